	.target	sm_90a

	.elftype	@"ET_EXEC"


//--------------------- .note.nv.tkinfo           --------------------------
	.section	.note.nv.tkinfo,"",@"SHT_NOTE"
	.sectionflags	@"SHF_NOTE_NV_TKINFO"
	.tkinfo
        /*0018*/ 	.word	0x00000002
        /*0030*/ 	.string	""
        /*0030*/ 	.string	"ptxas"
        /*0030*/ 	.string	"Cuda compilation tools, release 13.0, V13.0.88"
        /*0030*/ 	.string	"Build cuda_13.0.r13.0/compiler.36424714_0"
        /*0030*/ 	.string	"-arch sm_90a -m 64 "



//--------------------- .note.nv.cuinfo           --------------------------
	.section	.note.nv.cuinfo,"",@"SHT_NOTE"
	.sectionflags	@"SHF_NOTE_NV_CUINFO"
        /*0018*/ 	.short	0x0002
        /*001a*/ 	.short	0x005a
        /*001c*/ 	.short	0x0082
	.zero		2


//--------------------- .nv.info                  --------------------------
	.section	.nv.info,"",@"SHT_CUDA_INFO"
	.align	4


	//----- nvinfo : EIATTR_REGCOUNT
	.align		4
        /*0000*/ 	.byte	0x04, 0x2f
        /*0002*/ 	.short	(.L_12 - .L_11)
	.align		4
.L_11:
        /*0004*/ 	.word	index@(_ZN5flash16flash_fwd_kernelI23Flash_fwd_kernel_traitsILi32ELi128ELi128ELi4ELb0ELb0EN7cutlass6half_tE19Flash_kernel_traitsILi32ELi128ELi128ELi4ES3_EELb0ELb1ELb0ELb1ELb0ELb0ELb1ELb0EEEvNS_16Flash_fwd_paramsE)
        /*0008*/ 	.word	0x000000ff


	//----- nvinfo : EIATTR_FRAME_SIZE
	.align		4
.L_12:
        /*000c*/ 	.byte	0x04, 0x11
        /*000e*/ 	.short	(.L_14 - .L_13)
	.align		4
.L_13:
        /*0010*/ 	.word	index@(_ZN5flash16flash_fwd_kernelI23Flash_fwd_kernel_traitsILi32ELi128ELi128ELi4ELb0ELb0EN7cutlass6half_tE19Flash_kernel_traitsILi32ELi128ELi128ELi4ES3_EELb0ELb1ELb0ELb1ELb0ELb0ELb1ELb0EEEvNS_16Flash_fwd_paramsE)
        /*0014*/ 	.word	0x00000000


	//----- nvinfo : EIATTR_REGCOUNT
	.align		4
.L_14:
        /*0018*/ 	.byte	0x04, 0x2f
        /*001a*/ 	.short	(.L_16 - .L_15)
	.align		4
.L_15:
        /*001c*/ 	.word	index@(_ZN5flash16flash_fwd_kernelI23Flash_fwd_kernel_traitsILi32ELi128ELi128ELi4ELb0ELb0EN7cutlass6half_tE19Flash_kernel_traitsILi32ELi128ELi128ELi4ES3_EELb1ELb1ELb0ELb1ELb0ELb0ELb0ELb1EEEvNS_16Flash_fwd_paramsE)
        /*0020*/ 	.word	0x000000ff


	//----- nvinfo : EIATTR_FRAME_SIZE
	.align		4
.L_16:
        /*0024*/ 	.byte	0x04, 0x11
        /*0026*/ 	.short	(.L_18 - .L_17)
	.align		4
.L_17:
        /*0028*/ 	.word	index@($_ZN5flash16flash_fwd_kernelI23Flash_fwd_kernel_traitsILi32ELi128ELi128ELi4ELb0ELb0EN7cutlass6half_tE19Flash_kernel_traitsILi32ELi128ELi128ELi4ES3_EELb1ELb1ELb0ELb1ELb0ELb0ELb0ELb1EEEvNS_16Flash_fwd_paramsE$_ZN5flash22compute_attn_1rowblockI23Flash_fwd_kernel_traitsILi32ELi128ELi128ELi4ELb0ELb0EN7cutlass6half_tE19Flash_kernel_traitsILi32ELi128ELi128ELi4ES3_EELb1ELb1ELb0ELb1ELb0ELb0ELb0ELb1ENS_16Flash_fwd_paramsEEEvRKT8_iii)
        /*002c*/ 	.word	0x00000410


	//----- nvinfo : EIATTR_FRAME_SIZE
	.align		4
.L_18:
        /*0030*/ 	.byte	0x04, 0x11
        /*0032*/ 	.short	(.L_20 - .L_19)
	.align		4
.L_19:
        /*0034*/ 	.word	index@(_ZN5flash16flash_fwd_kernelI23Flash_fwd_kernel_traitsILi32ELi128ELi128ELi4ELb0ELb0EN7cutlass6half_tE19Flash_kernel_traitsILi32ELi128ELi128ELi4ES3_EELb1ELb1ELb0ELb1ELb0ELb0ELb0ELb1EEEvNS_16Flash_fwd_paramsE)
        /*0038*/ 	.word	0x00000410


	//----- nvinfo : EIATTR_REGCOUNT
	.align		4
.L_20:
        /*003c*/ 	.byte	0x04, 0x2f
        /*003e*/ 	.short	(.L_22 - .L_21)
	.align		4
.L_21:
        /*0040*/ 	.word	index@(_ZN5flash16flash_fwd_kernelI23Flash_fwd_kernel_traitsILi32ELi128ELi128ELi4ELb0ELb0EN7cutlass6half_tE19Flash_kernel_traitsILi32ELi128ELi128ELi4ES3_EELb0ELb1ELb0ELb0ELb0ELb0ELb1ELb0EEEvNS_16Flash_fwd_paramsE)
        /*0044*/ 	.word	0x000000ff


	//----- nvinfo : EIATTR_FRAME_SIZE
	.align		4
.L_22:
        /*0048*/ 	.byte	0x04, 0x11
        /*004a*/ 	.short	(.L_24 - .L_23)
	.align		4
.L_23:
        /*004c*/ 	.word	index@(_ZN5flash16flash_fwd_kernelI23Flash_fwd_kernel_traitsILi32ELi128ELi128ELi4ELb0ELb0EN7cutlass6half_tE19Flash_kernel_traitsILi32ELi128ELi128ELi4ES3_EELb0ELb1ELb0ELb0ELb0ELb0ELb1ELb0EEEvNS_16Flash_fwd_paramsE)
        /*0050*/ 	.word	0x00000058


	//----- nvinfo : EIATTR_REGCOUNT
	.align		4
.L_24:
        /*0054*/ 	.byte	0x04, 0x2f
        /*0056*/ 	.short	(.L_26 - .L_25)
	.align		4
.L_25:
        /*0058*/ 	.word	index@(_ZN5flash16flash_fwd_kernelI23Flash_fwd_kernel_traitsILi32ELi128ELi128ELi4ELb0ELb0EN7cutlass6half_tE19Flash_kernel_traitsILi32ELi128ELi128ELi4ES3_EELb1ELb1ELb0ELb0ELb0ELb0ELb0ELb1EEEvNS_16Flash_fwd_paramsE)
        /*005c*/ 	.word	0x000000ff


	//----- nvinfo : EIATTR_FRAME_SIZE
	.align		4
.L_26:
        /*0060*/ 	.byte	0x04, 0x11
        /*0062*/ 	.short	(.L_28 - .L_27)
	.align		4
.L_27:
        /*0064*/ 	.word	index@(_ZN5flash16flash_fwd_kernelI23Flash_fwd_kernel_traitsILi32ELi128ELi128ELi4ELb0ELb0EN7cutlass6half_tE19Flash_kernel_traitsILi32ELi128ELi128ELi4ES3_EELb1ELb1ELb0ELb0ELb0ELb0ELb0ELb1EEEvNS_16Flash_fwd_paramsE)
        /*0068*/ 	.word	0x00000450


	//----- nvinfo : EIATTR_REGCOUNT
	.align		4
.L_28:
        /*006c*/ 	.byte	0x04, 0x2f
        /*006e*/ 	.short	(.L_30 - .L_29)
	.align		4
.L_29:
        /*0070*/ 	.word	index@(_ZN5flash16flash_fwd_kernelI23Flash_fwd_kernel_traitsILi32ELi128ELi128ELi4ELb0ELb0EN7cutlass6half_tE19Flash_kernel_traitsILi32ELi128ELi128ELi4ES3_EELb1ELb1ELb0ELb1ELb0ELb0ELb0ELb0EEEvNS_16Flash_fwd_paramsE)
        /*0074*/ 	.word	0x000000ff


	//----- nvinfo : EIATTR_FRAME_SIZE
	.align		4
.L_30:
        /*0078*/ 	.byte	0x04, 0x11
        /*007a*/ 	.short	(.L_32 - .L_31)
	.align		4
.L_31:
        /*007c*/ 	.word	index@(_ZN5flash16flash_fwd_kernelI23Flash_fwd_kernel_traitsILi32ELi128ELi128ELi4ELb0ELb0EN7cutlass6half_tE19Flash_kernel_traitsILi32ELi128ELi128ELi4ES3_EELb1ELb1ELb0ELb1ELb0ELb0ELb0ELb0EEEvNS_16Flash_fwd_paramsE)
        /*0080*/ 	.word	0x00000090


	//----- nvinfo : EIATTR_REGCOUNT
	.align		4
.L_32:
        /*0084*/ 	.byte	0x04, 0x2f
        /*0086*/ 	.short	(.L_34 - .L_33)
	.align		4
.L_33:
        /*0088*/ 	.word	index@(_ZN5flash16flash_fwd_kernelI23Flash_fwd_kernel_traitsILi32ELi128ELi128ELi4ELb0ELb0EN7cutlass6half_tE19Flash_kernel_traitsILi32ELi128ELi128ELi4ES3_EELb0ELb1ELb0ELb0ELb0ELb1ELb1ELb0EEEvNS_16Flash_fwd_paramsE)
        /*008c*/ 	.word	0x000000ff


	//----- nvinfo : EIATTR_FRAME_SIZE
	.align		4
.L_34:
        /*0090*/ 	.byte	0x04, 0x11
        /*0092*/ 	.short	(.L_36 - .L_35)
	.align		4
.L_35:
        /*0094*/ 	.word	index@(_ZN5flash16flash_fwd_kernelI23Flash_fwd_kernel_traitsILi32ELi128ELi128ELi4ELb0ELb0EN7cutlass6half_tE19Flash_kernel_traitsILi32ELi128ELi128ELi4ES3_EELb0ELb1ELb0ELb0ELb0ELb1ELb1ELb0EEEvNS_16Flash_fwd_paramsE)
        /*0098*/ 	.word	0x00000078


	//----- nvinfo : EIATTR_REGCOUNT
	.align		4
.L_36:
        /*009c*/ 	.byte	0x04, 0x2f
        /*009e*/ 	.short	(.L_38 - .L_37)
	.align		4
.L_37:
        /*00a0*/ 	.word	index@(_ZN5flash16flash_fwd_kernelI23Flash_fwd_kernel_traitsILi32ELi128ELi128ELi4ELb0ELb0EN7cutlass6half_tE19Flash_kernel_traitsILi32ELi128ELi128ELi4ES3_EELb1ELb1ELb0ELb0ELb0ELb1ELb0ELb0EEEvNS_16Flash_fwd_paramsE)
        /*00a4*/ 	.word	0x000000ff


	//----- nvinfo : EIATTR_FRAME_SIZE
	.align		4
.L_38:
        /*00a8*/ 	.byte	0x04, 0x11
        /*00aa*/ 	.short	(.L_40 - .L_39)
	.align		4
.L_39:
        /*00ac*/ 	.word	index@(_ZN5flash16flash_fwd_kernelI23Flash_fwd_kernel_traitsILi32ELi128ELi128ELi4ELb0ELb0EN7cutlass6half_tE19Flash_kernel_traitsILi32ELi128ELi128ELi4ES3_EELb1ELb1ELb0ELb0ELb0ELb1ELb0ELb0EEEvNS_16Flash_fwd_paramsE)
        /*00b0*/ 	.word	0x000000a8


	//----- nvinfo : EIATTR_REGCOUNT
	.align		4
.L_40:
        /*00b4*/ 	.byte	0x04, 0x2f
        /*00b6*/ 	.short	(.L_42 - .L_41)
	.align		4
.L_41:
        /*00b8*/ 	.word	index@(_ZN5flash16flash_fwd_kernelI23Flash_fwd_kernel_traitsILi32ELi128ELi128ELi4ELb0ELb0EN7cutlass6half_tE19Flash_kernel_traitsILi32ELi128ELi128ELi4ES3_EELb0ELb1ELb0ELb0ELb1ELb1ELb1ELb0EEEvNS_16Flash_fwd_paramsE)
        /*00bc*/ 	.word	0x000000ff


	//----- nvinfo : EIATTR_FRAME_SIZE
	.align		4
.L_42:
        /*00c0*/ 	.byte	0x04, 0x11
        /*00c2*/ 	.short	(.L_44 - .L_43)
	.align		4
.L_43:
        /*00c4*/ 	.word	index@(_ZN5flash16flash_fwd_kernelI23Flash_fwd_kernel_traitsILi32ELi128ELi128ELi4ELb0ELb0EN7cutlass6half_tE19Flash_kernel_traitsILi32ELi128ELi128ELi4ES3_EELb0ELb1ELb0ELb0ELb1ELb1ELb1ELb0EEEvNS_16Flash_fwd_paramsE)
        /*00c8*/ 	.word	0x00000048


	//----- nvinfo : EIATTR_REGCOUNT
	.align		4
.L_44:
        /*00cc*/ 	.byte	0x04, 0x2f
        /*00ce*/ 	.short	(.L_46 - .L_45)
	.align		4
.L_45:
        /*00d0*/ 	.word	index@(_ZN5flash16flash_fwd_kernelI23Flash_fwd_kernel_traitsILi32ELi128ELi128ELi4ELb0ELb0EN7cutlass6half_tE19Flash_kernel_traitsILi32ELi128ELi128ELi4ES3_EELb1ELb1ELb0ELb0ELb1ELb1ELb0ELb0EEEvNS_16Flash_fwd_paramsE)
        /*00d4*/ 	.word	0x000000ff


	//----- nvinfo : EIATTR_FRAME_SIZE
	.align		4
.L_46:
        /*00d8*/ 	.byte	0x04, 0x11
        /*00da*/ 	.short	(.L_48 - .L_47)
	.align		4
.L_47:
        /*00dc*/ 	.word	index@(_ZN5flash16flash_fwd_kernelI23Flash_fwd_kernel_traitsILi32ELi128ELi128ELi4ELb0ELb0EN7cutlass6half_tE19Flash_kernel_traitsILi32ELi128ELi128ELi4ES3_EELb1ELb1ELb0ELb0ELb1ELb1ELb0ELb0EEEvNS_16Flash_fwd_paramsE)
        /*00e0*/ 	.word	0x00000068


	//----- nvinfo : EIATTR_REGCOUNT
	.align		4
.L_48:
        /*00e4*/ 	.byte	0x04, 0x2f
        /*00e6*/ 	.short	(.L_50 - .L_49)
	.align		4
.L_49:
        /*00e8*/ 	.word	index@(_ZN5flash16flash_fwd_kernelI23Flash_fwd_kernel_traitsILi32ELi128ELi128ELi4ELb0ELb0EN7cutlass6half_tE19Flash_kernel_traitsILi32ELi128ELi128ELi4ES3_EELb1ELb1ELb0ELb0ELb0ELb0ELb0ELb0EEEvNS_16Flash_fwd_paramsE)
        /*00ec*/ 	.word	0x000000ff


	//----- nvinfo : EIATTR_FRAME_SIZE
	.align		4
.L_50:
        /*00f0*/ 	.byte	0x04, 0x11
        /*00f2*/ 	.short	(.L_52 - .L_51)
	.align		4
.L_51:
        /*00f4*/ 	.word	index@(_ZN5flash16flash_fwd_kernelI23Flash_fwd_kernel_traitsILi32ELi128ELi128ELi4ELb0ELb0EN7cutlass6half_tE19Flash_kernel_traitsILi32ELi128ELi128ELi4ES3_EELb1ELb1ELb0ELb0ELb0ELb0ELb0ELb0EEEvNS_16Flash_fwd_paramsE)
        /*00f8*/ 	.word	0x000000f0


	//----- nvinfo : EIATTR_REGCOUNT
	.align		4
.L_52:
        /*00fc*/ 	.byte	0x04, 0x2f
        /*00fe*/ 	.short	(.L_54 - .L_53)
	.align		4
.L_53:
        /*0100*/ 	.word	index@(_ZN5flash16flash_fwd_kernelI23Flash_fwd_kernel_traitsILi32ELi128ELi128ELi4ELb0ELb0EN7cutlass6half_tE19Flash_kernel_traitsILi32ELi128ELi128ELi4ES3_EELb0ELb1ELb0ELb1ELb0ELb0ELb0ELb0EEEvNS_16Flash_fwd_paramsE)
        /*0104*/ 	.word	0x000000ff


	//----- nvinfo : EIATTR_FRAME_SIZE
	.align		4
.L_54:
        /*0108*/ 	.byte	0x04, 0x11
        /*010a*/ 	.short	(.L_56 - .L_55)
	.align		4
.L_55:
        /*010c*/ 	.word	index@(_ZN5flash16flash_fwd_kernelI23Flash_fwd_kernel_traitsILi32ELi128ELi128ELi4ELb0ELb0EN7cutlass6half_tE19Flash_kernel_traitsILi32ELi128ELi128ELi4ES3_EELb0ELb1ELb0ELb1ELb0ELb0ELb0ELb0EEEvNS_16Flash_fwd_paramsE)
        /*0110*/ 	.word	0x00000010


	//----- nvinfo : EIATTR_REGCOUNT
	.align		4
.L_56:
        /*0114*/ 	.byte	0x04, 0x2f
        /*0116*/ 	.short	(.L_58 - .L_57)
	.align		4
.L_57:
        /*0118*/ 	.word	index@(_ZN5flash16flash_fwd_kernelI23Flash_fwd_kernel_traitsILi32ELi128ELi128ELi4ELb0ELb0EN7cutlass6half_tE19Flash_kernel_traitsILi32ELi128ELi128ELi4ES3_EELb0ELb1ELb0ELb0ELb0ELb0ELb0ELb0EEEvNS_16Flash_fwd_paramsE)
        /*011c*/ 	.word	0x000000ff


	//----- nvinfo : EIATTR_FRAME_SIZE
	.align		4
.L_58:
        /*0120*/ 	.byte	0x04, 0x11
        /*0122*/ 	.short	(.L_60 - .L_59)
	.align		4
.L_59:
        /*0124*/ 	.word	index@(_ZN5flash16flash_fwd_kernelI23Flash_fwd_kernel_traitsILi32ELi128ELi128ELi4ELb0ELb0EN7cutlass6half_tE19Flash_kernel_traitsILi32ELi128ELi128ELi4ES3_EELb0ELb1ELb0ELb0ELb0ELb0ELb0ELb0EEEvNS_16Flash_fwd_paramsE)
        /*0128*/ 	.word	0x00000030


	//----- nvinfo : EIATTR_REGCOUNT
	.align		4
.L_60:
        /*012c*/ 	.byte	0x04, 0x2f
        /*012e*/ 	.short	(.L_62 - .L_61)
	.align		4
.L_61:
        /*0130*/ 	.word	index@(_ZN5flash16flash_fwd_kernelI23Flash_fwd_kernel_traitsILi32ELi128ELi128ELi4ELb0ELb0EN7cutlass6half_tE19Flash_kernel_traitsILi32ELi128ELi128ELi4ES3_EELb0ELb1ELb0ELb0ELb0ELb1ELb0ELb0EEEvNS_16Flash_fwd_paramsE)
        /*0134*/ 	.word	0x000000ff


	//----- nvinfo : EIATTR_FRAME_SIZE
	.align		4
.L_62:
        /*0138*/ 	.byte	0x04, 0x11
        /*013a*/ 	.short	(.L_64 - .L_63)
	.align		4
.L_63:
        /*013c*/ 	.word	index@(_ZN5flash16flash_fwd_kernelI23Flash_fwd_kernel_traitsILi32ELi128ELi128ELi4ELb0ELb0EN7cutlass6half_tE19Flash_kernel_traitsILi32ELi128ELi128ELi4ES3_EELb0ELb1ELb0ELb0ELb0ELb1ELb0ELb0EEEvNS_16Flash_fwd_paramsE)
        /*0140*/ 	.word	0x00000118


	//----- nvinfo : EIATTR_REGCOUNT
	.align		4
.L_64:
        /*0144*/ 	.byte	0x04, 0x2f
        /*0146*/ 	.short	(.L_66 - .L_65)
	.align		4
.L_65:
        /*0148*/ 	.word	index@(_ZN5flash16flash_fwd_kernelI23Flash_fwd_kernel_traitsILi32ELi128ELi128ELi4ELb0ELb0EN7cutlass6half_tE19Flash_kernel_traitsILi32ELi128ELi128ELi4ES3_EELb0ELb1ELb0ELb0ELb1ELb1ELb0ELb0EEEvNS_16Flash_fwd_paramsE)
        /*014c*/ 	.word	0x000000ff


	//----- nvinfo : EIATTR_FRAME_SIZE
	.align		4
.L_66:
        /*0150*/ 	.byte	0x04, 0x11
        /*0152*/ 	.short	(.L_68 - .L_67)
	.align		4
.L_67:
        /*0154*/ 	.word	index@(_ZN5flash16flash_fwd_kernelI23Flash_fwd_kernel_traitsILi32ELi128ELi128ELi4ELb0ELb0EN7cutlass6half_tE19Flash_kernel_traitsILi32ELi128ELi128ELi4ES3_EELb0ELb1ELb0ELb0ELb1ELb1ELb0ELb0EEEvNS_16Flash_fwd_paramsE)
        /*0158*/ 	.word	0x00000020


	//----- nvinfo : EIATTR_MIN_STACK_SIZE
	.align		4
.L_68:
        /*015c*/ 	.byte	0x04, 0x12
        /*015e*/ 	.short	(.L_70 - .L_69)
	.align		4
.L_69:
        /*0160*/ 	.word	index@(_ZN5flash16flash_fwd_kernelI23Flash_fwd_kernel_traitsILi32ELi128ELi128ELi4ELb0ELb0EN7cutlass6half_tE19Flash_kernel_traitsILi32ELi128ELi128ELi4ES3_EELb0ELb1ELb0ELb0ELb1ELb1ELb0ELb0EEEvNS_16Flash_fwd_paramsE)
        /*0164*/ 	.word	0x00000020


	//----- nvinfo : EIATTR_MIN_STACK_SIZE
	.align		4
.L_70:
        /*0168*/ 	.byte	0x04, 0x12
        /*016a*/ 	.short	(.L_72 - .L_71)
	.align		4
.L_71:
        /*016c*/ 	.word	index@(_ZN5flash16flash_fwd_kernelI23Flash_fwd_kernel_traitsILi32ELi128ELi128ELi4ELb0ELb0EN7cutlass6half_tE19Flash_kernel_traitsILi32ELi128ELi128ELi4ES3_EELb0ELb1ELb0ELb0ELb0ELb1ELb0ELb0EEEvNS_16Flash_fwd_paramsE)
        /*0170*/ 	.word	0x00000118


	//----- nvinfo : EIATTR_MIN_STACK_SIZE
	.align		4
.L_72:
        /*0174*/ 	.byte	0x04, 0x12
        /*0176*/ 	.short	(.L_74 - .L_73)
	.align		4
.L_73:
        /*0178*/ 	.word	index@(_ZN5flash16flash_fwd_kernelI23Flash_fwd_kernel_traitsILi32ELi128ELi128ELi4ELb0ELb0EN7cutlass6half_tE19Flash_kernel_traitsILi32ELi128ELi128ELi4ES3_EELb0ELb1ELb0ELb0ELb0ELb0ELb0ELb0EEEvNS_16Flash_fwd_paramsE)
        /*017c*/ 	.word	0x00000030


	//----- nvinfo : EIATTR_MIN_STACK_SIZE
	.align		4
.L_74:
        /*0180*/ 	.byte	0x04, 0x12
        /*0182*/ 	.short	(.L_76 - .L_75)
	.align		4
.L_75:
        /*0184*/ 	.word	index@(_ZN5flash16flash_fwd_kernelI23Flash_fwd_kernel_traitsILi32ELi128ELi128ELi4ELb0ELb0EN7cutlass6half_tE19Flash_kernel_traitsILi32ELi128ELi128ELi4ES3_EELb0ELb1ELb0ELb1ELb0ELb0ELb0ELb0EEEvNS_16Flash_fwd_paramsE)
        /*0188*/ 	.word	0x00000010


	//----- nvinfo : EIATTR_MIN_STACK_SIZE
	.align		4
.L_76:
        /*018c*/ 	.byte	0x04, 0x12
        /*018e*/ 	.short	(.L_78 - .L_77)
	.align		4
.L_77:
        /*0190*/ 	.word	index@(_ZN5flash16flash_fwd_kernelI23Flash_fwd_kernel_traitsILi32ELi128ELi128ELi4ELb0ELb0EN7cutlass6half_tE19Flash_kernel_traitsILi32ELi128ELi128ELi4ES3_EELb1ELb1ELb0ELb0ELb0ELb0ELb0ELb0EEEvNS_16Flash_fwd_paramsE)
        /*0194*/ 	.word	0x000000f0


	//----- nvinfo : EIATTR_MIN_STACK_SIZE
	.align		4
.L_78:
        /*0198*/ 	.byte	0x04, 0x12
        /*019a*/ 	.short	(.L_80 - .L_79)
	.align		4
.L_79:
        /*019c*/ 	.word	index@(_ZN5flash16flash_fwd_kernelI23Flash_fwd_kernel_traitsILi32ELi128ELi128ELi4ELb0ELb0EN7cutlass6half_tE19Flash_kernel_traitsILi32ELi128ELi128ELi4ES3_EELb1ELb1ELb0ELb0ELb1ELb1ELb0ELb0EEEvNS_16Flash_fwd_paramsE)
        /*01a0*/ 	.word	0x00000068


	//----- nvinfo : EIATTR_MIN_STACK_SIZE
	.align		4
.L_80:
        /*01a4*/ 	.byte	0x04, 0x12
        /*01a6*/ 	.short	(.L_82 - .L_81)
	.align		4
.L_81:
        /*01a8*/ 	.word	index@(_ZN5flash16flash_fwd_kernelI23Flash_fwd_kernel_traitsILi32ELi128ELi128ELi4ELb0ELb0EN7cutlass6half_tE19Flash_kernel_traitsILi32ELi128ELi128ELi4ES3_EELb0ELb1ELb0ELb0ELb1ELb1ELb1ELb0EEEvNS_16Flash_fwd_paramsE)
        /*01ac*/ 	.word	0x00000048


	//----- nvinfo : EIATTR_MIN_STACK_SIZE
	.align		4
.L_82:
        /*01b0*/ 	.byte	0x04, 0x12
        /*01b2*/ 	.short	(.L_84 - .L_83)
	.align		4
.L_83:
        /*01b4*/ 	.word	index@(_ZN5flash16flash_fwd_kernelI23Flash_fwd_kernel_traitsILi32ELi128ELi128ELi4ELb0ELb0EN7cutlass6half_tE19Flash_kernel_traitsILi32ELi128ELi128ELi4ES3_EELb1ELb1ELb0ELb0ELb0ELb1ELb0ELb0EEEvNS_16Flash_fwd_paramsE)
        /*01b8*/ 	.word	0x000000a8


	//----- nvinfo : EIATTR_MIN_STACK_SIZE
	.align		4
.L_84:
        /*01bc*/ 	.byte	0x04, 0x12
        /*01be*/ 	.short	(.L_86 - .L_85)
	.align		4
.L_85:
        /*01c0*/ 	.word	index@(_ZN5flash16flash_fwd_kernelI23Flash_fwd_kernel_traitsILi32ELi128ELi128ELi4ELb0ELb0EN7cutlass6half_tE19Flash_kernel_traitsILi32ELi128ELi128ELi4ES3_EELb0ELb1ELb0ELb0ELb0ELb1ELb1ELb0EEEvNS_16Flash_fwd_paramsE)
        /*01c4*/ 	.word	0x00000078


	//----- nvinfo : EIATTR_MIN_STACK_SIZE
	.align		4
.L_86:
        /*01c8*/ 	.byte	0x04, 0x12
        /*01ca*/ 	.short	(.L_88 - .L_87)
	.align		4
.L_87:
        /*01cc*/ 	.word	index@(_ZN5flash16flash_fwd_kernelI23Flash_fwd_kernel_traitsILi32ELi128ELi128ELi4ELb0ELb0EN7cutlass6half_tE19Flash_kernel_traitsILi32ELi128ELi128ELi4ES3_EELb1ELb1ELb0ELb1ELb0ELb0ELb0ELb0EEEvNS_16Flash_fwd_paramsE)
        /*01d0*/ 	.word	0x00000090


	//----- nvinfo : EIATTR_MIN_STACK_SIZE
	.align		4
.L_88:
        /*01d4*/ 	.byte	0x04, 0x12
        /*01d6*/ 	.short	(.L_90 - .L_89)
	.align		4
.L_89:
        /*01d8*/ 	.word	index@(_ZN5flash16flash_fwd_kernelI23Flash_fwd_kernel_traitsILi32ELi128ELi128ELi4ELb0ELb0EN7cutlass6half_tE19Flash_kernel_traitsILi32ELi128ELi128ELi4ES3_EELb1ELb1ELb0ELb0ELb0ELb0ELb0ELb1EEEvNS_16Flash_fwd_paramsE)
        /*01dc*/ 	.word	0x00000450


	//----- nvinfo : EIATTR_MIN_STACK_SIZE
	.align		4
.L_90:
        /*01e0*/ 	.byte	0x04, 0x12
        /*01e2*/ 	.short	(.L_92 - .L_91)
	.align		4
.L_91:
        /*01e4*/ 	.word	index@(_ZN5flash16flash_fwd_kernelI23Flash_fwd_kernel_traitsILi32ELi128ELi128ELi4ELb0ELb0EN7cutlass6half_tE19Flash_kernel_traitsILi32ELi128ELi128ELi4ES3_EELb0ELb1ELb0ELb0ELb0ELb0ELb1ELb0EEEvNS_16Flash_fwd_paramsE)
        /*01e8*/ 	.word	0x00000058


	//----- nvinfo : EIATTR_MIN_STACK_SIZE
	.align		4
.L_92:
        /*01ec*/ 	.byte	0x04, 0x12
        /*01ee*/ 	.short	(.L_94 - .L_93)
	.align		4
.L_93:
        /*01f0*/ 	.word	index@(_ZN5flash16flash_fwd_kernelI23Flash_fwd_kernel_traitsILi32ELi128ELi128ELi4ELb0ELb0EN7cutlass6half_tE19Flash_kernel_traitsILi32ELi128ELi128ELi4ES3_EELb1ELb1ELb0ELb1ELb0ELb0ELb0ELb1EEEvNS_16Flash_fwd_paramsE)
        /*01f4*/ 	.word	0x00000410


	//----- nvinfo : EIATTR_MIN_STACK_SIZE
	.align		4
.L_94:
        /*01f8*/ 	.byte	0x04, 0x12
        /*01fa*/ 	.short	(.L_96 - .L_95)
	.align		4
.L_95:
        /*01fc*/ 	.word	index@(_ZN5flash16flash_fwd_kernelI23Flash_fwd_kernel_traitsILi32ELi128ELi128ELi4ELb0ELb0EN7cutlass6half_tE19Flash_kernel_traitsILi32ELi128ELi128ELi4ES3_EELb0ELb1ELb0ELb1ELb0ELb0ELb1ELb0EEEvNS_16Flash_fwd_paramsE)
        /*0200*/ 	.word	0x00000000
.L_96:


//--------------------- .nv.compat                --------------------------
	.section	.nv.compat,"",@"SHT_CUDA_COMPAT_INFO"
	.align	4
        /*0000*/ 	.byte	0x02, 0x09, 0x01, 0x00, 0x02, 0x02, 0x01, 0x00, 0x02, 0x05, 0x05, 0x00, 0x03, 0x07, 0x01, 0x01
        /*0010*/ 	.byte	0x02, 0x03, 0x00, 0x00, 0x02, 0x06, 0x01, 0x00, 0x04, 0x0b, 0x08, 0x00, 0x00, 0x00, 0x00, 0x00
        /*0020*/ 	.byte	0x00, 0x00, 0x00, 0x00


//--------------------- .nv.info._ZN5flash16flash_fwd_kernelI23Flash_fwd_kernel_traitsILi32ELi128ELi128ELi4ELb0ELb0EN7cutlass6half_tE19Flash_kernel_traitsILi32ELi128ELi128ELi4ES3_EELb0ELb1ELb0ELb0ELb1ELb1ELb0ELb0EEEvNS_16Flash_fwd_paramsE --------------------------
	.section	.nv.info._ZN5flash16flash_fwd_kernelI23Flash_fwd_kernel_traitsILi32ELi128ELi128ELi4ELb0ELb0EN7cutlass6half_tE19Flash_kernel_traitsILi32ELi128ELi128ELi4ES3_EELb0ELb1ELb0ELb0ELb1ELb1ELb0ELb0EEEvNS_16Flash_fwd_paramsE,"",@"SHT_CUDA_INFO"
	.sectionflags	@""
	.align	4


	//----- nvinfo : EIATTR_CUDA_API_VERSION
	.align		4
        /*0000*/ 	.byte	0x04, 0x37
        /*0002*/ 	.short	(.L_98 - .L_97)
.L_97:
        /*0004*/ 	.word	0x00000082


	//----- nvinfo : EIATTR_KPARAM_INFO
	.align		4
.L_98:
        /*0008*/ 	.byte	0x04, 0x17
        /*000a*/ 	.short	(.L_100 - .L_99)
.L_99:
        /*000c*/ 	.word	0x00000000
        /*0010*/ 	.short	0x0000
        /*0012*/ 	.short	0x0000
        /*0014*/ 	.byte	0x00, 0xf0, 0x41, 0x07


	//----- nvinfo : EIATTR_SPARSE_MMA_MASK
	.align		4
.L_100:
        /*0018*/ 	.byte	0x03, 0x50
        /*001a*/ 	.short	0x0000


	//----- nvinfo : EIATTR_MAXREG_COUNT
	.align		4
        /*001c*/ 	.byte	0x03, 0x1b
        /*001e*/ 	.short	0x00ff


	//----- nvinfo : EIATTR_NUM_BARRIERS
	.align		4
        /*0020*/ 	.byte	0x02, 0x4c
        /*0022*/ 	.byte	0x01
	.zero		1


	//----- nvinfo : EIATTR_ANNOTATIONS
	.align		4
        /*0024*/ 	.byte	0x04, 0x55
        /*0026*/ 	.short	(.L_102 - .L_101)


	//   ....[0]....
.L_101:
        /*0028*/ 	.word	0x00000001
        /*002c*/ 	.byte	0x50, 0x04, 0x00, 0x00, 0x01, 0x00, 0x00, 0x00, 0xa0, 0x05, 0x00, 0x00, 0x01, 0x00, 0x00, 0x00
        /*003c*/ 	.byte	0xb0, 0x0b, 0x00, 0x00, 0x01, 0x00, 0x00, 0x00, 0x90, 0x13, 0x00, 0x00, 0x01, 0x00, 0x00, 0x00
        /*004c*/ 	.byte	0x80, 0x3f, 0x00, 0x00, 0x01, 0x00, 0x00, 0x00, 0xe0, 0x58, 0x00, 0x00, 0x01, 0x00, 0x00, 0x00
        /*005c*/ 	.byte	0x60, 0x9b, 0x00, 0x00, 0x01, 0x00, 0x00, 0x00, 0x70, 0x9b, 0x00, 0x00, 0x01, 0x00, 0x00, 0x00
        /*006c*/ 	.byte	0xe0, 0x9d, 0x00, 0x00, 0x01, 0x00, 0x00, 0x00, 0x10, 0x9e, 0x00, 0x00


	//----- nvinfo : EIATTR_MERCURY_ISA_VERSION
	.align		4
.L_102:
        /*0078*/ 	.byte	0x03, 0x5f
        /*007a*/ 	.short	0x0101


	//----- nvinfo : EIATTR_COOP_GROUP_MASK_REGIDS
	.align		4
        /*007c*/ 	.byte	0x04, 0x29
        /*007e*/ 	.short	(.L_104 - .L_103)


	//   ....[0]....
.L_103:
        /*0080*/ 	.word	0xffffffff


	//   ....[1]....
        /*0084*/ 	.word	0xffffffff


	//   ....[2]....
        /*0088*/ 	.word	0xffffffff


	//   ....[3]....
        /*008c*/ 	.word	0xffffffff


	//   ....[4]....
        /*0090*/ 	.word	0xffffffff


	//   ....[5]....
        /*0094*/ 	.word	0xffffffff


	//   ....[6]....
        /*0098*/ 	.word	0xffffffff


	//   ....[7]....
        /*009c*/ 	.word	0xffffffff


	//   ....[8]....
        /*00a0*/ 	.word	0xffffffff


	//   ....[9]....
        /*00a4*/ 	.word	0xffffffff


	//   ....[10]....
        /*00a8*/ 	.word	0xffffffff


	//   ....[11]....
        /*00ac*/ 	.word	0xffffffff


	//   ....[12]....
        /*00b0*/ 	.word	0xffffffff


	//   ....[13]....
        /*00b4*/ 	.word	0xffffffff


	//   ....[14]....
        /*00b8*/ 	.word	0xffffffff


	//   ....[15]....
        /*00bc*/ 	.word	0xffffffff


	//   ....[16]....
        /*00c0*/ 	.word	0xffffffff


	//   ....[17]....
        /*00c4*/ 	.word	0xffffffff


	//   ....[18]....
        /*00c8*/ 	.word	0xffffffff


	//   ....[19]....
        /*00cc*/ 	.word	0xffffffff


	//   ....[20]....
        /*00d0*/ 	.word	0xffffffff


	//   ....[21]....
        /*00d4*/ 	.word	0xffffffff


	//   ....[22]....
        /*00d8*/ 	.word	0xffffffff


	//   ....[23]....
        /*00dc*/ 	.word	0xffffffff


	//----- nvinfo : EIATTR_COOP_GROUP_INSTR_OFFSETS
	.align		4
.L_104:
        /*00e0*/ 	.byte	0x04, 0x28
        /*00e2*/ 	.short	(.L_106 - .L_105)


	//   ....[0]....
.L_105:
        /*00e4*/ 	.word	0x000020f0


	//   ....[1]....
        /*00e8*/ 	.word	0x000021f0


	//   ....[2]....
        /*00ec*/ 	.word	0x00002a10


	//   ....[3]....
        /*00f0*/ 	.word	0x00002b30


	//   ....[4]....
        /*00f4*/ 	.word	0x000038e0


	//   ....[5]....
        /*00f8*/ 	.word	0x00003a20


	//   ....[6]....
        /*00fc*/ 	.word	0x00003d80


	//   ....[7]....
        /*0100*/ 	.word	0x00003dc0


	//   ....[8]....
        /*0104*/ 	.word	0x00006910


	//   ....[9]....
        /*0108*/ 	.word	0x00006950


	//   ....[10]....
        /*010c*/ 	.word	0x000069c0


	//   ....[11]....
        /*0110*/ 	.word	0x000069d0


	//   ....[12]....
        /*0114*/ 	.word	0x00006a20


	//   ....[13]....
        /*0118*/ 	.word	0x00006a30


	//   ....[14]....
        /*011c*/ 	.word	0x00006a40


	//   ....[15]....
        /*0120*/ 	.word	0x00006a50


	//   ....[16]....
        /*0124*/ 	.word	0x00008fa0


	//   ....[17]....
        /*0128*/ 	.word	0x00008fe0


	//   ....[18]....
        /*012c*/ 	.word	0x00009010


	//   ....[19]....
        /*0130*/ 	.word	0x00009030


	//   ....[20]....
        /*0134*/ 	.word	0x000090a0


	//   ....[21]....
        /*0138*/ 	.word	0x000090d0


	//   ....[22]....
        /*013c*/ 	.word	0x00009100


	//   ....[23]....
        /*0140*/ 	.word	0x00009110


	//----- nvinfo : EIATTR_EXIT_INSTR_OFFSETS
	.align		4
.L_106:
        /*0144*/ 	.byte	0x04, 0x1c
        /*0146*/ 	.short	(.L_108 - .L_107)


	//   ....[0]....
.L_107:
        /*0148*/ 	.word	0x000001b0


	//   ....[1]....
        /*014c*/ 	.word	0x0000a020


	//   ....[2]....
        /*0150*/ 	.word	0x0000a710


	//   ....[3]....
        /*0154*/ 	.word	0x0000a7a0


	//----- nvinfo : EIATTR_CRS_STACK_SIZE
	.align		4
.L_108:
        /*0158*/ 	.byte	0x04, 0x1e
        /*015a*/ 	.short	(.L_110 - .L_109)
.L_109:
        /*015c*/ 	.word	0x00000000


	//----- nvinfo : EIATTR_CBANK_PARAM_SIZE
	.align		4
.L_110:
        /*0160*/ 	.byte	0x03, 0x19
        /*0162*/ 	.short	0x01d0


	//----- nvinfo : EIATTR_PARAM_CBANK
	.align		4
        /*0164*/ 	.byte	0x04, 0x0a
        /*0166*/ 	.short	(.L_112 - .L_111)
	.align		4
.L_111:
        /*0168*/ 	.word	index@(.nv.constant0._ZN5flash16flash_fwd_kernelI23Flash_fwd_kernel_traitsILi32ELi128ELi128ELi4ELb0ELb0EN7cutlass6half_tE19Flash_kernel_traitsILi32ELi128ELi128ELi4ES3_EELb0ELb1ELb0ELb0ELb1ELb1ELb0ELb0EEEvNS_16Flash_fwd_paramsE)
        /*016c*/ 	.short	0x0210
        /*016e*/ 	.short	0x01d0


	//----- nvinfo : EIATTR_SW_WAR
	.align		4
.L_112:
        /*0170*/ 	.byte	0x04, 0x36
        /*0172*/ 	.short	(.L_114 - .L_113)
.L_113:
        /*0174*/ 	.word	0x00000008
.L_114:


//--------------------- .nv.info._ZN5flash16flash_fwd_kernelI23Flash_fwd_kernel_traitsILi32ELi128ELi128ELi4ELb0ELb0EN7cutlass6half_tE19Flash_kernel_traitsILi32ELi128ELi128ELi4ES3_EELb0ELb1ELb0ELb0ELb0ELb1ELb0ELb0EEEvNS_16Flash_fwd_paramsE --------------------------
	.section	.nv.info._ZN5flash16flash_fwd_kernelI23Flash_fwd_kernel_traitsILi32ELi128ELi128ELi4ELb0ELb0EN7cutlass6half_tE19Flash_kernel_traitsILi32ELi128ELi128ELi4ES3_EELb0ELb1ELb0ELb0ELb0ELb1ELb0ELb0EEEvNS_16Flash_fwd_paramsE,"",@"SHT_CUDA_INFO"
	.sectionflags	@""
	.align	4


	//----- nvinfo : EIATTR_CUDA_API_VERSION
	.align		4
        /*0000*/ 	.byte	0x04, 0x37
        /*0002*/ 	.short	(.L_116 - .L_115)
.L_115:
        /*0004*/ 	.word	0x00000082


	//----- nvinfo : EIATTR_KPARAM_INFO
	.align		4
.L_116:
        /*0008*/ 	.byte	0x04, 0x17
        /*000a*/ 	.short	(.L_118 - .L_117)
.L_117:
        /*000c*/ 	.word	0x00000000
        /*0010*/ 	.short	0x0000
        /*0012*/ 	.short	0x0000
        /*0014*/ 	.byte	0x00, 0xf0, 0x41, 0x07


	//----- nvinfo : EIATTR_SPARSE_MMA_MASK
	.align		4
.L_118:
        /*0018*/ 	.byte	0x03, 0x50
        /*001a*/ 	.short	0x0000


	//----- nvinfo : EIATTR_MAXREG_COUNT
	.align		4
        /*001c*/ 	.byte	0x03, 0x1b
        /*001e*/ 	.short	0x00ff


	//----- nvinfo : EIATTR_NUM_BARRIERS
	.align		4
        /*0020*/ 	.byte	0x02, 0x4c
        /*0022*/ 	.byte	0x01
	.zero		1


	//----- nvinfo : EIATTR_ANNOTATIONS
	.align		4
        /*0024*/ 	.byte	0x04, 0x55
        /*0026*/ 	.short	(.L_120 - .L_119)


	//   ....[0]....
.L_119:
        /*0028*/ 	.word	0x00000001
        /*002c*/ 	.byte	0xe0, 0x01, 0x00, 0x00, 0x01, 0x00, 0x00, 0x00, 0x90, 0x06, 0x00, 0x00, 0x01, 0x00, 0x00, 0x00
        /* <DEDUP_REMOVED lines=56> */
        /*03bc*/ 	.byte	0x90, 0x0d, 0x01, 0x00


	//----- nvinfo : EIATTR_MERCURY_ISA_VERSION
	.align		4
.L_120:
        /*03c0*/ 	.byte	0x03, 0x5f
        /*03c2*/ 	.short	0x0101


	//----- nvinfo : EIATTR_COOP_GROUP_MASK_REGIDS
	.align		4
        /*03c4*/ 	.byte	0x04, 0x29
        /*03c6*/ 	.short	(.L_122 - .L_121)


	//   ....[0]....
.L_121:
        /*03c8*/ 	.word	0xffffffff


	//   ....[1]....
        /*03cc*/ 	.word	0xffffffff


	//   ....[2]....
        /*03d0*/ 	.word	0xffffffff


	//   ....[3]....
        /*03d4*/ 	.word	0xffffffff


	//   ....[4]....
        /*03d8*/ 	.word	0xffffffff


	//   ....[5]....
        /*03dc*/ 	.word	0xffffffff


	//   ....[6]....
        /*03e0*/ 	.word	0xffffffff


	//   ....[7]....
        /*03e4*/ 	.word	0xffffffff


	//   ....[8]....
        /*03e8*/ 	.word	0xffffffff


	//   ....[9]....
        /*03ec*/ 	.word	0xffffffff


	//   ....[10]....
        /*03f0*/ 	.word	0xffffffff


	//   ....[11]....
        /*03f4*/ 	.word	0xffffffff


	//   ....[12]....
        /*03f8*/ 	.word	0xffffffff


	//   ....[13]....
        /*03fc*/ 	.word	0xffffffff


	//   ....[14]....
        /*0400*/ 	.word	0xffffffff


	//   ....[15]....
        /*0404*/ 	.word	0xffffffff


	//   ....[16]....
        /*0408*/ 	.word	0xffffffff


	//   ....[17]....
        /*040c*/ 	.word	0xffffffff


	//   ....[18]....
        /*0410*/ 	.word	0xffffffff


	//   ....[19]....
        /*0414*/ 	.word	0xffffffff


	//   ....[20]....
        /*0418*/ 	.word	0xffffffff


	//   ....[21]....
        /*041c*/ 	.word	0xffffffff


	//   ....[22]....
        /*0420*/ 	.word	0xffffffff


	//   ....[23]....
        /*0424*/ 	.word	0xffffffff


	//   ....[24]....
        /*0428*/ 	.word	0xffffffff


	//   ....[25]....
        /*042c*/ 	.word	0xffffffff


	//   ....[26]....
        /*0430*/ 	.word	0xffffffff


	//   ....[27]....
        /*0434*/ 	.word	0xffffffff


	//   ....[28]....
        /*0438*/ 	.word	0xffffffff


	//   ....[29]....
        /*043c*/ 	.word	0xffffffff


	//   ....[30]....
        /*0440*/ 	.word	0xffffffff


	//   ....[31]....
        /*0444*/ 	.word	0xffffffff


	//----- nvinfo : EIATTR_COOP_GROUP_INSTR_OFFSETS
	.align		4
.L_122:
        /*0448*/ 	.byte	0x04, 0x28
        /*044a*/ 	.short	(.L_124 - .L_123)


	//   ....[0]....
.L_123:
        /*044c*/ 	.word	0x00002c60


	//   ....[1]....
        /*0450*/ 	.word	0x00002cf0


	//   ....[2]....
        /*0454*/ 	.word	0x00003650


	//   ....[3]....
        /*0458*/ 	.word	0x000036d0


	//   ....[4]....
        /*045c*/ 	.word	0x000046e0


	//   ....[5]....
        /*0460*/ 	.word	0x000047c0


	//   ....[6]....
        /*0464*/ 	.word	0x00004a30


	//   ....[7]....
        /*0468*/ 	.word	0x00004a80


	//   ....[8]....
        /*046c*/ 	.word	0x00007a90


	//   ....[9]....
        /*0470*/ 	.word	0x00007ba0


	//   ....[10]....
        /*0474*/ 	.word	0x00008760


	//   ....[11]....
        /*0478*/ 	.word	0x00008a40


	//   ....[12]....
        /*047c*/ 	.word	0x00009320


	//   ....[13]....
        /*0480*/ 	.word	0x00009430


	//   ....[14]....
        /*0484*/ 	.word	0x00009c30


	//   ....[15]....
        /*0488*/ 	.word	0x00009cc0


	//   ....[16]....
        /*048c*/ 	.word	0x0000cf20


	//   ....[17]....
        /*0490*/ 	.word	0x0000cf60


	//   ....[18]....
        /*0494*/ 	.word	0x0000cfd0


	//   ....[19]....
        /*0498*/ 	.word	0x0000cfe0


	//   ....[20]....
        /*049c*/ 	.word	0x0000d030


	//   ....[21]....
        /*04a0*/ 	.word	0x0000d040


	//   ....[22]....
        /*04a4*/ 	.word	0x0000d050


	//   ....[23]....
        /*04a8*/ 	.word	0x0000d060


	//   ....[24]....
        /*04ac*/ 	.word	0x0000f5f0


	//   ....[25]....
        /*04b0*/ 	.word	0x0000f600


	//   ....[26]....
        /*04b4*/ 	.word	0x0000f610


	//   ....[27]....
        /*04b8*/ 	.word	0x0000f620


	//   ....[28]....
        /*04bc*/ 	.word	0x0000f660


	//   ....[29]....
        /*04c0*/ 	.word	0x0000f6a0


	//   ....[30]....
        /*04c4*/ 	.word	0x0000f7e0


	//   ....[31]....
        /*04c8*/ 	.word	0x0000f810


	//----- nvinfo : EIATTR_EXIT_INSTR_OFFSETS
	.align		4
.L_124:
        /*04cc*/ 	.byte	0x04, 0x1c
        /*04ce*/ 	.short	(.L_126 - .L_125)


	//   ....[0]....
.L_125:
        /*04d0*/ 	.word	0x00000330


	//   ....[1]....
        /*04d4*/ 	.word	0x000109e0


	//   ....[2]....
        /*04d8*/ 	.word	0x00010ac0


	//   ....[3]....
        /*04dc*/ 	.word	0x00011560


	//   ....[4]....
        /*04e0*/ 	.word	0x000115f0


	//----- nvinfo : EIATTR_CRS_STACK_SIZE
	.align		4
.L_126:
        /*04e4*/ 	.byte	0x04, 0x1e
        /*04e6*/ 	.short	(.L_128 - .L_127)
.L_127:
        /*04e8*/ 	.word	0x00000000


	//----- nvinfo : EIATTR_CBANK_PARAM_SIZE
	.align		4
.L_128:
        /*04ec*/ 	.byte	0x03, 0x19
        /*04ee*/ 	.short	0x01d0


	//----- nvinfo : EIATTR_PARAM_CBANK
	.align		4
        /*04f0*/ 	.byte	0x04, 0x0a
        /*04f2*/ 	.short	(.L_130 - .L_129)
	.align		4
.L_129:
        /*04f4*/ 	.word	index@(.nv.constant0._ZN5flash16flash_fwd_kernelI23Flash_fwd_kernel_traitsILi32ELi128ELi128ELi4ELb0ELb0EN7cutlass6half_tE19Flash_kernel_traitsILi32ELi128ELi128ELi4ES3_EELb0ELb1ELb0ELb0ELb0ELb1ELb0ELb0EEEvNS_16Flash_fwd_paramsE)
        /*04f8*/ 	.short	0x0210
        /*04fa*/ 	.short	0x01d0


	//----- nvinfo : EIATTR_SW_WAR
	.align		4
.L_130:
        /*04fc*/ 	.byte	0x04, 0x36
        /*04fe*/ 	.short	(.L_132 - .L_131)
.L_131:
        /*0500*/ 	.word	0x00000008
.L_132:


//--------------------- .nv.info._ZN5flash16flash_fwd_kernelI23Flash_fwd_kernel_traitsILi32ELi128ELi128ELi4ELb0ELb0EN7cutlass6half_tE19Flash_kernel_traitsILi32ELi128ELi128ELi4ES3_EELb0ELb1ELb0ELb0ELb0ELb0ELb0ELb0EEEvNS_16Flash_fwd_paramsE --------------------------
	.section	.nv.info._ZN5flash16flash_fwd_kernelI23Flash_fwd_kernel_traitsILi32ELi128ELi128ELi4ELb0ELb0EN7cutlass6half_tE19Flash_kernel_traitsILi32ELi128ELi128ELi4ES3_EELb0ELb1ELb0ELb0ELb0ELb0ELb0ELb0EEEvNS_16Flash_fwd_paramsE,"",@"SHT_CUDA_INFO"
	.sectionflags	@""
	.align	4


	//----- nvinfo : EIATTR_CUDA_API_VERSION
	.align		4
        /*0000*/ 	.byte	0x04, 0x37
        /*0002*/ 	.short	(.L_134 - .L_133)
.L_133:
        /*0004*/ 	.word	0x00000082


	//----- nvinfo : EIATTR_KPARAM_INFO
	.align		4
.L_134:
        /*0008*/ 	.byte	0x04, 0x17
        /*000a*/ 	.short	(.L_136 - .L_135)
.L_135:
        /*000c*/ 	.word	0x00000000
        /*0010*/ 	.short	0x0000
        /*0012*/ 	.short	0x0000
        /*0014*/ 	.byte	0x00, 0xf0, 0x41, 0x07


	//----- nvinfo : EIATTR_SPARSE_MMA_MASK
	.align		4
.L_136:
        /*0018*/ 	.byte	0x03, 0x50
        /*001a*/ 	.short	0x0000


	//----- nvinfo : EIATTR_MAXREG_COUNT
	.align		4
        /*001c*/ 	.byte	0x03, 0x1b
        /*001e*/ 	.short	0x00ff


	//----- nvinfo : EIATTR_NUM_BARRIERS
	.align		4
        /*0020*/ 	.byte	0x02, 0x4c
        /*0022*/ 	.byte	0x01
	.zero		1


	//----- nvinfo : EIATTR_ANNOTATIONS
	.align		4
        /*0024*/ 	.byte	0x04, 0x55
        /*0026*/ 	.short	(.L_138 - .L_137)


	//   ....[0]....
.L_137:
        /* <DEDUP_REMOVED lines=11> */


	//----- nvinfo : EIATTR_MERCURY_ISA_VERSION
	.align		4
.L_138:
        /*00c0*/ 	.byte	0x03, 0x5f
        /*00c2*/ 	.short	0x0101


	//----- nvinfo : EIATTR_INT_WARP_WIDE_INSTR_OFFSETS
	.align		4
        /*00c4*/ 	.byte	0x04, 0x31
        /*00c6*/ 	.short	(.L_140 - .L_139)


	//   ....[0]....
.L_139:
        /*00c8*/ 	.word	0x00006db0


	//----- nvinfo : EIATTR_COOP_GROUP_MASK_REGIDS
	.align		4
.L_140:
        /*00cc*/ 	.byte	0x04, 0x29
        /*00ce*/ 	.short	(.L_142 - .L_141)


	//   ....[0]....
.L_141:
        /*00d0*/ 	.word	0xffffffff


	//   ....[1]....
        /*00d4*/ 	.word	0xffffffff


	//   ....[2]....
        /*00d8*/ 	.word	0xffffffff


	//   ....[3]....
        /*00dc*/ 	.word	0xffffffff


	//   ....[4]....
        /*00e0*/ 	.word	0xffffffff


	//   ....[5]....
        /*00e4*/ 	.word	0xffffffff


	//   ....[6]....
        /*00e8*/ 	.word	0xffffffff


	//   ....[7]....
        /*00ec*/ 	.word	0xffffffff


	//   ....[8]....
        /*00f0*/ 	.word	0xffffffff


	//   ....[9]....
        /*00f4*/ 	.word	0xffffffff


	//   ....[10]....
        /*00f8*/ 	.word	0xffffffff


	//   ....[11]....
        /*00fc*/ 	.word	0xffffffff


	//   ....[12]....
        /*0100*/ 	.word	0xffffffff


	//   ....[13]....
        /*0104*/ 	.word	0xffffffff


	//   ....[14]....
        /*0108*/ 	.word	0xffffffff


	//   ....[15]....
        /*010c*/ 	.word	0xffffffff


	//   ....[16]....
        /*0110*/ 	.word	0xffffffff


	//   ....[17]....
        /*0114*/ 	.word	0xffffffff


	//   ....[18]....
        /*0118*/ 	.word	0xffffffff


	//   ....[19]....
        /*011c*/ 	.word	0xffffffff


	//   ....[20]....
        /*0120*/ 	.word	0xffffffff


	//   ....[21]....
        /*0124*/ 	.word	0xffffffff


	//   ....[22]....
        /*0128*/ 	.word	0xffffffff


	//   ....[23]....
        /*012c*/ 	.word	0xffffffff


	//   ....[24]....
        /*0130*/ 	.word	0xffffffff


	//   ....[25]....
        /*0134*/ 	.word	0xffffffff


	//   ....[26]....
        /*0138*/ 	.word	0xffffffff


	//   ....[27]....
        /*013c*/ 	.word	0xffffffff


	//   ....[28]....
        /*0140*/ 	.word	0xffffffff


	//   ....[29]....
        /*0144*/ 	.word	0xffffffff


	//   ....[30]....
        /*0148*/ 	.word	0xffffffff


	//   ....[31]....
        /*014c*/ 	.word	0xffffffff


	//----- nvinfo : EIATTR_COOP_GROUP_INSTR_OFFSETS
	.align		4
.L_142:
        /*0150*/ 	.byte	0x04, 0x28
        /*0152*/ 	.short	(.L_144 - .L_143)


	//   ....[0]....
.L_143:
        /*0154*/ 	.word	0x00004500


	//   ....[1]....
        /*0158*/ 	.word	0x00004530


	//   ....[2]....
        /*015c*/ 	.word	0x00004570


	//   ....[3]....
        /*0160*/ 	.word	0x00004580


	//   ....[4]....
        /*0164*/ 	.word	0x00004fe0


	//   ....[5]....
        /*0168*/ 	.word	0x00005060


	//   ....[6]....
        /*016c*/ 	.word	0x000052e0


	//   ....[7]....
        /*0170*/ 	.word	0x00005330


	//   ....[8]....
        /*0174*/ 	.word	0x00008e30


	//   ....[9]....
        /*0178*/ 	.word	0x00008e50


	//   ....[10]....
        /*017c*/ 	.word	0x00009230


	//   ....[11]....
        /*0180*/ 	.word	0x00009280


	//   ....[12]....
        /*0184*/ 	.word	0x00009a80


	//   ....[13]....
        /*0188*/ 	.word	0x00009b50


	//   ....[14]....
        /*018c*/ 	.word	0x00009e50


	//   ....[15]....
        /*0190*/ 	.word	0x00009ea0


	//   ....[16]....
        /*0194*/ 	.word	0x0000d2a0


	//   ....[17]....
        /*0198*/ 	.word	0x0000d2f0


	//   ....[18]....
        /*019c*/ 	.word	0x0000d350


	//   ....[19]....
        /*01a0*/ 	.word	0x0000d360


	//   ....[20]....
        /*01a4*/ 	.word	0x0000d3b0


	//   ....[21]....
        /*01a8*/ 	.word	0x0000d3c0


	//   ....[22]....
        /*01ac*/ 	.word	0x0000d3d0


	//   ....[23]....
        /*01b0*/ 	.word	0x0000d3e0


	//   ....[24]....
        /*01b4*/ 	.word	0x0000f960


	//   ....[25]....
        /*01b8*/ 	.word	0x0000f980


	//   ....[26]....
        /*01bc*/ 	.word	0x0000f9a0


	//   ....[27]....
        /*01c0*/ 	.word	0x0000f9d0


	//   ....[28]....
        /*01c4*/ 	.word	0x0000fa30


	//   ....[29]....
        /*01c8*/ 	.word	0x0000fa80


	//   ....[30]....
        /*01cc*/ 	.word	0x0000fac0


	//   ....[31]....
        /*01d0*/ 	.word	0x0000fae0


	//----- nvinfo : EIATTR_EXIT_INSTR_OFFSETS
	.align		4
.L_144:
        /*01d4*/ 	.byte	0x04, 0x1c
        /*01d6*/ 	.short	(.L_146 - .L_145)


	//   ....[0]....
.L_145:
        /*01d8*/ 	.word	0x000004c0


	//   ....[1]....
        /*01dc*/ 	.word	0x00010e30


	//   ....[2]....
        /*01e0*/ 	.word	0x00010f10


	//   ....[3]....
        /*01e4*/ 	.word	0x000119d0


	//   ....[4]....
        /*01e8*/ 	.word	0x00011a60


	//----- nvinfo : EIATTR_CRS_STACK_SIZE
	.align		4
.L_146:
        /*01ec*/ 	.byte	0x04, 0x1e
        /*01ee*/ 	.short	(.L_148 - .L_147)
.L_147:
        /*01f0*/ 	.word	0x00000000


	//----- nvinfo : EIATTR_CBANK_PARAM_SIZE
	.align		4
.L_148:
        /*01f4*/ 	.byte	0x03, 0x19
        /*01f6*/ 	.short	0x01d0


	//----- nvinfo : EIATTR_PARAM_CBANK
	.align		4
        /*01f8*/ 	.byte	0x04, 0x0a
        /*01fa*/ 	.short	(.L_150 - .L_149)
	.align		4
.L_149:
        /*01fc*/ 	.word	index@(.nv.constant0._ZN5flash16flash_fwd_kernelI23Flash_fwd_kernel_traitsILi32ELi128ELi128ELi4ELb0ELb0EN7cutlass6half_tE19Flash_kernel_traitsILi32ELi128ELi128ELi4ES3_EELb0ELb1ELb0ELb0ELb0ELb0ELb0ELb0EEEvNS_16Flash_fwd_paramsE)
        /*0200*/ 	.short	0x0210
        /*0202*/ 	.short	0x01d0


	//----- nvinfo : EIATTR_SW_WAR
	.align		4
.L_150:
        /*0204*/ 	.byte	0x04, 0x36
        /*0206*/ 	.short	(.L_152 - .L_151)
.L_151:
        /*0208*/ 	.word	0x00000008
.L_152:


//--------------------- .nv.info._ZN5flash16flash_fwd_kernelI23Flash_fwd_kernel_traitsILi32ELi128ELi128ELi4ELb0ELb0EN7cutlass6half_tE19Flash_kernel_traitsILi32ELi128ELi128ELi4ES3_EELb0ELb1ELb0ELb1ELb0ELb0ELb0ELb0EEEvNS_16Flash_fwd_paramsE --------------------------
	.section	.nv.info._ZN5flash16flash_fwd_kernelI23Flash_fwd_kernel_traitsILi32ELi128ELi128ELi4ELb0ELb0EN7cutlass6half_tE19Flash_kernel_traitsILi32ELi128ELi128ELi4ES3_EELb0ELb1ELb0ELb1ELb0ELb0ELb0ELb0EEEvNS_16Flash_fwd_paramsE,"",@"SHT_CUDA_INFO"
	.sectionflags	@""
	.align	4


	//----- nvinfo : EIATTR_CUDA_API_VERSION
	.align		4
        /*0000*/ 	.byte	0x04, 0x37
        /*0002*/ 	.short	(.L_154 - .L_153)
.L_153:
        /*0004*/ 	.word	0x00000082


	//----- nvinfo : EIATTR_KPARAM_INFO
	.align		4
.L_154:
        /*0008*/ 	.byte	0x04, 0x17
        /*000a*/ 	.short	(.L_156 - .L_155)
.L_155:
        /*000c*/ 	.word	0x00000000
        /*0010*/ 	.short	0x0000
        /*0012*/ 	.short	0x0000
        /*0014*/ 	.byte	0x00, 0xf0, 0x41, 0x07


	//----- nvinfo : EIATTR_SPARSE_MMA_MASK
	.align		4
.L_156:
        /*0018*/ 	.byte	0x03, 0x50
        /*001a*/ 	.short	0x0000


	//----- nvinfo : EIATTR_MAXREG_COUNT
	.align		4
        /*001c*/ 	.byte	0x03, 0x1b
        /*001e*/ 	.short	0x00ff


	//----- nvinfo : EIATTR_NUM_BARRIERS
	.align		4
        /*0020*/ 	.byte	0x02, 0x4c
        /*0022*/ 	.byte	0x01
	.zero		1


	//----- nvinfo : EIATTR_ANNOTATIONS
	.align		4
        /*0024*/ 	.byte	0x04, 0x55
        /*0026*/ 	.short	(.L_158 - .L_157)


	//   ....[0]....
.L_157:
        /*0028*/ 	.word	0x00000001
        /*002c*/ 	.byte	0xe0, 0x84, 0x00, 0x00, 0x01, 0x00, 0x00, 0x00, 0x30, 0x86, 0x00, 0x00, 0x01, 0x00, 0x00, 0x00
        /*003c*/ 	.byte	0xf0, 0x86, 0x00, 0x00, 0x01, 0x00, 0x00, 0x00, 0x20, 0xa1, 0x00, 0x00, 0x01, 0x00, 0x00, 0x00
        /*004c*/ 	.byte	0x30, 0xa1, 0x00, 0x00, 0x01, 0x00, 0x00, 0x00, 0x40, 0xa1, 0x00, 0x00


	//----- nvinfo : EIATTR_MERCURY_ISA_VERSION
	.align		4
.L_158:
        /*0058*/ 	.byte	0x03, 0x5f
        /*005a*/ 	.short	0x0101


	//----- nvinfo : EIATTR_INT_WARP_WIDE_INSTR_OFFSETS
	.align		4
        /*005c*/ 	.byte	0x04, 0x31
        /*005e*/ 	.short	(.L_160 - .L_159)


	//   ....[0]....
.L_159:
        /*0060*/ 	.word	0x00007710


	//----- nvinfo : EIATTR_COOP_GROUP_MASK_REGIDS
	.align		4
.L_160:
        /*0064*/ 	.byte	0x04, 0x29
        /*0066*/ 	.short	(.L_162 - .L_161)


	//   ....[0]....
.L_161:
        /*0068*/ 	.word	0xffffffff


	//   ....[1]....
        /*006c*/ 	.word	0xffffffff


	//   ....[2]....
        /*0070*/ 	.word	0xffffffff


	//   ....[3]....
        /*0074*/ 	.word	0xffffffff


	//   ....[4]....
        /*0078*/ 	.word	0xffffffff


	//   ....[5]....
        /*007c*/ 	.word	0xffffffff


	//   ....[6]....
        /*0080*/ 	.word	0xffffffff


	//   ....[7]....
        /*0084*/ 	.word	0xffffffff


	//   ....[8]....
        /*0088*/ 	.word	0xffffffff


	//   ....[9]....
        /*008c*/ 	.word	0xffffffff


	//   ....[10]....
        /*0090*/ 	.word	0xffffffff


	//   ....[11]....
        /*0094*/ 	.word	0xffffffff


	//   ....[12]....
        /*0098*/ 	.word	0xffffffff


	//   ....[13]....
        /*009c*/ 	.word	0xffffffff


	//   ....[14]....
        /*00a0*/ 	.word	0xffffffff


	//   ....[15]....
        /*00a4*/ 	.word	0xffffffff


	//   ....[16]....
        /*00a8*/ 	.word	0xffffffff


	//   ....[17]....
        /*00ac*/ 	.word	0xffffffff


	//   ....[18]....
        /*00b0*/ 	.word	0xffffffff


	//   ....[19]....
        /*00b4*/ 	.word	0xffffffff


	//   ....[20]....
        /*00b8*/ 	.word	0xffffffff


	//   ....[21]....
        /*00bc*/ 	.word	0xffffffff


	//   ....[22]....
        /*00c0*/ 	.word	0xffffffff


	//   ....[23]....
        /*00c4*/ 	.word	0xffffffff


	//   ....[24]....
        /*00c8*/ 	.word	0xffffffff


	//   ....[25]....
        /*00cc*/ 	.word	0xffffffff


	//   ....[26]....
        /*00d0*/ 	.word	0xffffffff


	//   ....[27]....
        /*00d4*/ 	.word	0xffffffff


	//   ....[28]....
        /*00d8*/ 	.word	0xffffffff


	//   ....[29]....
        /*00dc*/ 	.word	0xffffffff


	//   ....[30]....
        /*00e0*/ 	.word	0xffffffff


	//   ....[31]....
        /*00e4*/ 	.word	0xffffffff


	//----- nvinfo : EIATTR_COOP_GROUP_INSTR_OFFSETS
	.align		4
.L_162:
        /*00e8*/ 	.byte	0x04, 0x28
        /*00ea*/ 	.short	(.L_164 - .L_163)


	//   ....[0]....
.L_163:
        /*00ec*/ 	.word	0x00004f90


	//   ....[1]....
        /*00f0*/ 	.word	0x00005060


	//   ....[2]....
        /*00f4*/ 	.word	0x00005080


	//   ....[3]....
        /*00f8*/ 	.word	0x00005110


	//   ....[4]....
        /*00fc*/ 	.word	0x000059f0


	//   ....[5]....
        /*0100*/ 	.word	0x00005b10


	//   ....[6]....
        /*0104*/ 	.word	0x00005ba0


	//   ....[7]....
        /*0108*/ 	.word	0x00005d40


	//   ....[8]....
        /*010c*/ 	.word	0x0000a490


	//   ....[9]....
        /*0110*/ 	.word	0x0000a4b0


	//   ....[10]....
        /*0114*/ 	.word	0x0000a970


	//   ....[11]....
        /*0118*/ 	.word	0x0000aac0


	//   ....[12]....
        /*011c*/ 	.word	0x0000ac50


	//   ....[13]....
        /*0120*/ 	.word	0x0000ae00


	//   ....[14]....
        /*0124*/ 	.word	0x0000b160


	//   ....[15]....
        /*0128*/ 	.word	0x0000b330


	//   ....[16]....
        /*012c*/ 	.word	0x0000ed20


	//   ....[17]....
        /*0130*/ 	.word	0x0000ed60


	//   ....[18]....
        /*0134*/ 	.word	0x0000ed90


	//   ....[19]....
        /*0138*/ 	.word	0x0000eda0


	//   ....[20]....
        /*013c*/ 	.word	0x0000f4f0


	//   ....[21]....
        /*0140*/ 	.word	0x0000f7e0


	//   ....[22]....
        /*0144*/ 	.word	0x0000fec0


	//   ....[23]....
        /*0148*/ 	.word	0x0000ff60


	//   ....[24]....
        /*014c*/ 	.word	0x00011770


	//   ....[25]....
        /*0150*/ 	.word	0x00011790


	//   ....[26]....
        /*0154*/ 	.word	0x000117b0


	//   ....[27]....
        /*0158*/ 	.word	0x000117e0


	//   ....[28]....
        /*015c*/ 	.word	0x00011850


	//   ....[29]....
        /*0160*/ 	.word	0x00011890


	//   ....[30]....
        /*0164*/ 	.word	0x000119b0


	//   ....[31]....
        /*0168*/ 	.word	0x000119e0


	//----- nvinfo : EIATTR_EXIT_INSTR_OFFSETS
	.align		4
.L_164:
        /*016c*/ 	.byte	0x04, 0x1c
        /*016e*/ 	.short	(.L_166 - .L_165)


	//   ....[0]....
.L_165:
        /*0170*/ 	.word	0x000004c0


	//   ....[1]....
        /*0174*/ 	.word	0x00012b70


	//   ....[2]....
        /*0178*/ 	.word	0x00012c50


	//   ....[3]....
        /*017c*/ 	.word	0x00013720


	//   ....[4]....
        /*0180*/ 	.word	0x000137b0


	//----- nvinfo : EIATTR_CRS_STACK_SIZE
	.align		4
.L_166:
        /*0184*/ 	.byte	0x04, 0x1e
        /*0186*/ 	.short	(.L_168 - .L_167)
.L_167:
        /*0188*/ 	.word	0x00000000


	//----- nvinfo : EIATTR_CBANK_PARAM_SIZE
	.align		4
.L_168:
        /*018c*/ 	.byte	0x03, 0x19
        /*018e*/ 	.short	0x01d0


	//----- nvinfo : EIATTR_PARAM_CBANK
	.align		4
        /*0190*/ 	.byte	0x04, 0x0a
        /*0192*/ 	.short	(.L_170 - .L_169)
	.align		4
.L_169:
        /*0194*/ 	.word	index@(.nv.constant0._ZN5flash16flash_fwd_kernelI23Flash_fwd_kernel_traitsILi32ELi128ELi128ELi4ELb0ELb0EN7cutlass6half_tE19Flash_kernel_traitsILi32ELi128ELi128ELi4ES3_EELb0ELb1ELb0ELb1ELb0ELb0ELb0ELb0EEEvNS_16Flash_fwd_paramsE)
        /*0198*/ 	.short	0x0210
        /*019a*/ 	.short	0x01d0


	//----- nvinfo : EIATTR_SW_WAR
	.align		4
.L_170:
        /*019c*/ 	.byte	0x04, 0x36
        /*019e*/ 	.short	(.L_172 - .L_171)
.L_171:
        /*01a0*/ 	.word	0x00000008
.L_172:


//--------------------- .nv.info._ZN5flash16flash_fwd_kernelI23Flash_fwd_kernel_traitsILi32ELi128ELi128ELi4ELb0ELb0EN7cutlass6half_tE19Flash_kernel_traitsILi32ELi128ELi128ELi4ES3_EELb1ELb1ELb0ELb0ELb0ELb0ELb0ELb0EEEvNS_16Flash_fwd_paramsE --------------------------
	.section	.nv.info._ZN5flash16flash_fwd_kernelI23Flash_fwd_kernel_traitsILi32ELi128ELi128ELi4ELb0ELb0EN7cutlass6half_tE19Flash_kernel_traitsILi32ELi128ELi128ELi4ES3_EELb1ELb1ELb0ELb0ELb0ELb0ELb0ELb0EEEvNS_16Flash_fwd_paramsE,"",@"SHT_CUDA_INFO"
	.sectionflags	@""
	.align	4


	//----- nvinfo : EIATTR_CUDA_API_VERSION
	.align		4
        /*0000*/ 	.byte	0x04, 0x37
        /*0002*/ 	.short	(.L_174 - .L_173)
.L_173:
        /*0004*/ 	.word	0x00000082


	//----- nvinfo : EIATTR_KPARAM_INFO
	.align		4
.L_174:
        /*0008*/ 	.byte	0x04, 0x17
        /*000a*/ 	.short	(.L_176 - .L_175)
.L_175:
        /*000c*/ 	.word	0x00000000
        /*0010*/ 	.short	0x0000
        /*0012*/ 	.short	0x0000
        /*0014*/ 	.byte	0x00, 0xf0, 0x41, 0x07


	//----- nvinfo : EIATTR_SPARSE_MMA_MASK
	.align		4
.L_176:
        /*0018*/ 	.byte	0x03, 0x50
        /*001a*/ 	.short	0x0000


	//----- nvinfo : EIATTR_MAXREG_COUNT
	.align		4
        /*001c*/ 	.byte	0x03, 0x1b
        /*001e*/ 	.short	0x00ff


	//----- nvinfo : EIATTR_NUM_BARRIERS
	.align		4
        /*0020*/ 	.byte	0x02, 0x4c
        /*0022*/ 	.byte	0x01
	.zero		1


	//----- nvinfo : EIATTR_ANNOTATIONS
	.align		4
        /*0024*/ 	.byte	0x04, 0x55
        /*0026*/ 	.short	(.L_178 - .L_177)


	//   ....[0]....
.L_177:
        /* <DEDUP_REMOVED lines=95> */


	//----- nvinfo : EIATTR_MERCURY_ISA_VERSION
	.align		4
.L_178:
        /*0600*/ 	.byte	0x03, 0x5f
        /*0602*/ 	.short	0x0101


	//----- nvinfo : EIATTR_INT_WARP_WIDE_INSTR_OFFSETS
	.align		4
        /*0604*/ 	.byte	0x04, 0x31
        /*0606*/ 	.short	(.L_180 - .L_179)


	//   ....[0]....
.L_179:
        /*0608*/ 	.word	0x0000a0f0


	//----- nvinfo : EIATTR_COOP_GROUP_MASK_REGIDS
	.align		4
.L_180:
        /*060c*/ 	.byte	0x04, 0x29
        /*060e*/ 	.short	(.L_182 - .L_181)


	//   ....[0]....
.L_181:
        /*0610*/ 	.word	0xffffffff


	//   ....[1]....
        /*0614*/ 	.word	0xffffffff


	//   ....[2]....
        /*0618*/ 	.word	0xffffffff


	//   ....[3]....
        /*061c*/ 	.word	0xffffffff


	//   ....[4]....
        /*0620*/ 	.word	0xffffffff


	//   ....[5]....
        /*0624*/ 	.word	0xffffffff


	//   ....[6]....
        /*0628*/ 	.word	0xffffffff


	//   ....[7]....
        /*062c*/ 	.word	0xffffffff


	//   ....[8]....
        /*0630*/ 	.word	0xffffffff


	//   ....[9]....
        /*0634*/ 	.word	0xffffffff


	//   ....[10]....
        /*0638*/ 	.word	0xffffffff


	//   ....[11]....
        /*063c*/ 	.word	0xffffffff


	//   ....[12]....
        /*0640*/ 	.word	0xffffffff


	//   ....[13]....
        /*0644*/ 	.word	0xffffffff


	//   ....[14]....
        /*0648*/ 	.word	0xffffffff


	//   ....[15]....
        /*064c*/ 	.word	0xffffffff


	//   ....[16]....
        /*0650*/ 	.word	0xffffffff


	//   ....[17]....
        /*0654*/ 	.word	0xffffffff


	//   ....[18]....
        /*0658*/ 	.word	0xffffffff


	//   ....[19]....
        /*065c*/ 	.word	0xffffffff


	//   ....[20]....
        /*0660*/ 	.word	0xffffffff


	//   ....[21]....
        /*0664*/ 	.word	0xffffffff


	//   ....[22]....
        /*0668*/ 	.word	0xffffffff


	//   ....[23]....
        /*066c*/ 	.word	0xffffffff


	//   ....[24]....
        /*0670*/ 	.word	0xffffffff


	//   ....[25]....
        /*0674*/ 	.word	0xffffffff


	//   ....[26]....
        /*0678*/ 	.word	0xffffffff


	//   ....[27]....
        /*067c*/ 	.word	0xffffffff


	//   ....[28]....
        /*0680*/ 	.word	0xffffffff


	//   ....[29]....
        /*0684*/ 	.word	0xffffffff


	//   ....[30]....
        /*0688*/ 	.word	0xffffffff


	//   ....[31]....
        /*068c*/ 	.word	0xffffffff


	//----- nvinfo : EIATTR_COOP_GROUP_INSTR_OFFSETS
	.align		4
.L_182:
        /*0690*/ 	.byte	0x04, 0x28
        /*0692*/ 	.short	(.L_184 - .L_183)


	//   ....[0]....
.L_183:
        /*0694*/ 	.word	0x000048d0


	//   ....[1]....
        /*0698*/ 	.word	0x00004a10


	//   ....[2]....
        /*069c*/ 	.word	0x00004a40


	//   ....[3]....
        /*06a0*/ 	.word	0x00004ba0


	//   ....[4]....
        /*06a4*/ 	.word	0x000054e0


	//   ....[5]....
        /*06a8*/ 	.word	0x000055c0


	//   ....[6]....
        /*06ac*/ 	.word	0x00005610


	//   ....[7]....
        /*06b0*/ 	.word	0x000056e0


	//   ....[8]....
        /*06b4*/ 	.word	0x0000cd10


	//   ....[9]....
        /*06b8*/ 	.word	0x0000ce30


	//   ....[10]....
        /*06bc*/ 	.word	0x0000d7a0


	//   ....[11]....
        /*06c0*/ 	.word	0x0000d7b0


	//   ....[12]....
        /*06c4*/ 	.word	0x0000d7d0


	//   ....[13]....
        /*06c8*/ 	.word	0x0000d880


	//   ....[14]....
        /*06cc*/ 	.word	0x0000d8a0


	//   ....[15]....
        /*06d0*/ 	.word	0x0000d8d0


	//   ....[16]....
        /*06d4*/ 	.word	0x00014db0


	//   ....[17]....
        /*06d8*/ 	.word	0x00014e60


	//   ....[18]....
        /*06dc*/ 	.word	0x00014f60


	//   ....[19]....
        /*06e0*/ 	.word	0x00014fa0


	//   ....[20]....
        /*06e4*/ 	.word	0x00014fe0


	//   ....[21]....
        /*06e8*/ 	.word	0x00015020


	//   ....[22]....
        /*06ec*/ 	.word	0x00015100


	//   ....[23]....
        /*06f0*/ 	.word	0x00015130


	//   ....[24]....
        /*06f4*/ 	.word	0x0001a3b0


	//   ....[25]....
        /*06f8*/ 	.word	0x0001a3c0


	//   ....[26]....
        /*06fc*/ 	.word	0x0001a3d0


	//   ....[27]....
        /*0700*/ 	.word	0x0001a3e0


	//   ....[28]....
        /*0704*/ 	.word	0x0001a410


	//   ....[29]....
        /*0708*/ 	.word	0x0001a430


	//   ....[30]....
        /*070c*/ 	.word	0x0001a450


	//   ....[31]....
        /*0710*/ 	.word	0x0001a480


	//----- nvinfo : EIATTR_EXIT_INSTR_OFFSETS
	.align		4
.L_184:
        /*0714*/ 	.byte	0x04, 0x1c
        /*0716*/ 	.short	(.L_186 - .L_185)


	//   ....[0]....
.L_185:
        /*0718*/ 	.word	0x000006d0


	//   ....[1]....
        /*071c*/ 	.word	0x0001b860


	//   ....[2]....
        /*0720*/ 	.word	0x0001b940


	//   ....[3]....
        /*0724*/ 	.word	0x0001c3e0


	//   ....[4]....
        /*0728*/ 	.word	0x0001c470


	//----- nvinfo : EIATTR_CRS_STACK_SIZE
	.align		4
.L_186:
        /*072c*/ 	.byte	0x04, 0x1e
        /*072e*/ 	.short	(.L_188 - .L_187)
.L_187:
        /*0730*/ 	.word	0x00000000


	//----- nvinfo : EIATTR_CBANK_PARAM_SIZE
	.align		4
.L_188:
        /*0734*/ 	.byte	0x03, 0x19
        /*0736*/ 	.short	0x01d0


	//----- nvinfo : EIATTR_PARAM_CBANK
	.align		4
        /*0738*/ 	.byte	0x04, 0x0a
        /*073a*/ 	.short	(.L_190 - .L_189)
	.align		4
.L_189:
        /*073c*/ 	.word	index@(.nv.constant0._ZN5flash16flash_fwd_kernelI23Flash_fwd_kernel_traitsILi32ELi128ELi128ELi4ELb0ELb0EN7cutlass6half_tE19Flash_kernel_traitsILi32ELi128ELi128ELi4ES3_EELb1ELb1ELb0ELb0ELb0ELb0ELb0ELb0EEEvNS_16Flash_fwd_paramsE)
        /*0740*/ 	.short	0x0210
        /*0742*/ 	.short	0x01d0


	//----- nvinfo : EIATTR_SW_WAR
	.align		4
.L_190:
        /*0744*/ 	.byte	0x04, 0x36
        /*0746*/ 	.short	(.L_192 - .L_191)
.L_191:
        /*0748*/ 	.word	0x00000008
.L_192:


//--------------------- .nv.info._ZN5flash16flash_fwd_kernelI23Flash_fwd_kernel_traitsILi32ELi128ELi128ELi4ELb0ELb0EN7cutlass6half_tE19Flash_kernel_traitsILi32ELi128ELi128ELi4ES3_EELb1ELb1ELb0ELb0ELb1ELb1ELb0ELb0EEEvNS_16Flash_fwd_paramsE --------------------------
	.section	.nv.info._ZN5flash16flash_fwd_kernelI23Flash_fwd_kernel_traitsILi32ELi128ELi128ELi4ELb0ELb0EN7cutlass6half_tE19Flash_kernel_traitsILi32ELi128ELi128ELi4ES3_EELb1ELb1ELb0ELb0ELb1ELb1ELb0ELb0EEEvNS_16Flash_fwd_paramsE,"",@"SHT_CUDA_INFO"
	.sectionflags	@""
	.align	4


	//----- nvinfo : EIATTR_CUDA_API_VERSION
	.align		4
        /*0000*/ 	.byte	0x04, 0x37
        /*0002*/ 	.short	(.L_194 - .L_193)
.L_193:
        /*0004*/ 	.word	0x00000082


	//----- nvinfo : EIATTR_KPARAM_INFO
	.align		4
.L_194:
        /*0008*/ 	.byte	0x04, 0x17
        /*000a*/ 	.short	(.L_196 - .L_195)
.L_195:
        /*000c*/ 	.word	0x00000000
        /*0010*/ 	.short	0x0000
        /*0012*/ 	.short	0x0000
        /*0014*/ 	.byte	0x00, 0xf0, 0x41, 0x07


	//----- nvinfo : EIATTR_SPARSE_MMA_MASK
	.align		4
.L_196:
        /*0018*/ 	.byte	0x03, 0x50
        /*001a*/ 	.short	0x0000


	//----- nvinfo : EIATTR_MAXREG_COUNT
	.align		4
        /*001c*/ 	.byte	0x03, 0x1b
        /*001e*/ 	.short	0x00ff


	//----- nvinfo : EIATTR_NUM_BARRIERS
	.align		4
        /*0020*/ 	.byte	0x02, 0x4c
        /*0022*/ 	.byte	0x01
	.zero		1


	//----- nvinfo : EIATTR_ANNOTATIONS
	.align		4
        /*0024*/ 	.byte	0x04, 0x55
        /*0026*/ 	.short	(.L_198 - .L_197)


	//   ....[0]....
.L_197:
        /* <DEDUP_REMOVED lines=36> */
        /*025c*/ 	.byte	0xf0, 0xed, 0x00, 0x00, 0x01, 0x00, 0x00, 0x00, 0x30, 0xee, 0x00, 0x00


	//----- nvinfo : EIATTR_MERCURY_ISA_VERSION
	.align		4
.L_198:
        /*0268*/ 	.byte	0x03, 0x5f
        /*026a*/ 	.short	0x0101


	//----- nvinfo : EIATTR_COOP_GROUP_MASK_REGIDS
	.align		4
        /*026c*/ 	.byte	0x04, 0x29
        /*026e*/ 	.short	(.L_200 - .L_199)


	//   ....[0]....
.L_199:
        /*0270*/ 	.word	0xffffffff


	//   ....[1]....
        /*0274*/ 	.word	0xffffffff


	//   ....[2]....
        /*0278*/ 	.word	0xffffffff


	//   ....[3]....
        /*027c*/ 	.word	0xffffffff


	//   ....[4]....
        /*0280*/ 	.word	0xffffffff


	//   ....[5]....
        /*0284*/ 	.word	0xffffffff


	//   ....[6]....
        /*0288*/ 	.word	0xffffffff


	//   ....[7]....
        /*028c*/ 	.word	0xffffffff


	//   ....[8]....
        /*0290*/ 	.word	0xffffffff


	//   ....[9]....
        /*0294*/ 	.word	0xffffffff


	//   ....[10]....
        /*0298*/ 	.word	0xffffffff


	//   ....[11]....
        /*029c*/ 	.word	0xffffffff


	//   ....[12]....
        /*02a0*/ 	.word	0xffffffff


	//   ....[13]....
        /*02a4*/ 	.word	0xffffffff


	//   ....[14]....
        /*02a8*/ 	.word	0xffffffff


	//   ....[15]....
        /*02ac*/ 	.word	0xffffffff


	//   ....[16]....
        /*02b0*/ 	.word	0xffffffff


	//   ....[17]....
        /*02b4*/ 	.word	0xffffffff


	//   ....[18]....
        /*02b8*/ 	.word	0xffffffff


	//   ....[19]....
        /*02bc*/ 	.word	0xffffffff


	//   ....[20]....
        /*02c0*/ 	.word	0xffffffff


	//   ....[21]....
        /*02c4*/ 	.word	0xffffffff


	//   ....[22]....
        /*02c8*/ 	.word	0xffffffff


	//   ....[23]....
        /*02cc*/ 	.word	0xffffffff


	//----- nvinfo : EIATTR_COOP_GROUP_INSTR_OFFSETS
	.align		4
.L_200:
        /*02d0*/ 	.byte	0x04, 0x28
        /*02d2*/ 	.short	(.L_202 - .L_201)


	//   ....[0]....
.L_201:
        /*02d4*/ 	.word	0x00002d30


	//   ....[1]....
        /*02d8*/ 	.word	0x00002f30


	//   ....[2]....
        /*02dc*/ 	.word	0x000039b0


	//   ....[3]....
        /*02e0*/ 	.word	0x00003a70


	//   ....[4]....
        /*02e4*/ 	.word	0x00003b40


	//   ....[5]....
        /*02e8*/ 	.word	0x00003c70


	//   ....[6]....
        /*02ec*/ 	.word	0x00003f00


	//   ....[7]....
        /*02f0*/ 	.word	0x00003f70


	//   ....[8]....
        /*02f4*/ 	.word	0x00009d60


	//   ....[9]....
        /*02f8*/ 	.word	0x00009ec0


	//   ....[10]....
        /*02fc*/ 	.word	0x00009f00


	//   ....[11]....
        /*0300*/ 	.word	0x0000a020


	//   ....[12]....
        /*0304*/ 	.word	0x0000a140


	//   ....[13]....
        /*0308*/ 	.word	0x0000a180


	//   ....[14]....
        /*030c*/ 	.word	0x0000a1d0


	//   ....[15]....
        /*0310*/ 	.word	0x0000a310


	//   ....[16]....
        /*0314*/ 	.word	0x0000f480


	//   ....[17]....
        /*0318*/ 	.word	0x0000f4c0


	//   ....[18]....
        /*031c*/ 	.word	0x0000f500


	//   ....[19]....
        /*0320*/ 	.word	0x0000f520


	//   ....[20]....
        /*0324*/ 	.word	0x0000f570


	//   ....[21]....
        /*0328*/ 	.word	0x0000f590


	//   ....[22]....
        /*032c*/ 	.word	0x0000f5b0


	//   ....[23]....
        /*0330*/ 	.word	0x0000f5c0


	//----- nvinfo : EIATTR_EXIT_INSTR_OFFSETS
	.align		4
.L_202:
        /*0334*/ 	.byte	0x04, 0x1c
        /*0336*/ 	.short	(.L_204 - .L_203)


	//   ....[0]....
.L_203:
        /*0338*/ 	.word	0x00000370


	//   ....[1]....
        /*033c*/ 	.word	0x00010690


	//   ....[2]....
        /*0340*/ 	.word	0x00010d70


	//   ....[3]....
        /*0344*/ 	.word	0x00010e00


	//----- nvinfo : EIATTR_CRS_STACK_SIZE
	.align		4
.L_204:
        /*0348*/ 	.byte	0x04, 0x1e
        /*034a*/ 	.short	(.L_206 - .L_205)
.L_205:
        /*034c*/ 	.word	0x00000000


	//----- nvinfo : EIATTR_CBANK_PARAM_SIZE
	.align		4
.L_206:
        /*0350*/ 	.byte	0x03, 0x19
        /*0352*/ 	.short	0x01d0


	//----- nvinfo : EIATTR_PARAM_CBANK
	.align		4
        /*0354*/ 	.byte	0x04, 0x0a
        /*0356*/ 	.short	(.L_208 - .L_207)
	.align		4
.L_207:
        /*0358*/ 	.word	index@(.nv.constant0._ZN5flash16flash_fwd_kernelI23Flash_fwd_kernel_traitsILi32ELi128ELi128ELi4ELb0ELb0EN7cutlass6half_tE19Flash_kernel_traitsILi32ELi128ELi128ELi4ES3_EELb1ELb1ELb0ELb0ELb1ELb1ELb0ELb0EEEvNS_16Flash_fwd_paramsE)
        /*035c*/ 	.short	0x0210
        /*035e*/ 	.short	0x01d0


	//----- nvinfo : EIATTR_SW_WAR
	.align		4
.L_208:
        /*0360*/ 	.byte	0x04, 0x36
        /*0362*/ 	.short	(.L_210 - .L_209)
.L_209:
        /*0364*/ 	.word	0x00000008
.L_210:


//--------------------- .nv.info._ZN5flash16flash_fwd_kernelI23Flash_fwd_kernel_traitsILi32ELi128ELi128ELi4ELb0ELb0EN7cutlass6half_tE19Flash_kernel_traitsILi32ELi128ELi128ELi4ES3_EELb0ELb1ELb0ELb0ELb1ELb1ELb1ELb0EEEvNS_16Flash_fwd_paramsE --------------------------
	.section	.nv.info._ZN5flash16flash_fwd_kernelI23Flash_fwd_kernel_traitsILi32ELi128ELi128ELi4ELb0ELb0EN7cutlass6half_tE19Flash_kernel_traitsILi32ELi128ELi128ELi4ES3_EELb0ELb1ELb0ELb0ELb1ELb1ELb1ELb0EEEvNS_16Flash_fwd_paramsE,"",@"SHT_CUDA_INFO"
	.sectionflags	@""
	.align	4


	//----- nvinfo : EIATTR_CUDA_API_VERSION
	.align		4
        /*0000*/ 	.byte	0x04, 0x37
        /*0002*/ 	.short	(.L_212 - .L_211)
.L_211:
        /*0004*/ 	.word	0x00000082


	//----- nvinfo : EIATTR_KPARAM_INFO
	.align		4
.L_212:
        /*0008*/ 	.byte	0x04, 0x17
        /*000a*/ 	.short	(.L_214 - .L_213)
.L_213:
        /*000c*/ 	.word	0x00000000
        /*0010*/ 	.short	0x0000
        /*0012*/ 	.short	0x0000
        /*0014*/ 	.byte	0x00, 0xf0, 0x41, 0x07


	//----- nvinfo : EIATTR_SPARSE_MMA_MASK
	.align		4
.L_214:
        /*0018*/ 	.byte	0x03, 0x50
        /*001a*/ 	.short	0x0000


	//----- nvinfo : EIATTR_MAXREG_COUNT
	.align		4
        /*001c*/ 	.byte	0x03, 0x1b
        /*001e*/ 	.short	0x00ff


	//----- nvinfo : EIATTR_NUM_BARRIERS
	.align		4
        /*0020*/ 	.byte	0x02, 0x4c
        /*0022*/ 	.byte	0x01
	.zero		1


	//----- nvinfo : EIATTR_ANNOTATIONS
	.align		4
        /*0024*/ 	.byte	0x04, 0x55
        /*0026*/ 	.short	(.L_216 - .L_215)


	//   ....[0]....
.L_215:
        /* <DEDUP_REMOVED lines=17> */


	//----- nvinfo : EIATTR_MERCURY_ISA_VERSION
	.align		4
.L_216:
        /*0128*/ 	.byte	0x03, 0x5f
        /*012a*/ 	.short	0x0101


	//----- nvinfo : EIATTR_COOP_GROUP_MASK_REGIDS
	.align		4
        /*012c*/ 	.byte	0x04, 0x29
        /*012e*/ 	.short	(.L_218 - .L_217)


	//   ....[0]....
.L_217:
        /*0130*/ 	.word	0xffffffff


	//   ....[1]....
        /*0134*/ 	.word	0xffffffff


	//   ....[2]....
        /*0138*/ 	.word	0xffffffff


	//   ....[3]....
        /*013c*/ 	.word	0xffffffff


	//   ....[4]....
        /*0140*/ 	.word	0xffffffff


	//   ....[5]....
        /*0144*/ 	.word	0xffffffff


	//   ....[6]....
        /*0148*/ 	.word	0xffffffff


	//   ....[7]....
        /*014c*/ 	.word	0xffffffff


	//   ....[8]....
        /*0150*/ 	.word	0xffffffff


	//   ....[9]....
        /*0154*/ 	.word	0xffffffff


	//   ....[10]....
        /*0158*/ 	.word	0xffffffff


	//   ....[11]....
        /*015c*/ 	.word	0xffffffff


	//   ....[12]....
        /*0160*/ 	.word	0xffffffff


	//   ....[13]....
        /*0164*/ 	.word	0xffffffff


	//   ....[14]....
        /*0168*/ 	.word	0xffffffff


	//   ....[15]....
        /*016c*/ 	.word	0xffffffff


	//   ....[16]....
        /*0170*/ 	.word	0xffffffff


	//   ....[17]....
        /*0174*/ 	.word	0xffffffff


	//   ....[18]....
        /*0178*/ 	.word	0xffffffff


	//   ....[19]....
        /*017c*/ 	.word	0xffffffff


	//   ....[20]....
        /*0180*/ 	.word	0xffffffff


	//   ....[21]....
        /*0184*/ 	.word	0xffffffff


	//   ....[22]....
        /*0188*/ 	.word	0xffffffff


	//   ....[23]....
        /*018c*/ 	.word	0xffffffff


	//----- nvinfo : EIATTR_COOP_GROUP_INSTR_OFFSETS
	.align		4
.L_218:
        /*0190*/ 	.byte	0x04, 0x28
        /*0192*/ 	.short	(.L_220 - .L_219)


	//   ....[0]....
.L_219:
        /*0194*/ 	.word	0x00002ff0


	//   ....[1]....
        /*0198*/ 	.word	0x000030e0


	//   ....[2]....
        /*019c*/ 	.word	0x00003ba0


	//   ....[3]....
        /*01a0*/ 	.word	0x00003c30


	//   ....[4]....
        /*01a4*/ 	.word	0x000049b0


	//   ....[5]....
        /*01a8*/ 	.word	0x00004a30


	//   ....[6]....
        /*01ac*/ 	.word	0x00004c90


	//   ....[7]....
        /*01b0*/ 	.word	0x00004cd0


	//   ....[8]....
        /*01b4*/ 	.word	0x00008870


	//   ....[9]....
        /*01b8*/ 	.word	0x000088c0


	//   ....[10]....
        /*01bc*/ 	.word	0x00008920


	//   ....[11]....
        /*01c0*/ 	.word	0x00008930


	//   ....[12]....
        /*01c4*/ 	.word	0x00008980


	//   ....[13]....
        /*01c8*/ 	.word	0x00008990


	//   ....[14]....
        /*01cc*/ 	.word	0x000089a0


	//   ....[15]....
        /*01d0*/ 	.word	0x000089b0


	//   ....[16]....
        /*01d4*/ 	.word	0x0000b0d0


	//   ....[17]....
        /*01d8*/ 	.word	0x0000b0e0


	//   ....[18]....
        /*01dc*/ 	.word	0x0000b0f0


	//   ....[19]....
        /*01e0*/ 	.word	0x0000b100


	//   ....[20]....
        /*01e4*/ 	.word	0x0000b120


	//   ....[21]....
        /*01e8*/ 	.word	0x0000b150


	//   ....[22]....
        /*01ec*/ 	.word	0x0000b170


	//   ....[23]....
        /*01f0*/ 	.word	0x0000b180


	//----- nvinfo : EIATTR_EXIT_INSTR_OFFSETS
	.align		4
.L_220:
        /*01f4*/ 	.byte	0x04, 0x1c
        /*01f6*/ 	.short	(.L_222 - .L_221)


	//   ....[0]....
.L_221:
        /*01f8*/ 	.word	0x000001b0


	//   ....[1]....
        /*01fc*/ 	.word	0x0000c090


	//   ....[2]....
        /*0200*/ 	.word	0x0000c780


	//   ....[3]....
        /*0204*/ 	.word	0x0000c810


	//----- nvinfo : EIATTR_CRS_STACK_SIZE
	.align		4
.L_222:
        /*0208*/ 	.byte	0x04, 0x1e
        /*020a*/ 	.short	(.L_224 - .L_223)
.L_223:
        /*020c*/ 	.word	0x00000000


	//----- nvinfo : EIATTR_CBANK_PARAM_SIZE
	.align		4
.L_224:
        /*0210*/ 	.byte	0x03, 0x19
        /*0212*/ 	.short	0x01d0


	//----- nvinfo : EIATTR_PARAM_CBANK
	.align		4
        /*0214*/ 	.byte	0x04, 0x0a
        /*0216*/ 	.short	(.L_226 - .L_225)
	.align		4
.L_225:
        /*0218*/ 	.word	index@(.nv.constant0._ZN5flash16flash_fwd_kernelI23Flash_fwd_kernel_traitsILi32ELi128ELi128ELi4ELb0ELb0EN7cutlass6half_tE19Flash_kernel_traitsILi32ELi128ELi128ELi4ES3_EELb0ELb1ELb0ELb0ELb1ELb1ELb1ELb0EEEvNS_16Flash_fwd_paramsE)
        /*021c*/ 	.short	0x0210
        /*021e*/ 	.short	0x01d0


	//----- nvinfo : EIATTR_SW_WAR
	.align		4
.L_226:
        /*0220*/ 	.byte	0x04, 0x36
        /*0222*/ 	.short	(.L_228 - .L_227)
.L_227:
        /*0224*/ 	.word	0x00000008
.L_228:


//--------------------- .nv.info._ZN5flash16flash_fwd_kernelI23Flash_fwd_kernel_traitsILi32ELi128ELi128ELi4ELb0ELb0EN7cutlass6half_tE19Flash_kernel_traitsILi32ELi128ELi128ELi4ES3_EELb1ELb1ELb0ELb0ELb0ELb1ELb0ELb0EEEvNS_16Flash_fwd_paramsE --------------------------
	.section	.nv.info._ZN5flash16flash_fwd_kernelI23Flash_fwd_kernel_traitsILi32ELi128ELi128ELi4ELb0ELb0EN7cutlass6half_tE19Flash_kernel_traitsILi32ELi128ELi128ELi4ES3_EELb1ELb1ELb0ELb0ELb0ELb1ELb0ELb0EEEvNS_16Flash_fwd_paramsE,"",@"SHT_CUDA_INFO"
	.sectionflags	@""
	.align	4


	//----- nvinfo : EIATTR_CUDA_API_VERSION
	.align		4
        /*0000*/ 	.byte	0x04, 0x37
        /*0002*/ 	.short	(.L_230 - .L_229)
.L_229:
        /*0004*/ 	.word	0x00000082


	//----- nvinfo : EIATTR_KPARAM_INFO
	.align		4
.L_230:
        /*0008*/ 	.byte	0x04, 0x17
        /*000a*/ 	.short	(.L_232 - .L_231)
.L_231:
        /*000c*/ 	.word	0x00000000
        /*0010*/ 	.short	0x0000
        /*0012*/ 	.short	0x0000
        /*0014*/ 	.byte	0x00, 0xf0, 0x41, 0x07


	//----- nvinfo : EIATTR_SPARSE_MMA_MASK
	.align		4
.L_232:
        /*0018*/ 	.byte	0x03, 0x50
        /*001a*/ 	.short	0x0000


	//----- nvinfo : EIATTR_MAXREG_COUNT
	.align		4
        /*001c*/ 	.byte	0x03, 0x1b
        /*001e*/ 	.short	0x00ff


	//----- nvinfo : EIATTR_NUM_BARRIERS
	.align		4
        /*0020*/ 	.byte	0x02, 0x4c
        /*0022*/ 	.byte	0x01
	.zero		1


	//----- nvinfo : EIATTR_ANNOTATIONS
	.align		4
        /*0024*/ 	.byte	0x04, 0x55
        /*0026*/ 	.short	(.L_234 - .L_233)


	//   ....[0]....
.L_233:
        /* <DEDUP_REMOVED lines=52> */


	//----- nvinfo : EIATTR_MERCURY_ISA_VERSION
	.align		4
.L_234:
        /*0350*/ 	.byte	0x03, 0x5f
        /*0352*/ 	.short	0x0101


	//----- nvinfo : EIATTR_INT_WARP_WIDE_INSTR_OFFSETS
	.align		4
        /*0354*/ 	.byte	0x04, 0x31
        /*0356*/ 	.short	(.L_236 - .L_235)


	//   ....[0]....
.L_235:
        /*0358*/ 	.word	0x00001470


	//   ....[1]....
        /*035c*/ 	.word	0x00001a30


	//----- nvinfo : EIATTR_COOP_GROUP_MASK_REGIDS
	.align		4
.L_236:
        /*0360*/ 	.byte	0x04, 0x29
        /*0362*/ 	.short	(.L_238 - .L_237)


	//   ....[0]....
.L_237:
        /*0364*/ 	.word	0xffffffff


	//   ....[1]....
        /*0368*/ 	.word	0xffffffff


	//   ....[2]....
        /*036c*/ 	.word	0xffffffff


	//   ....[3]....
        /*0370*/ 	.word	0xffffffff


	//   ....[4]....
        /*0374*/ 	.word	0xffffffff


	//   ....[5]....
        /*0378*/ 	.word	0xffffffff


	//   ....[6]....
        /*037c*/ 	.word	0xffffffff


	//   ....[7]....
        /*0380*/ 	.word	0xffffffff


	//   ....[8]....
        /*0384*/ 	.word	0xffffffff


	//   ....[9]....
        /*0388*/ 	.word	0xffffffff


	//   ....[10]....
        /*038c*/ 	.word	0xffffffff


	//   ....[11]....
        /*0390*/ 	.word	0xffffffff


	//   ....[12]....
        /*0394*/ 	.word	0xffffffff


	//   ....[13]....
        /*0398*/ 	.word	0xffffffff


	//   ....[14]....
        /*039c*/ 	.word	0xffffffff


	//   ....[15]....
        /*03a0*/ 	.word	0xffffffff


	//   ....[16]....
        /*03a4*/ 	.word	0xffffffff


	//   ....[17]....
        /*03a8*/ 	.word	0xffffffff


	//   ....[18]....
        /*03ac*/ 	.word	0xffffffff


	//   ....[19]....
        /*03b0*/ 	.word	0xffffffff


	//   ....[20]....
        /*03b4*/ 	.word	0xffffffff


	//   ....[21]....
        /*03b8*/ 	.word	0xffffffff


	//   ....[22]....
        /*03bc*/ 	.word	0xffffffff


	//   ....[23]....
        /*03c0*/ 	.word	0xffffffff


	//   ....[24]....
        /*03c4*/ 	.word	0xffffffff


	//   ....[25]....
        /*03c8*/ 	.word	0xffffffff


	//   ....[26]....
        /*03cc*/ 	.word	0xffffffff


	//   ....[27]....
        /*03d0*/ 	.word	0xffffffff


	//   ....[28]....
        /*03d4*/ 	.word	0xffffffff


	//   ....[29]....
        /*03d8*/ 	.word	0xffffffff


	//   ....[30]....
        /*03dc*/ 	.word	0xffffffff


	//   ....[31]....
        /*03e0*/ 	.word	0xffffffff


	//----- nvinfo : EIATTR_COOP_GROUP_INSTR_OFFSETS
	.align		4
.L_238:
        /*03e4*/ 	.byte	0x04, 0x28
        /*03e6*/ 	.short	(.L_240 - .L_239)


	//   ....[0]....
.L_239:
        /*03e8*/ 	.word	0x00003ab0


	//   ....[1]....
        /*03ec*/ 	.word	0x00003d10


	//   ....[2]....
        /*03f0*/ 	.word	0x000045b0


	//   ....[3]....
        /*03f4*/ 	.word	0x000047a0


	//   ....[4]....
        /*03f8*/ 	.word	0x000047e0


	//   ....[5]....
        /*03fc*/ 	.word	0x00004980


	//   ....[6]....
        /*0400*/ 	.word	0x00004ba0


	//   ....[7]....
        /*0404*/ 	.word	0x00004c00


	//   ....[8]....
        /*0408*/ 	.word	0x0000b480


	//   ....[9]....
        /*040c*/ 	.word	0x0000b4c0


	//   ....[10]....
        /*0410*/ 	.word	0x0000b650


	//   ....[11]....
        /*0414*/ 	.word	0x0000b680


	//   ....[12]....
        /*0418*/ 	.word	0x0000c180


	//   ....[13]....
        /*041c*/ 	.word	0x0000c290


	//   ....[14]....
        /*0420*/ 	.word	0x0000c2a0


	//   ....[15]....
        /*0424*/ 	.word	0x0000c350


	//   ....[16]....
        /*0428*/ 	.word	0x00012620


	//   ....[17]....
        /*042c*/ 	.word	0x00012660


	//   ....[18]....
        /*0430*/ 	.word	0x000126e0


	//   ....[19]....
        /*0434*/ 	.word	0x00012730


	//   ....[20]....
        /*0438*/ 	.word	0x00012790


	//   ....[21]....
        /*043c*/ 	.word	0x000127d0


	//   ....[22]....
        /*0440*/ 	.word	0x00012870


	//   ....[23]....
        /*0444*/ 	.word	0x000128b0


	//   ....[24]....
        /*0448*/ 	.word	0x00017ac0


	//   ....[25]....
        /*044c*/ 	.word	0x00017ad0


	//   ....[26]....
        /*0450*/ 	.word	0x00017ae0


	//   ....[27]....
        /*0454*/ 	.word	0x00017af0


	//   ....[28]....
        /*0458*/ 	.word	0x00017b20


	//   ....[29]....
        /*045c*/ 	.word	0x00017b40


	//   ....[30]....
        /*0460*/ 	.word	0x00017b60


	//   ....[31]....
        /*0464*/ 	.word	0x00017b70


	//----- nvinfo : EIATTR_EXIT_INSTR_OFFSETS
	.align		4
.L_240:
        /*0468*/ 	.byte	0x04, 0x1c
        /*046a*/ 	.short	(.L_242 - .L_241)


	//   ....[0]....
.L_241:
        /*046c*/ 	.word	0x00000720


	//   ....[1]....
        /*0470*/ 	.word	0x00018ec0


	//   ....[2]....
        /*0474*/ 	.word	0x00018fa0


	//   ....[3]....
        /*0478*/ 	.word	0x000199f0


	//   ....[4]....
        /*047c*/ 	.word	0x00019a80


	//----- nvinfo : EIATTR_CRS_STACK_SIZE
	.align		4
.L_242:
        /*0480*/ 	.byte	0x04, 0x1e
        /*0482*/ 	.short	(.L_244 - .L_243)
.L_243:
        /*0484*/ 	.word	0x00000000


	//----- nvinfo : EIATTR_CBANK_PARAM_SIZE
	.align		4
.L_244:
        /*0488*/ 	.byte	0x03, 0x19
        /*048a*/ 	.short	0x01d0


	//----- nvinfo : EIATTR_PARAM_CBANK
	.align		4
        /*048c*/ 	.byte	0x04, 0x0a
        /*048e*/ 	.short	(.L_246 - .L_245)
	.align		4
.L_245:
        /*0490*/ 	.word	index@(.nv.constant0._ZN5flash16flash_fwd_kernelI23Flash_fwd_kernel_traitsILi32ELi128ELi128ELi4ELb0ELb0EN7cutlass6half_tE19Flash_kernel_traitsILi32ELi128ELi128ELi4ES3_EELb1ELb1ELb0ELb0ELb0ELb1ELb0ELb0EEEvNS_16Flash_fwd_paramsE)
        /*0494*/ 	.short	0x0210
        /*0496*/ 	.short	0x01d0


	//----- nvinfo : EIATTR_SW_WAR
	.align		4
.L_246:
        /*0498*/ 	.byte	0x04, 0x36
        /*049a*/ 	.short	(.L_248 - .L_247)
.L_247:
        /*049c*/ 	.word	0x00000008
.L_248:


//--------------------- .nv.info._ZN5flash16flash_fwd_kernelI23Flash_fwd_kernel_traitsILi32ELi128ELi128ELi4ELb0ELb0EN7cutlass6half_tE19Flash_kernel_traitsILi32ELi128ELi128ELi4ES3_EELb0ELb1ELb0ELb0ELb0ELb1ELb1ELb0EEEvNS_16Flash_fwd_paramsE --------------------------
	.section	.nv.info._ZN5flash16flash_fwd_kernelI23Flash_fwd_kernel_traitsILi32ELi128ELi128ELi4ELb0ELb0EN7cutlass6half_tE19Flash_kernel_traitsILi32ELi128ELi128ELi4ES3_EELb0ELb1ELb0ELb0ELb0ELb1ELb1ELb0EEEvNS_16Flash_fwd_paramsE,"",@"SHT_CUDA_INFO"
	.sectionflags	@""
	.align	4


	//----- nvinfo : EIATTR_CUDA_API_VERSION
	.align		4
        /*0000*/ 	.byte	0x04, 0x37
        /*0002*/ 	.short	(.L_250 - .L_249)
.L_249:
        /*0004*/ 	.word	0x00000082


	//----- nvinfo : EIATTR_KPARAM_INFO
	.align		4
.L_250:
        /*0008*/ 	.byte	0x04, 0x17
        /*000a*/ 	.short	(.L_252 - .L_251)
.L_251:
        /*000c*/ 	.word	0x00000000
        /*0010*/ 	.short	0x0000
        /*0012*/ 	.short	0x0000
        /*0014*/ 	.byte	0x00, 0xf0, 0x41, 0x07


	//----- nvinfo : EIATTR_SPARSE_MMA_MASK
	.align		4
.L_252:
        /*0018*/ 	.byte	0x03, 0x50
        /*001a*/ 	.short	0x0000


	//----- nvinfo : EIATTR_MAXREG_COUNT
	.align		4
        /*001c*/ 	.byte	0x03, 0x1b
        /*001e*/ 	.short	0x00ff


	//----- nvinfo : EIATTR_NUM_BARRIERS
	.align		4
        /*0020*/ 	.byte	0x02, 0x4c
        /*0022*/ 	.byte	0x01
	.zero		1


	//----- nvinfo : EIATTR_ANNOTATIONS
	.align		4
        /*0024*/ 	.byte	0x04, 0x55
        /*0026*/ 	.short	(.L_254 - .L_253)


	//   ....[0]....
.L_253:
        /* <DEDUP_REMOVED lines=36> */


	//----- nvinfo : EIATTR_MERCURY_ISA_VERSION
	.align		4
.L_254:
        /*0250*/ 	.byte	0x03, 0x5f
        /*0252*/ 	.short	0x0101


	//----- nvinfo : EIATTR_COOP_GROUP_MASK_REGIDS
	.align		4
        /*0254*/ 	.byte	0x04, 0x29
        /*0256*/ 	.short	(.L_256 - .L_255)


	//   ....[0]....
.L_255:
        /*0258*/ 	.word	0xffffffff


	//   ....[1]....
        /*025c*/ 	.word	0xffffffff


	//   ....[2]....
        /*0260*/ 	.word	0xffffffff


	//   ....[3]....
        /*0264*/ 	.word	0xffffffff


	//   ....[4]....
        /*0268*/ 	.word	0xffffffff


	//   ....[5]....
        /*026c*/ 	.word	0xffffffff


	//   ....[6]....
        /*0270*/ 	.word	0xffffffff


	//   ....[7]....
        /*0274*/ 	.word	0xffffffff


	//   ....[8]....
        /*0278*/ 	.word	0xffffffff


	//   ....[9]....
        /*027c*/ 	.word	0xffffffff


	//   ....[10]....
        /*0280*/ 	.word	0xffffffff


	//   ....[11]....
        /*0284*/ 	.word	0xffffffff


	//   ....[12]....
        /*0288*/ 	.word	0xffffffff


	//   ....[13]....
        /*028c*/ 	.word	0xffffffff


	//   ....[14]....
        /*0290*/ 	.word	0xffffffff


	//   ....[15]....
        /*0294*/ 	.word	0xffffffff


	//   ....[16]....
        /*0298*/ 	.word	0xffffffff


	//   ....[17]....
        /*029c*/ 	.word	0xffffffff


	//   ....[18]....
        /*02a0*/ 	.word	0xffffffff


	//   ....[19]....
        /*02a4*/ 	.word	0xffffffff


	//   ....[20]....
        /*02a8*/ 	.word	0xffffffff


	//   ....[21]....
        /*02ac*/ 	.word	0xffffffff


	//   ....[22]....
        /*02b0*/ 	.word	0xffffffff


	//   ....[23]....
        /*02b4*/ 	.word	0xffffffff


	//   ....[24]....
        /*02b8*/ 	.word	0xffffffff


	//   ....[25]....
        /*02bc*/ 	.word	0xffffffff


	//   ....[26]....
        /*02c0*/ 	.word	0xffffffff


	//   ....[27]....
        /*02c4*/ 	.word	0xffffffff


	//   ....[28]....
        /*02c8*/ 	.word	0xffffffff


	//   ....[29]....
        /*02cc*/ 	.word	0xffffffff


	//   ....[30]....
        /*02d0*/ 	.word	0xffffffff


	//   ....[31]....
        /*02d4*/ 	.word	0xffffffff


	//----- nvinfo : EIATTR_COOP_GROUP_INSTR_OFFSETS
	.align		4
.L_256:
        /*02d8*/ 	.byte	0x04, 0x28
        /*02da*/ 	.short	(.L_258 - .L_257)


	//   ....[0]....
.L_257:
        /*02dc*/ 	.word	0x00003b00


	//   ....[1]....
        /*02e0*/ 	.word	0x00003bf0


	//   ....[2]....
        /*02e4*/ 	.word	0x000045b0


	//   ....[3]....
        /*02e8*/ 	.word	0x00004610


	//   ....[4]....
        /*02ec*/ 	.word	0x000054a0


	//   ....[5]....
        /*02f0*/ 	.word	0x00005660


	//   ....[6]....
        /*02f4*/ 	.word	0x00005880


	//   ....[7]....
        /*02f8*/ 	.word	0x000058d0


	//   ....[8]....
        /*02fc*/ 	.word	0x00009300


	//   ....[9]....
        /*0300*/ 	.word	0x00009610


	//   ....[10]....
        /*0304*/ 	.word	0x0000a230


	//   ....[11]....
        /*0308*/ 	.word	0x0000a770


	//   ....[12]....
        /*030c*/ 	.word	0x0000ae70


	//   ....[13]....
        /*0310*/ 	.word	0x0000af00


	//   ....[14]....
        /*0314*/ 	.word	0x0000b5c0


	//   ....[15]....
        /*0318*/ 	.word	0x0000b620


	//   ....[16]....
        /*031c*/ 	.word	0x0000f920


	//   ....[17]....
        /*0320*/ 	.word	0x0000f960


	//   ....[18]....
        /*0324*/ 	.word	0x0000f9d0


	//   ....[19]....
        /*0328*/ 	.word	0x0000f9e0


	//   ....[20]....
        /*032c*/ 	.word	0x0000fa30


	//   ....[21]....
        /*0330*/ 	.word	0x0000fa40


	//   ....[22]....
        /*0334*/ 	.word	0x0000fa50


	//   ....[23]....
        /*0338*/ 	.word	0x0000fa60


	//   ....[24]....
        /*033c*/ 	.word	0x00012200


	//   ....[25]....
        /*0340*/ 	.word	0x00012210


	//   ....[26]....
        /*0344*/ 	.word	0x00012220


	//   ....[27]....
        /*0348*/ 	.word	0x00012230


	//   ....[28]....
        /*034c*/ 	.word	0x00012270


	//   ....[29]....
        /*0350*/ 	.word	0x000122a0


	//   ....[30]....
        /*0354*/ 	.word	0x00012340


	//   ....[31]....
        /*0358*/ 	.word	0x00012370


	//----- nvinfo : EIATTR_EXIT_INSTR_OFFSETS
	.align		4
.L_258:
        /*035c*/ 	.byte	0x04, 0x1c
        /*035e*/ 	.short	(.L_260 - .L_259)


	//   ....[0]....
.L_259:
        /*0360*/ 	.word	0x00000330


	//   ....[1]....
        /*0364*/ 	.word	0x00013540


	//   ....[2]....
        /*0368*/ 	.word	0x00013620


	//   ....[3]....
        /*036c*/ 	.word	0x000140c0


	//   ....[4]....
        /*0370*/ 	.word	0x00014150


	//----- nvinfo : EIATTR_CRS_STACK_SIZE
	.align		4
.L_260:
        /*0374*/ 	.byte	0x04, 0x1e
        /*0376*/ 	.short	(.L_262 - .L_261)
.L_261:
        /*0378*/ 	.word	0x00000000


	//----- nvinfo : EIATTR_CBANK_PARAM_SIZE
	.align		4
.L_262:
        /*037c*/ 	.byte	0x03, 0x19
        /*037e*/ 	.short	0x01d0


	//----- nvinfo : EIATTR_PARAM_CBANK
	.align		4
        /*0380*/ 	.byte	0x04, 0x0a
        /*0382*/ 	.short	(.L_264 - .L_263)
	.align		4
.L_263:
        /*0384*/ 	.word	index@(.nv.constant0._ZN5flash16flash_fwd_kernelI23Flash_fwd_kernel_traitsILi32ELi128ELi128ELi4ELb0ELb0EN7cutlass6half_tE19Flash_kernel_traitsILi32ELi128ELi128ELi4ES3_EELb0ELb1ELb0ELb0ELb0ELb1ELb1ELb0EEEvNS_16Flash_fwd_paramsE)
        /*0388*/ 	.short	0x0210
        /*038a*/ 	.short	0x01d0


	//----- nvinfo : EIATTR_SW_WAR
	.align		4
.L_264:
        /*038c*/ 	.byte	0x04, 0x36
        /*038e*/ 	.short	(.L_266 - .L_265)
.L_265:
        /*0390*/ 	.word	0x00000008
.L_266:


//--------------------- .nv.info._ZN5flash16flash_fwd_kernelI23Flash_fwd_kernel_traitsILi32ELi128ELi128ELi4ELb0ELb0EN7cutlass6half_tE19Flash_kernel_traitsILi32ELi128ELi128ELi4ES3_EELb1ELb1ELb0ELb1ELb0ELb0ELb0ELb0EEEvNS_16Flash_fwd_paramsE --------------------------
	.section	.nv.info._ZN5flash16flash_fwd_kernelI23Flash_fwd_kernel_traitsILi32ELi128ELi128ELi4ELb0ELb0EN7cutlass6half_tE19Flash_kernel_traitsILi32ELi128ELi128ELi4ES3_EELb1ELb1ELb0ELb1ELb0ELb0ELb0ELb0EEEvNS_16Flash_fwd_paramsE,"",@"SHT_CUDA_INFO"
	.sectionflags	@""
	.align	4


	//----- nvinfo : EIATTR_CUDA_API_VERSION
	.align		4
        /*0000*/ 	.byte	0x04, 0x37
        /*0002*/ 	.short	(.L_268 - .L_267)
.L_267:
        /*0004*/ 	.word	0x00000082


	//----- nvinfo : EIATTR_KPARAM_INFO
	.align		4
.L_268:
        /*0008*/ 	.byte	0x04, 0x17
        /*000a*/ 	.short	(.L_270 - .L_269)
.L_269:
        /*000c*/ 	.word	0x00000000
        /*0010*/ 	.short	0x0000
        /*0012*/ 	.short	0x0000
        /*0014*/ 	.byte	0x00, 0xf0, 0x41, 0x07


	//----- nvinfo : EIATTR_SPARSE_MMA_MASK
	.align		4
.L_270:
        /*0018*/ 	.byte	0x03, 0x50
        /*001a*/ 	.short	0x0000


	//----- nvinfo : EIATTR_MAXREG_COUNT
	.align		4
        /*001c*/ 	.byte	0x03, 0x1b
        /*001e*/ 	.short	0x00ff


	//----- nvinfo : EIATTR_NUM_BARRIERS
	.align		4
        /*0020*/ 	.byte	0x02, 0x4c
        /*0022*/ 	.byte	0x01
	.zero		1


	//----- nvinfo : EIATTR_ANNOTATIONS
	.align		4
        /*0024*/ 	.byte	0x04, 0x55
        /*0026*/ 	.short	(.L_272 - .L_271)


	//   ....[0]....
.L_271:
        /* <DEDUP_REMOVED lines=41> */


	//----- nvinfo : EIATTR_MERCURY_ISA_VERSION
	.align		4
.L_272:
        /*02a8*/ 	.byte	0x03, 0x5f
        /*02aa*/ 	.short	0x0101


	//----- nvinfo : EIATTR_INT_WARP_WIDE_INSTR_OFFSETS
	.align		4
        /*02ac*/ 	.byte	0x04, 0x31
        /*02ae*/ 	.short	(.L_274 - .L_273)


	//   ....[0]....
.L_273:
        /*02b0*/ 	.word	0x00009e60


	//----- nvinfo : EIATTR_COOP_GROUP_MASK_REGIDS
	.align		4
.L_274:
        /*02b4*/ 	.byte	0x04, 0x29
        /*02b6*/ 	.short	(.L_276 - .L_275)


	//   ....[0]....
.L_275:
        /*02b8*/ 	.word	0xffffffff


	//   ....[1]....
        /*02bc*/ 	.word	0xffffffff


	//   ....[2]....
        /*02c0*/ 	.word	0xffffffff


	//   ....[3]....
        /*02c4*/ 	.word	0xffffffff


	//   ....[4]....
        /*02c8*/ 	.word	0xffffffff


	//   ....[5]....
        /*02cc*/ 	.word	0xffffffff


	//   ....[6]....
        /*02d0*/ 	.word	0xffffffff


	//   ....[7]....
        /*02d4*/ 	.word	0xffffffff


	//   ....[8]....
        /*02d8*/ 	.word	0xffffffff


	//   ....[9]....
        /*02dc*/ 	.word	0xffffffff


	//   ....[10]....
        /*02e0*/ 	.word	0xffffffff


	//   ....[11]....
        /*02e4*/ 	.word	0xffffffff


	//   ....[12]....
        /*02e8*/ 	.word	0xffffffff


	//   ....[13]....
        /*02ec*/ 	.word	0xffffffff


	//   ....[14]....
        /*02f0*/ 	.word	0xffffffff


	//   ....[15]....
        /*02f4*/ 	.word	0xffffffff


	//   ....[16]....
        /*02f8*/ 	.word	0xffffffff


	//   ....[17]....
        /*02fc*/ 	.word	0xffffffff


	//   ....[18]....
        /*0300*/ 	.word	0xffffffff


	//   ....[19]....
        /*0304*/ 	.word	0xffffffff


	//   ....[20]....
        /*0308*/ 	.word	0xffffffff


	//   ....[21]....
        /*030c*/ 	.word	0xffffffff


	//   ....[22]....
        /*0310*/ 	.word	0xffffffff


	//   ....[23]....
        /*0314*/ 	.word	0xffffffff


	//   ....[24]....
        /*0318*/ 	.word	0xffffffff


	//   ....[25]....
        /*031c*/ 	.word	0xffffffff


	//   ....[26]....
        /*0320*/ 	.word	0xffffffff


	//   ....[27]....
        /*0324*/ 	.word	0xffffffff


	//   ....[28]....
        /*0328*/ 	.word	0xffffffff


	//   ....[29]....
        /*032c*/ 	.word	0xffffffff


	//   ....[30]....
        /*0330*/ 	.word	0xffffffff


	//   ....[31]....
        /*0334*/ 	.word	0xffffffff


	//----- nvinfo : EIATTR_COOP_GROUP_INSTR_OFFSETS
	.align		4
.L_276:
        /*0338*/ 	.byte	0x04, 0x28
        /*033a*/ 	.short	(.L_278 - .L_277)


	//   ....[0]....
.L_277:
        /*033c*/ 	.word	0x00005630


	//   ....[1]....
        /*0340*/ 	.word	0x00005790


	//   ....[2]....
        /*0344*/ 	.word	0x000057c0


	//   ....[3]....
        /*0348*/ 	.word	0x000058c0


	//   ....[4]....
        /*034c*/ 	.word	0x00005980


	//   ....[5]....
        /*0350*/ 	.word	0x00005ab0


	//   ....[6]....
        /*0354*/ 	.word	0x00005b50


	//   ....[7]....
        /*0358*/ 	.word	0x00005c90


	//   ....[8]....
        /*035c*/ 	.word	0x0000cdb0


	//   ....[9]....
        /*0360*/ 	.word	0x0000ced0


	//   ....[10]....
        /*0364*/ 	.word	0x0000cf00


	//   ....[11]....
        /*0368*/ 	.word	0x0000d050


	//   ....[12]....
        /*036c*/ 	.word	0x0000d7b0


	//   ....[13]....
        /*0370*/ 	.word	0x0000d830


	//   ....[14]....
        /*0374*/ 	.word	0x0000d9d0


	//   ....[15]....
        /*0378*/ 	.word	0x0000daf0


	//   ....[16]....
        /*037c*/ 	.word	0x00013a90


	//   ....[17]....
        /*0380*/ 	.word	0x00013c50


	//   ....[18]....
        /*0384*/ 	.word	0x000141f0


	//   ....[19]....
        /*0388*/ 	.word	0x000144c0


	//   ....[20]....
        /*038c*/ 	.word	0x00014c00


	//   ....[21]....
        /*0390*/ 	.word	0x00014f20


	//   ....[22]....
        /*0394*/ 	.word	0x00015470


	//   ....[23]....
        /*0398*/ 	.word	0x00015710


	//   ....[24]....
        /*039c*/ 	.word	0x00018b40


	//   ....[25]....
        /*03a0*/ 	.word	0x00018b50


	//   ....[26]....
        /*03a4*/ 	.word	0x00018b60


	//   ....[27]....
        /*03a8*/ 	.word	0x00018b70


	//   ....[28]....
        /*03ac*/ 	.word	0x00018c80


	//   ....[29]....
        /*03b0*/ 	.word	0x00018cb0


	//   ....[30]....
        /*03b4*/ 	.word	0x00018cc0


	//   ....[31]....
        /*03b8*/ 	.word	0x00018cd0


	//----- nvinfo : EIATTR_EXIT_INSTR_OFFSETS
	.align		4
.L_278:
        /*03bc*/ 	.byte	0x04, 0x1c
        /*03be*/ 	.short	(.L_280 - .L_279)


	//   ....[0]....
.L_279:
        /*03c0*/ 	.word	0x000006d0


	//   ....[1]....
        /*03c4*/ 	.word	0x0001a0d0


	//   ....[2]....
        /*03c8*/ 	.word	0x0001a1b0


	//   ....[3]....
        /*03cc*/ 	.word	0x0001ac60


	//   ....[4]....
        /*03d0*/ 	.word	0x0001acf0


	//----- nvinfo : EIATTR_CRS_STACK_SIZE
	.align		4
.L_280:
        /*03d4*/ 	.byte	0x04, 0x1e
        /*03d6*/ 	.short	(.L_282 - .L_281)
.L_281:
        /*03d8*/ 	.word	0x00000000


	//----- nvinfo : EIATTR_CBANK_PARAM_SIZE
	.align		4
.L_282:
        /*03dc*/ 	.byte	0x03, 0x19
        /*03de*/ 	.short	0x01d0


	//----- nvinfo : EIATTR_PARAM_CBANK
	.align		4
        /*03e0*/ 	.byte	0x04, 0x0a
        /*03e2*/ 	.short	(.L_284 - .L_283)
	.align		4
.L_283:
        /*03e4*/ 	.word	index@(.nv.constant0._ZN5flash16flash_fwd_kernelI23Flash_fwd_kernel_traitsILi32ELi128ELi128ELi4ELb0ELb0EN7cutlass6half_tE19Flash_kernel_traitsILi32ELi128ELi128ELi4ES3_EELb1ELb1ELb0ELb1ELb0ELb0ELb0ELb0EEEvNS_16Flash_fwd_paramsE)
        /*03e8*/ 	.short	0x0210
        /*03ea*/ 	.short	0x01d0


	//----- nvinfo : EIATTR_SW_WAR
	.align		4
.L_284:
        /*03ec*/ 	.byte	0x04, 0x36
        /*03ee*/ 	.short	(.L_286 - .L_285)
.L_285:
        /*03f0*/ 	.word	0x00000008
.L_286:


//--------------------- .nv.info._ZN5flash16flash_fwd_kernelI23Flash_fwd_kernel_traitsILi32ELi128ELi128ELi4ELb0ELb0EN7cutlass6half_tE19Flash_kernel_traitsILi32ELi128ELi128ELi4ES3_EELb1ELb1ELb0ELb0ELb0ELb0ELb0ELb1EEEvNS_16Flash_fwd_paramsE --------------------------
	.section	.nv.info._ZN5flash16flash_fwd_kernelI23Flash_fwd_kernel_traitsILi32ELi128ELi128ELi4ELb0ELb0EN7cutlass6half_tE19Flash_kernel_traitsILi32ELi128ELi128ELi4ES3_EELb1ELb1ELb0ELb0ELb0ELb0ELb0ELb1EEEvNS_16Flash_fwd_paramsE,"",@"SHT_CUDA_INFO"
	.sectionflags	@""
	.align	4


	//----- nvinfo : EIATTR_CUDA_API_VERSION
	.align		4
        /*0000*/ 	.byte	0x04, 0x37
        /*0002*/ 	.short	(.L_288 - .L_287)
.L_287:
        /*0004*/ 	.word	0x00000082


	//----- nvinfo : EIATTR_KPARAM_INFO
	.align		4
.L_288:
        /*0008*/ 	.byte	0x04, 0x17
        /*000a*/ 	.short	(.L_290 - .L_289)
.L_289:
        /*000c*/ 	.word	0x00000000
        /*0010*/ 	.short	0x0000
        /*0012*/ 	.short	0x0000
        /*0014*/ 	.byte	0x00, 0xf0, 0x41, 0x07


	//----- nvinfo : EIATTR_SPARSE_MMA_MASK
	.align		4
.L_290:
        /*0018*/ 	.byte	0x03, 0x50
        /*001a*/ 	.short	0x0000


	//----- nvinfo : EIATTR_MAXREG_COUNT
	.align		4
        /*001c*/ 	.byte	0x03, 0x1b
        /*001e*/ 	.short	0x00ff


	//----- nvinfo : EIATTR_NUM_BARRIERS
	.align		4
        /*0020*/ 	.byte	0x02, 0x4c
        /*0022*/ 	.byte	0x01
	.zero		1


	//----- nvinfo : EIATTR_ANNOTATIONS
	.align		4
        /*0024*/ 	.byte	0x04, 0x55
        /*0026*/ 	.short	(.L_292 - .L_291)


	//   ....[0]....
.L_291:
        /* <DEDUP_REMOVED lines=496> */


	//----- nvinfo : EIATTR_MERCURY_ISA_VERSION
	.align		4
.L_292:
        /*1f18*/ 	.byte	0x03, 0x5f
        /*1f1a*/ 	.short	0x0101


	//----- nvinfo : EIATTR_INT_WARP_WIDE_INSTR_OFFSETS
	.align		4
        /*1f1c*/ 	.byte	0x04, 0x31
        /*1f1e*/ 	.short	(.L_294 - .L_293)


	//   ....[0]....
.L_293:
        /*1f20*/ 	.word	0x00010540


	//----- nvinfo : EIATTR_COOP_GROUP_MASK_REGIDS
	.align		4
.L_294:
        /*1f24*/ 	.byte	0x04, 0x29
        /*1f26*/ 	.short	(.L_296 - .L_295)


	//   ....[0]....
.L_295:
        /*1f28*/ 	.word	0xffffffff


	//   ....[1]....
        /*1f2c*/ 	.word	0xffffffff


	//   ....[2]....
        /*1f30*/ 	.word	0xffffffff


	//   ....[3]....
        /*1f34*/ 	.word	0xffffffff


	//   ....[4]....
        /*1f38*/ 	.word	0xffffffff


	//   ....[5]....
        /*1f3c*/ 	.word	0xffffffff


	//   ....[6]....
        /*1f40*/ 	.word	0xffffffff


	//   ....[7]....
        /*1f44*/ 	.word	0xffffffff


	//   ....[8]....
        /*1f48*/ 	.word	0xffffffff


	//   ....[9]....
        /*1f4c*/ 	.word	0xffffffff


	//   ....[10]....
        /*1f50*/ 	.word	0xffffffff


	//   ....[11]....
        /*1f54*/ 	.word	0xffffffff


	//   ....[12]....
        /*1f58*/ 	.word	0xffffffff


	//   ....[13]....
        /*1f5c*/ 	.word	0xffffffff


	//   ....[14]....
        /*1f60*/ 	.word	0xffffffff


	//   ....[15]....
        /*1f64*/ 	.word	0xffffffff


	//   ....[16]....
        /*1f68*/ 	.word	0xffffffff


	//   ....[17]....
        /*1f6c*/ 	.word	0xffffffff


	//   ....[18]....
        /*1f70*/ 	.word	0xffffffff


	//   ....[19]....
        /*1f74*/ 	.word	0xffffffff


	//   ....[20]....
        /*1f78*/ 	.word	0xffffffff


	//   ....[21]....
        /*1f7c*/ 	.word	0xffffffff


	//   ....[22]....
        /*1f80*/ 	.word	0xffffffff


	//   ....[23]....
        /*1f84*/ 	.word	0xffffffff


	//   ....[24]....
        /*1f88*/ 	.word	0xffffffff


	//   ....[25]....
        /*1f8c*/ 	.word	0xffffffff


	//   ....[26]....
        /*1f90*/ 	.word	0xffffffff


	//   ....[27]....
        /*1f94*/ 	.word	0xffffffff


	//   ....[28]....
        /*1f98*/ 	.word	0xffffffff


	//   ....[29]....
        /*1f9c*/ 	.word	0xffffffff


	//   ....[30]....
        /*1fa0*/ 	.word	0xffffffff


	//   ....[31]....
        /*1fa4*/ 	.word	0xffffffff


	//----- nvinfo : EIATTR_COOP_GROUP_INSTR_OFFSETS
	.align		4
.L_296:
        /*1fa8*/ 	.byte	0x04, 0x28
        /*1faa*/ 	.short	(.L_298 - .L_297)


	//   ....[0]....
.L_297:
        /*1fac*/ 	.word	0x00003a80


	//   ....[1]....
        /*1fb0*/ 	.word	0x00003aa0


	//   ....[2]....
        /*1fb4*/ 	.word	0x00004a00


	//   ....[3]....
        /*1fb8*/ 	.word	0x00004bb0


	//   ....[4]....
        /*1fbc*/ 	.word	0x00006790


	//   ....[5]....
        /*1fc0*/ 	.word	0x00006940


	//   ....[6]....
        /*1fc4*/ 	.word	0x000073c0


	//   ....[7]....
        /*1fc8*/ 	.word	0x00007590


	//   ....[8]....
        /*1fcc*/ 	.word	0x00013120


	//   ....[9]....
        /*1fd0*/ 	.word	0x00013160


	//   ....[10]....
        /*1fd4*/ 	.word	0x000131d0


	//   ....[11]....
        /*1fd8*/ 	.word	0x00013270


	//   ....[12]....
        /*1fdc*/ 	.word	0x000141e0


	//   ....[13]....
        /*1fe0*/ 	.word	0x00014300


	//   ....[14]....
        /*1fe4*/ 	.word	0x00014530


	//   ....[15]....
        /*1fe8*/ 	.word	0x00014a20


	//   ....[16]....
        /*1fec*/ 	.word	0x00020a20


	//   ....[17]....
        /*1ff0*/ 	.word	0x00020ad0


	//   ....[18]....
        /*1ff4*/ 	.word	0x00020b30


	//   ....[19]....
        /*1ff8*/ 	.word	0x00020c20


	//   ....[20]....
        /*1ffc*/ 	.word	0x00020cc0


	//   ....[21]....
        /*2000*/ 	.word	0x00020d00


	//   ....[22]....
        /*2004*/ 	.word	0x00020f00


	//   ....[23]....
        /*2008*/ 	.word	0x00020f30


	//   ....[24]....
        /*200c*/ 	.word	0x0002b230


	//   ....[25]....
        /*2010*/ 	.word	0x0002b250


	//   ....[26]....
        /*2014*/ 	.word	0x0002b320


	//   ....[27]....
        /*2018*/ 	.word	0x0002b330


	//   ....[28]....
        /*201c*/ 	.word	0x0002b350


	//   ....[29]....
        /*2020*/ 	.word	0x0002b370


	//   ....[30]....
        /*2024*/ 	.word	0x0002b380


	//   ....[31]....
        /*2028*/ 	.word	0x0002b390


	//----- nvinfo : EIATTR_EXIT_INSTR_OFFSETS
	.align		4
.L_298:
        /*202c*/ 	.byte	0x04, 0x1c
        /*202e*/ 	.short	(.L_300 - .L_299)


	//   ....[0]....
.L_299:
        /*2030*/ 	.word	0x00000680


	//   ....[1]....
        /*2034*/ 	.word	0x0002c690


	//   ....[2]....
        /*2038*/ 	.word	0x0002c770


	//   ....[3]....
        /*203c*/ 	.word	0x0002d250


	//   ....[4]....
        /*2040*/ 	.word	0x0002d2e0


	//----- nvinfo : EIATTR_CRS_STACK_SIZE
	.align		4
.L_300:
        /*2044*/ 	.byte	0x04, 0x1e
        /*2046*/ 	.short	(.L_302 - .L_301)
.L_301:
        /*2048*/ 	.word	0x00000000


	//----- nvinfo : EIATTR_CBANK_PARAM_SIZE
	.align		4
.L_302:
        /*204c*/ 	.byte	0x03, 0x19
        /*204e*/ 	.short	0x01d0


	//----- nvinfo : EIATTR_PARAM_CBANK
	.align		4
        /*2050*/ 	.byte	0x04, 0x0a
        /*2052*/ 	.short	(.L_304 - .L_303)
	.align		4
.L_303:
        /*2054*/ 	.word	index@(.nv.constant0._ZN5flash16flash_fwd_kernelI23Flash_fwd_kernel_traitsILi32ELi128ELi128ELi4ELb0ELb0EN7cutlass6half_tE19Flash_kernel_traitsILi32ELi128ELi128ELi4ES3_EELb1ELb1ELb0ELb0ELb0ELb0ELb0ELb1EEEvNS_16Flash_fwd_paramsE)
        /*2058*/ 	.short	0x0210
        /*205a*/ 	.short	0x01d0


	//----- nvinfo : EIATTR_SW_WAR
	.align		4
.L_304:
        /*205c*/ 	.byte	0x04, 0x36
        /*205e*/ 	.short	(.L_306 - .L_305)
.L_305:
        /*2060*/ 	.word	0x00000008
.L_306:


//--------------------- .nv.info._ZN5flash16flash_fwd_kernelI23Flash_fwd_kernel_traitsILi32ELi128ELi128ELi4ELb0ELb0EN7cutlass6half_tE19Flash_kernel_traitsILi32ELi128ELi128ELi4ES3_EELb0ELb1ELb0ELb0ELb0ELb0ELb1ELb0EEEvNS_16Flash_fwd_paramsE --------------------------
	.section	.nv.info._ZN5flash16flash_fwd_kernelI23Flash_fwd_kernel_traitsILi32ELi128ELi128ELi4ELb0ELb0EN7cutlass6half_tE19Flash_kernel_traitsILi32ELi128ELi128ELi4ES3_EELb0ELb1ELb0ELb0ELb0ELb0ELb1ELb0EEEvNS_16Flash_fwd_paramsE,"",@"SHT_CUDA_INFO"
	.sectionflags	@""
	.align	4


	//----- nvinfo : EIATTR_CUDA_API_VERSION
	.align		4
        /*0000*/ 	.byte	0x04, 0x37
        /*0002*/ 	.short	(.L_308 - .L_307)
.L_307:
        /*0004*/ 	.word	0x00000082


	//----- nvinfo : EIATTR_KPARAM_INFO
	.align		4
.L_308:
        /*0008*/ 	.byte	0x04, 0x17
        /*000a*/ 	.short	(.L_310 - .L_309)
.L_309:
        /*000c*/ 	.word	0x00000000
        /*0010*/ 	.short	0x0000
        /*0012*/ 	.short	0x0000
        /*0014*/ 	.byte	0x00, 0xf0, 0x41, 0x07


	//----- nvinfo : EIATTR_SPARSE_MMA_MASK
	.align		4
.L_310:
        /*0018*/ 	.byte	0x03, 0x50
        /*001a*/ 	.short	0x0000


	//----- nvinfo : EIATTR_MAXREG_COUNT
	.align		4
        /*001c*/ 	.byte	0x03, 0x1b
        /*001e*/ 	.short	0x00ff


	//----- nvinfo : EIATTR_NUM_BARRIERS
	.align		4
        /*0020*/ 	.byte	0x02, 0x4c
        /*0022*/ 	.byte	0x01
	.zero		1


	//----- nvinfo : EIATTR_ANNOTATIONS
	.align		4
        /*0024*/ 	.byte	0x04, 0x55
        /*0026*/ 	.short	(.L_312 - .L_311)


	//   ....[0]....
.L_311:
        /* <DEDUP_REMOVED lines=26> */


	//----- nvinfo : EIATTR_MERCURY_ISA_VERSION
	.align		4
.L_312:
        /*01b0*/ 	.byte	0x03, 0x5f
        /*01b2*/ 	.short	0x0101


	//----- nvinfo : EIATTR_INT_WARP_WIDE_INSTR_OFFSETS
	.align		4
        /*01b4*/ 	.byte	0x04, 0x31
        /*01b6*/ 	.short	(.L_314 - .L_313)


	//   ....[0]....
.L_313:
        /*01b8*/ 	.word	0x00007d00


	//----- nvinfo : EIATTR_COOP_GROUP_MASK_REGIDS
	.align		4
.L_314:
        /*01bc*/ 	.byte	0x04, 0x29
        /*01be*/ 	.short	(.L_316 - .L_315)


	//   ....[0]....
.L_315:
        /*01c0*/ 	.word	0xffffffff


	//   ....[1]....
        /*01c4*/ 	.word	0xffffffff


	//   ....[2]....
        /*01c8*/ 	.word	0xffffffff


	//   ....[3]....
        /*01cc*/ 	.word	0xffffffff


	//   ....[4]....
        /*01d0*/ 	.word	0xffffffff


	//   ....[5]....
        /*01d4*/ 	.word	0xffffffff


	//   ....[6]....
        /*01d8*/ 	.word	0xffffffff


	//   ....[7]....
        /*01dc*/ 	.word	0xffffffff


	//   ....[8]....
        /*01e0*/ 	.word	0xffffffff


	//   ....[9]....
        /*01e4*/ 	.word	0xffffffff


	//   ....[10]....
        /*01e8*/ 	.word	0xffffffff


	//   ....[11]....
        /*01ec*/ 	.word	0xffffffff


	//   ....[12]....
        /*01f0*/ 	.word	0xffffffff


	//   ....[13]....
        /*01f4*/ 	.word	0xffffffff


	//   ....[14]....
        /*01f8*/ 	.word	0xffffffff


	//   ....[15]....
        /*01fc*/ 	.word	0xffffffff


	//   ....[16]....
        /*0200*/ 	.word	0xffffffff


	//   ....[17]....
        /*0204*/ 	.word	0xffffffff


	//   ....[18]....
        /*0208*/ 	.word	0xffffffff


	//   ....[19]....
        /*020c*/ 	.word	0xffffffff


	//   ....[20]....
        /*0210*/ 	.word	0xffffffff


	//   ....[21]....
        /*0214*/ 	.word	0xffffffff


	//   ....[22]....
        /*0218*/ 	.word	0xffffffff


	//   ....[23]....
        /*021c*/ 	.word	0xffffffff


	//   ....[24]....
        /*0220*/ 	.word	0xffffffff


	//   ....[25]....
        /*0224*/ 	.word	0xffffffff


	//   ....[26]....
        /*0228*/ 	.word	0xffffffff


	//   ....[27]....
        /*022c*/ 	.word	0xffffffff


	//   ....[28]....
        /*0230*/ 	.word	0xffffffff


	//   ....[29]....
        /*0234*/ 	.word	0xffffffff


	//   ....[30]....
        /*0238*/ 	.word	0xffffffff


	//   ....[31]....
        /*023c*/ 	.word	0xffffffff


	//----- nvinfo : EIATTR_COOP_GROUP_INSTR_OFFSETS
	.align		4
.L_316:
        /*0240*/ 	.byte	0x04, 0x28
        /*0242*/ 	.short	(.L_318 - .L_317)


	//   ....[0]....
.L_317:
        /*0244*/ 	.word	0x00005530


	//   ....[1]....
        /*0248*/ 	.word	0x00005560


	//   ....[2]....
        /*024c*/ 	.word	0x00005590


	//   ....[3]....
        /*0250*/ 	.word	0x000055a0


	//   ....[4]....
        /*0254*/ 	.word	0x00006010


	//   ....[5]....
        /*0258*/ 	.word	0x00006090


	//   ....[6]....
        /*025c*/ 	.word	0x00006350


	//   ....[7]....
        /*0260*/ 	.word	0x000063b0


	//   ....[8]....
        /*0264*/ 	.word	0x0000adb0


	//   ....[9]....
        /*0268*/ 	.word	0x0000add0


	//   ....[10]....
        /*026c*/ 	.word	0x0000b1c0


	//   ....[11]....
        /*0270*/ 	.word	0x0000b210


	//   ....[12]....
        /*0274*/ 	.word	0x0000ba90


	//   ....[13]....
        /*0278*/ 	.word	0x0000bb50


	//   ....[14]....
        /*027c*/ 	.word	0x0000bd60


	//   ....[15]....
        /*0280*/ 	.word	0x0000bdd0


	//   ....[16]....
        /*0284*/ 	.word	0x000103d0


	//   ....[17]....
        /*0288*/ 	.word	0x00010420


	//   ....[18]....
        /*028c*/ 	.word	0x00010480


	//   ....[19]....
        /*0290*/ 	.word	0x00010490


	//   ....[20]....
        /*0294*/ 	.word	0x000104e0


	//   ....[21]....
        /*0298*/ 	.word	0x000104f0


	//   ....[22]....
        /*029c*/ 	.word	0x00010500


	//   ....[23]....
        /*02a0*/ 	.word	0x00010510


	//   ....[24]....
        /*02a4*/ 	.word	0x00012c70


	//   ....[25]....
        /*02a8*/ 	.word	0x00012c80


	//   ....[26]....
        /*02ac*/ 	.word	0x00012c90


	//   ....[27]....
        /*02b0*/ 	.word	0x00012cb0


	//   ....[28]....
        /*02b4*/ 	.word	0x00012ce0


	//   ....[29]....
        /*02b8*/ 	.word	0x00012d00


	//   ....[30]....
        /*02bc*/ 	.word	0x00012d30


	//   ....[31]....
        /*02c0*/ 	.word	0x00012dd0


	//----- nvinfo : EIATTR_EXIT_INSTR_OFFSETS
	.align		4
.L_318:
        /*02c4*/ 	.byte	0x04, 0x1c
        /*02c6*/ 	.short	(.L_320 - .L_319)


	//   ....[0]....
.L_319:
        /*02c8*/ 	.word	0x000004c0


	//   ....[1]....
        /*02cc*/ 	.word	0x00014080


	//   ....[2]....
        /*02d0*/ 	.word	0x00014160


	//   ....[3]....
        /*02d4*/ 	.word	0x00014c20


	//   ....[4]....
        /*02d8*/ 	.word	0x00014cb0


	//----- nvinfo : EIATTR_CRS_STACK_SIZE
	.align		4
.L_320:
        /*02dc*/ 	.byte	0x04, 0x1e
        /*02de*/ 	.short	(.L_322 - .L_321)
.L_321:
        /*02e0*/ 	.word	0x00000000


	//----- nvinfo : EIATTR_CBANK_PARAM_SIZE
	.align		4
.L_322:
        /*02e4*/ 	.byte	0x03, 0x19
        /*02e6*/ 	.short	0x01d0


	//----- nvinfo : EIATTR_PARAM_CBANK
	.align		4
        /*02e8*/ 	.byte	0x04, 0x0a
        /*02ea*/ 	.short	(.L_324 - .L_323)
	.align		4
.L_323:
        /*02ec*/ 	.word	index@(.nv.constant0._ZN5flash16flash_fwd_kernelI23Flash_fwd_kernel_traitsILi32ELi128ELi128ELi4ELb0ELb0EN7cutlass6half_tE19Flash_kernel_traitsILi32ELi128ELi128ELi4ES3_EELb0ELb1ELb0ELb0ELb0ELb0ELb1ELb0EEEvNS_16Flash_fwd_paramsE)
        /*02f0*/ 	.short	0x0210
        /*02f2*/ 	.short	0x01d0


	//----- nvinfo : EIATTR_SW_WAR
	.align		4
.L_324:
        /*02f4*/ 	.byte	0x04, 0x36
        /*02f6*/ 	.short	(.L_326 - .L_325)
.L_325:
        /*02f8*/ 	.word	0x00000008
.L_326:


//--------------------- .nv.info._ZN5flash16flash_fwd_kernelI23Flash_fwd_kernel_traitsILi32ELi128ELi128ELi4ELb0ELb0EN7cutlass6half_tE19Flash_kernel_traitsILi32ELi128ELi128ELi4ES3_EELb1ELb1ELb0ELb1ELb0ELb0ELb0ELb1EEEvNS_16Flash_fwd_paramsE --------------------------
	.section	.nv.info._ZN5flash16flash_fwd_kernelI23Flash_fwd_kernel_traitsILi32ELi128ELi128ELi4ELb0ELb0EN7cutlass6half_tE19Flash_kernel_traitsILi32ELi128ELi128ELi4ES3_EELb1ELb1ELb0ELb1ELb0ELb0ELb0ELb1EEEvNS_16Flash_fwd_paramsE,"",@"SHT_CUDA_INFO"
	.sectionflags	@""
	.align	4


	//----- nvinfo : EIATTR_CUDA_API_VERSION
	.align		4
        /*0000*/ 	.byte	0x04, 0x37
        /*0002*/ 	.short	(.L_328 - .L_327)
.L_327:
        /*0004*/ 	.word	0x00000082


	//----- nvinfo : EIATTR_KPARAM_INFO
	.align		4
.L_328:
        /*0008*/ 	.byte	0x04, 0x17
        /*000a*/ 	.short	(.L_330 - .L_329)
.L_329:
        /*000c*/ 	.word	0x00000000
        /*0010*/ 	.short	0x0000
        /*0012*/ 	.short	0x0000
        /*0014*/ 	.byte	0x00, 0xf0, 0x41, 0x07


	//----- nvinfo : EIATTR_SPARSE_MMA_MASK
	.align		4
.L_330:
        /*0018*/ 	.byte	0x03, 0x50
        /*001a*/ 	.short	0x0000


	//----- nvinfo : EIATTR_MAXREG_COUNT
	.align		4
        /*001c*/ 	.byte	0x03, 0x1b
        /*001e*/ 	.short	0x00ff


	//----- nvinfo : EIATTR_NUM_BARRIERS
	.align		4
        /*0020*/ 	.byte	0x02, 0x4c
        /*0022*/ 	.byte	0x01
	.zero		1


	//----- nvinfo : EIATTR_ANNOTATIONS
	.align		4
        /*0024*/ 	.byte	0x04, 0x55
        /*0026*/ 	.short	(.L_332 - .L_331)


	//   ....[0]....
.L_331:
        /* <DEDUP_REMOVED lines=440> */


	//----- nvinfo : EIATTR_MERCURY_ISA_VERSION
	.align		4
.L_332:
        /*1b90*/ 	.byte	0x03, 0x5f
        /*1b92*/ 	.short	0x0101


	//----- nvinfo : EIATTR_COOP_GROUP_MASK_REGIDS
	.align		4
        /*1b94*/ 	.byte	0x04, 0x29
        /*1b96*/ 	.short	(.L_334 - .L_333)


	//   ....[0]....
.L_333:
        /*1b98*/ 	.word	0xffffffff


	//   ....[1]....
        /*1b9c*/ 	.word	0xffffffff


	//   ....[2]....
        /*1ba0*/ 	.word	0xffffffff


	//   ....[3]....
        /*1ba4*/ 	.word	0xffffffff


	//   ....[4]....
        /*1ba8*/ 	.word	0xffffffff


	//   ....[5]....
        /*1bac*/ 	.word	0xffffffff


	//   ....[6]....
        /*1bb0*/ 	.word	0xffffffff


	//   ....[7]....
        /*1bb4*/ 	.word	0xffffffff


	//   ....[8]....
        /*1bb8*/ 	.word	0xffffffff


	//   ....[9]....
        /*1bbc*/ 	.word	0xffffffff


	//   ....[10]....
        /*1bc0*/ 	.word	0xffffffff


	//   ....[11]....
        /*1bc4*/ 	.word	0xffffffff


	//   ....[12]....
        /*1bc8*/ 	.word	0xffffffff


	//   ....[13]....
        /*1bcc*/ 	.word	0xffffffff


	//   ....[14]....
        /*1bd0*/ 	.word	0xffffffff


	//   ....[15]....
        /*1bd4*/ 	.word	0xffffffff


	//   ....[16]....
        /*1bd8*/ 	.word	0xffffffff


	//   ....[17]....
        /*1bdc*/ 	.word	0xffffffff


	//   ....[18]....
        /*1be0*/ 	.word	0xffffffff


	//   ....[19]....
        /*1be4*/ 	.word	0xffffffff


	//   ....[20]....
        /*1be8*/ 	.word	0xffffffff


	//   ....[21]....
        /*1bec*/ 	.word	0xffffffff


	//   ....[22]....
        /*1bf0*/ 	.word	0xffffffff


	//   ....[23]....
        /*1bf4*/ 	.word	0xffffffff


	//   ....[24]....
        /*1bf8*/ 	.word	0xffffffff


	//   ....[25]....
        /*1bfc*/ 	.word	0xffffffff


	//   ....[26]....
        /*1c00*/ 	.word	0xffffffff


	//   ....[27]....
        /*1c04*/ 	.word	0xffffffff


	//   ....[28]....
        /*1c08*/ 	.word	0xffffffff


	//   ....[29]....
        /*1c0c*/ 	.word	0xffffffff


	//   ....[30]....
        /*1c10*/ 	.word	0xffffffff


	//   ....[31]....
        /*1c14*/ 	.word	0xffffffff


	//   ....[32]....
        /*1c18*/ 	.word	0x05000004


	//   ....[33]....
        /*1c1c*/ 	.word	0x05000004


	//   ....[34]....
        /*1c20*/ 	.word	0x05000004


	//   ....[35]....
        /*1c24*/ 	.word	0x05000004


	//   ....[36]....
        /*1c28*/ 	.word	0x05000004


	//   ....[37]....
        /*1c2c*/ 	.word	0x05000004


	//   ....[38]....
        /*1c30*/ 	.word	0x05000004


	//   ....[39]....
        /*1c34*/ 	.word	0x05000004


	//----- nvinfo : EIATTR_COOP_GROUP_INSTR_OFFSETS
	.align		4
.L_334:
        /*1c38*/ 	.byte	0x04, 0x28
        /*1c3a*/ 	.short	(.L_336 - .L_335)


	//   ....[0]....
.L_335:
        /*1c3c*/ 	.word	0x00005970


	//   ....[1]....
        /*1c40*/ 	.word	0x000059b0


	//   ....[2]....
        /*1c44*/ 	.word	0x00005a20


	//   ....[3]....
        /*1c48*/ 	.word	0x00005a30


	//   ....[4]....
        /*1c4c*/ 	.word	0x00005a60


	//   ....[5]....
        /*1c50*/ 	.word	0x00005a70


	//   ....[6]....
        /*1c54*/ 	.word	0x00005aa0


	//   ....[7]....
        /*1c58*/ 	.word	0x00005ab0


	//   ....[8]....
        /*1c5c*/ 	.word	0x00013b30


	//   ....[9]....
        /*1c60*/ 	.word	0x00013bb0


	//   ....[10]....
        /*1c64*/ 	.word	0x00014350


	//   ....[11]....
        /*1c68*/ 	.word	0x00014370


	//   ....[12]....
        /*1c6c*/ 	.word	0x000149e0


	//   ....[13]....
        /*1c70*/ 	.word	0x00014a00


	//   ....[14]....
        /*1c74*/ 	.word	0x00014fe0


	//   ....[15]....
        /*1c78*/ 	.word	0x00015000


	//   ....[16]....
        /*1c7c*/ 	.word	0x00021770


	//   ....[17]....
        /*1c80*/ 	.word	0x000218b0


	//   ....[18]....
        /*1c84*/ 	.word	0x000218f0


	//   ....[19]....
        /*1c88*/ 	.word	0x00021a20


	//   ....[20]....
        /*1c8c*/ 	.word	0x00021a50


	//   ....[21]....
        /*1c90*/ 	.word	0x00021a70


	//   ....[22]....
        /*1c94*/ 	.word	0x00021bd0


	//   ....[23]....
        /*1c98*/ 	.word	0x00021cc0


	//   ....[24]....
        /*1c9c*/ 	.word	0x0002bce0


	//   ....[25]....
        /*1ca0*/ 	.word	0x0002bcf0


	//   ....[26]....
        /*1ca4*/ 	.word	0x0002bd00


	//   ....[27]....
        /*1ca8*/ 	.word	0x0002bd10


	//   ....[28]....
        /*1cac*/ 	.word	0x0002bd40


	//   ....[29]....
        /*1cb0*/ 	.word	0x0002bd60


	//   ....[30]....
        /*1cb4*/ 	.word	0x0002bd80


	//   ....[31]....
        /*1cb8*/ 	.word	0x0002bd90


	//   ....[32]....
        /*1cbc*/ 	.word	0x0002e0a0


	//   ....[33]....
        /*1cc0*/ 	.word	0x0002e100


	//   ....[34]....
        /*1cc4*/ 	.word	0x0002e170


	//   ....[35]....
        /*1cc8*/ 	.word	0x0002e1e0


	//   ....[36]....
        /*1ccc*/ 	.word	0x0002e250


	//   ....[37]....
        /*1cd0*/ 	.word	0x0002e2d0


	//   ....[38]....
        /*1cd4*/ 	.word	0x0002e340


	//   ....[39]....
        /*1cd8*/ 	.word	0x0002e3b0


	//----- nvinfo : EIATTR_EXIT_INSTR_OFFSETS
	.align		4
.L_336:
        /*1cdc*/ 	.byte	0x04, 0x1c
        /*1cde*/ 	.short	(.L_338 - .L_337)


	//   ....[0]....
.L_337:
        /*1ce0*/ 	.word	0x00000060


	//----- nvinfo : EIATTR_CRS_STACK_SIZE
	.align		4
.L_338:
        /*1ce4*/ 	.byte	0x04, 0x1e
        /*1ce6*/ 	.short	(.L_340 - .L_339)
.L_339:
        /*1ce8*/ 	.word	0x00000000


	//----- nvinfo : EIATTR_CBANK_PARAM_SIZE
	.align		4
.L_340:
        /*1cec*/ 	.byte	0x03, 0x19
        /*1cee*/ 	.short	0x01d0


	//----- nvinfo : EIATTR_PARAM_CBANK
	.align		4
        /*1cf0*/ 	.byte	0x04, 0x0a
        /*1cf2*/ 	.short	(.L_342 - .L_341)
	.align		4
.L_341:
        /*1cf4*/ 	.word	index@(.nv.constant0._ZN5flash16flash_fwd_kernelI23Flash_fwd_kernel_traitsILi32ELi128ELi128ELi4ELb0ELb0EN7cutlass6half_tE19Flash_kernel_traitsILi32ELi128ELi128ELi4ES3_EELb1ELb1ELb0ELb1ELb0ELb0ELb0ELb1EEEvNS_16Flash_fwd_paramsE)
        /*1cf8*/ 	.short	0x0210
        /*1cfa*/ 	.short	0x01d0


	//----- nvinfo : EIATTR_SW_WAR
	.align		4
.L_342:
        /*1cfc*/ 	.byte	0x04, 0x36
        /*1cfe*/ 	.short	(.L_344 - .L_343)
.L_343:
        /*1d00*/ 	.word	0x00000008
.L_344:


//--------------------- .nv.info._ZN5flash16flash_fwd_kernelI23Flash_fwd_kernel_traitsILi32ELi128ELi128ELi4ELb0ELb0EN7cutlass6half_tE19Flash_kernel_traitsILi32ELi128ELi128ELi4ES3_EELb0ELb1ELb0ELb1ELb0ELb0ELb1ELb0EEEvNS_16Flash_fwd_paramsE --------------------------
	.section	.nv.info._ZN5flash16flash_fwd_kernelI23Flash_fwd_kernel_traitsILi32ELi128ELi128ELi4ELb0ELb0EN7cutlass6half_tE19Flash_kernel_traitsILi32ELi128ELi128ELi4ES3_EELb0ELb1ELb0ELb1ELb0ELb0ELb1ELb0EEEvNS_16Flash_fwd_paramsE,"",@"SHT_CUDA_INFO"
	.sectionflags	@""
	.align	4


	//----- nvinfo : EIATTR_CUDA_API_VERSION
	.align		4
        /*0000*/ 	.byte	0x04, 0x37
        /*0002*/ 	.short	(.L_346 - .L_345)
.L_345:
        /*0004*/ 	.word	0x00000082


	//----- nvinfo : EIATTR_KPARAM_INFO
	.align		4
.L_346:
        /*0008*/ 	.byte	0x04, 0x17
        /*000a*/ 	.short	(.L_348 - .L_347)
.L_347:
        /*000c*/ 	.word	0x00000000
        /*0010*/ 	.short	0x0000
        /*0012*/ 	.short	0x0000
        /*0014*/ 	.byte	0x00, 0xf0, 0x41, 0x07


	//----- nvinfo : EIATTR_SPARSE_MMA_MASK
	.align		4
.L_348:
        /*0018*/ 	.byte	0x03, 0x50
        /*001a*/ 	.short	0x0000


	//----- nvinfo : EIATTR_MAXREG_COUNT
	.align		4
        /*001c*/ 	.byte	0x03, 0x1b
        /*001e*/ 	.short	0x00ff


	//----- nvinfo : EIATTR_NUM_BARRIERS
	.align		4
        /*0020*/ 	.byte	0x02, 0x4c
        /*0022*/ 	.byte	0x01
	.zero		1


	//----- nvinfo : EIATTR_MERCURY_ISA_VERSION
	.align		4
        /*0024*/ 	.byte	0x03, 0x5f
        /*0026*/ 	.short	0x0101


	//----- nvinfo : EIATTR_INT_WARP_WIDE_INSTR_OFFSETS
	.align		4
        /*0028*/ 	.byte	0x04, 0x31
        /*002a*/ 	.short	(.L_350 - .L_349)


	//   ....[0]....
.L_349:
        /*002c*/ 	.word	0x000086e0


	//----- nvinfo : EIATTR_COOP_GROUP_MASK_REGIDS
	.align		4
.L_350:
        /*0030*/ 	.byte	0x04, 0x29
        /*0032*/ 	.short	(.L_352 - .L_351)


	//   ....[0]....
.L_351:
        /*0034*/ 	.word	0xffffffff


	//   ....[1]....
        /*0038*/ 	.word	0xffffffff


	//   ....[2]....
        /*003c*/ 	.word	0xffffffff


	//   ....[3]....
        /*0040*/ 	.word	0xffffffff


	//   ....[4]....
        /*0044*/ 	.word	0xffffffff


	//   ....[5]....
        /*0048*/ 	.word	0xffffffff


	//   ....[6]....
        /*004c*/ 	.word	0xffffffff


	//   ....[7]....
        /*0050*/ 	.word	0xffffffff


	//   ....[8]....
        /*0054*/ 	.word	0xffffffff


	//   ....[9]....
        /*0058*/ 	.word	0xffffffff


	//   ....[10]....
        /*005c*/ 	.word	0xffffffff


	//   ....[11]....
        /*0060*/ 	.word	0xffffffff


	//   ....[12]....
        /*0064*/ 	.word	0xffffffff


	//   ....[13]....
        /*0068*/ 	.word	0xffffffff


	//   ....[14]....
        /*006c*/ 	.word	0xffffffff


	//   ....[15]....
        /*0070*/ 	.word	0xffffffff


	//   ....[16]....
        /*0074*/ 	.word	0xffffffff


	//   ....[17]....
        /*0078*/ 	.word	0xffffffff


	//   ....[18]....
        /*007c*/ 	.word	0xffffffff


	//   ....[19]....
        /*0080*/ 	.word	0xffffffff


	//   ....[20]....
        /*0084*/ 	.word	0xffffffff


	//   ....[21]....
        /*0088*/ 	.word	0xffffffff


	//   ....[22]....
        /*008c*/ 	.word	0xffffffff


	//   ....[23]....
        /*0090*/ 	.word	0xffffffff


	//   ....[24]....
        /*0094*/ 	.word	0xffffffff


	//   ....[25]....
        /*0098*/ 	.word	0xffffffff


	//   ....[26]....
        /*009c*/ 	.word	0xffffffff


	//   ....[27]....
        /*00a0*/ 	.word	0xffffffff


	//   ....[28]....
        /*00a4*/ 	.word	0xffffffff


	//   ....[29]....
        /*00a8*/ 	.word	0xffffffff


	//   ....[30]....
        /*00ac*/ 	.word	0xffffffff


	//   ....[31]....
        /*00b0*/ 	.word	0xffffffff


	//----- nvinfo : EIATTR_COOP_GROUP_INSTR_OFFSETS
	.align		4
.L_352:
        /*00b4*/ 	.byte	0x04, 0x28
        /*00b6*/ 	.short	(.L_354 - .L_353)


	//   ....[0]....
.L_353:
        /*00b8*/ 	.word	0x00005db0


	//   ....[1]....
        /*00bc*/ 	.word	0x00005dd0


	//   ....[2]....
        /*00c0*/ 	.word	0x000063b0


	//   ....[3]....
        /*00c4*/ 	.word	0x00006470


	//   ....[4]....
        /*00c8*/ 	.word	0x00006580


	//   ....[5]....
        /*00cc*/ 	.word	0x00006720


	//   ....[6]....
        /*00d0*/ 	.word	0x00006cd0


	//   ....[7]....
        /*00d4*/ 	.word	0x00006d80


	//   ....[8]....
        /*00d8*/ 	.word	0x0000c2f0


	//   ....[9]....
        /*00dc*/ 	.word	0x0000c310


	//   ....[10]....
        /*00e0*/ 	.word	0x0000c800


	//   ....[11]....
        /*00e4*/ 	.word	0x0000c860


	//   ....[12]....
        /*00e8*/ 	.word	0x0000ce50


	//   ....[13]....
        /*00ec*/ 	.word	0x0000cfb0


	//   ....[14]....
        /*00f0*/ 	.word	0x0000d1e0


	//   ....[15]....
        /*00f4*/ 	.word	0x0000d390


	//   ....[16]....
        /*00f8*/ 	.word	0x00011d80


	//   ....[17]....
        /*00fc*/ 	.word	0x00011da0


	//   ....[18]....
        /*0100*/ 	.word	0x00011e80


	//   ....[19]....
        /*0104*/ 	.word	0x00011ea0


	//   ....[20]....
        /*0108*/ 	.word	0x000126a0


	//   ....[21]....
        /*010c*/ 	.word	0x00012750


	//   ....[22]....
        /*0110*/ 	.word	0x00012d00


	//   ....[23]....
        /*0114*/ 	.word	0x00012d70


	//   ....[24]....
        /*0118*/ 	.word	0x00014700


	//   ....[25]....
        /*011c*/ 	.word	0x00014720


	//   ....[26]....
        /*0120*/ 	.word	0x00014740


	//   ....[27]....
        /*0124*/ 	.word	0x00014770


	//   ....[28]....
        /*0128*/ 	.word	0x000147e0


	//   ....[29]....
        /*012c*/ 	.word	0x00014810


	//   ....[30]....
        /*0130*/ 	.word	0x00014870


	//   ....[31]....
        /*0134*/ 	.word	0x00014950


	//----- nvinfo : EIATTR_EXIT_INSTR_OFFSETS
	.align		4
.L_354:
        /*0138*/ 	.byte	0x04, 0x1c
        /*013a*/ 	.short	(.L_356 - .L_355)


	//   ....[0]....
.L_355:
        /*013c*/ 	.word	0x000004b0


	//   ....[1]....
        /*0140*/ 	.word	0x00015b00


	//   ....[2]....
        /*0144*/ 	.word	0x00015be0


	//   ....[3]....
        /*0148*/ 	.word	0x000166b0


	//   ....[4]....
        /*014c*/ 	.word	0x00016740


	//----- nvinfo : EIATTR_CRS_STACK_SIZE
	.align		4
.L_356:
        /*0150*/ 	.byte	0x04, 0x1e
        /*0152*/ 	.short	(.L_358 - .L_357)
.L_357:
        /*0154*/ 	.word	0x00000000


	//----- nvinfo : EIATTR_CBANK_PARAM_SIZE
	.align		4
.L_358:
        /*0158*/ 	.byte	0x03, 0x19
        /*015a*/ 	.short	0x01d0


	//----- nvinfo : EIATTR_PARAM_CBANK
	.align		4
        /*015c*/ 	.byte	0x04, 0x0a
        /*015e*/ 	.short	(.L_360 - .L_359)
	.align		4
.L_359:
        /*0160*/ 	.word	index@(.nv.constant0._ZN5flash16flash_fwd_kernelI23Flash_fwd_kernel_traitsILi32ELi128ELi128ELi4ELb0ELb0EN7cutlass6half_tE19Flash_kernel_traitsILi32ELi128ELi128ELi4ES3_EELb0ELb1ELb0ELb1ELb0ELb0ELb1ELb0EEEvNS_16Flash_fwd_paramsE)
        /*0164*/ 	.short	0x0210
        /*0166*/ 	.short	0x01d0


	//----- nvinfo : EIATTR_SW_WAR
	.align		4
.L_360:
        /*0168*/ 	.byte	0x04, 0x36
        /*016a*/ 	.short	(.L_362 - .L_361)
.L_361:
        /*016c*/ 	.word	0x00000008
.L_362:


//--------------------- .nv.callgraph             --------------------------
	.section	.nv.callgraph,"",@"SHT_CUDA_CALLGRAPH"
	.align	4
	.sectionentsize	8
	.align		4
        /*0000*/ 	.word	0x00000000
	.align		4
        /*0004*/ 	.word	0xffffffff
	.align		4
        /*0008*/ 	.word	0x00000000
	.align		4
        /*000c*/ 	.word	0xfffffffe
	.align		4
        /*0010*/ 	.word	0x00000000
	.align		4
        /*0014*/ 	.word	0xfffffffd
	.align		4
        /*0018*/ 	.word	0x00000000
	.align		4
        /*001c*/ 	.word	0xfffffffc


//--------------------- .nv.constant4             --------------------------
	.section	.nv.constant4,"a",@progbits
	.align	8
	.align		8
.nv.constant4:
        /*0000*/ 	.dword	_ZN72_INTERNAL_17ee4e52_36_flash_fwd_hdim32_fp16_causal_sm80_cu_9949e2e8_37824cuda3std3__45__cpo5beginE
	.align		8
        /*0008*/ 	.dword	_ZN72_INTERNAL_17ee4e52_36_flash_fwd_hdim32_fp16_causal_sm80_cu_9949e2e8_37824cuda3std3__45__cpo3endE
	.align		8
        /*0010*/ 	.dword	_ZN72_INTERNAL_17ee4e52_36_flash_fwd_hdim32_fp16_causal_sm80_cu_9949e2e8_37824cuda3std3__45__cpo6cbeginE
	.align		8
        /*0018*/ 	.dword	_ZN72_INTERNAL_17ee4e52_36_flash_fwd_hdim32_fp16_causal_sm80_cu_9949e2e8_37824cuda3std3__45__cpo4cendE
	.align		8
        /*0020*/ 	.dword	_ZN72_INTERNAL_17ee4e52_36_flash_fwd_hdim32_fp16_causal_sm80_cu_9949e2e8_37824cuda3std3__474_GLOBAL__N__17ee4e52_36_flash_fwd_hdim32_fp16_causal_sm80_cu_9949e2e8_37826ignoreE
	.align		8
        /*0028*/ 	.dword	_ZN72_INTERNAL_17ee4e52_36_flash_fwd_hdim32_fp16_causal_sm80_cu_9949e2e8_37824cuda3std3__419piecewise_constructE
	.align		8
        /*0030*/ 	.dword	_ZN72_INTERNAL_17ee4e52_36_flash_fwd_hdim32_fp16_causal_sm80_cu_9949e2e8_37824cuda3std3__48in_placeE
	.align		8
        /*0038*/ 	.dword	_ZN72_INTERNAL_17ee4e52_36_flash_fwd_hdim32_fp16_causal_sm80_cu_9949e2e8_37824cuda3std6ranges3__45__cpo4swapE
	.align		8
        /*0040*/ 	.dword	_ZN72_INTERNAL_17ee4e52_36_flash_fwd_hdim32_fp16_causal_sm80_cu_9949e2e8_37824cuda3std6ranges3__45__cpo9iter_moveE
	.align		8
        /*0048*/ 	.dword	_ZN72_INTERNAL_17ee4e52_36_flash_fwd_hdim32_fp16_causal_sm80_cu_9949e2e8_37824cute7productE
	.align		8
        /*0050*/ 	.dword	_ZN72_INTERNAL_17ee4e52_36_flash_fwd_hdim32_fp16_causal_sm80_cu_9949e2e8_37824cute1_E


//--------------------- .text._ZN5flash16flash_fwd_kernelI23Flash_fwd_kernel_traitsILi32ELi128ELi128ELi4ELb0ELb0EN7cutlass6half_tE19Flash_kernel_traitsILi32ELi128ELi128ELi4ES3_EELb0ELb1ELb0ELb0ELb1ELb1ELb0ELb0EEEvNS_16Flash_fwd_paramsE --------------------------
	.section	.text._ZN5flash16flash_fwd_kernelI23Flash_fwd_kernel_traitsILi32ELi128ELi128ELi4ELb0ELb0EN7cutlass6half_tE19Flash_kernel_traitsILi32ELi128ELi128ELi4ES3_EELb0ELb1ELb0ELb0ELb1ELb1ELb0ELb0EEEvNS_16Flash_fwd_paramsE,"ax",@progbits
	.align	128
        .global         _ZN5flash16flash_fwd_kernelI23Flash_fwd_kernel_traitsILi32ELi128ELi128ELi4ELb0ELb0EN7cutlass6half_tE19Flash_kernel_traitsILi32ELi128ELi128ELi4ES3_EELb0ELb1ELb0ELb0ELb1ELb1ELb0ELb0EEEvNS_16Flash_fwd_paramsE
        .type           _ZN5flash16flash_fwd_kernelI23Flash_fwd_kernel_traitsILi32ELi128ELi128ELi4ELb0ELb0EN7cutlass6half_tE19Flash_kernel_traitsILi32ELi128ELi128ELi4ES3_EELb0ELb1ELb0ELb0ELb1ELb1ELb0ELb0EEEvNS_16Flash_fwd_paramsE,@function
        .size           _ZN5flash16flash_fwd_kernelI23Flash_fwd_kernel_traitsILi32ELi128ELi128ELi4ELb0ELb0EN7cutlass6half_tE19Flash_kernel_traitsILi32ELi128ELi128ELi4ES3_EELb0ELb1ELb0ELb0ELb1ELb1ELb0ELb0EEEvNS_16Flash_fwd_paramsE,(.L_x_716 - _ZN5flash16flash_fwd_kernelI23Flash_fwd_kernel_traitsILi32ELi128ELi128ELi4ELb0ELb0EN7cutlass6half_tE19Flash_kernel_traitsILi32ELi128ELi128ELi4ES3_EELb0ELb1ELb0ELb0ELb1ELb1ELb0ELb0EEEvNS_16Flash_fwd_paramsE)
        .other          _ZN5flash16flash_fwd_kernelI23Flash_fwd_kernel_traitsILi32ELi128ELi128ELi4ELb0ELb0EN7cutlass6half_tE19Flash_kernel_traitsILi32ELi128ELi128ELi4ES3_EELb0ELb1ELb0ELb0ELb1ELb1ELb0ELb0EEEvNS_16Flash_fwd_paramsE,@"STO_CUDA_ENTRY STV_DEFAULT"
_ZN5flash16flash_fwd_kernelI23Flash_fwd_kernel_traitsILi32ELi128ELi128ELi4ELb0ELb0EN7cutlass6half_tE19Flash_kernel_traitsILi32ELi128ELi128ELi4ES3_EELb0ELb1ELb0ELb0ELb1ELb1ELb0ELb0EEEvNS_16Flash_fwd_paramsE:
.text._ZN5flash16flash_fwd_kernelI23Flash_fwd_kernel_traitsILi32ELi128ELi128ELi4ELb0ELb0EN7cutlass6half_tE19Flash_kernel_traitsILi32ELi128ELi128ELi4ES3_EELb0ELb1ELb0ELb0ELb1ELb1ELb0ELb0EEEvNS_16Flash_fwd_paramsE:
[----:B------:R-:W1:Y:S08]  /*0000*/  LDC R1, c[0x0][0x28] ;  /* 0x00000a00ff017b82 */ /* 0x000e700000000800 */
[----:B------:R-:W2:Y:S01]  /*0010*/  LDC.64 R4, c[0x0][0x300] ;  /* 0x0000c000ff047b82 */ /* 0x000ea20000000a00 */
[----:B------:R-:W3:Y:S01]  /*0020*/  S2R R25, SR_CTAID.Y ;  /* 0x0000000000197919 */ /* 0x000ee20000002600 */
[----:B------:R-:W-:Y:S01]  /*0030*/  IMAD.MOV.U32 R8, RZ, RZ, RZ ;  /* 0x000000ffff087224 */ /* 0x000fe200078e00ff */
[----:B------:R-:W-:Y:S01]  /*0040*/  ULDC.64 UR14, c[0x0][0x208] ;  /* 0x00008200000e7ab9 */ /* 0x000fe20000000a00 */
[----:B------:R-:W-:Y:S01]  /*0050*/  ULDC UR18, c[0x0][0x2c4] ;  /* 0x0000b10000127ab9 */ /* 0x000fe20000000800 */
[----:B-1----:R-:W-:-:S03]  /*0060*/  VIADD R1, R1, 0xffffffe0 ;  /* 0xffffffe001017836 */ /* 0x002fc60000000000 */
[----:B------:R-:W1:Y:S01]  /*0070*/  LDC.64 R2, c[0x0][0x308] ;  /* 0x0000c200ff027b82 */ /* 0x000e620000000a00 */
[----:B--2---:R-:W-:-:S04]  /*0080*/  ISETP.NE.U32.AND P0, PT, R4, RZ, PT ;  /* 0x000000ff0400720c */ /* 0x004fc80003f05070 */
[----:B------:R-:W-:Y:S02]  /*0090*/  ISETP.NE.AND.EX P0, PT, R5, RZ, PT, P0 ;  /* 0x000000ff0500720c */ /* 0x000fe40003f05300 */
[----:B-1----:R-:W-:-:S04]  /*00a0*/  ISETP.NE.U32.AND P2, PT, R2, RZ, PT ;  /* 0x000000ff0200720c */ /* 0x002fc80003f45070 */
[----:B------:R-:W-:-:S07]  /*00b0*/  ISETP.NE.AND.EX P2, PT, R3, RZ, PT, P2 ;  /* 0x000000ff0300720c */ /* 0x000fce0003f45320 */
[----:B------:R-:W3:Y:S08]  /*00c0*/  @P0 LDC.64 R2, c[0x0][0x300] ;  /* 0x0000c000ff020b82 */ /* 0x000ef00000000a00 */
[----:B------:R-:W1:Y:S01]  /*00d0*/  @P2 LDC.64 R6, c[0x0][0x308] ;  /* 0x0000c200ff062b82 */ /* 0x000e620000000a00 */
[----:B---3--:R-:W-:-:S05]  /*00e0*/  @P0 IMAD.WIDE R4, R25, 0x4, R2 ;  /* 0x0000000419040825 */ /* 0x008fca00078e0202 */
[----:B------:R2:W3:Y:S01]  /*00f0*/  @P0 LDG.E R8, desc[UR14][R4.64] ;  /* 0x0000000e04080981 */ /* 0x0004e2000c1e1900 */
[----:B-1----:R-:W-:-:S05]  /*0100*/  @P2 IMAD.WIDE R2, R25, 0x4, R6 ;  /* 0x0000000419022825 */ /* 0x002fca00078e0206 */
[----:B------:R-:W3:Y:S01]  /*0110*/  @P2 LDG.E R0, desc[UR14][R2.64] ;  /* 0x0000000e02002981 */ /* 0x000ee2000c1e1900 */
[----:B------:R-:W1:Y:S01]  /*0120*/  S2R R10, SR_CTAID.X ;  /* 0x00000000000a7919 */ /* 0x000e620000002500 */
[----:B--2---:R-:W2:Y:S08]  /*0130*/  @!P2 LDC.64 R4, c[0x0][0x2c8] ;  /* 0x0000b200ff04ab82 */ /* 0x004eb00000000a00 */
[----:B------:R-:W4:Y:S01]  /*0140*/  @!P2 LDC.64 R2, c[0x0][0x318] ;  /* 0x0000c600ff02ab82 */ /* 0x000f220000000a00 */
[----:B-1----:R-:W-:-:S05]  /*0150*/  IMAD.SHL.U32 R83, R10, 0x80, RZ ;  /* 0x000000800a537824 */ /* 0x002fca00078e00ff */
[----:B------:R-:W-:Y:S02]  /*0160*/  ISETP.GE.AND P1, PT, R83, UR18, PT ;  /* 0x0000001253007c0c */ /* 0x000fe4000bf26270 */
[----:B----4-:R-:W-:-:S04]  /*0170*/  @!P2 ISETP.NE.U32.AND P0, PT, R2, RZ, PT ;  /* 0x000000ff0200a20c */ /* 0x010fc80003f05070 */
[----:B------:R-:W-:Y:S01]  /*0180*/  @!P2 ISETP.NE.AND.EX P0, PT, R3, RZ, PT, P0 ;  /* 0x000000ff0300a20c */ /* 0x000fe20003f05300 */
[----:B---3--:R-:W-:-:S03]  /*0190*/  @P2 IMAD.IADD R80, R0, 0x1, -R8 ;  /* 0x0000000100502824 */ /* 0x008fc600078e0a08 */
[----:B--2---:R-:W-:-:S03]  /*01a0*/  @!P2 SEL R0, R5, RZ, P0 ;  /* 0x000000ff0500a207 */ /* 0x004fc60000000000 */
[----:B------:R-:W-:Y:S06]  /*01b0*/  @P1 EXIT ;  /* 0x000000000000194d */ /* 0x000fec0003800000 */
[----:B------:R-:W-:Y:S01]  /*01c0*/  VIADD R2, R83, 0xff ;  /* 0x000000ff53027836 */ /* 0x000fe20000000000 */
[----:B------:R-:W-:Y:S01]  /*01d0*/  @!P2 IADD3 R80, R0, R4, -R8 ;  /* 0x000000040050a210 */ /* 0x000fe20007ffe808 */
[----:B------:R-:W-:Y:S01]  /*01e0*/  ULDC UR17, c[0x0][0x398] ;  /* 0x0000e60000117ab9 */ /* 0x000fe20000000800 */
[----:B------:R-:W1:Y:S02]  /*01f0*/  S2R R26, SR_CTAID.Z ;  /* 0x00000000001a7919 */ /* 0x000e640000002700 */
[C---:B------:R-:W-:Y:S01]  /*0200*/  IADD3 R0, R80.reuse, -UR18, R2 ;  /* 0x8000001250007c10 */ /* 0x040fe2000fffe002 */
[----:B------:R-:W-:Y:S01]  /*0210*/  VIADD R2, R80, 0x7f ;  /* 0x0000007f50027836 */ /* 0x000fe20000000000 */
[----:B------:R-:W2:Y:S03]  /*0220*/  S2R R82, SR_TID.X ;  /* 0x0000000000527919 */ /* 0x000ea60000002100 */
[----:B------:R-:W-:Y:S01]  /*0230*/  VIADD R3, R0, UR17 ;  /* 0x0000001100037c36 */ /* 0x000fe20008000000 */
[----:B------:R-:W-:-:S04]  /*0240*/  SHF.R.S32.HI R0, RZ, 0x1f, R2 ;  /* 0x0000001fff007819 */ /* 0x000fc80000011402 */
[----:B------:R-:W-:Y:S02]  /*0250*/  SHF.R.S32.HI R4, RZ, 0x1f, R3 ;  /* 0x0000001fff047819 */ /* 0x000fe40000011403 */
[----:B------:R-:W-:Y:S02]  /*0260*/  LEA.HI R0, R0, R2, RZ, 0x7 ;  /* 0x0000000200007211 */ /* 0x000fe400078f38ff */
[----:B------:R-:W-:Y:S02]  /*0270*/  LEA.HI R2, R4, R3, RZ, 0x7 ;  /* 0x0000000304027211 */ /* 0x000fe400078f38ff */
[----:B------:R-:W-:Y:S02]  /*0280*/  SHF.R.S32.HI R0, RZ, 0x7, R0 ;  /* 0x00000007ff007819 */ /* 0x000fe40000011400 */
[----:B------:R-:W-:-:S04]  /*0290*/  SHF.R.S32.HI R2, RZ, 0x7, R2 ;  /* 0x00000007ff027819 */ /* 0x000fc80000011402 */
[----:B------:R-:W-:-:S04]  /*02a0*/  VIMNMX R225, R0, R2, PT ;  /* 0x0000000200e17248 */ /* 0x000fc80003fe0100 */
[----:B------:R-:W-:-:S13]  /*02b0*/  ISETP.GE.AND P0, PT, R225, 0x1, PT ;  /* 0x00000001e100780c */ /* 0x000fda0003f06270 */
[----:B-12---:R-:W-:Y:S05]  /*02c0*/  @!P0 BRA `(.L_x_0) ;  /* 0x0000009c00588947 */ /* 0x006fea0003800000 */
[----:B------:R-:W1:Y:S01]  /*02d0*/  LDC R27, c[0x0][0x278] ;  /* 0x00009e00ff1b7b82 */ /* 0x000e620000000800 */
[----:B------:R-:W-:Y:S01]  /*02e0*/  SHF.R.S32.HI R13, RZ, 0x1f, R82 ;  /* 0x0000001fff0d7819 */ /* 0x000fe20000011452 */
[----:B------:R-:W-:Y:S01]  /*02f0*/  ULDC.64 UR6, c[0x0][0x250] ;  /* 0x0000940000067ab9 */ /* 0x000fe20000000a00 */
[----:B------:R-:W-:Y:S01]  /*0300*/  SHF.R.S32.HI R24, RZ, 0x1f, R25 ;  /* 0x0000001fff187819 */ /* 0x000fe20000011419 */
[----:B------:R-:W-:Y:S01]  /*0310*/  ULDC.64 UR8, c[0x0][0x248] ;  /* 0x0000920000087ab9 */ /* 0x000fe20000000a00 */
[CC--:B------:R-:W-:Y:S01]  /*0320*/  LEA.HI R5, R13.reuse, R82.reuse, RZ, 0x2 ;  /* 0x000000520d057211 */ /* 0x0c0fe200078f10ff */
[----:B------:R-:W-:Y:S01]  /*0330*/  ULDC.64 UR4, c[0x0][0x228] ;  /* 0x00008a0000047ab9 */ /* 0x000fe20000000a00 */
[----:B------:R-:W-:Y:S01]  /*0340*/  LEA.HI R22, R13, R82, RZ, 0x3 ;  /* 0x000000520d167211 */ /* 0x000fe200078f18ff */
[----:B------:R-:W2:Y:S01]  /*0350*/  S2UR UR19, SR_CgaCtaId ;  /* 0x00000000001379c3 */ /* 0x000ea20000008800 */
[----:B------:R-:W-:Y:S01]  /*0360*/  SHF.R.S32.HI R2, RZ, 0x2, R5 ;  /* 0x00000002ff027819 */ /* 0x000fe20000011405 */
[----:B------:R-:W-:Y:S01]  /*0370*/  ULDC.64 UR12, c[0x0][0x240] ;  /* 0x00009000000c7ab9 */ /* 0x000fe20000000a00 */
[----:B------:R-:W-:Y:S01]  /*0380*/  SHF.R.S32.HI R6, RZ, 0x3, R22 ;  /* 0x00000003ff067819 */ /* 0x000fe20000011416 */
[----:B------:R-:W-:Y:S01]  /*0390*/  ULDC.64 UR10, c[0x0][0x230] ;  /* 0x00008c00000a7ab9 */ /* 0x000fe20000000a00 */
[--C-:B------:R-:W-:Y:S01]  /*03a0*/  SHF.R.S32.HI R3, RZ, 0x1f, R2.reuse ;  /* 0x0000001fff037819 */ /* 0x100fe20000011402 */
[----:B------:R-:W-:Y:S01]  /*03b0*/  USHF.L.U32 UR16, UR12, 0x6, URZ ;  /* 0x000000060c107899 */ /* 0x000fe2000800063f */
[----:B------:R-:W-:Y:S01]  /*03c0*/  IADD3 R9, P0, R2, R8, RZ ;  /* 0x0000000802097210 */ /* 0x000fe20007f1e0ff */
[----:B------:R-:W-:Y:S01]  /*03d0*/  VIADD R81, R225, 0xffffffff ;  /* 0xffffffffe1517836 */ /* 0x000fe20000000000 */
[----:B------:R-:W-:Y:S01]  /*03e0*/  LEA.HI R227, R13, R82, RZ, 0x5 ;  /* 0x000000520de37211 */ /* 0x000fe200078f28ff */
[----:B------:R-:W-:Y:S01]  /*03f0*/  IMAD.WIDE R28, R10, 0x80, R2 ;  /* 0x000000800a1c7825 */ /* 0x000fe200078e0202 */
[----:B------:R-:W-:Y:S01]  /*0400*/  LEA.HI.X.SX32 R8, R8, R3, 0x1, P0 ;  /* 0x0000000308087211 */ /* 0x000fe200000f0eff */
[----:B------:R-:W-:Y:S01]  /*0410*/  USHF.L.U32 UR20, UR6, 0x6, URZ ;  /* 0x0000000606147899 */ /* 0x000fe2000800063f */
[----:B------:R-:W-:Y:S01]  /*0420*/  LOP3.LUT R10, R22, 0xfffffff8, RZ, 0xc0, !PT ;  /* 0xfffffff8160a7812 */ /* 0x000fe200078ec0ff */
[----:B------:R-:W-:Y:S01]  /*0430*/  USHF.L.U64.HI UR21, UR6, 0x6, UR7 ;  /* 0x0000000606157899 */ /* 0x000fe20008010207 */
[----:B------:R-:W-:Y:S01]  /*0440*/  SHF.R.S32.HI R240, RZ, 0x5, R227 ;  /* 0x00000005fff07819 */ /* 0x000fe200000114e3 */
[----:B------:R3:W-:Y:S01]  /*0450*/  STL.64 [R1+0x10], R28 ;  /* 0x0000101c01007387 */ /* 0x0007e20000100a00 */
[----:B-1----:R-:W-:-:S05]  /*0460*/  IABS R0, R27 ;  /* 0x0000001b00007213 */ /* 0x002fca0000000000 */
[----:B------:R-:W-:-:S04]  /*0470*/  IMAD.MOV.U32 R23, RZ, RZ, R0 ;  /* 0x000000ffff177224 */ /* 0x000fc800078e0000 */
[----:B------:R-:W1:Y:S08]  /*0480*/  I2F.RP R0, R23 ;  /* 0x0000001700007306 */ /* 0x000e700000209400 */
[----:B-1----:R1:W4:Y:S02]  /*0490*/  MUFU.RCP R4, R0 ;  /* 0x0000000000047308 */ /* 0x0023240000001000 */
[----:B-1----:R-:W-:-:S04]  /*04a0*/  LEA.HI R0, R5, R2, RZ, 0x1 ;  /* 0x0000000205007211 */ /* 0x002fc800078f08ff */
[----:B------:R-:W-:-:S05]  /*04b0*/  LOP3.LUT R0, R0, 0x7fffffe, RZ, 0xc0, !PT ;  /* 0x07fffffe00007812 */ /* 0x000fca00078ec0ff */
[----:B------:R-:W-:Y:S01]  /*04c0*/  IMAD.IADD R14, R2, 0x1, -R0 ;  /* 0x00000001020e7824 */ /* 0x000fe200078e0a00 */
[----:B------:R-:W-:Y:S01]  /*04d0*/  LEA.HI R0, R13, R82, RZ, 0x4 ;  /* 0x000000520d007211 */ /* 0x000fe200078f20ff */
[----:B----4-:R-:W-:Y:S01]  /*04e0*/  VIADD R2, R4, 0xffffffe ;  /* 0x0ffffffe04027836 */ /* 0x010fe20000000000 */
[----:B------:R-:W-:Y:S01]  /*04f0*/  LOP3.LUT R4, R5, 0xfffffffc, RZ, 0xc0, !PT ;  /* 0xfffffffc05047812 */ /* 0x000fe200078ec0ff */
[----:B------:R-:W-:Y:S01]  /*0500*/  IMAD R14, R240, 0x8, R14 ;  /* 0x00000008f00e7824 */ /* 0x000fe200078e020e */
[----:B------:R-:W-:Y:S01]  /*0510*/  SHF.R.S32.HI R5, RZ, 0x4, R0 ;  /* 0x00000004ff057819 */ /* 0x000fe20000011400 */
[----:B------:R1:W4:Y:S01]  /*0520*/  F2I.FTZ.U32.TRUNC.NTZ R3, R2 ;  /* 0x0000000200037305 */ /* 0x000322000021f000 */
[----:B------:R-:W-:Y:S01]  /*0530*/  SHF.R.S32.HI R13, RZ, 0x1f, R26 ;  /* 0x0000001fff0d7819 */ /* 0x000fe2000001141a */
[----:B------:R-:W-:Y:S02]  /*0540*/  IMAD.IADD R7, R82, 0x1, -R4 ;  /* 0x0000000152077824 */ /* 0x000fe400078e0a04 */
[----:B------:R-:W-:-:S02]  /*0550*/  IMAD.SHL.U32 R4, R6, 0x40, RZ ;  /* 0x0000004006047824 */ /* 0x000fc400078e00ff */
[----:B------:R-:W-:-:S03]  /*0560*/  IMAD.SHL.U32 R30, R7, 0x8, RZ ;  /* 0x00000008071e7824 */ /* 0x000fc600078e00ff */
[----:B------:R-:W-:Y:S02]  /*0570*/  LOP3.LUT R4, R4, 0xc0, RZ, 0xc0, !PT ;  /* 0x000000c004047812 */ /* 0x000fe400078ec0ff */
[----:B------:R-:W-:Y:S02]  /*0580*/  SHF.R.S32.HI R31, RZ, 0x1f, R30 ;  /* 0x0000001fff1f7819 */ /* 0x000fe4000001141e */
[----:B-1----:R-:W-:-:S03]  /*0590*/  LOP3.LUT R2, R0, 0xfffffff0, RZ, 0xc0, !PT ;  /* 0xfffffff000027812 */ /* 0x002fc600078ec0ff */
[----:B------:R-:W-:Y:S01]  /*05a0*/  STL.64 [R1+0x8], R30 ;  /* 0x0000081e01007387 */ /* 0x000fe20000100a00 */
[----:B------:R-:W-:-:S04]  /*05b0*/  LEA.HI R0, R0, R5, RZ, 0x1 ;  /* 0x0000000500007211 */ /* 0x000fc800078f08ff */
[----:B------:R-:W-:Y:S01]  /*05c0*/  LOP3.LUT R6, R0, 0xfffffffe, RZ, 0xc0, !PT ;  /* 0xfffffffe00067812 */ /* 0x000fe200078ec0ff */
[C---:B------:R-:W-:Y:S02]  /*05d0*/  IMAD.IADD R0, R82.reuse, 0x1, -R2 ;  /* 0x0000000152007824 */ /* 0x040fe400078e0a02 */
[----:B------:R-:W-:Y:S02]  /*05e0*/  IMAD.IADD R2, R82, 0x1, -R10 ;  /* 0x0000000152027824 */ /* 0x000fe400078e0a0a */
[----:B------:R-:W-:Y:S01]  /*05f0*/  IMAD.IADD R19, R5, 0x1, -R6 ;  /* 0x0000000105137824 */ /* 0x000fe200078e0a06 */
[----:B------:R-:W-:Y:S01]  /*0600*/  LOP3.LUT R6, R4, 0x18, R30, 0xf8, !PT ;  /* 0x0000001804067812 */ /* 0x000fe200078ef81e */
[----:B----4-:R-:W-:Y:S01]  /*0610*/  IMAD.MOV R5, RZ, RZ, -R3 ;  /* 0x000000ffff057224 */ /* 0x010fe200078e0a03 */
[----:B------:R-:W-:Y:S02]  /*0620*/  LEA.HI R18, R2, R2, RZ, 0x1 ;  /* 0x0000000202127211 */ /* 0x000fe400078f08ff */
[----:B------:R-:W-:Y:S01]  /*0630*/  SHF.R.U32.HI R4, RZ, 0x3, R4 ;  /* 0x00000003ff047819 */ /* 0x000fe20000011604 */
[----:B------:R-:W-:Y:S01]  /*0640*/  IMAD.MOV.U32 R7, RZ, RZ, R5 ;  /* 0x000000ffff077224 */ /* 0x000fe200078e0005 */
[----:B------:R-:W-:-:S02]  /*0650*/  LOP3.LUT R5, R18, 0x3fffffe, RZ, 0xc0, !PT ;  /* 0x03fffffe12057812 */ /* 0x000fc400078ec0ff */
[----:B------:R-:W-:Y:S02]  /*0660*/  LEA.HI R10, R0, R0, RZ, 0x1 ;  /* 0x00000000000a7211 */ /* 0x000fe400078f08ff */
[----:B------:R-:W-:Y:S01]  /*0670*/  LOP3.LUT R17, R6, R4, RZ, 0x3c, !PT ;  /* 0x0000000406117212 */ /* 0x000fe200078e3cff */
[----:B------:R-:W-:Y:S01]  /*0680*/  IMAD.IADD R20, R2, 0x1, -R5 ;  /* 0x0000000102147824 */ /* 0x000fe200078e0a05 */
[----:B------:R-:W-:Y:S01]  /*0690*/  SHF.R.S32.HI R11, RZ, 0x1f, R0 ;  /* 0x0000001fff0b7819 */ /* 0x000fe20000011400 */
[----:B------:R-:W-:Y:S01]  /*06a0*/  IMAD R4, R7, R23, RZ ;  /* 0x0000001707047224 */ /* 0x000fe200078e02ff */
[----:B------:R-:W-:Y:S01]  /*06b0*/  LOP3.LUT R6, R10, 0x7fffffe, RZ, 0xc0, !PT ;  /* 0x07fffffe0a067812 */ /* 0x000fe200078ec0ff */
[----:B------:R-:W-:Y:S01]  /*06c0*/  IMAD.MOV.U32 R2, RZ, RZ, RZ ;  /* 0x000000ffff027224 */ /* 0x000fe200078e00ff */
[----:B------:R-:W-:Y:S01]  /*06d0*/  LEA.HI R21, R11, R0, RZ, 0x3 ;  /* 0x000000000b157211 */ /* 0x000fe200078f18ff */
[----:B------:R-:W-:Y:S01]  /*06e0*/  IMAD.U32 R17, R14, 0x20, R17 ;  /* 0x000000200e117824 */ /* 0x000fe200078e0011 */
[----:B------:R-:W-:Y:S01]  /*06f0*/  IABS R11, R26 ;  /* 0x0000001a000b7213 */ /* 0x000fe20000000000 */
[----:B------:R-:W-:-:S04]  /*0700*/  IMAD.HI.U32 R3, R3, R4, R2 ;  /* 0x0000000403037227 */ /* 0x000fc800078e0002 */
[----:B------:R-:W-:Y:S02]  /*0710*/  IMAD.IADD R224, R0, 0x1, -R6 ;  /* 0x0000000100e07824 */ /* 0x000fe400078e0a06 */
[----:B------:R-:W-:Y:S02]  /*0720*/  IMAD R0, R8, UR6, RZ ;  /* 0x0000000608007c24 */ /* 0x000fe4000f8e02ff */
[----:B------:R-:W-:-:S04]  /*0730*/  IMAD.HI.U32 R12, R3, R11, RZ ;  /* 0x0000000b030c7227 */ /* 0x000fc800078e00ff */
[----:B------:R-:W-:Y:S02]  /*0740*/  IMAD R16, R9, UR7, R0 ;  /* 0x0000000709107c24 */ /* 0x000fe4000f8e0200 */
[----:B------:R-:W-:Y:S02]  /*0750*/  IMAD.MOV R0, RZ, RZ, -R12 ;  /* 0x000000ffff007224 */ /* 0x000fe400078e0a0c */
[----:B------:R-:W-:Y:S02]  /*0760*/  IMAD R2, R8, UR8, RZ ;  /* 0x0000000808027c24 */ /* 0x000fe4000f8e02ff */
[----:B------:R-:W-:Y:S01]  /*0770*/  IMAD R0, R23, R0, R11 ;  /* 0x0000000017007224 */ /* 0x000fe200078e020b */
[--C-:B------:R-:W-:Y:S01]  /*0780*/  SHF.R.S32.HI R11, RZ, 0x1, R10.reuse ;  /* 0x00000001ff0b7819 */ /* 0x100fe2000001140a */
[----:B------:R-:W-:Y:S01]  /*0790*/  IMAD R4, R24, UR4, RZ ;  /* 0x0000000418047c24 */ /* 0x000fe2000f8e02ff */
[----:B------:R-:W-:Y:S01]  /*07a0*/  SHF.R.S32.HI R10, RZ, 0x1f, R10 ;  /* 0x0000001fff0a7819 */ /* 0x000fe2000001140a */
[----:B------:R-:W-:Y:S01]  /*07b0*/  IMAD R15, R9, UR9, R2 ;  /* 0x00000009090f7c24 */ /* 0x000fe2000f8e0202 */
[----:B------:R-:W-:Y:S01]  /*07c0*/  ISETP.GT.U32.AND P2, PT, R23, R0, PT ;  /* 0x000000001700720c */ /* 0x000fe20003f44070 */
[C---:B------:R-:W-:Y:S01]  /*07d0*/  IMAD R8, R25.reuse, UR5, R4 ;  /* 0x0000000519087c24 */ /* 0x040fe2000f8e0204 */
[----:B------:R-:W-:Y:S01]  /*07e0*/  LEA.HI R10, R10, R11, RZ, 0x2 ;  /* 0x0000000b0a0a7211 */ /* 0x000fe200078f10ff */
[----:B------:R-:W-:Y:S01]  /*07f0*/  IMAD.WIDE.U32 R2, R25, UR4, R30 ;  /* 0x0000000419027c25 */ /* 0x000fe2000f8e001e */
[----:B------:R-:W-:-:S02]  /*0800*/  ULDC.64 UR4, c[0x0][0x258] ;  /* 0x0000960000047ab9 */ /* 0x000fc40000000a00 */
[----:B------:R-:W-:Y:S01]  /*0810*/  LOP3.LUT R10, R10, 0xfffffffc, RZ, 0xc0, !PT ;  /* 0xfffffffc0a0a7812 */ /* 0x000fe200078ec0ff */
[----:B------:R-:W-:Y:S02]  /*0820*/  IMAD.IADD R3, R3, 0x1, R8 ;  /* 0x0000000103037824 */ /* 0x000fe400078e0208 */
[----:B------:R-:W-:Y:S02]  /*0830*/  IMAD R13, R13, UR4, RZ ;  /* 0x000000040d0d7c24 */ /* 0x000fe4000f8e02ff */
[----:B------:R-:W-:-:S04]  /*0840*/  IMAD.WIDE.U32 R4, R9, UR8, R30 ;  /* 0x0000000809047c25 */ /* 0x000fc8000f8e001e */
[----:B------:R-:W-:Y:S02]  /*0850*/  @!P2 IMAD.IADD R0, R0, 0x1, -R23 ;  /* 0x000000010000a824 */ /* 0x000fe400078e0a17 */
[----:B------:R-:W-:-:S03]  /*0860*/  IMAD.WIDE.U32 R6, R9, UR6, R30 ;  /* 0x0000000609067c25 */ /* 0x000fc6000f8e001e */
[----:B------:R-:W-:Y:S01]  /*0870*/  ISETP.GE.U32.AND P3, PT, R0, R23, PT ;  /* 0x000000170000720c */ /* 0x000fe20003f66070 */
[C---:B------:R-:W-:Y:S02]  /*0880*/  IMAD R13, R26.reuse, UR5, R13 ;  /* 0x000000051a0d7c24 */ /* 0x040fe4000f8e020d */
[----:B------:R-:W-:Y:S01]  /*0890*/  IMAD.WIDE.U32 R8, R26, UR4, R2 ;  /* 0x000000041a087c25 */ /* 0x000fe2000f8e0002 */
[----:B------:R-:W-:-:S03]  /*08a0*/  ULDC.64 UR4, c[0x0][0x238] ;  /* 0x00008e0000047ab9 */ /* 0x000fc60000000a00 */
[----:B------:R-:W-:Y:S02]  /*08b0*/  IMAD.IADD R3, R5, 0x1, R15 ;  /* 0x0000000105037824 */ /* 0x000fe400078e020f */
[----:B------:R-:W-:Y:S02]  /*08c0*/  IMAD.MOV.U32 R2, RZ, RZ, R4 ;  /* 0x000000ffff027224 */ /* 0x000fe400078e0004 */
[----:B------:R-:W-:Y:S02]  /*08d0*/  IMAD.IADD R5, R9, 0x1, R13 ;  /* 0x0000000109057824 */ /* 0x000fe400078e020d */
[----:B------:R-:W-:Y:S02]  /*08e0*/  IMAD.MOV.U32 R4, RZ, RZ, R8 ;  /* 0x000000ffff047224 */ /* 0x000fe400078e0008 */
[----:B------:R-:W-:Y:S02]  /*08f0*/  IMAD R0, R29, UR12, RZ ;  /* 0x0000000c1d007c24 */ /* 0x000fe4000f8e02ff */
[----:B------:R-:W-:-:S02]  /*0900*/  IMAD R8, R24, UR10, RZ ;  /* 0x0000000a18087c24 */ /* 0x000fc4000f8e02ff */
[----:B------:R-:W-:Y:S02]  /*0910*/  IMAD.IADD R7, R7, 0x1, R16 ;  /* 0x0000000107077824 */ /* 0x000fe400078e0210 */
[----:B------:R-:W-:Y:S02]  /*0920*/  IMAD.IADD R15, R11, 0x1, -R10 ;  /* 0x000000010b0f7824 */ /* 0x000fe400078e0a0a */
[----:B------:R-:W-:Y:S02]  /*0930*/  IMAD R13, R24, UR4, RZ ;  /* 0x00000004180d7c24 */ /* 0x000fe4000f8e02ff */
[----:B------:R-:W-:-:S04]  /*0940*/  IMAD.WIDE.U32 R10, R25, UR10, R2 ;  /* 0x0000000a190a7c25 */ /* 0x000fc8000f8e0002 */
[C---:B------:R-:W-:Y:S02]  /*0950*/  IMAD R0, R28.reuse, UR13, R0 ;  /* 0x0000000d1c007c24 */ /* 0x040fe4000f8e0200 */
[----:B------:R-:W-:Y:S01]  /*0960*/  IMAD.WIDE.U32 R2, R28, UR12, R4 ;  /* 0x0000000c1c027c25 */ /* 0x000fe2000f8e0004 */
[----:B------:R-:W-:-:S03]  /*0970*/  LOP3.LUT R5, R26, R27, RZ, 0x3c, !PT ;  /* 0x0000001b1a057212 */ /* 0x000fc600078e3cff */
[----:B------:R-:W-:Y:S01]  /*0980*/  IMAD R14, R25, UR11, R8 ;  /* 0x0000000b190e7c24 */ /* 0x000fe2000f8e0208 */
[----:B------:R-:W-:Y:S01]  /*0990*/  ISETP.GE.AND P1, PT, R5, RZ, PT ;  /* 0x000000ff0500720c */ /* 0x000fe20003f26270 */
[C---:B------:R-:W-:Y:S01]  /*09a0*/  IMAD R13, R25.reuse, UR5, R13 ;  /* 0x00000005190d7c24 */ /* 0x040fe2000f8e020d */
[----:B------:R-:W-:Y:S01]  /*09b0*/  ULDC.64 UR10, c[0x0][0x260] ;  /* 0x00009800000a7ab9 */ /* 0x000fe20000000a00 */
[----:B------:R-:W-:Y:S01]  /*09c0*/  IMAD.WIDE.U32 R8, R25, UR4, R6 ;  /* 0x0000000419087c25 */ /* 0x000fe2000f8e0006 */
[----:B------:R-:W-:Y:S02]  /*09d0*/  ULDC.64 UR4, c[0x0][0x210] ;  /* 0x0000840000047ab9 */ /* 0x000fe40000000a00 */
[----:B------:R-:W-:Y:S01]  /*09e0*/  LEA R4, P0, R2, UR4, 0x1 ;  /* 0x0000000402047c11 */ /* 0x000fe2000f8008ff */
[----:B------:R-:W-:Y:S01]  /*09f0*/  IMAD.IADD R0, R3, 0x1, R0 ;  /* 0x0000000103007824 */ /* 0x000fe200078e0200 */
[----:B------:R-:W-:Y:S01]  /*0a00*/  USHF.L.U64.HI UR4, UR12, 0x6, UR13 ;  /* 0x000000060c047899 */ /* 0x000fe2000801020d */
[----:B------:R-:W-:Y:S01]  /*0a10*/  @!P2 VIADD R12, R12, 0x1 ;  /* 0x000000010c0ca836 */ /* 0x000fe20000000000 */
[----:B------:R-:W-:Y:S01]  /*0a20*/  USHF.L.U64.HI UR12, UR8, 0x7, UR9 ;  /* 0x00000007080c7899 */ /* 0x000fe20008010209 */
[----:B------:R-:W-:Y:S01]  /*0a30*/  IMAD.IADD R7, R11, 0x1, R14 ;  /* 0x000000010b077824 */ /* 0x000fe200078e020e */
[----:B------:R-:W-:Y:S01]  /*0a40*/  LEA.HI.X R5, R2, UR5, R0, 0x1, P0 ;  /* 0x0000000502057c11 */ /* 0x000fe200080f0c00 */
[----:B------:R-:W-:Y:S01]  /*0a50*/  UMOV UR5, 0x400 ;  /* 0x0000040000057882 */ /* 0x000fe20000000000 */
[----:B------:R-:W-:Y:S01]  /*0a60*/  ISETP.NE.AND P0, PT, R27, RZ, PT ;  /* 0x000000ff1b00720c */ /* 0x000fe20003f05270 */
[----:B------:R-:W-:Y:S01]  /*0a70*/  @P3 VIADD R12, R12, 0x1 ;  /* 0x000000010c0c3836 */ /* 0x000fe20000000000 */
[----:B--2---:R-:W-:Y:S01]  /*0a80*/  ULEA UR5, UR19, UR5, 0x18 ;  /* 0x0000000513057291 */ /* 0x004fe2000f8ec03f */
[----:B------:R-:W-:Y:S01]  /*0a90*/  IADD3 R2, P2, R4, UR16, RZ ;  /* 0x0000001004027c10 */ /* 0x000fe2000ff5e0ff */
[----:B------:R-:W-:Y:S01]  /*0aa0*/  IMAD.MOV.U32 R6, RZ, RZ, R10 ;  /* 0x000000ffff067224 */ /* 0x000fe200078e000a */
[----:B------:R-:W-:Y:S01]  /*0ab0*/  USHF.L.U32 UR13, UR8, 0x7, URZ ;  /* 0x00000007080d7899 */ /* 0x000fe2000800063f */
[----:B------:R-:W-:Y:S01]  /*0ac0*/  IMAD.MOV.U32 R0, RZ, RZ, R12 ;  /* 0x000000ffff007224 */ /* 0x000fe200078e000c */
[----:B------:R-:W-:Y:S01]  /*0ad0*/  IADD3.X R3, R5, UR4, RZ, P2, !PT ;  /* 0x0000000405037c10 */ /* 0x000fe200097fe4ff */
[----:B------:R-:W-:Y:S01]  /*0ae0*/  IMAD.IADD R9, R9, 0x1, R13 ;  /* 0x0000000109097824 */ /* 0x000fe200078e020d */
[----:B------:R-:W-:Y:S01]  /*0af0*/  LEA R226, R17, UR5, 0x1 ;  /* 0x0000000511e27c11 */ /* 0x000fe2000f8e08ff */
[----:B------:R-:W-:Y:S01]  /*0b00*/  @!P1 IMAD.MOV R0, RZ, RZ, -R0 ;  /* 0x000000ffff009224 */ /* 0x000fe200078e0a00 */
[----:B------:R-:W-:Y:S01]  /*0b10*/  SHF.R.S32.HI R10, RZ, 0x1f, R81 ;  /* 0x0000001fff0a7819 */ /* 0x000fe20000011451 */
[----:B------:R-:W-:Y:S01]  /*0b20*/  USHF.L.U64.HI UR19, UR8, 0x6, UR9 ;  /* 0x0000000608137899 */ /* 0x000fe20008010209 */
[----:B------:R-:W-:Y:S01]  /*0b30*/  @!P0 LOP3.LUT R0, RZ, R27, RZ, 0x33, !PT ;  /* 0x0000001bff008212 */ /* 0x000fe200078e33ff */
[----:B------:R-:W-:Y:S01]  /*0b40*/  @!PT LDS RZ, [RZ] ;  /* 0x00000000fffff984 */ /* 0x000fe20000000800 */
[----:B------:R-:W-:Y:S01]  /*0b50*/  @!PT LDS RZ, [RZ] ;  /* 0x00000000fffff984 */ /* 0x000fe20000000800 */
[----:B------:R-:W-:Y:S01]  /*0b60*/  @!PT LDS RZ, [RZ] ;  /* 0x00000000fffff984 */ /* 0x000fe20000000800 */
[----:B------:R1:W-:Y:S04]  /*0b70*/  LDGSTS.E.BYPASS.LTC128B.128 [R226], desc[UR14][R4.64] ;  /* 0x0000000004e27fae */ /* 0x0003e8000b901d4e */
[----:B------:R2:W-:Y:S01]  /*0b80*/  LDGSTS.E.BYPASS.LTC128B.128 [R226+0x800], desc[UR14][R2.64] ;  /* 0x0080000002e27fae */ /* 0x0005e2000b901d4e */
[----:B---3--:R-:W-:-:S04]  /*0b90*/  IMAD.WIDE.U32 R28, R0, UR10, R6 ;  /* 0x0000000a001c7c25 */ /* 0x008fc8000f8e0006 */
[----:B------:R-:W-:Y:S01]  /*0ba0*/  IMAD R7, R81, UR12, RZ ;  /* 0x0000000c51077c24 */ /* 0x000fe2000f8e02ff */
[----:B------:R-:W-:Y:S01]  /*0bb0*/  STL.64 [R1], R28 ;  /* 0x0000001c01007387 */ /* 0x000fe20000100a00 */
[----:B------:R-:W-:Y:S02]  /*0bc0*/  IMAD.MOV.U32 R248, RZ, RZ, R28 ;  /* 0x000000fffff87224 */ /* 0x000fe400078e001c */
[----:B------:R-:W-:Y:S01]  /*0bd0*/  IMAD R7, R10, UR13, R7 ;  /* 0x0000000d0a077c24 */ /* 0x000fe2000f8e0207 */
[----:B-1----:R-:W-:Y:S02]  /*0be0*/  SHF.R.S32.HI R5, RZ, 0x1f, R0 ;  /* 0x0000001fff057819 */ /* 0x002fe40000011400 */
[----:B--2---:R-:W-:-:S03]  /*0bf0*/  IADD3 R2, P0, R2, UR16, RZ ;  /* 0x0000001002027c10 */ /* 0x004fc6000ff1e0ff */
[----:B------:R-:W-:Y:S01]  /*0c00*/  IMAD R4, R5, UR10, RZ ;  /* 0x0000000a05047c24 */ /* 0x000fe2000f8e02ff */
[----:B------:R-:W-:-:S03]  /*0c10*/  IADD3.X R3, R3, UR4, RZ, P0, !PT ;  /* 0x0000000403037c10 */ /* 0x000fc600087fe4ff */
[C---:B------:R-:W-:Y:S01]  /*0c20*/  IMAD R4, R0.reuse, UR11, R4 ;  /* 0x0000000b00047c24 */ /* 0x040fe2000f8e0204 */
[----:B------:R-:W-:Y:S02]  /*0c30*/  ULDC.64 UR10, c[0x0][0x268] ;  /* 0x00009a00000a7ab9 */ /* 0x000fe40000000a00 */
[----:B------:R-:W-:Y:S01]  /*0c40*/  IMAD R6, R5, UR10, RZ ;  /* 0x0000000a05067c24 */ /* 0x000fe2000f8e02ff */
[----:B------:R1:W-:Y:S01]  /*0c50*/  LDGSTS.E.BYPASS.LTC128B.128 [R226+0x1000], desc[UR14][R2.64] ;  /* 0x0100000002e27fae */ /* 0x0003e2000b901d4e */
[----:B------:R-:W-:Y:S02]  /*0c60*/  IMAD.IADD R249, R29, 0x1, R4 ;  /* 0x000000011df97824 */ /* 0x000fe400078e0204 */
[----:B------:R-:W-:-:S04]  /*0c70*/  IMAD.WIDE.U32 R250, R0, UR10, R8 ;  /* 0x0000000a00fa7c25 */ /* 0x000fc8000f8e0008 */
[----:B------:R-:W-:-:S04]  /*0c80*/  IMAD.WIDE.U32 R4, R81, UR13, R248 ;  /* 0x0000000d51047c25 */ /* 0x000fc8000f8e00f8 */
[----:B------:R-:W-:Y:S01]  /*0c90*/  IMAD R11, R0, UR11, R6 ;  /* 0x0000000b000b7c24 */ /* 0x000fe2000f8e0206 */
[----:B------:R-:W-:Y:S01]  /*0ca0*/  ULDC.64 UR10, c[0x0][0x218] ;  /* 0x00008600000a7ab9 */ /* 0x000fe20000000a00 */
[----:B------:R-:W-:Y:S01]  /*0cb0*/  IMAD R0, R10, UR6, RZ ;  /* 0x000000060a007c24 */ /* 0x000fe2000f8e02ff */
[----:B------:R-:W-:Y:S01]  /*0cc0*/  LEA R6, P0, R4, UR10, 0x1 ;  /* 0x0000000a04067c11 */ /* 0x000fe2000f8008ff */
[----:B------:R-:W-:Y:S02]  /*0cd0*/  IMAD.IADD R7, R5, 0x1, R7 ;  /* 0x0000000105077824 */ /* 0x000fe400078e0207 */
[----:B------:R-:W-:-:S03]  /*0ce0*/  IMAD.WIDE.U32 R8, R81, UR6, RZ ;  /* 0x0000000651087c25 */ /* 0x000fc6000f8e00ff */
[----:B------:R-:W-:Y:S01]  /*0cf0*/  LEA.HI.X R7, R4, UR11, R7, 0x1, P0 ;  /* 0x0000000b04077c11 */ /* 0x000fe200080f0c07 */
[----:B------:R-:W-:Y:S02]  /*0d00*/  IMAD R0, R81, UR7, R0 ;  /* 0x0000000751007c24 */ /* 0x000fe4000f8e0200 */
[----:B------:R-:W-:Y:S01]  /*0d10*/  IMAD.IADD R247, R251, 0x1, R11 ;  /* 0x00000001fbf77824 */ /* 0x000fe200078e020b */
[----:B------:R-:W-:Y:S01]  /*0d20*/  SHF.R.S32.HI R11, RZ, 0x1, R18 ;  /* 0x00000001ff0b7819 */ /* 0x000fe20000011412 */
[----:B------:R-:W-:Y:S01]  /*0d30*/  IMAD.IADD R0, R9, 0x1, R0 ;  /* 0x0000000109007824 */ /* 0x000fe200078e0200 */
[----:B------:R-:W-:Y:S02]  /*0d40*/  LEA R9, P0, R8, R250, 0x7 ;  /* 0x000000fa08097211 */ /* 0x000fe400078038ff */
[----:B-1----:R-:W-:Y:S01]  /*0d50*/  IADD3 R2, P1, R2, UR16, RZ ;  /* 0x0000001002027c10 */ /* 0x002fe2000ff3e0ff */
[----:B------:R-:W-:Y:S01]  /*0d60*/  USHF.L.U32 UR16, UR8, 0x6, URZ ;  /* 0x0000000608107899 */ /* 0x000fe2000800063f */
[----:B------:R-:W-:Y:S01]  /*0d70*/  LEA.HI.X R8, R8, R247, R0, 0x7, P0 ;  /* 0x000000f708087211 */ /* 0x000fe200000f3c00 */
[----:B------:R-:W-:Y:S01]  /*0d80*/  IMAD.SHL.U32 R0, R11, 0x40, RZ ;  /* 0x000000400b007824 */ /* 0x000fe200078e00ff */
[----:B------:R-:W-:Y:S01]  /*0d90*/  IADD3.X R3, R3, UR4, RZ, P1, !PT ;  /* 0x0000000403037c10 */ /* 0x000fe20008ffe4ff */
[----:B------:R-:W-:Y:S01]  /*0da0*/  ULDC.64 UR8, c[0x0][0x220] ;  /* 0x0000880000087ab9 */ /* 0x000fe20000000a00 */
[----:B------:R-:W-:Y:S01]  /*0db0*/  UIADD3 UR4, UR5, 0x2000, URZ ;  /* 0x0000200005047890 */ /* 0x000fe2000fffe03f */
[----:B------:R-:W-:-:S02]  /*0dc0*/  IADD3 R4, P1, R6, UR16, RZ ;  /* 0x0000001006047c10 */ /* 0x000fc4000ff3e0ff */
[----:B------:R1:W-:Y:S01]  /*0dd0*/  LDGSTS.E.BYPASS.LTC128B.128 [R226+0x1800], desc[UR14][R2.64] ;  /* 0x0180000002e27fae */ /* 0x0003e2000b901d4e */
[----:B------:R-:W-:Y:S02]  /*0de0*/  LOP3.LUT R0, R0, 0xc0, RZ, 0xc0, !PT ;  /* 0x000000c000007812 */ /* 0x000fe400078ec0ff */
[----:B------:R-:W-:Y:S01]  /*0df0*/  IADD3.X R5, R7, UR19, RZ, P1, !PT ;  /* 0x0000001307057c10 */ /* 0x000fe20008ffe4ff */
[----:B------:R-:W-:Y:S04]  /*0e00*/  LDGSTS.E.BYPASS.LTC128B.128 [R226+0x2000], desc[UR14][R6.64] ;  /* 0x0200000006e27fae */ /* 0x000fe8000b901d4e */
[----:B------:R2:W-:Y:S01]  /*0e10*/  LDGSTS.E.BYPASS.LTC128B.128 [R226+0x2800], desc[UR14][R4.64] ;  /* 0x0280000004e27fae */ /* 0x0005e2000b901d4e */
[----:B-1----:R-:W-:-:S04]  /*0e20*/  IADD3 R2, P0, R4, UR16, RZ ;  /* 0x0000001004027c10 */ /* 0x002fc8000ff1e0ff */
[----:B------:R-:W-:Y:S02]  /*0e30*/  IADD3.X R3, R5, UR19, RZ, P0, !PT ;  /* 0x0000001305037c10 */ /* 0x000fe400087fe4ff */
[----:B--2---:R-:W-:-:S03]  /*0e40*/  IADD3 R4, P0, R2, UR16, RZ ;  /* 0x0000001002047c10 */ /* 0x004fc6000ff1e0ff */
[----:B------:R1:W-:Y:S01]  /*0e50*/  LDGSTS.E.BYPASS.LTC128B.128 [R226+0x3000], desc[UR14][R2.64] ;  /* 0x0300000002e27fae */ /* 0x0003e2000b901d4e */
[----:B------:R-:W-:-:S05]  /*0e60*/  IADD3.X R5, R3, UR19, RZ, P0, !PT ;  /* 0x0000001303057c10 */ /* 0x000fca00087fe4ff */
[----:B------:R2:W-:Y:S04]  /*0e70*/  LDGSTS.E.BYPASS.LTC128B.128 [R226+0x3800], desc[UR14][R4.64] ;  /* 0x0380000004e27fae */ /* 0x0005e8000b901d4e */
[----:B------:R-:W0:Y:S01]  /*0e80*/  LDGDEPBAR ;  /* 0x00000000000079af */ /* 0x000e220000000000 */
[----:B-1----:R-:W-:Y:S02]  /*0e90*/  LOP3.LUT R3, R0, 0x8, R22, 0xf8, !PT ;  /* 0x0000000800037812 */ /* 0x002fe400078ef816 */
[----:B------:R-:W-:Y:S02]  /*0ea0*/  SHF.R.U32.HI R0, RZ, 0x3, R0 ;  /* 0x00000003ff007819 */ /* 0x000fe40000011600 */
[----:B------:R-:W-:Y:S02]  /*0eb0*/  LEA R2, P0, R9, UR8, 0x1 ;  /* 0x0000000809027c11 */ /* 0x000fe4000f8008ff */
[----:B------:R-:W-:Y:S01]  /*0ec0*/  LOP3.LUT R10, R3, R0, RZ, 0x3c, !PT ;  /* 0x00000000030a7212 */ /* 0x000fe200078e3cff */
[----:B------:R-:W-:Y:S01]  /*0ed0*/  IMAD.SHL.U32 R0, R15, 0x40, RZ ;  /* 0x000000400f007824 */ /* 0x000fe200078e00ff */
[----:B------:R-:W-:Y:S01]  /*0ee0*/  LEA.HI.X R3, R9, UR9, R8, 0x1, P0 ;  /* 0x0000000909037c11 */ /* 0x000fe200080f0c08 */
[----:B------:R-:W-:-:S04]  /*0ef0*/  DEPBAR.LE SB0, 0x0 ;  /* 0x000080000000791a */ /* 0x000fc80000000000 */
[----:B------:R-:W-:Y:S01]  /*0f00*/  BAR.SYNC.DEFER_BLOCKING 0x0 ;  /* 0x0000000000007b1d */ /* 0x000fe20000010000 */
[----:B--2---:R-:W-:Y:S01]  /*0f10*/  IMAD.SHL.U32 R4, R21, 0x20, RZ ;  /* 0x0000002015047824 */ /* 0x004fe200078e00ff */
[----:B------:R-:W-:Y:S01]  /*0f20*/  LOP3.LUT R0, R0, 0xc0, RZ, 0xc0, !PT ;  /* 0x000000c000007812 */ /* 0x000fe200078ec0ff */
[C---:B------:R-:W-:Y:S02]  /*0f30*/  IMAD.SHL.U32 R5, R19.reuse, 0x8, RZ ;  /* 0x0000000813057824 */ /* 0x040fe400078e00ff */
[----:B------:R-:W-:Y:S01]  /*0f40*/  IMAD R8, R19, 0x8, R20 ;  /* 0x0000000813087824 */ /* 0x000fe200078e0214 */
[----:B------:R-:W-:Y:S02]  /*0f50*/  LOP3.LUT R213, R4, 0xffffff00, RZ, 0xc0, !PT ;  /* 0xffffff0004d57812 */ /* 0x000fe400078ec0ff */
[----:B------:R-:W-:Y:S02]  /*0f60*/  LOP3.LUT R7, R0, 0x8, R5, 0xf8, !PT ;  /* 0x0000000800077812 */ /* 0x000fe400078ef805 */
[----:B------:R-:W-:Y:S01]  /*0f70*/  SHF.R.U32.HI R6, RZ, 0x3, R0 ;  /* 0x00000003ff067819 */ /* 0x000fe20000011600 */
[----:B------:R-:W-:Y:S01]  /*0f80*/  IMAD R5, R240, 0x200, R213 ;  /* 0x00000200f0057824 */ /* 0x000fe200078e02d5 */
[----:B------:R-:W-:Y:S01]  /*0f90*/  IADD3 R4, P0, R2, UR20, RZ ;  /* 0x0000001402047c10 */ /* 0x000fe2000ff1e0ff */
[----:B------:R-:W-:Y:S01]  /*0fa0*/  IMAD.U32 R0, R8, 0x20, R10 ;  /* 0x0000002008007824 */ /* 0x000fe200078e000a */
[----:B------:R-:W-:Y:S01]  /*0fb0*/  LOP3.LUT R212, R7, R6, RZ, 0x3c, !PT ;  /* 0x0000000607d47212 */ /* 0x000fe200078e3cff */
[----:B------:R-:W-:Y:S01]  /*0fc0*/  IMAD R9, R224, 0x20, R5 ;  /* 0x00000020e0097824 */ /* 0x000fe200078e0205 */
[----:B------:R-:W-:-:S02]  /*0fd0*/  IADD3 R6, P1, R4, UR20, RZ ;  /* 0x0000001404067c10 */ /* 0x000fc4000ff3e0ff */
[----:B------:R-:W-:Y:S02]  /*0fe0*/  IADD3.X R5, R3, UR21, RZ, P0, !PT ;  /* 0x0000001503057c10 */ /* 0x000fe400087fe4ff */
[----:B------:R-:W-:Y:S02]  /*0ff0*/  IADD3 R8, P0, R6, UR20, RZ ;  /* 0x0000001406087c10 */ /* 0x000fe4000ff1e0ff */
[----:B------:R-:W-:Y:S01]  /*1000*/  IADD3.X R7, R5, UR21, RZ, P1, !PT ;  /* 0x0000001505077c10 */ /* 0x000fe20008ffe4ff */
[----:B------:R-:W-:Y:S01]  /*1010*/  @!PT LDS RZ, [RZ] ;  /* 0x00000000fffff984 */ /* 0x000fe20000000800 */
[----:B------:R-:W-:Y:S01]  /*1020*/  @!PT LDS RZ, [RZ] ;  /* 0x00000000fffff984 */ /* 0x000fe20000000800 */
[----:B------:R-:W-:Y:S01]  /*1030*/  @!PT LDS RZ, [RZ] ;  /* 0x00000000fffff984 */ /* 0x000fe20000000800 */
[----:B------:R1:W-:Y:S01]  /*1040*/  LDGSTS.E.BYPASS.LTC128B.128 [R226+0x4000], desc[UR14][R2.64] ;  /* 0x0400000002e27fae */ /* 0x0003e2000b901d4e */
[----:B------:R-:W-:Y:S02]  /*1050*/  LOP3.LUT P1, RZ, R15, 0x2, RZ, 0xc0, !PT ;  /* 0x000000020fff7812 */ /* 0x000fe4000782c0ff */
[----:B------:R-:W-:Y:S01]  /*1060*/  LEA R214, R0, UR4, 0x1 ;  /* 0x0000000400d67c11 */ /* 0x000fe2000f8e08ff */
[----:B------:R-:W-:Y:S04]  /*1070*/  LDGSTS.E.BYPASS.LTC128B.128 [R226+0x4800], desc[UR14][R4.64] ;  /* 0x0480000004e27fae */ /* 0x000fe8000b901d4e */
[----:B------:R2:W-:Y:S01]  /*1080*/  LDGSTS.E.BYPASS.LTC128B.128 [R226+0x5000], desc[UR14][R6.64] ;  /* 0x0500000006e27fae */ /* 0x0005e2000b901d4e */
[----:B------:R-:W-:-:S02]  /*1090*/  VIADD R217, R214, 0x20 ;  /* 0x00000020d6d97836 */ /* 0x000fc40000000000 */
[----:B-1----:R-:W-:Y:S01]  /*10a0*/  IMAD.IADD R2, R212, 0x1, R9 ;  /* 0x00000001d4027824 */ /* 0x002fe200078e0209 */
[----:B------:R-:W-:Y:S02]  /*10b0*/  IADD3.X R9, R7, UR21, RZ, P0, !PT ;  /* 0x0000001507097c10 */ /* 0x000fe400087fe4ff */
[----:B------:R-:W-:Y:S02]  /*10c0*/  LEA R3, R0, UR5, 0x1 ;  /* 0x0000000500037c11 */ /* 0x000fe4000f8e08ff */
[----:B------:R-:W-:Y:S01]  /*10d0*/  LEA R215, R2, UR5, 0x1 ;  /* 0x0000000502d77c11 */ /* 0x000fe2000f8e08ff */
[----:B------:R1:W-:Y:S01]  /*10e0*/  LDGSTS.E.BYPASS.LTC128B.128 [R226+0x5800], desc[UR14][R8.64] ;  /* 0x0580000008e27fae */ /* 0x0003e2000b901d4e */
[----:B------:R-:W-:Y:S01]  /*10f0*/  LOP3.LUT P0, RZ, R11, 0x2, RZ, 0xc0, !PT ;  /* 0x000000020bff7812 */ /* 0x000fe2000780c0ff */
[----:B------:R-:W-:Y:S02]  /*1100*/  IMAD.MOV.U32 R2, RZ, RZ, 0x20 ;  /* 0x00000020ff027424 */ /* 0x000fe400078e00ff */
[----:B------:R-:W-:Y:S03]  /*1110*/  LDSM.16.M88.4 R16, [R215] ;  /* 0x00000000d710783b */ /* 0x000fe60000000200 */
[----:B------:R-:W-:Y:S01]  /*1120*/  SEL R0, R2, 0xffffffe0, !P1 ;  /* 0xffffffe002007807 */ /* 0x000fe20004800000 */
[----:B------:R-:W3:Y:S01]  /*1130*/  LDSM.16.M88.4 R40, [R3+0x2000] ;  /* 0x002000000328783b */ /* 0x000ee20000000200 */
[----:B------:R-:W-:-:S03]  /*1140*/  LOP3.LUT R2, R227, 0xffffffe0, RZ, 0xc0, !PT ;  /* 0xffffffe0e3027812 */ /* 0x000fc600078ec0ff */
[----:B------:R-:W4:Y:S01]  /*1150*/  LDSM.16.M88.4 R36, [R3+0x2400] ;  /* 0x002400000324783b */ /* 0x000f220000000200 */
[----:B------:R-:W-:Y:S02]  /*1160*/  IMAD.IADD R216, R215, 0x1, R0 ;  /* 0x00000001d7d87824 */ /* 0x000fe400078e0200 */
[----:B------:R-:W-:Y:S01]  /*1170*/  @P0 VIADD R217, R214, 0xffffffe0 ;  /* 0xffffffe0d6d90836 */ /* 0x000fe20000000000 */
[----:B------:R-:W5:Y:S01]  /*1180*/  LDSM.16.M88.4 R32, [R3+0x2800] ;  /* 0x002800000320783b */ /* 0x000f620000000200 */
[----:B------:R-:W-:-:S03]  /*1190*/  IMAD.IADD R2, R82, 0x1, -R2 ;  /* 0x0000000152027824 */ /* 0x000fc600078e0a02 */
[----:B------:R-:W5:Y:S04]  /*11a0*/  LDSM.16.M88.4 R12, [R215+0x1000] ;  /* 0x00100000d70c783b */ /* 0x000f680000000200 */
[----:B------:R-:W5:Y:S04]  /*11b0*/  LDSM.16.M88.4 R28, [R3+0x2c00] ;  /* 0x002c0000031c783b */ /* 0x000f680000000200 */
[----:B------:R-:W5:Y:S04]  /*11c0*/  LDSM.16.M88.4 R24, [R3+0x3000] ;  /* 0x003000000318783b */ /* 0x000f680000000200 */
[----:B------:R-:W5:Y:S04]  /*11d0*/  LDSM.16.M88.4 R20, [R3+0x3400] ;  /* 0x003400000314783b */ /* 0x000f680000000200 */
[----:B------:R-:W5:Y:S04]  /*11e0*/  LDSM.16.M88.4 R44, [R3+0x3800] ;  /* 0x00380000032c783b */ /* 0x000f680000000200 */
[----:B--2---:R-:W-:Y:S04]  /*11f0*/  LDSM.16.M88.4 R4, [R216] ;  /* 0x00000000d804783b */ /* 0x004fe80000000200 */
[----:B------:R-:W2:Y:S04]  /*1200*/  LDSM.16.M88.4 R52, [R217] ;  /* 0x00000000d934783b */ /* 0x000ea80000000200 */
[----:B------:R5:W2:Y:S01]  /*1210*/  LDSM.16.M88.4 R48, [R3+0x3c00] ;  /* 0x003c00000330783b */ /* 0x000aa20000000200 */
[C---:B---3--:R-:W-:Y:S03]  /*1220*/  HMMA.16816.F32 R176, R16.reuse, R40, RZ ;  /* 0x0000002810b0723c */ /* 0x048fe600000018ff */
[----:B------:R-:W3:Y:S03]  /*1230*/  LDSM.16.M88.4 R56, [R217+0x400] ;  /* 0x00040000d938783b */ /* 0x000ee60000000200 */
[C---:B------:R-:W-:Y:S01]  /*1240*/  HMMA.16816.F32 R160, R16.reuse, R42, RZ ;  /* 0x0000002a10a0723c */ /* 0x040fe200000018ff */
[----:B------:R-:W-:Y:S04]  /*1250*/  LDSM.16.M88.4 R76, [R217+0x1800] ;  /* 0x00180000d94c783b */ /* 0x000fe80000000200 */
[----:B-1----:R-:W1:Y:S01]  /*1260*/  LDSM.16.M88.4 R8, [R216+0x1000] ;  /* 0x00100000d808783b */ /* 0x002e620000000200 */
[C---:B----4-:R-:W-:Y:S03]  /*1270*/  HMMA.16816.F32 R172, R16.reuse, R36, RZ ;  /* 0x0000002410ac723c */ /* 0x050fe600000018ff */
[----:B------:R-:W4:Y:S03]  /*1280*/  LDSM.16.M88.4 R72, [R217+0x1400] ;  /* 0x00140000d948783b */ /* 0x000f260000000200 */
[----:B-----5:R-:W-:Y:S01]  /*1290*/  HMMA.16816.F32 R168, R16, R32, RZ ;  /* 0x0000002010a8723c */ /* 0x020fe200000018ff */
[----:B------:R-:W5:Y:S01]  /*12a0*/  LDSM.16.M88.4 R60, [R217+0x800] ;  /* 0x00080000d93c783b */ /* 0x000f620000000200 */
[----:B------:R-:W-:-:S03]  /*12b0*/  SHF.R.S32.HI R3, RZ, 0x1f, R2 ;  /* 0x0000001fff037819 */ /* 0x000fc60000011402 */
[----:B------:R-:W5:Y:S01]  /*12c0*/  LDSM.16.M88.4 R64, [R217+0xc00] ;  /* 0x000c0000d940783b */ /* 0x000f620000000200 */
[C---:B------:R-:W-:Y:S01]  /*12d0*/  HMMA.16816.F32 R156, R16.reuse, R38, RZ ;  /* 0x00000026109c723c */ /* 0x040fe200000018ff */
[----:B------:R-:W-:Y:S02]  /*12e0*/  LEA.HI R3, R3, R2, RZ, 0x2 ;  /* 0x0000000203037211 */ /* 0x000fe400078f10ff */
[----:B------:R-:W5:Y:S01]  /*12f0*/  LDSM.16.M88.4 R68, [R217+0x1000] ;  /* 0x00100000d944783b */ /* 0x000f620000000200 */
[----:B------:R-:W-:Y:S02]  /*1300*/  IMAD R2, R240, 0x10, R83 ;  /* 0x00000010f0027824 */ /* 0x000fe400078e0253 */
[----:B------:R-:W-:Y:S01]  /*1310*/  HMMA.16816.F32 R152, R16, R34, RZ ;  /* 0x000000221098723c */ /* 0x000fe200000018ff */
[----:B------:R-:W5:Y:S01]  /*1320*/  LDSM.16.M88.4 R96, [R217+0x1c00] ;  /* 0x001c0000d960783b */ /* 0x000f620000000200 */
[----:B------:R-:W-:Y:S01]  /*1330*/  SHF.R.S32.HI R200, RZ, 0x2, R3 ;  /* 0x00000002ffc87819 */ /* 0x000fe20000011403 */
[----:B------:R-:W-:-:S02]  /*1340*/  IMAD.SHL.U32 R3, R82, 0x2, RZ ;  /* 0x0000000252037824 */ /* 0x000fc400078e00ff */
[----:B------:R-:W0:Y:S01]  /*1350*/  LDGDEPBAR ;  /* 0x00000000000079af */ /* 0x000e220000000000 */
[C---:B------:R-:W-:Y:S01]  /*1360*/  HMMA.16816.F32 R112, R12.reuse, R40, RZ ;  /* 0x000000280c70723c */ /* 0x040fe200000018ff */
[----:B------:R-:W-:Y:S02]  /*1370*/  IADD3 R2, R2, 0x1, R200 ;  /* 0x0000000102027810 */ /* 0x000fe40007ffe0c8 */
[----:B------:R-:W-:Y:S01]  /*1380*/  LOP3.LUT R3, R3, 0x6, RZ, 0xc0, !PT ;  /* 0x0000000603037812 */ /* 0x000fe200078ec0ff */
[----:B------:R5:W-:Y:S01]  /*1390*/  STL [R1+0x1c], R200 ;  /* 0x00001cc801007387 */ /* 0x000be20000100800 */
[----:B------:R-:W-:Y:S01]  /*13a0*/  IADD3 R2, R80, -UR18, R2 ;  /* 0x8000001250027c10 */ /* 0x000fe2000fffe002 */
[C---:B------:R-:W-:Y:S06]  /*13b0*/  HMMA.16816.F32 R108, R12.reuse, R42, RZ ;  /* 0x0000002a0c6c723c */ /* 0x040fec00000018ff */
[C---:B------:R-:W-:Y:S06]  /*13c0*/  HMMA.16816.F32 R104, R12.reuse, R36, RZ ;  /* 0x000000240c68723c */ /* 0x040fec00000018ff */
[----:B------:R-:W-:Y:S01]  /*13d0*/  HMMA.16816.F32 R100, R12, R38, RZ ;  /* 0x000000260c64723c */ /* 0x000fe200000018ff */
[----:B------:R-:W-:-:S05]  /*13e0*/  DEPBAR.LE SB0, 0x0 ;  /* 0x000080000000791a */ /* 0x000fca0000000000 */
[C---:B------:R-:W-:Y:S06]  /*13f0*/  HMMA.16816.F32 R92, R12.reuse, R32, RZ ;  /* 0x000000200c5c723c */ /* 0x040fec00000018ff */
[----:B------:R-:W-:Y:S06]  /*1400*/  HMMA.16816.F32 R88, R12, R34, RZ ;  /* 0x000000220c58723c */ /* 0x000fec00000018ff */
[C---:B------:R-:W-:Y:S06]  /*1410*/  HMMA.16816.F32 R164, R16.reuse, R28, RZ ;  /* 0x0000001c10a4723c */ /* 0x040fec00000018ff */
[C---:B------:R-:W-:Y:S06]  /*1420*/  HMMA.16816.F32 R144, R16.reuse, R24, RZ ;  /* 0x000000181090723c */ /* 0x040fec00000018ff */
[C---:B------:R-:W-:Y:S06]  /*1430*/  HMMA.16816.F32 R148, R16.reuse, R30, RZ ;  /* 0x0000001e1094723c */ /* 0x040fec00000018ff */
[----:B------:R-:W-:Y:S06]  /*1440*/  HMMA.16816.F32 R140, R16, R26, RZ ;  /* 0x0000001a108c723c */ /* 0x000fec00000018ff */
[C---:B------:R-:W-:Y:S06]  /*1450*/  HMMA.16816.F32 R40, R12.reuse, R28, RZ ;  /* 0x0000001c0c28723c */ /* 0x040fec00000018ff */
[C---:B------:R-:W-:Y:S06]  /*1460*/  HMMA.16816.F32 R84, R12.reuse, R30, RZ ;  /* 0x0000001e0c54723c */ /* 0x040fec00000018ff */
[C---:B------:R-:W-:Y:S06]  /*1470*/  HMMA.16816.F32 R32, R12.reuse, R24, RZ ;  /* 0x000000180c20723c */ /* 0x040fec00000018ff */
[----:B------:R-:W-:Y:S06]  /*1480*/  HMMA.16816.F32 R36, R12, R26, RZ ;  /* 0x0000001a0c24723c */ /* 0x000fec00000018ff */
[C---:B------:R-:W-:Y:S06]  /*1490*/  HMMA.16816.F32 R136, R16.reuse, R20, RZ ;  /* 0x000000141088723c */ /* 0x040fec00000018ff */
[----:B------:R-:W-:Y:S06]  /*14a0*/  HMMA.16816.F32 R132, R16, R22, RZ ;  /* 0x000000161084723c */ /* 0x000fec00000018ff */
[C---:B------:R-:W-:Y:S06]  /*14b0*/  HMMA.16816.F32 R24, R12.reuse, R20, RZ ;  /* 0x000000140c18723c */ /* 0x040fec00000018ff */
[C---:B------:R-:W-:Y:S06]  /*14c0*/  HMMA.16816.F32 R28, R12.reuse, R22, RZ ;  /* 0x000000160c1c723c */ /* 0x040fec00000018ff */
[----:B------:R-:W-:Y:S06]  /*14d0*/  HMMA.16816.F32 R20, R12, R44, RZ ;  /* 0x0000002c0c14723c */ /* 0x000fec00000018ff */
[----:B--2---:R-:W-:Y:S06]  /*14e0*/  HMMA.16816.F32 R176, R4, R52, R176 ;  /* 0x0000003404b0723c */ /* 0x004fec00000018b0 */
[C---:B------:R-:W-:Y:S06]  /*14f0*/  HMMA.16816.F32 R128, R16.reuse, R44, RZ ;  /* 0x0000002c1080723c */ /* 0x040fec00000018ff */
[C---:B------:R-:W-:Y:S06]  /*1500*/  HMMA.16816.F32 R120, R16.reuse, R48, RZ ;  /* 0x000000301078723c */ /* 0x040fec00000018ff */
[C---:B------:R-:W-:Y:S06]  /*1510*/  HMMA.16816.F32 R124, R16.reuse, R46, RZ ;  /* 0x0000002e107c723c */ /* 0x040fec00000018ff */
[----:B------:R-:W-:Y:S06]  /*1520*/  HMMA.16816.F32 R116, R16, R50, RZ ;  /* 0x000000321074723c */ /* 0x000fec00000018ff */
[----:B------:R-:W-:Y:S06]  /*1530*/  HMMA.16816.F32 R16, R12, R48, RZ ;  /* 0x000000300c10723c */ /* 0x000fec00000018ff */
[----:B------:R-:W-:Y:S06]  /*1540*/  HMMA.16816.F32 R160, R4, R54, R160 ;  /* 0x0000003604a0723c */ /* 0x000fec00000018a0 */
[C---:B------:R-:W-:Y:S06]  /*1550*/  HMMA.16816.F32 R44, R12.reuse, R46, RZ ;  /* 0x0000002e0c2c723c */ /* 0x040fec00000018ff */
[----:B------:R-:W-:Y:S06]  /*1560*/  HMMA.16816.F32 R180, R12, R50, RZ ;  /* 0x000000320cb4723c */ /* 0x000fec00000018ff */
[----:B---3--:R-:W-:Y:S01]  /*1570*/  HMMA.16816.F32 R172, R4, R56, R172 ;  /* 0x0000003804ac723c */ /* 0x008fe200000018ac */
[----:B------:R-:W-:-:S02]  /*1580*/  VIADD R13, R2, UR17 ;  /* 0x00000011020d7c36 */ /* 0x000fc40008000000 */
[----:B------:R-:W-:-:S03]  /*1590*/  IMAD R2, R81, 0x80, R3 ;  /* 0x0000008051027824 */ /* 0x000fc600078e0203 */
[----:B-1----:R-:W-:Y:S01]  /*15a0*/  HMMA.16816.F32 R232, R8, R76, R20 ;  /* 0x0000004c08e8723c */ /* 0x002fe20000001814 */
[----:B------:R-:W-:Y:S01]  /*15b0*/  VIMNMX R3, R13, R80, PT ;  /* 0x000000500d037248 */ /* 0x000fe20003fe0100 */
[C---:B------:R-:W-:Y:S02]  /*15c0*/  VIADD R49, R2.reuse, 0x50 ;  /* 0x0000005002317836 */ /* 0x040fe40000000000 */
[C---:B------:R-:W-:Y:S01]  /*15d0*/  VIADD R48, R2.reuse, 0x51 ;  /* 0x0000005102307836 */ /* 0x040fe20000000000 */
[CC--:B------:R-:W-:Y:S01]  /*15e0*/  ISETP.GE.AND P2, PT, R2.reuse, R3.reuse, PT ;  /* 0x000000030200720c */ /* 0x0c0fe20003f46270 */
[----:B------:R-:W-:Y:S01]  /*15f0*/  HMMA.16816.F32 R156, R4, R58, R156 ;  /* 0x0000003a049c723c */ /* 0x000fe2000000189c */
[C---:B------:R-:W-:Y:S02]  /*1600*/  VIADD R22, R2.reuse, 0x1 ;  /* 0x0000000102167836 */ /* 0x040fe40000000000 */
[----:B------:R-:W-:Y:S01]  /*1610*/  VIADD R21, R2, 0x8 ;  /* 0x0000000802157836 */ /* 0x000fe20000000000 */
[----:B------:R-:W-:Y:S01]  /*1620*/  FSEL R14, R176, -INF , !P2 ;  /* 0xff800000b00e7808 */ /* 0x000fe20005000000 */
[----:B------:R-:W-:Y:S01]  /*1630*/  VIADD R23, R2, 0x10 ;  /* 0x0000001002177836 */ /* 0x000fe20000000000 */
[-C--:B------:R-:W-:Y:S01]  /*1640*/  ISETP.GE.AND P1, PT, R22, R3.reuse, PT ;  /* 0x000000031600720c */ /* 0x080fe20003f26270 */
[----:B----4-:R-:W-:Y:S01]  /*1650*/  HMMA.16816.F32 R228, R8, R72, R24 ;  /* 0x0000004808e4723c */ /* 0x010fe20000001818 */
[----:B------:R-:W-:Y:S01]  /*1660*/  ISETP.GE.AND P0, PT, R21, R3, PT ;  /* 0x000000031500720c */ /* 0x000fe20003f06270 */
[C---:B------:R-:W-:Y:S01]  /*1670*/  VIADD R51, R2.reuse, 0x58 ;  /* 0x0000005802337836 */ /* 0x040fe20000000000 */
[----:B------:R-:W-:Y:S01]  /*1680*/  FSEL R15, R177, -INF , !P1 ;  /* 0xff800000b10f7808 */ /* 0x000fe20004800000 */
[----:B------:R-:W-:-:S02]  /*1690*/  VIADD R50, R2, 0x59 ;  /* 0x0000005902327836 */ /* 0x000fc40000000000 */
[C---:B-----5:R-:W-:Y:S01]  /*16a0*/  HMMA.16816.F32 R168, R4.reuse, R60, R168 ;  /* 0x0000003c04a8723c */ /* 0x060fe200000018a8 */
[C---:B------:R-:W-:Y:S02]  /*16b0*/  VIADD R24, R2.reuse, 0x9 ;  /* 0x0000000902187836 */ /* 0x040fe40000000000 */
[C---:B------:R-:W-:Y:S02]  /*16c0*/  VIADD R27, R2.reuse, 0x28 ;  /* 0x00000028021b7836 */ /* 0x040fe40000000000 */
[----:B------:R-:W-:Y:S01]  /*16d0*/  VIADD R26, R2, 0x29 ;  /* 0x00000029021a7836 */ /* 0x000fe20000000000 */
[----:B------:R-:W-:Y:S01]  /*16e0*/  HMMA.16816.F32 R164, R4, R64, R164 ;  /* 0x0000004004a4723c */ /* 0x000fe200000018a4 */
[----:B------:R-:W-:Y:S01]  /*16f0*/  ISETP.GE.AND P1, PT, R24, R3, PT ;  /* 0x000000031800720c */ /* 0x000fe20003f26270 */
[----:B------:R-:W-:-:S04]  /*1700*/  VIADD R25, R2, 0x30 ;  /* 0x0000003002197836 */ /* 0x000fc80000000000 */
[C---:B------:R-:W-:Y:S06]  /*1710*/  HMMA.16816.F32 R144, R4.reuse, R68, R144 ;  /* 0x000000440490723c */ /* 0x040fec0000001890 */
        /* <DEDUP_REMOVED lines=8> */
[----:B------:R-:W-:Y:S06]  /*17a0*/  HMMA.16816.F32 R116, R4, R98, R116 ;  /* 0x000000620474723c */ /* 0x000fec0000001874 */
[----:B------:R-:W-:Y:S01]  /*17b0*/  HMMA.16816.F32 R236, R8, R96, R16 ;  /* 0x0000006008ec723c */ /* 0x000fe20000001810 */
[----:B------:R-:W-:-:S05]  /*17c0*/  FMNMX.FTZ R4, R14, R15, !PT ;  /* 0x0000000f0e047209 */ /* 0x000fca0007810000 */
[C---:B------:R-:W-:Y:S01]  /*17d0*/  HMMA.16816.F32 R200, R8.reuse, R74, R28 ;  /* 0x0000004a08c8723c */ /* 0x040fe2000000181c */
[----:B------:R-:W-:Y:S02]  /*17e0*/  FSEL R16, R160, -INF , !P0 ;  /* 0xff800000a0107808 */ /* 0x000fe40004000000 */
[-C--:B------:R-:W-:Y:S02]  /*17f0*/  ISETP.GE.AND P0, PT, R23, R3.reuse, PT ;  /* 0x000000031700720c */ /* 0x080fe40003f06270 */
[----:B------:R-:W-:Y:S01]  /*1800*/  FSEL R17, R161, -INF , !P1 ;  /* 0xff800000a1117808 */ /* 0x000fe20004800000 */
[C---:B------:R-:W-:Y:S01]  /*1810*/  HMMA.16816.F32 R220, R8.reuse, R68, R32 ;  /* 0x0000004408dc723c */ /* 0x040fe20000001820 */
[----:B------:R-:W-:Y:S01]  /*1820*/  VIADD R29, R2, 0x11 ;  /* 0x00000011021d7836 */ /* 0x000fe20000000000 */
[----:B------:R-:W-:Y:S01]  /*1830*/  FMNMX.FTZ R4, R16, R4, !PT ;  /* 0x0000000410047209 */ /* 0x000fe20007810000 */
[----:B------:R-:W-:Y:S01]  /*1840*/  VIADD R31, R2, 0x20 ;  /* 0x00000020021f7836 */ /* 0x000fe20000000000 */
[----:B------:R-:W-:Y:S01]  /*1850*/  FSEL R19, R172, -INF , !P0 ;  /* 0xff800000ac137808 */ /* 0x000fe20004000000 */
[C---:B------:R-:W-:Y:S01]  /*1860*/  VIADD R28, R2.reuse, 0x21 ;  /* 0x00000021021c7836 */ /* 0x040fe20000000000 */
[-C--:B------:R-:W-:Y:S01]  /*1870*/  ISETP.GE.AND P1, PT, R29, R3.reuse, PT ;  /* 0x000000031d00720c */ /* 0x080fe20003f26270 */
[C---:B------:R-:W-:Y:S01]  /*1880*/  VIADD R33, R2.reuse, 0x18 ;  /* 0x0000001802217836 */ /* 0x040fe20000000000 */
[----:B------:R-:W-:Y:S01]  /*1890*/  FMNMX.FTZ R4, R17, R4, !PT ;  /* 0x0000000411047209 */ /* 0x000fe20007810000 */
[C---:B------:R-:W-:Y:S01]  /*18a0*/  VIADD R32, R2.reuse, 0x19 ;  /* 0x0000001902207836 */ /* 0x040fe20000000000 */
[----:B------:R-:W-:Y:S01]  /*18b0*/  FSEL R18, R173, -INF , !P1 ;  /* 0xff800000ad127808 */ /* 0x000fe20004800000 */
[C---:B------:R-:W-:Y:S01]  /*18c0*/  HMMA.16816.F32 R196, R8.reuse, R70, R36 ;  /* 0x0000004608c4723c */ /* 0x040fe20000001824 */
[-C--:B------:R-:W-:Y:S01]  /*18d0*/  ISETP.GE.AND P0, PT, R33, R3.reuse, PT ;  /* 0x000000032100720c */ /* 0x080fe20003f06270 */
[C---:B------:R-:W-:Y:S01]  /*18e0*/  VIADD R30, R2.reuse, 0x31 ;  /* 0x00000031021e7836 */ /* 0x040fe20000000000 */
[----:B------:R-:W-:Y:S01]  /*18f0*/  FMNMX.FTZ R4, R19, R4, !PT ;  /* 0x0000000413047209 */ /* 0x000fe20007810000 */
[----:B------:R-:W-:Y:S01]  /*1900*/  VIADD R34, R2, 0x38 ;  /* 0x0000003802227836 */ /* 0x000fe20000000000 */
[-C--:B------:R-:W-:Y:S01]  /*1910*/  ISETP.GE.AND P1, PT, R32, R3.reuse, PT ;  /* 0x000000032000720c */ /* 0x080fe20003f26270 */
[C---:B------:R-:W-:Y:S01]  /*1920*/  HMMA.16816.F32 R204, R8.reuse, R64, R40 ;  /* 0x0000004008cc723c */ /* 0x040fe20000001828 */
[----:B------:R-:W-:Y:S01]  /*1930*/  FSEL R20, R156, -INF , !P0 ;  /* 0xff8000009c147808 */ /* 0x000fe20004000000 */
[----:B------:R-:W-:Y:S01]  /*1940*/  VIADD R35, R2, 0x39 ;  /* 0x0000003902237836 */ /* 0x000fe20000000000 */
[----:B------:R-:W-:Y:S01]  /*1950*/  FMNMX.FTZ R4, R18, R4, !PT ;  /* 0x0000000412047209 */ /* 0x000fe20007810000 */
[C---:B------:R-:W-:Y:S01]  /*1960*/  VIADD R36, R2.reuse, 0x40 ;  /* 0x0000004002247836 */ /* 0x040fe20000000000 */
[-C--:B------:R-:W-:Y:S01]  /*1970*/  ISETP.GE.AND P0, PT, R31, R3.reuse, PT ;  /* 0x000000031f00720c */ /* 0x080fe20003f06270 */
[C---:B------:R-:W-:Y:S01]  /*1980*/  HMMA.16816.F32 R208, R8.reuse, R78, R44 ;  /* 0x0000004e08d0723c */ /* 0x040fe2000000182c */
[----:B------:R-:W-:Y:S01]  /*1990*/  FSEL R37, R157, -INF , !P1 ;  /* 0xff8000009d257808 */ /* 0x000fe20004800000 */
[----:B------:R-:W-:Y:S01]  /*19a0*/  VIADD R38, R2, 0x41 ;  /* 0x0000004102267836 */ /* 0x000fe20000000000 */
[----:B------:R-:W-:Y:S01]  /*19b0*/  FMNMX.FTZ R4, R20, R4, !PT ;  /* 0x0000000414047209 */ /* 0x000fe20007810000 */
[----:B------:R-:W-:Y:S01]  /*19c0*/  VIADD R64, R2, 0x79 ;  /* 0x0000007902407836 */ /* 0x000fe20000000000 */
[-C--:B------:R-:W-:Y:S01]  /*19d0*/  ISETP.GE.AND P1, PT, R28, R3.reuse, PT ;  /* 0x000000031c00720c */ /* 0x080fe20003f26270 */
[C---:B------:R-:W-:Y:S01]  /*19e0*/  HMMA.16816.F32 R100, R8.reuse, R58, R100 ;  /* 0x0000003a0864723c */ /* 0x040fe20000001864 */
[----:B------:R-:W-:Y:S01]  /*19f0*/  FSEL R39, R168, -INF , !P0 ;  /* 0xff800000a8277808 */ /* 0x000fe20004000000 */
[C---:B------:R-:W-:Y:S01]  /*1a00*/  VIADD R45, R2.reuse, 0x48 ;  /* 0x00000048022d7836 */ /* 0x040fe20000000000 */
[----:B------:R-:W-:Y:S01]  /*1a10*/  FMNMX.FTZ R4, R37, R4, !PT ;  /* 0x0000000425047209 */ /* 0x000fe20007810000 */
[----:B------:R-:W-:Y:S01]  /*1a20*/  VIADD R47, R2, 0x49 ;  /* 0x00000049022f7836 */ /* 0x000fe20000000000 */
[----:B------:R-:W-:Y:S01]  /*1a30*/  ISETP.GE.AND P0, PT, R27, R3, PT ;  /* 0x000000031b00720c */ /* 0x000fe20003f06270 */
[----:B------:R-:W-:Y:S01]  /*1a40*/  HMMA.16816.F32 R92, R8, R60, R92 ;  /* 0x0000003c085c723c */ /* 0x000fe2000000185c */
[----:B------:R-:W-:-:S02]  /*1a50*/  FSEL R40, R169, -INF , !P1 ;  /* 0xff800000a9287808 */ /* 0x000fc40004800000 */
[----:B------:R-:W-:Y:S02]  /*1a60*/  FMNMX.FTZ R4, R39, R4, !PT ;  /* 0x0000000427047209 */ /* 0x000fe40007810000 */
[-C--:B------:R-:W-:Y:S01]  /*1a70*/  ISETP.GE.AND P1, PT, R26, R3.reuse, PT ;  /* 0x000000031a00720c */ /* 0x080fe20003f26270 */
[C---:B------:R-:W-:Y:S01]  /*1a80*/  HMMA.16816.F32 R188, R8.reuse, R56, R104 ;  /* 0x0000003808bc723c */ /* 0x040fe20000001868 */
[----:B------:R-:W-:Y:S02]  /*1a90*/  FSEL R41, R152, -INF , !P0 ;  /* 0xff80000098297808 */ /* 0x000fe40004000000 */
[----:B------:R-:W-:Y:S02]  /*1aa0*/  FMNMX.FTZ R4, R40, R4, !PT ;  /* 0x0000000428047209 */ /* 0x000fe40007810000 */
[-C--:B------:R-:W-:Y:S01]  /*1ab0*/  ISETP.GE.AND P0, PT, R25, R3.reuse, PT ;  /* 0x000000031900720c */ /* 0x080fe20003f06270 */
[C---:B------:R-:W-:Y:S01]  /*1ac0*/  HMMA.16816.F32 R104, R8.reuse, R62, R88 ;  /* 0x0000003e0868723c */ /* 0x040fe20000001858 */
[----:B------:R-:W-:Y:S01]  /*1ad0*/  FSEL R42, R153, -INF , !P1 ;  /* 0xff800000992a7808 */ /* 0x000fe20004800000 */
        /* <DEDUP_REMOVED lines=8> */
[----:B------:R-:W-:Y:S01]  /*1b60*/  BAR.SYNC.DEFER_BLOCKING 0x0 ;  /* 0x0000000000007b1d */ /* 0x000fe20000010000 */
[----:B------:R-:W-:Y:S01]  /*1b70*/  ISETP.GE.AND P0, PT, R34, R3, PT ;  /* 0x000000032200720c */ /* 0x000fe20003f06270 */
[----:B------:R-:W-:Y:S01]  /*1b80*/  HMMA.16816.F32 R112, R8, R52, R112 ;  /* 0x000000340870723c */ /* 0x000fe20000001870 */
[----:B------:R-:W-:-:S02]  /*1b90*/  FSEL R44, R165, -INF , !P1 ;  /* 0xff800000a52c7808 */ /* 0x000fc40004800000 */
[----:B------:R-:W-:Y:S02]  /*1ba0*/  FMNMX.FTZ R4, R43, R4, !PT ;  /* 0x000000042b047209 */ /* 0x000fe40007810000 */
[-C--:B------:R-:W-:Y:S01]  /*1bb0*/  ISETP.GE.AND P1, PT, R35, R3.reuse, PT ;  /* 0x000000032300720c */ /* 0x080fe20003f26270 */
[C---:B------:R-:W-:Y:S01]  /*1bc0*/  HMMA.16816.F32 R108, R8.reuse, R54, R108 ;  /* 0x00000036086c723c */ /* 0x040fe2000000186c */
[----:B------:R-:W-:Y:S01]  /*1bd0*/  FSEL R46, R148, -INF , !P0 ;  /* 0xff800000942e7808 */ /* 0x000fe20004000000 */
[----:B------:R-:W-:Y:S01]  /*1be0*/  VIADD R53, R2, 0x60 ;  /* 0x0000006002357836 */ /* 0x000fe20000000000 */
[----:B------:R-:W-:Y:S01]  /*1bf0*/  FMNMX.FTZ R4, R44, R4, !PT ;  /* 0x000000042c047209 */ /* 0x000fe20007810000 */
[----:B------:R-:W-:Y:S01]  /*1c00*/  VIADD R52, R2, 0x61 ;  /* 0x0000006102347836 */ /* 0x000fe20000000000 */
[-C--:B------:R-:W-:Y:S01]  /*1c10*/  ISETP.GE.AND P0, PT, R36, R3.reuse, PT ;  /* 0x000000032400720c */ /* 0x080fe20003f06270 */
[----:B------:R-:W-:Y:S01]  /*1c20*/  HMMA.16816.F32 R180, R8, R98, R180 ;  /* 0x0000006208b4723c */ /* 0x000fe200000018b4 */
[----:B------:R-:W-:Y:S01]  /*1c30*/  FSEL R58, R149, -INF , !P1 ;  /* 0xff800000953a7808 */ /* 0x000fe20004800000 */
[----:B------:R-:W-:Y:S01]  /*1c40*/  VIADD R54, R2, 0x68 ;  /* 0x0000006802367836 */ /* 0x000fe20000000000 */
[----:B------:R-:W-:Y:S01]  /*1c50*/  FMNMX.FTZ R4, R46, R4, !PT ;  /* 0x000000042e047209 */ /* 0x000fe20007810000 */
[----:B------:R-:W-:Y:S01]  /*1c60*/  VIADD R55, R2, 0x71 ;  /* 0x0000007102377836 */ /* 0x000fe20000000000 */
[----:B------:R-:W-:-:S02]  /*1c70*/  ISETP.GE.AND P1, PT, R38, R3, PT ;  /* 0x000000032600720c */ /* 0x000fc40003f26270 */
[----:B------:R-:W-:Y:S02]  /*1c80*/  FSEL R59, R144, -INF , !P0 ;  /* 0xff800000903b7808 */ /* 0x000fe40004000000 */
[----:B------:R-:W-:Y:S02]  /*1c90*/  FMNMX.FTZ R4, R58, R4, !PT ;  /* 0x000000043a047209 */ /* 0x000fe40007810000 */
[-C--:B------:R-:W-:Y:S02]  /*1ca0*/  ISETP.GE.AND P0, PT, R45, R3.reuse, PT ;  /* 0x000000032d00720c */ /* 0x080fe40003f06270 */
[----:B------:R-:W-:Y:S02]  /*1cb0*/  FSEL R60, R145, -INF , !P1 ;  /* 0xff800000913c7808 */ /* 0x000fe40004800000 */
[----:B------:R-:W-:Y:S02]  /*1cc0*/  FMNMX.FTZ R4, R59, R4, !PT ;  /* 0x000000043b047209 */ /* 0x000fe40007810000 */
        /* <DEDUP_REMOVED lines=21> */
[----:B------:R-:W-:Y:S02]  /*1e20*/  ISETP.GE.AND P0, PT, R54, R3, PT ;  /* 0x000000033600720c */ /* 0x000fe40003f06270 */
[----:B------:R-:W-:Y:S02]  /*1e30*/  FSEL R67, R129, -INF , !P1 ;  /* 0xff80000081437808 */ /* 0x000fe40004800000 */
[----:B------:R-:W-:Y:S02]  /*1e40*/  FMNMX.FTZ R4, R68, R4, !PT ;  /* 0x0000000444047209 */ /* 0x000fe40007810000 */
[----:B------:R-:W-:-:S02]  /*1e50*/  FSEL R73, R124, -INF , !P0 ;  /* 0xff8000007c497808 */ /* 0x000fc40004000000 */
[-C--:B------:R-:W-:Y:S02]  /*1e60*/  ISETP.GE.AND P0, PT, R56, R3.reuse, PT ;  /* 0x000000033800720c */ /* 0x080fe40003f06270 */
[----:B------:R-:W-:Y:S02]  /*1e70*/  ISETP.GE.AND P1, PT, R57, R3, PT ;  /* 0x000000033900720c */ /* 0x000fe40003f26270 */
[----:B------:R-:W-:Y:S02]  /*1e80*/  FMNMX.FTZ R4, R67, R4, !PT ;  /* 0x0000000443047209 */ /* 0x000fe40007810000 */
[----:B------:R-:W-:Y:S02]  /*1e90*/  FSEL R76, R120, -INF , !P0 ;  /* 0xff800000784c7808 */ /* 0x000fe40004000000 */
[----:B------:R-:W-:Y:S02]  /*1ea0*/  FSEL R74, R125, -INF , !P1 ;  /* 0xff8000007d4a7808 */ /* 0x000fe40004800000 */
[----:B------:R-:W-:-:S02]  /*1eb0*/  FMNMX.FTZ R4, R73, R4, !PT ;  /* 0x0000000449047209 */ /* 0x000fc40007810000 */
[-C--:B------:R-:W-:Y:S02]  /*1ec0*/  ISETP.GE.AND P0, PT, R62, R3.reuse, PT ;  /* 0x000000033e00720c */ /* 0x080fe40003f06270 */
[----:B------:R-:W-:Y:S02]  /*1ed0*/  ISETP.GE.AND P1, PT, R55, R3, PT ;  /* 0x000000033700720c */ /* 0x000fe40003f26270 */
[----:B------:R-:W-:Y:S02]  /*1ee0*/  FMNMX.FTZ R4, R74, R4, !PT ;  /* 0x000000044a047209 */ /* 0x000fe40007810000 */
[----:B------:R-:W-:Y:S02]  /*1ef0*/  FSEL R77, R116, -INF , !P0 ;  /* 0xff800000744d7808 */ /* 0x000fe40004000000 */
[----:B------:R-:W-:Y:S02]  /*1f00*/  ISETP.NE.AND P0, PT, R225, 0x1, PT ;  /* 0x00000001e100780c */ /* 0x000fe40003f05270 */
[----:B------:R-:W-:-:S02]  /*1f10*/  FSEL R78, R121, -INF , !P1 ;  /* 0xff800000794e7808 */ /* 0x000fc40004800000 */
[----:B------:R-:W-:Y:S02]  /*1f20*/  FMNMX.FTZ R4, R76, R4, !PT ;  /* 0x000000044c047209 */ /* 0x000fe40007810000 */
[----:B------:R-:W-:Y:S02]  /*1f30*/  ISETP.GE.AND P1, PT, R64, R3, PT ;  /* 0x000000034000720c */ /* 0x000fe40003f26270 */
[----:B------:R-:W-:Y:S02]  /*1f40*/  FMNMX.FTZ R3, R78, R4, !PT ;  /* 0x000000044e037209 */ /* 0x000fe40007810000 */
[----:B------:R-:W-:Y:S02]  /*1f50*/  FSEL R72, R117, -INF , !P1 ;  /* 0xff80000075487808 */ /* 0x000fe40004800000 */
[----:B------:R-:W-:-:S04]  /*1f60*/  FMNMX.FTZ R3, R77, R3, !PT ;  /* 0x000000034d037209 */ /* 0x000fc80007810000 */
[----:B------:R-:W-:Y:S01]  /*1f70*/  FMNMX.FTZ R12, R72, R3, !PT ;  /* 0x00000003480c7209 */ /* 0x000fe20007810000 */
[----:B------:R-:W-:Y:S06]  /*1f80*/  @!P0 BRA `(.L_x_1) ;  /* 0x0000000000588947 */ /* 0x000fec0003800000 */
[----:B------:R-:W-:-:S04]  /*1f90*/  VIADD R3, R225, 0xfffffffe ;  /* 0xfffffffee1037836 */ /* 0x000fc80000000000 */
[C---:B------:R-:W-:Y:S01]  /*1fa0*/  IMAD R6, R3.reuse, UR12, RZ ;  /* 0x0000000c03067c24 */ /* 0x040fe2000f8e02ff */
[----:B------:R-:W-:Y:S01]  /*1fb0*/  SHF.R.S32.HI R7, RZ, 0x1f, R3 ;  /* 0x0000001fff077819 */ /* 0x000fe20000011403 */
[----:B------:R-:W-:-:S04]  /*1fc0*/  IMAD.WIDE.U32 R4, R3, UR13, R248 ;  /* 0x0000000d03047c25 */ /* 0x000fc8000f8e00f8 */
[----:B------:R-:W-:Y:S01]  /*1fd0*/  IMAD R3, R7, UR13, R6 ;  /* 0x0000000d07037c24 */ /* 0x000fe2000f8e0206 */
[----:B------:R-:W-:-:S03]  /*1fe0*/  LEA R8, P2, R4, UR10, 0x1 ;  /* 0x0000000a04087c11 */ /* 0x000fc6000f8408ff */
[----:B------:R-:W-:Y:S01]  /*1ff0*/  IMAD.IADD R3, R5, 0x1, R3 ;  /* 0x0000000105037824 */ /* 0x000fe200078e0203 */
[----:B------:R-:W-:-:S04]  /*2000*/  IADD3 R6, P1, R8, UR16, RZ ;  /* 0x0000001008067c10 */ /* 0x000fc8000ff3e0ff */
[----:B------:R-:W-:Y:S02]  /*2010*/  LEA.HI.X R9, R4, UR11, R3, 0x1, P2 ;  /* 0x0000000b04097c11 */ /* 0x000fe400090f0c03 */
[----:B------:R-:W-:Y:S02]  /*2020*/  IADD3 R4, P2, R6, UR16, RZ ;  /* 0x0000001006047c10 */ /* 0x000fe4000ff5e0ff */
[----:B------:R-:W-:Y:S01]  /*2030*/  IADD3.X R7, R9, UR19, RZ, P1, !PT ;  /* 0x0000001309077c10 */ /* 0x000fe20008ffe4ff */
[----:B------:R-:W-:Y:S01]  /*2040*/  @!PT LDS RZ, [RZ] ;  /* 0x00000000fffff984 */ /* 0x000fe20000000800 */
[----:B------:R-:W-:Y:S01]  /*2050*/  @!PT LDS RZ, [RZ] ;  /* 0x00000000fffff984 */ /* 0x000fe20000000800 */
[----:B------:R-:W-:Y:S01]  /*2060*/  @!PT LDS RZ, [RZ] ;  /* 0x00000000fffff984 */ /* 0x000fe20000000800 */
[----:B------:R1:W-:Y:S01]  /*2070*/  LDGSTS.E.BYPASS.LTC128B.128 [R226+0x2000], desc[UR14][R8.64] ;  /* 0x0200000008e27fae */ /* 0x0003e2000b901d4e */
[----:B------:R-:W-:Y:S02]  /*2080*/  IADD3 R10, P1, R4, UR16, RZ ;  /* 0x00000010040a7c10 */ /* 0x000fe4000ff3e0ff */
[----:B------:R-:W-:Y:S01]  /*2090*/  IADD3.X R5, R7, UR19, RZ, P2, !PT ;  /* 0x0000001307057c10 */ /* 0x000fe200097fe4ff */
[----:B------:R1:W-:Y:S03]  /*20a0*/  LDGSTS.E.BYPASS.LTC128B.128 [R226+0x2800], desc[UR14][R6.64] ;  /* 0x0280000006e27fae */ /* 0x0003e6000b901d4e */
[----:B------:R-:W-:Y:S01]  /*20b0*/  IADD3.X R11, R5, UR19, RZ, P1, !PT ;  /* 0x00000013050b7c10 */ /* 0x000fe20008ffe4ff */
[----:B------:R1:W-:Y:S04]  /*20c0*/  LDGSTS.E.BYPASS.LTC128B.128 [R226+0x3000], desc[UR14][R4.64] ;  /* 0x0300000004e27fae */ /* 0x0003e8000b901d4e */
[----:B------:R1:W-:Y:S04]  /*20d0*/  LDGSTS.E.BYPASS.LTC128B.128 [R226+0x3800], desc[UR14][R10.64] ;  /* 0x038000000ae27fae */ /* 0x0003e8000b901d4e */
[----:B------:R-:W0:Y:S02]  /*20e0*/  LDGDEPBAR ;  /* 0x00000000000079af */ /* 0x000e240000000000 */
.L_x_1:
[----:B------:R-:W2:Y:S01]  /*20f0*/  SHFL.BFLY PT, R3, R12, 0x2, 0x1f ;  /* 0x0c401f000c037f89 */ /* 0x000ea200000e0000 */
[----:B------:R-:W-:Y:S01]  /*2100*/  ULDC UR4, c[0x0][0x2ec] ;  /* 0x0000bb0000047ab9 */ /* 0x000fe20000000800 */
[C-C-:B-1----:R-:W-:Y:S02]  /*2110*/  VIADDMNMX R6, R13.reuse, 0x8, R80.reuse, PT ;  /* 0x000000080d067846 */ /* 0x142fe40003800150 */
[----:B------:R-:W-:Y:S02]  /*2120*/  VIADDMNMX R7, R13, 0x40, R80, PT ;  /* 0x000000400d077846 */ /* 0x000fe40003800150 */
[-C--:B------:R-:W-:Y:S02]  /*2130*/  ISETP.GE.AND P3, PT, R2, R6.reuse, PT ;  /* 0x000000060200720c */ /* 0x080fe40003f66270 */
[----:B------:R-:W-:Y:S02]  /*2140*/  ISETP.GE.AND P2, PT, R22, R6, PT ;  /* 0x000000061600720c */ /* 0x000fe40003f46270 */
[----:B------:R-:W-:-:S02]  /*2150*/  FSEL R11, R178, -INF , !P3 ;  /* 0xff800000b20b7808 */ /* 0x000fc40005800000 */
[----:B------:R-:W-:Y:S02]  /*2160*/  FSEL R10, R179, -INF , !P2 ;  /* 0xff800000b30a7808 */ /* 0x000fe40005000000 */
[----:B------:R-:W-:Y:S02]  /*2170*/  ISETP.GE.AND P2, PT, R24, R6, PT ;  /* 0x000000061800720c */ /* 0x000fe40003f46270 */
[----:B------:R-:W-:Y:S02]  /*2180*/  FMNMX.FTZ R5, R11, R10, !PT ;  /* 0x0000000a0b057209 */ /* 0x000fe40007810000 */
[----:B------:R-:W-:Y:S02]  /*2190*/  VIADDMNMX R8, R13, 0x48, R80, PT ;  /* 0x000000480d087846 */ /* 0x000fe40003800150 */
[----:B------:R-:W-:Y:S02]  /*21a0*/  ISETP.GE.AND P4, PT, R2, R7, PT ;  /* 0x000000070200720c */ /* 0x000fe40003f86270 */
[----:B------:R-:W-:-:S02]  /*21b0*/  ISETP.GE.AND P3, PT, R21, R8, PT ;  /* 0x000000081500720c */ /* 0x000fc40003f66270 */
[----:B--2---:R-:W-:Y:S02]  /*21c0*/  FMNMX.FTZ R3, R12, R3, !PT ;  /* 0x000000030c037209 */ /* 0x004fe40007810000 */
[-C--:B------:R-:W-:Y:S02]  /*21d0*/  ISETP.GE.AND P5, PT, R22, R7.reuse, PT ;  /* 0x000000071600720c */ /* 0x080fe40003fa6270 */
[----:B------:R-:W-:Y:S01]  /*21e0*/  ISETP.GE.AND P6, PT, R21, R7, PT ;  /* 0x000000071500720c */ /* 0x000fe20003fc6270 */
[----:B------:R-:W1:Y:S02]  /*21f0*/  SHFL.BFLY PT, R4, R3, 0x1, 0x1f ;  /* 0x0c201f0003047f89 */ /* 0x000e6400000e0000 */
[----:B-1----:R-:W-:-:S04]  /*2200*/  FMNMX.FTZ R139, R3, R4, !PT ;  /* 0x00000004038b7209 */ /* 0x002fc80007810000 */
[C---:B------:R-:W-:Y:S01]  /*2210*/  FSETP.NEU.FTZ.AND P1, PT, R139.reuse, -INF , PT ;  /* 0xff8000008b00780b */ /* 0x040fe20003f3d000 */
[----:B------:R-:W-:-:S05]  /*2220*/  FMUL.FTZ R3, R139, UR4 ;  /* 0x000000048b037c20 */ /* 0x000fca0008410000 */
[----:B------:R-:W-:Y:S02]  /*2230*/  FSEL R3, R3, RZ, P1 ;  /* 0x000000ff03037208 */ /* 0x000fe40000800000 */
[----:B------:R-:W-:-:S03]  /*2240*/  ISETP.GE.AND P1, PT, R21, R6, PT ;  /* 0x000000061500720c */ /* 0x000fc60003f26270 */
[--C-:B------:R-:W-:Y:S01]  /*2250*/  FFMA.FTZ R4, R14, UR4, -R3.reuse ;  /* 0x000000040e047c23 */ /* 0x100fe20008010803 */
[----:B------:R-:W-:Y:S02]  /*2260*/  FSEL R14, R163, -INF , !P2 ;  /* 0xff800000a30e7808 */ /* 0x000fe40005000000 */
[-C--:B------:R-:W-:Y:S01]  /*2270*/  ISETP.GE.AND P2, PT, R23, R6.reuse, PT ;  /* 0x000000061700720c */ /* 0x080fe20003f46270 */
[----:B------:R1:W-:Y:S03]  /*2280*/  MUFU.EX2 R242, R4 ;  /* 0x0000000400f27308 */ /* 0x0003e60000000800 */
[----:B------:R-:W-:Y:S02]  /*2290*/  FSEL R9, R174, -INF , !P2 ;  /* 0xff800000ae097808 */ /* 0x000fe40005000000 */
[----:B------:R-:W-:Y:S01]  /*22a0*/  ISETP.GE.AND P2, PT, R33, R6, PT ;  /* 0x000000062100720c */ /* 0x000fe20003f46270 */
[----:B-1----:R-:W-:Y:S01]  /*22b0*/  FFMA.FTZ R4, R15, UR4, -R3 ;  /* 0x000000040f047c23 */ /* 0x002fe20008010803 */
[----:B------:R-:W-:-:S02]  /*22c0*/  FSEL R15, R162, -INF , !P1 ;  /* 0xff800000a20f7808 */ /* 0x000fc40004800000 */
[-C--:B------:R-:W-:Y:S01]  /*22d0*/  ISETP.GE.AND P1, PT, R29, R6.reuse, PT ;  /* 0x000000061d00720c */ /* 0x080fe20003f26270 */
[----:B------:R1:W-:Y:S03]  /*22e0*/  MUFU.EX2 R241, R4 ;  /* 0x0000000400f17308 */ /* 0x0003e60000000800 */
[----:B------:R-:W-:Y:S02]  /*22f0*/  FSEL R12, R175, -INF , !P1 ;  /* 0xff800000af0c7808 */ /* 0x000fe40004800000 */
[-C--:B------:R-:W-:Y:S01]  /*2300*/  ISETP.GE.AND P1, PT, R32, R6.reuse, PT ;  /* 0x000000062000720c */ /* 0x080fe20003f26270 */
[--C-:B-1----:R-:W-:Y:S01]  /*2310*/  FFMA.FTZ R4, R16, UR4, -R3.reuse ;  /* 0x0000000410047c23 */ /* 0x102fe20008010803 */
[----:B------:R-:W-:Y:S02]  /*2320*/  FSEL R16, R158, -INF , !P2 ;  /* 0xff8000009e107808 */ /* 0x000fe40005000000 */
[----:B------:R-:W-:Y:S01]  /*2330*/  ISETP.GE.AND P2, PT, R31, R6, PT ;  /* 0x000000061f00720c */ /* 0x000fe20003f46270 */
[----:B------:R1:W-:Y:S02]  /*2340*/  MUFU.EX2 R243, R4 ;  /* 0x0000000400f37308 */ /* 0x0003e40000000800 */
[----:B-1----:R-:W-:Y:S01]  /*2350*/  FFMA.FTZ R4, R17, UR4, -R3 ;  /* 0x0000000411047c23 */ /* 0x002fe20008010803 */
[----:B------:R-:W-:-:S02]  /*2360*/  FSEL R17, R159, -INF , !P1 ;  /* 0xff8000009f117808 */ /* 0x000fc40004800000 */
[----:B------:R-:W-:-:S03]  /*2370*/  ISETP.GE.AND P1, PT, R28, R6, PT ;  /* 0x000000061c00720c */ /* 0x000fc60003f26270 */
[----:B------:R1:W-:Y:S02]  /*2380*/  MUFU.EX2 R252, R4 ;  /* 0x0000000400fc7308 */ /* 0x0003e40000000800 */
[----:B-1----:R-:W-:Y:S01]  /*2390*/  FFMA.FTZ R4, R19, UR4, -R3 ;  /* 0x0000000413047c23 */ /* 0x002fe20008010803 */
[----:B------:R-:W-:Y:S02]  /*23a0*/  FSEL R19, R171, -INF , !P1 ;  /* 0xff800000ab137808 */ /* 0x000fe40004800000 */
[----:B------:R-:W-:-:S03]  /*23b0*/  ISETP.GE.AND P1, PT, R26, R6, PT ;  /* 0x000000061a00720c */ /* 0x000fc60003f26270 */
[----:B------:R1:W-:Y:S02]  /*23c0*/  MUFU.EX2 R116, R4 ;  /* 0x0000000400747308 */ /* 0x0003e40000000800 */
[----:B-1----:R-:W-:Y:S01]  /*23d0*/  FFMA.FTZ R4, R18, UR4, -R3 ;  /* 0x0000000412047c23 */ /* 0x002fe20008010803 */
[----:B------:R-:W-:Y:S02]  /*23e0*/  FSEL R18, R170, -INF , !P2 ;  /* 0xff800000aa127808 */ /* 0x000fe40005000000 */
[----:B------:R-:W-:-:S03]  /*23f0*/  ISETP.GE.AND P2, PT, R27, R6, PT ;  /* 0x000000061b00720c */ /* 0x000fc60003f46270 */
[----:B------:R1:W-:Y:S02]  /*2400*/  MUFU.EX2 R117, R4 ;  /* 0x0000000400757308 */ /* 0x0003e40000000800 */
[----:B-1----:R-:W-:Y:S01]  /*2410*/  FMNMX.FTZ R4, R15, R5, !PT ;  /* 0x000000050f047209 */ /* 0x002fe20007810000 */
[----:B------:R-:W-:Y:S01]  /*2420*/  FFMA.FTZ R5, R20, UR4, -R3 ;  /* 0x0000000414057c23 */ /* 0x000fe20008010803 */
[----:B------:R-:W-:Y:S02]  /*2430*/  FSEL R20, R154, -INF , !P2 ;  /* 0xff8000009a147808 */ /* 0x000fe40005000000 */
[----:B------:R-:W-:Y:S02]  /*2440*/  FMNMX.FTZ R4, R14, R4, !PT ;  /* 0x000000040e047209 */ /* 0x000fe40007810000 */
[----:B------:R1:W-:Y:S01]  /*2450*/  MUFU.EX2 R120, R5 ;  /* 0x0000000500787308 */ /* 0x0003e20000000800 */
[----:B------:R-:W-:Y:S02]  /*2460*/  ISETP.GE.AND P2, PT, R25, R6, PT ;  /* 0x000000061900720c */ /* 0x000fe40003f46270 */
[----:B------:R-:W-:-:S04]  /*2470*/  FMNMX.FTZ R4, R9, R4, !PT ;  /* 0x0000000409047209 */ /* 0x000fc80007810000 */
[----:B------:R-:W-:-:S04]  /*2480*/  FMNMX.FTZ R4, R12, R4, !PT ;  /* 0x000000040c047209 */ /* 0x000fc80007810000 */
[----:B------:R-:W-:-:S04]  /*2490*/  FMNMX.FTZ R4, R16, R4, !PT ;  /* 0x0000000410047209 */ /* 0x000fc80007810000 */
[----:B------:R-:W-:Y:S01]  /*24a0*/  FMNMX.FTZ R4, R17, R4, !PT ;  /* 0x0000000411047209 */ /* 0x000fe20007810000 */
[----:B-1----:R-:W-:Y:S01]  /*24b0*/  FFMA.FTZ R5, R37, UR4, -R3 ;  /* 0x0000000425057c23 */ /* 0x002fe20008010803 */
[----:B------:R-:W-:Y:S02]  /*24c0*/  FSEL R37, R155, -INF , !P1 ;  /* 0xff8000009b257808 */ /* 0x000fe40004800000 */
[----:B------:R-:W-:Y:S01]  /*24d0*/  FMNMX.FTZ R4, R18, R4, !PT ;  /* 0x0000000412047209 */ /* 0x000fe20007810000 */
[----:B------:R1:W-:Y:S01]  /*24e0*/  MUFU.EX2 R124, R5 ;  /* 0x00000005007c7308 */ /* 0x0003e20000000800 */
[----:B------:R-:W-:Y:S02]  /*24f0*/  ISETP.GE.AND P1, PT, R30, R6, PT ;  /* 0x000000061e00720c */ /* 0x000fe40003f26270 */
[----:B------:R-:W-:-:S04]  /*2500*/  FMNMX.FTZ R4, R19, R4, !PT ;  /* 0x0000000413047209 */ /* 0x000fc80007810000 */
[----:B------:R-:W-:-:S04]  /*2510*/  FMNMX.FTZ R4, R20, R4, !PT ;  /* 0x0000000414047209 */ /* 0x000fc80007810000 */
[----:B------:R-:W-:Y:S01]  /*2520*/  FMNMX.FTZ R4, R37, R4, !PT ;  /* 0x0000000425047209 */ /* 0x000fe20007810000 */
[--C-:B-1----:R-:W-:Y:S01]  /*2530*/  FFMA.FTZ R5, R39, UR4, -R3.reuse ;  /* 0x0000000427057c23 */ /* 0x102fe20008010803 */
[----:B------:R-:W-:Y:S02]  /*2540*/  FSEL R39, R166, -INF , !P2 ;  /* 0xff800000a6277808 */ /* 0x000fe40005000000 */
[----:B------:R-:W-:Y:S01]  /*2550*/  ISETP.GE.AND P2, PT, R34, R6, PT ;  /* 0x000000062200720c */ /* 0x000fe20003f46270 */
[----:B------:R1:W-:Y:S01]  /*2560*/  MUFU.EX2 R125, R5 ;  /* 0x00000005007d7308 */ /* 0x0003e20000000800 */
[----:B------:R-:W-:Y:S01]  /*2570*/  FMNMX.FTZ R4, R39, R4, !PT ;  /* 0x0000000427047209 */ /* 0x000fe20007810000 */
[----:B-1----:R-:W-:Y:S01]  /*2580*/  FFMA.FTZ R5, R40, UR4, -R3 ;  /* 0x0000000428057c23 */ /* 0x002fe20008010803 */
[----:B------:R-:W-:Y:S02]  /*2590*/  FSEL R40, R167, -INF , !P1 ;  /* 0xff800000a7287808 */ /* 0x000fe40004800000 */
[----:B------:R-:W-:-:S03]  /*25a0*/  ISETP.GE.AND P1, PT, R35, R6, PT ;  /* 0x000000062300720c */ /* 0x000fc60003f26270 */
[----:B------:R1:W-:Y:S01]  /*25b0*/  MUFU.EX2 R128, R5 ;  /* 0x0000000500807308 */ /* 0x0003e20000000800 */
[----:B------:R-:W-:Y:S01]  /*25c0*/  FMNMX.FTZ R4, R40, R4, !PT ;  /* 0x0000000428047209 */ /* 0x000fe20007810000 */
[----:B-1----:R-:W-:Y:S01]  /*25d0*/  FFMA.FTZ R5, R41, UR4, -R3 ;  /* 0x0000000429057c23 */ /* 0x002fe20008010803 */
[----:B------:R-:W-:Y:S02]  /*25e0*/  FSEL R41, R150, -INF , !P2 ;  /* 0xff80000096297808 */ /* 0x000fe40005000000 */
[----:B------:R-:W-:-:S03]  /*25f0*/  ISETP.GE.AND P2, PT, R36, R6, PT ;  /* 0x000000062400720c */ /* 0x000fc60003f46270 */
[----:B------:R1:W-:Y:S01]  /*2600*/  MUFU.EX2 R129, R5 ;  /* 0x0000000500817308 */ /* 0x0003e20000000800 */
[----:B------:R-:W-:Y:S02]  /*2610*/  FMNMX.FTZ R4, R41, R4, !PT ;  /* 0x0000000429047209 */ /* 0x000fe40007810000 */
[----:B------:R-:W-:Y:S02]  /*2620*/  FSEL R71, R146, -INF , !P2 ;  /* 0xff80000092477808 */ /* 0x000fe40005000000 */
[----:B------:R-:W-:-:S04]  /*2630*/  ISETP.GE.AND P2, PT, R45, R6, PT ;  /* 0x000000062d00720c */ /* 0x000fc80003f46270 */
[----:B------:R-:W-:Y:S02]  /*2640*/  FSEL R79, R142, -INF , !P2 ;  /* 0xff8000008e4f7808 */ /* 0x000fe40005000000 */
[----:B------:R-:W-:-:S04]  /*2650*/  ISETP.GE.AND P2, PT, R49, R6, PT ;  /* 0x000000063100720c */ /* 0x000fc80003f46270 */
[----:B------:R-:W-:Y:S01]  /*2660*/  FSEL R82, R186, -INF , !P2 ;  /* 0xff800000ba527808 */ /* 0x000fe20005000000 */
[----:B-1----:R-:W-:Y:S01]  /*2670*/  FFMA.FTZ R5, R42, UR4, -R3 ;  /* 0x000000042a057c23 */ /* 0x002fe20008010803 */
[----:B------:R-:W-:Y:S02]  /*2680*/  FSEL R42, R151, -INF , !P1 ;  /* 0xff800000972a7808 */ /* 0x000fe40004800000 */
[----:B------:R-:W-:Y:S01]  /*2690*/  ISETP.GE.AND P1, PT, R38, R6, PT ;  /* 0x000000062600720c */ /* 0x000fe20003f26270 */
[----:B------:R1:W-:Y:S01]  /*26a0*/  MUFU.EX2 R132, R5 ;  /* 0x0000000500847308 */ /* 0x0003e20000000800 */
[----:B------:R-:W-:Y:S02]  /*26b0*/  FMNMX.FTZ R4, R42, R4, !PT ;  /* 0x000000042a047209 */ /* 0x000fe40007810000 */
[----:B------:R-:W-:Y:S02]  /*26c0*/  FSEL R75, R147, -INF , !P1 ;  /* 0xff800000934b7808 */ /* 0x000fe40004800000 */
[----:B------:R-:W-:-:S02]  /*26d0*/  FMNMX.FTZ R4, R71, R4, !PT ;  /* 0x0000000447047209 */ /* 0x000fc40007810000 */
[----:B------:R-:W-:Y:S02]  /*26e0*/  ISETP.GE.AND P1, PT, R47, R6, PT ;  /* 0x000000062f00720c */ /* 0x000fe40003f26270 */
[----:B------:R-:W-:Y:S02]  /*26f0*/  FMNMX.FTZ R4, R75, R4, !PT ;  /* 0x000000044b047209 */ /* 0x000fe40007810000 */
[----:B------:R-:W-:Y:S02]  /*2700*/  FSEL R81, R143, -INF , !P1 ;  /* 0xff8000008f517808 */ /* 0x000fe40004800000 */
[----:B------:R-:W-:Y:S02]  /*2710*/  FMNMX.FTZ R4, R79, R4, !PT ;  /* 0x000000044f047209 */ /* 0x000fe40007810000 */
[----:B------:R-:W-:Y:S02]  /*2720*/  ISETP.GE.AND P1, PT, R48, R6, PT ;  /* 0x000000063000720c */ /* 0x000fe40003f26270 */
[----:B------:R-:W-:Y:S01]  /*2730*/  FMNMX.FTZ R4, R81, R4, !PT ;  /* 0x0000000451047209 */ /* 0x000fe20007810000 */
[----:B-1----:R-:W-:Y:S01]  /*2740*/  FFMA.FTZ R5, R43, UR4, -R3 ;  /* 0x000000042b057c23 */ /* 0x002fe20008010803 */
[----:B------:R-:W-:-:S02]  /*2750*/  FSEL R83, R187, -INF , !P1 ;  /* 0xff800000bb537808 */ /* 0x000fc40004800000 */
[----:B------:R-:W-:Y:S01]  /*2760*/  ISETP.GE.AND P2, PT, R51, R6, PT ;  /* 0x000000063300720c */ /* 0x000fe20003f46270 */
[----:B------:R1:W-:Y:S01]  /*2770*/  MUFU.EX2 R133, R5 ;  /* 0x0000000500857308 */ /* 0x0003e20000000800 */
[----:B------:R-:W-:Y:S02]  /*2780*/  FMNMX.FTZ R4, R82, R4, !PT ;  /* 0x0000000452047209 */ /* 0x000fe40007810000 */
[----:B------:R-:W-:Y:S02]  /*2790*/  ISETP.GE.AND P1, PT, R50, R6, PT ;  /* 0x000000063200720c */ /* 0x000fe40003f26270 */
[----:B------:R-:W-:Y:S02]  /*27a0*/  FSEL R84, R134, -INF , !P2 ;  /* 0xff80000086547808 */ /* 0x000fe40005000000 */
[----:B------:R-:W-:Y:S02]  /*27b0*/  FMNMX.FTZ R4, R83, R4, !PT ;  /* 0x0000000453047209 */ /* 0x000fe40007810000 */
[----:B------:R-:W-:-:S02]  /*27c0*/  FSEL R85, R135, -INF , !P1 ;  /* 0xff80000087557808 */ /* 0x000fc40004800000 */
[----:B------:R-:W-:Y:S02]  /*27d0*/  ISETP.GE.AND P2, PT, R53, R6, PT ;  /* 0x000000063500720c */ /* 0x000fe40003f46270 */
[----:B------:R-:W-:Y:S02]  /*27e0*/  FMNMX.FTZ R4, R84, R4, !PT ;  /* 0x0000000454047209 */ /* 0x000fe40007810000 */
[----:B------:R-:W-:Y:S02]  /*27f0*/  ISETP.GE.AND P1, PT, R52, R6, PT ;  /* 0x000000063400720c */ /* 0x000fe40003f26270 */
[----:B------:R-:W-:Y:S01]  /*2800*/  FSEL R86, R130, -INF , !P2 ;  /* 0xff80000082567808 */ /* 0x000fe20005000000 */
[----:B-1----:R-:W-:Y:S01]  /*2810*/  FFMA.FTZ R5, R44, UR4, -R3 ;  /* 0x000000042c057c23 */ /* 0x002fe20008010803 */
[----:B------:R-:W-:Y:S02]  /*2820*/  FMNMX.FTZ R4, R85, R4, !PT ;  /* 0x0000000455047209 */ /* 0x000fe40007810000 */
[----:B------:R-:W-:Y:S01]  /*2830*/  FSEL R87, R131, -INF , !P1 ;  /* 0xff80000083577808 */ /* 0x000fe20004800000 */
[----:B------:R1:W-:Y:S01]  /*2840*/  MUFU.EX2 R136, R5 ;  /* 0x0000000500887308 */ /* 0x0003e20000000800 */
[----:B------:R-:W-:-:S02]  /*2850*/  ISETP.GE.AND P2, PT, R54, R6, PT ;  /* 0x000000063600720c */ /* 0x000fc40003f46270 */
[----:B------:R-:W-:Y:S02]  /*2860*/  FMNMX.FTZ R4, R86, R4, !PT ;  /* 0x0000000456047209 */ /* 0x000fe40007810000 */
[----:B------:R-:W-:Y:S02]  /*2870*/  ISETP.GE.AND P1, PT, R57, R6, PT ;  /* 0x000000063900720c */ /* 0x000fe40003f26270 */
[----:B------:R-:W-:Y:S02]  /*2880*/  FSEL R88, R126, -INF , !P2 ;  /* 0xff8000007e587808 */ /* 0x000fe40005000000 */
[----:B------:R-:W-:Y:S02]  /*2890*/  FMNMX.FTZ R4, R87, R4, !PT ;  /* 0x0000000457047209 */ /* 0x000fe40007810000 */
[----:B------:R-:W-:Y:S02]  /*28a0*/  FSEL R89, R127, -INF , !P1 ;  /* 0xff8000007f597808 */ /* 0x000fe40004800000 */
[----:B------:R-:W-:-:S02]  /*28b0*/  ISETP.GE.AND P2, PT, R56, R6, PT ;  /* 0x000000063800720c */ /* 0x000fc40003f46270 */
[----:B------:R-:W-:Y:S02]  /*28c0*/  FMNMX.FTZ R4, R88, R4, !PT ;  /* 0x0000000458047209 */ /* 0x000fe40007810000 */
[----:B------:R-:W-:Y:S01]  /*28d0*/  ISETP.GE.AND P1, PT, R55, R6, PT ;  /* 0x000000063700720c */ /* 0x000fe20003f26270 */
[----:B-1----:R-:W-:Y:S01]  /*28e0*/  FFMA.FTZ R5, R46, UR4, -R3 ;  /* 0x000000042e057c23 */ /* 0x002fe20008010803 */
[----:B------:R-:W-:Y:S02]  /*28f0*/  FSEL R90, R122, -INF , !P2 ;  /* 0xff8000007a5a7808 */ /* 0x000fe40005000000 */
[----:B------:R-:W-:Y:S01]  /*2900*/  FMNMX.FTZ R4, R89, R4, !PT ;  /* 0x0000000459047209 */ /* 0x000fe20007810000 */
[----:B------:R1:W-:Y:S01]  /*2910*/  MUFU.EX2 R137, R5 ;  /* 0x0000000500897308 */ /* 0x0003e20000000800 */
[----:B------:R-:W-:Y:S02]  /*2920*/  FSEL R164, R123, -INF , !P1 ;  /* 0xff8000007ba47808 */ /* 0x000fe40004800000 */
[----:B------:R-:W-:-:S02]  /*2930*/  ISETP.GE.AND P2, PT, R62, R6, PT ;  /* 0x000000063e00720c */ /* 0x000fc40003f46270 */
[----:B------:R-:W-:Y:S02]  /*2940*/  FMNMX.FTZ R4, R90, R4, !PT ;  /* 0x000000045a047209 */ /* 0x000fe40007810000 */
[----:B------:R-:W-:Y:S02]  /*2950*/  ISETP.GE.AND P1, PT, R64, R6, PT ;  /* 0x000000064000720c */ /* 0x000fe40003f26270 */
[----:B------:R-:W-:Y:S02]  /*2960*/  FSEL R165, R118, -INF , !P2 ;  /* 0xff80000076a57808 */ /* 0x000fe40005000000 */
[----:B------:R-:W-:Y:S02]  /*2970*/  FMNMX.FTZ R4, R164, R4, !PT ;  /* 0x00000004a4047209 */ /* 0x000fe40007810000 */
[----:B------:R-:W-:Y:S02]  /*2980*/  FSEL R166, R119, -INF , !P1 ;  /* 0xff80000077a67808 */ /* 0x000fe40004800000 */
[----:B------:R-:W-:Y:S01]  /*2990*/  FMNMX.FTZ R4, R165, R4, !PT ;  /* 0x00000004a5047209 */ /* 0x000fe20007810000 */
[--C-:B-1----:R-:W-:Y:S01]  /*29a0*/  FFMA.FTZ R5, R58, UR4, -R3.reuse ;  /* 0x000000043a057c23 */ /* 0x102fe20008010803 */
[----:B------:R-:W-:Y:S01]  /*29b0*/  ISETP.GE.AND P2, PT, R2, R8, PT ;  /* 0x000000080200720c */ /* 0x000fe20003f46270 */
[----:B------:R-:W-:Y:S01]  /*29c0*/  FFMA.FTZ R2, R76, UR4, -R3 ;  /* 0x000000044c027c23 */ /* 0x000fe20008010803 */
[----:B------:R-:W-:Y:S01]  /*29d0*/  FMNMX.FTZ R4, R166, R4, !PT ;  /* 0x00000004a6047209 */ /* 0x000fe20007810000 */
[----:B------:R1:W-:Y:S01]  /*29e0*/  MUFU.EX2 R140, R5 ;  /* 0x00000005008c7308 */ /* 0x0003e20000000800 */
[----:B------:R-:W-:-:S02]  /*29f0*/  FSEL R46, R112, -INF , !P4 ;  /* 0xff800000702e7808 */ /* 0x000fc40006000000 */
[----:B------:R-:W-:Y:S01]  /*2a00*/  FSEL R58, R113, -INF , !P5 ;  /* 0xff800000713a7808 */ /* 0x000fe20006800000 */
[----:B------:R-:W2:Y:S01]  /*2a10*/  SHFL.BFLY PT, R6, R4, 0x2, 0x1f ;  /* 0x0c401f0004067f89 */ /* 0x000ea200000e0000 */
[-C--:B------:R-:W-:Y:S02]  /*2a20*/  ISETP.GE.AND P1, PT, R22, R8.reuse, PT ;  /* 0x000000081600720c */ /* 0x080fe40003f26270 */
[-C--:B------:R-:W-:Y:S01]  /*2a30*/  ISETP.GE.AND P4, PT, R24, R7.reuse, PT ;  /* 0x000000071800720c */ /* 0x080fe20003f86270 */
[----:B------:R3:W-:Y:S01]  /*2a40*/  MUFU.EX2 R169, R2 ;  /* 0x0000000200a97308 */ /* 0x0007e20000000800 */
[----:B------:R-:W-:Y:S02]  /*2a50*/  FSEL R43, R108, -INF , !P6 ;  /* 0xff8000006c2b7808 */ /* 0x000fe40007000000 */
[----:B------:R-:W-:Y:S02]  /*2a60*/  ISETP.GE.AND P6, PT, R29, R7, PT ;  /* 0x000000071d00720c */ /* 0x000fe40003fc6270 */
[----:B------:R-:W-:Y:S01]  /*2a70*/  ISETP.GE.AND P5, PT, R23, R8, PT ;  /* 0x000000081700720c */ /* 0x000fe20003fa6270 */
[----:B-1----:R-:W-:Y:S01]  /*2a80*/  FFMA.FTZ R5, R59, UR4, -R3 ;  /* 0x000000043b057c23 */ /* 0x002fe20008010803 */
[----:B------:R-:W-:-:S02]  /*2a90*/  FSEL R59, R114, -INF , !P2 ;  /* 0xff800000723b7808 */ /* 0x000fc40005000000 */
[----:B------:R-:W-:Y:S01]  /*2aa0*/  ISETP.GE.AND P2, PT, R24, R8, PT ;  /* 0x000000081800720c */ /* 0x000fe20003f46270 */
[----:B------:R1:W-:Y:S01]  /*2ab0*/  MUFU.EX2 R141, R5 ;  /* 0x00000005008d7308 */ /* 0x0003e20000000800 */
[----:B------:R-:W-:Y:S02]  /*2ac0*/  FSEL R24, R109, -INF , !P4 ;  /* 0xff8000006d187808 */ /* 0x000fe40006000000 */
[----:B------:R-:W-:Y:S01]  /*2ad0*/  ISETP.GE.AND P4, PT, R33, R7, PT ;  /* 0x000000072100720c */ /* 0x000fe20003f86270 */
[----:B---3--:R-:W-:Y:S01]  /*2ae0*/  FFMA.FTZ R2, R78, UR4, -R3 ;  /* 0x000000044e027c23 */ /* 0x008fe20008010803 */
[----:B--2---:R-:W-:-:S03]  /*2af0*/  FMNMX.FTZ R4, R4, R6, !PT ;  /* 0x0000000604047209 */ /* 0x004fc60007810000 */
[----:B------:R2:W-:Y:S01]  /*2b00*/  MUFU.EX2 R97, R2 ;  /* 0x0000000200617308 */ /* 0x0005e20000000800 */
[----:B------:R-:W-:Y:S02]  /*2b10*/  FSEL R21, R100, -INF , !P4 ;  /* 0xff80000064157808 */ /* 0x000fe40006000000 */
[----:B------:R-:W-:Y:S01]  /*2b20*/  ISETP.GE.AND P4, PT, R28, R7, PT ;  /* 0x000000071c00720c */ /* 0x000fe20003f86270 */
[----:B------:R-:W3:Y:S01]  /*2b30*/  SHFL.BFLY PT, R6, R4, 0x1, 0x1f ;  /* 0x0c201f0004067f89 */ /* 0x000ee200000e0000 */
[----:B-1----:R-:W-:Y:S01]  /*2b40*/  FFMA.FTZ R5, R60, UR4, -R3 ;  /* 0x000000043c057c23 */ /* 0x002fe20008010803 */
[----:B------:R-:W-:-:S03]  /*2b50*/  FSEL R60, R110, -INF , !P3 ;  /* 0xff8000006e3c7808 */ /* 0x000fc60005800000 */
[----:B------:R1:W-:Y:S01]  /*2b60*/  MUFU.EX2 R144, R5 ;  /* 0x0000000500907308 */ /* 0x0003e20000000800 */
[----:B--2---:R-:W-:-:S07]  /*2b70*/  FFMA.FTZ R2, R77, UR4, -R3 ;  /* 0x000000044d027c23 */ /* 0x004fce0008010803 */
[----:B------:R2:W-:Y:S01]  /*2b80*/  MUFU.EX2 R98, R2 ;  /* 0x0000000200627308 */ /* 0x0005e20000000800 */
[----:B---3--:R-:W-:Y:S01]  /*2b90*/  FMNMX.FTZ R138, R4, R6, !PT ;  /* 0x00000006048a7209 */ /* 0x008fe20007810000 */
[----:B-1----:R-:W-:Y:S01]  /*2ba0*/  FFMA.FTZ R5, R61, UR4, -R3 ;  /* 0x000000043d057c23 */ /* 0x002fe20008010803 */
[----:B------:R-:W-:Y:S02]  /*2bb0*/  FSEL R61, R115, -INF , !P1 ;  /* 0xff800000733d7808 */ /* 0x000fe40004800000 */
[----:B------:R-:W-:-:S03]  /*2bc0*/  FSETP.NEU.FTZ.AND P3, PT, R138, -INF , PT ;  /* 0xff8000008a00780b */ /* 0x000fc60003f7d000 */
[----:B------:R1:W-:Y:S01]  /*2bd0*/  MUFU.EX2 R145, R5 ;  /* 0x0000000500917308 */ /* 0x0003e20000000800 */
[-C--:B------:R-:W-:Y:S02]  /*2be0*/  ISETP.GE.AND P1, PT, R23, R7.reuse, PT ;  /* 0x000000071700720c */ /* 0x080fe40003f26270 */
[----:B------:R-:W-:Y:S01]  /*2bf0*/  FSEL R23, R189, -INF , !P6 ;  /* 0xff800000bd177808 */ /* 0x000fe20007000000 */
[----:B--2---:R-:W-:Y:S01]  /*2c00*/  FMUL.FTZ R2, R138, UR4 ;  /* 0x000000048a027c20 */ /* 0x004fe20008410000 */
[----:B------:R-:W-:Y:S02]  /*2c10*/  FSEL R44, R188, -INF , !P1 ;  /* 0xff800000bc2c7808 */ /* 0x000fe40004800000 */
[----:B------:R-:W-:Y:S02]  /*2c20*/  ISETP.GE.AND P1, PT, R29, R8, PT ;  /* 0x000000081d00720c */ /* 0x000fe40003f26270 */
[----:B------:R-:W-:Y:S02]  /*2c30*/  FSEL R29, R111, -INF , !P2 ;  /* 0xff8000006f1d7808 */ /* 0x000fe40005000000 */
[----:B------:R-:W-:-:S02]  /*2c40*/  ISETP.GE.AND P2, PT, R31, R7, PT ;  /* 0x000000071f00720c */ /* 0x000fc40003f46270 */
[-C--:B------:R-:W-:Y:S02]  /*2c50*/  ISETP.GE.AND P6, PT, R32, R8.reuse, PT ;  /* 0x000000082000720c */ /* 0x080fe40003fc6270 */
[----:B------:R-:W-:Y:S01]  /*2c60*/  FSEL R22, R92, -INF , !P2 ;  /* 0xff8000005c167808 */ /* 0x000fe20005000000 */
[----:B-1----:R-:W-:Y:S01]  /*2c70*/  FFMA.FTZ R5, R63, UR4, -R3 ;  /* 0x000000043f057c23 */ /* 0x002fe20008010803 */
[----:B------:R-:W-:Y:S02]  /*2c80*/  ISETP.GE.AND P2, PT, R27, R8, PT ;  /* 0x000000081b00720c */ /* 0x000fe40003f46270 */
[----:B------:R-:W-:Y:S01]  /*2c90*/  FMNMX.FTZ R4, R59, R61, !PT ;  /* 0x0000003d3b047209 */ /* 0x000fe20007810000 */
[----:B------:R1:W-:Y:S03]  /*2ca0*/  MUFU.EX2 R245, R5 ;  /* 0x0000000500f57308 */ /* 0x0003e60000000800 */
[----:B------:R-:W-:-:S04]  /*2cb0*/  FMNMX.FTZ R4, R60, R4, !PT ;  /* 0x000000043c047209 */ /* 0x000fc80007810000 */
[----:B------:R-:W-:Y:S01]  /*2cc0*/  FMNMX.FTZ R4, R29, R4, !PT ;  /* 0x000000041d047209 */ /* 0x000fe20007810000 */
[----:B-1----:R-:W-:-:S04]  /*2cd0*/  FFMA.FTZ R5, R65, UR4, -R3 ;  /* 0x0000000441057c23 */ /* 0x002fc80008010803 */
[----:B------:R1:W-:Y:S02]  /*2ce0*/  MUFU.EX2 R244, R5 ;  /* 0x0000000500f47308 */ /* 0x0003e40000000800 */
[----:B-1----:R-:W-:Y:S01]  /*2cf0*/  FFMA.FTZ R5, R66, UR4, -R3 ;  /* 0x0000000442057c23 */ /* 0x002fe20008010803 */
[----:B------:R-:W-:Y:S02]  /*2d00*/  FSEL R66, R103, -INF , !P6 ;  /* 0xff80000067427808 */ /* 0x000fe40007000000 */
[----:B------:R-:W-:-:S03]  /*2d10*/  ISETP.GE.AND P6, PT, R25, R7, PT ;  /* 0x000000071900720c */ /* 0x000fc60003fc6270 */
[----:B------:R1:W2:Y:S02]  /*2d20*/  MUFU.EX2 R148, R5 ;  /* 0x0000000500947308 */ /* 0x0002a40000000800 */
[----:B-1----:R-:W-:-:S06]  /*2d30*/  FFMA.FTZ R5, R70, UR4, -R3 ;  /* 0x0000000446057c23 */ /* 0x002fcc0008010803 */
[----:B------:R1:W-:Y:S02]  /*2d40*/  MUFU.EX2 R121, R5 ;  /* 0x0000000500797308 */ /* 0x0003e40000000800 */
        /* <DEDUP_REMOVED lines=8> */
[--C-:B-1----:R-:W-:Y:S01]  /*2dd0*/  FFMA.FTZ R5, R74, UR4, -R3.reuse ;  /* 0x000000044a057c23 */ /* 0x102fe20008010803 */
[----:B------:R-:W-:-:S05]  /*2de0*/  FFMA.FTZ R3, R72, UR4, -R3 ;  /* 0x0000000448037c23 */ /* 0x000fca0008010803 */
[----:B------:R1:W3:Y:S08]  /*2df0*/  MUFU.EX2 R168, R5 ;  /* 0x0000000500a87308 */ /* 0x0002f00000000800 */
[----:B------:R4:W-:Y:S01]  /*2e00*/  MUFU.EX2 R246, R3 ;  /* 0x0000000300f67308 */ /* 0x0009e20000000800 */
[----:B-1----:R-:W-:Y:S02]  /*2e10*/  FSEL R5, R2, RZ, P3 ;  /* 0x000000ff02057208 */ /* 0x002fe40001800000 */
[----:B------:R-:W-:-:S02]  /*2e20*/  ISETP.GE.AND P3, PT, R33, R8, PT ;  /* 0x000000082100720c */ /* 0x000fc40003f66270 */
[----:B------:R-:W-:Y:S01]  /*2e30*/  FSEL R33, R190, -INF , !P5 ;  /* 0xff800000be217808 */ /* 0x000fe20006800000 */
[----:B------:R-:W-:Y:S01]  /*2e40*/  FFMA.FTZ R2, R11, UR4, -R5 ;  /* 0x000000040b027c23 */ /* 0x000fe20008010805 */
[----:B------:R-:W-:Y:S02]  /*2e50*/  ISETP.GE.AND P5, PT, R32, R7, PT ;  /* 0x000000072000720c */ /* 0x000fe40003fa6270 */
[----:B----4-:R-:W-:Y:S01]  /*2e60*/  FMNMX.FTZ R3, R46, R58, !PT ;  /* 0x0000003a2e037209 */ /* 0x010fe20007810000 */
[----:B------:R1:W-:Y:S01]  /*2e70*/  MUFU.EX2 R159, R2 ;  /* 0x00000002009f7308 */ /* 0x0003e20000000800 */
[----:B------:R-:W-:Y:S02]  /*2e80*/  FSEL R32, R191, -INF , !P1 ;  /* 0xff800000bf207808 */ /* 0x000fe40004800000 */
[----:B------:R-:W-:Y:S02]  /*2e90*/  FMNMX.FTZ R3, R43, R3, !PT ;  /* 0x000000032b037209 */ /* 0x000fe40007810000 */
[----:B------:R-:W-:-:S02]  /*2ea0*/  ISETP.GE.AND P1, PT, R31, R8, PT ;  /* 0x000000081f00720c */ /* 0x000fc40003f26270 */
[----:B------:R-:W-:Y:S02]  /*2eb0*/  FMNMX.FTZ R3, R24, R3, !PT ;  /* 0x0000000318037209 */ /* 0x000fe40007810000 */
[----:B------:R-:W-:Y:S02]  /*2ec0*/  FSEL R78, R94, -INF , !P1 ;  /* 0xff8000005e4e7808 */ /* 0x000fe40004800000 */
[----:B------:R-:W-:Y:S02]  /*2ed0*/  ISETP.GE.AND P1, PT, R26, R7, PT ;  /* 0x000000071a00720c */ /* 0x000fe40003f26270 */
[----:B------:R-:W-:Y:S02]  /*2ee0*/  FSEL R65, R102, -INF , !P3 ;  /* 0xff80000066417808 */ /* 0x000fe40005800000 */
[----:B------:R-:W-:Y:S01]  /*2ef0*/  FSEL R11, R105, -INF , !P1 ;  /* 0xff800000690b7808 */ /* 0x000fe20004800000 */
[----:B-1----:R-:W-:Y:S01]  /*2f00*/  FFMA.FTZ R2, R10, UR4, -R5 ;  /* 0x000000040a027c23 */ /* 0x002fe20008010805 */
[----:B------:R-:W-:-:S02]  /*2f10*/  ISETP.GE.AND P3, PT, R28, R8, PT ;  /* 0x000000081c00720c */ /* 0x000fc40003f66270 */
[----:B------:R-:W-:Y:S01]  /*2f20*/  FSEL R10, R204, -INF , !P6 ;  /* 0xff800000cc0a7808 */ /* 0x000fe20007000000 */
[----:B------:R1:W-:Y:S01]  /*2f30*/  MUFU.EX2 R158, R2 ;  /* 0x00000002009e7308 */ /* 0x0003e20000000800 */
[----:B------:R-:W-:Y:S02]  /*2f40*/  FSEL R91, R95, -INF , !P3 ;  /* 0xff8000005f5b7808 */ /* 0x000fe40005800000 */
[----:B------:R-:W-:Y:S02]  /*2f50*/  ISETP.GE.AND P3, PT, R25, R8, PT ;  /* 0x000000081900720c */ /* 0x000fe40003f66270 */
[-C--:B------:R-:W-:Y:S02]  /*2f60*/  ISETP.GE.AND P1, PT, R34, R7.reuse, PT ;  /* 0x000000072200720c */ /* 0x080fe40003f26270 */
[----:B------:R-:W-:Y:S02]  /*2f70*/  FSEL R96, R206, -INF , !P3 ;  /* 0xff800000ce607808 */ /* 0x000fe40005800000 */
[----:B------:R-:W-:-:S02]  /*2f80*/  ISETP.GE.AND P3, PT, R35, R7, PT ;  /* 0x000000072300720c */ /* 0x000fc40003f66270 */
[----:B------:R-:W-:Y:S02]  /*2f90*/  FMNMX.FTZ R4, R33, R4, !PT ;  /* 0x0000000421047209 */ /* 0x000fe40007810000 */
[----:B------:R-:W-:Y:S02]  /*2fa0*/  FSEL R63, R193, -INF , !P3 ;  /* 0xff800000c13f7808 */ /* 0x000fe40005800000 */
[----:B------:R-:W-:Y:S01]  /*2fb0*/  ISETP.GE.AND P6, PT, R34, R8, PT ;  /* 0x000000082200720c */ /* 0x000fe20003fc6270 */
[----:B-1----:R-:W-:Y:S01]  /*2fc0*/  FFMA.FTZ R2, R15, UR4, -R5 ;  /* 0x000000040f027c23 */ /* 0x002fe20008010805 */
[----:B------:R-:W-:Y:S02]  /*2fd0*/  FSEL R15, R101, -INF , !P5 ;  /* 0xff800000650f7808 */ /* 0x000fe40006800000 */
[----:B------:R-:W-:Y:S01]  /*2fe0*/  ISETP.GE.AND P5, PT, R27, R7, PT ;  /* 0x000000071b00720c */ /* 0x000fe20003fa6270 */
[----:B------:R1:W-:Y:S01]  /*2ff0*/  MUFU.EX2 R156, R2 ;  /* 0x00000002009c7308 */ /* 0x0003e20000000800 */
[----:B------:R-:W-:Y:S01]  /*3000*/  FSEL R76, R194, -INF , !P6 ;  /* 0xff800000c24c7808 */ /* 0x000fe20007000000 */
[----:B--2---:R-:W-:Y:S01]  /*3010*/  IMAD.MOV.U32 R194, RZ, RZ, R148 ;  /* 0x000000ffffc27224 */ /* 0x004fe200078e0094 */
[----:B------:R-:W-:-:S02]  /*3020*/  FSEL R13, R104, -INF , !P5 ;  /* 0xff800000680d7808 */ /* 0x000fc40006800000 */
[----:B------:R-:W-:Y:S02]  /*3030*/  ISETP.GE.AND P5, PT, R30, R7, PT ;  /* 0x000000071e00720c */ /* 0x000fe40003fa6270 */
[-C--:B------:R-:W-:Y:S02]  /*3040*/  ISETP.GE.AND P3, PT, R38, R8.reuse, PT ;  /* 0x000000082600720c */ /* 0x080fe40003f66270 */
[-C--:B------:R-:W-:Y:S01]  /*3050*/  ISETP.GE.AND P6, PT, R49, R8.reuse, PT ;  /* 0x000000083100720c */ /* 0x080fe20003fc6270 */
[----:B-1----:R-:W-:Y:S01]  /*3060*/  FFMA.FTZ R2, R14, UR4, -R5 ;  /* 0x000000040e027c23 */ /* 0x002fe20008010805 */
[----:B------:R-:W-:Y:S02]  /*3070*/  FSEL R14, R93, -INF , !P4 ;  /* 0xff8000005d0e7808 */ /* 0x000fe40006000000 */
[----:B------:R-:W-:Y:S01]  /*3080*/  FSEL R93, R106, -INF , !P2 ;  /* 0xff8000006a5d7808 */ /* 0x000fe20005000000 */
[----:B------:R1:W-:Y:S01]  /*3090*/  MUFU.EX2 R157, R2 ;  /* 0x00000002009d7308 */ /* 0x0003e20000000800 */
[----:B------:R-:W-:-:S02]  /*30a0*/  ISETP.GE.AND P2, PT, R30, R8, PT ;  /* 0x000000081e00720c */ /* 0x000fc40003f46270 */
[----:B------:R-:W-:Y:S02]  /*30b0*/  ISETP.GE.AND P4, PT, R26, R8, PT ;  /* 0x000000081a00720c */ /* 0x000fe40003f86270 */
[----:B------:R-:W-:Y:S02]  /*30c0*/  FSEL R95, R207, -INF , !P2 ;  /* 0xff800000cf5f7808 */ /* 0x000fe40005000000 */
[-C--:B------:R-:W-:Y:S02]  /*30d0*/  ISETP.GE.AND P2, PT, R36, R7.reuse, PT ;  /* 0x000000072400720c */ /* 0x080fe40003f46270 */
[----:B------:R-:W-:Y:S02]  /*30e0*/  FSEL R92, R107, -INF , !P4 ;  /* 0xff8000006b5c7808 */ /* 0x000fe40006000000 */
[----:B------:R-:W-:Y:S01]  /*30f0*/  FSEL R72, R220, -INF , !P2 ;  /* 0xff800000dc487808 */ /* 0x000fe20005000000 */
[----:B------:R-:W-:Y:S01]  /*3100*/  IMAD.MOV.U32 R220, RZ, RZ, R98 ;  /* 0x000000ffffdc7224 */ /* 0x000fe200078e0062 */
[----:B------:R-:W-:-:S02]  /*3110*/  ISETP.GE.AND P2, PT, R45, R7, PT ;  /* 0x000000072d00720c */ /* 0x000fc40003f46270 */
[-C--:B------:R-:W-:Y:S01]  /*3120*/  ISETP.GE.AND P4, PT, R36, R8.reuse, PT ;  /* 0x000000082400720c */ /* 0x080fe20003f86270 */
[----:B-1----:R-:W-:Y:S01]  /*3130*/  FFMA.FTZ R2, R9, UR4, -R5 ;  /* 0x0000000409027c23 */ /* 0x002fe20008010805 */
[----:B------:R-:W-:Y:S02]  /*3140*/  FSEL R9, R205, -INF , !P5 ;  /* 0xff800000cd097808 */ /* 0x000fe40006800000 */
[----:B------:R-:W-:Y:S01]  /*3150*/  FSEL R74, R196, -INF , !P2 ;  /* 0xff800000c44a7808 */ /* 0x000fe20005000000 */
[----:B------:R1:W-:Y:S01]  /*3160*/  MUFU.EX2 R163, R2 ;  /* 0x0000000200a37308 */ /* 0x0003e20000000800 */
[----:B------:R-:W-:Y:S02]  /*3170*/  ISETP.GE.AND P2, PT, R49, R7, PT ;  /* 0x000000073100720c */ /* 0x000fe40003f46270 */
[----:B------:R-:W-:Y:S02]  /*3180*/  ISETP.GE.AND P5, PT, R35, R8, PT ;  /* 0x000000082300720c */ /* 0x000fe40003fa6270 */
[----:B------:R-:W-:-:S02]  /*3190*/  FSEL R94, R228, -INF , !P2 ;  /* 0xff800000e45e7808 */ /* 0x000fc40005000000 */
[-C--:B------:R-:W-:Y:S02]  /*31a0*/  ISETP.GE.AND P2, PT, R51, R7.reuse, PT ;  /* 0x000000073300720c */ /* 0x080fe40003f46270 */
[----:B------:R-:W-:Y:S01]  /*31b0*/  FSEL R77, R195, -INF , !P5 ;  /* 0xff800000c34d7808 */ /* 0x000fe20006800000 */
[----:B------:R-:W-:Y:S01]  /*31c0*/  IMAD.MOV.U32 R195, RZ, RZ, R145 ;  /* 0x000000ffffc37224 */ /* 0x000fe200078e0091 */
[----:B------:R-:W-:Y:S02]  /*31d0*/  FSEL R98, R200, -INF , !P2 ;  /* 0xff800000c8627808 */ /* 0x000fe40005000000 */
[----:B------:R-:W-:Y:S02]  /*31e0*/  ISETP.GE.AND P2, PT, R53, R7, PT ;  /* 0x000000073500720c */ /* 0x000fe40003f46270 */
[----:B------:R-:W-:Y:S01]  /*31f0*/  ISETP.GE.AND P5, PT, R48, R8, PT ;  /* 0x000000083000720c */ /* 0x000fe20003fa6270 */
[----:B-1----:R-:W-:Y:S01]  /*3200*/  FFMA.FTZ R2, R12, UR4, -R5 ;  /* 0x000000040c027c23 */ /* 0x002fe20008010805 */
[----:B------:R-:W-:-:S02]  /*3210*/  FSEL R12, R192, -INF , !P1 ;  /* 0xff800000c00c7808 */ /* 0x000fc40004800000 */
[-C--:B------:R-:W-:Y:S01]  /*3220*/  ISETP.GE.AND P1, PT, R38, R7.reuse, PT ;  /* 0x000000072600720c */ /* 0x080fe20003f26270 */
[----:B------:R1:W-:Y:S01]  /*3230*/  MUFU.EX2 R219, R2 ;  /* 0x0000000200db7308 */ /* 0x0003e20000000800 */
[----:B------:R-:W-:Y:S01]  /*3240*/  FSEL R101, R232, -INF , !P2 ;  /* 0xff800000e8657808 */ /* 0x000fe20005000000 */
[----:B---3--:R-:W-:Y:S01]  /*3250*/  IMAD.MOV.U32 R232, RZ, RZ, R168 ;  /* 0x000000ffffe87224 */ /* 0x008fe200078e00a8 */
[----:B------:R-:W-:Y:S01]  /*3260*/  FSEL R73, R221, -INF , !P1 ;  /* 0xff800000dd497808 */ /* 0x000fe20004800000 */
[----:B------:R-:W-:Y:S01]  /*3270*/  IMAD.MOV.U32 R221, RZ, RZ, R97 ;  /* 0x000000ffffdd7224 */ /* 0x000fe200078e0061 */
[-C--:B------:R-:W-:Y:S02]  /*3280*/  ISETP.GE.AND P1, PT, R47, R7.reuse, PT ;  /* 0x000000072f00720c */ /* 0x080fe40003f26270 */
[----:B------:R-:W-:Y:S02]  /*3290*/  ISETP.GE.AND P2, PT, R54, R7, PT ;  /* 0x000000073600720c */ /* 0x000fe40003f46270 */
[----:B------:R-:W-:-:S02]  /*32a0*/  FSEL R80, R197, -INF , !P1 ;  /* 0xff800000c5507808 */ /* 0x000fc40004800000 */
[----:B------:R-:W-:Y:S02]  /*32b0*/  ISETP.GE.AND P1, PT, R48, R7, PT ;  /* 0x000000073000720c */ /* 0x000fe40003f26270 */
[----:B------:R-:W-:Y:S01]  /*32c0*/  FSEL R103, R208, -INF , !P2 ;  /* 0xff800000d0677808 */ /* 0x000fe20005000000 */
[----:B------:R-:W-:Y:S01]  /*32d0*/  IMAD.MOV.U32 R208, RZ, RZ, R153 ;  /* 0x000000ffffd07224 */ /* 0x000fe200078e0099 */
[----:B------:R-:W-:Y:S02]  /*32e0*/  FSEL R97, R229, -INF , !P1 ;  /* 0xff800000e5617808 */ /* 0x000fe40004800000 */
[----:B-1----:R-:W-:Y:S01]  /*32f0*/  FMNMX.FTZ R2, R44, R3, !PT ;  /* 0x000000032c027209 */ /* 0x002fe20007810000 */
[----:B------:R-:W-:Y:S01]  /*3300*/  FFMA.FTZ R3, R16, UR4, -R5 ;  /* 0x0000000410037c23 */ /* 0x000fe20008010805 */
[----:B------:R-:W-:Y:S02]  /*3310*/  ISETP.GE.AND P1, PT, R50, R7, PT ;  /* 0x000000073200720c */ /* 0x000fe40003f26270 */
[----:B------:R-:W-:Y:S01]  /*3320*/  FMNMX.FTZ R2, R23, R2, !PT ;  /* 0x0000000217027209 */ /* 0x000fe20007810000 */
[----:B------:R1:W-:Y:S01]  /*3330*/  MUFU.EX2 R162, R3 ;  /* 0x0000000300a27308 */ /* 0x0003e20000000800 */
[----:B------:R-:W-:Y:S01]  /*3340*/  FSEL R99, R201, -INF , !P1 ;  /* 0xff800000c9637808 */ /* 0x000fe20004800000 */
[----:B------:R-:W-:Y:S01]  /*3350*/  IMAD.MOV.U32 R201, RZ, RZ, R169 ;  /* 0x000000ffffc97224 */ /* 0x000fe200078e00a9 */
[----:B------:R-:W-:-:S02]  /*3360*/  FMNMX.FTZ R2, R21, R2, !PT ;  /* 0x0000000215027209 */ /* 0x000fc40007810000 */
[-C--:B------:R-:W-:Y:S02]  /*3370*/  ISETP.GE.AND P1, PT, R52, R7.reuse, PT ;  /* 0x000000073400720c */ /* 0x080fe40003f26270 */
[----:B------:R-:W-:Y:S02]  /*3380*/  FMNMX.FTZ R2, R15, R2, !PT ;  /* 0x000000020f027209 */ /* 0x000fe40007810000 */
[----:B------:R-:W-:Y:S01]  /*3390*/  FSEL R102, R233, -INF , !P1 ;  /* 0xff800000e9667808 */ /* 0x000fe20004800000 */
[----:B------:R-:W-:Y:S01]  /*33a0*/  IMAD.MOV.U32 R233, RZ, RZ, R160 ;  /* 0x000000ffffe97224 */ /* 0x000fe200078e00a0 */
[----:B------:R-:W-:Y:S02]  /*33b0*/  FMNMX.FTZ R2, R22, R2, !PT ;  /* 0x0000000216027209 */ /* 0x000fe40007810000 */
[-C--:B------:R-:W-:Y:S02]  /*33c0*/  ISETP.GE.AND P1, PT, R57, R7.reuse, PT ;  /* 0x000000073900720c */ /* 0x080fe40003f26270 */
[----:B------:R-:W-:Y:S01]  /*33d0*/  FMNMX.FTZ R2, R14, R2, !PT ;  /* 0x000000020e027209 */ /* 0x000fe20007810000 */
[----:B-1----:R-:W-:Y:S01]  /*33e0*/  FFMA.FTZ R3, R17, UR4, -R5 ;  /* 0x0000000411037c23 */ /* 0x002fe20008010805 */
[----:B------:R-:W-:-:S02]  /*33f0*/  ISETP.GE.AND P2, PT, R56, R7, PT ;  /* 0x000000073800720c */ /* 0x000fc40003f46270 */
[----:B------:R-:W-:Y:S01]  /*3400*/  FMNMX.FTZ R2, R13, R2, !PT ;  /* 0x000000020d027209 */ /* 0x000fe20007810000 */
[----:B------:R1:W-:Y:S01]  /*3410*/  MUFU.EX2 R161, R3 ;  /* 0x0000000300a17308 */ /* 0x0003e20000000800 */
[----:B------:R-:W-:Y:S01]  /*3420*/  FSEL R107, R209, -INF , !P1 ;  /* 0xff800000d16b7808 */ /* 0x000fe20004800000 */
[----:B------:R-:W-:Y:S01]  /*3430*/  IMAD.MOV.U32 R209, RZ, RZ, R152 ;  /* 0x000000ffffd17224 */ /* 0x000fe200078e0098 */
[----:B------:R-:W-:Y:S02]  /*3440*/  FMNMX.FTZ R2, R11, R2, !PT ;  /* 0x000000020b027209 */ /* 0x000fe40007810000 */
[----:B------:R-:W-:Y:S02]  /*3450*/  ISETP.GE.AND P1, PT, R55, R7, PT ;  /* 0x000000073700720c */ /* 0x000fe40003f26270 */
[----:B------:R-:W-:Y:S02]  /*3460*/  FMNMX.FTZ R2, R10, R2, !PT ;  /* 0x000000020a027209 */ /* 0x000fe40007810000 */
[----:B------:R-:W-:Y:S01]  /*3470*/  FSEL R106, R236, -INF , !P2 ;  /* 0xff800000ec6a7808 */ /* 0x000fe20005000000 */
[----:B------:R-:W-:Y:S01]  /*3480*/  IMAD.MOV.U32 R236, RZ, RZ, R149 ;  /* 0x000000ffffec7224 */ /* 0x000fe200078e0095 */
[----:B------:R-:W-:-:S02]  /*3490*/  FMNMX.FTZ R2, R9, R2, !PT ;  /* 0x0000000209027209 */ /* 0x000fc40007810000 */
[----:B------:R-:W-:Y:S02]  /*34a0*/  ISETP.GE.AND P2, PT, R62, R7, PT ;  /* 0x000000073e00720c */ /* 0x000fe40003f46270 */
[----:B------:R-:W-:Y:S01]  /*34b0*/  FMNMX.FTZ R2, R12, R2, !PT ;  /* 0x000000020c027209 */ /* 0x000fe20007810000 */
[----:B-1----:R-:W-:Y:S01]  /*34c0*/  FFMA.FTZ R3, R18, UR4, -R5 ;  /* 0x0000000412037c23 */ /* 0x002fe20008010805 */
[----:B------:R-:W-:Y:S01]  /*34d0*/  FSEL R109, R237, -INF , !P1 ;  /* 0xff800000ed6d7808 */ /* 0x000fe20004800000 */
[----:B------:R-:W-:Y:S01]  /*34e0*/  IMAD.MOV.U32 R237, RZ, RZ, R121 ;  /* 0x000000ffffed7224 */ /* 0x000fe200078e0079 */
[----:B------:R-:W-:Y:S01]  /*34f0*/  FMNMX.FTZ R2, R63, R2, !PT ;  /* 0x000000023f027209 */ /* 0x000fe20007810000 */
[----:B------:R1:W-:Y:S01]  /*3500*/  MUFU.EX2 R207, R3 ;  /* 0x0000000300cf7308 */ /* 0x0003e20000000800 */
        /* <DEDUP_REMOVED lines=9> */
[----:B------:R-:W-:-:S02]  /*35a0*/  ISETP.GE.AND P1, PT, R47, R8, PT ;  /* 0x000000082f00720c */ /* 0x000fc40003f26270 */
[----:B------:R-:W-:Y:S01]  /*35b0*/  FMNMX.FTZ R2, R94, R2, !PT ;  /* 0x000000025e027209 */ /* 0x000fe20007810000 */
[----:B------:R1:W-:Y:S03]  /*35c0*/  MUFU.EX2 R218, R3 ;  /* 0x0000000300da7308 */ /* 0x0003e60000000800 */
[----:B------:R-:W-:-:S04]  /*35d0*/  FMNMX.FTZ R2, R97, R2, !PT ;  /* 0x0000000261027209 */ /* 0x000fc80007810000 */
[----:B------:R-:W-:-:S04]  /*35e0*/  FMNMX.FTZ R2, R98, R2, !PT ;  /* 0x0000000262027209 */ /* 0x000fc80007810000 */
[----:B------:R-:W-:Y:S01]  /*35f0*/  FMNMX.FTZ R2, R99, R2, !PT ;  /* 0x0000000263027209 */ /* 0x000fe20007810000 */
[----:B-1----:R-:W-:-:S04]  /*3600*/  FFMA.FTZ R3, R20, UR4, -R5 ;  /* 0x0000000414037c23 */ /* 0x002fc80008010805 */
        /* <DEDUP_REMOVED lines=11> */
[----:B-1----:R-:W-:Y:S01]  /*36c0*/  FMNMX.FTZ R3, R101, R2, !PT ;  /* 0x0000000265037209 */ /* 0x002fe20007810000 */
[----:B------:R-:W-:-:S03]  /*36d0*/  FFMA.FTZ R2, R71, UR4, -R5 ;  /* 0x0000000447027c23 */ /* 0x000fc60008010805 */
[----:B------:R-:W-:Y:S02]  /*36e0*/  FMNMX.FTZ R3, R102, R3, !PT ;  /* 0x0000000366037209 */ /* 0x000fe40007810000 */
[----:B------:R1:W-:Y:S02]  /*36f0*/  MUFU.EX2 R193, R2 ;  /* 0x0000000200c17308 */ /* 0x0003e40000000800 */
[----:B------:R-:W-:-:S04]  /*3700*/  FMNMX.FTZ R3, R103, R3, !PT ;  /* 0x0000000367037209 */ /* 0x000fc80007810000 */
[----:B------:R-:W-:-:S04]  /*3710*/  FMNMX.FTZ R3, R107, R3, !PT ;  /* 0x000000036b037209 */ /* 0x000fc80007810000 */
[----:B------:R-:W-:-:S04]  /*3720*/  FMNMX.FTZ R3, R106, R3, !PT ;  /* 0x000000036a037209 */ /* 0x000fc80007810000 */
[----:B------:R-:W-:Y:S02]  /*3730*/  FMNMX.FTZ R3, R109, R3, !PT ;  /* 0x000000036d037209 */ /* 0x000fe40007810000 */
[----:B-1----:R-:W-:Y:S01]  /*3740*/  FMNMX.FTZ R2, R32, R4, !PT ;  /* 0x0000000420027209 */ /* 0x002fe20007810000 */
[----:B------:R-:W-:-:S03]  /*3750*/  FFMA.FTZ R4, R75, UR4, -R5 ;  /* 0x000000044b047c23 */ /* 0x000fc60008010805 */
[----:B------:R-:W-:Y:S01]  /*3760*/  FMNMX.FTZ R2, R65, R2, !PT ;  /* 0x0000000241027209 */ /* 0x000fe20007810000 */
[----:B------:R1:W-:Y:S03]  /*3770*/  MUFU.EX2 R192, R4 ;  /* 0x0000000400c07308 */ /* 0x0003e60000000800 */
[----:B------:R-:W-:-:S04]  /*3780*/  FMNMX.FTZ R2, R66, R2, !PT ;  /* 0x0000000242027209 */ /* 0x000fc80007810000 */
[----:B------:R-:W-:-:S04]  /*3790*/  FMNMX.FTZ R2, R78, R2, !PT ;  /* 0x000000024e027209 */ /* 0x000fc80007810000 */
[----:B------:R-:W-:-:S04]  /*37a0*/  FMNMX.FTZ R2, R91, R2, !PT ;  /* 0x000000025b027209 */ /* 0x000fc80007810000 */
[----:B------:R-:W-:Y:S01]  /*37b0*/  FMNMX.FTZ R2, R93, R2, !PT ;  /* 0x000000025d027209 */ /* 0x000fe20007810000 */
[----:B-1----:R-:W-:Y:S01]  /*37c0*/  FFMA.FTZ R4, R79, UR4, -R5 ;  /* 0x000000044f047c23 */ /* 0x002fe20008010805 */
[----:B------:R-:W-:Y:S01]  /*37d0*/  FSEL R79, R222, -INF , !P4 ;  /* 0xff800000de4f7808 */ /* 0x000fe20006000000 */
[----:B------:R-:W-:Y:S01]  /*37e0*/  IMAD.MOV.U32 R222, RZ, RZ, R144 ;  /* 0x000000ffffde7224 */ /* 0x000fe200078e0090 */
[----:B------:R-:W-:Y:S01]  /*37f0*/  FMNMX.FTZ R2, R92, R2, !PT ;  /* 0x000000025c027209 */ /* 0x000fe20007810000 */
[----:B------:R1:W-:Y:S01]  /*3800*/  MUFU.EX2 R191, R4 ;  /* 0x0000000400bf7308 */ /* 0x0003e20000000800 */
[----:B------:R-:W-:Y:S02]  /*3810*/  ISETP.GE.AND P4, PT, R51, R8, PT ;  /* 0x000000083300720c */ /* 0x000fe40003f86270 */
[----:B------:R-:W-:-:S04]  /*3820*/  FMNMX.FTZ R2, R96, R2, !PT ;  /* 0x0000000260027209 */ /* 0x000fc80007810000 */
[----:B------:R-:W-:-:S04]  /*3830*/  FMNMX.FTZ R2, R95, R2, !PT ;  /* 0x000000025f027209 */ /* 0x000fc80007810000 */
[----:B------:R-:W-:-:S04]  /*3840*/  FMNMX.FTZ R2, R76, R2, !PT ;  /* 0x000000024c027209 */ /* 0x000fc80007810000 */
[----:B------:R-:W-:Y:S02]  /*3850*/  FMNMX.FTZ R2, R77, R2, !PT ;  /* 0x000000024d027209 */ /* 0x000fe40007810000 */
[----:B-1----:R-:W-:Y:S01]  /*3860*/  FMNMX.FTZ R4, R119, R3, !PT ;  /* 0x0000000377047209 */ /* 0x002fe20007810000 */
[----:B------:R-:W-:Y:S01]  /*3870*/  FFMA.FTZ R3, R81, UR4, -R5 ;  /* 0x0000000451037c23 */ /* 0x000fe20008010805 */
[----:B------:R-:W-:Y:S01]  /*3880*/  FSEL R81, R223, -INF , !P3 ;  /* 0xff800000df517808 */ /* 0x000fe20005800000 */
[----:B------:R-:W-:Y:S01]  /*3890*/  IMAD.MOV.U32 R223, RZ, RZ, R141 ;  /* 0x000000ffffdf7224 */ /* 0x000fe200078e008d */
[----:B------:R-:W-:Y:S01]  /*38a0*/  FMNMX.FTZ R4, R121, R4, !PT ;  /* 0x0000000479047209 */ /* 0x000fe20007810000 */
[----:B------:R1:W-:Y:S01]  /*38b0*/  MUFU.EX2 R190, R3 ;  /* 0x0000000300be7308 */ /* 0x0003e20000000800 */
[----:B------:R-:W-:Y:S02]  /*38c0*/  FMNMX.FTZ R2, R79, R2, !PT ;  /* 0x000000024f027209 */ /* 0x000fe40007810000 */
[----:B------:R-:W-:Y:S01]  /*38d0*/  ISETP.GE.AND P3, PT, R50, R8, PT ;  /* 0x000000083200720c */ /* 0x000fe20003f66270 */
[----:B------:R-:W2:Y:S01]  /*38e0*/  SHFL.BFLY PT, R6, R4, 0x2, 0x1f ;  /* 0x0c401f0004067f89 */ /* 0x000ea200000e0000 */
[----:B------:R-:W-:-:S02]  /*38f0*/  FMNMX.FTZ R2, R81, R2, !PT ;  /* 0x0000000251027209 */ /* 0x000fc40007810000 */
[----:B------:R-:W-:Y:S01]  /*3900*/  FSEL R100, R203, -INF , !P3 ;  /* 0xff800000cb647808 */ /* 0x000fe20005800000 */
[----:B------:R-:W-:Y:S01]  /*3910*/  IMAD.MOV.U32 R203, RZ, RZ, R132 ;  /* 0x000000ffffcb7224 */ /* 0x000fe200078e0084 */
[----:B------:R-:W-:-:S04]  /*3920*/  ISETP.GE.AND P3, PT, R55, R8, PT ;  /* 0x000000083700720c */ /* 0x000fc80003f66270 */
[----:B------:R-:W-:Y:S01]  /*3930*/  FSEL R110, R239, -INF , !P3 ;  /* 0xff800000ef6e7808 */ /* 0x000fe20005800000 */
[----:B------:R-:W-:Y:S02]  /*3940*/  IMAD.MOV.U32 R239, RZ, RZ, R117 ;  /* 0x000000ffffef7224 */ /* 0x000fe400078e0075 */
[--C-:B-1----:R-:W-:Y:S01]  /*3950*/  FFMA.FTZ R3, R82, UR4, -R5.reuse ;  /* 0x0000000452037c23 */ /* 0x102fe20008010805 */
[----:B------:R-:W-:Y:S01]  /*3960*/  FSEL R82, R198, -INF , !P2 ;  /* 0xff800000c6527808 */ /* 0x000fe20005000000 */
[----:B------:R-:W-:Y:S01]  /*3970*/  IMAD.MOV.U32 R198, RZ, RZ, R140 ;  /* 0x000000ffffc67224 */ /* 0x000fe200078e008c */
[----:B------:R-:W-:Y:S01]  /*3980*/  ISETP.GE.AND P2, PT, R53, R8, PT ;  /* 0x000000083500720c */ /* 0x000fe20003f46270 */
[----:B------:R1:W-:Y:S01]  /*3990*/  MUFU.EX2 R189, R3 ;  /* 0x0000000300bd7308 */ /* 0x0003e20000000800 */
[----:B------:R-:W-:Y:S02]  /*39a0*/  FMNMX.FTZ R2, R82, R2, !PT ;  /* 0x0000000252027209 */ /* 0x000fe40007810000 */
[----:B--2---:R-:W-:Y:S01]  /*39b0*/  FMNMX.FTZ R4, R4, R6, !PT ;  /* 0x0000000604047209 */ /* 0x004fe20007810000 */
[----:B-1----:R-:W-:Y:S01]  /*39c0*/  FFMA.FTZ R3, R83, UR4, -R5 ;  /* 0x0000000453037c23 */ /* 0x002fe20008010805 */
[----:B------:R-:W-:Y:S01]  /*39d0*/  FSEL R83, R199, -INF , !P1 ;  /* 0xff800000c7537808 */ /* 0x000fe20004800000 */
[----:B------:R-:W-:Y:S01]  /*39e0*/  IMAD.MOV.U32 R199, RZ, RZ, R137 ;  /* 0x000000ffffc77224 */ /* 0x000fe200078e0089 */
[----:B------:R-:W-:Y:S01]  /*39f0*/  ISETP.GE.AND P1, PT, R52, R8, PT ;  /* 0x000000083400720c */ /* 0x000fe20003f26270 */
[----:B------:R1:W-:Y:S01]  /*3a00*/  MUFU.EX2 R188, R3 ;  /* 0x0000000300bc7308 */ /* 0x0003e20000000800 */
[----:B------:R-:W-:Y:S01]  /*3a10*/  FMNMX.FTZ R2, R83, R2, !PT ;  /* 0x0000000253027209 */ /* 0x000fe20007810000 */
[----:B------:R-:W2:Y:S01]  /*3a20*/  SHFL.BFLY PT, R137, R4, 0x1, 0x1f ;  /* 0x0c201f0004897f89 */ /* 0x000ea200000e0000 */
[----:B------:R-:W-:Y:S01]  /*3a30*/  FSEL R104, R235, -INF , !P1 ;  /* 0xff800000eb687808 */ /* 0x000fe20004800000 */
[----:B------:R-:W-:Y:S01]  /*3a40*/  IMAD.MOV.U32 R235, RZ, RZ, R128 ;  /* 0x000000ffffeb7224 */ /* 0x000fe200078e0080 */
[----:B------:R-:W-:-:S04]  /*3a50*/  ISETP.GE.AND P1, PT, R64, R8, PT ;  /* 0x000000084000720c */ /* 0x000fc80003f26270 */
[----:B------:R-:W-:Y:S01]  /*3a60*/  FSEL R111, R183, -INF , !P1 ;  /* 0xff800000b76f7808 */ /* 0x000fe20004800000 */
[----:B-1----:R-:W-:Y:S01]  /*3a70*/  FFMA.FTZ R3, R84, UR4, -R5 ;  /* 0x0000000454037c23 */ /* 0x002fe20008010805 */
[----:B------:R-:W-:Y:S02]  /*3a80*/  FSEL R84, R230, -INF , !P6 ;  /* 0xff800000e6547808 */ /* 0x000fe40007000000 */
[----:B------:R-:W-:Y:S01]  /*3a90*/  ISETP.GE.AND P6, PT, R54, R8, PT ;  /* 0x000000083600720c */ /* 0x000fe20003fc6270 */
[----:B------:R1:W-:Y:S01]  /*3aa0*/  MUFU.EX2 R187, R3 ;  /* 0x0000000300bb7308 */ /* 0x0003e20000000800 */
[----:B------:R-:W-:Y:S02]  /*3ab0*/  FMNMX.FTZ R2, R84, R2, !PT ;  /* 0x0000000254027209 */ /* 0x000fe40007810000 */
[----:B--2---:R-:W-:-:S04]  /*3ac0*/  FMNMX.FTZ R137, R4, R137, !PT ;  /* 0x0000008904897209 */ /* 0x004fc80007810000 */
[C---:B------:R-:W-:Y:S01]  /*3ad0*/  FSETP.NEU.FTZ.AND P3, PT, R137.reuse, -INF , PT ;  /* 0xff8000008900780b */ /* 0x040fe20003f7d000 */
[----:B------:R-:W-:-:S05]  /*3ae0*/  FMUL.FTZ R4, R137, UR4 ;  /* 0x0000000489047c20 */ /* 0x000fca0008410000 */
[----:B------:R-:W-:Y:S01]  /*3af0*/  FSEL R4, R4, RZ, P3 ;  /* 0x000000ff04047208 */ /* 0x000fe20001800000 */
[----:B-1----:R-:W-:Y:S01]  /*3b00*/  FFMA.FTZ R3, R85, UR4, -R5 ;  /* 0x0000000455037c23 */ /* 0x002fe20008010805 */
[----:B------:R-:W-:Y:S01]  /*3b10*/  FSEL R85, R231, -INF , !P5 ;  /* 0xff800000e7557808 */ /* 0x000fe20006800000 */
[----:B------:R-:W-:Y:S01]  /*3b20*/  IMAD.MOV.U32 R231, RZ, RZ, R136 ;  /* 0x000000ffffe77224 */ /* 0x000fe200078e0088 */
[----:B------:R-:W-:Y:S01]  /*3b30*/  ISETP.GE.AND P5, PT, R57, R8, PT ;  /* 0x000000083900720c */ /* 0x000fe20003fa6270 */
[----:B------:R1:W-:Y:S01]  /*3b40*/  MUFU.EX2 R186, R3 ;  /* 0x0000000300ba7308 */ /* 0x0003e20000000800 */
[----:B------:R-:W-:Y:S01]  /*3b50*/  FMNMX.FTZ R2, R85, R2, !PT ;  /* 0x0000000255027209 */ /* 0x000fe20007810000 */
[----:B------:R-:W-:Y:S01]  /*3b60*/  FFMA.FTZ R6, R21, UR4, -R4 ;  /* 0x0000000415067c23 */ /* 0x000fe20008010804 */
[----:B------:R-:W-:Y:S01]  /*3b70*/  FSEL R105, R211, -INF , !P5 ;  /* 0xff800000d3697808 */ /* 0x000fe20006800000 */
[----:B------:R-:W-:-:S04]  /*3b80*/  IMAD.MOV.U32 R211, RZ, RZ, R124 ;  /* 0x000000ffffd37224 */ /* 0x000fc800078e007c */
[----:B------:R-:W-:Y:S01]  /*3b90*/  MUFU.EX2 R136, R6 ;  /* 0x0000000600887308 */ /* 0x000fe20000000800 */
[----:B-1----:R-:W-:Y:S01]  /*3ba0*/  FFMA.FTZ R3, R86, UR4, -R5 ;  /* 0x0000000456037c23 */ /* 0x002fe20008010805 */
[----:B------:R-:W-:Y:S01]  /*3bb0*/  FSEL R86, R202, -INF , !P4 ;  /* 0xff800000ca567808 */ /* 0x000fe20006000000 */
[----:B------:R-:W-:Y:S01]  /*3bc0*/  IMAD.MOV.U32 R202, RZ, RZ, R133 ;  /* 0x000000ffffca7224 */ /* 0x000fe200078e0085 */
[----:B------:R-:W-:-:S04]  /*3bd0*/  ISETP.GE.AND P4, PT, R56, R8, PT ;  /* 0x000000083800720c */ /* 0x000fc80003f86270 */
[----:B------:R1:W-:Y:S01]  /*3be0*/  MUFU.EX2 R185, R3 ;  /* 0x0000000300b97308 */ /* 0x0003e20000000800 */
[----:B------:R-:W-:Y:S02]  /*3bf0*/  FMNMX.FTZ R2, R86, R2, !PT ;  /* 0x0000000256027209 */ /* 0x000fe40007810000 */
[----:B------:R-:W-:Y:S01]  /*3c00*/  FSEL R108, R238, -INF , !P4 ;  /* 0xff800000ee6c7808 */ /* 0x000fe20006000000 */
[----:B------:R-:W-:Y:S01]  /*3c10*/  IMAD.MOV.U32 R238, RZ, RZ, R120 ;  /* 0x000000ffffee7224 */ /* 0x000fe200078e0078 */
[----:B------:R-:W-:Y:S01]  /*3c20*/  FMNMX.FTZ R2, R100, R2, !PT ;  /* 0x0000000264027209 */ /* 0x000fe20007810000 */
[----:B-1----:R-:W-:Y:S01]  /*3c30*/  FFMA.FTZ R3, R87, UR4, -R5 ;  /* 0x0000000457037c23 */ /* 0x002fe20008010805 */
[----:B------:R-:W-:Y:S01]  /*3c40*/  FSEL R87, R234, -INF , !P2 ;  /* 0xff800000ea577808 */ /* 0x000fe20005000000 */
[----:B------:R-:W-:Y:S01]  /*3c50*/  IMAD.MOV.U32 R234, RZ, RZ, R129 ;  /* 0x000000ffffea7224 */ /* 0x000fe200078e0081 */
[----:B------:R-:W-:Y:S01]  /*3c60*/  ISETP.GE.AND P2, PT, R62, R8, PT ;  /* 0x000000083e00720c */ /* 0x000fe20003f46270 */
[----:B------:R1:W-:Y:S01]  /*3c70*/  MUFU.EX2 R184, R3 ;  /* 0x0000000300b87308 */ /* 0x0003e20000000800 */
[----:B------:R-:W-:-:S02]  /*3c80*/  FMNMX.FTZ R2, R87, R2, !PT ;  /* 0x0000000257027209 */ /* 0x000fc40007810000 */
[----:B------:R-:W-:Y:S01]  /*3c90*/  FSEL R112, R182, -INF , !P2 ;  /* 0xff800000b6707808 */ /* 0x000fe20005000000 */
[----:B------:R-:W-:Y:S01]  /*3ca0*/  IMAD.MOV.U32 R182, RZ, RZ, R116 ;  /* 0x000000ffffb67224 */ /* 0x000fe200078e0074 */
[----:B------:R-:W-:Y:S01]  /*3cb0*/  FMNMX.FTZ R2, R104, R2, !PT ;  /* 0x0000000268027209 */ /* 0x000fe20007810000 */
[----:B-1----:R-:W-:Y:S01]  /*3cc0*/  FFMA.FTZ R3, R88, UR4, -R5 ;  /* 0x0000000458037c23 */ /* 0x002fe20008010805 */
[----:B------:R-:W-:Y:S01]  /*3cd0*/  FSEL R88, R210, -INF , !P6 ;  /* 0xff800000d2587808 */ /* 0x000fe20007000000 */
[----:B------:R-:W-:Y:S02]  /*3ce0*/  IMAD.MOV.U32 R210, RZ, RZ, R125 ;  /* 0x000000ffffd27224 */ /* 0x000fe400078e007d */
[----:B------:R1:W-:Y:S01]  /*3cf0*/  MUFU.EX2 R181, R3 ;  /* 0x0000000300b57308 */ /* 0x0003e20000000800 */
[----:B------:R-:W-:-:S04]  /*3d00*/  FMNMX.FTZ R2, R88, R2, !PT ;  /* 0x0000000258027209 */ /* 0x000fc80007810000 */
[----:B------:R-:W-:-:S04]  /*3d10*/  FMNMX.FTZ R2, R105, R2, !PT ;  /* 0x0000000269027209 */ /* 0x000fc80007810000 */
[----:B------:R-:W-:-:S04]  /*3d20*/  FMNMX.FTZ R2, R108, R2, !PT ;  /* 0x000000026c027209 */ /* 0x000fc80007810000 */
[----:B------:R-:W-:-:S04]  /*3d30*/  FMNMX.FTZ R2, R110, R2, !PT ;  /* 0x000000026e027209 */ /* 0x000fc80007810000 */
[----:B------:R-:W-:Y:S01]  /*3d40*/  FMNMX.FTZ R2, R112, R2, !PT ;  /* 0x0000000270027209 */ /* 0x000fe20007810000 */
[----:B-1----:R-:W-:-:S03]  /*3d50*/  FFMA.FTZ R3, R89, UR4, -R5 ;  /* 0x0000000459037c23 */ /* 0x002fc60008010805 */
[----:B------:R-:W-:Y:S01]  /*3d60*/  FMNMX.FTZ R2, R111, R2, !PT ;  /* 0x000000026f027209 */ /* 0x000fe20007810000 */
[----:B------:R1:W-:Y:S04]  /*3d70*/  MUFU.EX2 R180, R3 ;  /* 0x0000000300b47308 */ /* 0x0003e80000000800 */
[----:B------:R-:W2:Y:S01]  /*3d80*/  SHFL.BFLY PT, R7, R2, 0x2, 0x1f ;  /* 0x0c401f0002077f89 */ /* 0x000ea200000e0000 */
[----:B-1----:R-:W-:-:S04]  /*3d90*/  FFMA.FTZ R3, R90, UR4, -R5 ;  /* 0x000000045a037c23 */ /* 0x002fc80008010805 */
[----:B------:R1:W-:Y:S01]  /*3da0*/  MUFU.EX2 R179, R3 ;  /* 0x0000000300b37308 */ /* 0x0003e20000000800 */
[----:B--2---:R-:W-:-:S05]  /*3db0*/  FMNMX.FTZ R2, R2, R7, !PT ;  /* 0x0000000702027209 */ /* 0x004fca0007810000 */
[----:B------:R-:W2:Y:S01]  /*3dc0*/  SHFL.BFLY PT, R6, R2, 0x1, 0x1f ;  /* 0x0c201f0002067f89 */ /* 0x000ea200000e0000 */
[----:B-1----:R-:W-:-:S04]  /*3dd0*/  FFMA.FTZ R3, R46, UR4, -R4 ;  /* 0x000000042e037c23 */ /* 0x002fc80008010804 */
[----:B------:R1:W-:Y:S01]  /*3de0*/  MUFU.EX2 R128, R3 ;  /* 0x0000000300807308 */ /* 0x0003e20000000800 */
[----:B--2---:R-:W-:Y:S01]  /*3df0*/  FMNMX.FTZ R20, R2, R6, !PT ;  /* 0x0000000602147209 */ /* 0x004fe20007810000 */
[--C-:B------:R-:W-:Y:S01]  /*3e00*/  FFMA.FTZ R2, R10, UR4, -R4.reuse ;  /* 0x000000040a027c23 */ /* 0x100fe20008010804 */
[----:B-1----:R-:W-:Y:S01]  /*3e10*/  FFMA.FTZ R3, R58, UR4, -R4 ;  /* 0x000000043a037c23 */ /* 0x002fe20008010804 */
[----:B------:R-:W-:Y:S01]  /*3e20*/  IMAD R6, R224, 0x20, R213 ;  /* 0x00000020e0067824 */ /* 0x000fe200078e02d5 */
[----:B------:R-:W-:-:S03]  /*3e30*/  FSETP.NEU.FTZ.AND P1, PT, R20, -INF , PT ;  /* 0xff8000001400780b */ /* 0x000fc60003f3d000 */
[----:B------:R1:W-:Y:S01]  /*3e40*/  MUFU.EX2 R176, R2 ;  /* 0x0000000200b07308 */ /* 0x0003e20000000800 */
[----:B------:R-:W-:-:S07]  /*3e50*/  VIADD R224, R217, 0x400 ;  /* 0x00000400d9e07836 */ /* 0x000fce0000000000 */
[----:B------:R2:W3:Y:S01]  /*3e60*/  MUFU.EX2 R127, R3 ;  /* 0x00000003007f7308 */ /* 0x0004e20000000800 */
[----:B-1----:R-:W-:-:S07]  /*3e70*/  FFMA.FTZ R2, R9, UR4, -R4 ;  /* 0x0000000409027c23 */ /* 0x002fce0008010804 */
[----:B------:R1:W-:Y:S01]  /*3e80*/  MUFU.EX2 R178, R2 ;  /* 0x0000000200b27308 */ /* 0x0003e20000000800 */
[----:B--2---:R-:W-:Y:S01]  /*3e90*/  FFMA.FTZ R3, R43, UR4, -R4 ;  /* 0x000000042b037c23 */ /* 0x004fe20008010804 */
[----:B---3--:R-:W-:-:S06]  /*3ea0*/  F2FP.F16.F32.PACK_AB R8, R127, R128 ;  /* 0x000000807f08723e */ /* 0x008fcc00000000ff */
[----:B------:R2:W-:Y:S01]  /*3eb0*/  MUFU.EX2 R129, R3 ;  /* 0x0000000300817308 */ /* 0x0005e20000000800 */
[----:B-1----:R-:W-:-:S05]  /*3ec0*/  IMAD.IADD R2, R212, 0x1, R6 ;  /* 0x00000001d4027824 */ /* 0x002fca00078e0206 */
[----:B------:R-:W-:Y:S02]  /*3ed0*/  LEA R212, R2, UR5, 0x1 ;  /* 0x0000000502d47c11 */ /* 0x000fe4000f8e08ff */
[----:B------:R-:W-:Y:S01]  /*3ee0*/  SHF.R.S32.HI R2, RZ, 0x1f, R227 ;  /* 0x0000001fff027819 */ /* 0x000fe200000114e3 */
[----:B--2---:R-:W-:Y:S02]  /*3ef0*/  FFMA.FTZ R3, R24, UR4, -R4 ;  /* 0x0000000418037c23 */ /* 0x004fe40008010804 */
[----:B------:R-:W-:Y:S01]  /*3f00*/  IMAD.IADD R213, R0, 0x1, R212 ;  /* 0x0000000100d57824 */ /* 0x000fe200078e02d4 */
[----:B------:R-:W-:Y:S01]  /*3f10*/  LDSM.16.MT88.4 R16, [R212+0x4000] ;  /* 0x00400000d410783b */ /* 0x000fe20000004200 */
[----:B------:R1:W2:Y:S01]  /*3f20*/  MUFU.EX2 R130, R3 ;  /* 0x0000000300827308 */ /* 0x0002a20000000800 */
[----:B------:R-:W-:Y:S02]  /*3f30*/  LEA.HI R2, R2, R240, RZ, 0x2 ;  /* 0x000000f002027211 */ /* 0x000fe400078f10ff */
[----:B------:R-:W3:Y:S02]  /*3f40*/  LDSM.16.MT88.4 R24, [R213+0x4000] ;  /* 0x00400000d518783b */ /* 0x000ee40000004200 */
[----:B------:R-:W-:-:S02]  /*3f50*/  LOP3.LUT R2, R2, 0xfffffffc, RZ, 0xc0, !PT ;  /* 0xfffffffc02027812 */ /* 0x000fc400078ec0ff */
[----:B------:R-:W-:Y:S03]  /*3f60*/  LDSM.16.MT88.4 R148, [R212+0x5c00] ;  /* 0x005c0000d494783b */ /* 0x000fe60000004200 */
[----:B------:R-:W-:-:S05]  /*3f70*/  IMAD.IADD R2, R240, 0x1, -R2 ;  /* 0x00000001f0027824 */ /* 0x000fca00078e0a02 */
[----:B------:R4:W-:Y:S01]  /*3f80*/  STL [R1+0x18], R2 ;  /* 0x0000180201007387 */ /* 0x0009e20000100800 */
[----:B-1----:R-:W-:Y:S01]  /*3f90*/  FFMA.FTZ R3, R44, UR4, -R4 ;  /* 0x000000042c037c23 */ /* 0x002fe20008010804 */
[----:B--2---:R-:W-:-:S03]  /*3fa0*/  F2FP.F16.F32.PACK_AB R10, R130, R129 ;  /* 0x00000081820a723e */ /* 0x004fc600000000ff */
[----:B------:R1:W-:Y:S02]  /*3fb0*/  MUFU.EX2 R131, R3 ;  /* 0x0000000300837308 */ /* 0x0003e40000000800 */
[----:B-1----:R-:W-:Y:S01]  /*3fc0*/  FFMA.FTZ R3, R23, UR4, -R4 ;  /* 0x0000000417037c23 */ /* 0x002fe20008010804 */
[----:B----4-:R-:W-:-:S05]  /*3fd0*/  FADD.FTZ R2, R128, R127 ;  /* 0x0000007f80027221 */ /* 0x010fca0000010000 */
[----:B------:R1:W-:Y:S02]  /*3fe0*/  MUFU.EX2 R134, R3 ;  /* 0x0000000300867308 */ /* 0x0003e40000000800 */
[----:B-1----:R-:W-:Y:S01]  /*3ff0*/  FFMA.FTZ R3, R15, UR4, -R4 ;  /* 0x000000040f037c23 */ /* 0x002fe20008010804 */
[----:B------:R-:W-:-:S05]  /*4000*/  F2FP.F16.F32.PACK_AB R15, R157, R156 ;  /* 0x0000009c9d0f723e */ /* 0x000fca00000000ff */
[----:B------:R1:W-:Y:S02]  /*4010*/  MUFU.EX2 R160, R3 ;  /* 0x0000000300a07308 */ /* 0x0003e40000000800 */
[----:B-1----:R-:W-:-:S06]  /*4020*/  FFMA.FTZ R3, R22, UR4, -R4 ;  /* 0x0000000416037c23 */ /* 0x002fcc0008010804 */
[----:B------:R1:W-:Y:S02]  /*4030*/  MUFU.EX2 R172, R3 ;  /* 0x0000000300ac7308 */ /* 0x0003e40000000800 */
[----:B-1----:R-:W-:Y:S01]  /*4040*/  FFMA.FTZ R3, R14, UR4, -R4 ;  /* 0x000000040e037c23 */ /* 0x002fe20008010804 */
[----:B------:R-:W-:-:S05]  /*4050*/  F2FP.F16.F32.PACK_AB R14, R252, R243 ;  /* 0x000000f3fc0e723e */ /* 0x000fca00000000ff */
[----:B------:R1:W-:Y:S02]  /*4060*/  MUFU.EX2 R174, R3 ;  /* 0x0000000300ae7308 */ /* 0x0003e40000000800 */
[----:B-1----:R-:W-:Y:S01]  /*4070*/  FFMA.FTZ R3, R13, UR4, -R4 ;  /* 0x000000040d037c23 */ /* 0x002fe20008010804 */
[----:B------:R-:W-:-:S05]  /*4080*/  F2FP.F16.F32.PACK_AB R13, R158, R159 ;  /* 0x0000009f9e0d723e */ /* 0x000fca00000000ff */
[----:B------:R1:W-:Y:S02]  /*4090*/  MUFU.EX2 R175, R3 ;  /* 0x0000000300af7308 */ /* 0x0003e40000000800 */
[----:B-1----:R-:W-:-:S06]  /*40a0*/  FFMA.FTZ R3, R11, UR4, -R4 ;  /* 0x000000040b037c23 */ /* 0x002fcc0008010804 */
[----:B------:R1:W-:Y:S02]  /*40b0*/  MUFU.EX2 R177, R3 ;  /* 0x0000000300b17308 */ /* 0x0003e40000000800 */
[----:B-1----:R-:W-:-:S05]  /*40c0*/  FMUL.FTZ R3, R20, UR4 ;  /* 0x0000000414037c20 */ /* 0x002fca0008410000 */
[----:B------:R-:W-:-:S05]  /*40d0*/  FSEL R3, R3, RZ, P1 ;  /* 0x000000ff03037208 */ /* 0x000fca0000800000 */
[--C-:B------:R-:W-:Y:S01]  /*40e0*/  FFMA.FTZ R6, R59, UR4, -R3.reuse ;  /* 0x000000043b067c23 */ /* 0x100fe20008010803 */
[----:B------:R-:W-:-:S03]  /*40f0*/  FFMA.FTZ R0, R61, UR4, -R3 ;  /* 0x000000043d007c23 */ /* 0x000fc60008010803 */
[----:B------:R-:W-:Y:S08]  /*4100*/  MUFU.EX2 R7, R6 ;  /* 0x0000000600077308 */ /* 0x000ff00000000800 */
[----:B------:R1:W2:Y:S02]  /*4110*/  MUFU.EX2 R6, R0 ;  /* 0x0000000000067308 */ /* 0x0002a40000000800 */
[----:B-1----:R-:W-:Y:S01]  /*4120*/  FFMA.FTZ R0, R60, UR4, -R3 ;  /* 0x000000043c007c23 */ /* 0x002fe20008010803 */
[----:B--2---:R-:W-:-:S05]  /*4130*/  F2FP.F16.F32.PACK_AB R9, R6, R7 ;  /* 0x000000070609723e */ /* 0x004fca00000000ff */
[----:B------:R1:W-:Y:S02]  /*4140*/  MUFU.EX2 R114, R0 ;  /* 0x0000000000727308 */ /* 0x0003e40000000800 */
[----:B-1----:R-:W-:Y:S02]  /*4150*/  FFMA.FTZ R0, R29, UR4, -R3 ;  /* 0x000000041d007c23 */ /* 0x002fe40008010803 */
[----:B------:R-:W-:Y:S04]  /*4160*/  LDSM.16.MT88.4 R28, [R212+0x4400] ;  /* 0x00440000d41c783b */ /* 0x000fe80000004200 */
[----:B------:R1:W2:Y:S02]  /*4170*/  MUFU.EX2 R116, R0 ;  /* 0x0000000000747308 */ /* 0x0002a40000000800 */
[----:B-1----:R-:W-:Y:S01]  /*4180*/  FFMA.FTZ R0, R12, UR4, -R4 ;  /* 0x000000040c007c23 */ /* 0x002fe20008010804 */
[----:B--2---:R-:W-:-:S02]  /*4190*/  F2FP.F16.F32.PACK_AB R11, R116, R114 ;  /* 0x00000072740b723e */ /* 0x004fc400000000ff */
[----:B------:R-:W-:-:S03]  /*41a0*/  F2FP.F16.F32.PACK_AB R12, R241, R242 ;  /* 0x000000f2f10c723e */ /* 0x000fc600000000ff */
[----:B------:R1:W-:Y:S02]  /*41b0*/  MUFU.EX2 R173, R0 ;  /* 0x0000000000ad7308 */ /* 0x0003e40000000800 */
[C---:B---3--:R-:W-:Y:S06]  /*41c0*/  HMMA.16816.F32 R40, R8.reuse, R24, RZ ;  /* 0x000000180828723c */ /* 0x048fec00000018ff */
[----:B------:R-:W-:Y:S06]  /*41d0*/  HMMA.16816.F32 R48, R8, R26, RZ ;  /* 0x0000001a0830723c */ /* 0x000fec00000018ff */
[----:B------:R-:W-:Y:S01]  /*41e0*/  HMMA.16816.F32 R56, R12, R24, RZ ;  /* 0x000000180c38723c */ /* 0x000fe200000018ff */
[----:B-1----:R-:W-:-:S04]  /*41f0*/  FFMA.FTZ R0, R33, UR4, -R3 ;  /* 0x0000000421007c23 */ /* 0x002fc80008010803 */
[----:B------:R1:W-:Y:S01]  /*4200*/  MUFU.EX2 R122, R0 ;  /* 0x00000000007a7308 */ /* 0x0003e20000000800 */
[-C--:B------:R-:W-:Y:S06]  /*4210*/  HMMA.16816.F32 R68, R12, R16.reuse, RZ ;  /* 0x000000100c44723c */ /* 0x080fec00000018ff */
[C---:B------:R-:W-:Y:S06]  /*4220*/  HMMA.16816.F32 R36, R8.reuse, R16, RZ ;  /* 0x000000100824723c */ /* 0x040fec00000018ff */
[----:B------:R-:W-:Y:S01]  /*4230*/  HMMA.16816.F32 R44, R8, R18, RZ ;  /* 0x00000012082c723c */ /* 0x000fe200000018ff */
[----:B-1----:R-:W-:-:S02]  /*4240*/  FFMA.FTZ R0, R32, UR4, -R3 ;  /* 0x0000000420007c23 */ /* 0x002fc40008010803 */
[----:B------:R-:W1:Y:S04]  /*4250*/  LDSM.16.MT88.4 R32, [R213+0x4400] ;  /* 0x00440000d520783b */ /* 0x000e680000004200 */
[----:B------:R-:W-:Y:S01]  /*4260*/  F2FP.F16.F32.PACK_AB R8, R134, R131 ;  /* 0x000000838608723e */ /* 0x000fe200000000ff */
[----:B------:R2:W3:Y:S01]  /*4270*/  MUFU.EX2 R123, R0 ;  /* 0x00000000007b7308 */ /* 0x0004e20000000800 */
[----:B------:R-:W-:Y:S01]  /*4280*/  F2FP.F16.F32.PACK_AB R10, R160, R136 ;  /* 0x00000088a00a723e */ /* 0x000fe200000000ff */
[----:B--2---:R-:W-:Y:S01]  /*4290*/  FFMA.FTZ R0, R65, UR4, -R3 ;  /* 0x0000000441007c23 */ /* 0x004fe20008010803 */
[----:B---3--:R-:W-:-:S05]  /*42a0*/  F2FP.F16.F32.PACK_AB R9, R123, R122 ;  /* 0x0000007a7b09723e */ /* 0x008fca00000000ff */
[----:B------:R2:W-:Y:S02]  /*42b0*/  MUFU.EX2 R125, R0 ;  /* 0x00000000007d7308 */ /* 0x0005e40000000800 */
[----:B--2---:R-:W-:Y:S02]  /*42c0*/  FFMA.FTZ R0, R66, UR4, -R3 ;  /* 0x0000000442007c23 */ /* 0x004fe40008010803 */
[C---:B------:R-:W-:Y:S01]  /*42d0*/  HMMA.16816.F32 R64, R12.reuse, R18, RZ ;  /* 0x000000120c40723c */ /* 0x040fe200000018ff */
[----:B------:R-:W2:Y:S03]  /*42e0*/  LDSM.16.MT88.4 R16, [R213+0x4800] ;  /* 0x00480000d510783b */ /* 0x000ea60000004200 */
[----:B------:R3:W4:Y:S02]  /*42f0*/  MUFU.EX2 R126, R0 ;  /* 0x00000000007e7308 */ /* 0x0007240000000800 */
[----:B---3--:R-:W-:Y:S01]  /*4300*/  FFMA.FTZ R0, R63, UR4, -R4 ;  /* 0x000000043f007c23 */ /* 0x008fe20008010804 */
[----:B----4-:R-:W-:Y:S01]  /*4310*/  F2FP.F16.F32.PACK_AB R11, R126, R125 ;  /* 0x0000007d7e0b723e */ /* 0x010fe200000000ff */
[----:B------:R-:W-:Y:S01]  /*4320*/  HMMA.16816.F32 R60, R12, R26, RZ ;  /* 0x0000001a0c3c723c */ /* 0x000fe200000018ff */
[----:B------:R-:W3:Y:S03]  /*4330*/  LDSM.16.MT88.4 R24, [R212+0x4800] ;  /* 0x00480000d418783b */ /* 0x000ee60000004200 */
[----:B------:R4:W-:Y:S02]  /*4340*/  MUFU.EX2 R135, R0 ;  /* 0x0000000000877308 */ /* 0x0009e40000000800 */
[----:B-1----:R-:W-:Y:S01]  /*4350*/  HMMA.16816.F32 R52, R8, R32, R40 ;  /* 0x000000200834723c */ /* 0x002fe20000001828 */
[----:B------:R-:W-:-:S02]  /*4360*/  F2FP.F16.F32.PACK_AB R12, R239, R182 ;  /* 0x000000b6ef0c723e */ /* 0x000fc400000000ff */
[----:B------:R-:W-:Y:S02]  /*4370*/  F2FP.F16.F32.PACK_AB R13, R219, R163 ;  /* 0x000000a3db0d723e */ /* 0x000fe400000000ff */
[----:B------:R-:W-:Y:S01]  /*4380*/  F2FP.F16.F32.PACK_AB R14, R211, R238 ;  /* 0x000000eed30e723e */ /* 0x000fe200000000ff */
[----:B------:R-:W-:Y:S01]  /*4390*/  HMMA.16816.F32 R40, R8, R34, R48 ;  /* 0x000000220828723c */ /* 0x000fe20000001830 */
[----:B------:R-:W-:-:S05]  /*43a0*/  F2FP.F16.F32.PACK_AB R15, R161, R162 ;  /* 0x000000a2a10f723e */ /* 0x000fca00000000ff */
[----:B------:R-:W-:Y:S01]  /*43b0*/  HMMA.16816.F32 R140, R8, R28, R36 ;  /* 0x0000001c088c723c */ /* 0x000fe20000001824 */
[----:B----4-:R-:W-:-:S04]  /*43c0*/  FFMA.FTZ R0, R72, UR4, -R4 ;  /* 0x0000000448007c23 */ /* 0x010fc80008010804 */
[----:B------:R1:W-:Y:S01]  /*43d0*/  MUFU.EX2 R133, R0 ;  /* 0x0000000000857308 */ /* 0x0003e20000000800 */
[----:B------:R-:W-:Y:S06]  /*43e0*/  HMMA.16816.F32 R68, R12, R28, R68 ;  /* 0x0000001c0c44723c */ /* 0x000fec0000001844 */
[-C--:B------:R-:W-:Y:S06]  /*43f0*/  HMMA.16816.F32 R36, R8, R30.reuse, R44 ;  /* 0x0000001e0824723c */ /* 0x080fec000000182c */
[----:B------:R-:W-:Y:S01]  /*4400*/  HMMA.16816.F32 R44, R12, R30, R64 ;  /* 0x0000001e0c2c723c */ /* 0x000fe20000001840 */
[----:B------:R-:W-:Y:S01]  /*4410*/  LDSM.16.MT88.4 R28, [R213+0x4c00] ;  /* 0x004c0000d51c783b */ /* 0x000fe20000004200 */
[----:B------:R-:W-:Y:S01]  /*4420*/  F2FP.F16.F32.PACK_AB R8, R174, R172 ;  /* 0x000000acae08723e */ /* 0x000fe200000000ff */
[----:B-1----:R-:W-:Y:S01]  /*4430*/  FFMA.FTZ R0, R73, UR4, -R4 ;  /* 0x0000000449007c23 */ /* 0x002fe20008010804 */
[----:B------:R-:W-:-:S02]  /*4440*/  F2FP.F16.F32.PACK_AB R10, R177, R175 ;  /* 0x000000afb10a723e */ /* 0x000fc400000000ff */
[----:B------:R-:W-:Y:S01]  /*4450*/  HMMA.16816.F32 R48, R12, R34, R60 ;  /* 0x000000220c30723c */ /* 0x000fe2000000183c */
[----:B------:R1:W-:Y:S02]  /*4460*/  MUFU.EX2 R132, R0 ;  /* 0x0000000000847308 */ /* 0x0003e40000000800 */
[----:B-1----:R-:W-:-:S06]  /*4470*/  FFMA.FTZ R0, R78, UR4, -R3 ;  /* 0x000000044e007c23 */ /* 0x002fcc0008010803 */
[----:B------:R1:W-:Y:S02]  /*4480*/  MUFU.EX2 R117, R0 ;  /* 0x0000000000757308 */ /* 0x0003e40000000800 */
[----:B-1----:R-:W-:-:S06]  /*4490*/  FFMA.FTZ R0, R91, UR4, -R3 ;  /* 0x000000045b007c23 */ /* 0x002fcc0008010803 */
[----:B------:R1:W4:Y:S02]  /*44a0*/  MUFU.EX2 R118, R0 ;  /* 0x0000000000767308 */ /* 0x0003240000000800 */
[----:B-1----:R-:W-:Y:S01]  /*44b0*/  FFMA.FTZ R0, R93, UR4, -R3 ;  /* 0x000000045d007c23 */ /* 0x002fe20008010803 */
[----:B----4-:R-:W-:-:S05]  /*44c0*/  F2FP.F16.F32.PACK_AB R9, R118, R117 ;  /* 0x000000757609723e */ /* 0x010fca00000000ff */
[----:B------:R1:W-:Y:S02]  /*44d0*/  MUFU.EX2 R113, R0 ;  /* 0x0000000000717308 */ /* 0x0003e40000000800 */
[----:B-1----:R-:W-:-:S06]  /*44e0*/  FFMA.FTZ R0, R92, UR4, -R3 ;  /* 0x000000045c007c23 */ /* 0x002fcc0008010803 */
[----:B------:R1:W4:Y:S02]  /*44f0*/  MUFU.EX2 R115, R0 ;  /* 0x0000000000737308 */ /* 0x0003240000000800 */
[----:B-1----:R-:W-:Y:S01]  /*4500*/  FFMA.FTZ R0, R74, UR4, -R4 ;  /* 0x000000044a007c23 */ /* 0x002fe20008010804 */
[----:B----4-:R-:W-:Y:S01]  /*4510*/  F2FP.F16.F32.PACK_AB R11, R115, R113 ;  /* 0x00000071730b723e */ /* 0x010fe200000000ff */
[----:B------:R-:W-:Y:S01]  /*4520*/  HMMA.16816.F32 R72, R12, R32, R56 ;  /* 0x000000200c48723c */ /* 0x000fe20000001838 */
[----:B------:R-:W1:Y:S03]  /*4530*/  LDSM.16.MT88.4 R32, [R212+0x4c00] ;  /* 0x004c0000d420783b */ /* 0x000e660000004200 */
[----:B------:R4:W-:Y:S02]  /*4540*/  MUFU.EX2 R124, R0 ;  /* 0x00000000007c7308 */ /* 0x0009e40000000800 */
[----:B--2---:R-:W-:Y:S01]  /*4550*/  HMMA.16816.F32 R56, R8, R18, R40 ;  /* 0x000000120838723c */ /* 0x004fe20000001828 */
[----:B------:R-:W-:-:S02]  /*4560*/  F2FP.F16.F32.PACK_AB R12, R235, R210 ;  /* 0x000000d2eb0c723e */ /* 0x000fc400000000ff */
[----:B------:R-:W-:Y:S02]  /*4570*/  F2FP.F16.F32.PACK_AB R13, R218, R207 ;  /* 0x000000cfda0d723e */ /* 0x000fe400000000ff */
[----:B------:R-:W-:Y:S01]  /*4580*/  F2FP.F16.F32.PACK_AB R14, R203, R234 ;  /* 0x000000eacb0e723e */ /* 0x000fe200000000ff */
[----:B------:R-:W-:Y:S01]  /*4590*/  HMMA.16816.F32 R60, R8, R16, R52 ;  /* 0x00000010083c723c */ /* 0x000fe20000001834 */
[----:B------:R-:W-:-:S05]  /*45a0*/  F2FP.F16.F32.PACK_AB R15, R205, R206 ;  /* 0x000000cecd0f723e */ /* 0x000fca00000000ff */
[----:B---3--:R-:W-:Y:S01]  /*45b0*/  HMMA.16816.F32 R152, R8, R26, R36 ;  /* 0x0000001a0898723c */ /* 0x008fe20000001824 */
[----:B----4-:R-:W-:-:S04]  /*45c0*/  FFMA.FTZ R0, R80, UR4, -R4 ;  /* 0x0000000450007c23 */ /* 0x010fc80008010804 */
[----:B------:R2:W-:Y:S01]  /*45d0*/  MUFU.EX2 R120, R0 ;  /* 0x0000000000787308 */ /* 0x0005e20000000800 */
[C---:B------:R-:W-:Y:S06]  /*45e0*/  HMMA.16816.F32 R40, R12.reuse, R16, R72 ;  /* 0x000000100c28723c */ /* 0x040fec0000001848 */
[-C--:B------:R-:W-:Y:S06]  /*45f0*/  HMMA.16816.F32 R64, R12, R24.reuse, R68 ;  /* 0x000000180c40723c */ /* 0x080fec0000001844 */
[----:B------:R-:W-:Y:S01]  /*4600*/  HMMA.16816.F32 R140, R8, R24, R140 ;  /* 0x00000018088c723c */ /* 0x000fe2000000188c */
[----:B--2---:R-:W-:-:S05]  /*4610*/  FFMA.FTZ R0, R94, UR4, -R4 ;  /* 0x000000045e007c23 */ /* 0x004fca0008010804 */
[C---:B------:R-:W-:Y:S01]  /*4620*/  HMMA.16816.F32 R52, R12.reuse, R26, R44 ;  /* 0x0000001a0c34723c */ /* 0x040fe2000000182c */
[----:B------:R-:W2:Y:S01]  /*4630*/  LDSM.16.MT88.4 R24, [R212+0x5000] ;  /* 0x00500000d418783b */ /* 0x000ea20000004200 */
[----:B------:R3:W-:Y:S01]  /*4640*/  MUFU.EX2 R94, R0 ;  /* 0x00000000005e7308 */ /* 0x0007e20000000800 */
[----:B------:R-:W-:Y:S02]  /*4650*/  F2FP.F16.F32.PACK_AB R8, R178, R176 ;  /* 0x000000b0b208723e */ /* 0x000fe400000000ff */
[----:B------:R-:W-:Y:S01]  /*4660*/  F2FP.F16.F32.PACK_AB R10, R135, R173 ;  /* 0x000000ad870a723e */ /* 0x000fe200000000ff */
[----:B------:R-:W-:Y:S01]  /*4670*/  HMMA.16816.F32 R36, R12, R18, R48 ;  /* 0x000000120c24723c */ /* 0x000fe20000001830 */
[----:B------:R-:W4:Y:S06]  /*4680*/  LDSM.16.MT88.4 R16, [R213+0x5000] ;  /* 0x00500000d510783b */ /* 0x000f2c0000004200 */
[----:B------:R-:W-:-:S02]  /*4690*/  F2FP.F16.F32.PACK_AB R12, R231, R202 ;  /* 0x000000cae70c723e */ /* 0x000fc400000000ff */
[----:B------:R-:W-:Y:S02]  /*46a0*/  F2FP.F16.F32.PACK_AB R13, R200, R204 ;  /* 0x000000ccc80d723e */ /* 0x000fe400000000ff */
[----:B------:R-:W-:Y:S01]  /*46b0*/  F2FP.F16.F32.PACK_AB R14, R198, R199 ;  /* 0x000000c7c60e723e */ /* 0x000fe200000000ff */
[----:B---3--:R-:W-:Y:S01]  /*46c0*/  FFMA.FTZ R0, R96, UR4, -R3 ;  /* 0x0000000460007c23 */ /* 0x008fe20008010803 */
[----:B------:R-:W-:-:S03]  /*46d0*/  F2FP.F16.F32.PACK_AB R15, R196, R197 ;  /* 0x000000c5c40f723e */ /* 0x000fc600000000ff */
[----:B------:R3:W-:Y:S04]  /*46e0*/  MUFU.EX2 R92, R0 ;  /* 0x00000000005c7308 */ /* 0x0007e80000000800 */
[C---:B-1----:R-:W-:Y:S06]  /*46f0*/  HMMA.16816.F32 R64, R12.reuse, R32, R64 ;  /* 0x000000200c40723c */ /* 0x042fec0000001840 */
[C---:B------:R-:W-:Y:S06]  /*4700*/  HMMA.16816.F32 R48, R12.reuse, R28, R40 ;  /* 0x0000001c0c30723c */ /* 0x040fec0000001828 */
[----:B------:R-:W-:Y:S01]  /*4710*/  HMMA.16816.F32 R36, R12, R30, R36 ;  /* 0x0000001e0c24723c */ /* 0x000fe20000001824 */
[----:B---3--:R-:W-:-:S04]  /*4720*/  FFMA.FTZ R0, R95, UR4, -R3 ;  /* 0x000000045f007c23 */ /* 0x008fc80008010803 */
[----:B------:R1:W3:Y:S01]  /*4730*/  MUFU.EX2 R91, R0 ;  /* 0x00000000005b7308 */ /* 0x0002e20000000800 */
[----:B------:R-:W-:Y:S07]  /*4740*/  HMMA.16816.F32 R52, R12, R34, R52 ;  /* 0x000000220c34723c */ /* 0x000fee0000001834 */
[----:B------:R-:W-:Y:S02]  /*4750*/  F2FP.F16.F32.PACK_AB R12, R222, R223 ;  /* 0x000000dfde0c723e */ /* 0x000fe400000000ff */
[----:B------:R-:W-:-:S02]  /*4760*/  F2FP.F16.F32.PACK_AB R13, R192, R193 ;  /* 0x000000c1c00d723e */ /* 0x000fc400000000ff */
[----:B------:R-:W-:Y:S02]  /*4770*/  F2FP.F16.F32.PACK_AB R14, R245, R195 ;  /* 0x000000c3f50e723e */ /* 0x000fe400000000ff */
[----:B------:R-:W-:Y:S01]  /*4780*/  F2FP.F16.F32.PACK_AB R15, R190, R191 ;  /* 0x000000bfbe0f723e */ /* 0x000fe200000000ff */
[----:B-1----:R-:W-:Y:S01]  /*4790*/  FFMA.FTZ R0, R76, UR4, -R3 ;  /* 0x000000044c007c23 */ /* 0x002fe20008010803 */
[----:B---3--:R-:W-:-:S03]  /*47a0*/  F2FP.F16.F32.PACK_AB R9, R91, R92 ;  /* 0x0000005c5b09723e */ /* 0x008fc600000000ff */
[----:B------:R1:W-:Y:S02]  /*47b0*/  MUFU.EX2 R80, R0 ;  /* 0x0000000000507308 */ /* 0x0003e40000000800 */
[C---:B--2---:R-:W-:Y:S06]  /*47c0*/  HMMA.16816.F32 R144, R12.reuse, R24, R64 ;  /* 0x000000180c90723c */ /* 0x044fec0000001840 */
[----:B----4-:R-:W-:Y:S01]  /*47d0*/  HMMA.16816.F32 R36, R12, R18, R36 ;  /* 0x000000120c24723c */ /* 0x010fe20000001824 */
[----:B-1----:R-:W-:-:S04]  /*47e0*/  FFMA.FTZ R0, R77, UR4, -R3 ;  /* 0x000000044d007c23 */ /* 0x002fc80008010803 */
[----:B------:R1:W2:Y:S02]  /*47f0*/  MUFU.EX2 R89, R0 ;  /* 0x0000000000597308 */ /* 0x0002a40000000800 */
[----:B-1----:R-:W-:Y:S01]  /*4800*/  FFMA.FTZ R0, R97, UR4, -R4 ;  /* 0x0000000461007c23 */ /* 0x002fe20008010804 */
[----:B--2---:R-:W-:-:S05]  /*4810*/  F2FP.F16.F32.PACK_AB R11, R89, R80 ;  /* 0x00000050590b723e */ /* 0x004fca00000000ff */
[----:B------:R1:W-:Y:S02]  /*4820*/  MUFU.EX2 R93, R0 ;  /* 0x00000000005d7308 */ /* 0x0003e40000000800 */
[C---:B------:R-:W-:Y:S06]  /*4830*/  HMMA.16816.F32 R44, R8.reuse, R28, R60 ;  /* 0x0000001c082c723c */ /* 0x040fec000000183c */
[C---:B------:R-:W-:Y:S01]  /*4840*/  HMMA.16816.F32 R56, R8.reuse, R30, R56 ;  /* 0x0000001e0838723c */ /* 0x040fe20000001838 */
[----:B------:R-:W-:Y:S05]  /*4850*/  LDSM.16.MT88.4 R28, [R213+0x5400] ;  /* 0x00540000d51c783b */ /* 0x000fea0000004200 */
[----:B------:R-:W-:Y:S01]  /*4860*/  HMMA.16816.F32 R140, R8, R32, R140 ;  /* 0x00000020088c723c */ /* 0x000fe2000000188c */
[----:B-1----:R-:W-:-:S04]  /*4870*/  FFMA.FTZ R0, R98, UR4, -R4 ;  /* 0x0000000462007c23 */ /* 0x002fc80008010804 */
[----:B------:R1:W-:Y:S01]  /*4880*/  MUFU.EX2 R90, R0 ;  /* 0x00000000005a7308 */ /* 0x0003e20000000800 */
[----:B------:R-:W-:Y:S01]  /*4890*/  HMMA.16816.F32 R152, R8, R34, R152 ;  /* 0x000000220898723c */ /* 0x000fe20000001898 */
[----:B------:R-:W2:Y:S06]  /*48a0*/  LDSM.16.MT88.4 R32, [R212+0x5400] ;  /* 0x00540000d420783b */ /* 0x000eac0000004200 */
[----:B------:R-:W-:Y:S02]  /*48b0*/  F2FP.F16.F32.PACK_AB R8, R132, R133 ;  /* 0x000000858408723e */ /* 0x000fe400000000ff */
[----:B------:R-:W-:Y:S01]  /*48c0*/  F2FP.F16.F32.PACK_AB R10, R120, R124 ;  /* 0x0000007c780a723e */ /* 0x000fe200000000ff */
[----:B-1----:R-:W-:-:S04]  /*48d0*/  FFMA.FTZ R0, R99, UR4, -R4 ;  /* 0x0000000463007c23 */ /* 0x002fc80008010804 */
[----:B------:R1:W-:Y:S02]  /*48e0*/  MUFU.EX2 R78, R0 ;  /* 0x00000000004e7308 */ /* 0x0003e40000000800 */
[----:B-1----:R-:W-:-:S06]  /*48f0*/  FFMA.FTZ R0, R79, UR4, -R3 ;  /* 0x000000044f007c23 */ /* 0x002fcc0008010803 */
[----:B------:R1:W-:Y:S02]  /*4900*/  MUFU.EX2 R76, R0 ;  /* 0x00000000004c7308 */ /* 0x0003e40000000800 */
[----:B-1----:R-:W-:-:S06]  /*4910*/  FFMA.FTZ R0, R81, UR4, -R3 ;  /* 0x0000000451007c23 */ /* 0x002fcc0008010803 */
[----:B------:R1:W3:Y:S02]  /*4920*/  MUFU.EX2 R75, R0 ;  /* 0x00000000004b7308 */ /* 0x0002e40000000800 */
[----:B-1----:R-:W-:Y:S01]  /*4930*/  FFMA.FTZ R0, R82, UR4, -R3 ;  /* 0x0000000452007c23 */ /* 0x002fe20008010803 */
[----:B---3--:R-:W-:-:S05]  /*4940*/  F2FP.F16.F32.PACK_AB R9, R75, R76 ;  /* 0x0000004c4b09723e */ /* 0x008fca00000000ff */
[----:B------:R1:W-:Y:S02]  /*4950*/  MUFU.EX2 R72, R0 ;  /* 0x0000000000487308 */ /* 0x0003e40000000800 */
[----:B-1----:R-:W-:-:S06]  /*4960*/  FFMA.FTZ R0, R83, UR4, -R3 ;  /* 0x0000000453007c23 */ /* 0x002fcc0008010803 */
[----:B------:R1:W3:Y:S02]  /*4970*/  MUFU.EX2 R73, R0 ;  /* 0x0000000000497308 */ /* 0x0002e40000000800 */
[----:B-1----:R-:W-:Y:S01]  /*4980*/  FFMA.FTZ R0, R101, UR4, -R4 ;  /* 0x0000000465007c23 */ /* 0x002fe20008010804 */
[----:B---3--:R-:W-:-:S05]  /*4990*/  F2FP.F16.F32.PACK_AB R11, R73, R72 ;  /* 0x00000048490b723e */ /* 0x008fca00000000ff */
[----:B------:R1:W-:Y:S02]  /*49a0*/  MUFU.EX2 R77, R0 ;  /* 0x00000000004d7308 */ /* 0x0003e40000000800 */
[C---:B------:R-:W-:Y:S06]  /*49b0*/  HMMA.16816.F32 R40, R8.reuse, R16, R44 ;  /* 0x000000100828723c */ /* 0x040fec000000182c */
[C---:B------:R-:W-:Y:S06]  /*49c0*/  HMMA.16816.F32 R44, R8.reuse, R18, R56 ;  /* 0x00000012082c723c */ /* 0x040fec0000001838 */
[----:B------:R-:W-:Y:S01]  /*49d0*/  HMMA.16816.F32 R140, R8, R24, R140 ;  /* 0x00000018088c723c */ /* 0x000fe2000000188c */
[----:B-1----:R-:W-:-:S04]  /*49e0*/  FFMA.FTZ R0, R102, UR4, -R4 ;  /* 0x0000000466007c23 */ /* 0x002fc80008010804 */
[----:B------:R1:W-:Y:S01]  /*49f0*/  MUFU.EX2 R74, R0 ;  /* 0x00000000004a7308 */ /* 0x0003e20000000800 */
[-C--:B------:R-:W-:Y:S06]  /*4a00*/  HMMA.16816.F32 R152, R8, R26.reuse, R152 ;  /* 0x0000001a0898723c */ /* 0x080fec0000001898 */
[----:B------:R-:W-:Y:S01]  /*4a10*/  HMMA.16816.F32 R56, R12, R26, R52 ;  /* 0x0000001a0c38723c */ /* 0x000fe20000001834 */
[----:B------:R-:W-:Y:S01]  /*4a20*/  LDSM.16.MT88.4 R24, [R213+0x5800] ;  /* 0x00580000d518783b */ /* 0x000fe20000004200 */
[----:B------:R-:W-:Y:S02]  /*4a30*/  F2FP.F16.F32.PACK_AB R8, R93, R94 ;  /* 0x0000005e5d08723e */ /* 0x000fe400000000ff */
[----:B------:R-:W-:-:S02]  /*4a40*/  F2FP.F16.F32.PACK_AB R10, R78, R90 ;  /* 0x0000005a4e0a723e */ /* 0x000fc400000000ff */
[----:B------:R-:W-:Y:S01]  /*4a50*/  HMMA.16816.F32 R52, R12, R16, R48 ;  /* 0x000000100c34723c */ /* 0x000fe20000001830 */
[----:B------:R-:W3:Y:S01]  /*4a60*/  LDSM.16.MT88.4 R16, [R212+0x5800] ;  /* 0x00580000d410783b */ /* 0x000ee20000004200 */
[----:B-1----:R-:W-:-:S05]  /*4a70*/  FFMA.FTZ R0, R103, UR4, -R4 ;  /* 0x0000000467007c23 */ /* 0x002fca0008010804 */
[----:B------:R-:W-:Y:S01]  /*4a80*/  F2FP.F16.F32.PACK_AB R12, R194, R244 ;  /* 0x000000f4c20c723e */ /* 0x000fe200000000ff */
[----:B------:R1:W-:Y:S01]  /*4a90*/  MUFU.EX2 R71, R0 ;  /* 0x0000000000477308 */ /* 0x0003e20000000800 */
[----:B------:R-:W-:Y:S02]  /*4aa0*/  F2FP.F16.F32.PACK_AB R13, R188, R189 ;  /* 0x000000bdbc0d723e */ /* 0x000fe400000000ff */
[----:B------:R-:W-:Y:S02]  /*4ab0*/  F2FP.F16.F32.PACK_AB R14, R236, R237 ;  /* 0x000000edec0e723e */ /* 0x000fe400000000ff */
[----:B------:R-:W-:-:S07]  /*4ac0*/  F2FP.F16.F32.PACK_AB R15, R186, R187 ;  /* 0x000000bbba0f723e */ /* 0x000fce00000000ff */
[----:B--2---:R-:W-:Y:S01]  /*4ad0*/  HMMA.16816.F32 R144, R12, R32, R144 ;  /* 0x000000200c90723c */ /* 0x004fe20000001890 */
[----:B-1----:R-:W-:-:S05]  /*4ae0*/  FFMA.FTZ R0, R84, UR4, -R3 ;  /* 0x0000000454007c23 */ /* 0x002fca0008010803 */
[----:B------:R-:W-:Y:S01]  /*4af0*/  HMMA.16816.F32 R56, R12, R34, R56 ;  /* 0x000000220c38723c */ /* 0x000fe20000001838 */
[----:B------:R1:W-:Y:S02]  /*4b00*/  MUFU.EX2 R70, R0 ;  /* 0x0000000000467308 */ /* 0x0003e40000000800 */
[----:B-1----:R-:W-:-:S06]  /*4b10*/  FFMA.FTZ R0, R85, UR4, -R3 ;  /* 0x0000000455007c23 */ /* 0x002fcc0008010803 */
[----:B------:R1:W2:Y:S02]  /*4b20*/  MUFU.EX2 R69, R0 ;  /* 0x0000000000457308 */ /* 0x0002a40000000800 */
[----:B-1----:R-:W-:Y:S01]  /*4b30*/  FFMA.FTZ R0, R86, UR4, -R3 ;  /* 0x0000000456007c23 */ /* 0x002fe20008010803 */
[----:B--2---:R-:W-:-:S05]  /*4b40*/  F2FP.F16.F32.PACK_AB R9, R69, R70 ;  /* 0x000000464509723e */ /* 0x004fca00000000ff */
[----:B------:R1:W-:Y:S02]  /*4b50*/  MUFU.EX2 R63, R0 ;  /* 0x00000000003f7308 */ /* 0x0003e40000000800 */
[----:B-1----:R-:W-:-:S06]  /*4b60*/  FFMA.FTZ R0, R100, UR4, -R3 ;  /* 0x0000000464007c23 */ /* 0x002fcc0008010803 */
[----:B------:R1:W2:Y:S02]  /*4b70*/  MUFU.EX2 R68, R0 ;  /* 0x0000000000447308 */ /* 0x0002a40000000800 */
[----:B-1----:R-:W-:Y:S01]  /*4b80*/  FFMA.FTZ R0, R107, UR4, -R4 ;  /* 0x000000046b007c23 */ /* 0x002fe20008010804 */
[----:B--2---:R-:W-:-:S05]  /*4b90*/  F2FP.F16.F32.PACK_AB R11, R68, R63 ;  /* 0x0000003f440b723e */ /* 0x004fca00000000ff */
[----:B------:R1:W2:Y:S02]  /*4ba0*/  MUFU.EX2 R65, R0 ;  /* 0x0000000000417308 */ /* 0x0002a40000000800 */
[C---:B------:R-:W-:Y:S06]  /*4bb0*/  HMMA.16816.F32 R48, R8.reuse, R28, R40 ;  /* 0x0000001c0830723c */ /* 0x040fec0000001828 */
[C---:B------:R-:W-:Y:S06]  /*4bc0*/  HMMA.16816.F32 R40, R8.reuse, R30, R44 ;  /* 0x0000001e0828723c */ /* 0x040fec000000182c */
[----:B------:R-:W-:Y:S01]  /*4bd0*/  HMMA.16816.F32 R140, R8, R32, R140 ;  /* 0x00000020088c723c */ /* 0x000fe2000000188c */
[----:B-1----:R-:W-:-:S04]  /*4be0*/  FFMA.FTZ R0, R106, UR4, -R4 ;  /* 0x000000046a007c23 */ /* 0x002fc80008010804 */
[----:B------:R1:W-:Y:S01]  /*4bf0*/  MUFU.EX2 R64, R0 ;  /* 0x0000000000407308 */ /* 0x0003e20000000800 */
[----:B------:R-:W-:Y:S06]  /*4c00*/  HMMA.16816.F32 R152, R8, R34, R152 ;  /* 0x000000220898723c */ /* 0x000fec0000001898 */
[----:B------:R-:W-:Y:S01]  /*4c10*/  HMMA.16816.F32 R32, R12, R28, R52 ;  /* 0x0000001c0c20723c */ /* 0x000fe20000001834 */
[----:B------:R-:W-:Y:S02]  /*4c20*/  F2FP.F16.F32.PACK_AB R8, R74, R77 ;  /* 0x0000004d4a08723e */ /* 0x000fe400000000ff */
[----:B--2---:R-:W-:-:S03]  /*4c30*/  F2FP.F16.F32.PACK_AB R10, R65, R71 ;  /* 0x00000047410a723e */ /* 0x004fc600000000ff */
[----:B------:R-:W-:Y:S01]  /*4c40*/  HMMA.16816.F32 R12, R12, R30, R36 ;  /* 0x0000001e0c0c723c */ /* 0x000fe20000001824 */
[----:B------:R-:W2:Y:S01]  /*4c50*/  LDSM.16.MT88.4 R28, [R213+0x5c00] ;  /* 0x005c0000d51c783b */ /* 0x000ea20000004200 */
[----:B-1----:R-:W-:-:S04]  /*4c60*/  FFMA.FTZ R0, R109, UR4, -R4 ;  /* 0x000000046d007c23 */ /* 0x002fc80008010804 */
[----:B------:R1:W4:Y:S02]  /*4c70*/  MUFU.EX2 R62, R0 ;  /* 0x00000000003e7308 */ /* 0x0003240000000800 */
[----:B-1----:R-:W-:Y:S01]  /*4c80*/  FFMA.FTZ R0, R87, UR4, -R3 ;  /* 0x0000000457007c23 */ /* 0x002fe20008010803 */
[----:B----4-:R-:W-:-:S05]  /*4c90*/  F2FP.F16.F32.PACK_AB R168, R62, R64 ;  /* 0x000000403ea8723e */ /* 0x010fca00000000ff */
        /* <DEDUP_REMOVED lines=11> */
[C---:B---3--:R-:W-:Y:S06]  /*4d50*/  HMMA.16816.F32 R140, R8.reuse, R16, R140 ;  /* 0x00000010088c723c */ /* 0x048fec000000188c */
[C---:B------:R-:W-:Y:S06]  /*4d60*/  HMMA.16816.F32 R152, R8.reuse, R18, R152 ;  /* 0x000000120898723c */ /* 0x040fec0000001898 */
[----:B------:R-:W-:Y:S01]  /*4d70*/  HMMA.16816.F32 R48, R8, R24, R48 ;  /* 0x000000180830723c */ /* 0x000fe20000001830 */
[----:B-1----:R-:W-:Y:S01]  /*4d80*/  FFMA.FTZ R0, R121, UR4, -R4 ;  /* 0x0000000479007c23 */ /* 0x002fe20008010804 */
[----:B------:R-:W-:-:S03]  /*4d90*/  FADD.FTZ R4, R7, R6 ;  /* 0x0000000607047221 */ /* 0x000fc60000010000 */
        /* <DEDUP_REMOVED lines=9> */
[C---:B------:R-:W-:Y:S06]  /*4e30*/  HMMA.16816.F32 R144, R8.reuse, R16, R144 ;  /* 0x000000100890723c */ /* 0x040fec0000001890 */
[C---:B------:R-:W-:Y:S06]  /*4e40*/  HMMA.16816.F32 R56, R8.reuse, R18, R56 ;  /* 0x000000120838723c */ /* 0x040fec0000001838 */
[----:B------:R-:W-:Y:S01]  /*4e50*/  HMMA.16816.F32 R32, R8, R24, R32 ;  /* 0x000000180820723c */ /* 0x000fe20000001820 */
[----:B-1----:R-:W-:-:S05]  /*4e60*/  FFMA.FTZ R0, R110, UR4, -R3 ;  /* 0x000000046e007c23 */ /* 0x002fca0008010803 */
[----:B------:R-:W-:Y:S01]  /*4e70*/  HMMA.16816.F32 R12, R8, R26, R12 ;  /* 0x0000001a080c723c */ /* 0x000fe2000000180c */
[----:B------:R1:W3:Y:S02]  /*4e80*/  MUFU.EX2 R22, R0 ;  /* 0x0000000000167308 */ /* 0x0002e40000000800 */
[--C-:B-1----:R-:W-:Y:S01]  /*4e90*/  FFMA.FTZ R0, R112, UR4, -R3.reuse ;  /* 0x0000000470007c23 */ /* 0x102fe20008010803 */
[----:B------:R-:W-:Y:S01]  /*4ea0*/  FFMA.FTZ R3, R111, UR4, -R3 ;  /* 0x000000046f037c23 */ /* 0x000fe20008010803 */
[----:B---3--:R-:W-:-:S04]  /*4eb0*/  F2FP.F16.F32.PACK_AB R169, R22, R23 ;  /* 0x0000001716a9723e */ /* 0x008fc800000000ff */
[----:B------:R1:W-:Y:S08]  /*4ec0*/  MUFU.EX2 R21, R0 ;  /* 0x0000000000157308 */ /* 0x0003f00000000800 */
[----:B------:R3:W4:Y:S01]  /*4ed0*/  MUFU.EX2 R230, R3 ;  /* 0x0000000300e67308 */ /* 0x0007220000000800 */
[----:B-1----:R-:W-:Y:S01]  /*4ee0*/  FFMA.FTZ R0, R164, UR4, -R5 ;  /* 0x00000004a4007c23 */ /* 0x002fe20008010805 */
[----:B------:R-:W-:-:S06]  /*4ef0*/  F2FP.F16.F32.PACK_AB R164, R221, R201 ;  /* 0x000000c9dda4723e */ /* 0x000fcc00000000ff */
[----:B------:R1:W5:Y:S01]  /*4f00*/  MUFU.EX2 R17, R0 ;  /* 0x0000000000117308 */ /* 0x0003620000000800 */
[----:B---3--:R-:W-:Y:S01]  /*4f10*/  FADD.FTZ R3, R242, R241 ;  /* 0x000000f1f2037221 */ /* 0x008fe20000010000 */
[----:B----4-:R-:W-:-:S07]  /*4f20*/  F2FP.F16.F32.PACK_AB R171, R230, R21 ;  /* 0x00000015e6ab723e */ /* 0x010fce00000000ff */
[----:B------:R-:W-:Y:S01]  /*4f30*/  HMMA.16816.F32 R140, R168, R148, R140 ;  /* 0x00000094a88c723c */ /* 0x000fe2000000188c */
[----:B-1----:R-:W-:Y:S01]  /*4f40*/  FFMA.FTZ R0, R165, UR4, -R5 ;  /* 0x00000004a5007c23 */ /* 0x002fe20008010805 */
[----:B-----5:R-:W-:-:S04]  /*4f50*/  F2FP.F16.F32.PACK_AB R165, R17, R179 ;  /* 0x000000b311a5723e */ /* 0x020fc800000000ff */
[----:B------:R-:W-:Y:S01]  /*4f60*/  HMMA.16816.F32 R152, R168, R150, R152 ;  /* 0x00000096a898723c */ /* 0x000fe20000001898 */
[----:B------:R1:W-:Y:S02]  /*4f70*/  MUFU.EX2 R16, R0 ;  /* 0x0000000000107308 */ /* 0x0003e40000000800 */
[----:B-1----:R-:W-:Y:S01]  /*4f80*/  FFMA.FTZ R0, R166, UR4, -R5 ;  /* 0x00000004a6007c23 */ /* 0x002fe20008010805 */
[----:B------:R-:W-:Y:S01]  /*4f90*/  FADD.FTZ R5, R243, R3 ;  /* 0x00000003f3057221 */ /* 0x000fe20000010000 */
[----:B------:R-:W-:-:S04]  /*4fa0*/  F2FP.F16.F32.PACK_AB R166, R246, R220 ;  /* 0x000000dcf6a6723e */ /* 0x000fc800000000ff */
[----:B------:R1:W3:Y:S01]  /*4fb0*/  MUFU.EX2 R229, R0 ;  /* 0x0000000000e57308 */ /* 0x0002e20000000800 */
[----:B------:R-:W-:Y:S01]  /*4fc0*/  FADD.FTZ R5, R252, R5 ;  /* 0x00000005fc057221 */ /* 0x000fe20000010000 */
[----:B-1----:R-:W-:Y:S01]  /*4fd0*/  FADD.FTZ R0, R159, R158 ;  /* 0x0000009e9f007221 */ /* 0x002fe20000010000 */
[----:B---3--:R-:W-:-:S03]  /*4fe0*/  F2FP.F16.F32.PACK_AB R167, R229, R16 ;  /* 0x00000010e5a7723e */ /* 0x008fc600000000ff */
[----:B------:R-:W-:Y:S01]  /*4ff0*/  FADD.FTZ R3, R156, R0 ;  /* 0x000000009c037221 */ /* 0x000fe20000010000 */
[----:B------:R-:W-:Y:S01]  /*5000*/  FADD.FTZ R0, R129, R2 ;  /* 0x0000000281007221 */ /* 0x000fe20000010000 */
[----:B------:R-:W-:Y:S02]  /*5010*/  FADD.FTZ R2, R114, R4 ;  /* 0x0000000472027221 */ /* 0x000fe40000010000 */
[----:B------:R-:W-:Y:S01]  /*5020*/  FADD.FTZ R4, R157, R3 ;  /* 0x000000039d047221 */ /* 0x000fe20000010000 */
        /* <DEDUP_REMOVED lines=106> */
[----:B------:R-:W-:Y:S01]  /*56d0*/  HMMA.16816.F32 R144, R164, R148, R144 ;  /* 0x00000094a490723c */ /* 0x000fe20000001890 */
[----:B------:R-:W-:Y:S01]  /*56e0*/  FADD.FTZ R4, R220, R4 ;  /* 0x00000004dc047221 */ /* 0x000fe20000010000 */
[----:B------:R-:W-:Y:S01]  /*56f0*/  FADD.FTZ R3, R16, R3 ;  /* 0x0000000310037221 */ /* 0x000fe20000010000 */
[----:B------:R-:W-:Y:S01]  /*5700*/  FADD.FTZ R2, R46, R2 ;  /* 0x000000022e027221 */ /* 0x000fe20000010000 */
[----:B------:R-:W-:Y:S01]  /*5710*/  FADD.FTZ R0, R21, R0 ;  /* 0x0000000015007221 */ /* 0x000fe20000010000 */
[----:B------:R-:W-:Y:S01]  /*5720*/  FADD.FTZ R227, R246, R4 ;  /* 0x00000004f6e37221 */ /* 0x000fe20000010000 */
[----:B--2---:R-:W-:Y:S01]  /*5730*/  HMMA.16816.F32 R156, R168, R28, R48 ;  /* 0x0000001ca89c723c */ /* 0x004fe20000001830 */
[----:B------:R-:W-:Y:S01]  /*5740*/  FADD.FTZ R229, R229, R3 ;  /* 0x00000003e5e57221 */ /* 0x000fe20000010000 */
[----:B------:R-:W-:Y:S01]  /*5750*/  FADD.FTZ R228, R228, R2 ;  /* 0x00000002e4e47221 */ /* 0x000fe20000010000 */
[----:B------:R-:W-:Y:S01]  /*5760*/  FADD.FTZ R230, R230, R0 ;  /* 0x00000000e6e67221 */ /* 0x000fe20000010000 */
[----:B------:R-:W-:-:S02]  /*5770*/  VIADD R223, R217, 0x800 ;  /* 0x00000800d9df7836 */ /* 0x000fc40000000000 */
[C---:B------:R-:W-:Y:S01]  /*5780*/  HMMA.16816.F32 R148, R164.reuse, R150, R56 ;  /* 0x00000096a494723c */ /* 0x040fe20000001838 */
[C---:B------:R-:W-:Y:S02]  /*5790*/  VIADD R222, R217.reuse, 0xc00 ;  /* 0x00000c00d9de7836 */ /* 0x040fe40000000000 */
[C---:B------:R-:W-:Y:S02]  /*57a0*/  VIADD R221, R217.reuse, 0x1000 ;  /* 0x00001000d9dd7836 */ /* 0x040fe40000000000 */
[C---:B------:R-:W-:Y:S01]  /*57b0*/  VIADD R220, R217.reuse, 0x1400 ;  /* 0x00001400d9dc7836 */ /* 0x040fe20000000000 */
[----:B------:R-:W-:Y:S01]  /*57c0*/  HMMA.16816.F32 R160, R164, R28, R32 ;  /* 0x0000001ca4a0723c */ /* 0x000fe20000001820 */
[C---:B------:R-:W-:Y:S02]  /*57d0*/  VIADD R219, R217.reuse, 0x1800 ;  /* 0x00001800d9db7836 */ /* 0x040fe40000000000 */
[----:B------:R-:W-:-:S03]  /*57e0*/  VIADD R218, R217, 0x1c00 ;  /* 0x00001c00d9da7836 */ /* 0x000fc60000000000 */
[-C--:B------:R-:W-:Y:S06]  /*57f0*/  HMMA.16816.F32 R168, R168, R30.reuse, R40 ;  /* 0x0000001ea8a8723c */ /* 0x080fec0000001828 */
[----:B------:R-:W-:Y:S01]  /*5800*/  HMMA.16816.F32 R164, R164, R30, R12 ;  /* 0x0000001ea4a4723c */ /* 0x000fe2000000180c */
[----:B------:R-:W-:-:S08]  /*5810*/  NOP ;  /* 0x0000000000007918 */ /* 0x000fd00000000000 */
[----:B------:R-:W-:-:S15]  /*5820*/  @!P0 BRA `(.L_x_2) ;  /* 0x0000003400dc8947 */ /* 0x000fde0003800000 */
[----:B------:R-:W-:Y:S01]  /*5830*/  IADD3 R225, R225, -0x2, RZ ;  /* 0xfffffffee1e17810 */ /* 0x000fe20007ffe0ff */
[----:B------:R-:W-:Y:S01]  /*5840*/  IMAD.MOV.U32 R3, RZ, RZ, R139 ;  /* 0x000000ffff037224 */ /* 0x000fe200078e008b */
[----:B------:R-:W-:Y:S01]  /*5850*/  MOV R133, R138 ;  /* 0x0000008a00857202 */ /* 0x000fe20000000f00 */
[----:B------:R-:W-:Y:S01]  /*5860*/  IMAD.MOV.U32 R134, RZ, RZ, R137 ;  /* 0x000000ffff867224 */ /* 0x000fe200078e0089 */
[----:B------:R-:W-:Y:S01]  /*5870*/  MOV R135, R20 ;  /* 0x0000001400877202 */ /* 0x000fe20000000f00 */
[----:B------:R-:W-:Y:S01]  /*5880*/  ULDC UR4, c[0x0][0x2ec] ;  /* 0x0000bb0000047ab9 */ /* 0x000fe20000000800 */
[----:B------:R-:W-:Y:S01]  /*5890*/  ULDC.64 UR10, c[0x0][0x220] ;  /* 0x00008800000a7ab9 */ /* 0x000fe20000000a00 */
[----:B------:R-:W-:Y:S01]  /*58a0*/  ULDC.64 UR12, c[0x0][0x250] ;  /* 0x00009400000c7ab9 */ /* 0x000fe20000000a00 */
[----:B------:R-:W-:Y:S01]  /*58b0*/  ULDC.64 UR6, c[0x0][0x218] ;  /* 0x0000860000067ab9 */ /* 0x000fe20000000a00 */
[----:B------:R-:W-:Y:S01]  /*58c0*/  ULDC.64 UR8, c[0x0][0x248] ;  /* 0x0000920000087ab9 */ /* 0x000fe20000000a00 */
[----:B------:R-:W-:Y:S05]  /*58d0*/  BRA `(.L_x_3) ;  /* 0x0000000000687947 */ /* 0x000fea0003800000 */
.L_x_5:
[----:B------:R-:W2:Y:S01]  /*58e0*/  LDL.64 R232, [R1] ;  /* 0x0000000001e87983 */ /* 0x000ea20000100a00 */
[----:B------:R-:W-:Y:S04]  /*58f0*/  VIADD R0, R225, 0xffffffff ;  /* 0xffffffffe1007836 */ /* 0x000fe80000000000 */
[----:B------:R-:W-:Y:S01]  /*5900*/  IMAD.WIDE.U32 R136, R0, UR8, RZ ;  /* 0x0000000800887c25 */ /* 0x000fe2000f8e00ff */
[----:B------:R-:W-:Y:S05]  /*5910*/  SHF.R.S32.HI R2, RZ, 0x1f, R0 ;  /* 0x0000001fff027819 */ /* 0x000fea0000011400 */
[----:B------:R-:W-:Y:S04]  /*5920*/  IMAD R2, R2, UR8, RZ ;  /* 0x0000000802027c24 */ /* 0x000fe8000f8e02ff */
[----:B------:R-:W-:Y:S04]  /*5930*/  IMAD R2, R0, UR9, R2 ;  /* 0x0000000900027c24 */ /* 0x000fe8000f8e0202 */
[----:B------:R-:W-:Y:S01]  /*5940*/  IMAD.IADD R2, R137, 0x1, R2 ;  /* 0x0000000189027824 */ /* 0x000fe200078e0202 */
[----:B--2---:R-:W-:Y:S04]  /*5950*/  LEA R0, P1, R136, R232, 0x7 ;  /* 0x000000e888007211 */ /* 0x004fe800078238ff */
[----:B------:R-:W-:Y:S02]  /*5960*/  LEA R172, P2, R0, UR6, 0x1 ;  /* 0x0000000600ac7c11 */ /* 0x000fe4000f8408ff */
[----:B------:R-:W-:Y:S02]  /*5970*/  LEA.HI.X R2, R136, R249, R2, 0x7, P1 ;  /* 0x000000f988027211 */ /* 0x000fe400008f3c02 */
[----:B------:R-:W-:Y:S02]  /*5980*/  IADD3 R138, P1, R172, UR16, RZ ;  /* 0x00000010ac8a7c10 */ /* 0x000fe4000ff3e0ff */
        /* <DEDUP_REMOVED lines=13> */
[----:B------:R-:W0:Y:S01]  /*5a60*/  LDGDEPBAR ;  /* 0x00000000000079af */ /* 0x000e220000000000 */
[----:B------:R-:W-:Y:S05]  /*5a70*/  BRA `(.L_x_4) ;  /* 0x0000000c00a47947 */ /* 0x000fea0003800000 */
.L_x_3:
[----:B------:R-:W-:Y:S01]  /*5a80*/  SHF.R.S32.HI R0, RZ, 0x1f, R225 ;  /* 0x0000001fff007819 */ /* 0x000fe200000114e1 */
[----:B------:R-:W-:Y:S04]  /*5a90*/  DEPBAR.LE SB0, 0x0 ;  /* 0x000080000000791a */ /* 0x000fe80000000000 */
[----:B------:R-:W-:Y:S01]  /*5aa0*/  BAR.SYNC.DEFER_BLOCKING 0x0 ;  /* 0x0000000000007b1d */ /* 0x000fe20000010000 */
[----:B------:R-:W-:Y:S02]  /*5ab0*/  IMAD R0, R0, UR12, RZ ;  /* 0x0000000c00007c24 */ /* 0x000fe4000f8e02ff */
[C---:B------:R-:W-:Y:S04]  /*5ac0*/  IMAD.WIDE.U32 R4, R225.reuse, UR12, RZ ;  /* 0x0000000ce1047c25 */ /* 0x040fe8000f8e00ff */
[----:B------:R-:W-:Y:S01]  /*5ad0*/  IMAD R2, R225, UR13, R0 ;  /* 0x0000000de1027c24 */ /* 0x000fe2000f8e0200 */
[----:B------:R-:W-:Y:S03]  /*5ae0*/  LEA R0, P0, R4, R250, 0x7 ;  /* 0x000000fa04007211 */ /* 0x000fe600078038ff */
[----:B------:R-:W-:Y:S01]  /*5af0*/  IMAD.IADD R2, R5, 0x1, R2 ;  /* 0x0000000105027824 */ /* 0x000fe200078e0202 */
[----:B------:R-:W-:Y:S04]  /*5b00*/  LEA R8, P1, R0, UR10, 0x1 ;  /* 0x0000000a00087c11 */ /* 0x000fe8000f8208ff */
        /* <DEDUP_REMOVED lines=8> */
[----:B------:R-:W-:Y:S01]  /*5b90*/  LDGSTS.E.BYPASS.LTC128B.128 [R226+0x4000], desc[UR14][R8.64] ;  /* 0x0400000008e27fae */ /* 0x000fe2000b901d4e */
[----:B------:R-:W-:Y:S02]  /*5ba0*/  IADD3 R10, P0, R4, UR20, RZ ;  /* 0x00000014040a7c10 */ /* 0x000fe4000ff1e0ff */
[----:B------:R-:W-:Y:S04]  /*5bb0*/  IADD3.X R5, R7, UR21, RZ, P1, !PT ;  /* 0x0000001507057c10 */ /* 0x000fe80008ffe4ff */
[----:B------:R-:W-:Y:S01]  /*5bc0*/  IADD3.X R11, R5, UR21, RZ, P0, !PT ;  /* 0x00000015050b7c10 */ /* 0x000fe200087fe4ff */
[----:B------:R-:W-:Y:S01]  /*5bd0*/  LDGSTS.E.BYPASS.LTC128B.128 [R226+0x4800], desc[UR14][R6.64] ;  /* 0x0480000006e27fae */ /* 0x000fe2000b901d4e */
[----:B------:R-:W-:Y:S07]  /*5be0*/  ISETP.GT.AND P0, PT, R225, RZ, PT ;  /* 0x000000ffe100720c */ /* 0x000fee0003f04270 */
[----:B------:R1:W-:Y:S08]  /*5bf0*/  LDGSTS.E.BYPASS.LTC128B.128 [R226+0x5000], desc[UR14][R4.64] ;  /* 0x0500000004e27fae */ /* 0x0003f0000b901d4e */
[----:B------:R2:W-:Y:S08]  /*5c00*/  LDGSTS.E.BYPASS.LTC128B.128 [R226+0x5800], desc[UR14][R10.64] ;  /* 0x058000000ae27fae */ /* 0x0005f0000b901d4e */
[----:B------:R-:W-:Y:S08]  /*5c10*/  LDSM.16.M88.4 R128, [R215] ;  /* 0x00000000d780783b */ /* 0x000ff00000000200 */
[----:B------:R-:W1:Y:S08]  /*5c20*/  LDSM.16.M88.4 R16, [R214] ;  /* 0x00000000d610783b */ /* 0x000e700000000200 */
[----:B------:R-:W2:Y:S08]  /*5c30*/  LDSM.16.M88.4 R124, [R215+0x1000] ;  /* 0x00100000d77c783b */ /* 0x000eb00000000200 */
[----:B------:R-:W3:Y:S08]  /*5c40*/  LDSM.16.M88.4 R32, [R214+0x400] ;  /* 0x00040000d620783b */ /* 0x000ef00000000200 */
[----:B------:R-:W0:Y:S08]  /*5c50*/  LDGDEPBAR ;  /* 0x00000000000079af */ /* 0x000e300000000000 */
[----:B------:R-:W4:Y:S08]  /*5c60*/  LDSM.16.M88.4 R48, [R214+0x800] ;  /* 0x00080000d630783b */ /* 0x000f300000000200 */
[----:B------:R-:W5:Y:S01]  /*5c70*/  LDSM.16.M88.4 R64, [R214+0xc00] ;  /* 0x000c0000d640783b */ /* 0x000f620000000200 */
[-C--:B-1----:R-:W-:Y:S07]  /*5c80*/  HMMA.16816.F32 R4, R128, R16.reuse, RZ ;  /* 0x000000108004723c */ /* 0x082fee00000018ff */
[----:B------:R-:W1:Y:S01]  /*5c90*/  LDSM.16.M88.4 R80, [R214+0x1000] ;  /* 0x00100000d650783b */ /* 0x000e620000000200 */
[C---:B--2---:R-:W-:Y:S07]  /*5ca0*/  HMMA.16816.F32 R8, R124.reuse, R16, RZ ;  /* 0x000000107c08723c */ /* 0x044fee00000018ff */
[----:B------:R-:W2:Y:S01]  /*5cb0*/  LDSM.16.M88.4 R96, [R214+0x1400] ;  /* 0x00140000d660783b */ /* 0x000ea20000000200 */
[-C--:B------:R-:W-:Y:S06]  /*5cc0*/  HMMA.16816.F32 R12, R124, R18.reuse, RZ ;  /* 0x000000127c0c723c */ /* 0x080fec00000018ff */
[C---:B------:R-:W-:Y:S01]  /*5cd0*/  HMMA.16816.F32 R16, R128.reuse, R18, RZ ;  /* 0x000000128010723c */ /* 0x040fe200000018ff */
[----:B------:R-:W2:Y:S05]  /*5ce0*/  LDSM.16.M88.4 R112, [R214+0x1800] ;  /* 0x00180000d670783b */ /* 0x000eaa0000000200 */
[-C--:B---3--:R-:W-:Y:S03]  /*5cf0*/  HMMA.16816.F32 R20, R128, R32.reuse, RZ ;  /* 0x000000208014723c */ /* 0x088fe600000018ff */
[----:B------:R-:W3:Y:S03]  /*5d00*/  LDSM.16.M88.4 R136, [R214+0x1c00] ;  /* 0x001c0000d688783b */ /* 0x000ee60000000200 */
[C---:B------:R-:W-:Y:S05]  /*5d10*/  HMMA.16816.F32 R24, R124.reuse, R32, RZ ;  /* 0x000000207c18723c */ /* 0x040fea00000018ff */
[----:B------:R-:W-:Y:S01]  /*5d20*/  LDSM.16.M88.4 R172, [R216] ;  /* 0x00000000d8ac783b */ /* 0x000fe20000000200 */
[-C--:B------:R-:W-:Y:S06]  /*5d30*/  HMMA.16816.F32 R28, R124, R34.reuse, RZ ;  /* 0x000000227c1c723c */ /* 0x080fec00000018ff */
[C---:B------:R-:W-:Y:S01]  /*5d40*/  HMMA.16816.F32 R32, R128.reuse, R34, RZ ;  /* 0x000000228020723c */ /* 0x040fe200000018ff */
[----:B------:R-:W3:Y:S05]  /*5d50*/  LDSM.16.M88.4 R176, [R217] ;  /* 0x00000000d9b0783b */ /* 0x000eea0000000200 */
[-C--:B----4-:R-:W-:Y:S03]  /*5d60*/  HMMA.16816.F32 R36, R128, R48.reuse, RZ ;  /* 0x000000308024723c */ /* 0x090fe600000018ff */
[----:B------:R-:W4:Y:S03]  /*5d70*/  LDSM.16.M88.4 R180, [R216+0x1000] ;  /* 0x00100000d8b4783b */ /* 0x000f260000000200 */
[C---:B------:R-:W-:Y:S05]  /*5d80*/  HMMA.16816.F32 R40, R124.reuse, R48, RZ ;  /* 0x000000307c28723c */ /* 0x040fea00000018ff */
[----:B------:R-:W4:Y:S01]  /*5d90*/  LDSM.16.M88.4 R184, [R224] ;  /* 0x00000000e0b8783b */ /* 0x000f220000000200 */
[-C--:B------:R-:W-:Y:S06]  /*5da0*/  HMMA.16816.F32 R44, R124, R50.reuse, RZ ;  /* 0x000000327c2c723c */ /* 0x080fec00000018ff */
[C---:B------:R-:W-:Y:S01]  /*5db0*/  HMMA.16816.F32 R48, R128.reuse, R50, RZ ;  /* 0x000000328030723c */ /* 0x040fe200000018ff */
[----:B------:R-:W4:Y:S05]  /*5dc0*/  LDSM.16.M88.4 R188, [R223] ;  /* 0x00000000dfbc783b */ /* 0x000f2a0000000200 */
[-C--:B-----5:R-:W-:Y:S03]  /*5dd0*/  HMMA.16816.F32 R52, R128, R64.reuse, RZ ;  /* 0x000000408034723c */ /* 0x0a0fe600000018ff */
[----:B------:R-:W5:Y:S03]  /*5de0*/  LDSM.16.M88.4 R192, [R222] ;  /* 0x00000000dec0783b */ /* 0x000f660000000200 */
[C---:B------:R-:W-:Y:S05]  /*5df0*/  HMMA.16816.F32 R56, R124.reuse, R64, RZ ;  /* 0x000000407c38723c */ /* 0x040fea00000018ff */
[----:B------:R-:W5:Y:S01]  /*5e00*/  LDSM.16.M88.4 R196, [R221] ;  /* 0x00000000ddc4783b */ /* 0x000f620000000200 */
[-C--:B------:R-:W-:Y:S06]  /*5e10*/  HMMA.16816.F32 R60, R124, R66.reuse, RZ ;  /* 0x000000427c3c723c */ /* 0x080fec00000018ff */
[C---:B------:R-:W-:Y:S01]  /*5e20*/  HMMA.16816.F32 R64, R128.reuse, R66, RZ ;  /* 0x000000428040723c */ /* 0x040fe200000018ff */
[----:B------:R-:W5:Y:S05]  /*5e30*/  LDSM.16.M88.4 R200, [R220] ;  /* 0x00000000dcc8783b */ /* 0x000f6a0000000200 */
[-C--:B-1----:R-:W-:Y:S03]  /*5e40*/  HMMA.16816.F32 R68, R128, R80.reuse, RZ ;  /* 0x000000508044723c */ /* 0x082fe600000018ff */
[----:B------:R-:W1:Y:S03]  /*5e50*/  LDSM.16.M88.4 R204, [R219] ;  /* 0x00000000dbcc783b */ /* 0x000e660000000200 */
[C---:B------:R-:W-:Y:S05]  /*5e60*/  HMMA.16816.F32 R72, R124.reuse, R80, RZ ;  /* 0x000000507c48723c */ /* 0x040fea00000018ff */
[----:B------:R-:W1:Y:S01]  /*5e70*/  LDSM.16.M88.4 R208, [R218] ;  /* 0x00000000dad0783b */ /* 0x000e620000000200 */
[-C--:B------:R-:W-:Y:S01]  /*5e80*/  HMMA.16816.F32 R76, R124, R82.reuse, RZ ;  /* 0x000000527c4c723c */ /* 0x080fe200000018ff */
[----:B------:R-:W-:Y:S05]  /*5e90*/  DEPBAR.LE SB0, 0x0 ;  /* 0x000080000000791a */ /* 0x000fea0000000000 */
[C---:B------:R-:W-:Y:S01]  /*5ea0*/  HMMA.16816.F32 R80, R128.reuse, R82, RZ ;  /* 0x000000528050723c */ /* 0x040fe200000018ff */
[----:B------:R-:W-:Y:S05]  /*5eb0*/  BAR.SYNC.DEFER_BLOCKING 0x0 ;  /* 0x0000000000007b1d */ /* 0x000fea0000010000 */
[-C--:B--2---:R-:W-:Y:S06]  /*5ec0*/  HMMA.16816.F32 R84, R128, R96.reuse, RZ ;  /* 0x000000608054723c */ /* 0x084fec00000018ff */
[C---:B------:R-:W-:Y:S06]  /*5ed0*/  HMMA.16816.F32 R88, R124.reuse, R96, RZ ;  /* 0x000000607c58723c */ /* 0x040fec00000018ff */
[-C--:B------:R-:W-:Y:S06]  /*5ee0*/  HMMA.16816.F32 R92, R124, R98.reuse, RZ ;  /* 0x000000627c5c723c */ /* 0x080fec00000018ff */
[C---:B------:R-:W-:Y:S06]  /*5ef0*/  HMMA.16816.F32 R96, R128.reuse, R98, RZ ;  /* 0x000000628060723c */ /* 0x040fec00000018ff */
[-C--:B------:R-:W-:Y:S06]  /*5f00*/  HMMA.16816.F32 R100, R128, R112.reuse, RZ ;  /* 0x000000708064723c */ /* 0x080fec00000018ff */
[C---:B------:R-:W-:Y:S06]  /*5f10*/  HMMA.16816.F32 R104, R124.reuse, R112, RZ ;  /* 0x000000707c68723c */ /* 0x040fec00000018ff */
[-C--:B------:R-:W-:Y:S06]  /*5f20*/  HMMA.16816.F32 R108, R124, R114.reuse, RZ ;  /* 0x000000727c6c723c */ /* 0x080fec00000018ff */
[C---:B------:R-:W-:Y:S06]  /*5f30*/  HMMA.16816.F32 R112, R128.reuse, R114, RZ ;  /* 0x000000728070723c */ /* 0x040fec00000018ff */
[-C--:B---3--:R-:W-:Y:S06]  /*5f40*/  HMMA.16816.F32 R116, R128, R136.reuse, RZ ;  /* 0x000000888074723c */ /* 0x088fec00000018ff */
[C---:B------:R-:W-:Y:S06]  /*5f50*/  HMMA.16816.F32 R120, R124.reuse, R136, RZ ;  /* 0x000000887c78723c */ /* 0x040fec00000018ff */
[-C--:B------:R-:W-:Y:S06]  /*5f60*/  HMMA.16816.F32 R124, R124, R138.reuse, RZ ;  /* 0x0000008a7c7c723c */ /* 0x080fec00000018ff */
[----:B------:R-:W-:Y:S06]  /*5f70*/  HMMA.16816.F32 R128, R128, R138, RZ ;  /* 0x0000008a8080723c */ /* 0x000fec00000018ff */
[-C--:B------:R-:W-:Y:S06]  /*5f80*/  HMMA.16816.F32 R4, R172, R176.reuse, R4 ;  /* 0x000000b0ac04723c */ /* 0x080fec0000001804 */
[C---:B----4-:R-:W-:Y:S06]  /*5f90*/  HMMA.16816.F32 R8, R180.reuse, R176, R8 ;  /* 0x000000b0b408723c */ /* 0x050fec0000001808 */
[-C--:B------:R-:W-:Y:S06]  /*5fa0*/  HMMA.16816.F32 R12, R180, R178.reuse, R12 ;  /* 0x000000b2b40c723c */ /* 0x080fec000000180c */
[C---:B------:R-:W-:Y:S06]  /*5fb0*/  HMMA.16816.F32 R16, R172.reuse, R178, R16 ;  /* 0x000000b2ac10723c */ /* 0x040fec0000001810 */
[----:B------:R-:W-:Y:S01]  /*5fc0*/  FMNMX.FTZ R0, R4, R3, !PT ;  /* 0x0000000304007209 */ /* 0x000fe20007810000 */
[-C--:B------:R-:W-:Y:S04]  /*5fd0*/  HMMA.16816.F32 R20, R172, R184.reuse, R20 ;  /* 0x000000b8ac14723c */ /* 0x080fe80000001814 */
[----:B------:R-:W-:Y:S02]  /*5fe0*/  FMNMX.FTZ R2, R6, R133, !PT ;  /* 0x0000008506027209 */ /* 0x000fe40007810000 */
[----:B------:R-:W-:Y:S01]  /*5ff0*/  FMNMX.FTZ R132, R5, R0, !PT ;  /* 0x0000000005847209 */ /* 0x000fe20007810000 */
[C---:B------:R-:W-:Y:S04]  /*6000*/  HMMA.16816.F32 R24, R180.reuse, R184, R24 ;  /* 0x000000b8b418723c */ /* 0x040fe80000001818 */
[----:B------:R-:W-:Y:S02]  /*6010*/  FMNMX.FTZ R0, R7, R2, !PT ;  /* 0x0000000207007209 */ /* 0x000fe40007810000 */
[-C--:B------:R-:W-:Y:S05]  /*6020*/  HMMA.16816.F32 R28, R180, R186.reuse, R28 ;  /* 0x000000bab41c723c */ /* 0x080fea000000181c */
[----:B------:R-:W-:Y:S01]  /*6030*/  FMNMX.FTZ R2, R16, R132, !PT ;  /* 0x0000008410027209 */ /* 0x000fe20007810000 */
[C---:B------:R-:W-:Y:S05]  /*6040*/  HMMA.16816.F32 R32, R172.reuse, R186, R32 ;  /* 0x000000baac20723c */ /* 0x040fea0000001820 */
[----:B------:R-:W-:Y:S01]  /*6050*/  FMNMX.FTZ R132, R8, R134, !PT ;  /* 0x0000008608847209 */ /* 0x000fe20007810000 */
        /* <DEDUP_REMOVED lines=8> */
[-C--:B-----5:R-:W-:Y:S05]  /*60e0*/  HMMA.16816.F32 R52, R172, R192.reuse, R52 ;  /* 0x000000c0ac34723c */ /* 0x0a0fea0000001834 */
        /* <DEDUP_REMOVED lines=23> */
[-C--:B-1----:R-:W-:Y:S05]  /*6260*/  HMMA.16816.F32 R100, R172, R204.reuse, R100 ;  /* 0x000000ccac64723c */ /* 0x082fea0000001864 */
        /* <DEDUP_REMOVED lines=13> */
[----:B------:R-:W-:Y:S05]  /*6340*/  HMMA.16816.F32 R128, R172, R210, R128 ;  /* 0x000000d2ac80723c */ /* 0x000fea0000001880 */
[----:B------:R-:W-:Y:S02]  /*6350*/  FMNMX.FTZ R2, R28, R2, !PT ;  /* 0x000000021c027209 */ /* 0x000fe40007810000 */
[----:B------:R-:W-:Y:S04]  /*6360*/  FMNMX.FTZ R132, R38, R132, !PT ;  /* 0x0000008426847209 */ /* 0x000fe80007810000 */
[----:B------:R-:W-:Y:S02]  /*6370*/  FMNMX.FTZ R176, R37, R176, !PT ;  /* 0x000000b025b07209 */ /* 0x000fe40007810000 */
        /* <DEDUP_REMOVED lines=87> */
[----:B------:R-:W-:Y:S01]  /*68f0*/  FMNMX.FTZ R176, R129, R176, !PT ;  /* 0x000000b081b07209 */ /* 0x000fe20007810000 */
[----:B------:R-:W-:Y:S06]  /*6900*/  @P0 BRA `(.L_x_5) ;  /* 0xffffffec00f40947 */ /* 0x000fec000383ffff */
.L_x_4:
[----:B-1----:R-:W-:Y:S01]  /*6910*/  SHFL.BFLY PT, R139, R176, 0x2, 0x1f ;  /* 0x0c401f00b08b7f89 */ /* 0x002fe200000e0000 */
[----:B------:R-:W-:Y:S02]  /*6920*/  FMNMX.FTZ R136, R131, R177, !PT ;  /* 0x000000b183887209 */ /* 0x000fe40007810000 */
[----:B------:R-:W-:Y:S02]  /*6930*/  FMNMX.FTZ R0, R122, R178, !PT ;  /* 0x000000b27a007209 */ /* 0x000fe40007810000 */
[----:B------:R-:W-:Y:S03]  /*6940*/  FMNMX.FTZ R2, R121, R132, !PT ;  /* 0x0000008479027209 */ /* 0x000fe60007810000 */
[----:B------:R-:W-:Y:S01]  /*6950*/  SHFL.BFLY PT, R172, R136, 0x2, 0x1f ;  /* 0x0c401f0088ac7f89 */ /* 0x000fe200000e0000 */
[----:B------:R-:W-:Y:S02]  /*6960*/  FMNMX.FTZ R0, R123, R0, !PT ;  /* 0x000000007b007209 */ /* 0x000fe40007810000 */
[----:B------:R-:W-:Y:S02]  /*6970*/  FMNMX.FTZ R2, R124, R2, !PT ;  /* 0x000000027c027209 */ /* 0x000fe40007810000 */
[----:B------:R-:W-:Y:S02]  /*6980*/  FMNMX.FTZ R0, R126, R0, !PT ;  /* 0x000000007e007209 */ /* 0x000fe40007810000 */
[----:B------:R-:W-:Y:S02]  /*6990*/  FMNMX.FTZ R132, R125, R2, !PT ;  /* 0x000000027d847209 */ /* 0x000fe40007810000 */
[----:B------:R-:W-:Y:S02]  /*69a0*/  FMNMX.FTZ R0, R127, R0, !PT ;  /* 0x000000007f007209 */ /* 0x000fe40007810000 */
[----:B------:R-:W-:Y:S01]  /*69b0*/  IADD3 R225, R225, -0x1, RZ ;  /* 0xffffffffe1e17810 */ /* 0x000fe20007ffe0ff */
[----:B------:R-:W-:Y:S08]  /*69c0*/  SHFL.BFLY PT, R137, R132, 0x2, 0x1f ;  /* 0x0c401f0084897f89 */ /* 0x000ff000000e0000 */
[----:B------:R-:W1:Y:S02]  /*69d0*/  SHFL.BFLY PT, R2, R0, 0x2, 0x1f ;  /* 0x0c401f0000027f89 */ /* 0x000e6400000e0000 */
[----:B-1----:R-:W-:Y:S02]  /*69e0*/  FMNMX.FTZ R2, R0, R2, !PT ;  /* 0x0000000200027209 */ /* 0x002fe40007810000 */
[----:B------:R-:W-:Y:S02]  /*69f0*/  FMNMX.FTZ R136, R136, R172, !PT ;  /* 0x000000ac88887209 */ /* 0x000fe40007810000 */
[----:B------:R-:W-:Y:S02]  /*6a00*/  FMNMX.FTZ R139, R176, R139, !PT ;  /* 0x0000008bb08b7209 */ /* 0x000fe40007810000 */
[----:B------:R-:W-:Y:S01]  /*6a10*/  FMNMX.FTZ R137, R132, R137, !PT ;  /* 0x0000008984897209 */ /* 0x000fe20007810000 */
[----:B------:R-:W-:Y:S08]  /*6a20*/  SHFL.BFLY PT, R172, R136, 0x1, 0x1f ;  /* 0x0c201f0088ac7f89 */ /* 0x000ff000000e0000 */
[----:B------:R-:W1:Y:S08]  /*6a30*/  SHFL.BFLY PT, R138, R139, 0x1, 0x1f ;  /* 0x0c201f008b8a7f89 */ /* 0x000e7000000e0000 */
[----:B------:R-:W2:Y:S08]  /*6a40*/  SHFL.BFLY PT, R173, R137, 0x1, 0x1f ;  /* 0x0c201f0089ad7f89 */ /* 0x000eb000000e0000 */
[----:B------:R-:W3:Y:S01]  /*6a50*/  SHFL.BFLY PT, R132, R2, 0x1, 0x1f ;  /* 0x0c201f0002847f89 */ /* 0x000ee200000e0000 */
[----:B-1----:R-:W-:Y:S02]  /*6a60*/  FMNMX.FTZ R139, R139, R138, !PT ;  /* 0x0000008a8b8b7209 */ /* 0x002fe40007810000 */
[----:B------:R-:W-:Y:S02]  /*6a70*/  FMNMX.FTZ R138, R136, R172, !PT ;  /* 0x000000ac888a7209 */ /* 0x000fe40007810000 */
[C---:B------:R-:W-:Y:S01]  /*6a80*/  FSETP.NEU.FTZ.AND P1, PT, R139.reuse, -INF , PT ;  /* 0xff8000008b00780b */ /* 0x040fe20003f3d000 */
[----:B------:R-:W-:Y:S01]  /*6a90*/  FADD.FTZ R0, -R139, R3 ;  /* 0x000000038b007221 */ /* 0x000fe20000010100 */
[----:B--2---:R-:W-:Y:S03]  /*6aa0*/  FMNMX.FTZ R137, R137, R173, !PT ;  /* 0x000000ad89897209 */ /* 0x004fe60007810000 */
[----:B------:R-:W-:Y:S01]  /*6ab0*/  FMUL.FTZ R3, R0, UR4 ;  /* 0x0000000400037c20 */ /* 0x000fe20008410000 */
[----:B------:R-:W-:Y:S03]  /*6ac0*/  FADD.FTZ R0, -R138, R133 ;  /* 0x000000858a007221 */ /* 0x000fe60000010100 */
[----:B------:R1:W2:Y:S02]  /*6ad0*/  MUFU.EX2 R136, R3 ;  /* 0x0000000300887308 */ /* 0x0002a40000000800 */
[----:B-1----:R-:W-:Y:S01]  /*6ae0*/  FMUL.FTZ R3, R0, UR4 ;  /* 0x0000000400037c20 */ /* 0x002fe20008410000 */
[----:B------:R-:W-:Y:S01]  /*6af0*/  FADD.FTZ R0, -R137, R134 ;  /* 0x0000008689007221 */ /* 0x000fe20000010100 */
[----:B------:R-:W-:Y:S06]  /*6b00*/  FMUL.FTZ R134, R138, UR4 ;  /* 0x000000048a867c20 */ /* 0x000fec0008410000 */
[----:B------:R3:W1:Y:S02]  /*6b10*/  MUFU.EX2 R133, R3 ;  /* 0x0000000300857308 */ /* 0x0006640000000800 */
[----:B---3--:R-:W-:Y:S01]  /*6b20*/  FMNMX.FTZ R3, R2, R132, !PT ;  /* 0x0000008402037209 */ /* 0x008fe20007810000 */
[----:B------:R-:W-:Y:S01]  /*6b30*/  FMUL.FTZ R132, R139, UR4 ;  /* 0x000000048b847c20 */ /* 0x000fe20008410000 */
[----:B------:R-:W-:Y:S03]  /*6b40*/  FMUL.FTZ R2, R0, UR4 ;  /* 0x0000000400027c20 */ /* 0x000fe60008410000 */
[C---:B------:R-:W-:Y:S01]  /*6b50*/  FMUL.FTZ R172, R3.reuse, UR4 ;  /* 0x0000000403ac7c20 */ /* 0x040fe20008410000 */
[----:B------:R-:W-:Y:S01]  /*6b60*/  FSEL R132, R132, RZ, P1 ;  /* 0x000000ff84847208 */ /* 0x000fe20000800000 */
[----:B------:R-:W-:Y:S01]  /*6b70*/  FADD.FTZ R0, -R3, R135 ;  /* 0x0000008703007221 */ /* 0x000fe20000010100 */
[----:B------:R-:W-:Y:S01]  /*6b80*/  MUFU.EX2 R2, R2 ;  /* 0x0000000200027308 */ /* 0x000fe20000000800 */
[----:B------:R-:W-:Y:S01]  /*6b90*/  FSETP.NEU.FTZ.AND P1, PT, R138, -INF , PT ;  /* 0xff8000008a00780b */ /* 0x000fe20003f3d000 */
[----:B------:R-:W-:Y:S01]  /*6ba0*/  FMUL.FTZ R135, R137, UR4 ;  /* 0x0000000489877c20 */ /* 0x000fe20008410000 */
[--C-:B------:R-:W-:Y:S01]  /*6bb0*/  FFMA.FTZ R20, R20, UR4, -R132.reuse ;  /* 0x0000000414147c23 */ /* 0x100fe20008010884 */
[--C-:B------:R-:W-:Y:S01]  /*6bc0*/  FFMA.FTZ R21, R21, UR4, -R132.reuse ;  /* 0x0000000415157c23 */ /* 0x100fe20008010884 */
[--C-:B------:R-:W-:Y:S01]  /*6bd0*/  FFMA.FTZ R48, R48, UR4, -R132.reuse ;  /* 0x0000000430307c23 */ /* 0x100fe20008010884 */
[--C-:B------:R-:W-:Y:S01]  /*6be0*/  FFMA.FTZ R49, R49, UR4, -R132.reuse ;  /* 0x0000000431317c23 */ /* 0x100fe20008010884 */
[--C-:B------:R-:W-:Y:S03]  /*6bf0*/  FFMA.FTZ R52, R52, UR4, -R132.reuse ;  /* 0x0000000434347c23 */ /* 0x100fe60008010884 */
[----:B------:R-:W-:Y:S01]  /*6c00*/  MUFU.EX2 R190, R20 ;  /* 0x0000001400be7308 */ /* 0x000fe20000000800 */
[--C-:B------:R-:W-:Y:S01]  /*6c10*/  FFMA.FTZ R53, R53, UR4, -R132.reuse ;  /* 0x0000000435357c23 */ /* 0x100fe20008010884 */
[----:B------:R-:W-:Y:S01]  /*6c20*/  FSEL R134, R134, RZ, P1 ;  /* 0x000000ff86867208 */ /* 0x000fe20000800000 */
[--C-:B------:R-:W-:Y:S01]  /*6c30*/  FFMA.FTZ R16, R16, UR4, -R132.reuse ;  /* 0x0000000410107c23 */ /* 0x100fe20008010884 */
[--C-:B------:R-:W-:Y:S01]  /*6c40*/  FFMA.FTZ R17, R17, UR4, -R132.reuse ;  /* 0x0000000411117c23 */ /* 0x100fe20008010884 */
[----:B------:R-:W-:Y:S01]  /*6c50*/  FSETP.NEU.FTZ.AND P1, PT, R137, -INF , PT ;  /* 0xff8000008900780b */ /* 0x000fe20003f3d000 */
[----:B------:R-:W-:Y:S01]  /*6c60*/  FFMA.FTZ R36, R36, UR4, -R132 ;  /* 0x0000000424247c23 */ /* 0x000fe20008010884 */
[--C-:B------:R-:W-:Y:S03]  /*6c70*/  FFMA.FTZ R22, R22, UR4, -R134.reuse ;  /* 0x0000000416167c23 */ /* 0x100fe60008010886 */
[----:B------:R-:W-:Y:S01]  /*6c80*/  MUFU.EX2 R197, R21 ;  /* 0x0000001500c57308 */ /* 0x000fe20000000800 */
[--C-:B------:R-:W-:Y:S01]  /*6c90*/  FFMA.FTZ R23, R23, UR4, -R134.reuse ;  /* 0x0000000417177c23 */ /* 0x100fe20008010886 */
[--C-:B------:R-:W-:Y:S01]  /*6ca0*/  FFMA.FTZ R50, R50, UR4, -R134.reuse ;  /* 0x0000000432327c23 */ /* 0x100fe20008010886 */
[--C-:B------:R-:W-:Y:S01]  /*6cb0*/  FFMA.FTZ R51, R51, UR4, -R134.reuse ;  /* 0x0000000433337c23 */ /* 0x100fe20008010886 */
[--C-:B------:R-:W-:Y:S01]  /*6cc0*/  FFMA.FTZ R54, R54, UR4, -R134.reuse ;  /* 0x0000000436367c23 */ /* 0x100fe20008010886 */
[--C-:B------:R-:W-:Y:S01]  /*6cd0*/  FFMA.FTZ R55, R55, UR4, -R134.reuse ;  /* 0x0000000437377c23 */ /* 0x100fe20008010886 */
[----:B------:R-:W-:Y:S01]  /*6ce0*/  FSEL R135, R135, RZ, P1 ;  /* 0x000000ff87877208 */ /* 0x000fe20000800000 */
[--C-:B------:R-:W-:Y:S03]  /*6cf0*/  FFMA.FTZ R18, R18, UR4, -R134.reuse ;  /* 0x0000000412127c23 */ /* 0x100fe60008010886 */
[----:B------:R-:W-:Y:S01]  /*6d00*/  MUFU.EX2 R189, R22 ;  /* 0x0000001600bd7308 */ /* 0x000fe20000000800 */
[----:B------:R-:W-:Y:S01]  /*6d10*/  FFMA.FTZ R19, R19, UR4, -R134 ;  /* 0x0000000413137c23 */ /* 0x000fe20008010886 */
[----:B------:R-:W-:Y:S01]  /*6d20*/  FSETP.NEU.FTZ.AND P1, PT, R3, -INF , PT ;  /* 0xff8000000300780b */ /* 0x000fe20003f3d000 */
[--C-:B------:R-:W-:Y:S01]  /*6d30*/  FFMA.FTZ R44, R44, UR4, -R135.reuse ;  /* 0x000000042c2c7c23 */ /* 0x100fe20008010887 */
[--C-:B------:R-:W-:Y:S01]  /*6d40*/  FFMA.FTZ R45, R45, UR4, -R135.reuse ;  /* 0x000000042d2d7c23 */ /* 0x100fe20008010887 */
[----:B------:R-:W-:Y:S01]  /*6d50*/  FFMA.FTZ R37, R37, UR4, -R132 ;  /* 0x0000000425257c23 */ /* 0x000fe20008010884 */
[----:B------:R-:W-:Y:S01]  /*6d60*/  FSEL R172, R172, RZ, P1 ;  /* 0x000000ffacac7208 */ /* 0x000fe20000800000 */
[--C-:B------:R-:W-:Y:S03]  /*6d70*/  FFMA.FTZ R38, R38, UR4, -R134.reuse ;  /* 0x0000000426267c23 */ /* 0x100fe60008010886 */
[----:B------:R3:W-:Y:S01]  /*6d80*/  MUFU.EX2 R194, R23 ;  /* 0x0000001700c27308 */ /* 0x0007e20000000800 */
[----:B------:R-:W-:Y:S01]  /*6d90*/  FFMA.FTZ R39, R39, UR4, -R134 ;  /* 0x0000000427277c23 */ /* 0x000fe20008010886 */
[--C-:B------:R-:W-:Y:S01]  /*6da0*/  FFMA.FTZ R40, R40, UR4, -R135.reuse ;  /* 0x0000000428287c23 */ /* 0x100fe20008010887 */
[--C-:B------:R-:W-:Y:S01]  /*6db0*/  FFMA.FTZ R46, R46, UR4, -R172.reuse ;  /* 0x000000042e2e7c23 */ /* 0x100fe200080108ac */
[--C-:B------:R-:W-:Y:S01]  /*6dc0*/  FFMA.FTZ R47, R47, UR4, -R172.reuse ;  /* 0x000000042f2f7c23 */ /* 0x100fe200080108ac */
[--C-:B------:R-:W-:Y:S01]  /*6dd0*/  FFMA.FTZ R41, R41, UR4, -R135.reuse ;  /* 0x0000000429297c23 */ /* 0x100fe20008010887 */
[--C-:B------:R-:W-:Y:S01]  /*6de0*/  FFMA.FTZ R42, R42, UR4, -R172.reuse ;  /* 0x000000042a2a7c23 */ /* 0x100fe200080108ac */
[--C-:B------:R-:W-:Y:S03]  /*6df0*/  FFMA.FTZ R43, R43, UR4, -R172.reuse ;  /* 0x000000042b2b7c23 */ /* 0x100fe600080108ac */
[----:B------:R-:W-:Y:S01]  /*6e00*/  MUFU.EX2 R208, R44 ;  /* 0x0000002c00d07308 */ /* 0x000fe20000000800 */
[--C-:B------:R-:W-:Y:S01]  /*6e10*/  FFMA.FTZ R24, R24, UR4, -R135.reuse ;  /* 0x0000000418187c23 */ /* 0x100fe20008010887 */
[--C-:B------:R-:W-:Y:S01]  /*6e20*/  FFMA.FTZ R25, R25, UR4, -R135.reuse ;  /* 0x0000000419197c23 */ /* 0x100fe20008010887 */
[--C-:B------:R-:W-:Y:S01]  /*6e30*/  FFMA.FTZ R26, R26, UR4, -R172.reuse ;  /* 0x000000041a1a7c23 */ /* 0x100fe200080108ac */
[--C-:B------:R-:W-:Y:S01]  /*6e40*/  FFMA.FTZ R27, R27, UR4, -R172.reuse ;  /* 0x000000041b1b7c23 */ /* 0x100fe200080108ac */
[--C-:B------:R-:W-:Y:S01]  /*6e50*/  FFMA.FTZ R28, R28, UR4, -R135.reuse ;  /* 0x000000041c1c7c23 */ /* 0x100fe20008010887 */
[--C-:B------:R-:W-:Y:S01]  /*6e60*/  FFMA.FTZ R29, R29, UR4, -R135.reuse ;  /* 0x000000041d1d7c23 */ /* 0x100fe20008010887 */
[--C-:B------:R-:W-:Y:S03]  /*6e70*/  FFMA.FTZ R30, R30, UR4, -R172.reuse ;  /* 0x000000041e1e7c23 */ /* 0x100fe600080108ac */
[----:B------:R-:W-:Y:S01]  /*6e80*/  MUFU.EX2 R233, R45 ;  /* 0x0000002d00e97308 */ /* 0x000fe20000000800 */
[----:B---3--:R-:W3:Y:S01]  /*6e90*/  LDSM.16.MT88.4 R20, [R212+0x4000] ;  /* 0x00400000d414783b */ /* 0x008ee20000004200 */
[----:B------:R-:W-:Y:S01]  /*6ea0*/  FFMA.FTZ R31, R31, UR4, -R172 ;  /* 0x000000041f1f7c23 */ /* 0x000fe200080108ac */
[--C-:B------:R-:W-:Y:S01]  /*6eb0*/  FFMA.FTZ R32, R32, UR4, -R132.reuse ;  /* 0x0000000420207c23 */ /* 0x100fe20008010884 */
[----:B------:R-:W-:Y:S01]  /*6ec0*/  FFMA.FTZ R33, R33, UR4, -R132 ;  /* 0x0000000421217c23 */ /* 0x000fe20008010884 */
[--C-:B------:R-:W-:Y:S01]  /*6ed0*/  FFMA.FTZ R34, R34, UR4, -R134.reuse ;  /* 0x0000000422227c23 */ /* 0x100fe20008010886 */
[--C-:B------:R-:W-:Y:S01]  /*6ee0*/  FFMA.FTZ R35, R35, UR4, -R134.reuse ;  /* 0x0000000423237c23 */ /* 0x100fe20008010886 */
[--C-:B------:R-:W-:Y:S03]  /*6ef0*/  FFMA.FTZ R71, R71, UR4, -R134.reuse ;  /* 0x0000000447477c23 */ /* 0x100fe60008010886 */
[----:B------:R-:W-:Y:S01]  /*6f00*/  MUFU.EX2 R211, R46 ;  /* 0x0000002e00d37308 */ /* 0x000fe20000000800 */
[----:B------:R-:W-:Y:S01]  /*6f10*/  FFMA.FTZ R82, R82, UR4, -R134 ;  /* 0x0000000452527c23 */ /* 0x000fe20008010886 */
[--C-:B------:R-:W-:Y:S01]  /*6f20*/  FFMA.FTZ R73, R73, UR4, -R135.reuse ;  /* 0x0000000449497c23 */ /* 0x100fe20008010887 */
[--C-:B------:R-:W-:Y:S01]  /*6f30*/  FFMA.FTZ R76, R76, UR4, -R135.reuse ;  /* 0x000000044c4c7c23 */ /* 0x100fe20008010887 */
[--C-:B------:R-:W-:Y:S01]  /*6f40*/  FFMA.FTZ R4, R4, UR4, -R132.reuse ;  /* 0x0000000404047c23 */ /* 0x100fe20008010884 */
[----:B------:R-:W-:Y:S01]  /*6f50*/  FFMA.FTZ R5, R5, UR4, -R132 ;  /* 0x0000000405057c23 */ /* 0x000fe20008010884 */
[--C-:B------:R-:W-:Y:S01]  /*6f60*/  FFMA.FTZ R6, R6, UR4, -R134.reuse ;  /* 0x0000000406067c23 */ /* 0x100fe20008010886 */
[----:B------:R-:W-:Y:S03]  /*6f70*/  FFMA.FTZ R7, R7, UR4, -R134 ;  /* 0x0000000407077c23 */ /* 0x000fe60008010886 */
[----:B------:R4:W-:Y:S01]  /*6f80*/  MUFU.EX2 R235, R47 ;  /* 0x0000002f00eb7308 */ /* 0x0009e20000000800 */
[----:B------:R-:W-:Y:S01]  /*6f90*/  FMUL.FTZ R0, R0, UR4 ;  /* 0x0000000400007c20 */ /* 0x000fe20008410000 */
[--C-:B------:R-:W-:Y:S01]  /*6fa0*/  FFMA.FTZ R8, R8, UR4, -R135.reuse ;  /* 0x0000000408087c23 */ /* 0x100fe20008010887 */
[--C-:B------:R-:W-:Y:S01]  /*6fb0*/  FFMA.FTZ R9, R9, UR4, -R135.reuse ;  /* 0x0000000409097c23 */ /* 0x100fe20008010887 */
[--C-:B------:R-:W-:Y:S01]  /*6fc0*/  FFMA.FTZ R10, R10, UR4, -R172.reuse ;  /* 0x000000040a0a7c23 */ /* 0x100fe200080108ac */
[--C-:B------:R-:W-:Y:S01]  /*6fd0*/  FFMA.FTZ R11, R11, UR4, -R172.reuse ;  /* 0x000000040b0b7c23 */ /* 0x100fe200080108ac */
[--C-:B------:R-:W-:Y:S01]  /*6fe0*/  FFMA.FTZ R12, R12, UR4, -R135.reuse ;  /* 0x000000040c0c7c23 */ /* 0x100fe20008010887 */
[--C-:B------:R-:W-:Y:S03]  /*6ff0*/  FFMA.FTZ R13, R13, UR4, -R135.reuse ;  /* 0x000000040d0d7c23 */ /* 0x100fe60008010887 */
[----:B------:R2:W-:Y:S01]  /*7000*/  MUFU.EX2 R177, R4 ;  /* 0x0000000400b17308 */ /* 0x0005e20000000800 */
[--C-:B------:R-:W-:Y:S01]  /*7010*/  FFMA.FTZ R14, R14, UR4, -R172.reuse ;  /* 0x000000040e0e7c23 */ /* 0x100fe200080108ac */
[----:B------:R-:W-:Y:S01]  /*7020*/  FFMA.FTZ R15, R15, UR4, -R172 ;  /* 0x000000040f0f7c23 */ /* 0x000fe200080108ac */
[----:B------:R-:W-:Y:S01]  /*7030*/  FFMA.FTZ R67, R67, UR4, -R134 ;  /* 0x0000000443437c23 */ /* 0x000fe20008010886 */
[--C-:B------:R-:W-:Y:S01]  /*7040*/  FFMA.FTZ R64, R64, UR4, -R132.reuse ;  /* 0x0000000440407c23 */ /* 0x100fe20008010884 */
[----:B------:R-:W-:Y:S01]  /*7050*/  FFMA.FTZ R65, R65, UR4, -R132 ;  /* 0x0000000441417c23 */ /* 0x000fe20008010884 */
[----:B------:R-:W-:Y:S01]  /*7060*/  FFMA.FTZ R66, R66, UR4, -R134 ;  /* 0x0000000442427c23 */ /* 0x000fe20008010886 */
[--C-:B------:R-:W-:Y:S03]  /*7070*/  FFMA.FTZ R59, R59, UR4, -R172.reuse ;  /* 0x000000043b3b7c23 */ /* 0x100fe600080108ac */
[----:B------:R5:W3:Y:S01]  /*7080*/  MUFU.EX2 R179, R5 ;  /* 0x0000000500b37308 */ /* 0x000ae20000000800 */
[----:B----4-:R-:W4:Y:S01]  /*7090*/  LDSM.16.MT88.4 R44, [R213+0x4000] ;  /* 0x00400000d52c783b */ /* 0x010f220000004200 */
[--C-:B------:R-:W-:Y:S01]  /*70a0*/  FFMA.FTZ R60, R60, UR4, -R135.reuse ;  /* 0x000000043c3c7c23 */ /* 0x100fe20008010887 */
[--C-:B------:R-:W-:Y:S01]  /*70b0*/  FFMA.FTZ R61, R61, UR4, -R135.reuse ;  /* 0x000000043d3d7c23 */ /* 0x100fe20008010887 */
[--C-:B------:R-:W-:Y:S01]  /*70c0*/  FFMA.FTZ R62, R62, UR4, -R172.reuse ;  /* 0x000000043e3e7c23 */ /* 0x100fe200080108ac */
[--C-:B------:R-:W-:Y:S01]  /*70d0*/  FFMA.FTZ R63, R63, UR4, -R172.reuse ;  /* 0x000000043f3f7c23 */ /* 0x100fe200080108ac */
[--C-:B------:R-:W-:Y:S01]  /*70e0*/  FFMA.FTZ R56, R56, UR4, -R135.reuse ;  /* 0x0000000438387c23 */ /* 0x100fe20008010887 */
[--C-:B------:R-:W-:Y:S03]  /*70f0*/  FFMA.FTZ R57, R57, UR4, -R135.reuse ;  /* 0x0000000439397c23 */ /* 0x100fe60008010887 */
[----:B------:R1:W-:Y:S01]  /*7100*/  MUFU.EX2 R175, R6 ;  /* 0x0000000600af7308 */ /* 0x0003e20000000800 */
[----:B--2---:R-:W-:Y:S01]  /*7110*/  FMUL.FTZ R4, R136, R144 ;  /* 0x0000009088047220 */ /* 0x004fe20000410000 */
[----:B------:R-:W-:Y:S01]  /*7120*/  FFMA.FTZ R58, R58, UR4, -R172 ;  /* 0x000000043a3a7c23 */ /* 0x000fe200080108ac */
[--C-:B------:R-:W-:Y:S01]  /*7130*/  FFMA.FTZ R68, R68, UR4, -R132.reuse ;  /* 0x0000000444447c23 */ /* 0x100fe20008010884 */
[----:B------:R-:W-:Y:S01]  /*7140*/  FFMA.FTZ R69, R69, UR4, -R132 ;  /* 0x0000000445457c23 */ /* 0x000fe20008010884 */
[----:B------:R-:W-:Y:S01]  /*7150*/  FFMA.FTZ R70, R70, UR4, -R134 ;  /* 0x0000000446467c23 */ /* 0x000fe20008010886 */
[--C-:B------:R-:W-:Y:S01]  /*7160*/  FFMA.FTZ R80, R80, UR4, -R132.reuse ;  /* 0x0000000450507c23 */ /* 0x100fe20008010884 */
[----:B------:R-:W-:Y:S03]  /*7170*/  FFMA.FTZ R81, R81, UR4, -R132 ;  /* 0x0000000451517c23 */ /* 0x000fe60008010884 */
[----:B------:R2:W4:Y:S01]  /*7180*/  MUFU.EX2 R178, R7 ;  /* 0x0000000700b27308 */ /* 0x0005220000000800 */
[----:B-----5:R-:W-:Y:S01]  /*7190*/  FMUL.FTZ R5, R136, R145 ;  /* 0x0000009188057220 */ /* 0x020fe20000410000 */
[----:B------:R-:W-:Y:S01]  /*71a0*/  FFMA.FTZ R83, R83, UR4, -R134 ;  /* 0x0000000453537c23 */ /* 0x000fe20008010886 */
[--C-:B------:R-:W-:Y:S01]  /*71b0*/  FFMA.FTZ R72, R72, UR4, -R135.reuse ;  /* 0x0000000448487c23 */ /* 0x100fe20008010887 */
[--C-:B------:R-:W-:Y:S01]  /*71c0*/  FFMA.FTZ R74, R74, UR4, -R172.reuse ;  /* 0x000000044a4a7c23 */ /* 0x100fe200080108ac */
[--C-:B------:R-:W-:Y:S01]  /*71d0*/  FFMA.FTZ R75, R75, UR4, -R172.reuse ;  /* 0x000000044b4b7c23 */ /* 0x100fe200080108ac */
[--C-:B------:R-:W-:Y:S01]  /*71e0*/  FFMA.FTZ R77, R77, UR4, -R135.reuse ;  /* 0x000000044d4d7c23 */ /* 0x100fe20008010887 */
[--C-:B------:R-:W-:Y:S03]  /*71f0*/  FFMA.FTZ R78, R78, UR4, -R172.reuse ;  /* 0x000000044e4e7c23 */ /* 0x100fe600080108ac */
[----:B------:R5:W-:Y:S01]  /*7200*/  MUFU.EX2 R195, R16 ;  /* 0x0000001000c37308 */ /* 0x000be20000000800 */
[----:B-1----:R-:W-:Y:S01]  /*7210*/  FMUL.FTZ R6, R133, R146 ;  /* 0x0000009285067220 */ /* 0x002fe20000410000 */
[----:B------:R-:W-:Y:S01]  /*7220*/  FFMA.FTZ R79, R79, UR4, -R172 ;  /* 0x000000044f4f7c23 */ /* 0x000fe200080108ac */
[--C-:B------:R-:W-:Y:S01]  /*7230*/  FFMA.FTZ R84, R84, UR4, -R132.reuse ;  /* 0x0000000454547c23 */ /* 0x100fe20008010884 */
[----:B------:R-:W-:Y:S01]  /*7240*/  FFMA.FTZ R85, R85, UR4, -R132 ;  /* 0x0000000455557c23 */ /* 0x000fe20008010884 */
[--C-:B------:R-:W-:Y:S01]  /*7250*/  FFMA.FTZ R86, R86, UR4, -R134.reuse ;  /* 0x0000000456567c23 */ /* 0x100fe20008010886 */
[----:B------:R-:W-:Y:S01]  /*7260*/  FFMA.FTZ R87, R87, UR4, -R134 ;  /* 0x0000000457577c23 */ /* 0x000fe20008010886 */
[--C-:B------:R-:W-:Y:S03]  /*7270*/  FFMA.FTZ R96, R96, UR4, -R132.reuse ;  /* 0x0000000460607c23 */ /* 0x100fe60008010884 */
[----:B------:R1:W4:Y:S01]  /*7280*/  MUFU.EX2 R203, R17 ;  /* 0x0000001100cb7308 */ /* 0x0003220000000800 */
[----:B--2---:R-:W-:Y:S01]  /*7290*/  FMUL.FTZ R7, R133, R147 ;  /* 0x0000009385077220 */ /* 0x004fe20000410000 */
[----:B------:R-:W-:Y:S01]  /*72a0*/  FFMA.FTZ R97, R97, UR4, -R132 ;  /* 0x0000000461617c23 */ /* 0x000fe20008010884 */
[--C-:B------:R-:W-:Y:S01]  /*72b0*/  FFMA.FTZ R98, R98, UR4, -R134.reuse ;  /* 0x0000000462627c23 */ /* 0x100fe20008010886 */
[----:B------:R-:W-:Y:S01]  /*72c0*/  FFMA.FTZ R99, R99, UR4, -R134 ;  /* 0x0000000463637c23 */ /* 0x000fe20008010886 */
[--C-:B------:R-:W-:Y:S01]  /*72d0*/  FFMA.FTZ R88, R88, UR4, -R135.reuse ;  /* 0x0000000458587c23 */ /* 0x100fe20008010887 */
[--C-:B------:R-:W-:Y:S01]  /*72e0*/  FFMA.FTZ R89, R89, UR4, -R135.reuse ;  /* 0x0000000459597c23 */ /* 0x100fe20008010887 */
[--C-:B------:R-:W-:Y:S03]  /*72f0*/  FFMA.FTZ R90, R90, UR4, -R172.reuse ;  /* 0x000000045a5a7c23 */ /* 0x100fe600080108ac */
[----:B------:R2:W-:Y:S01]  /*7300*/  MUFU.EX2 R192, R18 ;  /* 0x0000001200c07308 */ /* 0x0005e20000000800 */
[----:B-----5:R-:W-:Y:S01]  /*7310*/  FMUL.FTZ R16, R136, R148 ;  /* 0x0000009488107220 */ /* 0x020fe20000410000 */
[--C-:B------:R-:W-:Y:S01]  /*7320*/  FFMA.FTZ R91, R91, UR4, -R172.reuse ;  /* 0x000000045b5b7c23 */ /* 0x100fe200080108ac */
[--C-:B------:R-:W-:Y:S01]  /*7330*/  FFMA.FTZ R92, R92, UR4, -R135.reuse ;  /* 0x000000045c5c7c23 */ /* 0x100fe20008010887 */
[--C-:B------:R-:W-:Y:S01]  /*7340*/  FFMA.FTZ R93, R93, UR4, -R135.reuse ;  /* 0x000000045d5d7c23 */ /* 0x100fe20008010887 */
[--C-:B------:R-:W-:Y:S01]  /*7350*/  FFMA.FTZ R94, R94, UR4, -R172.reuse ;  /* 0x000000045e5e7c23 */ /* 0x100fe200080108ac */
[----:B------:R-:W-:Y:S01]  /*7360*/  FFMA.FTZ R95, R95, UR4, -R172 ;  /* 0x000000045f5f7c23 */ /* 0x000fe200080108ac */
[--C-:B------:R-:W-:Y:S03]  /*7370*/  FFMA.FTZ R100, R100, UR4, -R132.reuse ;  /* 0x0000000464647c23 */ /* 0x100fe60008010884 */
[----:B------:R5:W4:Y:S01]  /*7380*/  MUFU.EX2 R201, R19 ;  /* 0x0000001300c97308 */ /* 0x000b220000000800 */
[----:B-1----:R-:W-:Y:S01]  /*7390*/  FMUL.FTZ R17, R136, R149 ;  /* 0x0000009588117220 */ /* 0x002fe20000410000 */
[----:B------:R-:W-:Y:S01]  /*73a0*/  FFMA.FTZ R101, R101, UR4, -R132 ;  /* 0x0000000465657c23 */ /* 0x000fe20008010884 */
[--C-:B------:R-:W-:Y:S01]  /*73b0*/  FFMA.FTZ R102, R102, UR4, -R134.reuse ;  /* 0x0000000466667c23 */ /* 0x100fe20008010886 */
[----:B------:R-:W-:Y:S01]  /*73c0*/  FFMA.FTZ R103, R103, UR4, -R134 ;  /* 0x0000000467677c23 */ /* 0x000fe20008010886 */
[--C-:B------:R-:W-:Y:S01]  /*73d0*/  FFMA.FTZ R112, R112, UR4, -R132.reuse ;  /* 0x0000000470707c23 */ /* 0x100fe20008010884 */
[----:B------:R-:W-:Y:S01]  /*73e0*/  FFMA.FTZ R113, R113, UR4, -R132 ;  /* 0x0000000471717c23 */ /* 0x000fe20008010884 */
[--C-:B------:R-:W-:Y:S03]  /*73f0*/  FFMA.FTZ R114, R114, UR4, -R134.reuse ;  /* 0x0000000472727c23 */ /* 0x100fe60008010886 */
[----:B------:R3:W-:Y:S01]  /*7400*/  MUFU.EX2 R209, R36 ;  /* 0x0000002400d17308 */ /* 0x0007e20000000800 */
[----:B--2---:R-:W-:Y:S01]  /*7410*/  FMUL.FTZ R18, R133, R150 ;  /* 0x0000009685127220 */ /* 0x004fe20000410000 */
[----:B------:R-:W-:Y:S01]  /*7420*/  FFMA.FTZ R115, R115, UR4, -R134 ;  /* 0x0000000473737c23 */ /* 0x000fe20008010886 */
[--C-:B------:R-:W-:Y:S01]  /*7430*/  FFMA.FTZ R104, R104, UR4, -R135.reuse ;  /* 0x0000000468687c23 */ /* 0x100fe20008010887 */
[--C-:B------:R-:W-:Y:S01]  /*7440*/  FFMA.FTZ R105, R105, UR4, -R135.reuse ;  /* 0x0000000469697c23 */ /* 0x100fe20008010887 */
[--C-:B------:R-:W-:Y:S01]  /*7450*/  FFMA.FTZ R106, R106, UR4, -R172.reuse ;  /* 0x000000046a6a7c23 */ /* 0x100fe200080108ac */
[--C-:B------:R-:W-:Y:S01]  /*7460*/  FFMA.FTZ R107, R107, UR4, -R172.reuse ;  /* 0x000000046b6b7c23 */ /* 0x100fe200080108ac */
[--C-:B------:R-:W-:Y:S03]  /*7470*/  FFMA.FTZ R108, R108, UR4, -R135.reuse ;  /* 0x000000046c6c7c23 */ /* 0x100fe60008010887 */
[----:B------:R4:W-:Y:S01]  /*7480*/  MUFU.EX2 R238, R37 ;  /* 0x0000002500ee7308 */ /* 0x0009e20000000800 */
[----:B-----5:R-:W-:Y:S01]  /*7490*/  FMUL.FTZ R19, R133, R151 ;  /* 0x0000009785137220 */ /* 0x020fe20000410000 */
[--C-:B------:R-:W-:Y:S01]  /*74a0*/  FFMA.FTZ R109, R109, UR4, -R135.reuse ;  /* 0x000000046d6d7c23 */ /* 0x100fe20008010887 */
[----:B------:R-:W-:Y:S01]  /*74b0*/  LDSM.16.MT88.4 R148, [R212+0x5c00] ;  /* 0x005c0000d494783b */ /* 0x000fe20000004200 */
[--C-:B------:R-:W-:Y:S01]  /*74c0*/  FFMA.FTZ R110, R110, UR4, -R172.reuse ;  /* 0x000000046e6e7c23 */ /* 0x100fe200080108ac */
[----:B------:R-:W-:Y:S01]  /*74d0*/  FFMA.FTZ R111, R111, UR4, -R172 ;  /* 0x000000046f6f7c23 */ /* 0x000fe200080108ac */
[--C-:B------:R-:W-:Y:S01]  /*74e0*/  FFMA.FTZ R116, R116, UR4, -R132.reuse ;  /* 0x0000000474747c23 */ /* 0x100fe20008010884 */
[--C-:B------:R-:W-:Y:S03]  /*74f0*/  FFMA.FTZ R117, R117, UR4, -R132.reuse ;  /* 0x0000000475757c23 */ /* 0x100fe60008010884 */
[----:B------:R1:W-:Y:S01]  /*7500*/  MUFU.EX2 R206, R38 ;  /* 0x0000002600ce7308 */ /* 0x0003e20000000800 */
[----:B---3--:R-:W-:Y:S01]  /*7510*/  F2FP.F16.F32.PACK_AB R36, R179, R177 ;  /* 0x000000b1b324723e */ /* 0x008fe200000000ff */
[----:B------:R-:W-:Y:S01]  /*7520*/  FFMA.FTZ R128, R128, UR4, -R132 ;  /* 0x0000000480807c23 */ /* 0x000fe20008010884 */
[--C-:B------:R-:W-:Y:S01]  /*7530*/  FFMA.FTZ R118, R118, UR4, -R134.reuse ;  /* 0x0000000476767c23 */ /* 0x100fe20008010886 */
[--C-:B------:R-:W-:Y:S01]  /*7540*/  FFMA.FTZ R119, R119, UR4, -R134.reuse ;  /* 0x0000000477777c23 */ /* 0x100fe20008010886 */
[----:B------:R-:W-:Y:S01]  /*7550*/  FFMA.FTZ R130, R130, UR4, -R134 ;  /* 0x0000000482827c23 */ /* 0x000fe20008010886 */
[----:B------:R-:W-:Y:S01]  /*7560*/  FFMA.FTZ R132, R129, UR4, -R132 ;  /* 0x0000000481847c23 */ /* 0x000fe20008010884 */
[----:B------:R-:W-:Y:S03]  /*7570*/  FFMA.FTZ R134, R131, UR4, -R134 ;  /* 0x0000000483867c23 */ /* 0x000fe60008010886 */
[----:B------:R2:W-:Y:S01]  /*7580*/  MUFU.EX2 R236, R39 ;  /* 0x0000002700ec7308 */ /* 0x0005e20000000800 */
[----:B----4-:R-:W-:Y:S01]  /*7590*/  F2FP.F16.F32.PACK_AB R37, R178, R175 ;  /* 0x000000afb225723e */ /* 0x010fe200000000ff */
[--C-:B------:R-:W-:Y:S01]  /*75a0*/  FFMA.FTZ R120, R120, UR4, -R135.reuse ;  /* 0x0000000478787c23 */ /* 0x100fe20008010887 */
[--C-:B------:R-:W-:Y:S01]  /*75b0*/  FFMA.FTZ R121, R121, UR4, -R135.reuse ;  /* 0x0000000479797c23 */ /* 0x100fe20008010887 */
[--C-:B------:R-:W-:Y:S01]  /*75c0*/  FFMA.FTZ R124, R124, UR4, -R135.reuse ;  /* 0x000000047c7c7c23 */ /* 0x100fe20008010887 */
[--C-:B------:R-:W-:Y:S01]  /*75d0*/  FFMA.FTZ R122, R122, UR4, -R172.reuse ;  /* 0x000000047a7a7c23 */ /* 0x100fe200080108ac */
[--C-:B------:R-:W-:Y:S01]  /*75e0*/  FFMA.FTZ R123, R123, UR4, -R172.reuse ;  /* 0x000000047b7b7c23 */ /* 0x100fe200080108ac */
[--C-:B------:R-:W-:Y:S03]  /*75f0*/  FFMA.FTZ R126, R126, UR4, -R172.reuse ;  /* 0x000000047e7e7c23 */ /* 0x100fe600080108ac */
[----:B------:R-:W3:Y:S01]  /*7600*/  MUFU.EX2 R0, R0 ;  /* 0x0000000000007308 */ /* 0x000ee20000000800 */
[----:B-1----:R-:W-:Y:S01]  /*7610*/  F2FP.F16.F32.PACK_AB R38, R203, R195 ;  /* 0x000000c3cb26723e */ /* 0x002fe200000000ff */
[----:B------:R-:W-:Y:S01]  /*7620*/  FFMA.FTZ R135, R125, UR4, -R135 ;  /* 0x000000047d877c23 */ /* 0x000fe20008010887 */
[----:B------:R-:W-:Y:S07]  /*7630*/  FFMA.FTZ R172, R127, UR4, -R172 ;  /* 0x000000047fac7c23 */ /* 0x000fee00080108ac */
[----:B------:R1:W-:Y:S01]  /*7640*/  MUFU.EX2 R174, R8 ;  /* 0x0000000800ae7308 */ /* 0x0003e20000000800 */
[----:B--2---:R-:W-:Y:S09]  /*7650*/  F2FP.F16.F32.PACK_AB R39, R201, R192 ;  /* 0x000000c0c927723e */ /* 0x004ff200000000ff */
[----:B------:R2:W4:Y:S01]  /*7660*/  MUFU.EX2 R176, R9 ;  /* 0x0000000900b07308 */ /* 0x0005220000000800 */
[-C--:B------:R-:W-:Y:S09]  /*7670*/  HMMA.16816.F32 R4, R36, R20.reuse, R4 ;  /* 0x000000142404723c */ /* 0x080ff20000001804 */
[----:B------:R3:W-:Y:S02]  /*7680*/  MUFU.EX2 R173, R10 ;  /* 0x0000000a00ad7308 */ /* 0x0007e40000000800 */
[C---:B-1----:R-:W-:Y:S08]  /*7690*/  FMUL.FTZ R8, R2.reuse, R140 ;  /* 0x0000008c02087220 */ /* 0x042ff00000410000 */
[----:B------:R1:W5:Y:S01]  /*76a0*/  MUFU.EX2 R181, R11 ;  /* 0x0000000b00b57308 */ /* 0x0003620000000800 */
[----:B--2---:R-:W-:Y:S09]  /*76b0*/  FMUL.FTZ R9, R2, R141 ;  /* 0x0000008d02097220 */ /* 0x004ff20000410000 */
[----:B------:R2:W-:Y:S01]  /*76c0*/  MUFU.EX2 R183, R12 ;  /* 0x0000000c00b77308 */ /* 0x0005e20000000800 */
[C---:B---3--:R-:W-:Y:S09]  /*76d0*/  FMUL.FTZ R10, R0.reuse, R142 ;  /* 0x0000008e000a7220 */ /* 0x048ff20000410000 */
[----:B------:R3:W5:Y:S01]  /*76e0*/  MUFU.EX2 R193, R13 ;  /* 0x0000000d00c17308 */ /* 0x0007620000000800 */
[----:B-1----:R-:W-:Y:S09]  /*76f0*/  FMUL.FTZ R11, R0, R143 ;  /* 0x0000008f000b7220 */ /* 0x002ff20000410000 */
[----:B------:R1:W-:Y:S01]  /*7700*/  MUFU.EX2 R184, R14 ;  /* 0x0000000e00b87308 */ /* 0x0003e20000000800 */
[C---:B--2---:R-:W-:Y:S09]  /*7710*/  FMUL.FTZ R12, R2.reuse, R152 ;  /* 0x00000098020c7220 */ /* 0x044ff20000410000 */
[----:B------:R2:W5:Y:S01]  /*7720*/  MUFU.EX2 R191, R15 ;  /* 0x0000000f00bf7308 */ /* 0x0005620000000800 */
[----:B---3--:R-:W-:Y:S09]  /*7730*/  FMUL.FTZ R13, R2, R153 ;  /* 0x00000099020d7220 */ /* 0x008ff20000410000 */
[----:B------:R4:W-:Y:S01]  /*7740*/  MUFU.EX2 R199, R40 ;  /* 0x0000002800c77308 */ /* 0x0009e20000000800 */
[C---:B-1----:R-:W-:Y:S09]  /*7750*/  FMUL.FTZ R14, R0.reuse, R154 ;  /* 0x0000009a000e7220 */ /* 0x042ff20000410000 */
[----:B------:R5:W-:Y:S01]  /*7760*/  MUFU.EX2 R231, R41 ;  /* 0x0000002900e77308 */ /* 0x000be20000000800 */
[----:B--2---:R-:W-:Y:S09]  /*7770*/  FMUL.FTZ R15, R0, R155 ;  /* 0x0000009b000f7220 */ /* 0x004ff20000410000 */
[----:B------:R1:W-:Y:S01]  /*7780*/  MUFU.EX2 R202, R42 ;  /* 0x0000002a00ca7308 */ /* 0x0003e20000000800 */
[----:B----4-:R-:W-:Y:S09]  /*7790*/  F2FP.F16.F32.PACK_AB R40, R176, R174 ;  /* 0x000000aeb028723e */ /* 0x010ff200000000ff */
[----:B------:R2:W-:Y:S01]  /*77a0*/  MUFU.EX2 R207, R43 ;  /* 0x0000002b00cf7308 */ /* 0x0005e20000000800 */
[----:B-----5:R-:W-:Y:S09]  /*77b0*/  F2FP.F16.F32.PACK_AB R41, R181, R173 ;  /* 0x000000adb529723e */ /* 0x020ff200000000ff */
[----:B------:R-:W-:Y:S01]  /*77c0*/  MUFU.EX2 R239, R48 ;  /* 0x0000003000ef7308 */ /* 0x000fe20000000800 */
[----:B-1----:R-:W-:Y:S09]  /*77d0*/  F2FP.F16.F32.PACK_AB R42, R193, R183 ;  /* 0x000000b7c12a723e */ /* 0x002ff200000000ff */
[----:B------:R-:W-:Y:S01]  /*77e0*/  MUFU.EX2 R243, R49 ;  /* 0x0000003100f37308 */ /* 0x000fe20000000800 */
[----:B--2---:R-:W-:Y:S09]  /*77f0*/  F2FP.F16.F32.PACK_AB R43, R191, R184 ;  /* 0x000000b8bf2b723e */ /* 0x004ff200000000ff */
[----:B------:R-:W-:Y:S01]  /*7800*/  MUFU.EX2 R237, R50 ;  /* 0x0000003200ed7308 */ /* 0x000fe20000000800 */
[C---:B------:R-:W-:Y:S06]  /*7810*/  HMMA.16816.F32 R8, R40.reuse, R20, R8 ;  /* 0x000000142808723c */ /* 0x040fec0000001808 */
[-C--:B------:R-:W-:Y:S03]  /*7820*/  HMMA.16816.F32 R12, R40, R22.reuse, R12 ;  /* 0x00000016280c723c */ /* 0x080fe6000000180c */
[----:B------:R1:W-:Y:S02]  /*7830*/  MUFU.EX2 R241, R51 ;  /* 0x0000003300f17308 */ /* 0x0003e40000000800 */
[C---:B------:R-:W-:Y:S01]  /*7840*/  FMUL.FTZ R20, R136.reuse, R160 ;  /* 0x000000a088147220 */ /* 0x040fe20000410000 */
[C---:B------:R-:W-:Y:S07]  /*7850*/  HMMA.16816.F32 R16, R36.reuse, R22, R16 ;  /* 0x000000162410723c */ /* 0x040fee0000001810 */
[----:B------:R2:W-:Y:S01]  /*7860*/  MUFU.EX2 R180, R24 ;  /* 0x0000001800b47308 */ /* 0x0005e20000000800 */
[----:B------:R-:W-:Y:S03]  /*7870*/  FMUL.FTZ R21, R136, R161 ;  /* 0x000000a188157220 */ /* 0x000fe60000410000 */
[C---:B------:R-:W-:Y:S01]  /*7880*/  FMUL.FTZ R22, R133.reuse, R162 ;  /* 0x000000a285167220 */ /* 0x040fe20000410000 */
[----:B------:R-:W-:Y:S05]  /*7890*/  FMUL.FTZ R23, R133, R163 ;  /* 0x000000a385177220 */ /* 0x000fea0000410000 */
[----:B------:R3:W-:Y:S01]  /*78a0*/  MUFU.EX2 R185, R25 ;  /* 0x0000001900b97308 */ /* 0x0007e20000000800 */
[----:B-1----:R-:W1:Y:S01]  /*78b0*/  LDSM.16.MT88.4 R48, [R212+0x4400] ;  /* 0x00440000d430783b */ /* 0x002e620000004200 */
[-C--:B------:R-:W-:Y:S08]  /*78c0*/  HMMA.16816.F32 R20, R36, R44.reuse, R20 ;  /* 0x0000002c2414723c */ /* 0x080ff00000001814 */
[----:B------:R4:W-:Y:S03]  /*78d0*/  MUFU.EX2 R182, R26 ;  /* 0x0000001a00b67308 */ /* 0x0009e60000000800 */
[C---:B--2---:R-:W-:Y:S07]  /*78e0*/  FMUL.FTZ R24, R2.reuse, R156 ;  /* 0x0000009c02187220 */ /* 0x044fee0000410000 */
[----:B------:R2:W-:Y:S01]  /*78f0*/  MUFU.EX2 R186, R27 ;  /* 0x0000001b00ba7308 */ /* 0x0005e20000000800 */
[----:B---3--:R-:W-:Y:S09]  /*7900*/  FMUL.FTZ R25, R2, R157 ;  /* 0x0000009d02197220 */ /* 0x008ff20000410000 */
[----:B------:R3:W-:Y:S01]  /*7910*/  MUFU.EX2 R187, R28 ;  /* 0x0000001c00bb7308 */ /* 0x0007e20000000800 */
[C---:B----4-:R-:W-:Y:S09]  /*7920*/  FMUL.FTZ R26, R0.reuse, R158 ;  /* 0x0000009e001a7220 */ /* 0x050ff20000410000 */
[----:B------:R4:W-:Y:S01]  /*7930*/  MUFU.EX2 R200, R29 ;  /* 0x0000001d00c87308 */ /* 0x0009e20000000800 */
[----:B--2---:R-:W-:Y:S09]  /*7940*/  FMUL.FTZ R27, R0, R159 ;  /* 0x0000009f001b7220 */ /* 0x004ff20000410000 */
[----:B------:R2:W-:Y:S01]  /*7950*/  MUFU.EX2 R188, R30 ;  /* 0x0000001e00bc7308 */ /* 0x0005e20000000800 */
[C---:B------:R-:W-:Y:S04]  /*7960*/  HMMA.16816.F32 R24, R40.reuse, R44, R24 ;  /* 0x0000002c2818723c */ /* 0x040fe80000001818 */
[C---:B---3--:R-:W-:Y:S05]  /*7970*/  FMUL.FTZ R28, R2.reuse, R168 ;  /* 0x000000a8021c7220 */ /* 0x048fea0000410000 */
[----:B------:R3:W-:Y:S02]  /*7980*/  MUFU.EX2 R210, R31 ;  /* 0x0000001f00d27308 */ /* 0x0007e40000000800 */
[C---:B----4-:R-:W-:Y:S01]  /*7990*/  FMUL.FTZ R29, R2.reuse, R169 ;  /* 0x000000a9021d7220 */ /* 0x050fe20000410000 */
[----:B------:R-:W-:Y:S07]  /*79a0*/  FFMA.FTZ R2, R2, R228, R174 ;  /* 0x000000e402027223 */ /* 0x000fee00000100ae */
[----:B------:R-:W-:Y:S01]  /*79b0*/  MUFU.EX2 R234, R52 ;  /* 0x0000003400ea7308 */ /* 0x000fe20000000800 */
[----:B--2---:R-:W-:Y:S01]  /*79c0*/  FMUL.FTZ R30, R0, R170 ;  /* 0x000000aa001e7220 */ /* 0x004fe20000410000 */
[----:B------:R-:W-:Y:S08]  /*79d0*/  FADD.FTZ R2, R176, R2 ;  /* 0x00000002b0027221 */ /* 0x000ff00000010000 */
[----:B------:R-:W-:Y:S01]  /*79e0*/  MUFU.EX2 R242, R53 ;  /* 0x0000003500f27308 */ /* 0x000fe20000000800 */
[C---:B---3--:R-:W-:Y:S01]  /*79f0*/  FMUL.FTZ R31, R0.reuse, R171 ;  /* 0x000000ab001f7220 */ /* 0x048fe20000410000 */
[----:B------:R-:W-:Y:S04]  /*7a00*/  FFMA.FTZ R0, R0, R230, R173 ;  /* 0x000000e600007223 */ /* 0x000fe800000100ad */
[----:B------:R-:W-:Y:S04]  /*7a10*/  FADD.FTZ R0, R181, R0 ;  /* 0x00000000b5007221 */ /* 0x000fe80000010000 */
[----:B------:R-:W-:Y:S01]  /*7a20*/  MUFU.EX2 R232, R54 ;  /* 0x0000003600e87308 */ /* 0x000fe20000000800 */
[-C--:B------:R-:W-:Y:S09]  /*7a30*/  HMMA.16816.F32 R28, R40, R46.reuse, R28 ;  /* 0x0000002e281c723c */ /* 0x080ff2000000181c */
[----:B------:R2:W-:Y:S02]  /*7a40*/  MUFU.EX2 R240, R55 ;  /* 0x0000003700f07308 */ /* 0x0005e40000000800 */
[----:B------:R-:W-:Y:S02]  /*7a50*/  F2FP.F16.F32.PACK_AB R40, R197, R190 ;  /* 0x000000bec528723e */ /* 0x000fe400000000ff */
[----:B------:R-:W-:Y:S06]  /*7a60*/  F2FP.F16.F32.PACK_AB R41, R194, R189 ;  /* 0x000000bdc229723e */ /* 0x000fec00000000ff */
[----:B------:R3:W-:Y:S10]  /*7a70*/  MUFU.EX2 R198, R32 ;  /* 0x0000002000c67308 */ /* 0x0007f40000000800 */
[----:B------:R4:W5:Y:S01]  /*7a80*/  MUFU.EX2 R205, R33 ;  /* 0x0000002100cd7308 */ /* 0x0009620000000800 */
[----:B--2---:R-:W2:Y:S09]  /*7a90*/  LDSM.16.MT88.4 R52, [R213+0x4400] ;  /* 0x00440000d534783b */ /* 0x004eb20000004200 */
[----:B------:R1:W-:Y:S01]  /*7aa0*/  MUFU.EX2 R196, R34 ;  /* 0x0000002200c47308 */ /* 0x0003e20000000800 */
[C---:B---3--:R-:W-:Y:S09]  /*7ab0*/  FMUL.FTZ R32, R136.reuse, R164 ;  /* 0x000000a488207220 */ /* 0x048ff20000410000 */
[----:B------:R3:W3:Y:S01]  /*7ac0*/  MUFU.EX2 R204, R35 ;  /* 0x0000002300cc7308 */ /* 0x0006e20000000800 */
[C---:B----4-:R-:W-:Y:S01]  /*7ad0*/  FMUL.FTZ R33, R136.reuse, R165 ;  /* 0x000000a588217220 */ /* 0x050fe20000410000 */
[----:B-----5:R-:W-:Y:S01]  /*7ae0*/  F2FP.F16.F32.PACK_AB R42, R205, R198 ;  /* 0x000000c6cd2a723e */ /* 0x020fe200000000ff */
[----:B------:R-:W-:Y:S07]  /*7af0*/  FFMA.FTZ R136, R136, R227, R177 ;  /* 0x000000e388887223 */ /* 0x000fee00000100b1 */
[----:B------:R-:W-:Y:S01]  /*7b00*/  MUFU.EX2 R245, R64 ;  /* 0x0000004000f57308 */ /* 0x000fe20000000800 */
[C---:B-1----:R-:W-:Y:S09]  /*7b10*/  FMUL.FTZ R34, R133.reuse, R166 ;  /* 0x000000a685227220 */ /* 0x042ff20000410000 */
[----:B------:R-:W-:Y:S01]  /*7b20*/  MUFU.EX2 R246, R65 ;  /* 0x0000004100f67308 */ /* 0x000fe20000000800 */
[C---:B---3--:R-:W-:Y:S01]  /*7b30*/  FMUL.FTZ R35, R133.reuse, R167 ;  /* 0x000000a785237220 */ /* 0x048fe20000410000 */
[----:B------:R-:W-:Y:S01]  /*7b40*/  F2FP.F16.F32.PACK_AB R43, R204, R196 ;  /* 0x000000c4cc2b723e */ /* 0x000fe200000000ff */
[----:B------:R-:W-:Y:S07]  /*7b50*/  FFMA.FTZ R133, R133, R229, R175 ;  /* 0x000000e585857223 */ /* 0x000fee00000100af */
[----:B------:R-:W-:Y:S01]  /*7b60*/  MUFU.EX2 R244, R66 ;  /* 0x0000004200f47308 */ /* 0x000fe20000000800 */
[----:B------:R-:W-:Y:S01]  /*7b70*/  HMMA.16816.F32 R32, R36, R46, R32 ;  /* 0x0000002e2420723c */ /* 0x000fe20000001820 */
[----:B------:R-:W1:Y:S05]  /*7b80*/  LDSM.16.MT88.4 R44, [R212+0x4800] ;  /* 0x00480000d42c783b */ /* 0x000e6a0000004200 */
[-C--:B------:R-:W-:Y:S03]  /*7b90*/  HMMA.16816.F32 R4, R40, R48.reuse, R4 ;  /* 0x000000302804723c */ /* 0x080fe60000001804 */
[----:B------:R-:W-:Y:S02]  /*7ba0*/  MUFU.EX2 R67, R67 ;  /* 0x0000004300437308 */ /* 0x000fe40000000800 */
[----:B------:R-:W-:Y:S02]  /*7bb0*/  F2FP.F16.F32.PACK_AB R36, R185, R180 ;  /* 0x000000b4b924723e */ /* 0x000fe400000000ff */
[----:B------:R-:W-:Y:S06]  /*7bc0*/  F2FP.F16.F32.PACK_AB R37, R186, R182 ;  /* 0x000000b6ba25723e */ /* 0x000fec00000000ff */
[----:B------:R3:W-:Y:S01]  /*7bd0*/  MUFU.EX2 R64, R56 ;  /* 0x0000003800407308 */ /* 0x0007e20000000800 */
[----:B------:R-:W-:Y:S02]  /*7be0*/  F2FP.F16.F32.PACK_AB R38, R200, R187 ;  /* 0x000000bbc826723e */ /* 0x000fe400000000ff */
[----:B------:R-:W-:Y:S07]  /*7bf0*/  F2FP.F16.F32.PACK_AB R39, R210, R188 ;  /* 0x000000bcd227723e */ /* 0x000fee00000000ff */
[----:B------:R4:W5:Y:S01]  /*7c00*/  MUFU.EX2 R66, R57 ;  /* 0x0000003900427308 */ /* 0x0009620000000800 */
[C---:B------:R-:W-:Y:S09]  /*7c10*/  HMMA.16816.F32 R8, R36.reuse, R48, R8 ;  /* 0x000000302408723c */ /* 0x040ff20000001808 */
[----:B------:R1:W-:Y:S01]  /*7c20*/  MUFU.EX2 R65, R58 ;  /* 0x0000003a00417308 */ /* 0x0003e20000000800 */
[-C--:B------:R-:W-:Y:S03]  /*7c30*/  HMMA.16816.F32 R12, R36, R50.reuse, R12 ;  /* 0x00000032240c723c */ /* 0x080fe6000000180c */
[----:B---3--:R-:W-:Y:S03]  /*7c40*/  FADD.FTZ R56, R179, R136 ;  /* 0x00000088b3387221 */ /* 0x008fe60000010000 */
[C---:B------:R-:W-:Y:S03]  /*7c50*/  HMMA.16816.F32 R16, R40.reuse, R50, R16 ;  /* 0x000000322810723c */ /* 0x040fe60000001810 */
[----:B------:R-:W3:Y:S01]  /*7c60*/  MUFU.EX2 R59, R59 ;  /* 0x0000003b003b7308 */ /* 0x000ee20000000800 */
[----:B------:R-:W5:Y:S01]  /*7c70*/  LDSM.16.MT88.4 R48, [R213+0x4800] ;  /* 0x00480000d530783b */ /* 0x000f620000004200 */
[----:B----4-:R-:W-:Y:S01]  /*7c80*/  FADD.FTZ R57, R178, R133 ;  /* 0x00000085b2397221 */ /* 0x010fe20000010000 */
[-C--:B--2---:R-:W-:Y:S07]  /*7c90*/  HMMA.16816.F32 R20, R40, R52.reuse, R20 ;  /* 0x000000342814723c */ /* 0x084fee0000001814 */
[----:B------:R-:W-:Y:S01]  /*7ca0*/  MUFU.EX2 R60, R60 ;  /* 0x0000003c003c7308 */ /* 0x000fe20000000800 */
[----:B------:R-:W-:Y:S01]  /*7cb0*/  FADD.FTZ R57, R192, R57 ;  /* 0x00000039c0397221 */ /* 0x000fe20000010000 */
[C---:B------:R-:W-:Y:S08]  /*7cc0*/  HMMA.16816.F32 R24, R36.reuse, R52, R24 ;  /* 0x000000342418723c */ /* 0x040ff00000001818 */
[----:B------:R-:W2:Y:S01]  /*7cd0*/  MUFU.EX2 R61, R61 ;  /* 0x0000003d003d7308 */ /* 0x000ea20000000800 */
[-C--:B------:R-:W-:Y:S03]  /*7ce0*/  HMMA.16816.F32 R28, R36, R54.reuse, R28 ;  /* 0x00000036241c723c */ /* 0x080fe6000000181c */
[----:B------:R-:W-:Y:S03]  /*7cf0*/  FADD.FTZ R56, R195, R56 ;  /* 0x00000038c3387221 */ /* 0x000fe60000010000 */
[----:B------:R-:W-:Y:S03]  /*7d00*/  HMMA.16816.F32 R32, R40, R54, R32 ;  /* 0x000000362820723c */ /* 0x000fe60000001820 */
[----:B------:R-:W-:Y:S01]  /*7d10*/  MUFU.EX2 R62, R62 ;  /* 0x0000003e003e7308 */ /* 0x000fe20000000800 */
[----:B------:R-:W-:Y:S01]  /*7d20*/  LDSM.16.MT88.4 R52, [R212+0x5000] ;  /* 0x00500000d434783b */ /* 0x000fe20000004200 */
[----:B------:R-:W-:Y:S01]  /*7d30*/  F2FP.F16.F32.PACK_AB R36, R238, R209 ;  /* 0x000000d1ee24723e */ /* 0x000fe200000000ff */
[----:B-1----:R-:W-:Y:S01]  /*7d40*/  FADD.FTZ R58, R183, R2 ;  /* 0x00000002b73a7221 */ /* 0x002fe20000010000 */
[----:B------:R-:W-:Y:S01]  /*7d50*/  F2FP.F16.F32.PACK_AB R37, R236, R206 ;  /* 0x000000ceec25723e */ /* 0x000fe200000000ff */
[----:B------:R-:W-:Y:S05]  /*7d60*/  FADD.FTZ R2, R184, R0 ;  /* 0x00000000b8027221 */ /* 0x000fea0000010000 */
[----:B------:R-:W1:Y:S01]  /*7d70*/  MUFU.EX2 R63, R63 ;  /* 0x0000003f003f7308 */ /* 0x000e620000000800 */
[----:B------:R-:W-:Y:S01]  /*7d80*/  F2FP.F16.F32.PACK_AB R38, R243, R239 ;  /* 0x000000eff326723e */ /* 0x000fe200000000ff */
[----:B------:R-:W-:Y:S01]  /*7d90*/  FADD.FTZ R0, R193, R58 ;  /* 0x0000003ac1007221 */ /* 0x000fe20000010000 */
[----:B------:R-:W-:Y:S01]  /*7da0*/  F2FP.F16.F32.PACK_AB R39, R241, R237 ;  /* 0x000000edf127723e */ /* 0x000fe200000000ff */
[----:B------:R-:W-:Y:S01]  /*7db0*/  FADD.FTZ R2, R191, R2 ;  /* 0x00000002bf027221 */ /* 0x000fe20000010000 */
[----:B------:R-:W-:Y:S05]  /*7dc0*/  F2FP.F16.F32.PACK_AB R40, R231, R199 ;  /* 0x000000c7e728723e */ /* 0x000fea00000000ff */
[----:B------:R-:W-:Y:S01]  /*7dd0*/  MUFU.EX2 R68, R68 ;  /* 0x0000004400447308 */ /* 0x000fe20000000800 */
[----:B------:R-:W-:Y:S01]  /*7de0*/  F2FP.F16.F32.PACK_AB R41, R207, R202 ;  /* 0x000000cacf29723e */ /* 0x000fe200000000ff */
[-C--:B------:R-:W-:Y:S08]  /*7df0*/  HMMA.16816.F32 R4, R36, R44.reuse, R4 ;  /* 0x0000002c2404723c */ /* 0x080ff00000001804 */
[----:B------:R-:W4:Y:S03]  /*7e00*/  MUFU.EX2 R69, R69 ;  /* 0x0000004500457308 */ /* 0x000f260000000800 */
[----:B------:R-:W-:Y:S02]  /*7e10*/  F2FP.F16.F32.PACK_AB R42, R233, R208 ;  /* 0x000000d0e92a723e */ /* 0x000fe400000000ff */
[----:B------:R-:W-:Y:S02]  /*7e20*/  F2FP.F16.F32.PACK_AB R43, R235, R211 ;  /* 0x000000d3eb2b723e */ /* 0x000fe400000000ff */
[----:B------:R-:W-:Y:S03]  /*7e30*/  MOV R133, R138 ;  /* 0x0000008a00857202 */ /* 0x000fe60000000f00 */
[----:B------:R-:W-:Y:S02]  /*7e40*/  MUFU.EX2 R70, R70 ;  /* 0x0000004600467308 */ /* 0x000fe40000000800 */
[C---:B------:R-:W-:Y:S08]  /*7e50*/  HMMA.16816.F32 R8, R40.reuse, R44, R8 ;  /* 0x0000002c2808723c */ /* 0x040ff00000001808 */
[----:B------:R-:W4:Y:S01]  /*7e60*/  MUFU.EX2 R71, R71 ;  /* 0x0000004700477308 */ /* 0x000f220000000800 */
[-C--:B------:R-:W-:Y:S06]  /*7e70*/  HMMA.16816.F32 R12, R40, R46.reuse, R12 ;  /* 0x0000002e280c723c */ /* 0x080fec000000180c */
[C---:B------:R-:W-:Y:S03]  /*7e80*/  HMMA.16816.F32 R16, R36.reuse, R46, R16 ;  /* 0x0000002e2410723c */ /* 0x040fe60000001810 */
[----:B------:R-:W-:Y:S01]  /*7e90*/  MUFU.EX2 R80, R80 ;  /* 0x0000005000507308 */ /* 0x000fe20000000800 */
[----:B------:R-:W1:Y:S02]  /*7ea0*/  LDSM.16.MT88.4 R44, [R212+0x4c00] ;  /* 0x004c0000d42c783b */ /* 0x000e640000004200 */
[-C--:B-----5:R-:W-:Y:S07]  /*7eb0*/  HMMA.16816.F32 R20, R36, R48.reuse, R20 ;  /* 0x000000302414723c */ /* 0x0a0fee0000001814 */
[----:B------:R-:W5:Y:S01]  /*7ec0*/  MUFU.EX2 R81, R81 ;  /* 0x0000005100517308 */ /* 0x000f620000000800 */
[C---:B------:R-:W-:Y:S09]  /*7ed0*/  HMMA.16816.F32 R24, R40.reuse, R48, R24 ;  /* 0x000000302818723c */ /* 0x040ff20000001818 */
[----:B------:R-:W-:Y:S01]  /*7ee0*/  MUFU.EX2 R82, R82 ;  /* 0x0000005200527308 */ /* 0x000fe20000000800 */
[-C--:B------:R-:W-:Y:S06]  /*7ef0*/  HMMA.16816.F32 R28, R40, R50.reuse, R28 ;  /* 0x00000032281c723c */ /* 0x080fec000000181c */
[----:B------:R-:W-:Y:S03]  /*7f00*/  HMMA.16816.F32 R32, R36, R50, R32 ;  /* 0x000000322420723c */ /* 0x000fe60000001820 */
[----:B------:R-:W5:Y:S01]  /*7f10*/  MUFU.EX2 R83, R83 ;  /* 0x0000005300537308 */ /* 0x000f620000000800 */
[----:B------:R-:W4:Y:S01]  /*7f20*/  LDSM.16.MT88.4 R48, [R213+0x4c00] ;  /* 0x004c0000d530783b */ /* 0x000f220000004200 */
[----:B------:R-:W-:Y:S02]  /*7f30*/  F2FP.F16.F32.PACK_AB R40, R66, R64 ;  /* 0x000000404228723e */ /* 0x000fe400000000ff */
[----:B------:R-:W-:Y:S06]  /*7f40*/  F2FP.F16.F32.PACK_AB R36, R242, R234 ;  /* 0x000000eaf224723e */ /* 0x000fec00000000ff */
[----:B------:R-:W-:Y:S01]  /*7f50*/  MUFU.EX2 R72, R72 ;  /* 0x0000004800487308 */ /* 0x000fe20000000800 */
[----:B------:R-:W-:Y:S02]  /*7f60*/  F2FP.F16.F32.PACK_AB R37, R240, R232 ;  /* 0x000000e8f025723e */ /* 0x000fe400000000ff */
[----:B------:R-:W-:Y:S02]  /*7f70*/  F2FP.F16.F32.PACK_AB R38, R246, R245 ;  /* 0x000000f5f626723e */ /* 0x000fe400000000ff */
[----:B------:R-:W-:Y:S05]  /*7f80*/  F2FP.F16.F32.PACK_AB R39, R67, R244 ;  /* 0x000000f44327723e */ /* 0x000fea00000000ff */
[----:B------:R-:W5:Y:S01]  /*7f90*/  MUFU.EX2 R73, R73 ;  /* 0x0000004900497308 */ /* 0x000f620000000800 */
[----:B---3--:R-:W-:Y:S02]  /*7fa0*/  F2FP.F16.F32.PACK_AB R41, R59, R65 ;  /* 0x000000413b29723e */ /* 0x008fe400000000ff */
[----:B--2---:R-:W-:Y:S01]  /*7fb0*/  F2FP.F16.F32.PACK_AB R42, R61, R60 ;  /* 0x0000003c3d2a723e */ /* 0x004fe200000000ff */
[-C--:B-1----:R-:W-:Y:S06]  /*7fc0*/  HMMA.16816.F32 R4, R36, R44.reuse, R4 ;  /* 0x0000002c2404723c */ /* 0x082fec0000001804 */
[----:B------:R-:W-:Y:S01]  /*7fd0*/  MUFU.EX2 R74, R74 ;  /* 0x0000004a004a7308 */ /* 0x000fe20000000800 */
[----:B------:R-:W-:Y:S09]  /*7fe0*/  F2FP.F16.F32.PACK_AB R43, R63, R62 ;  /* 0x0000003e3f2b723e */ /* 0x000ff200000000ff */
[----:B------:R-:W1:Y:S01]  /*7ff0*/  MUFU.EX2 R75, R75 ;  /* 0x0000004b004b7308 */ /* 0x000e620000000800 */
[C---:B------:R-:W-:Y:S06]  /*8000*/  HMMA.16816.F32 R8, R40.reuse, R44, R8 ;  /* 0x0000002c2808723c */ /* 0x040fec0000001808 */
[-C--:B------:R-:W-:Y:S03]  /*8010*/  HMMA.16816.F32 R12, R40, R46.reuse, R12 ;  /* 0x0000002e280c723c */ /* 0x080fe6000000180c */
[----:B------:R-:W-:Y:S03]  /*8020*/  MUFU.EX2 R76, R76 ;  /* 0x0000004c004c7308 */ /* 0x000fe60000000800 */
[C---:B------:R-:W-:Y:S01]  /*8030*/  HMMA.16816.F32 R16, R36.reuse, R46, R16 ;  /* 0x0000002e2410723c */ /* 0x040fe20000001810 */
[----:B------:R-:W2:Y:S06]  /*8040*/  LDSM.16.MT88.4 R44, [R213+0x5000] ;  /* 0x00500000d52c783b */ /* 0x000eac0000004200 */
[----:B------:R-:W3:Y:S01]  /*8050*/  MUFU.EX2 R77, R77 ;  /* 0x0000004d004d7308 */ /* 0x000ee20000000800 */
[-C--:B----4-:R-:W-:Y:S09]  /*8060*/  HMMA.16816.F32 R20, R36, R48.reuse, R20 ;  /* 0x000000302414723c */ /* 0x090ff20000001814 */
[----:B------:R-:W-:Y:S01]  /*8070*/  MUFU.EX2 R78, R78 ;  /* 0x0000004e004e7308 */ /* 0x000fe20000000800 */
[C---:B------:R-:W-:Y:S06]  /*8080*/  HMMA.16816.F32 R24, R40.reuse, R48, R24 ;  /* 0x000000302818723c */ /* 0x040fec0000001818 */
[-C--:B------:R-:W-:Y:S03]  /*8090*/  HMMA.16816.F32 R28, R40, R50.reuse, R28 ;  /* 0x00000032281c723c */ /* 0x080fe6000000181c */
[----:B------:R-:W4:Y:S03]  /*80a0*/  MUFU.EX2 R79, R79 ;  /* 0x0000004f004f7308 */ /* 0x000f260000000800 */
[----:B------:R-:W-:Y:S01]  /*80b0*/  HMMA.16816.F32 R32, R36, R50, R32 ;  /* 0x000000322420723c */ /* 0x000fe20000001820 */
[----:B------:R-:W2:Y:S06]  /*80c0*/  LDSM.16.MT88.4 R48, [R212+0x5400] ;  /* 0x00540000d430783b */ /* 0x000eac0000004200 */
[----:B------:R-:W-:Y:S01]  /*80d0*/  MUFU.EX2 R84, R84 ;  /* 0x0000005400547308 */ /* 0x000fe20000000800 */
[----:B------:R-:W-:Y:S03]  /*80e0*/  F2FP.F16.F32.PACK_AB R40, R69, R68 ;  /* 0x000000444528723e */ /* 0x000fe600000000ff */
[----:B------:R-:W-:Y:S06]  /*80f0*/  F2FP.F16.F32.PACK_AB R41, R71, R70 ;  /* 0x000000464729723e */ /* 0x000fec00000000ff */
[----:B------:R-:W2:Y:S01]  /*8100*/  MUFU.EX2 R85, R85 ;  /* 0x0000005500557308 */ /* 0x000ea20000000800 */
[----:B-----5:R-:W-:Y:S02]  /*8110*/  F2FP.F16.F32.PACK_AB R42, R81, R80 ;  /* 0x00000050512a723e */ /* 0x020fe400000000ff */
[----:B------:R-:W-:Y:S02]  /*8120*/  F2FP.F16.F32.PACK_AB R43, R83, R82 ;  /* 0x00000052532b723e */ /* 0x000fe400000000ff */
[----:B------:R-:W-:Y:S02]  /*8130*/  F2FP.F16.F32.PACK_AB R36, R73, R72 ;  /* 0x000000484924723e */ /* 0x000fe400000000ff */
[----:B-1----:R-:W-:Y:S03]  /*8140*/  F2FP.F16.F32.PACK_AB R37, R75, R74 ;  /* 0x0000004a4b25723e */ /* 0x002fe600000000ff */
[----:B------:R-:W-:Y:S01]  /*8150*/  MUFU.EX2 R86, R86 ;  /* 0x0000005600567308 */ /* 0x000fe20000000800 */
[----:B---3--:R-:W-:Y:S01]  /*8160*/  F2FP.F16.F32.PACK_AB R38, R77, R76 ;  /* 0x0000004c4d26723e */ /* 0x008fe200000000ff */
[-C--:B------:R-:W-:Y:S05]  /*8170*/  HMMA.16816.F32 R4, R40, R52.reuse, R4 ;  /* 0x000000342804723c */ /* 0x080fea0000001804 */
[----:B----4-:R-:W-:Y:S03]  /*8180*/  F2FP.F16.F32.PACK_AB R39, R79, R78 ;  /* 0x0000004e4f27723e */ /* 0x010fe600000000ff */
[----:B------:R-:W1:Y:S04]  /*8190*/  MUFU.EX2 R87, R87 ;  /* 0x0000005700577308 */ /* 0x000e680000000800 */
[C---:B------:R-:W-:Y:S06]  /*81a0*/  HMMA.16816.F32 R8, R36.reuse, R52, R8 ;  /* 0x000000342408723c */ /* 0x040fec0000001808 */
[----:B------:R-:W-:Y:S01]  /*81b0*/  MUFU.EX2 R96, R96 ;  /* 0x0000006000607308 */ /* 0x000fe20000000800 */
[-C--:B------:R-:W-:Y:S09]  /*81c0*/  HMMA.16816.F32 R12, R36, R54.reuse, R12 ;  /* 0x00000036240c723c */ /* 0x080ff2000000180c */
[----:B------:R-:W3:Y:S02]  /*81d0*/  MUFU.EX2 R97, R97 ;  /* 0x0000006100617308 */ /* 0x000ee40000000800 */
[----:B------:R-:W-:Y:S01]  /*81e0*/  FADD.FTZ R52, R201, R57 ;  /* 0x00000039c9347221 */ /* 0x000fe20000010000 */
[C---:B------:R-:W-:Y:S04]  /*81f0*/  HMMA.16816.F32 R16, R40.reuse, R54, R16 ;  /* 0x000000362810723c */ /* 0x040fe80000001810 */
[----:B------:R-:W-:Y:S03]  /*8200*/  FADD.FTZ R52, R189, R52 ;  /* 0x00000034bd347221 */ /* 0x000fe60000010000 */
[----:B------:R-:W-:Y:S01]  /*8210*/  MUFU.EX2 R98, R98 ;  /* 0x0000006200627308 */ /* 0x000fe20000000800 */
[-C--:B--2---:R-:W-:Y:S03]  /*8220*/  HMMA.16816.F32 R20, R40, R44.reuse, R20 ;  /* 0x0000002c2814723c */ /* 0x084fe60000001814 */
[----:B------:R-:W-:Y:S01]  /*8230*/  FADD.FTZ R52, R194, R52 ;  /* 0x00000034c2347221 */ /* 0x000fe20000010000 */
[----:B------:R-:W-:Y:S02]  /*8240*/  FADD.FTZ R53, R203, R56 ;  /* 0x00000038cb357221 */ /* 0x000fe40000010000 */
[C---:B------:R-:W-:Y:S03]  /*8250*/  HMMA.16816.F32 R24, R36.reuse, R44, R24 ;  /* 0x0000002c2418723c */ /* 0x040fe60000001818 */
[----:B------:R-:W2:Y:S02]  /*8260*/  MUFU.EX2 R99, R99 ;  /* 0x0000006300637308 */ /* 0x000ea40000000800 */
[----:B------:R-:W-:Y:S01]  /*8270*/  FADD.FTZ R53, R190, R53 ;  /* 0x00000035be357221 */ /* 0x000fe20000010000 */
[-C--:B------:R-:W-:Y:S07]  /*8280*/  HMMA.16816.F32 R28, R36, R46.reuse, R28 ;  /* 0x0000002e241c723c */ /* 0x080fee000000181c */
[----:B------:R-:W-:Y:S01]  /*8290*/  MUFU.EX2 R88, R88 ;  /* 0x0000005800587308 */ /* 0x000fe20000000800 */
[----:B------:R-:W-:Y:S01]  /*82a0*/  FADD.FTZ R53, R197, R53 ;  /* 0x00000035c5357221 */ /* 0x000fe20000010000 */
[----:B------:R-:W-:Y:S08]  /*82b0*/  HMMA.16816.F32 R32, R40, R46, R32 ;  /* 0x0000002e2820723c */ /* 0x000ff00000001820 */
[----:B------:R-:W4:Y:S03]  /*82c0*/  MUFU.EX2 R89, R89 ;  /* 0x0000005900597308 */ /* 0x000f260000000800 */
[----:B------:R-:W-:Y:S01]  /*82d0*/  FADD.FTZ R57, R198, R53 ;  /* 0x00000035c6397221 */ /* 0x000fe20000010000 */
[----:B------:R-:W-:Y:S01]  /*82e0*/  FADD.FTZ R56, R180, R0 ;  /* 0x00000000b4387221 */ /* 0x000fe20000010000 */
[----:B------:R-:W-:Y:S02]  /*82f0*/  F2FP.F16.F32.PACK_AB R36, R85, R84 ;  /* 0x000000545524723e */ /* 0x000fe400000000ff */
[----:B------:R-:W-:Y:S01]  /*8300*/  FADD.FTZ R44, R205, R57 ;  /* 0x00000039cd2c7221 */ /* 0x000fe20000010000 */
[----:B-1----:R-:W-:Y:S02]  /*8310*/  F2FP.F16.F32.PACK_AB R37, R87, R86 ;  /* 0x000000565725723e */ /* 0x002fe400000000ff */
[----:B------:R-:W-:Y:S01]  /*8320*/  MUFU.EX2 R90, R90 ;  /* 0x0000005a005a7308 */ /* 0x000fe20000000800 */
[----:B---3--:R-:W-:Y:S01]  /*8330*/  F2FP.F16.F32.PACK_AB R38, R97, R96 ;  /* 0x000000606126723e */ /* 0x008fe200000000ff */
[----:B------:R-:W-:Y:S01]  /*8340*/  FADD.FTZ R0, R182, R2 ;  /* 0x00000002b6007221 */ /* 0x000fe20000010000 */
[----:B------:R-:W-:Y:S01]  /*8350*/  FADD.FTZ R2, R185, R56 ;  /* 0x00000038b9027221 */ /* 0x000fe20000010000 */
[----:B------:R-:W-:Y:S01]  /*8360*/  FADD.FTZ R56, R196, R52 ;  /* 0x00000034c4387221 */ /* 0x000fe20000010000 */
[----:B--2---:R-:W-:Y:S01]  /*8370*/  F2FP.F16.F32.PACK_AB R39, R99, R98 ;  /* 0x000000626327723e */ /* 0x004fe200000000ff */
[----:B------:R-:W1:Y:S01]  /*8380*/  LDSM.16.MT88.4 R52, [R213+0x5400] ;  /* 0x00540000d534783b */ /* 0x000e620000004200 */
[----:B------:R-:W-:Y:S03]  /*8390*/  FADD.FTZ R0, R186, R0 ;  /* 0x00000000ba007221 */ /* 0x000fe60000010000 */
[----:B------:R-:W2:Y:S01]  /*83a0*/  MUFU.EX2 R91, R91 ;  /* 0x0000005b005b7308 */ /* 0x000ea20000000800 */
[----:B----4-:R-:W-:Y:S01]  /*83b0*/  F2FP.F16.F32.PACK_AB R40, R89, R88 ;  /* 0x000000585928723e */ /* 0x010fe200000000ff */
[----:B------:R-:W-:Y:S01]  /*83c0*/  FADD.FTZ R57, R204, R56 ;  /* 0x00000038cc397221 */ /* 0x000fe20000010000 */
[----:B------:R-:W-:Y:S01]  /*83d0*/  FADD.FTZ R56, R209, R44 ;  /* 0x0000002cd1387221 */ /* 0x000fe20000010000 */
[-C--:B------:R-:W-:Y:S01]  /*83e0*/  HMMA.16816.F32 R4, R36, R48.reuse, R4 ;  /* 0x000000302404723c */ /* 0x080fe20000001804 */
[----:B------:R-:W3:Y:S05]  /*83f0*/  LDSM.16.MT88.4 R44, [R212+0x5800] ;  /* 0x00580000d42c783b */ /* 0x000eea0000004200 */
[----:B------:R-:W-:Y:S01]  /*8400*/  MUFU.EX2 R92, R92 ;  /* 0x0000005c005c7308 */ /* 0x000fe20000000800 */
[----:B------:R-:W-:Y:S01]  /*8410*/  FADD.FTZ R57, R206, R57 ;  /* 0x00000039ce397221 */ /* 0x000fe20000010000 */
[----:B------:R-:W-:Y:S03]  /*8420*/  FADD.FTZ R0, R188, R0 ;  /* 0x00000000bc007221 */ /* 0x000fe60000010000 */
[----:B------:R-:W-:Y:S01]  /*8430*/  FADD.FTZ R2, R187, R2 ;  /* 0x00000002bb027221 */ /* 0x000fe20000010000 */
[----:B------:R-:W-:Y:S04]  /*8440*/  FADD.FTZ R0, R210, R0 ;  /* 0x00000000d2007221 */ /* 0x000fe80000010000 */
[----:B------:R-:W4:Y:S01]  /*8450*/  MUFU.EX2 R93, R93 ;  /* 0x0000005d005d7308 */ /* 0x000f220000000800 */
[----:B--2---:R-:W-:Y:S01]  /*8460*/  F2FP.F16.F32.PACK_AB R41, R91, R90 ;  /* 0x0000005a5b29723e */ /* 0x004fe200000000ff */
[----:B------:R-:W-:Y:S04]  /*8470*/  FADD.FTZ R2, R200, R2 ;  /* 0x00000002c8027221 */ /* 0x000fe80000010000 */
[----:B------:R-:W-:Y:S01]  /*8480*/  FADD.FTZ R58, R199, R2 ;  /* 0x00000002c73a7221 */ /* 0x000fe20000010000 */
[----:B------:R-:W-:Y:S03]  /*8490*/  FADD.FTZ R2, R202, R0 ;  /* 0x00000000ca027221 */ /* 0x000fe60000010000 */
[----:B------:R-:W-:Y:S01]  /*84a0*/  MUFU.EX2 R94, R94 ;  /* 0x0000005e005e7308 */ /* 0x000fe20000000800 */
[----:B------:R-:W-:Y:S01]  /*84b0*/  FADD.FTZ R0, R231, R58 ;  /* 0x0000003ae7007221 */ /* 0x000fe20000010000 */
[----:B------:R-:W-:Y:S08]  /*84c0*/  FADD.FTZ R2, R207, R2 ;  /* 0x00000002cf027221 */ /* 0x000ff00000010000 */
[----:B------:R-:W2:Y:S01]  /*84d0*/  MUFU.EX2 R95, R95 ;  /* 0x0000005f005f7308 */ /* 0x000ea20000000800 */
[----:B----4-:R-:W-:Y:S09]  /*84e0*/  F2FP.F16.F32.PACK_AB R42, R93, R92 ;  /* 0x0000005c5d2a723e */ /* 0x010ff200000000ff */
[----:B------:R-:W-:Y:S10]  /*84f0*/  MUFU.EX2 R100, R100 ;  /* 0x0000006400647308 */ /* 0x000ff40000000800 */
[----:B------:R-:W4:Y:S01]  /*8500*/  MUFU.EX2 R101, R101 ;  /* 0x0000006500657308 */ /* 0x000f220000000800 */
[----:B--2---:R-:W-:Y:S09]  /*8510*/  F2FP.F16.F32.PACK_AB R43, R95, R94 ;  /* 0x0000005e5f2b723e */ /* 0x004ff200000000ff */
[----:B------:R-:W-:Y:S01]  /*8520*/  MUFU.EX2 R102, R102 ;  /* 0x0000006600667308 */ /* 0x000fe20000000800 */
[C---:B------:R-:W-:Y:S06]  /*8530*/  HMMA.16816.F32 R8, R40.reuse, R48, R8 ;  /* 0x000000302808723c */ /* 0x040fec0000001808 */
[-C--:B------:R-:W-:Y:S03]  /*8540*/  HMMA.16816.F32 R12, R40, R50.reuse, R12 ;  /* 0x00000032280c723c */ /* 0x080fe6000000180c */
[----:B------:R-:W2:Y:S02]  /*8550*/  MUFU.EX2 R103, R103 ;  /* 0x0000006700677308 */ /* 0x000ea40000000800 */
[----:B------:R-:W-:Y:S01]  /*8560*/  FADD.FTZ R48, R236, R57 ;  /* 0x00000039ec307221 */ /* 0x000fe20000010000 */
[C---:B------:R-:W-:Y:S07]  /*8570*/  HMMA.16816.F32 R16, R36.reuse, R50, R16 ;  /* 0x000000322410723c */ /* 0x040fee0000001810 */
[----:B------:R-:W-:Y:S01]  /*8580*/  MUFU.EX2 R112, R112 ;  /* 0x0000007000707308 */ /* 0x000fe20000000800 */
[----:B------:R-:W-:Y:S03]  /*8590*/  FADD.FTZ R48, R237, R48 ;  /* 0x00000030ed307221 */ /* 0x000fe60000010000 */
[----:B------:R-:W-:Y:S01]  /*85a0*/  FADD.FTZ R49, R238, R56 ;  /* 0x00000038ee317221 */ /* 0x000fe20000010000 */
[----:B------:R-:W-:Y:S01]  /*85b0*/  FADD.FTZ R56, R208, R0 ;  /* 0x00000000d0387221 */ /* 0x000fe20000010000 */
[-C--:B-1----:R-:W-:Y:S04]  /*85c0*/  HMMA.16816.F32 R20, R36, R52.reuse, R20 ;  /* 0x000000342414723c */ /* 0x082fe80000001814 */
[----:B------:R-:W1:Y:S01]  /*85d0*/  MUFU.EX2 R113, R113 ;  /* 0x0000007100717308 */ /* 0x000e620000000800 */
[----:B------:R-:W-:Y:S01]  /*85e0*/  FADD.FTZ R48, R241, R48 ;  /* 0x00000030f1307221 */ /* 0x000fe20000010000 */
[----:B------:R-:W-:Y:S01]  /*85f0*/  FADD.FTZ R49, R239, R49 ;  /* 0x00000031ef317221 */ /* 0x000fe20000010000 */
[----:B------:R-:W-:Y:S01]  /*8600*/  FADD.FTZ R0, R211, R2 ;  /* 0x00000002d3007221 */ /* 0x000fe20000010000 */
[----:B------:R-:W-:Y:S03]  /*8610*/  FADD.FTZ R2, R233, R56 ;  /* 0x00000038e9027221 */ /* 0x000fe60000010000 */
[----:B------:R-:W-:Y:S01]  /*8620*/  FADD.FTZ R56, R232, R48 ;  /* 0x00000030e8387221 */ /* 0x000fe20000010000 */
[C---:B------:R-:W-:Y:S02]  /*8630*/  HMMA.16816.F32 R24, R40.reuse, R52, R24 ;  /* 0x000000342818723c */ /* 0x040fe40000001818 */
[----:B------:R-:W-:Y:S02]  /*8640*/  MUFU.EX2 R114, R114 ;  /* 0x0000007200727308 */ /* 0x000fe40000000800 */
[----:B------:R-:W-:Y:S01]  /*8650*/  FADD.FTZ R49, R243, R49 ;  /* 0x00000031f3317221 */ /* 0x000fe20000010000 */
[----:B------:R-:W-:Y:S01]  /*8660*/  FADD.FTZ R2, R64, R2 ;  /* 0x0000000240027221 */ /* 0x000fe20000010000 */
[-C--:B------:R-:W-:Y:S06]  /*8670*/  HMMA.16816.F32 R28, R40, R54.reuse, R28 ;  /* 0x00000036281c723c */ /* 0x080fec000000181c */
[----:B------:R-:W5:Y:S01]  /*8680*/  MUFU.EX2 R115, R115 ;  /* 0x0000007300737308 */ /* 0x000f620000000800 */
[----:B------:R-:W-:Y:S01]  /*8690*/  FADD.FTZ R57, R234, R49 ;  /* 0x00000031ea397221 */ /* 0x000fe20000010000 */
[----:B------:R-:W-:Y:S01]  /*86a0*/  HMMA.16816.F32 R32, R36, R54, R32 ;  /* 0x000000362420723c */ /* 0x000fe20000001820 */
[----:B------:R-:W3:Y:S03]  /*86b0*/  LDSM.16.MT88.4 R48, [R213+0x5800] ;  /* 0x00580000d530783b */ /* 0x000ee60000004200 */
[----:B----4-:R-:W-:Y:S04]  /*86c0*/  F2FP.F16.F32.PACK_AB R40, R101, R100 ;  /* 0x000000646528723e */ /* 0x010fe800000000ff */
[----:B------:R-:W-:Y:S03]  /*86d0*/  MUFU.EX2 R104, R104 ;  /* 0x0000006800687308 */ /* 0x000fe60000000800 */
[----:B--2---:R-:W-:Y:S01]  /*86e0*/  F2FP.F16.F32.PACK_AB R41, R103, R102 ;  /* 0x000000666729723e */ /* 0x004fe200000000ff */
[----:B------:R-:W-:Y:S01]  /*86f0*/  FADD.FTZ R52, R240, R56 ;  /* 0x00000038f0347221 */ /* 0x000fe20000010000 */
[----:B-1----:R-:W-:Y:S03]  /*8700*/  F2FP.F16.F32.PACK_AB R42, R113, R112 ;  /* 0x00000070712a723e */ /* 0x002fe600000000ff */
[----:B------:R-:W-:Y:S01]  /*8710*/  FADD.FTZ R52, R244, R52 ;  /* 0x00000034f4347221 */ /* 0x000fe20000010000 */
[----:B------:R-:W-:Y:S01]  /*8720*/  FADD.FTZ R53, R66, R2 ;  /* 0x0000000242357221 */ /* 0x000fe20000010000 */
[----:B------:R-:W1:Y:S01]  /*8730*/  MUFU.EX2 R105, R105 ;  /* 0x0000006900697308 */ /* 0x000e620000000800 */
[----:B-----5:R-:W-:Y:S01]  /*8740*/  F2FP.F16.F32.PACK_AB R43, R115, R114 ;  /* 0x00000072732b723e */ /* 0x020fe200000000ff */
[----:B------:R-:W-:Y:S01]  /*8750*/  FADD.FTZ R57, R242, R57 ;  /* 0x00000039f2397221 */ /* 0x000fe20000010000 */
[----:B------:R-:W-:Y:S01]  /*8760*/  FADD.FTZ R53, R60, R53 ;  /* 0x000000353c357221 */ /* 0x000fe20000010000 */
[----:B------:R-:W-:Y:S02]  /*8770*/  FADD.FTZ R0, R235, R0 ;  /* 0x00000000eb007221 */ /* 0x000fe40000010000 */
[----:B------:R-:W-:Y:S04]  /*8780*/  FADD.FTZ R2, R245, R57 ;  /* 0x00000039f5027221 */ /* 0x000fe80000010000 */
[----:B------:R-:W-:Y:S01]  /*8790*/  MUFU.EX2 R106, R106 ;  /* 0x0000006a006a7308 */ /* 0x000fe20000000800 */
[-C--:B---3--:R-:W-:Y:S05]  /*87a0*/  HMMA.16816.F32 R4, R40, R44.reuse, R4 ;  /* 0x0000002c2804723c */ /* 0x088fea0000001804 */
[----:B------:R-:W-:Y:S04]  /*87b0*/  FADD.FTZ R0, R65, R0 ;  /* 0x0000000041007221 */ /* 0x000fe80000010000 */
[----:B------:R-:W2:Y:S02]  /*87c0*/  MUFU.EX2 R107, R107 ;  /* 0x0000006b006b7308 */ /* 0x000ea40000000800 */
[----:B-1----:R-:W-:Y:S01]  /*87d0*/  F2FP.F16.F32.PACK_AB R36, R105, R104 ;  /* 0x000000686924723e */ /* 0x002fe200000000ff */
[----:B------:R-:W-:Y:S07]  /*87e0*/  FADD.FTZ R0, R59, R0 ;  /* 0x000000003b007221 */ /* 0x000fee0000010000 */
[----:B------:R-:W-:Y:S01]  /*87f0*/  MUFU.EX2 R108, R108 ;  /* 0x0000006c006c7308 */ /* 0x000fe20000000800 */
[----:B------:R-:W-:Y:S01]  /*8800*/  FADD.FTZ R54, R62, R0 ;  /* 0x000000003e367221 */ /* 0x000fe20000010000 */
[----:B------:R-:W-:Y:S08]  /*8810*/  FADD.FTZ R0, R61, R53 ;  /* 0x000000353d007221 */ /* 0x000ff00000010000 */
[----:B------:R-:W1:Y:S01]  /*8820*/  MUFU.EX2 R109, R109 ;  /* 0x0000006d006d7308 */ /* 0x000e620000000800 */
[----:B--2---:R-:W-:Y:S09]  /*8830*/  F2FP.F16.F32.PACK_AB R37, R107, R106 ;  /* 0x0000006a6b25723e */ /* 0x004ff200000000ff */
[----:B------:R-:W-:Y:S10]  /*8840*/  MUFU.EX2 R110, R110 ;  /* 0x0000006e006e7308 */ /* 0x000ff40000000800 */
[----:B------:R-:W2:Y:S01]  /*8850*/  MUFU.EX2 R111, R111 ;  /* 0x0000006f006f7308 */ /* 0x000ea20000000800 */
[----:B-1----:R-:W-:Y:S09]  /*8860*/  F2FP.F16.F32.PACK_AB R38, R109, R108 ;  /* 0x0000006c6d26723e */ /* 0x002ff200000000ff */
[----:B------:R-:W-:Y:S10]  /*8870*/  MUFU.EX2 R116, R116 ;  /* 0x0000007400747308 */ /* 0x000ff40000000800 */
[----:B------:R-:W1:Y:S01]  /*8880*/  MUFU.EX2 R117, R117 ;  /* 0x0000007500757308 */ /* 0x000e620000000800 */
        /* <DEDUP_REMOVED lines=10> */
[-C--:B------:R-:W-:Y:S05]  /*8930*/  HMMA.16816.F32 R20, R40, R48.reuse, R20 ;  /* 0x000000302814723c */ /* 0x080fea0000001814 */
[----:B------:R-:W3:Y:S01]  /*8940*/  MUFU.EX2 R132, R132 ;  /* 0x0000008400847308 */ /* 0x000ee20000000800 */
[----:B------:R-:W-:Y:S01]  /*8950*/  FADD.FTZ R53, R68, R44 ;  /* 0x0000002c44357221 */ /* 0x000fe20000010000 */
[----:B------:R-:W-:Y:S01]  /*8960*/  FADD.FTZ R52, R70, R2 ;  /* 0x0000000246347221 */ /* 0x000fe20000010000 */
[----:B------:R-:W-:Y:S03]  /*8970*/  FADD.FTZ R44, R72, R0 ;  /* 0x00000000482c7221 */ /* 0x000fe60000010000 */
[----:B------:R-:W-:Y:S01]  /*8980*/  FADD.FTZ R0, R74, R45 ;  /* 0x0000002d4a007221 */ /* 0x000fe20000010000 */
[C---:B------:R-:W-:Y:S03]  /*8990*/  HMMA.16816.F32 R24, R36.reuse, R48, R24 ;  /* 0x000000302418723c */ /* 0x040fe60000001818 */
[----:B------:R-:W-:Y:S01]  /*89a0*/  MUFU.EX2 R130, R130 ;  /* 0x0000008200827308 */ /* 0x000fe20000000800 */
[----:B------:R-:W-:Y:S01]  /*89b0*/  FADD.FTZ R45, R71, R52 ;  /* 0x00000034472d7221 */ /* 0x000fe20000010000 */
[----:B------:R-:W-:Y:S01]  /*89c0*/  FADD.FTZ R44, R73, R44 ;  /* 0x0000002c492c7221 */ /* 0x000fe20000010000 */
[----:B------:R-:W-:Y:S01]  /*89d0*/  FADD.FTZ R2, R69, R53 ;  /* 0x0000003545027221 */ /* 0x000fe20000010000 */
[----:B-1----:R-:W-:Y:S01]  /*89e0*/  F2FP.F16.F32.PACK_AB R164, R117, R116 ;  /* 0x0000007475a4723e */ /* 0x002fe200000000ff */
[----:B------:R-:W-:Y:S01]  /*89f0*/  FADD.FTZ R53, R82, R45 ;  /* 0x0000002d52357221 */ /* 0x000fe20000010000 */
[-C--:B------:R-:W-:Y:S04]  /*8a00*/  HMMA.16816.F32 R28, R36, R50.reuse, R28 ;  /* 0x00000032241c723c */ /* 0x080fe8000000181c */
[----:B------:R-:W1:Y:S01]  /*8a10*/  MUFU.EX2 R134, R134 ;  /* 0x0000008600867308 */ /* 0x000e620000000800 */
[----:B------:R-:W-:Y:S01]  /*8a20*/  FADD.FTZ R52, R76, R44 ;  /* 0x0000002c4c347221 */ /* 0x000fe20000010000 */
[----:B------:R-:W-:Y:S01]  /*8a30*/  FADD.FTZ R0, R75, R0 ;  /* 0x000000004b007221 */ /* 0x000fe20000010000 */
[----:B------:R-:W4:Y:S01]  /*8a40*/  LDSM.16.MT88.4 R44, [R213+0x5c00] ;  /* 0x005c0000d52c783b */ /* 0x000f220000004200 */
[----:B--2---:R-:W-:Y:S01]  /*8a50*/  F2FP.F16.F32.PACK_AB R165, R119, R118 ;  /* 0x0000007677a5723e */ /* 0x004fe200000000ff */
[----:B------:R-:W-:Y:S05]  /*8a60*/  HMMA.16816.F32 R32, R40, R50, R32 ;  /* 0x000000322820723c */ /* 0x000fea0000001820 */
[----:B------:R-:W-:Y:S01]  /*8a70*/  MUFU.EX2 R120, R120 ;  /* 0x0000007800787308 */ /* 0x000fe20000000800 */
[----:B---3--:R-:W-:Y:S01]  /*8a80*/  F2FP.F16.F32.PACK_AB R166, R132, R128 ;  /* 0x0000008084a6723e */ /* 0x008fe200000000ff */
[----:B------:R-:W-:Y:S01]  /*8a90*/  FADD.FTZ R2, R80, R2 ;  /* 0x0000000250027221 */ /* 0x000fe20000010000 */
[----:B------:R-:W-:Y:S03]  /*8aa0*/  FADD.FTZ R0, R78, R0 ;  /* 0x000000004e007221 */ /* 0x000fe60000010000 */
[----:B------:R-:W-:Y:S01]  /*8ab0*/  FADD.FTZ R53, R83, R53 ;  /* 0x0000003553357221 */ /* 0x000fe20000010000 */
[----:B------:R-:W-:Y:S03]  /*8ac0*/  FADD.FTZ R52, R77, R52 ;  /* 0x000000344d347221 */ /* 0x000fe60000010000 */
[----:B------:R-:W2:Y:S01]  /*8ad0*/  MUFU.EX2 R121, R121 ;  /* 0x0000007900797308 */ /* 0x000ea20000000800 */
[----:B-1----:R-:W-:Y:S01]  /*8ae0*/  F2FP.F16.F32.PACK_AB R167, R134, R130 ;  /* 0x0000008286a7723e */ /* 0x002fe200000000ff */
[----:B------:R-:W-:Y:S01]  /*8af0*/  FADD.FTZ R2, R81, R2 ;  /* 0x0000000251027221 */ /* 0x000fe20000010000 */
[----:B------:R-:W-:Y:S01]  /*8b00*/  FADD.FTZ R48, R79, R0 ;  /* 0x000000004f307221 */ /* 0x000fe20000010000 */
[----:B------:R-:W-:Y:S01]  /*8b10*/  FADD.FTZ R36, R86, R53 ;  /* 0x0000003556247221 */ /* 0x000fe20000010000 */
[----:B------:R-:W-:Y:S01]  /*8b20*/  FADD.FTZ R0, R88, R52 ;  /* 0x0000003458007221 */ /* 0x000fe20000010000 */
[----:B------:R-:W-:Y:S01]  /*8b30*/  FADD.FTZ R37, R84, R2 ;  /* 0x0000000254257221 */ /* 0x000fe20000010000 */
[----:B------:R-:W-:Y:S03]  /*8b40*/  FADD.FTZ R2, R90, R48 ;  /* 0x000000305a027221 */ /* 0x000fe60000010000 */
[----:B------:R-:W-:Y:S01]  /*8b50*/  MUFU.EX2 R122, R122 ;  /* 0x0000007a007a7308 */ /* 0x000fe20000000800 */
[-C--:B------:R-:W-:Y:S09]  /*8b60*/  HMMA.16816.F32 R144, R164, R148.reuse, R4 ;  /* 0x00000094a490723c */ /* 0x080ff20000001804 */
[----:B------:R-:W1:Y:S02]  /*8b70*/  MUFU.EX2 R123, R123 ;  /* 0x0000007b007b7308 */ /* 0x000e640000000800 */
[----:B--2---:R-:W-:Y:S01]  /*8b80*/  F2FP.F16.F32.PACK_AB R168, R121, R120 ;  /* 0x0000007879a8723e */ /* 0x004fe200000000ff */
[----:B------:R-:W-:Y:S01]  /*8b90*/  FADD.FTZ R4, R85, R37 ;  /* 0x0000002555047221 */ /* 0x000fe20000010000 */
[----:B------:R-:W-:Y:S01]  /*8ba0*/  FADD.FTZ R6, R87, R36 ;  /* 0x0000002457067221 */ /* 0x000fe20000010000 */
[----:B------:R-:W-:Y:S01]  /*8bb0*/  FADD.FTZ R5, R89, R0 ;  /* 0x0000000059057221 */ /* 0x000fe20000010000 */
[----:B------:R-:W-:Y:S04]  /*8bc0*/  FADD.FTZ R0, R91, R2 ;  /* 0x000000025b007221 */ /* 0x000fe80000010000 */
[----:B------:R-:W-:Y:S01]  /*8bd0*/  MUFU.EX2 R124, R124 ;  /* 0x0000007c007c7308 */ /* 0x000fe20000000800 */
[----:B------:R-:W-:Y:S01]  /*8be0*/  FADD.FTZ R4, R96, R4 ;  /* 0x0000000460047221 */ /* 0x000fe20000010000 */
[----:B------:R-:W-:Y:S01]  /*8bf0*/  FADD.FTZ R6, R98, R6 ;  /* 0x0000000662067221 */ /* 0x000fe20000010000 */
[----:B------:R-:W-:Y:S01]  /*8c00*/  FADD.FTZ R5, R92, R5 ;  /* 0x000000055c057221 */ /* 0x000fe20000010000 */
[----:B------:R-:W-:Y:S01]  /*8c10*/  FADD.FTZ R2, R94, R0 ;  /* 0x000000005e027221 */ /* 0x000fe20000010000 */
[----:B------:R-:W-:Y:S01]  /*8c20*/  FADD.FTZ R0, R97, R4 ;  /* 0x0000000461007221 */ /* 0x000fe20000010000 */
        /* <DEDUP_REMOVED lines=18> */
[----:B------:R-:W1:Y:S01]  /*8d50*/  MUFU.EX2 R172, R172 ;  /* 0x000000ac00ac7308 */ /* 0x000e620000000800 */
[----:B--2---:R-:W-:Y:S01]  /*8d60*/  F2FP.F16.F32.PACK_AB R170, R135, R124 ;  /* 0x0000007c87aa723e */ /* 0x004fe200000000ff */
        /* <DEDUP_REMOVED lines=15> */
[----:B-1----:R-:W-:Y:S01]  /*8e60*/  F2FP.F16.F32.PACK_AB R171, R172, R54 ;  /* 0x00000036acab723e */ /* 0x002fe200000000ff */
[----:B------:R-:W-:Y:S01]  /*8e70*/  FADD.FTZ R0, R54, R4 ;  /* 0x0000000436007221 */ /* 0x000fe20000010000 */
[----:B------:R-:W-:Y:S01]  /*8e80*/  FADD.FTZ R229, R134, R5 ;  /* 0x0000000586e57221 */ /* 0x000fe20000010000 */
[----:B------:R-:W-:Y:S01]  /*8e90*/  FADD.FTZ R228, R135, R2 ;  /* 0x0000000287e47221 */ /* 0x000fe20000010000 */
[----:B------:R-:W-:Y:S01]  /*8ea0*/  MOV R135, R3 ;  /* 0x0000000300877202 */ /* 0x000fe20000000f00 */
[----:B------:R-:W-:Y:S01]  /*8eb0*/  FADD.FTZ R227, R132, R6 ;  /* 0x0000000684e37221 */ /* 0x000fe20000010000 */
[----:B------:R-:W-:Y:S01]  /*8ec0*/  FADD.FTZ R230, R172, R0 ;  /* 0x00000000ace67221 */ /* 0x000fe20000010000 */
[C---:B------:R-:W-:Y:S04]  /*8ed0*/  HMMA.16816.F32 R140, R168.reuse, R148, R8 ;  /* 0x00000094a88c723c */ /* 0x040fe80000001808 */
[----:B------:R-:W-:Y:S02]  /*8ee0*/  MOV R134, R137 ;  /* 0x0000008900867202 */ /* 0x000fe40000000f00 */
[-C--:B------:R-:W-:Y:S06]  /*8ef0*/  HMMA.16816.F32 R152, R168, R150.reuse, R12 ;  /* 0x00000096a898723c */ /* 0x080fec000000180c */
[C---:B------:R-:W-:Y:S06]  /*8f00*/  HMMA.16816.F32 R148, R164.reuse, R150, R16 ;  /* 0x00000096a494723c */ /* 0x040fec0000001810 */
[-C--:B----4-:R-:W-:Y:S06]  /*8f10*/  HMMA.16816.F32 R160, R164, R44.reuse, R20 ;  /* 0x0000002ca4a0723c */ /* 0x090fec0000001814 */
[C---:B------:R-:W-:Y:S05]  /*8f20*/  HMMA.16816.F32 R156, R168.reuse, R44, R24 ;  /* 0x0000002ca89c723c */ /* 0x040fea0000001818 */
[----:B------:R-:W-:Y:S01]  /*8f30*/  MOV R20, R3 ;  /* 0x0000000300147202 */ /* 0x000fe20000000f00 */
[-C--:B------:R-:W-:Y:S05]  /*8f40*/  HMMA.16816.F32 R168, R168, R46.reuse, R28 ;  /* 0x0000002ea8a8723c */ /* 0x080fea000000181c */
[----:B------:R-:W-:Y:S01]  /*8f50*/  MOV R3, R139 ;  /* 0x0000008b00037202 */ /* 0x000fe20000000f00 */
[----:B------:R-:W-:Y:S01]  /*8f60*/  HMMA.16816.F32 R164, R164, R46, R32 ;  /* 0x0000002ea4a4723c */ /* 0x000fe20000001820 */
[----:B------:R-:W-:Y:S11]  /*8f70*/  @!UPT UIADD3 URZ, URZ, URZ, URZ ;  /* 0x0000003f3f3ff290 */ /* 0x000ff6000fffe03f */
[----:B------:R-:W-:Y:S01]  /*8f80*/  @!UPT UIADD3 URZ, URZ, URZ, URZ ;  /* 0x0000003f3f3ff290 */ /* 0x000fe2000fffe03f */
[----:B------:R-:W-:Y:S11]  /*8f90*/  @P0 BRA `(.L_x_3) ;  /* 0xffffffc800b80947 */ /* 0x000ff6000383ffff */
.L_x_2:
[----:B------:R-:W1:Y:S01]  /*8fa0*/  SHFL.BFLY PT, R2, R227, 0x2, 0x1f ;  /* 0x0c401f00e3027f89 */ /* 0x000e6200000e0000 */
[----:B------:R-:W2:Y:S01]  /*8fb0*/  S2UR UR4, SR_CgaCtaId ;  /* 0x00000000000479c3 */ /* 0x000ea20000008800 */
[----:B------:R-:W-:Y:S01]  /*8fc0*/  UMOV UR5, 0x400 ;  /* 0x0000040000057882 */ /* 0x000fe20000000000 */
[----:B------:R-:W-:Y:S01]  /*8fd0*/  UMOV UR16, URZ ;  /* 0x0000003f00107c82 */ /* 0x000fe20008000000 */
[----:B------:R-:W3:Y:S01]  /*8fe0*/  SHFL.BFLY PT, R0, R229, 0x2, 0x1f ;  /* 0x0c401f00e5007f89 */ /* 0x000ee200000e0000 */
[----:B------:R-:W-:Y:S01]  /*8ff0*/  UMOV UR17, URZ ;  /* 0x0000003f00117c82 */ /* 0x000fe20008000000 */
[----:B------:R-:W-:Y:S02]  /*9000*/  BSSY B0, `(.L_x_6) ;  /* 0x00000dd000007945 */ /* 0x000fe40003800000 */
[----:B------:R-:W4:Y:S01]  /*9010*/  SHFL.BFLY PT, R3, R230, 0x2, 0x1f ;  /* 0x0c401f00e6037f89 */ /* 0x000f2200000e0000 */
[----:B------:R-:W5:Y:S03]  /*9020*/  S2UR UR11, SR_CTAID.Y ;  /* 0x00000000000b79c3 */ /* 0x000f660000002600 */
[----:B------:R-:W5:Y:S01]  /*9030*/  SHFL.BFLY PT, R4, R228, 0x2, 0x1f ;  /* 0x0c401f00e4047f89 */ /* 0x000f6200000e0000 */
[----:B------:R-:W5:Y:S04]  /*9040*/  S2R R9, SR_TID.X ;  /* 0x0000000000097919 */ /* 0x000f680000002100 */
[----:B------:R-:W5:Y:S01]  /*9050*/  S2UR UR10, SR_CTAID.X ;  /* 0x00000000000a79c3 */ /* 0x000f620000002500 */
[----:B-1----:R-:W-:Y:S01]  /*9060*/  FADD.FTZ R2, R2, R227 ;  /* 0x000000e302027221 */ /* 0x002fe20000010000 */
[----:B--2---:R-:W-:-:S06]  /*9070*/  ULEA UR4, UR4, UR5, 0x18 ;  /* 0x0000000504047291 */ /* 0x004fcc000f8ec03f */
[----:B------:R-:W1:Y:S01]  /*9080*/  LDC.64 R28, c[0x0][0x2a0] ;  /* 0x0000a800ff1c7b82 */ /* 0x000e620000000a00 */
[----:B---3--:R-:W-:Y:S01]  /*9090*/  FADD.FTZ R0, R0, R229 ;  /* 0x000000e500007221 */ /* 0x008fe20000010000 */
[----:B------:R-:W2:Y:S01]  /*90a0*/  SHFL.BFLY PT, R8, R2, 0x1, 0x1f ;  /* 0x0c201f0002087f89 */ /* 0x000ea200000e0000 */
[----:B------:R-:W-:Y:S01]  /*90b0*/  ULDC.U8 UR5, c[0x0][0x3d8] ;  /* 0x0000f60000057ab9 */ /* 0x000fe20000000000 */
[----:B----4-:R-:W-:Y:S02]  /*90c0*/  FADD.FTZ R3, R3, R230 ;  /* 0x000000e603037221 */ /* 0x010fe40000010000 */
[----:B------:R-:W3:Y:S01]  /*90d0*/  SHFL.BFLY PT, R7, R0, 0x1, 0x1f ;  /* 0x0c201f0000077f89 */ /* 0x000ee200000e0000 */
[----:B------:R-:W-:Y:S01]  /*90e0*/  UISETP.NE.AND UP1, UPT, UR5, URZ, UPT ;  /* 0x0000003f0500728c */ /* 0x000fe2000bf25270 */
[----:B-----5:R-:W-:Y:S02]  /*90f0*/  FADD.FTZ R4, R4, R228 ;  /* 0x000000e404047221 */ /* 0x020fe40000010000 */
[----:B------:R-:W4:Y:S04]  /*9100*/  SHFL.BFLY PT, R6, R3, 0x1, 0x1f ;  /* 0x0c201f0003067f89 */ /* 0x000f2800000e0000 */
[----:B------:R-:W5:Y:S01]  /*9110*/  SHFL.BFLY PT, R5, R4, 0x1, 0x1f ;  /* 0x0c201f0004057f89 */ /* 0x000f6200000e0000 */
[----:B--2---:R-:W-:Y:S01]  /*9120*/  FADD.FTZ R22, R2, R8 ;  /* 0x0000000802167221 */ /* 0x004fe20000010000 */
[----:B------:R-:W-:Y:S01]  /*9130*/  MOV R2, 0x3f800000 ;  /* 0x3f80000000027802 */ /* 0x000fe20000000f00 */
[----:B---3--:R-:W-:-:S03]  /*9140*/  FADD.FTZ R21, R0, R7 ;  /* 0x0000000700157221 */ /* 0x008fc60000010000 */
[----:B------:R-:W-:Y:S02]  /*9150*/  FSETP.NE.FTZ.AND P5, PT, R22, RZ, PT ;  /* 0x000000ff1600720b */ /* 0x000fe40003fb5000 */
[----:B------:R-:W-:Y:S01]  /*9160*/  SHF.R.S32.HI R7, RZ, 0x1f, R9 ;  /* 0x0000001fff077819 */ /* 0x000fe20000011409 */
[----:B----4-:R-:W-:Y:S01]  /*9170*/  FADD.FTZ R23, R3, R6 ;  /* 0x0000000603177221 */ /* 0x010fe20000010000 */
[----:B------:R-:W-:Y:S02]  /*9180*/  FSETP.NE.FTZ.AND P4, PT, R21, RZ, PT ;  /* 0x000000ff1500720b */ /* 0x000fe40003f95000 */
[----:B------:R-:W-:Y:S01]  /*9190*/  MOV R3, 0x3f800000 ;  /* 0x3f80000000037802 */ /* 0x000fe20000000f00 */
[----:B-----5:R-:W-:Y:S01]  /*91a0*/  FADD.FTZ R19, R4, R5 ;  /* 0x0000000504137221 */ /* 0x020fe20000010000 */
[CC--:B------:R-:W-:Y:S02]  /*91b0*/  LEA.HI R5, R7.reuse, R9.reuse, RZ, 0x2 ;  /* 0x0000000907057211 */ /* 0x0c0fe400078f10ff */
[----:B------:R-:W-:-:S02]  /*91c0*/  LEA.HI R7, R7, R9, RZ, 0x5 ;  /* 0x0000000907077211 */ /* 0x000fc400078f28ff */
[----:B------:R-:W-:Y:S01]  /*91d0*/  LOP3.LUT R6, R5, 0xfffffffc, RZ, 0xc0, !PT ;  /* 0xfffffffc05067812 */ /* 0x000fe200078ec0ff */
[----:B------:R-:W2:Y:S01]  /*91e0*/  @P5 MUFU.RCP R2, R22 ;  /* 0x0000001600025308 */ /* 0x000ea20000001000 */
[----:B------:R-:W-:Y:S02]  /*91f0*/  LOP3.LUT R0, R7, 0xffffffe0, RZ, 0xc0, !PT ;  /* 0xffffffe007007812 */ /* 0x000fe400078ec0ff */
[----:B------:R-:W-:Y:S01]  /*9200*/  FSETP.NE.FTZ.AND P3, PT, R19, RZ, PT ;  /* 0x000000ff1300720b */ /* 0x000fe20003f75000 */
[----:B------:R-:W-:Y:S01]  /*9210*/  IMAD.IADD R6, R9, 0x1, -R6 ;  /* 0x0000000109067824 */ /* 0x000fe200078e0a06 */
[----:B------:R-:W-:Y:S02]  /*9220*/  SHF.R.S32.HI R7, RZ, 0x5, R7 ;  /* 0x00000005ff077819 */ /* 0x000fe40000011407 */
[----:B------:R-:W-:Y:S01]  /*9230*/  FSETP.NE.FTZ.AND P2, PT, R23, RZ, PT ;  /* 0x000000ff1700720b */ /* 0x000fe20003f55000 */
[----:B------:R-:W3:Y:S01]  /*9240*/  @P4 MUFU.RCP R3, R21 ;  /* 0x0000001500034308 */ /* 0x000ee20000001000 */
[----:B------:R-:W-:Y:S01]  /*9250*/  IADD3 R4, -R0, R9, RZ ;  /* 0x0000000900047210 */ /* 0x000fe20007ffe1ff */
[----:B------:R-:W-:Y:S01]  /*9260*/  IMAD R24, R7, 0x100, R6 ;  /* 0x0000010007187824 */ /* 0x000fe200078e0206 */
[----:B------:R-:W-:-:S02]  /*9270*/  MOV R0, 0x3f800000 ;  /* 0x3f80000000007802 */ /* 0x000fc40000000f00 */
[----:B------:R-:W-:Y:S01]  /*9280*/  LOP3.LUT P6, RZ, R4, 0x3, RZ, 0xc0, !PT ;  /* 0x0000000304ff7812 */ /* 0x000fe200078cc0ff */
[----:B------:R-:W-:Y:S02]  /*9290*/  IMAD.MOV.U32 R4, RZ, RZ, 0x3f800000 ;  /* 0x3f800000ff047424 */ /* 0x000fe400078e00ff */
[C---:B--2---:R-:W-:Y:S01]  /*92a0*/  FMUL.FTZ R144, R2.reuse, R144 ;  /* 0x0000009002907220 */ /* 0x044fe20000410000 */
[C---:B------:R-:W-:Y:S01]  /*92b0*/  FMUL.FTZ R18, R2.reuse, R145 ;  /* 0x0000009102127220 */ /* 0x040fe20000410000 */
[C---:B------:R-:W-:Y:S01]  /*92c0*/  FMUL.FTZ R148, R2.reuse, R148 ;  /* 0x0000009402947220 */ /* 0x040fe20000410000 */
[C---:B------:R-:W-:Y:S01]  /*92d0*/  FMUL.FTZ R15, R2.reuse, R149 ;  /* 0x00000095020f7220 */ /* 0x040fe20000410000 */
[C---:B------:R-:W-:Y:S01]  /*92e0*/  FMUL.FTZ R160, R2.reuse, R160 ;  /* 0x000000a002a07220 */ /* 0x040fe20000410000 */
[C---:B------:R-:W-:Y:S01]  /*92f0*/  FMUL.FTZ R11, R2.reuse, R161 ;  /* 0x000000a1020b7220 */ /* 0x040fe20000410000 */
[C---:B------:R-:W-:Y:S01]  /*9300*/  FMUL.FTZ R164, R2.reuse, R164 ;  /* 0x000000a402a47220 */ /* 0x040fe20000410000 */
[----:B------:R-:W-:Y:S01]  /*9310*/  FMUL.FTZ R7, R2, R165 ;  /* 0x000000a502077220 */ /* 0x000fe20000410000 */
[----:B------:R-:W-:Y:S01]  /*9320*/  SHF.R.S32.HI R2, RZ, 0x2, R5 ;  /* 0x00000002ff027819 */ /* 0x000fe20000011405 */
[C---:B---3--:R-:W-:Y:S01]  /*9330*/  FMUL.FTZ R146, R3.reuse, R146 ;  /* 0x0000009203927220 */ /* 0x048fe20000410000 */
        /* <DEDUP_REMOVED lines=8> */
[----:B------:R-:W2:Y:S01]  /*93c0*/  @P3 MUFU.RCP R0, R19 ;  /* 0x0000001300003308 */ /* 0x000ea20000001000 */
[----:B------:R-:W-:-:S02]  /*93d0*/  F2FP.F16.F32.PACK_AB R18, R18, R144 ;  /* 0x000000901212723e */ /* 0x000fc400000000ff */
[----:B------:R-:W-:Y:S02]  /*93e0*/  LEA.HI R3, R3, R2, RZ, 0x3 ;  /* 0x0000000203037211 */ /* 0x000fe400078f18ff */
[----:B------:R-:W-:Y:S02]  /*93f0*/  F2FP.F16.F32.PACK_AB R17, R17, R146 ;  /* 0x000000921111723e */ /* 0x000fe400000000ff */
[----:B------:R-:W-:Y:S01]  /*9400*/  LOP3.LUT R3, R3, 0xfffffff8, RZ, 0xc0, !PT ;  /* 0xfffffff803037812 */ /* 0x000fe200078ec0ff */
[----:B------:R-:W3:Y:S01]  /*9410*/  @P2 MUFU.RCP R4, R23 ;  /* 0x0000001700042308 */ /* 0x000ee20000001000 */
[----:B------:R-:W-:Y:S02]  /*9420*/  F2FP.F16.F32.PACK_AB R15, R15, R148 ;  /* 0x000000940f0f723e */ /* 0x000fe400000000ff */
[----:B------:R-:W-:Y:S02]  /*9430*/  IADD3 R3, R2, -R3, RZ ;  /* 0x8000000302037210 */ /* 0x000fe40007ffe0ff */
[----:B------:R-:W-:-:S02]  /*9440*/  F2FP.F16.F32.PACK_AB R14, R14, R150 ;  /* 0x000000960e0e723e */ /* 0x000fc400000000ff */
[C---:B------:R-:W-:Y:S01]  /*9450*/  LEA.HI R2, R3.reuse, R3, RZ, 0x1 ;  /* 0x0000000303027211 */ /* 0x040fe200078f08ff */
        /* <DEDUP_REMOVED lines=9> */
[----:B---3--:R-:W-:Y:S01]  /*94f0*/  FMUL.FTZ R143, R4, R143 ;  /* 0x0000008f048f7220 */ /* 0x008fe20000410000 */
[----:B------:R-:W-:Y:S01]  /*9500*/  LOP3.LUT R2, R2, 0x3fffffe, RZ, 0xc0, !PT ;  /* 0x03fffffe02027812 */ /* 0x000fe200078ec0ff */
[C---:B------:R-:W-:Y:S01]  /*9510*/  FMUL.FTZ R142, R4.reuse, R142 ;  /* 0x0000008e048e7220 */ /* 0x040fe20000410000 */
[C---:B------:R-:W-:Y:S01]  /*9520*/  FMUL.FTZ R155, R4.reuse, R155 ;  /* 0x0000009b049b7220 */ /* 0x040fe20000410000 */
[C---:B------:R-:W-:Y:S01]  /*9530*/  FMUL.FTZ R154, R4.reuse, R154 ;  /* 0x0000009a049a7220 */ /* 0x040fe20000410000 */
[C---:B------:R-:W-:Y:S01]  /*9540*/  FMUL.FTZ R159, R4.reuse, R159 ;  /* 0x0000009f049f7220 */ /* 0x040fe20000410000 */
[C---:B------:R-:W-:Y:S01]  /*9550*/  FMUL.FTZ R9, R4.reuse, R158 ;  /* 0x0000009e04097220 */ /* 0x040fe20000410000 */
[C---:B------:R-:W-:Y:S01]  /*9560*/  FMUL.FTZ R171, R4.reuse, R171 ;  /* 0x000000ab04ab7220 */ /* 0x040fe20000410000 */
[----:B------:R-:W-:Y:S01]  /*9570*/  FMUL.FTZ R8, R4, R170 ;  /* 0x000000aa04087220 */ /* 0x000fe20000410000 */
[C---:B------:R-:W-:Y:S01]  /*9580*/  SHF.L.U32 R4, R0.reuse, 0x6, RZ ;  /* 0x0000000600047819 */ /* 0x040fe200000006ff */
[----:B------:R-:W-:Y:S01]  /*9590*/  IMAD.IADD R2, R3, 0x1, -R2 ;  /* 0x0000000103027824 */ /* 0x000fe200078e0a02 */
[----:B------:R-:W-:-:S02]  /*95a0*/  LOP3.LUT P0, RZ, R0, 0x2, RZ, 0xc0, !PT ;  /* 0x0000000200ff7812 */ /* 0x000fc4000780c0ff */
[----:B------:R-:W-:Y:S02]  /*95b0*/  LOP3.LUT R3, R4, 0xc0, RZ, 0xc0, !PT ;  /* 0x000000c004037812 */ /* 0x000fe400078ec0ff */
[----:B------:R-:W-:Y:S02]  /*95c0*/  LEA R2, R2, R24, 0x4 ;  /* 0x0000001802027211 */ /* 0x000fe400078e20ff */
[----:B------:R-:W-:Y:S02]  /*95d0*/  LEA.HI R3, R3, R3, RZ, 0x1d ;  /* 0x0000000303037211 */ /* 0x000fe400078fe8ff */
[----:B------:R-:W-:Y:S02]  /*95e0*/  LOP3.LUT R4, R0, 0x1, RZ, 0xc0, !PT ;  /* 0x0000000100047812 */ /* 0x000fe400078ec0ff */
[----:B------:R-:W-:Y:S01]  /*95f0*/  F2FP.F16.F32.PACK_AB R16, R16, R140 ;  /* 0x0000008c1010723e */ /* 0x000fe200000000ff */
[----:B------:R-:W-:Y:S01]  /*9600*/  IMAD.U32 R2, R2, 0x2, R3 ;  /* 0x0000000202027824 */ /* 0x000fe200078e0003 */
[----:B------:R-:W-:-:S02]  /*9610*/  ISETP.NE.U32.AND P1, PT, R4, 0x1, PT ;  /* 0x000000010400780c */ /* 0x000fc40003f25070 */
[----:B------:R-:W-:Y:S02]  /*9620*/  MOV R4, 0xfffffff0 ;  /* 0xfffffff000047802 */ /* 0x000fe40000000f00 */
[----:B------:R-:W-:Y:S01]  /*9630*/  LEA R0, R2, UR4, 0x1 ;  /* 0x0000000402007c11 */ /* 0x000fe2000f8e08ff */
[----:B------:R-:W-:Y:S01]  /*9640*/  ULDC.U8 UR4, c[0x0][0x3d9] ;  /* 0x0000f64000047ab9 */ /* 0x000fe20000000000 */
[----:B------:R-:W-:Y:S01]  /*9650*/  SEL R4, R4, 0x10, !P1 ;  /* 0x0000001004047807 */ /* 0x000fe20004800000 */
[----:B------:R-:W-:Y:S01]  /*9660*/  UISETP.NE.AND UP0, UPT, UR4, URZ, UPT ;  /* 0x0000003f0400728c */ /* 0x000fe2000bf05270 */
[----:B------:R-:W-:Y:S01]  /*9670*/  F2FP.F16.F32.PACK_AB R142, R143, R142 ;  /* 0x0000008e8f8e723e */ /* 0x000fe200000000ff */
[----:B------:R-:W-:Y:S01]  /*9680*/  STS [R0], R18 ;  /* 0x0000001200007388 */ /* 0x000fe20000000800 */
[C---:B------:R-:W-:Y:S01]  /*9690*/  IADD3 R3, R0.reuse, R4, RZ ;  /* 0x0000000400037210 */ /* 0x040fe20007ffe0ff */
[----:B------:R-:W-:Y:S01]  /*96a0*/  UISETP.NE.OR UP2, UPT, UR4, URZ, !UP1 ;  /* 0x0000003f0400728c */ /* 0x000fe2000cf45670 */
[C---:B------:R-:W-:Y:S01]  /*96b0*/  IADD3 R2, R0.reuse, 0x20, RZ ;  /* 0x0000002000027810 */ /* 0x040fe20007ffe0ff */
[----:B------:R-:W-:Y:S01]  /*96c0*/  @P0 VIADD R2, R0, 0xffffffe0 ;  /* 0xffffffe000020836 */ /* 0x000fe20000000000 */
[----:B------:R-:W-:Y:S01]  /*96d0*/  STS [R0+0x200], R17 ;  /* 0x0002001100007388 */ /* 0x000fe20000000800 */
[----:B------:R-:W-:-:S02]  /*96e0*/  F2FP.F16.F32.PACK_AB R13, R13, R152 ;  /* 0x000000980d0d723e */ /* 0x000fc400000000ff */
[----:B------:R-:W-:Y:S01]  /*96f0*/  F2FP.F16.F32.PACK_AB R154, R155, R154 ;  /* 0x0000009a9b9a723e */ /* 0x000fe200000000ff */
[----:B------:R-:W-:Y:S01]  /*9700*/  @UP0 ULDC.64 UR8, c[0x0][0x2c0] ;  /* 0x0000b00000080ab9 */ /* 0x000fe20000000a00 */
[----:B------:R2:W-:Y:S01]  /*9710*/  STS [R3], R15 ;  /* 0x0000000f03007388 */ /* 0x0005e20000000800 */
[----:B------:R-:W-:Y:S01]  /*9720*/  @UP0 UIMAD UR13, UR9, UR8, URZ ;  /* 0x00000008090d02a4 */ /* 0x000fe2000f8e023f */
[----:B------:R-:W-:Y:S01]  /*9730*/  F2FP.F16.F32.PACK_AB R11, R11, R160 ;  /* 0x000000a00b0b723e */ /* 0x000fe200000000ff */
[----:B------:R-:W3:Y:S01]  /*9740*/  S2UR UR8, SR_CTAID.Z ;  /* 0x00000000000879c3 */ /* 0x000ee20000002700 */
[----:B------:R4:W-:Y:S01]  /*9750*/  STS [R3+0x200], R14 ;  /* 0x0002000e03007388 */ /* 0x0009e20000000800 */
[----:B------:R-:W-:Y:S01]  /*9760*/  F2FP.F16.F32.PACK_AB R12, R12, R162 ;  /* 0x000000a20c0c723e */ /* 0x000fe200000000ff */
[----:B------:R-:W-:Y:S01]  /*9770*/  @!UP0 ULDC UR6, c[0x0][0x2e4] ;  /* 0x0000b90000068ab9 */ /* 0x000fe20000000800 */
[----:B------:R-:W-:Y:S01]  /*9780*/  F2FP.F16.F32.PACK_AB R7, R7, R164 ;  /* 0x000000a40707723e */ /* 0x000fe200000000ff */
[----:B------:R-:W-:Y:S01]  /*9790*/  STS [R0+0x1000], R16 ;  /* 0x0010001000007388 */ /* 0x000fe20000000800 */
[----:B------:R-:W-:Y:S01]  /*97a0*/  F2FP.F16.F32.PACK_AB R6, R6, R166 ;  /* 0x000000a60606723e */ /* 0x000fe200000000ff */
[----:B------:R-:W-:Y:S01]  /*97b0*/  @!UP0 ULDC UR9, c[0x0][0x2c4] ;  /* 0x0000b10000098ab9 */ /* 0x000fe20000000800 */
[----:B------:R-:W-:Y:S01]  /*97c0*/  F2FP.F16.F32.PACK_AB R10, R10, R156 ;  /* 0x0000009c0a0a723e */ /* 0x000fe200000000ff */
[----:B------:R5:W-:Y:S01]  /*97d0*/  STS [R0+0x1200], R142 ;  /* 0x0012008e00007388 */ /* 0x000be20000000800 */
[----:B------:R-:W-:Y:S01]  /*97e0*/  F2FP.F16.F32.PACK_AB R9, R159, R9 ;  /* 0x000000099f09723e */ /* 0x000fe200000000ff */
[----:B------:R-:W-:Y:S01]  /*97f0*/  @!UP0 USEL UR13, UR9, UR6, !UP1 ;  /* 0x00000006090d8287 */ /* 0x000fe2000c800000 */
[----:B------:R-:W-:Y:S01]  /*9800*/  F2FP.F16.F32.PACK_AB R8, R171, R8 ;  /* 0x00000008ab08723e */ /* 0x000fe200000000ff */
[----:B------:R1:W-:Y:S01]  /*9810*/  STS [R3+0x1000], R13 ;  /* 0x0010000d03007388 */ /* 0x0003e20000000800 */
[----:B------:R-:W-:Y:S01]  /*9820*/  F2FP.F16.F32.PACK_AB R5, R5, R168 ;  /* 0x000000a80505723e */ /* 0x000fe200000000ff */
[----:B------:R-:W-:Y:S01]  /*9830*/  @!UP0 ULDC UR5, c[0x0][0x270] ;  /* 0x00009c0000058ab9 */ /* 0x000fe20000000800 */
[----:B------:R-:W-:Y:S01]  /*9840*/  @UP0 UMOV UR7, 0x1 ;  /* 0x0000000100070882 */ /* 0x000fe20000000000 */
[----:B------:R1:W-:Y:S01]  /*9850*/  STS [R3+0x1200], R154 ;  /* 0x0012009a03007388 */ /* 0x0003e20000000800 */
[----:B------:R-:W-:Y:S01]  /*9860*/  @!UP0 UIMAD UR7, UR13, UR5, URZ ;  /* 0x000000050d0782a4 */ /* 0x000fe2000f8e023f */
[----:B------:R-:W-:-:S02]  /*9870*/  @UP0 ULDC UR12, c[0x0][0x2c0] ;  /* 0x0000b000000c0ab9 */ /* 0x000fc40000000800 */
[----:B------:R-:W-:Y:S01]  /*9880*/  STS [R2], R11 ;  /* 0x0000000b02007388 */ /* 0x000fe20000000800 */
[----:B------:R-:W-:Y:S01]  /*9890*/  UIMAD UR7, UR11, UR7, URZ ;  /* 0x000000070b0772a4 */ /* 0x000fe2000f8e023f */
[----:B--2---:R-:W-:Y:S01]  /*98a0*/  MOV R15, 0x7f800000 ;  /* 0x7f800000000f7802 */ /* 0x004fe20000000f00 */
[----:B------:R-:W-:Y:S01]  /*98b0*/  @!UP2 ULDC UR4, c[0x0][0x2c4] ;  /* 0x0000b1000004aab9 */ /* 0x000fe20000000800 */
[----:B------:R2:W-:Y:S01]  /*98c0*/  STS [R2+0x200], R12 ;  /* 0x0002000c02007388 */ /* 0x0005e20000000800 */
[----:B------:R-:W-:Y:S01]  /*98d0*/  @!UP0 UMOV UR12, 0x1 ;  /* 0x00000001000c8882 */ /* 0x000fe20000000000 */
[----:B------:R-:W-:Y:S01]  /*98e0*/  @!UP2 UIMAD UR4, UR11, UR4, URZ ;  /* 0x000000040b04a2a4 */ /* 0x000fe2000f8e023f */
[----:B----4-:R-:W-:Y:S01]  /*98f0*/  IMAD.MOV.U32 R14, RZ, RZ, 0x7f800000 ;  /* 0x7f800000ff0e7424 */ /* 0x010fe200078e00ff */
[----:B------:R-:W-:Y:S02]  /*9900*/  UIMAD UR6, UR10, UR12, URZ ;  /* 0x0000000c0a0672a4 */ /* 0x000fe4000f8e023f */
[----:B------:R-:W-:-:S02]  /*9910*/  USEL UR7, UR7, URZ, UP2 ;  /* 0x0000003f07077287 */ /* 0x000fc40009000000 */
[----:B------:R-:W-:Y:S01]  /*9920*/  USHF.L.U32 UR6, UR6, 0x7, URZ ;  /* 0x0000000706067899 */ /* 0x000fe2000800063f */
[----:B-----5:R-:W-:Y:S01]  /*9930*/  IADD3 R0, R4, R2, RZ ;  /* 0x0000000204007210 */ /* 0x020fe20007ffe0ff */
[----:B---3--:R-:W-:Y:S01]  /*9940*/  UIMAD UR7, UR8, UR13, UR7 ;  /* 0x0000000d080772a4 */ /* 0x008fe2000f8e0207 */
[----:B------:R-:W-:Y:S01]  /*9950*/  @P2 MUFU.LG2 R4, R23 ;  /* 0x0000001700042308 */ /* 0x000fe20000000c00 */
[----:B------:R-:W-:Y:S01]  /*9960*/  @!UP2 UMOV UR16, UR4 ;  /* 0x000000040010ac82 */ /* 0x000fe20008000000 */
[----:B------:R-:W-:Y:S01]  /*9970*/  @!UP2 USHF.R.S32.HI UR17, URZ, 0x1f, UR4 ;  /* 0x0000001f3f11a899 */ /* 0x000fe20008011404 */
[----:B------:R3:W-:Y:S01]  /*9980*/  STS [R0], R7 ;  /* 0x0000000700007388 */ /* 0x0007e20000000800 */
[----:B------:R-:W-:Y:S01]  /*9990*/  USHF.R.S32.HI UR13, URZ, 0x1f, UR6 ;  /* 0x0000001f3f0d7899 */ /* 0x000fe20008011406 */
[----:B-1----:R-:W-:Y:S01]  /*99a0*/  MOV R13, 0x7f800000 ;  /* 0x7f800000000d7802 */ /* 0x002fe20000000f00 */
[----:B------:R-:W1:Y:S01]  /*99b0*/  @P5 LDC R3, c[0x0][0x2e8] ;  /* 0x0000ba00ff035b82 */ /* 0x000e620000000800 */
[----:B------:R4:W-:Y:S01]  /*99c0*/  STS [R0+0x200], R6 ;  /* 0x0002000600007388 */ /* 0x0009e20000000800 */
[----:B------:R-:W-:-:S02]  /*99d0*/  USHF.R.S32.HI UR5, URZ, 0x1f, UR7 ;  /* 0x0000001f3f057899 */ /* 0x000fc40008011407 */
[----:B------:R-:W-:Y:S01]  /*99e0*/  UIADD3 UR16, UP1, UP0, UR6, UR16, UR7 ;  /* 0x0000001006107290 */ /* 0x000fe2000f83e007 */
[----:B------:R-:W-:Y:S03]  /*99f0*/  STS [R2+0x1000], R10 ;  /* 0x0010000a02007388 */ /* 0x000fe60000000800 */
[----:B------:R-:W-:Y:S01]  /*9a00*/  UIADD3.X UR13, UR13, UR17, UR5, UP1, UP0 ;  /* 0x000000110d0d7290 */ /* 0x000fe20008fe0405 */
[----:B------:R5:W-:Y:S01]  /*9a10*/  STS [R2+0x1200], R9 ;  /* 0x0012000902007388 */ /* 0x000be20000000800 */
[----:B--2---:R-:W-:-:S03]  /*9a20*/  MOV R12, 0x7f800000 ;  /* 0x7f800000000c7802 */ /* 0x004fc60000000f00 */
[----:B------:R2:W-:Y:S04]  /*9a30*/  STS [R0+0x1200], R8 ;  /* 0x0012000800007388 */ /* 0x0005e80000000800 */
[----:B------:R1:W-:Y:S01]  /*9a40*/  STS [R0+0x1000], R5 ;  /* 0x0010000500007388 */ /* 0x0003e20000000800 */
[----:B---3--:R-:W3:Y:S08]  /*9a50*/  @P3 LDC R7, c[0x0][0x2e8] ;  /* 0x0000ba00ff073b82 */ /* 0x008ef00000000800 */
[----:B----4-:R-:W4:Y:S01]  /*9a60*/  @P2 LDC R6, c[0x0][0x2e8] ;  /* 0x0000ba00ff062b82 */ /* 0x010f220000000800 */
[----:B-----5:R5:W5:Y:S07]  /*9a70*/  @P5 MUFU.LG2 R2, R22 ;  /* 0x0000001600025308 */ /* 0x020b6e0000000c00 */
[----:B--2---:R-:W2:Y:S01]  /*9a80*/  @P4 LDC R8, c[0x0][0x2e8] ;  /* 0x0000ba00ff084b82 */ /* 0x004ea20000000800 */
[----:B------:R-:W5:Y:S08]  /*9a90*/  @P4 MUFU.LG2 R9, R21 ;  /* 0x0000001500094308 */ /* 0x000f700000000c00 */
[----:B-1----:R-:W1:Y:S01]  /*9aa0*/  @P3 MUFU.LG2 R5, R19 ;  /* 0x0000001300053308 */ /* 0x002e620000000c00 */
[----:B-----5:R-:W3:Y:S01]  /*9ab0*/  LDC.64 R22, c[0x0][0x290] ;  /* 0x0000a400ff167b82 */ /* 0x020ee20000000a00 */
[----:B------:R-:W-:-:S04]  /*9ac0*/  @P5 FMUL.FTZ R0, R2, 0.69314718246459960938 ;  /* 0x3f31721802005820 */ /* 0x000fc80000410000 */
[----:B------:R-:W-:Y:S01]  /*9ad0*/  @P5 FFMA.FTZ R15, R139, R3, R0 ;  /* 0x000000038b0f5223 */ /* 0x000fe20000010000 */
[----:B------:R-:W-:Y:S01]  /*9ae0*/  @P2 FMUL.FTZ R0, R4, 0.69314718246459960938 ;  /* 0x3f31721804002820 */ /* 0x000fe20000410000 */
[----:B------:R-:W-:-:S03]  /*9af0*/  @P4 FMUL.FTZ R3, R9, 0.69314718246459960938 ;  /* 0x3f31721809034820 */ /* 0x000fc60000410000 */
[----:B----4-:R-:W-:Y:S01]  /*9b00*/  @P2 FFMA.FTZ R13, R20, R6, R0 ;  /* 0x00000006140d2223 */ /* 0x010fe20000010000 */
[----:B--2---:R-:W-:Y:S01]  /*9b10*/  @P4 FFMA.FTZ R14, R138, R8, R3 ;  /* 0x000000088a0e4223 */ /* 0x004fe20000010003 */
[----:B-1----:R-:W-:-:S04]  /*9b20*/  @P3 FMUL.FTZ R2, R5, 0.69314718246459960938 ;  /* 0x3f31721805023820 */ /* 0x002fc80000410000 */
[----:B---3--:R-:W-:Y:S01]  /*9b30*/  @P3 FFMA.FTZ R12, R137, R7, R2 ;  /* 0x00000007890c3223 */ /* 0x008fe20000010002 */
[----:B------:R-:W-:Y:S06]  /*9b40*/  BAR.SYNC.DEFER_BLOCKING 0x0 ;  /* 0x0000000000007b1d */ /* 0x000fec0000010000 */
[----:B------:R-:W-:Y:S05]  /*9b50*/  @P6 BRA `(.L_x_7) ;  /* 0x00000000009c6947 */ /* 0x000fea0003800000 */
[----:B------:R-:W2:Y:S04]  /*9b60*/  LDL.LU R26, [R1+0x1c] ;  /* 0x00001c00011a7983 */ /* 0x000ea80000300800 */
[----:B------:R-:W2:Y:S01]  /*9b70*/  LDL.LU R25, [R1+0x18] ;  /* 0x0000180001197983 */ /* 0x000ea20000300800 */
[----:B------:R-:W-:Y:S01]  /*9b80*/  UIMAD UR4, UR10, -0x80, UR9 ;  /* 0xffffff800a0478a4 */ /* 0x000fe2000f8e0209 */
[----:B--2---:R-:W-:-:S04]  /*9b90*/  IMAD R0, R25, 0x10, R26 ;  /* 0x0000001019007824 */ /* 0x004fc800078e021a */
[C---:B------:R-:W-:Y:S01]  /*9ba0*/  VIADD R2, R0.reuse, 0x8 ;  /* 0x0000000800027836 */ /* 0x040fe20000000000 */
[C---:B------:R-:W-:Y:S01]  /*9bb0*/  ISETP.GE.AND P6, PT, R0.reuse, UR4, PT ;  /* 0x0000000400007c0c */ /* 0x040fe2000bfc6270 */
[C---:B------:R-:W-:Y:S02]  /*9bc0*/  VIADD R5, R0.reuse, 0x40 ;  /* 0x0000004000057836 */ /* 0x040fe40000000000 */
[----:B------:R-:W-:Y:S01]  /*9bd0*/  VIADD R4, R0, 0x48 ;  /* 0x0000004800047836 */ /* 0x000fe20000000000 */
[----:B------:R-:W-:Y:S02]  /*9be0*/  ISETP.GE.AND P5, PT, R2, UR4, PT ;  /* 0x0000000402007c0c */ /* 0x000fe4000bfa6270 */
[----:B------:R-:W-:Y:S02]  /*9bf0*/  ISETP.GE.AND P4, PT, R5, UR4, PT ;  /* 0x0000000405007c0c */ /* 0x000fe4000bf86270 */
[----:B------:R-:W-:-:S05]  /*9c00*/  ISETP.GE.AND P3, PT, R4, UR4, PT ;  /* 0x0000000404007c0c */ /* 0x000fca000bf66270 */
[----:B------:R-:W1:Y:S01]  /*9c10*/  @!P6 LDC.64 R10, c[0x0][0x2b0] ;  /* 0x0000ac00ff0aeb82 */ /* 0x000e620000000a00 */
[----:B------:R-:W-:-:S03]  /*9c20*/  @!P6 IMAD R3, R0, UR12, RZ ;  /* 0x0000000c0003ec24 */ /* 0x000fc6000f8e02ff */
[----:B------:R-:W-:Y:S02]  /*9c30*/  @!P5 IMAD R2, R2, UR12, RZ ;  /* 0x0000000c0202dc24 */ /* 0x000fe4000f8e02ff */
[----:B------:R-:W-:Y:S01]  /*9c40*/  @!P6 IADD3 R0, P0, R3, UR16, RZ ;  /* 0x000000100300ec10 */ /* 0x000fe2000ff1e0ff */
[----:B------:R-:W-:Y:S01]  /*9c50*/  @!P4 IMAD R5, R5, UR12, RZ ;  /* 0x0000000c0505cc24 */ /* 0x000fe2000f8e02ff */
[----:B------:R-:W2:Y:S02]  /*9c60*/  @!P5 LDC.64 R8, c[0x0][0x2b0] ;  /* 0x0000ac00ff08db82 */ /* 0x000ea40000000a00 */
[----:B------:R-:W-:Y:S01]  /*9c70*/  @!P6 LEA.HI.X.SX32 R6, R3, UR13, 0x1, P0 ;  /* 0x0000000d0306ec11 */ /* 0x000fe200080f0eff */
[----:B------:R-:W-:Y:S01]  /*9c80*/  @!P3 IMAD R3, R4, UR12, RZ ;  /* 0x0000000c0403bc24 */ /* 0x000fe2000f8e02ff */
[----:B------:R-:W-:-:S04]  /*9c90*/  @!P5 IADD3 R7, P0, R2, UR16, RZ ;  /* 0x000000100207dc10 */ /* 0x000fc8000ff1e0ff */
[----:B------:R-:W3:Y:S01]  /*9ca0*/  @!P4 LDC.64 R16, c[0x0][0x2b0] ;  /* 0x0000ac00ff10cb82 */ /* 0x000ee20000000a00 */
[----:B------:R-:W-:-:S07]  /*9cb0*/  @!P5 LEA.HI.X.SX32 R2, R2, UR13, 0x1, P0 ;  /* 0x0000000d0202dc11 */ /* 0x000fce00080f0eff */
[----:B------:R-:W4:Y:S01]  /*9cc0*/  @!P3 LDC.64 R18, c[0x0][0x2b0] ;  /* 0x0000ac00ff12bb82 */ /* 0x000f220000000a00 */
[----:B-1----:R-:W-:-:S04]  /*9cd0*/  @!P6 LEA R10, P1, R0, R10, 0x2 ;  /* 0x0000000a000ae211 */ /* 0x002fc800078210ff */
[----:B------:R-:W-:Y:S02]  /*9ce0*/  @!P6 LEA.HI.X R11, R0, R11, R6, 0x2, P1 ;  /* 0x0000000b000be211 */ /* 0x000fe400008f1406 */
[----:B------:R-:W-:Y:S02]  /*9cf0*/  @!P4 IADD3 R0, P1, R5, UR16, RZ ;  /* 0x000000100500cc10 */ /* 0x000fe4000ff3e0ff */
[----:B--2---:R-:W-:Y:S01]  /*9d00*/  @!P5 LEA R6, P2, R7, R8, 0x2 ;  /* 0x000000080706d211 */ /* 0x004fe200078410ff */
[----:B------:R1:W-:Y:S01]  /*9d10*/  @!P6 STG.E desc[UR14][R10.64], R15 ;  /* 0x0000000f0a00e986 */ /* 0x0003e2000c10190e */
[----:B------:R-:W-:Y:S02]  /*9d20*/  @!P3 IADD3 R8, P0, R3, UR16, RZ ;  /* 0x000000100308bc10 */ /* 0x000fe4000ff1e0ff */
[----:B------:R-:W-:Y:S02]  /*9d30*/  @!P4 LEA.HI.X.SX32 R5, R5, UR13, 0x1, P1 ;  /* 0x0000000d0505cc11 */ /* 0x000fe400088f0eff */
[----:B------:R-:W-:-:S02]  /*9d40*/  @!P5 LEA.HI.X R7, R7, R9, R2, 0x2, P2 ;  /* 0x000000090707d211 */ /* 0x000fc400010f1402 */
[----:B------:R-:W-:Y:S02]  /*9d50*/  @!P3 LEA.HI.X.SX32 R3, R3, UR13, 0x1, P0 ;  /* 0x0000000d0303bc11 */ /* 0x000fe400080f0eff */
[C---:B---3--:R-:W-:Y:S01]  /*9d60*/  @!P4 LEA R4, P1, R0.reuse, R16, 0x2 ;  /* 0x000000100004c211 */ /* 0x048fe200078210ff */
[----:B------:R1:W-:Y:S03]  /*9d70*/  @!P5 STG.E desc[UR14][R6.64], R14 ;  /* 0x0000000e0600d986 */ /* 0x0003e6000c10190e */
[----:B------:R-:W-:Y:S02]  /*9d80*/  @!P4 LEA.HI.X R5, R0, R17, R5, 0x2, P1 ;  /* 0x000000110005c211 */ /* 0x000fe400008f1405 */
[----:B----4-:R-:W-:-:S03]  /*9d90*/  @!P3 LEA R2, P0, R8, R18, 0x2 ;  /* 0x000000120802b211 */ /* 0x010fc600078010ff */
[----:B------:R1:W-:Y:S01]  /*9da0*/  @!P4 STG.E desc[UR14][R4.64], R12 ;  /* 0x0000000c0400c986 */ /* 0x0003e2000c10190e */
[----:B------:R-:W-:-:S05]  /*9db0*/  @!P3 LEA.HI.X R3, R8, R19, R3, 0x2, P0 ;  /* 0x000000130803b211 */ /* 0x000fca00000f1403 */
[----:B------:R1:W-:Y:S04]  /*9dc0*/  @!P3 STG.E desc[UR14][R2.64], R13 ;  /* 0x0000000d0200b986 */ /* 0x0003e8000c10190e */
.L_x_7:
[----:B------:R-:W-:Y:S05]  /*9dd0*/  BSYNC B0 ;  /* 0x0000000000007941 */ /* 0x000fea0003800000 */
.L_x_6:
[----:B-1----:R-:W2:Y:S01]  /*9de0*/  LDL.LU.64 R2, [R1+0x8] ;  /* 0x0000080001027983 */ /* 0x002ea20000300a00 */
[----:B------:R-:W-:Y:S01]  /*9df0*/  USHF.R.S32.HI UR4, URZ, 0x1f, UR11 ;  /* 0x0000001f3f047899 */ /* 0x000fe2000801140b */
[----:B------:R-:W-:Y:S02]  /*9e00*/  ULDC.64 UR6, c[0x0][0x298] ;  /* 0x0000a60000067ab9 */ /* 0x000fe40000000a00 */
[----:B------:R-:W3:Y:S01]  /*9e10*/  LDL.LU.64 R6, [R1+0x10] ;  /* 0x0000100001067983 */ /* 0x000ee20000300a00 */
[----:B------:R-:W-:Y:S02]  /*9e20*/  USHF.L.U32 UR17, UR6, 0x6, URZ ;  /* 0x0000000606117899 */ /* 0x000fe4000800063f */
[----:B------:R-:W-:Y:S01]  /*9e30*/  IMAD R0, R22, UR4, RZ ;  /* 0x0000000416007c24 */ /* 0x000fe2000f8e02ff */
[----:B------:R-:W-:Y:S01]  /*9e40*/  USHF.R.S32.HI UR4, URZ, 0x1f, UR8 ;  /* 0x0000001f3f047899 */ /* 0x000fe20008011408 */
[----:B------:R-:W1:Y:S02]  /*9e50*/  LDS.128 R24, [R226] ;  /* 0x00000000e2187984 */ /* 0x000e640000000c00 */
[----:B------:R-:W-:-:S02]  /*9e60*/  IMAD R0, R23, UR11, R0 ;  /* 0x0000000b17007c24 */ /* 0x000fc4000f8e0200 */
[----:B------:R-:W-:Y:S01]  /*9e70*/  LDS.128 R16, [R226+0x1000] ;  /* 0x00100000e2107984 */ /* 0x000fe20000000c00 */
[----:B------:R-:W-:Y:S01]  /*9e80*/  IMAD R4, R28, UR4, RZ ;  /* 0x000000041c047c24 */ /* 0x000fe2000f8e02ff */
[----:B------:R-:W-:Y:S02]  /*9e90*/  ULDC.64 UR4, c[0x0][0x280] ;  /* 0x0000a00000047ab9 */ /* 0x000fe40000000a00 */
[----:B------:R-:W-:Y:S01]  /*9ea0*/  LDS.128 R12, [R226+0x1800] ;  /* 0x00180000e20c7984 */ /* 0x000fe20000000c00 */
[----:B------:R-:W-:Y:S02]  /*9eb0*/  IMAD R4, R29, UR8, R4 ;  /* 0x000000081d047c24 */ /* 0x000fe4000f8e0204 */
[----:B--2---:R-:W-:Y:S02]  /*9ec0*/  IMAD.WIDE.U32 R2, R22, UR11, R2 ;  /* 0x0000000b16027c25 */ /* 0x004fe4000f8e0002 */
[----:B------:R-:W2:Y:S03]  /*9ed0*/  LDS.128 R20, [R226+0x800] ;  /* 0x00080000e2147984 */ /* 0x000ea60000000c00 */
[----:B------:R-:W-:Y:S01]  /*9ee0*/  IADD3 R3, R3, R0, RZ ;  /* 0x0000000003037210 */ /* 0x000fe20007ffe0ff */
[----:B---3--:R-:W-:-:S02]  /*9ef0*/  IMAD R0, R7, UR6, RZ ;  /* 0x0000000607007c24 */ /* 0x008fc4000f8e02ff */
[----:B------:R-:W-:-:S04]  /*9f00*/  IMAD.WIDE.U32 R2, R28, UR8, R2 ;  /* 0x000000081c027c25 */ /* 0x000fc8000f8e0002 */
[----:B------:R-:W-:Y:S01]  /*9f10*/  IMAD R0, R6, UR7, R0 ;  /* 0x0000000706007c24 */ /* 0x000fe2000f8e0200 */
[----:B------:R-:W-:-:S03]  /*9f20*/  IADD3 R3, R3, R4, RZ ;  /* 0x0000000403037210 */ /* 0x000fc60007ffe0ff */
[----:B------:R-:W-:Y:S01]  /*9f30*/  IMAD.WIDE.U32 R2, R6, UR6, R2 ;  /* 0x0000000606027c25 */ /* 0x000fe2000f8e0002 */
[----:B------:R-:W-:-:S04]  /*9f40*/  USHF.L.U64.HI UR6, UR6, 0x6, UR7 ;  /* 0x0000000606067899 */ /* 0x000fc80008010207 */
[----:B------:R-:W-:Y:S02]  /*9f50*/  IADD3 R0, R3, R0, RZ ;  /* 0x0000000003007210 */ /* 0x000fe40007ffe0ff */
[----:B------:R-:W-:-:S04]  /*9f60*/  LEA R6, P0, R2, UR4, 0x1 ;  /* 0x0000000402067c11 */ /* 0x000fc8000f8008ff */
[----:B------:R-:W-:Y:S02]  /*9f70*/  LEA.HI.X R7, R2, UR5, R0, 0x1, P0 ;  /* 0x0000000502077c11 */ /* 0x000fe400080f0c00 */
[----:B------:R-:W-:-:S03]  /*9f80*/  IADD3 R4, P0, R6, UR17, RZ ;  /* 0x0000001106047c10 */ /* 0x000fc6000ff1e0ff */
[----:B-1----:R-:W-:Y:S01]  /*9f90*/  STG.E.128 desc[UR14][R6.64], R24 ;  /* 0x0000001806007986 */ /* 0x002fe2000c101d0e */
[----:B------:R-:W-:Y:S02]  /*9fa0*/  IADD3.X R5, R7, UR6, RZ, P0, !PT ;  /* 0x0000000607057c10 */ /* 0x000fe400087fe4ff */
[----:B------:R-:W-:-:S03]  /*9fb0*/  IADD3 R2, P0, R4, UR17, RZ ;  /* 0x0000001104027c10 */ /* 0x000fc6000ff1e0ff */
[----:B--2---:R-:W-:Y:S01]  /*9fc0*/  STG.E.128 desc[UR14][R4.64], R20 ;  /* 0x0000001404007986 */ /* 0x004fe2000c101d0e */
[----:B------:R-:W-:Y:S02]  /*9fd0*/  IADD3.X R3, R5, UR6, RZ, P0, !PT ;  /* 0x0000000605037c10 */ /* 0x000fe400087fe4ff */
[----:B------:R-:W-:-:S03]  /*9fe0*/  IADD3 R8, P0, R2, UR17, RZ ;  /* 0x0000001102087c10 */ /* 0x000fc6000ff1e0ff */
[----:B------:R-:W-:Y:S01]  /*9ff0*/  STG.E.128 desc[UR14][R2.64], R16 ;  /* 0x0000001002007986 */ /* 0x000fe2000c101d0e */
[----:B------:R-:W-:-:S05]  /*a000*/  IADD3.X R9, R3, UR6, RZ, P0, !PT ;  /* 0x0000000603097c10 */ /* 0x000fca00087fe4ff */
[----:B------:R-:W-:Y:S01]  /*a010*/  STG.E.128 desc[UR14][R8.64], R12 ;  /* 0x0000000c08007986 */ /* 0x000fe2000c101d0e */
[----:B------:R-:W-:Y:S05]  /*a020*/  EXIT ;  /* 0x000000000000794d */ /* 0x000fea0003800000 */
.L_x_0:
[----:B------:R-:W-:Y:S01]  /*a030*/  SHF.R.S32.HI R6, RZ, 0x1f, R82 ;  /* 0x0000001fff067819 */ /* 0x000fe20000011452 */
[----:B------:R-:W-:Y:S01]  /*a040*/  ULDC.64 UR4, c[0x0][0x290] ;  /* 0x0000a40000047ab9 */ /* 0x000fe20000000a00 */
[----:B------:R-:W-:Y:S01]  /*a050*/  SHF.R.S32.HI R0, RZ, 0x1f, R25 ;  /* 0x0000001fff007819 */ /* 0x000fe20000011419 */
[----:B------:R-:W-:Y:S01]  /*a060*/  ULDC.U8 UR8, c[0x0][0x3d9] ;  /* 0x0000f64000087ab9 */ /* 0x000fe20000000000 */
[----:B------:R-:W-:Y:S01]  /*a070*/  LEA.HI R6, R6, R82, RZ, 0x2 ;  /* 0x0000005206067211 */ /* 0x000fe200078f10ff */
[----:B------:R-:W-:Y:S01]  /*a080*/  UISETP.NE.AND UP1, UPT, UR8, URZ, UPT ;  /* 0x0000003f0800728c */ /* 0x000fe2000bf25270 */
[----:B------:R-:W-:Y:S01]  /*a090*/  SHF.R.S32.HI R4, RZ, 0x1f, R26 ;  /* 0x0000001fff047819 */ /* 0x000fe2000001141a */
[----:B------:R-:W-:Y:S01]  /*a0a0*/  IMAD R0, R0, UR4, RZ ;  /* 0x0000000400007c24 */ /* 0x000fe2000f8e02ff */
[----:B------:R-:W-:Y:S01]  /*a0b0*/  LOP3.LUT R2, R6, 0x1ffffffc, RZ, 0xc0, !PT ;  /* 0x1ffffffc06027812 */ /* 0x000fe200078ec0ff */
[----:B------:R-:W-:Y:S01]  /*a0c0*/  ULDC.U8 UR10, c[0x0][0x3d8] ;  /* 0x0000f600000a7ab9 */ /* 0x000fe20000000000 */
[----:B------:R-:W-:Y:S01]  /*a0d0*/  SHF.R.S32.HI R6, RZ, 0x2, R6 ;  /* 0x00000002ff067819 */ /* 0x000fe20000011406 */
[C---:B------:R-:W-:Y:S01]  /*a0e0*/  IMAD R0, R25.reuse, UR5, R0 ;  /* 0x0000000519007c24 */ /* 0x040fe2000f8e0200 */
[----:B------:R-:W-:Y:S01]  /*a0f0*/  ULDC.64 UR6, c[0x0][0x298] ;  /* 0x0000a60000067ab9 */ /* 0x000fe20000000a00 */
[----:B------:R-:W-:Y:S01]  /*a100*/  IMAD.IADD R2, R82, 0x1, -R2 ;  /* 0x0000000152027824 */ /* 0x000fe200078e0a02 */
[----:B------:R-:W-:Y:S01]  /*a110*/  SHF.R.S32.HI R7, RZ, 0x1f, R6 ;  /* 0x0000001fff077819 */ /* 0x000fe20000011406 */
[----:B------:R-:W-:Y:S01]  /*a120*/  VIADD R14, R6, 0x20 ;  /* 0x00000020060e7836 */ /* 0x000fe20000000000 */
[----:B------:R-:W-:Y:S01]  /*a130*/  @!UP1 UISETP.NE.AND UP0, UPT, UR10, URZ, UPT ;  /* 0x0000003f0a00928c */ /* 0x000fe2000bf05270 */
[----:B------:R-:W-:Y:S01]  /*a140*/  IMAD.SHL.U32 R2, R2, 0x8, RZ ;  /* 0x0000000802027824 */ /* 0x000fe200078e00ff */
[----:B------:R-:W-:Y:S01]  /*a150*/  @UP1 ULDC UR9, c[0x0][0x2c0] ;  /* 0x0000b00000091ab9 */ /* 0x000fe20000000800 */
[----:B------:R-:W-:Y:S01]  /*a160*/  ISETP.NE.AND P1, PT, RZ, UR10, PT ;  /* 0x0000000aff007c0c */ /* 0x000fe2000bf25270 */
[----:B------:R-:W-:Y:S01]  /*a170*/  @UP1 UIMAD UR9, UR18, UR9, URZ ;  /* 0x00000009120912a4 */ /* 0x000fe2000f8e023f */
[C---:B------:R-:W-:Y:S01]  /*a180*/  VIADD R15, R6.reuse, 0x40 ;  /* 0x00000040060f7836 */ /* 0x040fe20000000000 */
[--C-:B------:R-:W-:Y:S01]  /*a190*/  SHF.R.S32.HI R3, RZ, 0x1f, R2.reuse ;  /* 0x0000001fff037819 */ /* 0x100fe20000011402 */
[----:B------:R-:W-:Y:S01]  /*a1a0*/  VIADD R16, R6, 0x60 ;  /* 0x0000006006107836 */ /* 0x000fe20000000000 */
[----:B------:R-:W-:Y:S01]  /*a1b0*/  ISETP.EQ.AND P1, PT, RZ, UR8, P1 ;  /* 0x00000008ff007c0c */ /* 0x000fe20008f22270 */
[----:B------:R-:W-:Y:S01]  /*a1c0*/  BSSY B0, `(.L_x_8) ;  /* 0x000003e000007945 */ /* 0x000fe20003800000 */
[----:B------:R-:W-:Y:S01]  /*a1d0*/  LOP3.LUT P3, RZ, R82, 0x3, RZ, 0xc0, !PT ;  /* 0x0000000352ff7812 */ /* 0x000fe2000786c0ff */
[----:B------:R-:W-:Y:S01]  /*a1e0*/  IMAD.WIDE.U32 R2, R25, UR4, R2 ;  /* 0x0000000419027c25 */ /* 0x000fe2000f8e0002 */
[----:B------:R-:W-:-:S03]  /*a1f0*/  ULDC.64 UR4, c[0x0][0x2a0] ;  /* 0x0000a80000047ab9 */ /* 0x000fc60000000a00 */
[----:B------:R-:W-:Y:S02]  /*a200*/  IMAD.IADD R3, R0, 0x1, R3 ;  /* 0x0000000100037824 */ /* 0x000fe400078e0203 */
[----:B------:R-:W-:Y:S02]  /*a210*/  IMAD R0, R4, UR4, RZ ;  /* 0x0000000404007c24 */ /* 0x000fe4000f8e02ff */
[C---:B------:R-:W-:Y:S01]  /*a220*/  IMAD.WIDE.U32 R2, R26.reuse, UR4, R2 ;  /* 0x000000041a027c25 */ /* 0x040fe2000f8e0002 */
[----:B------:R-:W-:Y:S02]  /*a230*/  @!UP1 ULDC UR4, c[0x0][0x2e4] ;  /* 0x0000b90000049ab9 */ /* 0x000fe40000000800 */
[----:B------:R-:W-:Y:S01]  /*a240*/  @!UP1 USEL UR9, UR18, UR4, !UP0 ;  /* 0x0000000412099287 */ /* 0x000fe2000c000000 */
[----:B------:R-:W-:Y:S01]  /*a250*/  IMAD R0, R26, UR5, R0 ;  /* 0x000000051a007c24 */ /* 0x000fe2000f8e0200 */
[----:B------:R-:W-:Y:S01]  /*a260*/  @UP1 UMOV UR5, 0x1 ;  /* 0x0000000100051882 */ /* 0x000fe20000000000 */
[----:B------:R-:W-:Y:S01]  /*a270*/  IMAD.WIDE R4, R10, 0x80, R6 ;  /* 0x000000800a047825 */ /* 0x000fe200078e0206 */
[----:B------:R-:W-:Y:S01]  /*a280*/  @!UP1 ULDC UR4, c[0x0][0x270] ;  /* 0x00009c0000049ab9 */ /* 0x000fe20000000800 */
[----:B------:R-:W-:Y:S01]  /*a290*/  IADD3 R10, -R83, UR18, RZ ;  /* 0x00000012530a7c10 */ /* 0x000fe2000fffe1ff */
[----:B------:R-:W-:Y:S01]  /*a2a0*/  @!UP1 UIMAD UR5, UR9, UR4, URZ ;  /* 0x00000004090592a4 */ /* 0x000fe2000f8e023f */
[----:B------:R-:W-:-:S02]  /*a2b0*/  IMAD.IADD R3, R0, 0x1, R3 ;  /* 0x0000000100037824 */ /* 0x000fc400078e0203 */
[----:B------:R-:W-:Y:S01]  /*a2c0*/  IMAD R0, R5, UR6, RZ ;  /* 0x0000000605007c24 */ /* 0x000fe2000f8e02ff */
[-C--:B------:R-:W-:Y:S01]  /*a2d0*/  ISETP.GE.OR P6, PT, R6, R10.reuse, P3 ;  /* 0x0000000a0600720c */ /* 0x080fe20001fc6670 */
[----:B------:R-:W-:Y:S01]  /*a2e0*/  IMAD.WIDE.U32 R2, R4, UR6, R2 ;  /* 0x0000000604027c25 */ /* 0x000fe2000f8e0002 */
[-C--:B------:R-:W-:Y:S02]  /*a2f0*/  ISETP.GE.OR P5, PT, R14, R10.reuse, P3 ;  /* 0x0000000a0e00720c */ /* 0x080fe40001fa6670 */
[----:B------:R-:W-:Y:S01]  /*a300*/  ISETP.GE.OR P4, PT, R15, R10, P3 ;  /* 0x0000000a0f00720c */ /* 0x000fe20001f86670 */
[----:B------:R-:W-:Y:S01]  /*a310*/  IMAD R0, R4, UR7, R0 ;  /* 0x0000000704007c24 */ /* 0x000fe2000f8e0200 */
[----:B------:R-:W-:Y:S01]  /*a320*/  USHF.L.U64.HI UR7, UR6, 0x6, UR7 ;  /* 0x0000000606077899 */ /* 0x000fe20008010207 */
[C---:B------:R-:W-:Y:S01]  /*a330*/  IMAD R5, R25.reuse, UR5, RZ ;  /* 0x0000000519057c24 */ /* 0x040fe2000f8e02ff */
[----:B------:R-:W-:Y:S01]  /*a340*/  ULDC.64 UR4, c[0x0][0x280] ;  /* 0x0000a00000047ab9 */ /* 0x000fe20000000a00 */
[----:B------:R-:W-:Y:S01]  /*a350*/  IMAD.IADD R0, R0, 0x1, R3 ;  /* 0x0000000100007824 */ /* 0x000fe200078e0203 */
[C---:B------:R-:W-:Y:S01]  /*a360*/  LEA R8, P0, R2.reuse, UR4, 0x1 ;  /* 0x0000000402087c11 */ /* 0x040fe2000f8008ff */
[----:B------:R-:W-:Y:S01]  /*a370*/  IMAD R4, R25, UR18, RZ ;  /* 0x0000001219047c24 */ /* 0x000fe2000f8e02ff */
[----:B------:R-:W-:Y:S01]  /*a380*/  SEL R5, R5, RZ, !P1 ;  /* 0x000000ff05057207 */ /* 0x000fe20004800000 */
[----:B------:R-:W-:Y:S01]  /*a390*/  USHF.L.U32 UR4, UR6, 0x6, URZ ;  /* 0x0000000606047899 */ /* 0x000fe2000800063f */
[----:B------:R-:W-:-:S02]  /*a3a0*/  LEA.HI.X R9, R2, UR5, R0, 0x1, P0 ;  /* 0x0000000502097c11 */ /* 0x000fc400080f0c00 */
[----:B------:R-:W-:Y:S01]  /*a3b0*/  SHF.R.S32.HI R0, RZ, 0x1f, R4 ;  /* 0x0000001fff007819 */ /* 0x000fe20000011404 */
[----:B------:R-:W-:Y:S01]  /*a3c0*/  @UP1 ULDC UR6, c[0x0][0x2c0] ;  /* 0x0000b00000061ab9 */ /* 0x000fe20000000800 */
[----:B------:R-:W-:Y:S01]  /*a3d0*/  @!UP1 UMOV UR6, 0x1 ;  /* 0x0000000100069882 */ /* 0x000fe20000000000 */
[----:B------:R-:W-:Y:S01]  /*a3e0*/  IMAD R3, R26, UR9, R5 ;  /* 0x000000091a037c24 */ /* 0x000fe2000f8e0205 */
[----:B------:R-:W-:Y:S01]  /*a3f0*/  SEL R11, R0, RZ, P1 ;  /* 0x000000ff000b7207 */ /* 0x000fe20000800000 */
[----:B------:R-:W-:Y:S01]  /*a400*/  IMAD R0, R83, UR6, RZ ;  /* 0x0000000653007c24 */ /* 0x000fe2000f8e02ff */
[----:B------:R-:W-:Y:S01]  /*a410*/  SEL R2, R4, RZ, P1 ;  /* 0x000000ff04027207 */ /* 0x000fe20000800000 */
[----:B------:R1:W-:Y:S01]  /*a420*/  STG.E.128 desc[UR14][R8.64], RZ ;  /* 0x000000ff08007986 */ /* 0x0003e2000c101d0e */
[----:B------:R-:W-:Y:S02]  /*a430*/  IADD3 R4, P0, R8, UR4, RZ ;  /* 0x0000000408047c10 */ /* 0x000fe4000ff1e0ff */
[----:B------:R-:W-:-:S02]  /*a440*/  IADD3 R13, P2, P1, R0, R2, R3 ;  /* 0x00000002000d7210 */ /* 0x000fc4000795e003 */
[----:B------:R-:W-:Y:S02]  /*a450*/  IADD3.X R5, R9, UR7, RZ, P0, !PT ;  /* 0x0000000709057c10 */ /* 0x000fe400087fe4ff */
[----:B------:R-:W-:Y:S02]  /*a460*/  IADD3 R2, P0, R4, UR4, RZ ;  /* 0x0000000404027c10 */ /* 0x000fe4000ff1e0ff */
[----:B------:R-:W-:Y:S01]  /*a470*/  SHF.R.S32.HI R12, RZ, 0x1f, R0 ;  /* 0x0000001fff0c7819 */ /* 0x000fe20000011400 */
[----:B------:R1:W-:Y:S01]  /*a480*/  STG.E.128 desc[UR14][R4.64], RZ ;  /* 0x000000ff04007986 */ /* 0x0003e2000c101d0e */
[----:B------:R-:W-:Y:S02]  /*a490*/  SHF.R.S32.HI R0, RZ, 0x1f, R3 ;  /* 0x0000001fff007819 */ /* 0x000fe40000011403 */
[----:B------:R-:W-:Y:S02]  /*a4a0*/  ISETP.GE.OR P3, PT, R16, R10, P3 ;  /* 0x0000000a1000720c */ /* 0x000fe40001f66670 */
[----:B------:R-:W-:-:S02]  /*a4b0*/  IADD3.X R3, R5, UR7, RZ, P0, !PT ;  /* 0x0000000705037c10 */ /* 0x000fc400087fe4ff */
[----:B------:R-:W-:Y:S02]  /*a4c0*/  IADD3 R10, P0, R2, UR4, RZ ;  /* 0x00000004020a7c10 */ /* 0x000fe4000ff1e0ff */
[----:B------:R-:W-:Y:S01]  /*a4d0*/  IADD3.X R12, R12, R11, R0, P2, P1 ;  /* 0x0000000b0c0c7210 */ /* 0x000fe200017e2400 */
[----:B------:R1:W-:Y:S01]  /*a4e0*/  STG.E.128 desc[UR14][R2.64], RZ ;  /* 0x000000ff02007986 */ /* 0x0003e2000c101d0e */
[----:B------:R-:W-:-:S05]  /*a4f0*/  IADD3.X R11, R3, UR7, RZ, P0, !PT ;  /* 0x00000007030b7c10 */ /* 0x000fca00087fe4ff */
[----:B------:R1:W-:Y:S01]  /*a500*/  STG.E.128 desc[UR14][R10.64], RZ ;  /* 0x000000ff0a007986 */ /* 0x0003e2000c101d0e */
[----:B------:R-:W-:Y:S05]  /*a510*/  @P6 BRA `(.L_x_9) ;  /* 0x0000000000206947 */ /* 0x000fea0003800000 */
[----:B------:R-:W-:Y:S01]  /*a520*/  IMAD R0, R6, UR6, RZ ;  /* 0x0000000606007c24 */ /* 0x000fe2000f8e02ff */
[----:B------:R-:W-:-:S04]  /*a530*/  ULDC.64 UR4, c[0x0][0x2b0] ;  /* 0x0000ac0000047ab9 */ /* 0x000fc80000000a00 */
[----:B-1----:R-:W-:-:S04]  /*a540*/  IADD3 R3, P0, R0, R13, RZ ;  /* 0x0000000d00037210 */ /* 0x002fc80007f1e0ff */
[----:B------:R-:W-:Y:S02]  /*a550*/  LEA.HI.X.SX32 R0, R0, R12, 0x1, P0 ;  /* 0x0000000c00007211 */ /* 0x000fe400000f0eff */
[----:B------:R-:W-:-:S04]  /*a560*/  LEA R2, P0, R3, UR4, 0x2 ;  /* 0x0000000403027c11 */ /* 0x000fc8000f8010ff */
[----:B------:R-:W-:Y:S01]  /*a570*/  LEA.HI.X R3, R3, UR5, R0, 0x2, P0 ;  /* 0x0000000503037c11 */ /* 0x000fe200080f1400 */
[----:B------:R-:W-:-:S05]  /*a580*/  IMAD.MOV.U32 R0, RZ, RZ, 0x7f800000 ;  /* 0x7f800000ff007424 */ /* 0x000fca00078e00ff */
[----:B------:R2:W-:Y:S03]  /*a590*/  STG.E desc[UR14][R2.64], R0 ;  /* 0x0000000002007986 */ /* 0x0005e6000c10190e */
.L_x_9:
[----:B------:R-:W-:Y:S05]  /*a5a0*/  BSYNC B0 ;  /* 0x0000000000007941 */ /* 0x000fea0003800000 */
.L_x_8:
[----:B------:R-:W-:Y:S04]  /*a5b0*/  BSSY B0, `(.L_x_10) ;  /* 0x000000a000007945 */ /* 0x000fe80003800000 */
[----:B------:R-:W-:Y:S05]  /*a5c0*/  @P5 BRA `(.L_x_11) ;  /* 0x0000000000205947 */ /* 0x000fea0003800000 */
[----:B--2---:R-:W-:Y:S01]  /*a5d0*/  IMAD R0, R14, UR6, RZ ;  /* 0x000000060e007c24 */ /* 0x004fe2000f8e02ff */
[----:B------:R-:W-:-:S04]  /*a5e0*/  ULDC.64 UR4, c[0x0][0x2b0] ;  /* 0x0000ac0000047ab9 */ /* 0x000fc80000000a00 */
[----:B-1----:R-:W-:-:S04]  /*a5f0*/  IADD3 R3, P0, R0, R13, RZ ;  /* 0x0000000d00037210 */ /* 0x002fc80007f1e0ff */
[----:B------:R-:W-:Y:S02]  /*a600*/  LEA.HI.X.SX32 R0, R0, R12, 0x1, P0 ;  /* 0x0000000c00007211 */ /* 0x000fe400000f0eff */
[----:B------:R-:W-:-:S04]  /*a610*/  LEA R2, P0, R3, UR4, 0x2 ;  /* 0x0000000403027c11 */ /* 0x000fc8000f8010ff */
[----:B------:R-:W-:Y:S01]  /*a620*/  LEA.HI.X R3, R3, UR5, R0, 0x2, P0 ;  /* 0x0000000503037c11 */ /* 0x000fe200080f1400 */
[----:B------:R-:W-:-:S05]  /*a630*/  IMAD.MOV.U32 R0, RZ, RZ, 0x7f800000 ;  /* 0x7f800000ff007424 */ /* 0x000fca00078e00ff */
[----:B------:R3:W-:Y:S03]  /*a640*/  STG.E desc[UR14][R2.64], R0 ;  /* 0x0000000002007986 */ /* 0x0007e6000c10190e */
.L_x_11:
[----:B------:R-:W-:Y:S05]  /*a650*/  BSYNC B0 ;  /* 0x0000000000007941 */ /* 0x000fea0003800000 */
.L_x_10:
[----:B------:R-:W-:Y:S04]  /*a660*/  BSSY B0, `(.L_x_12) ;  /* 0x000000a000007945 */ /* 0x000fe80003800000 */
[----:B------:R-:W-:Y:S05]  /*a670*/  @P4 BRA `(.L_x_13) ;  /* 0x0000000000204947 */ /* 0x000fea0003800000 */
[----:B--23--:R-:W-:Y:S01]  /*a680*/  IMAD R0, R15, UR6, RZ ;  /* 0x000000060f007c24 */ /* 0x00cfe2000f8e02ff */
[----:B------:R-:W-:-:S04]  /*a690*/  ULDC.64 UR4, c[0x0][0x2b0] ;  /* 0x0000ac0000047ab9 */ /* 0x000fc80000000a00 */
[----:B-1----:R-:W-:-:S04]  /*a6a0*/  IADD3 R3, P0, R0, R13, RZ ;  /* 0x0000000d00037210 */ /* 0x002fc80007f1e0ff */
[----:B------:R-:W-:Y:S02]  /*a6b0*/  LEA.HI.X.SX32 R0, R0, R12, 0x1, P0 ;  /* 0x0000000c00007211 */ /* 0x000fe400000f0eff */
[----:B------:R-:W-:-:S04]  /*a6c0*/  LEA R2, P0, R3, UR4, 0x2 ;  /* 0x0000000403027c11 */ /* 0x000fc8000f8010ff */
[----:B------:R-:W-:Y:S01]  /*a6d0*/  LEA.HI.X R3, R3, UR5, R0, 0x2, P0 ;  /* 0x0000000503037c11 */ /* 0x000fe200080f1400 */
[----:B------:R-:W-:-:S05]  /*a6e0*/  IMAD.MOV.U32 R0, RZ, RZ, 0x7f800000 ;  /* 0x7f800000ff007424 */ /* 0x000fca00078e00ff */
[----:B------:R4:W-:Y:S03]  /*a6f0*/  STG.E desc[UR14][R2.64], R0 ;  /* 0x0000000002007986 */ /* 0x0009e6000c10190e */
.L_x_13:
[----:B------:R-:W-:Y:S05]  /*a700*/  BSYNC B0 ;  /* 0x0000000000007941 */ /* 0x000fea0003800000 */
.L_x_12:
[----:B------:R-:W-:Y:S05]  /*a710*/  @P3 EXIT ;  /* 0x000000000000394d */ /* 0x000fea0003800000 */
[----:B--234-:R-:W-:Y:S01]  /*a720*/  IMAD R0, R16, UR6, RZ ;  /* 0x0000000610007c24 */ /* 0x01cfe2000f8e02ff */
[----:B------:R-:W-:-:S04]  /*a730*/  ULDC.64 UR4, c[0x0][0x2b0] ;  /* 0x0000ac0000047ab9 */ /* 0x000fc80000000a00 */
[----:B-1----:R-:W-:-:S04]  /*a740*/  IADD3 R3, P0, R0, R13, RZ ;  /* 0x0000000d00037210 */ /* 0x002fc80007f1e0ff */
[----:B------:R-:W-:Y:S02]  /*a750*/  LEA.HI.X.SX32 R0, R0, R12, 0x1, P0 ;  /* 0x0000000c00007211 */ /* 0x000fe400000f0eff */
[----:B------:R-:W-:-:S04]  /*a760*/  LEA R2, P0, R3, UR4, 0x2 ;  /* 0x0000000403027c11 */ /* 0x000fc8000f8010ff */
[----:B------:R-:W-:Y:S01]  /*a770*/  LEA.HI.X R3, R3, UR5, R0, 0x2, P0 ;  /* 0x0000000503037c11 */ /* 0x000fe200080f1400 */
[----:B------:R-:W-:-:S05]  /*a780*/  IMAD.MOV.U32 R0, RZ, RZ, 0x7f800000 ;  /* 0x7f800000ff007424 */ /* 0x000fca00078e00ff */
[----:B------:R-:W-:Y:S01]  /*a790*/  STG.E desc[UR14][R2.64], R0 ;  /* 0x0000000002007986 */ /* 0x000fe2000c10190e */
[----:B------:R-:W-:Y:S05]  /*a7a0*/  EXIT ;  /* 0x000000000000794d */ /* 0x000fea0003800000 */
.L_x_14:
[----:B------:R-:W-:-:S00]  /*a7b0*/  BRA `(.L_x_14) ;  /* 0xfffffffc00fc7947 */ /* 0x000fc0000383ffff */
[----:B------:R-:W-:-:S00]  /*a7c0*/  NOP ;  /* 0x0000000000007918 */ /* 0x000fc00000000000 */
        /* <DEDUP_REMOVED lines=11> */
.L_x_716:


//--------------------- .text._ZN5flash16flash_fwd_kernelI23Flash_fwd_kernel_traitsILi32ELi128ELi128ELi4ELb0ELb0EN7cutlass6half_tE19Flash_kernel_traitsILi32ELi128ELi128ELi4ES3_EELb0ELb1ELb0ELb0ELb0ELb1ELb0ELb0EEEvNS_16Flash_fwd_paramsE --------------------------
	.section	.text._ZN5flash16flash_fwd_kernelI23Flash_fwd_kernel_traitsILi32ELi128ELi128ELi4ELb0ELb0EN7cutlass6half_tE19Flash_kernel_traitsILi32ELi128ELi128ELi4ES3_EELb0ELb1ELb0ELb0ELb0ELb1ELb0ELb0EEEvNS_16Flash_fwd_paramsE,"ax",@progbits
	.align	128
        .global         _ZN5flash16flash_fwd_kernelI23Flash_fwd_kernel_traitsILi32ELi128ELi128ELi4ELb0ELb0EN7cutlass6half_tE19Flash_kernel_traitsILi32ELi128ELi128ELi4ES3_EELb0ELb1ELb0ELb0ELb0ELb1ELb0ELb0EEEvNS_16Flash_fwd_paramsE
        .type           _ZN5flash16flash_fwd_kernelI23Flash_fwd_kernel_traitsILi32ELi128ELi128ELi4ELb0ELb0EN7cutlass6half_tE19Flash_kernel_traitsILi32ELi128ELi128ELi4ES3_EELb0ELb1ELb0ELb0ELb0ELb1ELb0ELb0EEEvNS_16Flash_fwd_paramsE,@function
        .size           _ZN5flash16flash_fwd_kernelI23Flash_fwd_kernel_traitsILi32ELi128ELi128ELi4ELb0ELb0EN7cutlass6half_tE19Flash_kernel_traitsILi32ELi128ELi128ELi4ES3_EELb0ELb1ELb0ELb0ELb0ELb1ELb0ELb0EEEvNS_16Flash_fwd_paramsE,(.L_x_717 - _ZN5flash16flash_fwd_kernelI23Flash_fwd_kernel_traitsILi32ELi128ELi128ELi4ELb0ELb0EN7cutlass6half_tE19Flash_kernel_traitsILi32ELi128ELi128ELi4ES3_EELb0ELb1ELb0ELb0ELb0ELb1ELb0ELb0EEEvNS_16Flash_fwd_paramsE)
        .other          _ZN5flash16flash_fwd_kernelI23Flash_fwd_kernel_traitsILi32ELi128ELi128ELi4ELb0ELb0EN7cutlass6half_tE19Flash_kernel_traitsILi32ELi128ELi128ELi4ES3_EELb0ELb1ELb0ELb0ELb0ELb1ELb0ELb0EEEvNS_16Flash_fwd_paramsE,@"STO_CUDA_ENTRY STV_DEFAULT"
_ZN5flash16flash_fwd_kernelI23Flash_fwd_kernel_traitsILi32ELi128ELi128ELi4ELb0ELb0EN7cutlass6half_tE19Flash_kernel_traitsILi32ELi128ELi128ELi4ES3_EELb0ELb1ELb0ELb0ELb0ELb1ELb0ELb0EEEvNS_16Flash_fwd_paramsE:
.text._ZN5flash16flash_fwd_kernelI23Flash_fwd_kernel_traitsILi32ELi128ELi128ELi4ELb0ELb0EN7cutlass6half_tE19Flash_kernel_traitsILi32ELi128ELi128ELi4ES3_EELb0ELb1ELb0ELb0ELb0ELb1ELb0ELb0EEEvNS_16Flash_fwd_paramsE:
[----:B------:R-:W1:Y:S08]  /*0000*/  LDC R1, c[0x0][0x28] ;  /* 0x00000a00ff017b82 */ /* 0x000e700000000800 */
[----:B------:R-:W2:Y:S01]  /*0010*/  LDC.64 R2, c[0x0][0x300] ;  /* 0x0000c000ff027b82 */ /* 0x000ea20000000a00 */
[----:B------:R-:W3:Y:S01]  /*0020*/  S2R R22, SR_CTAID.Y ;  /* 0x0000000000167919 */ /* 0x000ee20000002600 */
[----:B------:R-:W-:Y:S01]  /*0030*/  IMAD.MOV.U32 R16, RZ, RZ, -0x1 ;  /* 0xffffffffff107424 */ /* 0x000fe200078e00ff */
[----:B------:R-:W-:Y:S01]  /*0040*/  ULDC.64 UR12, c[0x0][0x208] ;  /* 0x00008200000c7ab9 */ /* 0x000fe20000000a00 */
[----:B-1----:R-:W-:-:S04]  /*0050*/  VIADD R1, R1, 0xfffffee8 ;  /* 0xfffffee801017836 */ /* 0x002fc80000000000 */
[----:B------:R-:W1:Y:S08]  /*0060*/  LDC.64 R4, c[0x0][0x2f0] ;  /* 0x0000bc00ff047b82 */ /* 0x000e700000000a00 */
[----:B------:R-:W3:Y:S01]  /*0070*/  LDC.64 R6, c[0x0][0x2f0] ;  /* 0x0000bc00ff067b82 */ /* 0x000ee20000000a00 */
[----:B--2---:R-:W-:-:S07]  /*0080*/  ISETP.NE.U32.AND P0, PT, R2, RZ, PT ;  /* 0x000000ff0200720c */ /* 0x004fce0003f05070 */
[----:B------:R-:W2:Y:S01]  /*0090*/  LDC.U8 R8, c[0x0][0x3c2] ;  /* 0x0000f080ff087b82 */ /* 0x000ea20000000000 */
[----:B------:R-:W-:Y:S02]  /*00a0*/  ISETP.NE.AND.EX P1, PT, R3, RZ, PT, P0 ;  /* 0x000000ff0300720c */ /* 0x000fe40003f25300 */
[----:B-1----:R-:W-:-:S05]  /*00b0*/  ISETP.NE.U32.AND P2, PT, R4, RZ, PT ;  /* 0x000000ff0400720c */ /* 0x002fca0003f45070 */
[----:B------:R-:W1:Y:S01]  /*00c0*/  LDC.64 R2, c[0x0][0x2f8] ;  /* 0x0000be00ff027b82 */ /* 0x000e620000000a00 */
[----:B------:R-:W-:Y:S01]  /*00d0*/  ISETP.NE.AND.EX P0, PT, R5, RZ, PT, P2 ;  /* 0x000000ff0500720c */ /* 0x000fe20003f05320 */
[----:B---3--:R-:W-:-:S06]  /*00e0*/  IMAD.WIDE R4, R22, 0x4, R6 ;  /* 0x0000000416047825 */ /* 0x008fcc00078e0206 */
[----:B------:R-:W3:Y:S08]  /*00f0*/  LDC.64 R10, c[0x0][0x2f8] ;  /* 0x0000be00ff0a7b82 */ /* 0x000ef00000000a00 */
[----:B------:R-:W4:Y:S01]  /*0100*/  @P1 LDC.64 R6, c[0x0][0x300] ;  /* 0x0000c000ff061b82 */ /* 0x000f220000000a00 */
[----:B------:R-:W3:Y:S04]  /*0110*/  @P0 LDG.E R16, desc[UR12][R4.64] ;  /* 0x0000000c04100981 */ /* 0x000ee8000c1e1900 */
[----:B------:R4:W3:Y:S01]  /*0120*/  @P0 LDG.E R0, desc[UR12][R4.64+0x4] ;  /* 0x0000040c04000981 */ /* 0x0008e2000c1e1900 */
[----:B--2---:R-:W-:Y:S01]  /*0130*/  ISETP.NE.AND P3, PT, R8, RZ, PT ;  /* 0x000000ff0800720c */ /* 0x004fe20003f65270 */
[----:B------:R-:W-:Y:S01]  /*0140*/  IMAD.MOV.U32 R8, RZ, RZ, RZ ;  /* 0x000000ffff087224 */ /* 0x000fe200078e00ff */
[----:B-1----:R-:W-:Y:S01]  /*0150*/  ISETP.EQ.U32.AND P2, PT, R2, RZ, PT ;  /* 0x000000ff0200720c */ /* 0x002fe20003f42070 */
[----:B------:R-:W-:-:S03]  /*0160*/  IMAD.MOV.U32 R9, RZ, RZ, -0x1 ;  /* 0xffffffffff097424 */ /* 0x000fc600078e00ff */
[----:B------:R-:W-:Y:S01]  /*0170*/  ISETP.EQ.OR.EX P2, PT, R3, RZ, !P3, P2 ;  /* 0x000000ff0300720c */ /* 0x000fe20005f42720 */
[----:B----4-:R-:W-:-:S04]  /*0180*/  @P1 IMAD.WIDE R4, R22, 0x4, R6 ;  /* 0x0000000416041825 */ /* 0x010fc800078e0206 */
[----:B---3--:R-:W-:Y:S01]  /*0190*/  IMAD.WIDE R6, R22, 0x4, R10 ;  /* 0x0000000416067825 */ /* 0x008fe200078e020a */
[----:B------:R1:W5:Y:S07]  /*01a0*/  @P1 LDG.E R8, desc[UR12][R4.64] ;  /* 0x0000000c04081981 */ /* 0x00036e000c1e1900 */
[----:B------:R1:W5:Y:S01]  /*01b0*/  @!P2 LDG.E R9, desc[UR12][R6.64] ;  /* 0x0000000c0609a981 */ /* 0x000362000c1e1900 */
[----:B------:R-:W2:Y:S01]  /*01c0*/  S2R R24, SR_CTAID.X ;  /* 0x0000000000187919 */ /* 0x000ea20000002500 */
[----:B------:R-:W3:Y:S02]  /*01d0*/  S2R R25, SR_CTAID.Z ;  /* 0x0000000000197919 */ /* 0x000ee40000002700 */
[----:B------:R1:W-:Y:S01]  /*01e0*/  STL [R1+0x20], R16 ;  /* 0x0000201001007387 */ /* 0x0003e20000100800 */
[----:B------:R-:W-:-:S06]  /*01f0*/  @P0 IMAD.IADD R105, R0, 0x1, -R16 ;  /* 0x0000000100690824 */ /* 0x000fcc00078e0a10 */
[----:B------:R-:W4:Y:S01]  /*0200*/  @!P0 LDC R105, c[0x0][0x2c4] ;  /* 0x0000b100ff698b82 */ /* 0x000f220000000800 */
[----:B------:R-:W-:-:S04]  /*0210*/  ISETP.NE.U32.AND P0, PT, R2, RZ, PT ;  /* 0x000000ff0200720c */ /* 0x000fc80003f05070 */
[----:B------:R-:W-:-:S13]  /*0220*/  ISETP.NE.AND.EX P0, PT, R3, RZ, PT, P0 ;  /* 0x000000ff0300720c */ /* 0x000fda0003f05300 */
[----:B-123--:R-:W-:Y:S05]  /*0230*/  @!P0 BRA `(.L_x_15) ;  /* 0x0000000000108947 */ /* 0x00efea0003800000 */
[----:B------:R-:W2:Y:S02]  /*0240*/  @P3 LDG.E R0, desc[UR12][R6.64+0x4] ;  /* 0x0000040c06003981 */ /* 0x000ea4000c1e1900 */
[----:B--2--5:R-:W-:-:S06]  /*0250*/  @P3 IADD3 R4, R0, -R9, RZ ;  /* 0x8000000900043210 */ /* 0x024fcc0007ffe0ff */
[----:B------:R2:W5:Y:S01]  /*0260*/  @!P3 LDG.E R4, desc[UR12][R6.64] ;  /* 0x0000000c0604b981 */ /* 0x000562000c1e1900 */
[----:B------:R-:W-:Y:S05]  /*0270*/  BRA `(.L_x_16) ;  /* 0x0000000000047947 */ /* 0x000fea0003800000 */
.L_x_15:
[----:B------:R-:W1:Y:S02]  /*0280*/  LDC R4, c[0x0][0x2c8] ;  /* 0x0000b200ff047b82 */ /* 0x000e640000000800 */
.L_x_16:
[----:B------:R-:W3:Y:S02]  /*0290*/  LDC.64 R2, c[0x0][0x308] ;  /* 0x0000c200ff027b82 */ /* 0x000ee40000000a00 */
[----:B---3--:R-:W-:-:S04]  /*02a0*/  ISETP.NE.U32.AND P0, PT, R2, RZ, PT ;  /* 0x000000ff0200720c */ /* 0x008fc80003f05070 */
[----:B------:R-:W-:-:S13]  /*02b0*/  ISETP.NE.AND.EX P0, PT, R3, RZ, PT, P0 ;  /* 0x000000ff0300720c */ /* 0x000fda0003f05300 */
[----:B------:R-:W3:Y:S01]  /*02c0*/  @P0 LDC.64 R2, c[0x0][0x308] ;  /* 0x0000c200ff020b82 */ /* 0x000ee20000000a00 */
[----:B------:R-:W-:-:S07]  /*02d0*/  IMAD.SHL.U32 R189, R24, 0x80, RZ ;  /* 0x0000008018bd7824 */ /* 0x000fce00078e00ff */
[----:B------:R-:W1:Y:S01]  /*02e0*/  @!P0 LDC R5, c[0x0][0x2cc] ;  /* 0x0000b300ff058b82 */ /* 0x000e620000000800 */
[----:B----4-:R-:W-:Y:S01]  /*02f0*/  ISETP.GT.AND P1, PT, R105, R189, PT ;  /* 0x000000bd6900720c */ /* 0x010fe20003f24270 */
[----:B---3--:R-:W-:-:S05]  /*0300*/  @P0 IMAD.WIDE R2, R22, 0x4, R2 ;  /* 0x0000000416020825 */ /* 0x008fca00078e0202 */
[----:B------:R3:W5:Y:S01]  /*0310*/  @P0 LDG.E R0, desc[UR12][R2.64] ;  /* 0x0000000c02000981 */ /* 0x000762000c1e1900 */
[----:B------:R-:W4:Y:S06]  /*0320*/  @!P0 LDC.64 R2, c[0x0][0x318] ;  /* 0x0000c600ff028b82 */ /* 0x000f2c0000000a00 */
[----:B-1-3--:R-:W-:Y:S05]  /*0330*/  @!P1 EXIT ;  /* 0x000000000000994d */ /* 0x00afea0003800000 */
[----:B------:R-:W1:Y:S01]  /*0340*/  LDC R191, c[0x0][0x398] ;  /* 0x0000e600ffbf7b82 */ /* 0x000e620000000800 */
[----:B----4-:R-:W-:Y:S01]  /*0350*/  @!P0 ISETP.NE.U32.AND P1, PT, R2, RZ, PT ;  /* 0x000000ff0200820c */ /* 0x010fe20003f25070 */
[----:B-----5:R-:W-:Y:S01]  /*0360*/  @P0 IMAD.IADD R104, R0, 0x1, -R8 ;  /* 0x0000000100680824 */ /* 0x020fe200078e0a08 */
[----:B------:R-:W3:Y:S02]  /*0370*/  S2R R183, SR_TID.X ;  /* 0x0000000000b77919 */ /* 0x000ee40000002100 */
[----:B------:R-:W-:-:S04]  /*0380*/  @!P0 ISETP.NE.AND.EX P1, PT, R3, RZ, PT, P1 ;  /* 0x000000ff0300820c */ /* 0x000fc80003f25310 */
[----:B------:R-:W-:-:S04]  /*0390*/  @!P0 SEL R0, R5, RZ, P1 ;  /* 0x000000ff05008207 */ /* 0x000fc80000800000 */
[----:B------:R-:W-:Y:S02]  /*03a0*/  @!P0 IADD3 R104, R0, R4, -R8 ;  /* 0x0000000400688210 */ /* 0x000fe40007ffe808 */
[----:B------:R-:W-:-:S03]  /*03b0*/  IADD3 R0, -R105, 0xff, R189 ;  /* 0x000000ff69007810 */ /* 0x000fc60007ffe1bd */
[----:B------:R-:W-:-:S05]  /*03c0*/  VIADD R2, R104, 0x7f ;  /* 0x0000007f68027836 */ /* 0x000fca0000000000 */
[----:B------:R-:W-:Y:S02]  /*03d0*/  SHF.R.S32.HI R3, RZ, 0x1f, R2 ;  /* 0x0000001fff037819 */ /* 0x000fe40000011402 */
[----:B-1----:R-:W-:Y:S02]  /*03e0*/  IADD3 R0, R0, R191, R104 ;  /* 0x000000bf00007210 */ /* 0x002fe40007ffe068 */
[----:B------:R-:W-:Y:S02]  /*03f0*/  LEA.HI R2, R3, R2, RZ, 0x7 ;  /* 0x0000000203027211 */ /* 0x000fe400078f38ff */
[----:B------:R-:W-:Y:S02]  /*0400*/  SHF.R.S32.HI R4, RZ, 0x1f, R0 ;  /* 0x0000001fff047819 */ /* 0x000fe40000011400 */
[----:B------:R-:W-:Y:S02]  /*0410*/  SHF.R.S32.HI R2, RZ, 0x7, R2 ;  /* 0x00000007ff027819 */ /* 0x000fe40000011402 */
[----:B------:R-:W-:-:S04]  /*0420*/  LEA.HI R0, R4, R0, RZ, 0x7 ;  /* 0x0000000004007211 */ /* 0x000fc800078f38ff */
[----:B------:R-:W-:-:S04]  /*0430*/  SHF.R.S32.HI R0, RZ, 0x7, R0 ;  /* 0x00000007ff007819 */ /* 0x000fc80000011400 */
[----:B------:R-:W-:-:S04]  /*0440*/  VIMNMX R225, R2, R0, PT ;  /* 0x0000000002e17248 */ /* 0x000fc80003fe0100 */
[----:B------:R-:W-:-:S13]  /*0450*/  ISETP.GE.AND P0, PT, R225, 0x1, PT ;  /* 0x00000001e100780c */ /* 0x000fda0003f06270 */
[----:B---3--:R-:W-:Y:S05]  /*0460*/  @!P0 BRA `(.L_x_17) ;  /* 0x0000010400988947 */ /* 0x008fea0003800000 */
[----:B------:R-:W1:Y:S01]  /*0470*/  LDC R23, c[0x0][0x278] ;  /* 0x00009e00ff177b82 */ /* 0x000e620000000800 */
[----:B------:R-:W-:Y:S01]  /*0480*/  SHF.R.S32.HI R36, RZ, 0x1f, R183 ;  /* 0x0000001fff247819 */ /* 0x000fe200000114b7 */
[----:B------:R-:W-:Y:S01]  /*0490*/  VIADD R180, R225, 0xffffffff ;  /* 0xffffffffe1b47836 */ /* 0x000fe20000000000 */
[----:B------:R-:W-:Y:S02]  /*04a0*/  ISETP.NE.AND P1, PT, R16, -0x1, PT ;  /* 0xffffffff1000780c */ /* 0x000fe40003f25270 */
[----:B------:R-:W-:Y:S01]  /*04b0*/  LEA.HI R21, R36, R183, RZ, 0x2 ;  /* 0x000000b724157211 */ /* 0x000fe200078f10ff */
[----:B------:R-:W-:Y:S01]  /*04c0*/  IMAD R19, R180, -0x80, R104 ;  /* 0xffffff80b4137824 */ /* 0x000fe200078e0268 */
[----:B------:R-:W-:Y:S02]  /*04d0*/  IABS R3, R25 ;  /* 0x0000001900037213 */ /* 0x000fe40000000000 */
[----:B------:R-:W-:Y:S02]  /*04e0*/  SHF.R.S32.HI R2, RZ, 0x2, R21 ;  /* 0x00000002ff027819 */ /* 0x000fe40000011415 */
[----:B------:R-:W-:-:S02]  /*04f0*/  ISETP.NE.AND P0, PT, R9, -0x1, PT ;  /* 0xffffffff0900780c */ /* 0x000fc40003f05270 */
[----:B------:R-:W-:-:S03]  /*0500*/  ISETP.GE.AND P5, PT, R2, R19, PT ;  /* 0x000000130200720c */ /* 0x000fc60003fa6270 */
[----:B------:R-:W3:Y:S01]  /*0510*/  @!P1 LDC.64 R10, c[0x0][0x228] ;  /* 0x00008a00ff0a9b82 */ /* 0x000ee20000000a00 */
[----:B-1----:R-:W-:-:S07]  /*0520*/  IABS R18, R23 ;  /* 0x0000001700127213 */ /* 0x002fce0000000000 */
[----:B------:R-:W1:Y:S02]  /*0530*/  @P1 LDC.64 R14, c[0x0][0x240] ;  /* 0x00009000ff0e1b82 */ /* 0x000e640000000a00 */
[----:B------:R-:W4:Y:S01]  /*0540*/  @!P5 S2R R13, SR_CgaCtaId ;  /* 0x00000000000dd919 */ /* 0x000f220000008800 */
[----:B--2---:R-:W-:Y:S01]  /*0550*/  @!P5 MOV R6, 0x400 ;  /* 0x000004000006d802 */ /* 0x004fe20000000f00 */
[----:B------:R-:W2:Y:S04]  /*0560*/  I2F.RP R4, R18 ;  /* 0x0000001200047306 */ /* 0x000ea80000209400 */
[----:B------:R-:W5:Y:S08]  /*0570*/  @P0 LDC.64 R194, c[0x0][0x250] ;  /* 0x00009400ffc20b82 */ /* 0x000f700000000a00 */
[----:B------:R-:W5:Y:S01]  /*0580*/  @P0 LDC.64 R192, c[0x0][0x248] ;  /* 0x00009200ffc00b82 */ /* 0x000f620000000a00 */
[----:B--2---:R-:W2:Y:S01]  /*0590*/  MUFU.RCP R4, R4 ;  /* 0x0000000400047308 */ /* 0x004ea20000001000 */
[----:B----4-:R-:W-:Y:S01]  /*05a0*/  @!P5 LEA R34, R13, R6, 0x18 ;  /* 0x000000060d22d211 */ /* 0x010fe200078ec0ff */
[----:B------:R-:W-:-:S02]  /*05b0*/  @P0 IMAD.IADD R6, R8, 0x1, R9 ;  /* 0x0000000108060824 */ /* 0x000fc400078e0209 */
[----:B--2---:R-:W-:-:S04]  /*05c0*/  VIADD R4, R4, 0xffffffe ;  /* 0x0ffffffe04047836 */ /* 0x004fc80000000000 */
[----:B------:R-:W2:Y:S02]  /*05d0*/  F2I.FTZ.U32.TRUNC.NTZ R5, R4 ;  /* 0x0000000400057305 */ /* 0x000ea4000021f000 */
[----:B--2---:R-:W-:Y:S01]  /*05e0*/  IADD3 R0, RZ, -R5, RZ ;  /* 0x80000005ff007210 */ /* 0x004fe20007ffe0ff */
[----:B------:R-:W-:-:S04]  /*05f0*/  IMAD.MOV.U32 R4, RZ, RZ, RZ ;  /* 0x000000ffff047224 */ /* 0x000fc800078e00ff */
[----:B------:R-:W-:-:S04]  /*0600*/  IMAD R0, R0, R18, RZ ;  /* 0x0000001200007224 */ /* 0x000fc800078e02ff */
[----:B------:R-:W-:Y:S01]  /*0610*/  IMAD.HI.U32 R4, R5, R0, R4 ;  /* 0x0000000005047227 */ /* 0x000fe200078e0004 */
[----:B------:R-:W-:Y:S02]  /*0620*/  MOV R5, R3 ;  /* 0x0000000300057202 */ /* 0x000fe40000000f00 */
[----:B------:R-:W-:-:S03]  /*0630*/  SHF.R.S32.HI R3, RZ, 0x1f, R2 ;  /* 0x0000001fff037819 */ /* 0x000fc60000011402 */
[----:B------:R-:W-:Y:S01]  /*0640*/  IMAD.HI.U32 R12, R4, R5, RZ ;  /* 0x00000005040c7227 */ /* 0x000fe200078e00ff */
[----:B------:R-:W-:-:S03]  /*0650*/  @!P1 SHF.R.S32.HI R4, RZ, 0x1f, R22 ;  /* 0x0000001fff049819 */ /* 0x000fc60000011416 */
[----:B------:R-:W-:Y:S02]  /*0660*/  IMAD.MOV R0, RZ, RZ, -R12 ;  /* 0x000000ffff007224 */ /* 0x000fe400078e0a0c */
[----:B------:R-:W-:-:S04]  /*0670*/  IMAD.WIDE R40, R24, 0x80, R2 ;  /* 0x0000008018287825 */ /* 0x000fc800078e0202 */
[----:B------:R-:W-:Y:S01]  /*0680*/  IMAD R0, R18, R0, R5 ;  /* 0x0000000012007224 */ /* 0x000fe200078e0205 */
[----:B------:R2:W-:Y:S01]  /*0690*/  STL.64 [R1+0x18], R40 ;  /* 0x0000182801007387 */ /* 0x0005e20000100a00 */
[----:B---3--:R-:W-:Y:S02]  /*06a0*/  @!P1 IMAD R7, R4, R10, RZ ;  /* 0x0000000a04079224 */ /* 0x008fe400078e02ff */
[----:B-1----:R-:W-:Y:S01]  /*06b0*/  @P1 IMAD.WIDE.U32 R4, R16, R14, RZ ;  /* 0x0000000e10041225 */ /* 0x002fe200078e00ff */
[----:B------:R-:W-:-:S03]  /*06c0*/  ISETP.GT.U32.AND P2, PT, R18, R0, PT ;  /* 0x000000001200720c */ /* 0x000fc60003f44070 */
[----:B------:R-:W-:Y:S01]  /*06d0*/  @P1 IMAD R17, R16, R15, R5 ;  /* 0x0000000f10111224 */ /* 0x000fe200078e0205 */
[----:B------:R-:W-:Y:S01]  /*06e0*/  @P1 MOV R16, R4 ;  /* 0x0000000400101202 */ /* 0x000fe20000000f00 */
[C---:B------:R-:W-:Y:S01]  /*06f0*/  @!P1 IMAD R7, R22.reuse, R11, R7 ;  /* 0x0000000b16079224 */ /* 0x040fe200078e0207 */
[----:B------:R-:W-:Y:S01]  /*0700*/  LOP3.LUT R5, R25, R23, RZ, 0x3c, !PT ;  /* 0x0000001719057212 */ /* 0x000fe200078e3cff */
[----:B------:R-:W-:-:S03]  /*0710*/  @!P1 IMAD.WIDE.U32 R10, R22, R10, RZ ;  /* 0x0000000a160a9225 */ /* 0x000fc600078e00ff */
[----:B------:R-:W-:Y:S01]  /*0720*/  ISETP.GE.AND P3, PT, R5, RZ, PT ;  /* 0x000000ff0500720c */ /* 0x000fe20003f66270 */
[----:B------:R-:W-:Y:S01]  /*0730*/  @P0 IMAD.IADD R4, R8, 0x1, R9 ;  /* 0x0000000108040824 */ /* 0x000fe200078e0209 */
[----:B------:R-:W-:Y:S01]  /*0740*/  @!P1 IADD3 R17, R11, R7, RZ ;  /* 0x000000070b119210 */ /* 0x000fe20007ffe0ff */
[----:B------:R-:W-:Y:S01]  /*0750*/  @!P1 IMAD.MOV.U32 R16, RZ, RZ, R10 ;  /* 0x000000ffff109224 */ /* 0x000fe200078e000a */
[----:B------:R-:W-:Y:S01]  /*0760*/  @!P2 IADD3 R0, R0, -R18, RZ ;  /* 0x800000120000a210 */ /* 0x000fe20007ffe0ff */
[C---:B-----5:R-:W-:Y:S01]  /*0770*/  @P0 IMAD R9, R4.reuse, R195, RZ ;  /* 0x000000c304090224 */ /* 0x060fe200078e02ff */
[----:B------:R-:W-:Y:S01]  /*0780*/  LOP3.LUT R10, R21, 0xfffffffc, RZ, 0xc0, !PT ;  /* 0xfffffffc150a7812 */ /* 0x000fe200078ec0ff */
[----:B------:R-:W-:Y:S01]  /*0790*/  @P0 IMAD.WIDE.U32 R4, R4, R194, RZ ;  /* 0x000000c204040225 */ /* 0x000fe200078e00ff */
[----:B------:R-:W-:-:S03]  /*07a0*/  ISETP.GE.U32.AND P4, PT, R0, R18, PT ;  /* 0x000000120000720c */ /* 0x000fc60003f86070 */
[C---:B------:R-:W-:Y:S01]  /*07b0*/  @P0 IMAD R0, R6.reuse, R193, RZ ;  /* 0x000000c106000224 */ /* 0x040fe200078e02ff */
[----:B------:R-:W-:Y:S01]  /*07c0*/  @P0 IADD3 R20, R5, R9, RZ ;  /* 0x0000000905140210 */ /* 0x000fe20007ffe0ff */
[----:B------:R-:W-:-:S04]  /*07d0*/  @P0 IMAD.WIDE.U32 R6, R6, R192, RZ ;  /* 0x000000c006060225 */ /* 0x000fc800078e00ff */
[----:B------:R-:W-:Y:S01]  /*07e0*/  @P0 IMAD.MOV.U32 R15, RZ, RZ, R4 ;  /* 0x000000ffff0f0224 */ /* 0x000fe200078e0004 */
[----:B------:R-:W-:Y:S01]  /*07f0*/  @P0 IADD3 R13, R7, R0, RZ ;  /* 0x00000000070d0210 */ /* 0x000fe20007ffe0ff */
[----:B------:R-:W-:Y:S01]  /*0800*/  @P0 IMAD.MOV.U32 R9, RZ, RZ, R6 ;  /* 0x000000ffff090224 */ /* 0x000fe200078e0006 */
[----:B--2---:R-:W-:Y:S06]  /*0810*/  @P0 BRA `(.L_x_18) ;  /* 0x0000000000340947 */ /* 0x004fec0003800000 */
[----:B------:R-:W1:Y:S01]  /*0820*/  LDC.64 R192, c[0x0][0x248] ;  /* 0x00009200ffc07b82 */ /* 0x000e620000000a00 */
[----:B------:R-:W-:Y:S02]  /*0830*/  SHF.R.S32.HI R0, RZ, 0x1f, R8 ;  /* 0x0000001fff007819 */ /* 0x000fe40000011408 */
[----:B------:R-:W-:-:S05]  /*0840*/  SHF.R.S32.HI R9, RZ, 0x1f, R22 ;  /* 0x0000001fff097819 */ /* 0x000fca0000011416 */
[----:B------:R-:W2:Y:S01]  /*0850*/  LDC.64 R6, c[0x0][0x230] ;  /* 0x00008c00ff067b82 */ /* 0x000ea20000000a00 */
[-C--:B-1----:R-:W-:Y:S02]  /*0860*/  IMAD R0, R0, R192.reuse, RZ ;  /* 0x000000c000007224 */ /* 0x082fe400078e02ff */
[----:B------:R-:W-:-:S04]  /*0870*/  IMAD.WIDE.U32 R4, R8, R192, RZ ;  /* 0x000000c008047225 */ /* 0x000fc800078e00ff */
[----:B------:R-:W-:Y:S02]  /*0880*/  IMAD R0, R8, R193, R0 ;  /* 0x000000c108007224 */ /* 0x000fe400078e0200 */
[----:B--2---:R-:W-:-:S03]  /*0890*/  IMAD R9, R9, R6, RZ ;  /* 0x0000000609097224 */ /* 0x004fc600078e02ff */
[----:B------:R-:W-:Y:S01]  /*08a0*/  IADD3 R5, R5, R0, RZ ;  /* 0x0000000005057210 */ /* 0x000fe20007ffe0ff */
[C---:B------:R-:W-:Y:S02]  /*08b0*/  IMAD R7, R22.reuse, R7, R9 ;  /* 0x0000000716077224 */ /* 0x040fe400078e0209 */
[----:B------:R-:W-:-:S05]  /*08c0*/  IMAD.WIDE.U32 R4, R22, R6, R4 ;  /* 0x0000000616047225 */ /* 0x000fca00078e0004 */
[----:B------:R-:W-:Y:S02]  /*08d0*/  IADD3 R13, R5, R7, RZ ;  /* 0x00000007050d7210 */ /* 0x000fe40007ffe0ff */
[----:B------:R-:W-:Y:S02]  /*08e0*/  MOV R9, R4 ;  /* 0x0000000400097202 */ /* 0x000fe40000000f00 */
.L_x_18:
[----:B------:R-:W-:Y:S05]  /*08f0*/  @P0 BRA `(.L_x_19) ;  /* 0x0000000000340947 */ /* 0x000fea0003800000 */
        /* <DEDUP_REMOVED lines=12> */
[----:B------:R-:W-:-:S07]  /*09c0*/  MOV R15, R4 ;  /* 0x00000004000f7202 */ /* 0x000fce0000000f00 */
.L_x_19:
[----:B------:R-:W-:Y:S01]  /*09d0*/  IMAD.IADD R0, R183, 0x1, -R10 ;  /* 0x00000001b7007824 */ /* 0x000fe200078e0a0a */
[----:B------:R-:W-:Y:S01]  /*09e0*/  SHF.R.S32.HI R4, RZ, 0x1f, R25 ;  /* 0x0000001fff047819 */ /* 0x000fe20000011419 */
[----:B------:R-:W-:Y:S01]  /*09f0*/  IMAD.IADD R22, R105, 0x1, -R189 ;  /* 0x0000000169167824 */ /* 0x000fe200078e0abd */
[----:B------:R-:W-:Y:S01]  /*0a00*/  ULDC.64 UR4, c[0x0][0x258] ;  /* 0x0000960000047ab9 */ /* 0x000fe20000000a00 */
[----:B------:R-:W-:Y:S01]  /*0a10*/  IMAD.SHL.U32 R28, R0, 0x8, RZ ;  /* 0x00000008001c7824 */ /* 0x000fe200078e00ff */
[-C--:B------:R-:W-:Y:S01]  /*0a20*/  LEA.HI R35, R36, R183.reuse, RZ, 0x3 ;  /* 0x000000b724237211 */ /* 0x080fe200078f18ff */
[----:B------:R-:W-:Y:S01]  /*0a30*/  VIADD R39, R2, 0x20 ;  /* 0x0000002002277836 */ /* 0x000fe20000000000 */
[----:B------:R-:W-:Y:S01]  /*0a40*/  ISETP.NE.AND P6, PT, R23, RZ, PT ;  /* 0x000000ff1700720c */ /* 0x000fe20003fc5270 */
[----:B------:R-:W-:Y:S01]  /*0a50*/  IMAD R0, R4, UR4, RZ ;  /* 0x0000000404007c24 */ /* 0x000fe2000f8e02ff */
[----:B------:R-:W-:Y:S01]  /*0a60*/  SHF.R.S32.HI R29, RZ, 0x1f, R28 ;  /* 0x0000001fff1d7819 */ /* 0x000fe2000001141c */
[----:B------:R-:W-:Y:S01]  /*0a70*/  @!P2 VIADD R12, R12, 0x1 ;  /* 0x000000010c0ca836 */ /* 0x000fe20000000000 */
[----:B------:R-:W-:Y:S01]  /*0a80*/  ISETP.GE.AND P1, PT, R39, R22, PT ;  /* 0x000000162700720c */ /* 0x000fe20003f26270 */
[----:B------:R-:W-:Y:S01]  /*0a90*/  IMAD R14, R25, UR5, R0 ;  /* 0x00000005190e7c24 */ /* 0x000fe2000f8e0200 */
[----:B------:R-:W-:Y:S01]  /*0aa0*/  IADD3 R4, P0, R28, R16, RZ ;  /* 0x000000101c047210 */ /* 0x000fe20007f1e0ff */
[----:B------:R-:W-:Y:S01]  /*0ab0*/  IMAD R0, R3, R192, RZ ;  /* 0x000000c003007224 */ /* 0x000fe200078e02ff */
[C---:B------:R-:W-:Y:S01]  /*0ac0*/  ISETP.GE.AND P2, PT, R2.reuse, R22, PT ;  /* 0x000000160200720c */ /* 0x040fe20003f46270 */
[----:B------:R-:W-:Y:S01]  /*0ad0*/  IMAD.WIDE.U32 R6, R2, R192, R28 ;  /* 0x000000c002067225 */ /* 0x000fe200078e001c */
[----:B------:R-:W-:Y:S01]  /*0ae0*/  SHF.R.S32.HI R33, RZ, 0x3, R35 ;  /* 0x00000003ff217819 */ /* 0x000fe20000011423 */
[----:B------:R-:W-:Y:S01]  /*0af0*/  STL [R1+0x24], R22 ;  /* 0x0000241601007387 */ /* 0x000fe20000100800 */
[----:B------:R-:W-:Y:S01]  /*0b00*/  LEA.HI R188, R36, R183, RZ, 0x5 ;  /* 0x000000b724bc7211 */ /* 0x000fe200078f28ff */
[----:B------:R-:W-:Y:S01]  /*0b10*/  IMAD.X R5, R29, 0x1, R17, P0 ;  /* 0x000000011d057824 */ /* 0x000fe200000e0611 */
[----:B------:R-:W-:Y:S01]  /*0b20*/  IADD3 R24, P0, R9, R6, RZ ;  /* 0x0000000609187210 */ /* 0x000fe20007f1e0ff */
[C---:B------:R-:W-:Y:S01]  /*0b30*/  IMAD R0, R2.reuse, R193, R0 ;  /* 0x000000c102007224 */ /* 0x040fe200078e0200 */
[----:B------:R-:W-:Y:S01]  /*0b40*/  STL [R1+0x10c], R39 ;  /* 0x00010c2701007387 */ /* 0x000fe20000100800 */
[----:B------:R-:W-:Y:S01]  /*0b50*/  IMAD.WIDE.U32 R4, R25, UR4, R4 ;  /* 0x0000000419047c25 */ /* 0x000fe2000f8e0004 */
[----:B------:R-:W1:Y:S01]  /*0b60*/  @!P1 LDC.64 R10, c[0x0][0x240] ;  /* 0x00009000ff0a9b82 */ /* 0x000e620000000a00 */
[----:B------:R-:W-:Y:S01]  /*0b70*/  SHF.R.S32.HI R181, RZ, 0x5, R188 ;  /* 0x00000005ffb57819 */ /* 0x000fe200000114bc */
[----:B------:R-:W2:Y:S01]  /*0b80*/  @!P1 S2R R27, SR_CgaCtaId ;  /* 0x00000000001b9919 */ /* 0x000ea20000008800 */
[----:B------:R-:W-:Y:S01]  /*0b90*/  IADD3.X R25, R13, R7, R0, P0, !PT ;  /* 0x000000070d197210 */ /* 0x000fe200007fe400 */
[----:B------:R-:W-:Y:S01]  /*0ba0*/  VIADD R38, R2, 0x40 ;  /* 0x0000004002267836 */ /* 0x000fe20000000000 */
[----:B------:R-:W-:Y:S01]  /*0bb0*/  LEA.HI R0, R21, R2, RZ, 0x1 ;  /* 0x0000000215007211 */ /* 0x000fe200078f08ff */
[----:B------:R-:W-:Y:S01]  /*0bc0*/  @P4 VIADD R12, R12, 0x1 ;  /* 0x000000010c0c4836 */ /* 0x000fe20000000000 */
[----:B------:R-:W-:Y:S01]  /*0bd0*/  ISETP.GE.AND P0, PT, R2, R19, PT ;  /* 0x000000130200720c */ /* 0x000fe20003f06270 */
[----:B------:R-:W3:Y:S01]  /*0be0*/  @!P1 LDC.64 R16, c[0x0][0x210] ;  /* 0x00008400ff109b82 */ /* 0x000ee20000000a00 */
[----:B------:R-:W-:Y:S01]  /*0bf0*/  LOP3.LUT R0, R0, 0x7fffffe, RZ, 0xc0, !PT ;  /* 0x07fffffe00007812 */ /* 0x000fe200078ec0ff */
[----:B------:R-:W-:Y:S01]  /*0c00*/  IMAD.MOV.U32 R18, RZ, RZ, R12 ;  /* 0x000000ffff127224 */ /* 0x000fe200078e000c */
[----:B------:R-:W-:Y:S01]  /*0c10*/  P2R R32, PR, RZ, 0x1 ;  /* 0x00000001ff207803 */ /* 0x000fe20000000000 */
[-C--:B------:R-:W-:Y:S01]  /*0c20*/  IMAD.WIDE.U32 R6, R2, R194.reuse, R28 ;  /* 0x000000c202067225 */ /* 0x080fe200078e001c */
[----:B------:R-:W-:Y:S01]  /*0c30*/  @!P1 IADD3 R8, P0, R40, 0x20, RZ ;  /* 0x0000002028089810 */ /* 0x000fe20007f1e0ff */
[----:B------:R4:W-:Y:S01]  /*0c40*/  STL.64 [R1+0xf0], R28 ;  /* 0x0000f01c01007387 */ /* 0x0009e20000100a00 */
[----:B------:R-:W-:Y:S01]  /*0c50*/  UMOV UR5, 0x400 ;  /* 0x0000040000057882 */ /* 0x000fe20000000000 */
[----:B------:R-:W-:Y:S01]  /*0c60*/  IMAD.IADD R26, R2, 0x1, -R0 ;  /* 0x00000001021a7824 */ /* 0x000fe200078e0a00 */
[----:B------:R-:W5:Y:S01]  /*0c70*/  @!P2 LDC.64 R12, c[0x0][0x240] ;  /* 0x00009000ff0cab82 */ /* 0x000f620000000a00 */
[----:B------:R-:W-:Y:S01]  /*0c80*/  IMAD R0, R3, R194, RZ ;  /* 0x000000c203007224 */ /* 0x000fe200078e02ff */
[----:B------:R-:W-:Y:S01]  /*0c90*/  IADD3 R30, P4, R15, R6, RZ ;  /* 0x000000060f1e7210 */ /* 0x000fe20007f9e0ff */
[----:B------:R-:W-:Y:S01]  /*0ca0*/  @!P1 IMAD.X R3, RZ, RZ, R41, P0 ;  /* 0x000000ffff039224 */ /* 0x000fe200000e0629 */
[----:B------:R-:W-:Y:S01]  /*0cb0*/  ISETP.GE.AND P0, PT, R38, R22, PT ;  /* 0x000000162600720c */ /* 0x000fe20003f06270 */
[C---:B------:R-:W-:Y:S01]  /*0cc0*/  IMAD R0, R2.reuse, R195, R0 ;  /* 0x000000c302007224 */ /* 0x040fe200078e0200 */
[----:B------:R-:W-:Y:S01]  /*0cd0*/  ULDC.64 UR6, c[0x0][0x260] ;  /* 0x0000980000067ab9 */ /* 0x000fe20000000a00 */
[----:B------:R-:W-:Y:S01]  /*0ce0*/  VIADD R37, R2, 0x60 ;  /* 0x0000006002257836 */ /* 0x000fe20000000000 */
[----:B------:R-:W4:Y:S01]  /*0cf0*/  S2UR UR4, SR_CgaCtaId ;  /* 0x00000000000479c3 */ /* 0x000f220000008800 */
[----:B------:R-:W-:Y:S01]  /*0d00*/  IMAD.SHL.U32 R2, R33, 0x40, RZ ;  /* 0x0000004021027824 */ /* 0x000fe200078e00ff */
[----:B------:R-:W-:Y:S01]  /*0d10*/  IADD3.X R31, R20, R7, R0, P4, !PT ;  /* 0x00000007141f7210 */ /* 0x000fe200027fe400 */
[-C--:B-1----:R-:W-:Y:S01]  /*0d20*/  @!P1 IMAD R9, R3, R10.reuse, RZ ;  /* 0x0000000a03099224 */ /* 0x082fe200078e02ff */
[----:B------:R-:W-:Y:S01]  /*0d30*/  SHF.L.U64.HI R106, R192, 0x7, R193 ;  /* 0x00000007c06a7819 */ /* 0x000fe200000102c1 */
[----:B------:R-:W-:Y:S01]  /*0d40*/  IMAD.IADD R3, R5, 0x1, R14 ;  /* 0x0000000105037824 */ /* 0x000fe200078e020e */
[----:B------:R-:W-:Y:S01]  /*0d50*/  LOP3.LUT R0, R2, 0xc0, RZ, 0xc0, !PT ;  /* 0x000000c002007812 */ /* 0x000fe200078ec0ff */
[----:B------:R-:W-:Y:S01]  /*0d60*/  @!P1 IMAD.MOV.U32 R2, RZ, RZ, R4 ;  /* 0x000000ffff029224 */ /* 0x000fe200078e0004 */
[----:B------:R-:W1:Y:S01]  /*0d70*/  @!P2 LDC.64 R20, c[0x0][0x210] ;  /* 0x00008400ff14ab82 */ /* 0x000e620000000a00 */
[C---:B------:R-:W-:Y:S01]  /*0d80*/  @!P1 IMAD R9, R8.reuse, R11, R9 ;  /* 0x0000000b08099224 */ /* 0x040fe200078e0209 */
[----:B------:R-:W-:Y:S01]  /*0d90*/  @!P1 MOV R11, 0x400 ;  /* 0x00000400000b9802 */ /* 0x000fe20000000f00 */
[----:B------:R-:W-:Y:S01]  /*0da0*/  @!P1 IMAD.WIDE.U32 R6, R8, R10, R2 ;  /* 0x0000000a08069225 */ /* 0x000fe200078e0002 */
[----:B------:R-:W-:Y:S01]  /*0db0*/  LOP3.LUT R8, R0, 0x18, R28, 0xf8, !PT ;  /* 0x0000001800087812 */ /* 0x000fe200078ef81c */
[----:B------:R-:W-:Y:S01]  /*0dc0*/  STL [R1+0x108], R38 ;  /* 0x0001082601007387 */ /* 0x000fe20000100800 */
[----:B------:R-:W-:Y:S01]  /*0dd0*/  SHF.R.U32.HI R5, RZ, 0x3, R0 ;  /* 0x00000003ff057819 */ /* 0x000fe20000011600 */
[----:B------:R-:W-:Y:S01]  /*0de0*/  @!P1 IMAD.IADD R2, R7, 0x1, R9 ;  /* 0x0000000107029824 */ /* 0x000fe200078e0209 */
[----:B------:R-:W1:Y:S01]  /*0df0*/  @!P0 LDC.64 R14, c[0x0][0x240] ;  /* 0x00009000ff0e8b82 */ /* 0x000e620000000a00 */
[----:B---3--:R-:W-:Y:S01]  /*0e00*/  @!P1 LEA R10, P4, R6, R16, 0x1 ;  /* 0x00000010060a9211 */ /* 0x008fe200078808ff */
[----:B------:R-:W-:Y:S01]  /*0e10*/  @!P3 IMAD.MOV R18, RZ, RZ, -R18 ;  /* 0x000000ffff12b224 */ /* 0x000fe200078e0a12 */
[----:B--2---:R-:W-:Y:S01]  /*0e20*/  @!P1 LEA R27, R27, R11, 0x18 ;  /* 0x0000000b1b1b9211 */ /* 0x004fe200078ec0ff */
[----:B-----5:R-:W-:Y:S01]  /*0e30*/  @!P2 IMAD R0, R41, R12, RZ ;  /* 0x0000000c2900a224 */ /* 0x020fe200078e02ff */
[----:B------:R-:W-:Y:S01]  /*0e40*/  @!P6 LOP3.LUT R18, RZ, R23, RZ, 0x33, !PT ;  /* 0x00000017ff12e212 */ /* 0x000fe200078e33ff */
[----:B----4-:R-:W2:Y:S01]  /*0e50*/  @!P0 S2R R28, SR_CgaCtaId ;  /* 0x00000000001c8919 */ /* 0x010ea20000008800 */
[----:B------:R-:W-:Y:S01]  /*0e60*/  ISETP.GE.AND P3, PT, R37, R22, PT ;  /* 0x000000162500720c */ /* 0x000fe20003f66270 */
[----:B------:R-:W-:Y:S01]  /*0e70*/  @!P2 IMAD R0, R40, R13, R0 ;  /* 0x0000000d2800a224 */ /* 0x000fe200078e0200 */
[----:B------:R-:W-:Y:S01]  /*0e80*/  @!P1 LEA.HI.X R11, R6, R17, R2, 0x1, P4 ;  /* 0x00000011060b9211 */ /* 0x000fe200020f0c02 */
[----:B------:R-:W3:Y:S01]  /*0e90*/  @!P0 LDC.64 R22, c[0x0][0x210] ;  /* 0x00008400ff168b82 */ /* 0x000ee20000000a00 */
[----:B------:R-:W-:Y:S01]  /*0ea0*/  LOP3.LUT R9, R8, R5, RZ, 0x3c, !PT ;  /* 0x0000000508097212 */ /* 0x000fe200078e3cff */
[----:B------:R-:W-:Y:S01]  /*0eb0*/  @!P2 IMAD.MOV.U32 R2, RZ, RZ, R4 ;  /* 0x000000ffff02a224 */ /* 0x000fe200078e0004 */
[C---:B------:R-:W-:Y:S01]  /*0ec0*/  @!P0 IADD3 R5, P4, R40.reuse, 0x40, RZ ;  /* 0x0000004028058810 */ /* 0x040fe20007f9e0ff */
[----:B------:R-:W-:Y:S01]  /*0ed0*/  ULEA UR4, UR4, UR5, 0x18 ;  /* 0x0000000504047291 */ /* 0x000fe2000f8ec03f */
[----:B------:R-:W-:Y:S01]  /*0ee0*/  @!P0 MOV R13, 0x400 ;  /* 0x00000400000d8802 */ /* 0x000fe20000000f00 */
[----:B------:R-:W-:Y:S01]  /*0ef0*/  @!P2 IMAD.WIDE.U32 R6, R40, R12, R2 ;  /* 0x0000000c2806a225 */ /* 0x000fe200078e0002 */
[----:B------:R-:W-:Y:S01]  /*0f00*/  SHF.L.U64.HI R252, R194, 0x7, R195 ;  /* 0x00000007c2fc7819 */ /* 0x000fe200000102c3 */
[----:B------:R-:W-:Y:S02]  /*0f10*/  STL [R1+0xe8], R37 ;  /* 0x0000e82501007387 */ /* 0x000fe40000100800 */
[----:B------:R-:W-:Y:S01]  /*0f20*/  @!P0 IMAD.X R2, RZ, RZ, R41, P4 ;  /* 0x000000ffff028224 */ /* 0x000fe200020e0629 */
[----:B-1----:R-:W-:Y:S01]  /*0f30*/  @!P2 LEA R8, P4, R6, R20, 0x1 ;  /* 0x000000140608a211 */ /* 0x002fe200078808ff */
[----:B------:R-:W-:Y:S01]  /*0f40*/  IMAD R12, R181, 0x8, R26 ;  /* 0x00000008b50c7824 */ /* 0x000fe200078e021a */
[----:B------:R-:W1:Y:S01]  /*0f50*/  @!P3 LDC.64 R16, c[0x0][0x240] ;  /* 0x00009000ff10bb82 */ /* 0x000e620000000a00 */
[----:B------:R-:W-:Y:S01]  /*0f60*/  @!P2 IMAD.IADD R0, R7, 0x1, R0 ;  /* 0x000000010700a824 */ /* 0x000fe200078e0200 */
[----:B------:R-:W4:Y:S01]  /*0f70*/  @!P3 S2R R29, SR_CgaCtaId ;  /* 0x00000000001db919 */ /* 0x000f220000008800 */
[----:B------:R-:W-:Y:S01]  /*0f80*/  @!P0 IMAD R2, R2, R14, RZ ;  /* 0x0000000e02028224 */ /* 0x000fe200078e02ff */
[----:B------:R-:W-:Y:S01]  /*0f90*/  SHF.R.S32.HI R26, RZ, 0x1f, R18 ;  /* 0x0000001fff1a7819 */ /* 0x000fe20000011412 */
[----:B------:R-:W-:Y:S01]  /*0fa0*/  IMAD.U32 R12, R12, 0x20, R9 ;  /* 0x000000200c0c7824 */ /* 0x000fe200078e0009 */
[----:B------:R-:W-:Y:S01]  /*0fb0*/  @!P2 LEA.HI.X R9, R6, R21, R0, 0x1, P4 ;  /* 0x000000150609a211 */ /* 0x000fe200020f0c00 */
[----:B------:R-:W-:Y:S01]  /*0fc0*/  @!P0 IMAD R0, R5, R15, R2 ;  /* 0x0000000f05008224 */ /* 0x000fe200078e0202 */
[----:B------:R-:W-:Y:S01]  /*0fd0*/  @!P3 MOV R15, 0x400 ;  /* 0x00000400000fb802 */ /* 0x000fe20000000f00 */
[----:B------:R-:W-:Y:S01]  /*0fe0*/  @!P0 IMAD.MOV.U32 R2, RZ, RZ, R4 ;  /* 0x000000ffff028224 */ /* 0x000fe200078e0004 */
[----:B------:R-:W-:Y:S01]  /*0ff0*/  LEA R226, R12, UR4, 0x1 ;  /* 0x000000040ce27c11 */ /* 0x000fe2000f8e08ff */
[----:B------:R-:W-:-:S02]  /*1000*/  IMAD.SHL.U32 R107, R192, 0x80, RZ ;  /* 0x00000080c06b7824 */ /* 0x000fc400078e00ff */
[----:B------:R-:W-:Y:S02]  /*1010*/  @!P0 IMAD.WIDE.U32 R6, R5, R14, R2 ;  /* 0x0000000e05068225 */ /* 0x000fe400078e0002 */
[----:B------:R-:W-:Y:S01]  /*1020*/  @!PT LDS RZ, [RZ] ;  /* 0x00000000fffff984 */ /* 0x000fe20000000800 */
[----:B------:R-:W-:Y:S01]  /*1030*/  @!PT LDS RZ, [RZ] ;  /* 0x00000000fffff984 */ /* 0x000fe20000000800 */
[----:B------:R-:W-:Y:S01]  /*1040*/  @!PT LDS RZ, [RZ] ;  /* 0x00000000fffff984 */ /* 0x000fe20000000800 */
[----:B------:R5:W-:Y:S01]  /*1050*/  @!P2 LDGSTS.E.BYPASS.LTC128B.128 [R226], desc[UR12][R8.64] ;  /* 0x0000000008e2afae */ /* 0x000be2000b901d4c */
[----:B--2---:R-:W-:Y:S01]  /*1060*/  @!P0 LEA R13, R28, R13, 0x18 ;  /* 0x0000000d1c0d8211 */ /* 0x004fe200078ec0ff */
[----:B------:R-:W-:Y:S01]  /*1070*/  @!P0 IMAD.IADD R0, R7, 0x1, R0 ;  /* 0x0000000107008824 */ /* 0x000fe200078e0200 */
[----:B---3--:R-:W-:Y:S01]  /*1080*/  @!P0 LEA R2, P4, R6, R22, 0x1 ;  /* 0x0000001606028211 */ /* 0x008fe200078808ff */
[----:B------:R-:W-:Y:S02]  /*1090*/  @!P1 IMAD R7, R12, 0x2, R27 ;  /* 0x000000020c079824 */ /* 0x000fe400078e021b */
[----:B------:R-:W-:Y:S01]  /*10a0*/  @!P3 IMAD.MOV.U32 R5, RZ, RZ, R3 ;  /* 0x000000ffff05b224 */ /* 0x000fe200078e0003 */
[----:B------:R-:W-:Y:S01]  /*10b0*/  @!P0 LEA.HI.X R3, R6, R23, R0, 0x1, P4 ;  /* 0x0000001706038211 */ /* 0x000fe200020f0c00 */
[----:B------:R-:W-:Y:S01]  /*10c0*/  @!P0 IMAD R0, R12, 0x2, R13 ;  /* 0x000000020c008824 */ /* 0x000fe200078e020d */
[----:B------:R2:W-:Y:S01]  /*10d0*/  @!P1 LDGSTS.E.BYPASS.LTC128B.128 [R7+0x800], desc[UR12][R10.64] ;  /* 0x008000000a079fae */ /* 0x0005e2000b901d4c */
[-C--:B------:R-:W-:Y:S01]  /*10e0*/  ISETP.GE.AND P4, PT, R39, R19.reuse, PT ;  /* 0x000000132700720c */ /* 0x080fe20003f86270 */
[----:B------:R-:W-:Y:S01]  /*10f0*/  IMAD.SHL.U32 R251, R194, 0x80, RZ ;  /* 0x00000080c2fb7824 */ /* 0x000fe200078e00ff */
[----:B------:R-:W-:Y:S01]  /*1100*/  ISETP.GE.AND P1, PT, R38, R19, PT ;  /* 0x000000132600720c */ /* 0x000fe20003f26270 */
[----:B------:R3:W-:Y:S01]  /*1110*/  @!P0 LDGSTS.E.BYPASS.LTC128B.128 [R0+0x1000], desc[UR12][R2.64] ;  /* 0x0100000002008fae */ /* 0x0007e2000b901d4c */
[----:B------:R-:W-:-:S02]  /*1120*/  SHF.R.S32.HI R23, RZ, 0x1f, R180 ;  /* 0x0000001fff177819 */ /* 0x000fc400000114b4 */
[----:B------:R-:W-:Y:S02]  /*1130*/  ISETP.GE.AND P0, PT, R37, R19, PT ;  /* 0x000000132500720c */ /* 0x000fe40003f06270 */
[----:B----4-:R-:W-:Y:S01]  /*1140*/  @!P3 LEA R20, R29, R15, 0x18 ;  /* 0x0000000f1d14b211 */ /* 0x010fe200078ec0ff */
[----:B------:R-:W-:Y:S01]  /*1150*/  IMAD.WIDE.U32 R28, R18, UR6, R24 ;  /* 0x00000006121c7c25 */ /* 0x000fe2000f8e0018 */
[----:B------:R-:W4:Y:S03]  /*1160*/  @!P5 LDC.64 R14, c[0x0][0x218] ;  /* 0x00008600ff0edb82 */ /* 0x000f260000000a00 */
[----:B------:R-:W4:Y:S01]  /*1170*/  @!P4 S2R R21, SR_CgaCtaId ;  /* 0x000000000015c919 */ /* 0x000f220000008800 */
[----:B------:R-:W-:Y:S01]  /*1180*/  IMAD.MOV.U32 R218, RZ, RZ, R28 ;  /* 0x000000ffffda7224 */ /* 0x000fe200078e001c */
[----:B-----5:R-:W-:Y:S01]  /*1190*/  @!P3 IADD3 R8, P2, R40, 0x60, RZ ;  /* 0x000000602808b810 */ /* 0x020fe20007f5e0ff */
[----:B------:R5:W-:Y:S04]  /*11a0*/  STL.64 [R1+0x10], R28 ;  /* 0x0000101c01007387 */ /* 0x000be80000100a00 */
[----:B------:R-:W-:-:S02]  /*11b0*/  @!P3 IMAD.X R6, RZ, RZ, R41, P2 ;  /* 0x000000ffff06b224 */ /* 0x000fc400010e0629 */
[-C--:B-1----:R-:W-:Y:S01]  /*11c0*/  @!P3 IMAD.WIDE.U32 R4, R8, R16.reuse, R4 ;  /* 0x000000100804b225 */ /* 0x082fe200078e0004 */
[----:B--2---:R-:W1:Y:S03]  /*11d0*/  @!P3 LDC.64 R10, c[0x0][0x210] ;  /* 0x00008400ff0abb82 */ /* 0x004e660000000a00 */
[----:B------:R-:W-:Y:S02]  /*11e0*/  @!P3 IMAD R6, R6, R16, RZ ;  /* 0x000000100606b224 */ /* 0x000fe400078e02ff */
[----:B---3--:R-:W-:Y:S01]  /*11f0*/  IMAD R0, R26, UR6, RZ ;  /* 0x000000061a007c24 */ /* 0x008fe2000f8e02ff */
[----:B------:R-:W2:Y:S01]  /*1200*/  @!P0 S2R R16, SR_CgaCtaId ;  /* 0x0000000000108919 */ /* 0x000ea20000008800 */
[----:B------:R-:W-:Y:S02]  /*1210*/  @!P3 IMAD R6, R8, R17, R6 ;  /* 0x000000110806b224 */ /* 0x000fe400078e0206 */
[----:B------:R-:W3:Y:S01]  /*1220*/  @!P4 LDC.64 R8, c[0x0][0x218] ;  /* 0x00008600ff08cb82 */ /* 0x000ee20000000a00 */
[----:B------:R-:W-:Y:S01]  /*1230*/  IMAD R0, R18, UR7, R0 ;  /* 0x0000000712007c24 */ /* 0x000fe2000f8e0200 */
[----:B------:R-:W2:Y:S01]  /*1240*/  @!P1 S2R R17, SR_CgaCtaId ;  /* 0x0000000000119919 */ /* 0x000ea20000008800 */
[----:B------:R-:W-:Y:S01]  /*1250*/  IMAD R2, R106, R180, RZ ;  /* 0x000000b46a027224 */ /* 0x000fe200078e02ff */
[----:B------:R-:W-:Y:S01]  /*1260*/  ULDC.64 UR6, c[0x0][0x268] ;  /* 0x00009a0000067ab9 */ /* 0x000fe20000000a00 */
[----:B------:R-:W-:-:S02]  /*1270*/  IMAD.IADD R219, R29, 0x1, R0 ;  /* 0x000000011ddb7824 */ /* 0x000fc400078e0200 */
[----:B------:R-:W-:Y:S02]  /*1280*/  @!P3 IMAD.IADD R5, R5, 0x1, R6 ;  /* 0x000000010505b824 */ /* 0x000fe400078e0206 */
[-C--:B------:R-:W-:Y:S01]  /*1290*/  IMAD R0, R23, R107.reuse, R2 ;  /* 0x0000006b17007224 */ /* 0x080fe200078e0202 */
[----:B------:R-:W-:Y:S01]  /*12a0*/  STL.64 [R1+0x8], R218 ;  /* 0x000008da01007387 */ /* 0x000fe20000100a00 */
[----:B------:R-:W-:-:S04]  /*12b0*/  IMAD.WIDE.U32 R2, R180, R107, R218 ;  /* 0x0000006bb4027225 */ /* 0x000fc800078e00da */
[----:B------:R-:W-:Y:S01]  /*12c0*/  IMAD.IADD R3, R3, 0x1, R0 ;  /* 0x0000000103037824 */ /* 0x000fe200078e0200 */
[----:B-1----:R-:W-:Y:S01]  /*12d0*/  @!P3 LEA R6, P2, R4, R10, 0x1 ;  /* 0x0000000a0406b211 */ /* 0x002fe200078408ff */
[----:B-----5:R-:W-:-:S03]  /*12e0*/  IMAD.WIDE.U32 R28, R18, UR6, R30 ;  /* 0x00000006121c7c25 */ /* 0x020fc6000f8e001e */
[----:B------:R-:W-:Y:S01]  /*12f0*/  @!P3 LEA.HI.X R7, R4, R11, R5, 0x1, P2 ;  /* 0x0000000b0407b211 */ /* 0x000fe200010f0c05 */
[----:B------:R-:W-:Y:S01]  /*1300*/  @!P3 IMAD R5, R12, 0x2, R20 ;  /* 0x000000020c05b824 */ /* 0x000fe200078e0214 */
[----:B------:R-:W-:Y:S01]  /*1310*/  LEA.HI R11, R36, R183, RZ, 0x4 ;  /* 0x000000b7240b7211 */ /* 0x000fe200078f20ff */
[----:B------:R-:W-:Y:S01]  /*1320*/  IMAD.MOV.U32 R24, RZ, RZ, R28 ;  /* 0x000000ffff187224 */ /* 0x000fe200078e001c */
[----:B------:R-:W-:Y:S01]  /*1330*/  @!P4 LEA R0, P2, R192, R2, 0x5 ;  /* 0x00000002c000c211 */ /* 0x000fe200078428ff */
[----:B------:R-:W-:Y:S01]  /*1340*/  STL.64 [R1+0x100], R28 ;  /* 0x0001001c01007387 */ /* 0x000fe20000100a00 */
[----:B------:R-:W-:Y:S02]  /*1350*/  SHF.R.S32.HI R10, RZ, 0x4, R11 ;  /* 0x00000004ff0a7819 */ /* 0x000fe4000001140b */
[----:B----4-:R-:W-:Y:S01]  /*1360*/  @!P5 LEA R4, P6, R2, R14, 0x1 ;  /* 0x0000000e0204d211 */ /* 0x010fe200078c08ff */
[----:B------:R1:W-:Y:S01]  /*1370*/  @!P3 LDGSTS.E.BYPASS.LTC128B.128 [R5+0x1800], desc[UR12][R6.64] ;  /* 0x018000000605bfae */ /* 0x0003e2000b901d4c */
[----:B------:R-:W-:-:S02]  /*1380*/  LEA.HI R13, R11, R10, RZ, 0x1 ;  /* 0x0000000a0b0d7211 */ /* 0x000fc400078f08ff */
[----:B------:R-:W-:Y:S02]  /*1390*/  ISETP.GE.AND P3, PT, R38, R19, PT ;  /* 0x000000132600720c */ /* 0x000fe40003f66270 */
[----:B-1----:R-:W-:Y:S01]  /*13a0*/  @!P4 LEA.HI.X R7, R192, R3, R193, 0x5, P2 ;  /* 0x00000003c007c211 */ /* 0x002fe200010f2cc1 */
[----:B------:R-:W-:Y:S01]  /*13b0*/  @!P5 IMAD R6, R12, 0x2, R34 ;  /* 0x000000020c06d824 */ /* 0x000fe200078e0222 */
[----:B---3--:R-:W-:Y:S02]  /*13c0*/  @!P4 LEA R8, P2, R0, R8, 0x1 ;  /* 0x000000080008c211 */ /* 0x008fe400078408ff */
[----:B------:R-:W-:Y:S02]  /*13d0*/  @!P5 LEA.HI.X R5, R2, R15, R3, 0x1, P6 ;  /* 0x0000000f0205d211 */ /* 0x000fe400030f0c03 */
[----:B------:R-:W-:Y:S02]  /*13e0*/  @!P4 LEA.HI.X R9, R0, R9, R7, 0x1, P2 ;  /* 0x000000090009c211 */ /* 0x000fe400010f0c07 */
[----:B------:R-:W-:Y:S01]  /*13f0*/  LOP3.LUT R0, R13, 0xfffffffe, RZ, 0xc0, !PT ;  /* 0xfffffffe0d007812 */ /* 0x000fe200078ec0ff */
[----:B------:R1:W-:Y:S01]  /*1400*/  @!P5 LDGSTS.E.BYPASS.LTC128B.128 [R6+0x2000], desc[UR12][R4.64] ;  /* 0x020000000406dfae */ /* 0x0003e2000b901d4c */
[----:B------:R-:W-:-:S02]  /*1410*/  @!P0 MOV R13, 0x400 ;  /* 0x00000400000d8802 */ /* 0x000fc40000000f00 */
[-C--:B------:R-:W-:Y:S01]  /*1420*/  ISETP.GE.AND P5, PT, R39, R19.reuse, PT ;  /* 0x000000132700720c */ /* 0x080fe20003fa6270 */
[----:B------:R-:W-:Y:S01]  /*1430*/  IMAD.IADD R22, R10, 0x1, -R0 ;  /* 0x000000010a167824 */ /* 0x000fe200078e0a00 */
[----:B------:R-:W-:Y:S02]  /*1440*/  LOP3.LUT R0, R11, 0xfffffff0, RZ, 0xc0, !PT ;  /* 0xfffffff00b007812 */ /* 0x000fe400078ec0ff */
[----:B------:R-:W-:Y:S02]  /*1450*/  @!P4 MOV R11, 0x400 ;  /* 0x00000400000bc802 */ /* 0x000fe40000000f00 */
[----:B------:R-:W-:Y:S01]  /*1460*/  ISETP.GE.AND P2, PT, R37, R19, PT ;  /* 0x000000132500720c */ /* 0x000fe20003f46270 */
[----:B------:R-:W-:Y:S01]  /*1470*/  IMAD.IADD R0, R183, 0x1, -R0 ;  /* 0x00000001b7007824 */ /* 0x000fe200078e0a00 */
[----:B------:R-:W-:Y:S02]  /*1480*/  @!P4 LEA R11, R21, R11, 0x18 ;  /* 0x0000000b150bc211 */ /* 0x000fe400078ec0ff */
[----:B--2---:R-:W-:Y:S01]  /*1490*/  @!P0 LEA R19, R16, R13, 0x18 ;  /* 0x0000000d10138211 */ /* 0x004fe200078ec0ff */
[----:B------:R-:W2:Y:S01]  /*14a0*/  @!P0 LDC.64 R20, c[0x0][0x218] ;  /* 0x00008600ff148b82 */ /* 0x000ea20000000a00 */
[----:B------:R-:W-:-:S02]  /*14b0*/  SHF.R.S32.HI R15, RZ, 0x1f, R0 ;  /* 0x0000001fff0f7819 */ /* 0x000fc40000011400 */
[----:B------:R-:W-:Y:S02]  /*14c0*/  ISETP.NE.AND P6, PT, R32, RZ, PT ;  /* 0x000000ff2000720c */ /* 0x000fe40003fc5270 */
[----:B------:R-:W-:Y:S02]  /*14d0*/  LEA.HI R15, R15, R0, RZ, 0x3 ;  /* 0x000000000f0f7211 */ /* 0x000fe400078f18ff */
[----:B-1----:R-:W-:Y:S02]  /*14e0*/  @!P1 MOV R4, 0x400 ;  /* 0x0000040000049802 */ /* 0x002fe40000000f00 */
[----:B------:R-:W-:Y:S02]  /*14f0*/  LOP3.LUT R6, R35, 0xfffffff8, RZ, 0xc0, !PT ;  /* 0xfffffff823067812 */ /* 0x000fe400078ec0ff */
[----:B------:R-:W-:Y:S02]  /*1500*/  @!P1 LEA R14, R17, R4, 0x18 ;  /* 0x00000004110e9211 */ /* 0x000fe400078ec0ff */
[----:B------:R-:W-:Y:S01]  /*1510*/  LEA.HI R4, R0, R0, RZ, 0x1 ;  /* 0x0000000000047211 */ /* 0x000fe200078f08ff */
[----:B------:R-:W-:Y:S01]  /*1520*/  IMAD.IADD R6, R183, 0x1, -R6 ;  /* 0x00000001b7067824 */ /* 0x000fe200078e0a06 */
[----:B------:R-:W1:Y:S01]  /*1530*/  @!P1 LDC.64 R16, c[0x0][0x218] ;  /* 0x00008600ff109b82 */ /* 0x000e620000000a00 */
[----:B------:R-:W-:Y:S01]  /*1540*/  @!P1 IMAD R14, R12, 0x2, R14 ;  /* 0x000000020c0e9824 */ /* 0x000fe200078e020e */
[----:B------:R-:W-:-:S02]  /*1550*/  LOP3.LUT R10, R4, 0x7fffffe, RZ, 0xc0, !PT ;  /* 0x07fffffe040a7812 */ /* 0x000fc400078ec0ff */
[----:B------:R-:W-:-:S03]  /*1560*/  LEA.HI R5, R6, R6, RZ, 0x1 ;  /* 0x0000000606057211 */ /* 0x000fc600078f08ff */
[----:B------:R-:W-:Y:S01]  /*1570*/  IMAD.IADD R214, R0, 0x1, -R10 ;  /* 0x0000000100d67824 */ /* 0x000fe200078e0a0a */
[----:B------:R-:W-:Y:S01]  /*1580*/  SHF.R.S32.HI R53, RZ, 0x1, R5 ;  /* 0x00000001ff357819 */ /* 0x000fe20000011405 */
[C---:B------:R-:W-:Y:S01]  /*1590*/  @!P4 IMAD R0, R12.reuse, 0x2, R11 ;  /* 0x000000020c00c824 */ /* 0x040fe200078e020b */
[--C-:B------:R-:W-:Y:S01]  /*15a0*/  SHF.R.S32.HI R10, RZ, 0x1, R4.reuse ;  /* 0x00000001ff0a7819 */ /* 0x100fe20000011404 */
[----:B------:R-:W-:Y:S01]  /*15b0*/  @!P0 IMAD R12, R12, 0x2, R19 ;  /* 0x000000020c0c8824 */ /* 0x000fe200078e0213 */
[----:B------:R-:W-:Y:S02]  /*15c0*/  SHF.R.S32.HI R4, RZ, 0x1f, R4 ;  /* 0x0000001fff047819 */ /* 0x000fe40000011404 */
[----:B------:R-:W-:Y:S01]  /*15d0*/  LOP3.LUT R7, R5, 0x7fffffe, RZ, 0xc0, !PT ;  /* 0x07fffffe05077812 */ /* 0x000fe200078ec0ff */
[----:B------:R3:W-:Y:S01]  /*15e0*/  @!P4 LDGSTS.E.BYPASS.LTC128B.128 [R0+0x2800], desc[UR12][R8.64] ;  /* 0x028000000800cfae */ /* 0x0007e2000b901d4c */
[----:B------:R-:W-:-:S03]  /*15f0*/  LEA.HI R4, R4, R10, RZ, 0x2 ;  /* 0x0000000a04047211 */ /* 0x000fc600078f10ff */
[----:B------:R-:W-:Y:S02]  /*1600*/  IMAD.IADD R13, R6, 0x1, -R7 ;  /* 0x00000001060d7824 */ /* 0x000fe400078e0a07 */
[----:B------:R-:W-:Y:S02]  /*1610*/  IMAD.SHL.U32 R7, R33, 0x8, RZ ;  /* 0x0000000821077824 */ /* 0x000fe400078e00ff */
[----:B---3--:R-:W-:Y:S01]  /*1620*/  IMAD.SHL.U32 R0, R53, 0x40, RZ ;  /* 0x0000004035007824 */ /* 0x008fe200078e00ff */
[----:B------:R-:W-:Y:S01]  /*1630*/  LOP3.LUT R9, R4, 0xfffffffc, RZ, 0xc0, !PT ;  /* 0xfffffffc04097812 */ /* 0x000fe200078ec0ff */
[----:B------:R-:W-:-:S03]  /*1640*/  IMAD.WIDE.U32 R4, R192, 0x40, RZ ;  /* 0x00000040c0047825 */ /* 0x000fc600078e00ff */
[----:B------:R-:W-:Y:S01]  /*1650*/  LOP3.LUT R0, R0, 0xc0, RZ, 0xc0, !PT ;  /* 0x000000c000007812 */ /* 0x000fe200078ec0ff */
[----:B------:R-:W-:Y:S01]  /*1660*/  IMAD.IADD R52, R10, 0x1, -R9 ;  /* 0x000000010a347824 */ /* 0x000fe200078e0a09 */
[----:B------:R-:W-:Y:S01]  /*1670*/  @!P1 IADD3 R8, P4, R2, R4, RZ ;  /* 0x0000000402089210 */ /* 0x000fe20007f9e0ff */
[C---:B------:R-:W-:Y:S01]  /*1680*/  @!P0 IMAD R4, R193.reuse, 0x60, RZ ;  /* 0x00000060c1048824 */ /* 0x040fe200078e02ff */
[----:B------:R-:W-:Y:S02]  /*1690*/  LOP3.LUT R7, R0, 0x8, R7, 0xf8, !PT ;  /* 0x0000000800077812 */ /* 0x000fe400078ef807 */
[----:B------:R-:W-:Y:S01]  /*16a0*/  SHF.R.U32.HI R6, RZ, 0x3, R0 ;  /* 0x00000003ff067819 */ /* 0x000fe20000011600 */
[----:B------:R-:W-:-:S03]  /*16b0*/  IMAD.SHL.U32 R0, R193, 0x40, RZ ;  /* 0x00000040c1007824 */ /* 0x000fc600078e00ff */
[----:B------:R-:W-:Y:S02]  /*16c0*/  LOP3.LUT R7, R7, R6, RZ, 0x3c, !PT ;  /* 0x0000000607077212 */ /* 0x000fe400078e3cff */
[----:B------:R-:W-:Y:S01]  /*16d0*/  @!P1 IADD3.X R5, R3, R5, R0, P4, !PT ;  /* 0x0000000503059210 */ /* 0x000fe200027fe400 */
[----:B------:R-:W-:Y:S01]  /*16e0*/  IMAD R0, R22, 0x8, R13 ;  /* 0x0000000816007824 */ /* 0x000fe200078e020d */
[----:B-1----:R-:W-:Y:S01]  /*16f0*/  @!P1 LEA R6, P4, R8, R16, 0x1 ;  /* 0x0000001008069211 */ /* 0x002fe200078808ff */
[----:B------:R-:W-:-:S04]  /*1700*/  @!P0 IMAD.WIDE.U32 R2, R192, 0x60, R2 ;  /* 0x00000060c0028825 */ /* 0x000fc800078e0002 */
[----:B------:R-:W-:Y:S01]  /*1710*/  IMAD.U32 R0, R0, 0x20, R7 ;  /* 0x0000002000007824 */ /* 0x000fe200078e0007 */
[----:B------:R-:W-:Y:S01]  /*1720*/  @!P1 LEA.HI.X R7, R8, R17, R5, 0x1, P4 ;  /* 0x0000001108079211 */ /* 0x000fe200020f0c05 */
[----:B------:R-:W-:Y:S01]  /*1730*/  IMAD R5, R252, R180, RZ ;  /* 0x000000b4fc057224 */ /* 0x000fe200078e02ff */
[----:B------:R-:W1:Y:S01]  /*1740*/  @!P6 LDC.64 R16, c[0x0][0x220] ;  /* 0x00008800ff10eb82 */ /* 0x000e620000000a00 */
[----:B------:R-:W-:Y:S01]  /*1750*/  @!P0 IMAD.IADD R8, R3, 0x1, R4 ;  /* 0x0000000103088824 */ /* 0x000fe200078e0204 */
[----:B--2---:R-:W-:Y:S01]  /*1760*/  @!P0 LEA R4, P4, R2, R20, 0x1 ;  /* 0x0000001402048211 */ /* 0x004fe200078808ff */
[----:B------:R-:W-:Y:S01]  /*1770*/  IMAD R9, R23, R251, R5 ;  /* 0x000000fb17097224 */ /* 0x000fe200078e0205 */
[----:B------:R2:W-:Y:S01]  /*1780*/  @!P1 LDGSTS.E.BYPASS.LTC128B.128 [R14+0x3000], desc[UR12][R6.64] ;  /* 0x03000000060e9fae */ /* 0x0005e2000b901d4c */
[----:B------:R-:W-:Y:S01]  /*1790*/  IMAD R3, R26, UR6, RZ ;  /* 0x000000061a037c24 */ /* 0x000fe2000f8e02ff */
[----:B------:R-:W-:Y:S01]  /*17a0*/  @!P0 LEA.HI.X R5, R2, R21, R8, 0x1, P4 ;  /* 0x0000001502058211 */ /* 0x000fe200020f0c08 */
[----:B------:R-:W-:Y:S01]  /*17b0*/  IMAD.SHL.U32 R2, R52, 0x40, RZ ;  /* 0x0000004034027824 */ /* 0x000fe200078e00ff */
[----:B------:R-:W3:Y:S01]  /*17c0*/  @!P5 LDC.64 R20, c[0x0][0x220] ;  /* 0x00008800ff14db82 */ /* 0x000ee20000000a00 */
[----:B------:R-:W-:Y:S01]  /*17d0*/  IMAD R3, R18, UR7, R3 ;  /* 0x0000000712037c24 */ /* 0x000fe2000f8e0203 */
[----:B------:R-:W-:Y:S01]  /*17e0*/  LEA R212, R0, UR4, 0x1 ;  /* 0x0000000400d47c11 */ /* 0x000fe2000f8e08ff */
[----:B------:R4:W-:Y:S01]  /*17f0*/  @!P0 LDGSTS.E.BYPASS.LTC128B.128 [R12+0x3800], desc[UR12][R4.64] ;  /* 0x03800000040c8fae */ /* 0x0009e2000b901d4c */
[----:B------:R-:W-:Y:S01]  /*1800*/  IMAD.SHL.U32 R8, R195, 0x40, RZ ;  /* 0x00000040c3087824 */ /* 0x000fe200078e00ff */
[----:B------:R-:W-:Y:S01]  /*1810*/  ISETP.GE.AND P4, PT, R225, 0x2, PT ;  /* 0x00000002e100780c */ /* 0x000fe20003f86270 */
[----:B------:R-:W-:Y:S01]  /*1820*/  IMAD.IADD R25, R29, 0x1, R3 ;  /* 0x000000011d197824 */ /* 0x000fe200078e0203 */
[----:B------:R-:W0:Y:S01]  /*1830*/  LDGDEPBAR ;  /* 0x00000000000079af */ /* 0x000e220000000000 */
[----:B------:R-:W5:Y:S01]  /*1840*/  @!P3 LDC.64 R18, c[0x0][0x220] ;  /* 0x00008800ff12bb82 */ /* 0x000f620000000a00 */
[----:B------:R-:W-:-:S02]  /*1850*/  IMAD.MOV.U32 R0, RZ, RZ, 0x10 ;  /* 0x00000010ff007424 */ /* 0x000fc400078e00ff */
[----:B------:R-:W-:Y:S01]  /*1860*/  STL.64 [R1+0xf8], R24 ;  /* 0x0000f81801007387 */ /* 0x000fe20000100a00 */
[----:B------:R-:W-:Y:S01]  /*1870*/  VIADD R217, R212, 0x2020 ;  /* 0x00002020d4d97836 */ /* 0x000fe20000000000 */
[----:B--2---:R-:W-:Y:S01]  /*1880*/  LOP3.LUT R6, R2, 0xc0, RZ, 0xc0, !PT ;  /* 0x000000c002067812 */ /* 0x004fe200078ec0ff */
[----:B------:R-:W-:-:S04]  /*1890*/  IMAD.WIDE.U32 R2, R180, R251, R24 ;  /* 0x000000fbb4027225 */ /* 0x000fc800078e0018 */
[----:B------:R-:W-:Y:S02]  /*18a0*/  IMAD.SHL.U32 R7, R22, 0x8, RZ ;  /* 0x0000000816077824 */ /* 0x000fe400078e00ff */
[----:B----4-:R-:W-:Y:S01]  /*18b0*/  IMAD.WIDE.U32 R4, R194, 0x40, RZ ;  /* 0x00000040c2047825 */ /* 0x010fe200078e00ff */
[----:B------:R-:W-:-:S04]  /*18c0*/  DEPBAR.LE SB0, 0x0 ;  /* 0x000080000000791a */ /* 0x000fc80000000000 */
[----:B------:R-:W-:Y:S01]  /*18d0*/  BAR.SYNC.DEFER_BLOCKING 0x0 ;  /* 0x0000000000007b1d */ /* 0x000fe20000010000 */
[----:B------:R-:W-:Y:S01]  /*18e0*/  @!P3 IADD3 R10, P0, R2, R4, RZ ;  /* 0x00000004020ab210 */ /* 0x000fe20007f1e0ff */
[----:B------:R-:W-:Y:S01]  /*18f0*/  IMAD.SHL.U32 R4, R15, 0x20, RZ ;  /* 0x000000200f047824 */ /* 0x000fe200078e00ff */
[----:B------:R-:W-:Y:S01]  /*1900*/  LOP3.LUT R7, R6, 0x8, R7, 0xf8, !PT ;  /* 0x0000000806077812 */ /* 0x000fe200078ef807 */
[----:B------:R-:W-:Y:S01]  /*1910*/  IMAD.IADD R3, R3, 0x1, R9 ;  /* 0x0000000103037824 */ /* 0x000fe200078e0209 */
[----:B------:R-:W-:-:S03]  /*1920*/  SHF.R.U32.HI R6, RZ, 0x3, R6 ;  /* 0x00000003ff067819 */ /* 0x000fc60000011606 */
[----:B------:R-:W2:Y:S01]  /*1930*/  @!P2 LDC.64 R14, c[0x0][0x220] ;  /* 0x00008800ff0eab82 */ /* 0x000ea20000000a00 */
[----:B------:R-:W-:Y:S01]  /*1940*/  LOP3.LUT R182, R4, 0xffffff00, RZ, 0xc0, !PT ;  /* 0xffffff0004b67812 */ /* 0x000fe200078ec0ff */
[----:B------:R-:W-:Y:S01]  /*1950*/  @!P2 IMAD R12, R195, 0x60, RZ ;  /* 0x00000060c30ca824 */ /* 0x000fe200078e02ff */
[----:B------:R-:W-:Y:S02]  /*1960*/  LOP3.LUT R213, R7, R6, RZ, 0x3c, !PT ;  /* 0x0000000607d57212 */ /* 0x000fe400078e3cff */
[----:B-1----:R-:W-:Y:S01]  /*1970*/  @!P6 LEA R6, P1, R2, R16, 0x1 ;  /* 0x000000100206e211 */ /* 0x002fe200078208ff */
[----:B------:R-:W-:Y:S01]  /*1980*/  IMAD R11, R181, 0x200, R182 ;  /* 0x00000200b50b7824 */ /* 0x000fe200078e02b6 */
[----:B------:R-:W-:Y:S02]  /*1990*/  @!P3 IADD3.X R13, R3, R5, R8, P0, !PT ;  /* 0x00000005030db210 */ /* 0x000fe400007fe408 */
[----:B------:R-:W-:Y:S02]  /*19a0*/  @!P5 LEA R5, P0, R194, R2, 0x5 ;  /* 0x00000002c205d211 */ /* 0x000fe400078028ff */
[----:B------:R-:W-:-:S02]  /*19b0*/  @!P6 LEA.HI.X R7, R2, R17, R3, 0x1, P1 ;  /* 0x000000110207e211 */ /* 0x000fc400008f0c03 */
[C---:B------:R-:W-:Y:S01]  /*19c0*/  @!P5 LEA.HI.X R9, R194.reuse, R3, R195, 0x5, P0 ;  /* 0x00000003c209d211 */ /* 0x040fe200000f2cc3 */
[----:B------:R-:W-:Y:S01]  /*19d0*/  @!P2 IMAD.WIDE.U32 R2, R194, 0x60, R2 ;  /* 0x00000060c202a825 */ /* 0x000fe200078e0002 */
[C---:B---3--:R-:W-:Y:S02]  /*19e0*/  @!P5 LEA R4, P1, R5.reuse, R20, 0x1 ;  /* 0x000000140504d211 */ /* 0x048fe400078208ff */
[C---:B-----5:R-:W-:Y:S01]  /*19f0*/  @!P3 LEA R8, P0, R10.reuse, R18, 0x1 ;  /* 0x000000120a08b211 */ /* 0x060fe200078008ff */
[----:B------:R-:W-:Y:S01]  /*1a00*/  @P6 STS [R226+0x4000], RZ ;  /* 0x004000ffe2006388 */ /* 0x000fe20000000800 */
[----:B------:R-:W-:Y:S01]  /*1a10*/  @!P5 LEA.HI.X R5, R5, R21, R9, 0x1, P1 ;  /* 0x000000150505d211 */ /* 0x000fe200008f0c09 */
[----:B------:R-:W-:Y:S01]  /*1a20*/  @!P2 IMAD.IADD R3, R3, 0x1, R12 ;  /* 0x000000010303a824 */ /* 0x000fe200078e020c */
[----:B------:R-:W-:Y:S01]  /*1a30*/  @!P3 LEA.HI.X R9, R10, R19, R13, 0x1, P0 ;  /* 0x000000130a09b211 */ /* 0x000fe200000f0c0d */
[----:B------:R-:W-:Y:S01]  /*1a40*/  @P6 STS [R226+0x4004], RZ ;  /* 0x004004ffe2006388 */ /* 0x000fe20000000800 */
[----:B------:R-:W-:Y:S01]  /*1a50*/  IMAD R10, R214, 0x20, R11 ;  /* 0x00000020d60a7824 */ /* 0x000fe200078e020b */
[----:B------:R-:W-:-:S02]  /*1a60*/  LOP3.LUT P1, RZ, R52, 0x2, RZ, 0xc0, !PT ;  /* 0x0000000234ff7812 */ /* 0x000fc4000782c0ff */
[----:B------:R-:W-:Y:S02]  /*1a70*/  @P6 STS.64 [R226+0x4008], RZ ;  /* 0x004008ffe2006388 */ /* 0x000fe40000000a00 */
[----:B------:R-:W-:Y:S02]  /*1a80*/  SEL R0, R0, 0xfffffff0, !P1 ;  /* 0xfffffff000007807 */ /* 0x000fe40004800000 */
[----:B------:R-:W-:Y:S01]  /*1a90*/  @!PT LDS RZ, [RZ] ;  /* 0x00000000fffff984 */ /* 0x000fe20000000800 */
[----:B------:R-:W-:Y:S01]  /*1aa0*/  @!PT LDS RZ, [RZ] ;  /* 0x00000000fffff984 */ /* 0x000fe20000000800 */
[----:B------:R-:W-:Y:S01]  /*1ab0*/  @!PT LDS RZ, [RZ] ;  /* 0x00000000fffff984 */ /* 0x000fe20000000800 */
[----:B------:R2:W-:Y:S04]  /*1ac0*/  @!P6 LDGSTS.E.BYPASS.LTC128B.128 [R226+0x4000], desc[UR12][R6.64] ;  /* 0x0400000006e2efae */ /* 0x0005e8000b901d4c */
[----:B------:R-:W-:Y:S04]  /*1ad0*/  @P5 STS.128 [R226+0x4800], RZ ;  /* 0x004800ffe2005388 */ /* 0x000fe80000000c00 */
[----:B------:R-:W-:Y:S01]  /*1ae0*/  @!PT LDS RZ, [RZ] ;  /* 0x00000000fffff984 */ /* 0x000fe20000000800 */
[----:B------:R-:W-:Y:S01]  /*1af0*/  @!PT LDS RZ, [RZ] ;  /* 0x00000000fffff984 */ /* 0x000fe20000000800 */
[----:B------:R-:W-:Y:S01]  /*1b00*/  @!PT LDS RZ, [RZ] ;  /* 0x00000000fffff984 */ /* 0x000fe20000000800 */
[----:B------:R-:W-:Y:S04]  /*1b10*/  @!P5 LDGSTS.E.BYPASS.LTC128B.128 [R226+0x4800], desc[UR12][R4.64] ;  /* 0x0480000004e2dfae */ /* 0x000fe8000b901d4c */
[----:B------:R-:W-:Y:S04]  /*1b20*/  @P3 STS.128 [R226+0x5000], RZ ;  /* 0x005000ffe2003388 */ /* 0x000fe80000000c00 */
[----:B------:R-:W-:Y:S01]  /*1b30*/  @!PT LDS RZ, [RZ] ;  /* 0x00000000fffff984 */ /* 0x000fe20000000800 */
[----:B------:R-:W-:Y:S01]  /*1b40*/  @!PT LDS RZ, [RZ] ;  /* 0x00000000fffff984 */ /* 0x000fe20000000800 */
[----:B------:R-:W-:Y:S01]  /*1b50*/  @!PT LDS RZ, [RZ] ;  /* 0x00000000fffff984 */ /* 0x000fe20000000800 */
[----:B------:R1:W-:Y:S04]  /*1b60*/  @!P3 LDGSTS.E.BYPASS.LTC128B.128 [R226+0x5000], desc[UR12][R8.64] ;  /* 0x0500000008e2bfae */ /* 0x0003e8000b901d4c */
[----:B------:R-:W-:Y:S01]  /*1b70*/  @P2 STS.128 [R226+0x5800], RZ ;  /* 0x005800ffe2002388 */ /* 0x000fe20000000c00 */
[----:B--2---:R-:W-:-:S04]  /*1b80*/  @!P2 LEA R6, P0, R2, R14, 0x1 ;  /* 0x0000000e0206a211 */ /* 0x004fc800078008ff */
[----:B------:R-:W-:Y:S01]  /*1b90*/  @!P2 LEA.HI.X R7, R2, R15, R3, 0x1, P0 ;  /* 0x0000000f0207a211 */ /* 0x000fe200000f0c03 */
[----:B------:R-:W-:Y:S01]  /*1ba0*/  IMAD.IADD R2, R213, 0x1, R10 ;  /* 0x00000001d5027824 */ /* 0x000fe200078e020a */
[----:B------:R-:W-:-:S03]  /*1bb0*/  LOP3.LUT P0, RZ, R53, 0x2, RZ, 0xc0, !PT ;  /* 0x0000000235ff7812 */ /* 0x000fc6000780c0ff */
[----:B------:R-:W-:Y:S01]  /*1bc0*/  @!PT LDS RZ, [RZ] ;  /* 0x00000000fffff984 */ /* 0x000fe20000000800 */
[----:B------:R-:W-:Y:S01]  /*1bd0*/  @!PT LDS RZ, [RZ] ;  /* 0x00000000fffff984 */ /* 0x000fe20000000800 */
[----:B------:R-:W-:Y:S01]  /*1be0*/  @!PT LDS RZ, [RZ] ;  /* 0x00000000fffff984 */ /* 0x000fe20000000800 */
[----:B------:R2:W-:Y:S01]  /*1bf0*/  @!P2 LDGSTS.E.BYPASS.LTC128B.128 [R226+0x5800], desc[UR12][R6.64] ;  /* 0x0580000006e2afae */ /* 0x0005e2000b901d4c */
[----:B------:R-:W-:Y:S01]  /*1c00*/  LEA R215, R2, UR4, 0x1 ;  /* 0x0000000402d77c11 */ /* 0x000fe2000f8e08ff */
[----:B------:R-:W-:Y:S02]  /*1c10*/  VIADD R2, R212, 0x2000 ;  /* 0x00002000d4027836 */ /* 0x000fe40000000000 */
[----:B------:R-:W-:Y:S02]  /*1c20*/  LDSM.16.M88.4 R40, [R212+0x2000] ;  /* 0x00200000d428783b */ /* 0x000fe40000000200 */
[----:B------:R-:W-:Y:S02]  /*1c30*/  IMAD R216, R0, 0x2, R215 ;  /* 0x0000000200d87824 */ /* 0x000fe400078e02d7 */
[----:B------:R-:W3:Y:S02]  /*1c40*/  LDSM.16.M88.4 R12, [R215] ;  /* 0x00000000d70c783b */ /* 0x000ee40000000200 */
[----:B------:R-:W-:Y:S01]  /*1c50*/  @P0 VIADD R217, R2, 0xffffffe0 ;  /* 0xffffffe002d90836 */ /* 0x000fe20000000000 */
[----:B------:R-:W-:Y:S01]  /*1c60*/  LOP3.LUT R2, R188, 0xffffffe0, RZ, 0xc0, !PT ;  /* 0xffffffe0bc027812 */ /* 0x000fe200078ec0ff */
[----:B-1----:R-:W1:Y:S04]  /*1c70*/  LDSM.16.M88.4 R8, [R215+0x1000] ;  /* 0x00100000d708783b */ /* 0x002e680000000200 */
[----:B------:R-:W4:Y:S01]  /*1c80*/  LDSM.16.M88.4 R36, [R212+0x2400] ;  /* 0x00240000d424783b */ /* 0x000f220000000200 */
[----:B------:R-:W-:-:S03]  /*1c90*/  IMAD.IADD R2, R183, 0x1, -R2 ;  /* 0x00000001b7027824 */ /* 0x000fc600078e0a02 */
[----:B------:R-:W5:Y:S02]  /*1ca0*/  LDSM.16.M88.4 R28, [R212+0x2c00] ;  /* 0x002c0000d41c783b */ /* 0x000f640000000200 */
[----:B------:R-:W-:Y:S02]  /*1cb0*/  SHF.R.S32.HI R3, RZ, 0x1f, R2 ;  /* 0x0000001fff037819 */ /* 0x000fe40000011402 */
[----:B------:R-:W5:Y:S02]  /*1cc0*/  LDSM.16.M88.4 R32, [R212+0x2800] ;  /* 0x00280000d420783b */ /* 0x000f640000000200 */
[----:B------:R-:W-:Y:S01]  /*1cd0*/  LEA.HI R2, R3, R2, RZ, 0x2 ;  /* 0x0000000203027211 */ /* 0x000fe200078f10ff */
[----:B------:R-:W-:Y:S01]  /*1ce0*/  IMAD R3, R181, 0x10, R189 ;  /* 0x00000010b5037824 */ /* 0x000fe200078e02bd */
[----:B------:R-:W5:Y:S04]  /*1cf0*/  LDSM.16.M88.4 R24, [R212+0x3000] ;  /* 0x00300000d418783b */ /* 0x000f680000000200 */
[----:B------:R-:W5:Y:S04]  /*1d00*/  LDSM.16.M88.4 R20, [R212+0x3400] ;  /* 0x00340000d414783b */ /* 0x000f680000000200 */
[----:B------:R-:W-:Y:S04]  /*1d10*/  LDSM.16.M88.4 R44, [R212+0x3800] ;  /* 0x00380000d42c783b */ /* 0x000fe80000000200 */
[----:B------:R-:W5:Y:S04]  /*1d20*/  LDSM.16.M88.4 R48, [R212+0x3c00] ;  /* 0x003c0000d430783b */ /* 0x000f680000000200 */
[----:B--2---:R-:W-:Y:S04]  /*1d30*/  LDSM.16.M88.4 R4, [R216] ;  /* 0x00000000d804783b */ /* 0x004fe80000000200 */
[----:B------:R-:W-:Y:S01]  /*1d40*/  LDSM.16.M88.4 R76, [R217+0x1800] ;  /* 0x00180000d94c783b */ /* 0x000fe20000000200 */
[C---:B---3--:R-:W-:Y:S03]  /*1d50*/  HMMA.16816.F32 R176, R12.reuse, R40, RZ ;  /* 0x000000280cb0723c */ /* 0x048fe600000018ff */
[----:B------:R-:W2:Y:S03]  /*1d60*/  LDSM.16.M88.4 R92, [R217+0x1c00] ;  /* 0x001c0000d95c783b */ /* 0x000ea60000000200 */
[----:B------:R-:W-:Y:S01]  /*1d70*/  HMMA.16816.F32 R152, R12, R42, RZ ;  /* 0x0000002a0c98723c */ /* 0x000fe200000018ff */
[----:B------:R-:W3:Y:S04]  /*1d80*/  LDSM.16.M88.4 R16, [R216+0x1000] ;  /* 0x00100000d810783b */ /* 0x000ee80000000200 */
[----:B------:R-:W3:Y:S01]  /*1d90*/  LDSM.16.M88.4 R52, [R217] ;  /* 0x00000000d934783b */ /* 0x000ee20000000200 */
[C---:B-1----:R-:W-:Y:S03]  /*1da0*/  HMMA.16816.F32 R112, R8.reuse, R40, RZ ;  /* 0x000000280870723c */ /* 0x042fe600000018ff */
[----:B------:R-:W1:Y:S03]  /*1db0*/  LDSM.16.M88.4 R56, [R217+0x400] ;  /* 0x00040000d938783b */ /* 0x000e660000000200 */
[----:B------:R-:W-:Y:S01]  /*1dc0*/  HMMA.16816.F32 R108, R8, R42, RZ ;  /* 0x0000002a086c723c */ /* 0x000fe200000018ff */
[----:B------:R-:W1:Y:S04]  /*1dd0*/  LDSM.16.M88.4 R60, [R217+0x800] ;  /* 0x00080000d93c783b */ /* 0x000e680000000200 */
[----:B------:R-:W1:Y:S01]  /*1de0*/  LDSM.16.M88.4 R64, [R217+0xc00] ;  /* 0x000c0000d940783b */ /* 0x000e620000000200 */
[C---:B----4-:R-:W-:Y:S03]  /*1df0*/  HMMA.16816.F32 R172, R12.reuse, R36, RZ ;  /* 0x000000240cac723c */ /* 0x050fe600000018ff */
[----:B------:R-:W4:Y:S03]  /*1e00*/  LDSM.16.M88.4 R68, [R217+0x1000] ;  /* 0x00100000d944783b */ /* 0x000f260000000200 */
[C---:B-----5:R-:W-:Y:S01]  /*1e10*/  HMMA.16816.F32 R164, R12.reuse, R28, RZ ;  /* 0x0000001c0ca4723c */ /* 0x060fe200000018ff */
[----:B------:R-:W5:Y:S04]  /*1e20*/  LDSM.16.M88.4 R72, [R217+0x1400] ;  /* 0x00140000d948783b */ /* 0x000f680000000200 */
[----:B------:R-:W0:Y:S01]  /*1e30*/  LDGDEPBAR ;  /* 0x00000000000079af */ /* 0x000e220000000000 */
[C---:B------:R-:W-:Y:S06]  /*1e40*/  HMMA.16816.F32 R148, R12.reuse, R38, RZ ;  /* 0x000000260c94723c */ /* 0x040fec00000018ff */
[----:B------:R-:W-:Y:S06]  /*1e50*/  HMMA.16816.F32 R140, R12, R30, RZ ;  /* 0x0000001e0c8c723c */ /* 0x000fec00000018ff */
        /* <DEDUP_REMOVED lines=16> */
[----:B------:R-:W-:Y:S06]  /*1f60*/  HMMA.16816.F32 R32, R8, R22, RZ ;  /* 0x000000160820723c */ /* 0x000fec00000018ff */
[----:B------:R-:W-:Y:S06]  /*1f70*/  HMMA.16816.F32 R120, R12, R48, RZ ;  /* 0x000000300c78723c */ /* 0x000fec00000018ff */
[-C--:B------:R-:W-:Y:S06]  /*1f80*/  HMMA.16816.F32 R20, R8, R44.reuse, RZ ;  /* 0x0000002c0814723c */ /* 0x080fec00000018ff */
[C---:B------:R-:W-:Y:S06]  /*1f90*/  HMMA.16816.F32 R128, R12.reuse, R44, RZ ;  /* 0x0000002c0c80723c */ /* 0x040fec00000018ff */
[C---:B------:R-:W-:Y:S06]  /*1fa0*/  HMMA.16816.F32 R124, R12.reuse, R46, RZ ;  /* 0x0000002e0c7c723c */ /* 0x040fec00000018ff */
[----:B------:R-:W-:Y:S06]  /*1fb0*/  HMMA.16816.F32 R116, R12, R50, RZ ;  /* 0x000000320c74723c */ /* 0x000fec00000018ff */
[----:B------:R-:W-:Y:S06]  /*1fc0*/  HMMA.16816.F32 R12, R8, R48, RZ ;  /* 0x00000030080c723c */ /* 0x000fec00000018ff */
[----:B--2---:R-:W-:Y:S06]  /*1fd0*/  HMMA.16816.F32 R184, R4, R92, R120 ;  /* 0x0000005c04b8723c */ /* 0x004fec0000001878 */
[----:B---3--:R-:W-:Y:S06]  /*1fe0*/  HMMA.16816.F32 R20, R16, R76, R20 ;  /* 0x0000004c1014723c */ /* 0x008fec0000001814 */
[C---:B------:R-:W-:Y:S06]  /*1ff0*/  HMMA.16816.F32 R176, R4.reuse, R52, R176 ;  /* 0x0000003404b0723c */ /* 0x040fec00000018b0 */
[C---:B-1----:R-:W-:Y:S06]  /*2000*/  HMMA.16816.F32 R172, R4.reuse, R56, R172 ;  /* 0x0000003804ac723c */ /* 0x042fec00000018ac */
[C---:B------:R-:W-:Y:S05]  /*2010*/  HMMA.16816.F32 R168, R4.reuse, R60, R168 ;  /* 0x0000003c04a8723c */ /* 0x040fea00000018a8 */
[----:B------:R-:W-:Y:S01]  /*2020*/  STL.64 [R1+0x28], R20 ;  /* 0x0000281401007387 */ /* 0x000fe20000100a00 */
[C---:B------:R-:W-:Y:S03]  /*2030*/  HMMA.16816.F32 R164, R4.reuse, R64, R164 ;  /* 0x0000004004a4723c */ /* 0x040fe600000018a4 */
[----:B------:R-:W-:Y:S03]  /*2040*/  STL.64 [R1+0x30], R22 ;  /* 0x0000301601007387 */ /* 0x000fe60000100a00 */
[C---:B----4-:R-:W-:Y:S06]  /*2050*/  HMMA.16816.F32 R160, R4.reuse, R68, R160 ;  /* 0x0000004404a0723c */ /* 0x050fec00000018a0 */
[C---:B-----5:R-:W-:Y:S06]  /*2060*/  HMMA.16816.F32 R156, R4.reuse, R72, R156 ;  /* 0x00000048049c723c */ /* 0x060fec000000189c */
        /* <DEDUP_REMOVED lines=9> */
[C---:B------:R-:W-:Y:S06]  /*2100*/  HMMA.16816.F32 R4, R16.reuse, R92, R12 ;  /* 0x0000005c1004723c */ /* 0x040fec000000180c */
[C---:B------:R-:W-:Y:S06]  /*2110*/  HMMA.16816.F32 R240, R16.reuse, R68, R28 ;  /* 0x0000004410f0723c */ /* 0x040fec000000181c */
[----:B------:R-:W-:Y:S06]  /*2120*/  HMMA.16816.F32 R244, R16, R72, R24 ;  /* 0x0000004810f4723c */ /* 0x000fec0000001818 */
[----:B------:R-:W-:Y:S05]  /*2130*/  HMMA.16816.F32 R44, R8, R46, RZ ;  /* 0x0000002e082c723c */ /* 0x000fea00000018ff */
[----:B------:R1:W-:Y:S01]  /*2140*/  STL.64 [R1+0x38], R4 ;  /* 0x0000380401007387 */ /* 0x0003e20000100a00 */
[C---:B------:R-:W-:Y:S03]  /*2150*/  HMMA.16816.F32 R208, R16.reuse, R70, R36 ;  /* 0x0000004610d0723c */ /* 0x040fe60000001824 */
[----:B------:R2:W-:Y:S03]  /*2160*/  STL.64 [R1+0x40], R6 ;  /* 0x0000400601007387 */ /* 0x0005e60000100a00 */
[C---:B------:R-:W-:Y:S06]  /*2170*/  HMMA.16816.F32 R220, R16.reuse, R74, R32 ;  /* 0x0000004a10dc723c */ /* 0x040fec0000001820 */
[C---:B------:R-:W-:Y:S06]  /*2180*/  HMMA.16816.F32 R228, R16.reuse, R64, R40 ;  /* 0x0000004010e4723c */ /* 0x040fec0000001828 */
[----:B------:R-:W-:Y:S06]  /*2190*/  HMMA.16816.F32 R232, R16, R78, R44 ;  /* 0x0000004e10e8723c */ /* 0x000fec000000182c */
[----:B------:R-:W-:Y:S01]  /*21a0*/  HMMA.16816.F32 R8, R8, R50, RZ ;  /* 0x000000320808723c */ /* 0x000fe200000018ff */
[----:B-1----:R-:W-:Y:S01]  /*21b0*/  SHF.R.S32.HI R5, RZ, 0x2, R2 ;  /* 0x00000002ff057819 */ /* 0x002fe20000011402 */
[----:B------:R-:W-:-:S03]  /*21c0*/  IMAD.SHL.U32 R4, R183, 0x2, RZ ;  /* 0x00000002b7047824 */ /* 0x000fc600078e00ff */
[----:B------:R-:W-:Y:S01]  /*21d0*/  IADD3 R2, R3, 0x1, R5 ;  /* 0x0000000103027810 */ /* 0x000fe20007ffe005 */
[----:B------:R-:W-:Y:S01]  /*21e0*/  HMMA.16816.F32 R200, R16, R60, R88 ;  /* 0x0000003c10c8723c */ /* 0x000fe20000001858 */
[----:B------:R-:W-:Y:S01]  /*21f0*/  LOP3.LUT R4, R4, 0x6, RZ, 0xc0, !PT ;  /* 0x0000000604047812 */ /* 0x000fe200078ec0ff */
[----:B------:R1:W-:Y:S01]  /*2200*/  STL [R1+0x110], R5 ;  /* 0x0001100501007387 */ /* 0x0003e20000100800 */
[----:B------:R-:W-:-:S03]  /*2210*/  IADD3 R3, R104, R2, -R105 ;  /* 0x0000000268037210 */ /* 0x000fc60007ffe869 */
[----:B------:R-:W-:Y:S01]  /*2220*/  IMAD R2, R180, 0x80, R4 ;  /* 0x00000080b4027824 */ /* 0x000fe200078e0204 */
[C---:B------:R-:W-:Y:S01]  /*2230*/  HMMA.16816.F32 R236, R16.reuse, R52, R112 ;  /* 0x0000003410ec723c */ /* 0x040fe20000001870 */
[----:B------:R-:W-:Y:S02]  /*2240*/  IMAD.IADD R28, R3, 0x1, R191 ;  /* 0x00000001031c7824 */ /* 0x000fe400078e02bf */
[C---:B------:R-:W-:Y:S02]  /*2250*/  VIADD R25, R2.reuse, 0x1 ;  /* 0x0000000102197836 */ /* 0x040fe40000000000 */
[----:B------:R-:W-:Y:S01]  /*2260*/  VIADD R27, R2, 0x8 ;  /* 0x00000008021b7836 */ /* 0x000fe20000000000 */
[----:B--2---:R-:W-:Y:S01]  /*2270*/  VIMNMX R6, R28, R104, PT ;  /* 0x000000681c067248 */ /* 0x004fe20003fe0100 */
[C---:B------:R-:W-:Y:S01]  /*2280*/  VIADD R26, R2.reuse, 0x9 ;  /* 0x00000009021a7836 */ /* 0x040fe20000000000 */
[C---:B------:R-:W-:Y:S01]  /*2290*/  HMMA.16816.F32 R204, R16.reuse, R66, R80 ;  /* 0x0000004210cc723c */ /* 0x040fe20000001850 */
[C---:B------:R-:W-:Y:S01]  /*22a0*/  VIADD R30, R2.reuse, 0x10 ;  /* 0x00000010021e7836 */ /* 0x040fe20000000000 */
[-C--:B------:R-:W-:Y:S01]  /*22b0*/  ISETP.GE.AND P0, PT, R25, R6.reuse, PT ;  /* 0x000000061900720c */ /* 0x080fe20003f06270 */
[C---:B------:R-:W-:Y:S01]  /*22c0*/  VIADD R29, R2.reuse, 0x11 ;  /* 0x00000011021d7836 */ /* 0x040fe20000000000 */
[CC--:B------:R-:W-:Y:S01]  /*22d0*/  ISETP.GE.AND P1, PT, R2.reuse, R6.reuse, PT ;  /* 0x000000060200720c */ /* 0x0c0fe20003f26270 */
[C---:B------:R-:W-:Y:S01]  /*22e0*/  VIADD R38, R2.reuse, 0x18 ;  /* 0x0000001802267836 */ /* 0x040fe20000000000 */
[-C--:B------:R-:W-:Y:S01]  /*22f0*/  ISETP.GE.AND P2, PT, R27, R6.reuse, PT ;  /* 0x000000061b00720c */ /* 0x080fe20003f46270 */
[C---:B------:R-:W-:Y:S01]  /*2300*/  VIADD R37, R2.reuse, 0x19 ;  /* 0x0000001902257836 */ /* 0x040fe20000000000 */
[----:B------:R-:W-:Y:S01]  /*2310*/  FSEL R20, R177, -INF , !P0 ;  /* 0xff800000b1147808 */ /* 0x000fe20004000000 */
[----:B------:R-:W-:Y:S01]  /*2320*/  VIADD R36, R2, 0x20 ;  /* 0x0000002002247836 */ /* 0x000fe20000000000 */
[----:B------:R-:W-:Y:S01]  /*2330*/  FSEL R15, R176, -INF , !P1 ;  /* 0xff800000b00f7808 */ /* 0x000fe20004800000 */
[----:B------:R-:W-:Y:S01]  /*2340*/  VIADD R35, R2, 0x21 ;  /* 0x0000002102237836 */ /* 0x000fe20000000000 */
[----:B------:R-:W-:Y:S01]  /*2350*/  ISETP.GE.AND P0, PT, R26, R6, PT ;  /* 0x000000061a00720c */ /* 0x000fe20003f06270 */
[----:B------:R-:W-:Y:S01]  /*2360*/  VIADD R33, R2, 0x28 ;  /* 0x0000002802217836 */ /* 0x000fe20000000000 */
[----:B------:R-:W-:Y:S01]  /*2370*/  FSEL R21, R152, -INF , !P2 ;  /* 0xff80000098157808 */ /* 0x000fe20005000000 */
[C---:B------:R-:W-:Y:S01]  /*2380*/  VIADD R32, R2.reuse, 0x29 ;  /* 0x0000002902207836 */ /* 0x040fe20000000000 */
[----:B------:R-:W-:Y:S01]  /*2390*/  FMNMX.FTZ R3, R15, R20, !PT ;  /* 0x000000140f037209 */ /* 0x000fe20007810000 */
[----:B------:R-:W-:Y:S01]  /*23a0*/  VIADD R31, R2, 0x30 ;  /* 0x00000030021f7836 */ /* 0x000fe20000000000 */
[-C--:B------:R-:W-:Y:S01]  /*23b0*/  ISETP.GE.AND P1, PT, R30, R6.reuse, PT ;  /* 0x000000061e00720c */ /* 0x080fe20003f26270 */
[C---:B------:R-:W-:Y:S01]  /*23c0*/  VIADD R34, R2.reuse, 0x31 ;  /* 0x0000003102227836 */ /* 0x040fe20000000000 */
[----:B------:R-:W-:Y:S01]  /*23d0*/  FSEL R22, R153, -INF , !P0 ;  /* 0xff80000099167808 */ /* 0x000fe20004000000 */
[C---:B------:R-:W-:Y:S01]  /*23e0*/  VIADD R40, R2.reuse, 0x38 ;  /* 0x0000003802287836 */ /* 0x040fe20000000000 */
[----:B------:R-:W-:Y:S01]  /*23f0*/  FMNMX.FTZ R3, R21, R3, !PT ;  /* 0x0000000315037209 */ /* 0x000fe20007810000 */
[C---:B------:R-:W-:Y:S01]  /*2400*/  VIADD R41, R2.reuse, 0x39 ;  /* 0x0000003902297836 */ /* 0x040fe20000000000 */
[-C--:B------:R-:W-:Y:S01]  /*2410*/  ISETP.GE.AND P0, PT, R29, R6.reuse, PT ;  /* 0x000000061d00720c */ /* 0x080fe20003f06270 */
[----:B------:R-:W-:Y:S01]  /*2420*/  VIADD R42, R2, 0x40 ;  /* 0x00000040022a7836 */ /* 0x000fe20000000000 */
[----:B------:R-:W-:Y:S01]  /*2430*/  FSEL R24, R172, -INF , !P1 ;  /* 0xff800000ac187808 */ /* 0x000fe20004800000 */
[----:B------:R-:W-:Y:S01]  /*2440*/  VIADD R44, R2, 0x41 ;  /* 0x00000041022c7836 */ /* 0x000fe20000000000 */
[----:B------:R-:W-:Y:S01]  /*2450*/  FMNMX.FTZ R3, R22, R3, !PT ;  /* 0x0000000316037209 */ /* 0x000fe20007810000 */
[----:B------:R-:W-:Y:S01]  /*2460*/  VIADD R52, R2, 0x48 ;  /* 0x0000004802347836 */ /* 0x000fe20000000000 */
[-C--:B------:R-:W-:Y:S01]  /*2470*/  ISETP.GE.AND P1, PT, R38, R6.reuse, PT ;  /* 0x000000062600720c */ /* 0x080fe20003f26270 */
[----:B------:R-:W-:Y:S01]  /*2480*/  VIADD R53, R2, 0x49 ;  /* 0x0000004902357836 */ /* 0x000fe20000000000 */
[----:B------:R-:W-:Y:S01]  /*2490*/  FSEL R23, R173, -INF , !P0 ;  /* 0xff800000ad177808 */ /* 0x000fe20004000000 */
[C---:B------:R-:W-:Y:S01]  /*24a0*/  HMMA.16816.F32 R108, R16.reuse, R54, R108 ;  /* 0x00000036106c723c */ /* 0x040fe2000000186c */
[----:B------:R-:W-:Y:S01]  /*24b0*/  FMNMX.FTZ R3, R24, R3, !PT ;  /* 0x0000000318037209 */ /* 0x000fe20007810000 */
[C---:B------:R-:W-:Y:S01]  /*24c0*/  VIADD R61, R2.reuse, 0x68 ;  /* 0x00000068023d7836 */ /* 0x040fe20000000000 */
[-C--:B------:R-:W-:Y:S01]  /*24d0*/  ISETP.GE.AND P0, PT, R37, R6.reuse, PT ;  /* 0x000000062500720c */ /* 0x080fe20003f06270 */
[----:B------:R-:W-:Y:S01]  /*24e0*/  VIADD R65, R2, 0x69 ;  /* 0x0000006902417836 */ /* 0x000fe20000000000 */
[----:B------:R-:W-:Y:S01]  /*24f0*/  FSEL R39, R148, -INF , !P1 ;  /* 0xff80000094277808 */ /* 0x000fe20004800000 */
[C---:B------:R-:W-:Y:S01]  /*2500*/  HMMA.16816.F32 R196, R16.reuse, R56, R100 ;  /* 0x0000003810c4723c */ /* 0x040fe20000001864 */
[----:B------:R-:W-:Y:S01]  /*2510*/  FMNMX.FTZ R3, R23, R3, !PT ;  /* 0x0000000317037209 */ /* 0x000fe20007810000 */
[----:B------:R-:W-:Y:S01]  /*2520*/  VIADD R55, R2, 0x50 ;  /* 0x0000005002377836 */ /* 0x000fe20000000000 */
[-C--:B------:R-:W-:Y:S01]  /*2530*/  ISETP.GE.AND P1, PT, R36, R6.reuse, PT ;  /* 0x000000062400720c */ /* 0x080fe20003f26270 */
[C---:B------:R-:W-:Y:S01]  /*2540*/  VIADD R54, R2.reuse, 0x51 ;  /* 0x0000005102367836 */ /* 0x040fe20000000000 */
[----:B------:R-:W-:Y:S01]  /*2550*/  FSEL R43, R149, -INF , !P0 ;  /* 0xff800000952b7808 */ /* 0x000fe20004000000 */
[C---:B------:R-:W-:Y:S01]  /*2560*/  HMMA.16816.F32 R96, R16.reuse, R58, R96 ;  /* 0x0000003a1060723c */ /* 0x040fe20000001860 */
[----:B------:R-:W-:Y:S01]  /*2570*/  FMNMX.FTZ R3, R39, R3, !PT ;  /* 0x0000000327037209 */ /* 0x000fe20007810000 */
[C---:B------:R-:W-:Y:S01]  /*2580*/  VIADD R57, R2.reuse, 0x58 ;  /* 0x0000005802397836 */ /* 0x040fe20000000000 */
[-C--:B------:R-:W-:Y:S01]  /*2590*/  ISETP.GE.AND P0, PT, R35, R6.reuse, PT ;  /* 0x000000062300720c */ /* 0x080fe20003f06270 */
[----:B------:R-:W-:Y:S01]  /*25a0*/  VIADD R56, R2, 0x59 ;  /* 0x0000005902387836 */ /* 0x000fe20000000000 */
[----:B------:R-:W-:Y:S01]  /*25b0*/  FSEL R45, R168, -INF , !P1 ;  /* 0xff800000a82d7808 */ /* 0x000fe20004800000 */
[C---:B------:R-:W-:Y:S01]  /*25c0*/  VIADD R64, R2.reuse, 0x70 ;  /* 0x0000007002407836 */ /* 0x040fe20000000000 */
[----:B------:R-:W-:Y:S01]  /*25d0*/  FMNMX.FTZ R3, R43, R3, !PT ;  /* 0x000000032b037209 */ /* 0x000fe20007810000 */
[C---:B------:R-:W-:Y:S01]  /*25e0*/  VIADD R59, R2.reuse, 0x60 ;  /* 0x00000060023b7836 */ /* 0x040fe20000000000 */
[-C--:B------:R-:W-:Y:S01]  /*25f0*/  ISETP.GE.AND P1, PT, R33, R6.reuse, PT ;  /* 0x000000062100720c */ /* 0x080fe20003f26270 */
[C---:B------:R-:W-:Y:S01]  /*2600*/  VIADD R58, R2.reuse, 0x61 ;  /* 0x00000061023a7836 */ /* 0x040fe20000000000 */
[----:B------:R-:W-:Y:S01]  /*2610*/  FSEL R46, R169, -INF , !P0 ;  /* 0xff800000a92e7808 */ /* 0x000fe20004000000 */
[----:B------:R-:W-:Y:S01]  /*2620*/  HMMA.16816.F32 R100, R16, R62, R84 ;  /* 0x0000003e1064723c */ /* 0x000fe20000001854 */
[----:B------:R-:W-:Y:S01]  /*2630*/  FMNMX.FTZ R3, R45, R3, !PT ;  /* 0x000000032d037209 */ /* 0x000fe20007810000 */
[----:B------:R-:W-:Y:S01]  /*2640*/  VIADD R66, R2, 0x79 ;  /* 0x0000007902427836 */ /* 0x000fe20000000000 */
[----:B------:R-:W-:Y:S01]  /*2650*/  BAR.SYNC.DEFER_BLOCKING 0x0 ;  /* 0x0000000000007b1d */ /* 0x000fe20000010000 */
[----:B------:R-:W-:-:S02]  /*2660*/  ISETP.GE.AND P0, PT, R32, R6, PT ;  /* 0x000000062000720c */ /* 0x000fc40003f06270 */
[----:B------:R-:W-:Y:S01]  /*2670*/  FSEL R47, R144, -INF , !P1 ;  /* 0xff800000902f7808 */ /* 0x000fe20004800000 */
[----:B------:R-:W-:Y:S01]  /*2680*/  VIADD R63, R2, 0x71 ;  /* 0x00000071023f7836 */ /* 0x000fe20000000000 */
[----:B------:R-:W-:Y:S01]  /*2690*/  FMNMX.FTZ R3, R46, R3, !PT ;  /* 0x000000032e037209 */ /* 0x000fe20007810000 */
[----:B------:R-:W-:Y:S01]  /*26a0*/  VIADD R62, R2, 0x78 ;  /* 0x00000078023e7836 */ /* 0x000fe20000000000 */
[-C--:B------:R-:W-:Y:S01]  /*26b0*/  ISETP.GE.AND P1, PT, R31, R6.reuse, PT ;  /* 0x000000061f00720c */ /* 0x080fe20003f26270 */
[----:B------:R-:W-:Y:S01]  /*26c0*/  HMMA.16816.F32 R188, R16, R94, R8 ;  /* 0x0000005e10bc723c */ /* 0x000fe20000001808 */
        /* <DEDUP_REMOVED lines=59> */
[----:B------:R-:W-:Y:S02]  /*2a80*/  FSEL R73, R117, -INF , !P0 ;  /* 0xff80000075497808 */ /* 0x000fe40004000000 */
[----:B------:R-:W-:Y:S02]  /*2a90*/  FMNMX.FTZ R3, R83, R3, !PT ;  /* 0x0000000353037209 */ /* 0x000fe40007810000 */
[----:B------:R-:W-:Y:S02]  /*2aa0*/  P2R R112, PR, RZ, 0x10 ;  /* 0x00000010ff707803 */ /* 0x000fe40000000000 */
[----:B------:R-:W-:Y:S01]  /*2ab0*/  FMNMX.FTZ R14, R73, R3, !PT ;  /* 0x00000003490e7209 */ /* 0x000fe20007810000 */
[----:B-1----:R-:W-:Y:S06]  /*2ac0*/  @!P4 BRA `(.L_x_20) ;  /* 0x000000000064c947 */ /* 0x002fec0003800000 */
[----:B------:R-:W-:Y:S01]  /*2ad0*/  VIADD R3, R225, 0xfffffffe ;  /* 0xfffffffee1037836 */ /* 0x000fe20000000000 */
[----:B------:R-:W-:-:S03]  /*2ae0*/  ULDC.64 UR6, c[0x0][0x218] ;  /* 0x0000860000067ab9 */ /* 0x000fc60000000a00 */
[----:B------:R-:W-:Y:S01]  /*2af0*/  IMAD R7, R106, R3, RZ ;  /* 0x000000036a077224 */ /* 0x000fe200078e02ff */
[----:B------:R-:W-:Y:S01]  /*2b00*/  SHF.R.S32.HI R8, RZ, 0x1f, R3 ;  /* 0x0000001fff087819 */ /* 0x000fe20000011403 */
[----:B------:R-:W-:-:S04]  /*2b10*/  IMAD.WIDE.U32 R4, R3, R107, R218 ;  /* 0x0000006b03047225 */ /* 0x000fc800078e00da */
[----:B------:R-:W-:Y:S01]  /*2b20*/  IMAD R3, R8, R107, R7 ;  /* 0x0000006b08037224 */ /* 0x000fe200078e0207 */
[----:B------:R-:W-:Y:S01]  /*2b30*/  LEA R10, P0, R4, UR6, 0x1 ;  /* 0x00000006040a7c11 */ /* 0x000fe2000f8008ff */
[C---:B------:R-:W-:Y:S02]  /*2b40*/  IMAD.SHL.U32 R7, R192.reuse, 0x40, RZ ;  /* 0x00000040c0077824 */ /* 0x040fe400078e00ff */
[----:B------:R-:W-:Y:S01]  /*2b50*/  IMAD.IADD R5, R5, 0x1, R3 ;  /* 0x0000000105057824 */ /* 0x000fe200078e0203 */
[----:B------:R-:W-:Y:S02]  /*2b60*/  SHF.L.U64.HI R3, R192, 0x6, R193 ;  /* 0x00000006c0037819 */ /* 0x000fe400000102c1 */
[----:B------:R-:W-:Y:S02]  /*2b70*/  IADD3 R8, P2, R7, R10, RZ ;  /* 0x0000000a07087210 */ /* 0x000fe40007f5e0ff */
[----:B------:R-:W-:Y:S02]  /*2b80*/  LEA.HI.X R11, R4, UR7, R5, 0x1, P0 ;  /* 0x00000007040b7c11 */ /* 0x000fe400080f0c05 */
[----:B------:R-:W-:-:S02]  /*2b90*/  IADD3 R4, P1, R8, R7, RZ ;  /* 0x0000000708047210 */ /* 0x000fc40007f3e0ff */
[----:B------:R-:W-:Y:S01]  /*2ba0*/  IADD3.X R9, R3, R11, RZ, P2, !PT ;  /* 0x0000000b03097210 */ /* 0x000fe200017fe4ff */
[----:B------:R-:W-:Y:S01]  /*2bb0*/  @!PT LDS RZ, [RZ] ;  /* 0x00000000fffff984 */ /* 0x000fe20000000800 */
[----:B------:R-:W-:Y:S01]  /*2bc0*/  @!PT LDS RZ, [RZ] ;  /* 0x00000000fffff984 */ /* 0x000fe20000000800 */
[----:B------:R-:W-:Y:S01]  /*2bd0*/  @!PT LDS RZ, [RZ] ;  /* 0x00000000fffff984 */ /* 0x000fe20000000800 */
[----:B------:R1:W-:Y:S01]  /*2be0*/  LDGSTS.E.BYPASS.LTC128B.128 [R226+0x2000], desc[UR12][R10.64] ;  /* 0x020000000ae27fae */ /* 0x0003e2000b901d4c */
[----:B------:R-:W-:-:S03]  /*2bf0*/  IADD3 R12, P0, R4, R7, RZ ;  /* 0x00000007040c7210 */ /* 0x000fc60007f1e0ff */
[----:B------:R-:W-:Y:S01]  /*2c00*/  IMAD.X R5, R9, 0x1, R3, P1 ;  /* 0x0000000109057824 */ /* 0x000fe200008e0603 */
[----:B------:R1:W-:Y:S04]  /*2c10*/  LDGSTS.E.BYPASS.LTC128B.128 [R226+0x2800], desc[UR12][R8.64] ;  /* 0x0280000008e27fae */ /* 0x0003e8000b901d4c */
[----:B------:R-:W-:Y:S01]  /*2c20*/  IADD3.X R13, R5, R3, RZ, P0, !PT ;  /* 0x00000003050d7210 */ /* 0x000fe200007fe4ff */
[----:B------:R1:W-:Y:S04]  /*2c30*/  LDGSTS.E.BYPASS.LTC128B.128 [R226+0x3000], desc[UR12][R4.64] ;  /* 0x0300000004e27fae */ /* 0x0003e8000b901d4c */
[----:B------:R1:W-:Y:S04]  /*2c40*/  LDGSTS.E.BYPASS.LTC128B.128 [R226+0x3800], desc[UR12][R12.64] ;  /* 0x038000000ce27fae */ /* 0x0003e8000b901d4c */
[----:B------:R-:W0:Y:S02]  /*2c50*/  LDGDEPBAR ;  /* 0x00000000000079af */ /* 0x000e240000000000 */
.L_x_20:
[----:B------:R-:W2:Y:S01]  /*2c60*/  SHFL.BFLY PT, R3, R14, 0x2, 0x1f ;  /* 0x0c401f000e037f89 */ /* 0x000ea200000e0000 */
[----:B------:R-:W-:-:S03]  /*2c70*/  ULDC UR6, c[0x0][0x2ec] ;  /* 0x0000bb0000067ab9 */ /* 0x000fc60000000800 */
[----:B------:R-:W3:Y:S04]  /*2c80*/  LDL.LU R106, [R1+0x40] ;  /* 0x00004000016a7983 */ /* 0x000ee80000300800 */
[----:B------:R-:W4:Y:S04]  /*2c90*/  LDL.LU R129, [R1+0x38] ;  /* 0x0000380001817983 */ /* 0x000f280000300800 */
[----:B------:R-:W5:Y:S04]  /*2ca0*/  LDL.LU R94, [R1+0x30] ;  /* 0x00003000015e7983 */ /* 0x000f680000300800 */
[----:B------:R-:W4:Y:S04]  /*2cb0*/  LDL.LU R115, [R1+0x44] ;  /* 0x0000440001737983 */ /* 0x000f280000300800 */
[----:B------:R-:W4:Y:S01]  /*2cc0*/  LDL.LU R107, [R1+0x3c] ;  /* 0x00003c00016b7983 */ /* 0x000f220000300800 */
[----:B--2---:R-:W-:-:S03]  /*2cd0*/  FMNMX.FTZ R3, R14, R3, !PT ;  /* 0x000000030e037209 */ /* 0x004fc60007810000 */
[----:B------:R-:W2:Y:S04]  /*2ce0*/  LDL.LU R113, [R1+0x2c] ;  /* 0x00002c0001717983 */ /* 0x000ea80000300800 */
[----:B-1----:R-:W1:Y:S04]  /*2cf0*/  SHFL.BFLY PT, R4, R3, 0x1, 0x1f ;  /* 0x0c201f0003047f89 */ /* 0x002e6800000e0000 */
[----:B------:R-:W5:Y:S04]  /*2d00*/  LDL.LU R105, [R1+0x34] ;  /* 0x0000340001697983 */ /* 0x000f680000300800 */
[----:B------:R-:W4:Y:S01]  /*2d10*/  LDL.LU R136, [R1+0x28] ;  /* 0x0000280001887983 */ /* 0x000f220000300800 */
[----:B------:R-:W-:-:S02]  /*2d20*/  VIADDMNMX R7, R28, 0x8, R104, PT ;  /* 0x000000081c077846 */ /* 0x000fc40003800168 */
[----:B------:R-:W-:Y:S02]  /*2d30*/  VIADDMNMX R9, R28, 0x48, R104, PT ;  /* 0x000000481c097846 */ /* 0x000fe40003800168 */
[-C--:B------:R-:W-:Y:S02]  /*2d40*/  ISETP.GE.AND P1, PT, R2, R7.reuse, PT ;  /* 0x000000070200720c */ /* 0x080fe40003f26270 */
[-C--:B------:R-:W-:Y:S02]  /*2d50*/  ISETP.GE.AND P2, PT, R27, R7.reuse, PT ;  /* 0x000000071b00720c */ /* 0x080fe40003f46270 */
[----:B------:R-:W-:Y:S02]  /*2d60*/  FSEL R12, R178, -INF , !P1 ;  /* 0xff800000b20c7808 */ /* 0x000fe40004800000 */
[----:B------:R-:W-:Y:S02]  /*2d70*/  FSEL R16, R154, -INF , !P2 ;  /* 0xff8000009a107808 */ /* 0x000fe40005000000 */
[----:B------:R-:W-:-:S02]  /*2d80*/  ISETP.GE.AND P1, PT, R30, R7, PT ;  /* 0x000000071e00720c */ /* 0x000fc40003f26270 */
[----:B------:R-:W-:Y:S02]  /*2d90*/  ISETP.GE.AND P2, PT, R25, R9, PT ;  /* 0x000000091900720c */ /* 0x000fe40003f46270 */
[----:B-1----:R-:W-:Y:S02]  /*2da0*/  FMNMX.FTZ R138, R3, R4, !PT ;  /* 0x00000004038a7209 */ /* 0x002fe40007810000 */
[----:B------:R-:W-:Y:S02]  /*2db0*/  FSEL R13, R174, -INF , !P1 ;  /* 0xff800000ae0d7808 */ /* 0x000fe40004800000 */
[C---:B------:R-:W-:Y:S01]  /*2dc0*/  FSETP.NEU.FTZ.AND P0, PT, R138.reuse, -INF , PT ;  /* 0xff8000008a00780b */ /* 0x040fe20003f1d000 */
[----:B------:R-:W-:Y:S01]  /*2dd0*/  FMUL.FTZ R3, R138, UR6 ;  /* 0x000000068a037c20 */ /* 0x000fe20008410000 */
[----:B------:R-:W-:Y:S02]  /*2de0*/  ISETP.GE.AND P1, PT, R38, R7, PT ;  /* 0x000000072600720c */ /* 0x000fe40003f26270 */
[----:B------:R-:W-:-:S02]  /*2df0*/  ISETP.GE.AND P3, PT, R27, R9, PT ;  /* 0x000000091b00720c */ /* 0x000fc40003f66270 */
[----:B------:R-:W-:Y:S02]  /*2e00*/  FSEL R3, R3, RZ, P0 ;  /* 0x000000ff03037208 */ /* 0x000fe40000000000 */
[-C--:B------:R-:W-:Y:S02]  /*2e10*/  ISETP.GE.AND P0, PT, R25, R7.reuse, PT ;  /* 0x000000071900720c */ /* 0x080fe40003f06270 */
[----:B------:R-:W-:Y:S01]  /*2e20*/  FSEL R18, R150, -INF , !P1 ;  /* 0xff80000096127808 */ /* 0x000fe20004800000 */
[----:B------:R-:W-:Y:S01]  /*2e30*/  FFMA.FTZ R4, R15, UR6, -R3 ;  /* 0x000000060f047c23 */ /* 0x000fe20008010803 */
[----:B------:R-:W-:Y:S02]  /*2e40*/  FSEL R17, R179, -INF , !P0 ;  /* 0xff800000b3117808 */ /* 0x000fe40004000000 */
[----:B------:R-:W-:Y:S01]  /*2e50*/  ISETP.GE.AND P0, PT, R26, R7, PT ;  /* 0x000000071a00720c */ /* 0x000fe20003f06270 */
[----:B------:R1:W1:Y:S01]  /*2e60*/  MUFU.EX2 R114, R4 ;  /* 0x0000000400727308 */ /* 0x0002620000000800 */
[----:B------:R-:W-:-:S02]  /*2e70*/  FMNMX.FTZ R5, R12, R17, !PT ;  /* 0x000000110c057209 */ /* 0x000fc40007810000 */
[----:B------:R-:W-:Y:S02]  /*2e80*/  FSEL R15, R155, -INF , !P0 ;  /* 0xff8000009b0f7808 */ /* 0x000fe40004000000 */
[-C--:B------:R-:W-:Y:S02]  /*2e90*/  ISETP.GE.AND P0, PT, R29, R7.reuse, PT ;  /* 0x000000071d00720c */ /* 0x080fe40003f06270 */
[-C--:B------:R-:W-:Y:S02]  /*2ea0*/  ISETP.GE.AND P1, PT, R36, R7.reuse, PT ;  /* 0x000000072400720c */ /* 0x080fe40003f26270 */
[----:B------:R-:W-:Y:S02]  /*2eb0*/  FSEL R14, R175, -INF , !P0 ;  /* 0xff800000af0e7808 */ /* 0x000fe40004000000 */
[----:B------:R-:W-:Y:S02]  /*2ec0*/  ISETP.GE.AND P0, PT, R37, R7, PT ;  /* 0x000000072500720c */ /* 0x000fe40003f06270 */
[----:B------:R-:W-:-:S02]  /*2ed0*/  P2R R11, PR, RZ, 0x4 ;  /* 0x00000004ff0b7803 */ /* 0x000fc40000000000 */
[----:B------:R-:W-:Y:S01]  /*2ee0*/  FSEL R19, R151, -INF , !P0 ;  /* 0xff80000097137808 */ /* 0x000fe20004000000 */
[--C-:B-1----:R-:W-:Y:S01]  /*2ef0*/  FFMA.FTZ R4, R20, UR6, -R3.reuse ;  /* 0x0000000614047c23 */ /* 0x102fe20008010803 */
[-C--:B------:R-:W-:Y:S02]  /*2f00*/  ISETP.GE.AND P0, PT, R35, R7.reuse, PT ;  /* 0x000000072300720c */ /* 0x080fe40003f06270 */
[----:B------:R-:W-:Y:S01]  /*2f10*/  FSEL R20, R170, -INF , !P1 ;  /* 0xff800000aa147808 */ /* 0x000fe20004800000 */
[----:B------:R1:W-:Y:S01]  /*2f20*/  MUFU.EX2 R248, R4 ;  /* 0x0000000400f87308 */ /* 0x0003e20000000800 */
[----:B------:R-:W-:Y:S02]  /*2f30*/  ISETP.GE.AND P1, PT, R33, R7, PT ;  /* 0x000000072100720c */ /* 0x000fe40003f26270 */
[-C--:B------:R-:W-:Y:S02]  /*2f40*/  ISETP.GE.AND P2, PT, R26, R9.reuse, PT ;  /* 0x000000091a00720c */ /* 0x080fe40003f46270 */
[----:B------:R-:W-:Y:S01]  /*2f50*/  ISETP.GE.AND P6, PT, R41, R9, PT ;  /* 0x000000092900720c */ /* 0x000fe20003fc6270 */
[--C-:B-1----:R-:W-:Y:S01]  /*2f60*/  FFMA.FTZ R4, R21, UR6, -R3.reuse ;  /* 0x0000000615047c23 */ /* 0x102fe20008010803 */
[----:B------:R-:W-:Y:S01]  /*2f70*/  FSEL R21, R171, -INF , !P0 ;  /* 0xff800000ab157808 */ /* 0x000fe20004000000 */
[----:B------:R-:W-:Y:S01]  /*2f80*/  IMAD.MOV.U32 R171, RZ, RZ, R114 ;  /* 0x000000ffffab7224 */ /* 0x000fe200078e0072 */
        /* <DEDUP_REMOVED lines=38> */
[----:B------:R-:W-:Y:S02]  /*31f0*/  FMNMX.FTZ R4, R43, R4, !PT ;  /* 0x000000042b047209 */ /* 0x000fe40007810000 */
[----:B------:R-:W-:-:S02]  /*3200*/  FSEL R81, R163, -INF , !P0 ;  /* 0xff800000a3517808 */ /* 0x000fc40004000000 */
[----:B------:R-:W-:Y:S02]  /*3210*/  FMNMX.FTZ R4, R45, R4, !PT ;  /* 0x000000042d047209 */ /* 0x000fe40007810000 */
[----:B------:R-:W-:-:S04]  /*3220*/  ISETP.GE.AND P0, PT, R53, R7, PT ;  /* 0x000000073500720c */ /* 0x000fc80003f06270 */
[----:B------:R-:W-:Y:S02]  /*3230*/  FSEL R85, R123, -INF , !P0 ;  /* 0xff8000007b557808 */ /* 0x000fe40004000000 */
[-C--:B------:R-:W-:Y:S01]  /*3240*/  ISETP.GE.AND P0, PT, R54, R7.reuse, PT ;  /* 0x000000073600720c */ /* 0x080fe20003f06270 */
[----:B-1----:R-:W-:Y:S01]  /*3250*/  FFMA.FTZ R5, R46, UR6, -R3 ;  /* 0x000000062e057c23 */ /* 0x002fe20008010803 */
[----:B------:R-:W-:Y:S02]  /*3260*/  FSEL R46, R162, -INF , !P1 ;  /* 0xff800000a22e7808 */ /* 0x000fe40004800000 */
[----:B------:R-:W-:Y:S01]  /*3270*/  ISETP.GE.AND P1, PT, R52, R7, PT ;  /* 0x000000073400720c */ /* 0x000fe20003f26270 */
[----:B------:R1:W-:Y:S01]  /*3280*/  MUFU.EX2 R125, R5 ;  /* 0x00000005007d7308 */ /* 0x0003e20000000800 */
[----:B------:R-:W-:Y:S02]  /*3290*/  FMNMX.FTZ R4, R46, R4, !PT ;  /* 0x000000042e047209 */ /* 0x000fe40007810000 */
[----:B------:R-:W-:-:S02]  /*32a0*/  FSEL R84, R122, -INF , !P1 ;  /* 0xff8000007a547808 */ /* 0x000fc40004800000 */
[----:B------:R-:W-:Y:S02]  /*32b0*/  FMNMX.FTZ R4, R81, R4, !PT ;  /* 0x0000000451047209 */ /* 0x000fe40007810000 */
[-C--:B------:R-:W-:Y:S02]  /*32c0*/  ISETP.GE.AND P1, PT, R55, R7.reuse, PT ;  /* 0x000000073700720c */ /* 0x080fe40003f26270 */
[----:B------:R-:W-:Y:S02]  /*32d0*/  FMNMX.FTZ R4, R84, R4, !PT ;  /* 0x0000000454047209 */ /* 0x000fe40007810000 */
[----:B------:R-:W-:Y:S02]  /*32e0*/  FSEL R86, R158, -INF , !P1 ;  /* 0xff8000009e567808 */ /* 0x000fe40004800000 */
[----:B------:R-:W-:Y:S02]  /*32f0*/  FMNMX.FTZ R4, R85, R4, !PT ;  /* 0x0000000455047209 */ /* 0x000fe40007810000 */
[----:B------:R-:W-:Y:S01]  /*3300*/  ISETP.GE.AND P1, PT, R57, R7, PT ;  /* 0x000000073900720c */ /* 0x000fe20003f26270 */
[----:B-1----:R-:W-:Y:S01]  /*3310*/  FFMA.FTZ R5, R47, UR6, -R3 ;  /* 0x000000062f057c23 */ /* 0x002fe20008010803 */
[----:B------:R-:W-:-:S02]  /*3320*/  FMNMX.FTZ R4, R86, R4, !PT ;  /* 0x0000000456047209 */ /* 0x000fc40007810000 */
[----:B------:R-:W-:Y:S01]  /*3330*/  FSEL R87, R134, -INF , !P1 ;  /* 0xff80000086577808 */ /* 0x000fe20004800000 */
[----:B------:R1:W-:Y:S01]  /*3340*/  MUFU.EX2 R128, R5 ;  /* 0x0000000500807308 */ /* 0x0003e20000000800 */
[----:B------:R-:W-:-:S04]  /*3350*/  ISETP.GE.AND P1, PT, R59, R7, PT ;  /* 0x000000073b00720c */ /* 0x000fc80003f26270 */
[----:B------:R-:W-:Y:S02]  /*3360*/  FSEL R88, R130, -INF , !P1 ;  /* 0xff80000082587808 */ /* 0x000fe40004800000 */
[----:B------:R-:W-:-:S04]  /*3370*/  ISETP.GE.AND P1, PT, R61, R7, PT ;  /* 0x000000073d00720c */ /* 0x000fc80003f26270 */
[----:B------:R-:W-:Y:S02]  /*3380*/  FSEL R89, R126, -INF , !P1 ;  /* 0xff8000007e597808 */ /* 0x000fe40004800000 */
[----:B------:R-:W-:Y:S01]  /*3390*/  ISETP.GE.AND P1, PT, R64, R7, PT ;  /* 0x000000074000720c */ /* 0x000fe20003f26270 */
[----:B-1----:R-:W-:-:S03]  /*33a0*/  FFMA.FTZ R5, R48, UR6, -R3 ;  /* 0x0000000630057c23 */ /* 0x002fc60008010803 */
[----:B------:R-:W-:Y:S02]  /*33b0*/  FSEL R90, R186, -INF , !P1 ;  /* 0xff800000ba5a7808 */ /* 0x000fe40004800000 */
[----:B------:R-:W-:Y:S01]  /*33c0*/  ISETP.GE.AND P1, PT, R62, R7, PT ;  /* 0x000000073e00720c */ /* 0x000fe20003f26270 */
[----:B------:R1:W-:Y:S01]  /*33d0*/  MUFU.EX2 R132, R5 ;  /* 0x0000000500847308 */ /* 0x0003e20000000800 */
[----:B---3--:R-:W-:Y:S02]  /*33e0*/  IMAD.MOV.U32 R249, RZ, RZ, R106 ;  /* 0x000000fffff97224 */ /* 0x008fe400078e006a */
[----:B------:R-:W-:Y:S01]  /*33f0*/  FSEL R170, R118, -INF , !P1 ;  /* 0xff80000076aa7808 */ /* 0x000fe20004800000 */
[----:B-1----:R-:W-:-:S04]  /*3400*/  FFMA.FTZ R5, R49, UR6, -R3 ;  /* 0x0000000631057c23 */ /* 0x002fc80008010803 */
[----:B------:R1:W-:Y:S01]  /*3410*/  MUFU.EX2 R133, R5 ;  /* 0x0000000500857308 */ /* 0x0003e20000000800 */
[----:B-----5:R-:W-:Y:S02]  /*3420*/  IMAD.MOV.U32 R106, RZ, RZ, R105 ;  /* 0x000000ffff6a7224 */ /* 0x020fe400078e0069 */
[----:B------:R-:W-:Y:S02]  /*3430*/  IMAD.MOV.U32 R105, RZ, RZ, R94 ;  /* 0x000000ffff697224 */ /* 0x000fe400078e005e */
[----:B-1----:R-:W-:-:S04]  /*3440*/  FFMA.FTZ R5, R50, UR6, -R3 ;  /* 0x0000000632057c23 */ /* 0x002fc80008010803 */
[----:B------:R1:W-:Y:S02]  /*3450*/  MUFU.EX2 R139, R5 ;  /* 0x00000005008b7308 */ /* 0x0003e40000000800 */
[----:B-1----:R-:W-:Y:S01]  /*3460*/  FFMA.FTZ R5, R51, UR6, -R3 ;  /* 0x0000000633057c23 */ /* 0x002fe20008010803 */
[----:B------:R-:W-:Y:S02]  /*3470*/  FSEL R51, R159, -INF , !P0 ;  /* 0xff8000009f337808 */ /* 0x000fe40004000000 */
[----:B------:R-:W-:-:S03]  /*3480*/  ISETP.GE.AND P0, PT, R56, R7, PT ;  /* 0x000000073800720c */ /* 0x000fc60003f06270 */
[----:B------:R1:W-:Y:S01]  /*3490*/  MUFU.EX2 R144, R5 ;  /* 0x0000000500907308 */ /* 0x0003e20000000800 */
[----:B------:R-:W-:-:S04]  /*34a0*/  FMNMX.FTZ R4, R51, R4, !PT ;  /* 0x0000000433047209 */ /* 0x000fc80007810000 */
[----:B------:R-:W-:Y:S01]  /*34b0*/  FMNMX.FTZ R4, R87, R4, !PT ;  /* 0x0000000457047209 */ /* 0x000fe20007810000 */
[----:B-1----:R-:W-:Y:S01]  /*34c0*/  FFMA.FTZ R5, R60, UR6, -R3 ;  /* 0x000000063c057c23 */ /* 0x002fe20008010803 */
[----:B------:R-:W-:Y:S02]  /*34d0*/  FSEL R60, R135, -INF , !P0 ;  /* 0xff800000873c7808 */ /* 0x000fe40004000000 */
[----:B------:R-:W-:Y:S01]  /*34e0*/  ISETP.GE.AND P0, PT, R58, R7, PT ;  /* 0x000000073a00720c */ /* 0x000fe20003f06270 */
        /* <DEDUP_REMOVED lines=19> */
[----:B------:R-:W-:-:S04]  /*3620*/  FMNMX.FTZ R4, R170, R4, !PT ;  /* 0x00000004aa047209 */ /* 0x000fc80007810000 */
[----:B------:R-:W-:Y:S01]  /*3630*/  FMNMX.FTZ R4, R169, R4, !PT ;  /* 0x00000004a9047209 */ /* 0x000fe20007810000 */
[----:B-1----:R-:W-:-:S04]  /*3640*/  FFMA.FTZ R5, R69, UR6, -R3 ;  /* 0x0000000645057c23 */ /* 0x002fc80008010803 */
[----:B------:R-:W1:Y:S01]  /*3650*/  SHFL.BFLY PT, R8, R4, 0x2, 0x1f ;  /* 0x0c401f0004087f89 */ /* 0x000e6200000e0000 */
[----:B------:R3:W-:Y:S02]  /*3660*/  MUFU.EX2 R152, R5 ;  /* 0x0000000500987308 */ /* 0x0007e40000000800 */
[----:B---3--:R-:W-:Y:S01]  /*3670*/  FFMA.FTZ R5, R70, UR6, -R3 ;  /* 0x0000000646057c23 */ /* 0x008fe20008010803 */
[----:B------:R-:W-:Y:S02]  /*3680*/  FSEL R70, R111, -INF , !P2 ;  /* 0xff8000006f467808 */ /* 0x000fe40005000000 */
[----:B------:R-:W-:-:S03]  /*3690*/  ISETP.GE.AND P2, PT, R38, R9, PT ;  /* 0x000000092600720c */ /* 0x000fc60003f46270 */
[----:B------:R3:W-:Y:S01]  /*36a0*/  MUFU.EX2 R153, R5 ;  /* 0x0000000500997308 */ /* 0x0007e20000000800 */
[----:B-1----:R-:W-:Y:S02]  /*36b0*/  FMNMX.FTZ R4, R4, R8, !PT ;  /* 0x0000000804047209 */ /* 0x002fe40007810000 */
[----:B------:R-:W-:-:S03]  /*36c0*/  VIADDMNMX R8, R28, 0x40, R104, PT ;  /* 0x000000401c087846 */ /* 0x000fc60003800168 */
[----:B------:R-:W1:Y:S01]  /*36d0*/  SHFL.BFLY PT, R10, R4, 0x1, 0x1f ;  /* 0x0c201f00040a7f89 */ /* 0x000e6200000e0000 */
[-C--:B------:R-:W-:Y:S02]  /*36e0*/  ISETP.GE.AND P0, PT, R25, R8.reuse, PT ;  /* 0x000000081900720c */ /* 0x080fe40003f06270 */
[-C--:B------:R-:W-:Y:S02]  /*36f0*/  ISETP.GE.AND P1, PT, R27, R8.reuse, PT ;  /* 0x000000081b00720c */ /* 0x080fe40003f26270 */
[----:B------:R-:W-:Y:S02]  /*3700*/  FSEL R48, R237, -INF , !P0 ;  /* 0xff800000ed307808 */ /* 0x000fe40004000000 */
[-C--:B------:R-:W-:Y:S02]  /*3710*/  ISETP.GE.AND P0, PT, R30, R8.reuse, PT ;  /* 0x000000081e00720c */ /* 0x080fe40003f06270 */
[----:B------:R-:W-:Y:S01]  /*3720*/  ISETP.GE.AND P5, PT, R26, R8, PT ;  /* 0x000000081a00720c */ /* 0x000fe20003fa6270 */
[----:B---3--:R-:W-:Y:S01]  /*3730*/  FFMA.FTZ R5, R71, UR6, -R3 ;  /* 0x0000000647057c23 */ /* 0x008fe20008010803 */
[----:B------:R-:W-:-:S02]  /*3740*/  FSEL R47, R196, -INF , !P0 ;  /* 0xff800000c42f7808 */ /* 0x000fc40004000000 */
[----:B------:R-:W-:Y:S01]  /*3750*/  FSEL R50, R108, -INF , !P1 ;  /* 0xff8000006c327808 */ /* 0x000fe20004800000 */
[----:B------:R3:W-:Y:S01]  /*3760*/  MUFU.EX2 R156, R5 ;  /* 0x00000005009c7308 */ /* 0x0007e20000000800 */
[----:B------:R-:W-:Y:S02]  /*3770*/  FSEL R49, R109, -INF , !P5 ;  /* 0xff8000006d317808 */ /* 0x000fe40006800000 */
[----:B------:R-:W-:Y:S02]  /*3780*/  ISETP.GE.AND P4, PT, R29, R8, PT ;  /* 0x000000081d00720c */ /* 0x000fe40003f86270 */
[-C--:B------:R-:W-:Y:S02]  /*3790*/  ISETP.GE.AND P1, PT, R30, R9.reuse, PT ;  /* 0x000000091e00720c */ /* 0x080fe40003f26270 */
[----:B------:R-:W-:Y:S02]  /*37a0*/  FSEL R30, R197, -INF , !P4 ;  /* 0xff800000c51e7808 */ /* 0x000fe40006000000 */
[----:B------:R-:W-:-:S02]  /*37b0*/  ISETP.GE.AND P5, PT, R29, R9, PT ;  /* 0x000000091d00720c */ /* 0x000fc40003fa6270 */
[----:B-1----:R-:W-:Y:S01]  /*37c0*/  FMNMX.FTZ R137, R4, R10, !PT ;  /* 0x0000000a04897209 */ /* 0x002fe20007810000 */
[--C-:B------:R-:W-:Y:S01]  /*37d0*/  FFMA.FTZ R4, R73, UR6, -R3.reuse ;  /* 0x0000000649047c23 */ /* 0x100fe20008010803 */
[----:B------:R-:W-:Y:S02]  /*37e0*/  FSEL R69, R198, -INF , !P1 ;  /* 0xff800000c6457808 */ /* 0x000fe40004800000 */
[----:B------:R-:W-:Y:S01]  /*37f0*/  FSETP.NEU.FTZ.AND P0, PT, R137, -INF , PT ;  /* 0xff8000008900780b */ /* 0x000fe20003f1d000 */
[----:B------:R-:W-:Y:S01]  /*3800*/  MUFU.EX2 R237, R4 ;  /* 0x0000000400ed7308 */ /* 0x000fe20000000800 */
[----:B---3--:R-:W-:Y:S01]  /*3810*/  FFMA.FTZ R5, R72, UR6, -R3 ;  /* 0x0000000648057c23 */ /* 0x008fe20008010803 */
[----:B------:R-:W-:Y:S02]  /*3820*/  FSEL R72, R110, -INF , !P3 ;  /* 0xff8000006e487808 */ /* 0x000fe40005800000 */
[-C--:B------:R-:W-:Y:S02]  /*3830*/  ISETP.GE.AND P3, PT, R38, R8.reuse, PT ;  /* 0x000000082600720c */ /* 0x080fe40003f66270 */
[----:B------:R-:W-:-:S02]  /*3840*/  ISETP.GE.AND P1, PT, R37, R8, PT ;  /* 0x000000082500720c */ /* 0x000fc40003f26270 */
[----:B------:R1:W-:Y:S01]  /*3850*/  MUFU.EX2 R157, R5 ;  /* 0x00000005009d7308 */ /* 0x0003e20000000800 */
[----:B------:R-:W-:Y:S02]  /*3860*/  FSEL R29, R96, -INF , !P3 ;  /* 0xff800000601d7808 */ /* 0x000fe40005800000 */
[----:B------:R-:W-:Y:S02]  /*3870*/  FSEL R28, R97, -INF , !P1 ;  /* 0xff800000611c7808 */ /* 0x000fe40004800000 */
[----:B------:R-:W-:Y:S02]  /*3880*/  ISETP.GE.AND P4, PT, R35, R8, PT ;  /* 0x000000082300720c */ /* 0x000fe40003f86270 */
[-C--:B------:R-:W-:Y:S02]  /*3890*/  ISETP.GE.AND P3, PT, R36, R9.reuse, PT ;  /* 0x000000092400720c */ /* 0x080fe40003f66270 */
[----:B------:R-:W-:Y:S02]  /*38a0*/  FSEL R26, R201, -INF , !P4 ;  /* 0xff800000c91a7808 */ /* 0x000fe40006000000 */
[----:B------:R-:W-:-:S02]  /*38b0*/  ISETP.GE.AND P1, PT, R33, R9, PT ;  /* 0x000000092100720c */ /* 0x000fc40003f26270 */
[----:B------:R-:W-:Y:S02]  /*38c0*/  FSEL R73, R98, -INF , !P2 ;  /* 0xff80000062497808 */ /* 0x000fe40005000000 */
[-C--:B------:R-:W-:Y:S01]  /*38d0*/  ISETP.GE.AND P2, PT, R35, R9.reuse, PT ;  /* 0x000000092300720c */ /* 0x080fe20003f46270 */
[----:B-1----:R-:W-:Y:S01]  /*38e0*/  FFMA.FTZ R5, R77, UR6, -R3 ;  /* 0x000000064d057c23 */ /* 0x002fe20008010803 */
[----:B------:R-:W-:Y:S02]  /*38f0*/  FSEL R91, R102, -INF , !P1 ;  /* 0xff800000665b7808 */ /* 0x000fe40004800000 */
[----:B------:R-:W-:Y:S01]  /*3900*/  ISETP.GE.AND P1, PT, R34, R8, PT ;  /* 0x000000082200720c */ /* 0x000fe20003f26270 */
[----:B------:R1:W-:Y:S01]  /*3910*/  MUFU.EX2 R160, R5 ;  /* 0x0000000500a07308 */ /* 0x0003e20000000800 */
[----:B------:R-:W-:-:S04]  /*3920*/  ISETP.GE.AND P4, PT, R32, R9, PT ;  /* 0x000000092000720c */ /* 0x000fc80003f86270 */
[----:B------:R-:W-:Y:S02]  /*3930*/  FSEL R93, R103, -INF , !P4 ;  /* 0xff800000675d7808 */ /* 0x000fe40006000000 */
[----:B------:R-:W-:Y:S01]  /*3940*/  ISETP.NE.AND P4, PT, R11, RZ, PT ;  /* 0x000000ff0b00720c */ /* 0x000fe20003f85270 */
        /* <DEDUP_REMOVED lines=8> */
[----:B-1----:R-:W-:Y:S01]  /*39d0*/  FFMA.FTZ R5, R79, UR6, -R3 ;  /* 0x000000064f057c23 */ /* 0x002fe20008010803 */
[----:B------:R-:W-:Y:S02]  /*39e0*/  FSEL R79, R202, -INF , !P3 ;  /* 0xff800000ca4f7808 */ /* 0x000fe40005800000 */
[----:B------:R-:W-:-:S03]  /*39f0*/  ISETP.GE.AND P3, PT, R32, R8, PT ;  /* 0x000000082000720c */ /* 0x000fc60003f66270 */
[----:B------:R1:W-:Y:S02]  /*3a00*/  MUFU.EX2 R177, R5 ;  /* 0x0000000500b17308 */ /* 0x0003e40000000800 */
[----:B-1----:R-:W-:-:S06]  /*3a10*/  FFMA.FTZ R5, R80, UR6, -R3 ;  /* 0x0000000650057c23 */ /* 0x002fcc0008010803 */
[----:B------:R1:W-:Y:S02]  /*3a20*/  MUFU.EX2 R181, R5 ;  /* 0x0000000500b57308 */ /* 0x0003e40000000800 */
[----:B-1----:R-:W-:-:S06]  /*3a30*/  FFMA.FTZ R5, R82, UR6, -R3 ;  /* 0x0000000652057c23 */ /* 0x002fcc0008010803 */
[----:B------:R1:W-:Y:S02]  /*3a40*/  MUFU.EX2 R183, R5 ;  /* 0x0000000500b77308 */ /* 0x0003e40000000800 */
[----:B-1----:R-:W-:Y:S01]  /*3a50*/  FFMA.FTZ R5, R83, UR6, -R3 ;  /* 0x0000000653057c23 */ /* 0x002fe20008010803 */
[----:B------:R-:W-:Y:S01]  /*3a60*/  FMUL.FTZ R3, R137, UR6 ;  /* 0x0000000689037c20 */ /* 0x000fe20008410000 */
[----:B------:R-:W-:-:S04]  /*3a70*/  FSEL R83, R203, -INF , !P2 ;  /* 0xff800000cb537808 */ /* 0x000fc80005000000 */
[----:B------:R1:W3:Y:S01]  /*3a80*/  MUFU.EX2 R184, R5 ;  /* 0x0000000500b87308 */ /* 0x0002e20000000800 */
[----:B------:R-:W-:-:S04]  /*3a90*/  ISETP.GE.AND P2, PT, R31, R9, PT ;  /* 0x000000091f00720c */ /* 0x000fc80003f46270 */
[----:B------:R-:W-:Y:S02]  /*3aa0*/  FSEL R96, R230, -INF , !P2 ;  /* 0xff800000e6607808 */ /* 0x000fe40005000000 */
[----:B------:R-:W-:-:S04]  /*3ab0*/  ISETP.GE.AND P2, PT, R41, R8, PT ;  /* 0x000000082900720c */ /* 0x000fc80003f46270 */
[----:B------:R-:W-:Y:S02]  /*3ac0*/  FSEL R71, R205, -INF , !P2 ;  /* 0xff800000cd477808 */ /* 0x000fe40005000000 */
[-C--:B------:R-:W-:Y:S02]  /*3ad0*/  ISETP.GE.AND P2, PT, R53, R9.reuse, PT ;  /* 0x000000093500720c */ /* 0x080fe40003f46270 */
[----:B-1----:R-:W-:Y:S01]  /*3ae0*/  FSEL R5, R3, RZ, P0 ;  /* 0x000000ff03057208 */ /* 0x002fe20000000000 */
[----:B---3--:R-:W-:Y:S01]  /*3af0*/  IMAD.MOV.U32 R230, RZ, RZ, R184 ;  /* 0x000000ffffe67224 */ /* 0x008fe200078e00b8 */
[----:B------:R-:W-:Y:S02]  /*3b00*/  ISETP.GE.AND P0, PT, R37, R9, PT ;  /* 0x000000092500720c */ /* 0x000fe40003f06270 */
[----:B------:R-:W-:Y:S01]  /*3b10*/  FSEL R37, R199, -INF , !P5 ;  /* 0xff800000c7257808 */ /* 0x000fe20006800000 */
[----:B------:R-:W-:Y:S01]  /*3b20*/  FFMA.FTZ R3, R12, UR6, -R5 ;  /* 0x000000060c037c23 */ /* 0x000fe20008010805 */
[----:B------:R-:W-:-:S02]  /*3b30*/  FSEL R74, R99, -INF , !P0 ;  /* 0xff800000634a7808 */ /* 0x000fc40004000000 */
[-C--:B------:R-:W-:Y:S01]  /*3b40*/  ISETP.GE.AND P0, PT, R33, R8.reuse, PT ;  /* 0x000000082100720c */ /* 0x080fe20003f06270 */
[----:B------:R1:W-:Y:S01]  /*3b50*/  MUFU.EX2 R165, R3 ;  /* 0x0000000300a57308 */ /* 0x0003e20000000800 */
[-C--:B------:R-:W-:Y:S02]  /*3b60*/  ISETP.GE.AND P5, PT, R36, R8.reuse, PT ;  /* 0x000000082400720c */ /* 0x080fe40003fa6270 */
[----:B------:R-:W-:Y:S02]  /*3b70*/  FSEL R25, R100, -INF , !P0 ;  /* 0xff80000064197808 */ /* 0x000fe40004000000 */
[-C--:B------:R-:W-:Y:S02]  /*3b80*/  ISETP.GE.AND P0, PT, R2, R8.reuse, PT ;  /* 0x000000080200720c */ /* 0x080fe40003f06270 */
[----:B------:R-:W-:Y:S02]  /*3b90*/  FSEL R27, R200, -INF , !P5 ;  /* 0xff800000c81b7808 */ /* 0x000fe40006800000 */
[----:B------:R-:W-:Y:S01]  /*3ba0*/  ISETP.GE.AND P5, PT, R31, R8, PT ;  /* 0x000000081f00720c */ /* 0x000fe20003fa6270 */
[----:B-1----:R-:W-:Y:S01]  /*3bb0*/  FFMA.FTZ R3, R17, UR6, -R5 ;  /* 0x0000000611037c23 */ /* 0x002fe20008010805 */
[----:B------:R-:W-:-:S02]  /*3bc0*/  FSEL R17, R101, -INF , !P3 ;  /* 0xff80000065117808 */ /* 0x000fc40005800000 */
[----:B------:R-:W-:Y:S01]  /*3bd0*/  ISETP.GE.AND P3, PT, R40, R8, PT ;  /* 0x000000082800720c */ /* 0x000fe20003f66270 */
[----:B------:R1:W-:Y:S02]  /*3be0*/  MUFU.EX2 R164, R3 ;  /* 0x0000000300a47308 */ /* 0x0003e40000000800 */
[----:B-1----:R-:W-:Y:S01]  /*3bf0*/  FFMA.FTZ R3, R16, UR6, -R5 ;  /* 0x0000000610037c23 */ /* 0x002fe20008010805 */
[----:B------:R-:W-:Y:S01]  /*3c00*/  FSEL R16, R239, -INF , !P4 ;  /* 0xff800000ef107808 */ /* 0x000fe20006000000 */
[----:B------:R-:W-:Y:S01]  /*3c10*/  IMAD.MOV.U32 R239, RZ, RZ, R177 ;  /* 0x000000ffffef7224 */ /* 0x000fe200078e00b1 */
[----:B------:R-:W-:-:S03]  /*3c20*/  ISETP.GE.AND P4, PT, R42, R9, PT ;  /* 0x000000092a00720c */ /* 0x000fc60003f86270 */
[----:B------:R1:W-:Y:S02]  /*3c30*/  MUFU.EX2 R166, R3 ;  /* 0x0000000300a67308 */ /* 0x0003e40000000800 */
[----:B-1----:R-:W-:Y:S01]  /*3c40*/  FFMA.FTZ R3, R15, UR6, -R5 ;  /* 0x000000060f037c23 */ /* 0x002fe20008010805 */
[----:B------:R-:W-:Y:S02]  /*3c50*/  FSEL R15, R236, -INF , !P0 ;  /* 0xff800000ec0f7808 */ /* 0x000fe40004000000 */
[----:B------:R-:W-:-:S03]  /*3c60*/  ISETP.GE.AND P0, PT, R34, R9, PT ;  /* 0x000000092200720c */ /* 0x000fc60003f06270 */
[----:B------:R1:W3:Y:S01]  /*3c70*/  MUFU.EX2 R167, R3 ;  /* 0x0000000300a77308 */ /* 0x0002e20000000800 */
[----:B------:R-:W-:Y:S02]  /*3c80*/  FMNMX.FTZ R4, R15, R48, !PT ;  /* 0x000000300f047209 */ /* 0x000fe40007810000 */
[----:B------:R-:W-:Y:S01]  /*3c90*/  FSEL R95, R231, -INF , !P0 ;  /* 0xff800000e75f7808 */ /* 0x000fe20004000000 */
[----:B------:R-:W-:Y:S01]  /*3ca0*/  IMAD.MOV.U32 R231, RZ, RZ, R181 ;  /* 0x000000ffffe77224 */ /* 0x000fe200078e00b5 */
[----:B------:R-:W-:-:S04]  /*3cb0*/  ISETP.GE.AND P0, PT, R42, R8, PT ;  /* 0x000000082a00720c */ /* 0x000fc80003f06270 */
[----:B------:R-:W-:Y:S01]  /*3cc0*/  FSEL R76, R240, -INF , !P0 ;  /* 0xff800000f04c7808 */ /* 0x000fe20004000000 */
[----:B------:R-:W-:Y:S01]  /*3cd0*/  IMAD.MOV.U32 R240, RZ, RZ, R176 ;  /* 0x000000fffff07224 */ /* 0x000fe200078e00b0 */
[----:B------:R-:W-:-:S04]  /*3ce0*/  ISETP.GE.AND P0, PT, R52, R8, PT ;  /* 0x000000083400720c */ /* 0x000fc80003f06270 */
[----:B------:R-:W-:Y:S01]  /*3cf0*/  FSEL R78, R208, -INF , !P0 ;  /* 0xff800000d04e7808 */ /* 0x000fe20004000000 */
[----:B-1----:R-:W-:Y:S01]  /*3d00*/  FFMA.FTZ R3, R13, UR6, -R5 ;  /* 0x000000060d037c23 */ /* 0x002fe20008010805 */
[-C--:B------:R-:W-:Y:S02]  /*3d10*/  ISETP.GE.AND P0, PT, R55, R8.reuse, PT ;  /* 0x000000083700720c */ /* 0x080fe40003f06270 */
[----:B------:R-:W-:Y:S01]  /*3d20*/  FSEL R13, R229, -INF , !P1 ;  /* 0xff800000e50d7808 */ /* 0x000fe20004800000 */
[----:B------:R1:W-:Y:S01]  /*3d30*/  MUFU.EX2 R236, R3 ;  /* 0x0000000300ec7308 */ /* 0x0003e20000000800 */
[----:B------:R-:W-:Y:S01]  /*3d40*/  FSEL R92, R244, -INF , !P0 ;  /* 0xff800000f45c7808 */ /* 0x000fe20004000000 */
[----:B------:R-:W-:Y:S01]  /*3d50*/  IMAD.MOV.U32 R229, RZ, RZ, R183 ;  /* 0x000000ffffe57224 */ /* 0x000fe200078e00b7 */
[-C--:B------:R-:W-:Y:S01]  /*3d60*/  ISETP.GE.AND P0, PT, R57, R8.reuse, PT ;  /* 0x000000083900720c */ /* 0x080fe20003f06270 */
[----:B------:R-:W-:Y:S01]  /*3d70*/  IMAD.MOV.U32 R244, RZ, RZ, R172 ;  /* 0x000000fffff47224 */ /* 0x000fe200078e00ac */
[----:B------:R-:W-:-:S02]  /*3d80*/  ISETP.GE.AND P1, PT, R44, R8, PT ;  /* 0x000000082c00720c */ /* 0x000fc40003f26270 */
[----:B------:R-:W-:Y:S01]  /*3d90*/  FSEL R98, R220, -INF , !P0 ;  /* 0xff800000dc627808 */ /* 0x000fe20004000000 */
[----:B------:R-:W-:Y:S01]  /*3da0*/  IMAD.MOV.U32 R220, RZ, RZ, R160 ;  /* 0x000000ffffdc7224 */ /* 0x000fe200078e00a0 */
[----:B------:R-:W-:Y:S02]  /*3db0*/  ISETP.GE.AND P0, PT, R59, R8, PT ;  /* 0x000000083b00720c */ /* 0x000fe40003f06270 */
[----:B------:R-:W-:Y:S01]  /*3dc0*/  FSEL R77, R241, -INF , !P1 ;  /* 0xff800000f14d7808 */ /* 0x000fe20004800000 */
[----:B------:R-:W-:Y:S01]  /*3dd0*/  IMAD.MOV.U32 R241, RZ, RZ, R173 ;  /* 0x000000fffff17224 */ /* 0x000fe200078e00ad */
[----:B----4-:R-:W-:Y:S02]  /*3de0*/  FSEL R103, R136, -INF , !P0 ;  /* 0xff80000088677808 */ /* 0x010fe40004000000 */
[----:B------:R-:W-:Y:S01]  /*3df0*/  ISETP.GE.AND P0, PT, R2, R9, PT ;  /* 0x000000090200720c */ /* 0x000fe20003f06270 */
[--C-:B------:R-:W-:Y:S01]  /*3e00*/  FFMA.FTZ R2, R39, UR6, -R5.reuse ;  /* 0x0000000627027c23 */ /* 0x100fe20008010805 */
[----:B-1----:R-:W-:Y:S01]  /*3e10*/  FMNMX.FTZ R3, R50, R4, !PT ;  /* 0x0000000432037209 */ /* 0x002fe20007810000 */
[----:B------:R-:W-:Y:S01]  /*3e20*/  FFMA.FTZ R4, R14, UR6, -R5 ;  /* 0x000000060e047c23 */ /* 0x000fe20008010805 */
[----:B------:R-:W-:-:S02]  /*3e30*/  FSEL R14, R228, -INF , !P5 ;  /* 0xff800000e40e7808 */ /* 0x000fc40006800000 */
[----:B------:R-:W-:Y:S01]  /*3e40*/  FMNMX.FTZ R3, R49, R3, !PT ;  /* 0x0000000331037209 */ /* 0x000fe20007810000 */
[----:B------:R1:W-:Y:S01]  /*3e50*/  MUFU.EX2 R227, R4 ;  /* 0x0000000400e37308 */ /* 0x0003e20000000800 */
[----:B------:R-:W-:Y:S01]  /*3e60*/  FSEL R12, R238, -INF , !P0 ;  /* 0xff800000ee0c7808 */ /* 0x000fe20004000000 */
[----:B------:R-:W-:Y:S01]  /*3e70*/  IMAD.MOV.U32 R238, RZ, RZ, R156 ;  /* 0x000000ffffee7224 */ /* 0x000fe200078e009c */
[----:B------:R-:W-:Y:S02]  /*3e80*/  FMNMX.FTZ R3, R47, R3, !PT ;  /* 0x000000032f037209 */ /* 0x000fe40007810000 */
[----:B------:R-:W-:Y:S02]  /*3e90*/  ISETP.GE.AND P1, PT, R53, R8, PT ;  /* 0x000000083500720c */ /* 0x000fe40003f26270 */
[----:B------:R-:W-:Y:S02]  /*3ea0*/  FMNMX.FTZ R3, R30, R3, !PT ;  /* 0x000000031e037209 */ /* 0x000fe40007810000 */
[----:B------:R-:W-:-:S02]  /*3eb0*/  FSEL R82, R209, -INF , !P1 ;  /* 0xff800000d1527808 */ /* 0x000fc40004800000 */
[----:B------:R-:W-:Y:S02]  /*3ec0*/  FMNMX.FTZ R3, R29, R3, !PT ;  /* 0x000000031d037209 */ /* 0x000fe40007810000 */
[----:B------:R-:W-:Y:S02]  /*3ed0*/  ISETP.GE.AND P1, PT, R54, R8, PT ;  /* 0x000000083600720c */ /* 0x000fe40003f26270 */
[----:B------:R-:W-:Y:S01]  /*3ee0*/  FMNMX.FTZ R3, R28, R3, !PT ;  /* 0x000000031c037209 */ /* 0x000fe20007810000 */
[----:B-1----:R-:W-:Y:S01]  /*3ef0*/  FFMA.FTZ R4, R18, UR6, -R5 ;  /* 0x0000000612047c23 */ /* 0x002fe20008010805 */
[----:B------:R-:W-:Y:S02]  /*3f00*/  FSEL R18, R204, -INF , !P3 ;  /* 0xff800000cc127808 */ /* 0x000fe40005800000 */
[----:B------:R-:W-:Y:S01]  /*3f10*/  FMNMX.FTZ R3, R27, R3, !PT ;  /* 0x000000031b037209 */ /* 0x000fe20007810000 */
[----:B------:R1:W-:Y:S01]  /*3f20*/  MUFU.EX2 R204, R2 ;  /* 0x0000000200cc7308 */ /* 0x0003e20000000800 */
[----:B------:R-:W-:Y:S01]  /*3f30*/  FSEL R97, R245, -INF , !P1 ;  /* 0xff800000f5617808 */ /* 0x000fe20004800000 */
[----:B------:R-:W-:Y:S01]  /*3f40*/  IMAD.MOV.U32 R245, RZ, RZ, R161 ;  /* 0x000000fffff57224 */ /* 0x000fe200078e00a1 */
[----:B------:R-:W-:-:S02]  /*3f50*/  FMNMX.FTZ R3, R26, R3, !PT ;  /* 0x000000031a037209 */ /* 0x000fc40007810000 */
[-C--:B------:R-:W-:Y:S02]  /*3f60*/  ISETP.GE.AND P1, PT, R56, R8.reuse, PT ;  /* 0x000000083800720c */ /* 0x080fe40003f26270 */
[----:B------:R-:W-:Y:S01]  /*3f70*/  FMNMX.FTZ R3, R25, R3, !PT ;  /* 0x0000000319037209 */ /* 0x000fe20007810000 */
[----:B------:R4:W-:Y:S01]  /*3f80*/  MUFU.EX2 R218, R4 ;  /* 0x0000000400da7308 */ /* 0x0009e20000000800 */
[----:B------:R-:W-:Y:S01]  /*3f90*/  FSEL R101, R221, -INF , !P1 ;  /* 0xff800000dd657808 */ /* 0x000fe20004800000 */
[----:B------:R-:W-:Y:S01]  /*3fa0*/  IMAD.MOV.U32 R221, RZ, RZ, R157 ;  /* 0x000000ffffdd7224 */ /* 0x000fe200078e009d */
[----:B------:R-:W-:Y:S02]  /*3fb0*/  FMNMX.FTZ R3, R17, R3, !PT ;  /* 0x0000000311037209 */ /* 0x000fe40007810000 */
[-C--:B------:R-:W-:Y:S02]  /*3fc0*/  ISETP.GE.AND P1, PT, R58, R8.reuse, PT ;  /* 0x000000083a00720c */ /* 0x080fe40003f26270 */
[----:B------:R-:W-:Y:S01]  /*3fd0*/  FMNMX.FTZ R3, R14, R3, !PT ;  /* 0x000000030e037209 */ /* 0x000fe20007810000 */
[----:B-1----:R-:W-:Y:S01]  /*3fe0*/  FFMA.FTZ R2, R43, UR6, -R5 ;  /* 0x000000062b027c23 */ /* 0x002fe20008010805 */
[----:B--2---:R-:W-:Y:S01]  /*3ff0*/  FSEL R104, R113, -INF , !P1 ;  /* 0xff80000071687808 */ /* 0x004fe20004800000 */
[----:B------:R-:W-:Y:S01]  /*4000*/  IMAD.MOV.U32 R113, RZ, RZ, R107 ;  /* 0x000000ffff717224 */ /* 0x000fe200078e006b */
[----:B------:R-:W-:Y:S01]  /*4010*/  FMNMX.FTZ R3, R13, R3, !PT ;  /* 0x000000030d037209 */ /* 0x000fe20007810000 */
[----:B------:R1:W-:Y:S01]  /*4020*/  MUFU.EX2 R203, R2 ;  /* 0x0000000200cb7308 */ /* 0x0003e20000000800 */
[----:B------:R-:W-:-:S02]  /*4030*/  ISETP.GE.AND P1, PT, R61, R8, PT ;  /* 0x000000083d00720c */ /* 0x000fc40003f26270 */
[----:B------:R-:W-:Y:S01]  /*4040*/  FMNMX.FTZ R3, R18, R3, !PT ;  /* 0x0000000312037209 */ /* 0x000fe20007810000 */
[----:B----4-:R-:W-:Y:S01]  /*4050*/  FFMA.FTZ R4, R19, UR6, -R5 ;  /* 0x0000000613047c23 */ /* 0x010fe20008010805 */
[----:B------:R-:W-:Y:S01]  /*4060*/  FSEL R107, R232, -INF , !P1 ;  /* 0xff800000e86b7808 */ /* 0x000fe20004800000 */
[----:B------:R-:W-:Y:S01]  /*4070*/  IMAD.MOV.U32 R232, RZ, RZ, R153 ;  /* 0x000000ffffe87224 */ /* 0x000fe200078e0099 */
[----:B------:R-:W-:Y:S01]  /*4080*/  FMNMX.FTZ R3, R71, R3, !PT ;  /* 0x0000000347037209 */ /* 0x000fe20007810000 */
[----:B------:R2:W-:Y:S01]  /*4090*/  MUFU.EX2 R219, R4 ;  /* 0x0000000400db7308 */ /* 0x0005e20000000800 */
[-C--:B------:R-:W-:Y:S02]  /*40a0*/  ISETP.GE.AND P0, PT, R65, R8.reuse, PT ;  /* 0x000000084100720c */ /* 0x080fe40003f06270 */
[----:B------:R-:W-:Y:S02]  /*40b0*/  FMNMX.FTZ R3, R76, R3, !PT ;  /* 0x000000034c037209 */ /* 0x000fe40007810000 */
[----:B------:R-:W-:-:S02]  /*40c0*/  ISETP.GE.AND P1, PT, R64, R8, PT ;  /* 0x000000084000720c */ /* 0x000fc40003f26270 */
[----:B------:R-:W-:Y:S02]  /*40d0*/  FMNMX.FTZ R3, R77, R3, !PT ;  /* 0x000000034d037209 */ /* 0x000fe40007810000 */
[----:B-1----:R-:W-:Y:S02]  /*40e0*/  FMNMX.FTZ R2, R12, R16, !PT ;  /* 0x000000100c027209 */ /* 0x002fe40007810000 */
[----:B------:R-:W-:Y:S02]  /*40f0*/  FMNMX.FTZ R3, R78, R3, !PT ;  /* 0x000000034e037209 */ /* 0x000fe40007810000 */
[----:B------:R-:W-:Y:S02]  /*4100*/  FMNMX.FTZ R2, R72, R2, !PT ;  /* 0x0000000248027209 */ /* 0x000fe40007810000 */
[----:B------:R-:W-:Y:S02]  /*4110*/  FMNMX.FTZ R3, R82, R3, !PT ;  /* 0x0000000352037209 */ /* 0x000fe40007810000 */
[----:B------:R-:W-:Y:S01]  /*4120*/  FMNMX.FTZ R2, R70, R2, !PT ;  /* 0x0000000246027209 */ /* 0x000fe20007810000 */
[----:B--2---:R-:W-:Y:S01]  /*4130*/  FFMA.FTZ R4, R20, UR6, -R5 ;  /* 0x0000000614047c23 */ /* 0x004fe20008010805 */
[----:B------:R-:W-:-:S02]  /*4140*/  FMNMX.FTZ R3, R92, R3, !PT ;  /* 0x000000035c037209 */ /* 0x000fc40007810000 */
[----:B------:R-:W-:Y:S01]  /*4150*/  FMNMX.FTZ R2, R69, R2, !PT ;  /* 0x0000000245027209 */ /* 0x000fe20007810000 */
[----:B------:R1:W-:Y:S01]  /*4160*/  MUFU.EX2 R224, R4 ;  /* 0x0000000400e07308 */ /* 0x0003e20000000800 */
[----:B------:R-:W-:Y:S02]  /*4170*/  FMNMX.FTZ R3, R97, R3, !PT ;  /* 0x0000000361037209 */ /* 0x000fe40007810000 */
[----:B------:R-:W-:Y:S02]  /*4180*/  FMNMX.FTZ R2, R37, R2, !PT ;  /* 0x0000000225027209 */ /* 0x000fe40007810000 */
[----:B------:R-:W-:Y:S02]  /*4190*/  FMNMX.FTZ R3, R98, R3, !PT ;  /* 0x0000000362037209 */ /* 0x000fe40007810000 */
[----:B------:R-:W-:Y:S02]  /*41a0*/  FMNMX.FTZ R2, R73, R2, !PT ;  /* 0x0000000249027209 */ /* 0x000fe40007810000 */
[----:B------:R-:W-:-:S02]  /*41b0*/  FMNMX.FTZ R3, R101, R3, !PT ;  /* 0x0000000365037209 */ /* 0x000fc40007810000 */
[----:B------:R-:W-:Y:S02]  /*41c0*/  FMNMX.FTZ R2, R74, R2, !PT ;  /* 0x000000024a027209 */ /* 0x000fe40007810000 */
[----:B------:R-:W-:Y:S02]  /*41d0*/  FMNMX.FTZ R3, R103, R3, !PT ;  /* 0x0000000367037209 */ /* 0x000fe40007810000 */
[----:B------:R-:W-:Y:S01]  /*41e0*/  FMNMX.FTZ R2, R79, R2, !PT ;  /* 0x000000024f027209 */ /* 0x000fe20007810000 */
[----:B-1----:R-:W-:Y:S01]  /*41f0*/  FFMA.FTZ R4, R21, UR6, -R5 ;  /* 0x0000000615047c23 */ /* 0x002fe20008010805 */
[----:B------:R-:W-:Y:S02]  /*4200*/  FMNMX.FTZ R3, R104, R3, !PT ;  /* 0x0000000368037209 */ /* 0x000fe40007810000 */
[----:B------:R-:W-:Y:S01]  /*4210*/  FMNMX.FTZ R2, R83, R2, !PT ;  /* 0x0000000253027209 */ /* 0x000fe20007810000 */
[----:B------:R1:W-:Y:S01]  /*4220*/  MUFU.EX2 R228, R4 ;  /* 0x0000000400e47308 */ /* 0x0003e20000000800 */
[----:B------:R-:W-:-:S02]  /*4230*/  ISETP.GE.AND P5, PT, R40, R9, PT ;  /* 0x000000092800720c */ /* 0x000fc40003fa6270 */
[----:B------:R-:W-:Y:S01]  /*4240*/  FSEL R111, R233, -INF , !P0 ;  /* 0xff800000e96f7808 */ /* 0x000fe20004000000 */
[----:B------:R-:W-:Y:S01]  /*4250*/  IMAD.MOV.U32 R233, RZ, RZ, R152 ;  /* 0x000000ffffe97224 */ /* 0x000fe200078e0098 */
[----:B------:R-:W-:Y:S02]  /*4260*/  FMNMX.FTZ R3, R107, R3, !PT ;  /* 0x000000036b037209 */ /* 0x000fe40007810000 */
[----:B------:R-:W-:Y:S02]  /*4270*/  FMNMX.FTZ R2, R91, R2, !PT ;  /* 0x000000025b027209 */ /* 0x000fe40007810000 */
[----:B------:R-:W-:Y:S02]  /*4280*/  FSEL R110, R129, -INF , !P1 ;  /* 0xff800000816e7808 */ /* 0x000fe40004800000 */
[----:B------:R-:W-:Y:S02]  /*4290*/  ISETP.GE.AND P1, PT, R62, R8, PT ;  /* 0x000000083e00720c */ /* 0x000fe40003f26270 */
[----:B------:R-:W-:-:S02]  /*42a0*/  P2R R10, PR, RZ, 0x20 ;  /* 0x00000020ff0a7803 */ /* 0x000fc40000000000 */
[----:B------:R-:W-:Y:S01]  /*42b0*/  ISETP.GE.AND P0, PT, R63, R8, PT ;  /* 0x000000083f00720c */ /* 0x000fe20003f06270 */
[----:B-1----:R-:W-:Y:S01]  /*42c0*/  FFMA.FTZ R4, R22, UR6, -R5 ;  /* 0x0000000616047c23 */ /* 0x002fe20008010805 */
[----:B------:R-:W-:Y:S02]  /*42d0*/  FMNMX.FTZ R3, R111, R3, !PT ;  /* 0x000000036f037209 */ /* 0x000fe40007810000 */
[----:B------:R-:W-:Y:S01]  /*42e0*/  FMNMX.FTZ R2, R93, R2, !PT ;  /* 0x000000025d027209 */ /* 0x000fe20007810000 */
[----:B------:R1:W-:Y:S01]  /*42f0*/  MUFU.EX2 R209, R4 ;  /* 0x0000000400d17308 */ /* 0x0003e20000000800 */
[----:B------:R-:W-:Y:S02]  /*4300*/  FSEL R129, R188, -INF , !P1 ;  /* 0xff800000bc817808 */ /* 0x000fe40004800000 */
[----:B------:R-:W-:Y:S02]  /*4310*/  FSEL R113, R113, -INF , !P0 ;  /* 0xff80000071717808 */ /* 0x000fe40004000000 */
[----:B------:R-:W-:-:S02]  /*4320*/  FMNMX.FTZ R3, R110, R3, !PT ;  /* 0x000000036e037209 */ /* 0x000fc40007810000 */
[----:B------:R-:W-:Y:S01]  /*4330*/  ISETP.NE.AND P1, PT, R10, RZ, PT ;  /* 0x000000ff0a00720c */ /* 0x000fe20003f25270 */
[----:B------:R-:W-:Y:S01]  /*4340*/  FFMA.FTZ R10, R85, UR6, -R5 ;  /* 0x00000006550a7c23 */ /* 0x000fe20008010805 */
[----:B------:R-:W-:Y:S02]  /*4350*/  FMNMX.FTZ R2, R96, R2, !PT ;  /* 0x0000000260027209 */ /* 0x000fe40007810000 */
[----:B------:R-:W-:Y:S01]  /*4360*/  ISETP.GE.AND P0, PT, R66, R8, PT ;  /* 0x000000084200720c */ /* 0x000fe20003f06270 */
[----:B------:R-:W-:Y:S01]  /*4370*/  MUFU.EX2 R198, R10 ;  /* 0x0000000a00c67308 */ /* 0x000fe20000000800 */
[----:B------:R-:W-:Y:S02]  /*4380*/  FMNMX.FTZ R3, R113, R3, !PT ;  /* 0x0000000371037209 */ /* 0x000fe40007810000 */
[----:B------:R-:W-:Y:S01]  /*4390*/  FSEL R80, R206, -INF , !P1 ;  /* 0xff800000ce507808 */ /* 0x000fe20004800000 */
[----:B------:R-:W-:Y:S02]  /*43a0*/  IMAD.MOV.U32 R206, RZ, RZ, R149 ;  /* 0x000000ffffce7224 */ /* 0x000fe400078e0095 */
[----:B-1----:R-:W-:Y:S01]  /*43b0*/  FFMA.FTZ R4, R23, UR6, -R5 ;  /* 0x0000000617047c23 */ /* 0x002fe20008010805 */
[----:B------:R-:W-:-:S02]  /*43c0*/  FMNMX.FTZ R2, R95, R2, !PT ;  /* 0x000000025f027209 */ /* 0x000fc40007810000 */
[----:B------:R-:W-:Y:S01]  /*43d0*/  FSEL R130, R189, -INF , !P0 ;  /* 0xff800000bd827808 */ /* 0x000fe20004000000 */
[----:B------:R1:W-:Y:S01]  /*43e0*/  MUFU.EX2 R208, R4 ;  /* 0x0000000400d07308 */ /* 0x0003e20000000800 */
[----:B------:R-:W-:Y:S02]  /*43f0*/  FMNMX.FTZ R3, R129, R3, !PT ;  /* 0x0000000381037209 */ /* 0x000fe40007810000 */
[----:B------:R-:W-:Y:S02]  /*4400*/  FMNMX.FTZ R2, R80, R2, !PT ;  /* 0x0000000250027209 */ /* 0x000fe40007810000 */
[-C--:B------:R-:W-:Y:S02]  /*4410*/  ISETP.GE.AND P5, PT, R44, R9.reuse, PT ;  /* 0x000000092c00720c */ /* 0x080fe40003fa6270 */
[----:B------:R-:W-:Y:S01]  /*4420*/  FSEL R85, R242, -INF , !P4 ;  /* 0xff800000f2557808 */ /* 0x000fe20006000000 */
[----:B------:R-:W-:Y:S01]  /*4430*/  IMAD.MOV.U32 R242, RZ, RZ, R145 ;  /* 0x000000fffff27224 */ /* 0x000fe200078e0091 */
[----:B------:R-:W-:-:S02]  /*4440*/  ISETP.GE.AND P3, PT, R52, R9, PT ;  /* 0x000000093400720c */ /* 0x000fc40003f66270 */
[-C--:B------:R-:W-:Y:S02]  /*4450*/  ISETP.GE.AND P1, PT, R55, R9.reuse, PT ;  /* 0x000000093700720c */ /* 0x080fe40003f26270 */
[----:B------:R-:W-:Y:S01]  /*4460*/  FSEL R94, R210, -INF , !P3 ;  /* 0xff800000d25e7808 */ /* 0x000fe20005800000 */
[----:B------:R-:W-:Y:S01]  /*4470*/  IMAD.MOV.U32 R210, RZ, RZ, R139 ;  /* 0x000000ffffd27224 */ /* 0x000fe200078e008b */
[-C--:B------:R-:W-:Y:S01]  /*4480*/  ISETP.GE.AND P0, PT, R54, R9.reuse, PT ;  /* 0x000000093600720c */ /* 0x080fe20003f06270 */
[----:B-1----:R-:W-:Y:S01]  /*4490*/  FFMA.FTZ R4, R24, UR6, -R5 ;  /* 0x0000000618047c23 */ /* 0x002fe20008010805 */
[----:B------:R-:W-:Y:S01]  /*44a0*/  FSEL R99, R246, -INF , !P1 ;  /* 0xff800000f6637808 */ /* 0x000fe20004800000 */
[----:B------:R-:W-:Y:S01]  /*44b0*/  IMAD.MOV.U32 R246, RZ, RZ, R132 ;  /* 0x000000fffff67224 */ /* 0x000fe200078e0084 */
[-C--:B------:R-:W-:Y:S01]  /*44c0*/  ISETP.GE.AND P4, PT, R57, R9.reuse, PT ;  /* 0x000000093900720c */ /* 0x080fe20003f86270 */
[----:B------:R1:W-:Y:S01]  /*44d0*/  MUFU.EX2 R205, R4 ;  /* 0x0000000400cd7308 */ /* 0x0003e20000000800 */
[----:B------:R-:W-:Y:S01]  /*44e0*/  FSEL R100, R247, -INF , !P0 ;  /* 0xff800000f7647808 */ /* 0x000fe20004000000 */
[----:B------:R-:W-:Y:S01]  /*44f0*/  IMAD.MOV.U32 R247, RZ, RZ, R128 ;  /* 0x000000fffff77224 */ /* 0x000fe200078e0080 */
[----:B------:R-:W-:-:S02]  /*4500*/  ISETP.GE.AND P3, PT, R58, R9, PT ;  /* 0x000000093a00720c */ /* 0x000fc40003f66270 */
[-C--:B------:R-:W-:Y:S02]  /*4510*/  ISETP.GE.AND P1, PT, R64, R9.reuse, PT ;  /* 0x000000094000720c */ /* 0x080fe40003f26270 */
[----:B------:R-:W-:Y:S02]  /*4520*/  FSEL R106, R106, -INF , !P3 ;  /* 0xff8000006a6a7808 */ /* 0x000fe40005800000 */
[----:B------:R-:W-:Y:S02]  /*4530*/  ISETP.GE.AND P3, PT, R66, R9, PT ;  /* 0x000000094200720c */ /* 0x000fe40003f66270 */
[----:B---3--:R-:W-:Y:S02]  /*4540*/  F2FP.F16.F32.PACK_AB R19, R167, R166 ;  /* 0x000000a6a713723e */ /* 0x008fe400000000ff */
[----:B------:R-:W-:Y:S01]  /*4550*/  FSEL R119, R191, -INF , !P3 ;  /* 0xff800000bf777808 */ /* 0x000fe20005800000 */
[----:B------:R-:W-:Y:S02]  /*4560*/  IMAD.MOV.U32 R191, RZ, RZ, R117 ;  /* 0x000000ffffbf7224 */ /* 0x000fe400078e0075 */
[----:B-1----:R-:W-:-:S04]  /*4570*/  FFMA.FTZ R4, R45, UR6, -R5 ;  /* 0x000000062d047c23 */ /* 0x002fc80008010805 */
[----:B------:R1:W-:Y:S02]  /*4580*/  MUFU.EX2 R202, R4 ;  /* 0x0000000400ca7308 */ /* 0x0003e40000000800 */
[----:B-1----:R-:W-:-:S06]  /*4590*/  FFMA.FTZ R4, R46, UR6, -R5 ;  /* 0x000000062e047c23 */ /* 0x002fcc0008010805 */
[----:B------:R1:W-:Y:S02]  /*45a0*/  MUFU.EX2 R201, R4 ;  /* 0x0000000400c97308 */ /* 0x0003e40000000800 */
[----:B-1----:R-:W-:Y:S01]  /*45b0*/  FFMA.FTZ R4, R81, UR6, -R5 ;  /* 0x0000000651047c23 */ /* 0x002fe20008010805 */
[----:B------:R-:W-:Y:S01]  /*45c0*/  FSEL R81, R207, -INF , !P6 ;  /* 0xff800000cf517808 */ /* 0x000fe20007000000 */
[----:B------:R-:W-:Y:S01]  /*45d0*/  IMAD.MOV.U32 R207, RZ, RZ, R148 ;  /* 0x000000ffffcf7224 */ /* 0x000fe200078e0094 */
[----:B------:R-:W-:-:S03]  /*45e0*/  ISETP.GE.AND P6, PT, R59, R9, PT ;  /* 0x000000093b00720c */ /* 0x000fc60003fc6270 */
[----:B------:R1:W-:Y:S01]  /*45f0*/  MUFU.EX2 R200, R4 ;  /* 0x0000000400c87308 */ /* 0x0003e20000000800 */
[----:B------:R-:W-:Y:S02]  /*4600*/  FMNMX.FTZ R2, R81, R2, !PT ;  /* 0x0000000251027209 */ /* 0x000fe40007810000 */
[----:B------:R-:W-:Y:S02]  /*4610*/  FSEL R105, R105, -INF , !P6 ;  /* 0xff80000069697808 */ /* 0x000fe40007000000 */
[----:B------:R-:W-:Y:S02]  /*4620*/  FMNMX.FTZ R2, R85, R2, !PT ;  /* 0x0000000255027209 */ /* 0x000fe40007810000 */
[----:B------:R-:W-:Y:S02]  /*4630*/  ISETP.NE.AND P6, PT, R112, RZ, PT ;  /* 0x000000ff7000720c */ /* 0x000fe40003fc5270 */
[----:B------:R-:W-:Y:S01]  /*4640*/  FSEL R112, R249, -INF , !P1 ;  /* 0xff800000f9707808 */ /* 0x000fe20004800000 */
[----:B-1----:R-:W-:-:S04]  /*4650*/  FFMA.FTZ R4, R84, UR6, -R5 ;  /* 0x0000000654047c23 */ /* 0x002fc80008010805 */
[----:B------:R1:W-:Y:S02]  /*4660*/  MUFU.EX2 R199, R4 ;  /* 0x0000000400c77308 */ /* 0x0003e40000000800 */
[----:B-1----:R-:W-:Y:S01]  /*4670*/  FMNMX.FTZ R4, R130, R3, !PT ;  /* 0x0000000382047209 */ /* 0x002fe20007810000 */
[----:B------:R-:W-:Y:S01]  /*4680*/  FFMA.FTZ R3, R86, UR6, -R5 ;  /* 0x0000000656037c23 */ /* 0x000fe20008010805 */
[----:B------:R-:W-:Y:S01]  /*4690*/  FSEL R86, R243, -INF , !P5 ;  /* 0xff800000f3567808 */ /* 0x000fe20006800000 */
[----:B------:R-:W-:Y:S01]  /*46a0*/  IMAD.MOV.U32 R243, RZ, RZ, R144 ;  /* 0x000000fffff37224 */ /* 0x000fe200078e0090 */
[----:B------:R-:W-:Y:S02]  /*46b0*/  ISETP.GE.AND P5, PT, R56, R9, PT ;  /* 0x000000093800720c */ /* 0x000fe40003fa6270 */
[----:B------:R1:W-:Y:S01]  /*46c0*/  MUFU.EX2 R197, R3 ;  /* 0x0000000300c57308 */ /* 0x0003e20000000800 */
[----:B------:R-:W-:Y:S01]  /*46d0*/  FMNMX.FTZ R2, R86, R2, !PT ;  /* 0x0000000256027209 */ /* 0x000fe20007810000 */
[----:B------:R-:W2:Y:S01]  /*46e0*/  SHFL.BFLY PT, R11, R4, 0x2, 0x1f ;  /* 0x0c401f00040b7f89 */ /* 0x000ea200000e0000 */
[----:B------:R-:W-:-:S02]  /*46f0*/  P2R R10, PR, RZ, 0x20 ;  /* 0x00000020ff0a7803 */ /* 0x000fc40000000000 */
[----:B------:R-:W-:Y:S02]  /*4700*/  FMNMX.FTZ R2, R94, R2, !PT ;  /* 0x000000025e027209 */ /* 0x000fe40007810000 */
[----:B------:R-:W-:Y:S02]  /*4710*/  ISETP.NE.AND P0, PT, R10, RZ, PT ;  /* 0x000000ff0a00720c */ /* 0x000fe40003f05270 */
[-C--:B------:R-:W-:Y:S02]  /*4720*/  ISETP.GE.AND P5, PT, R61, R9.reuse, PT ;  /* 0x000000093d00720c */ /* 0x080fe40003fa6270 */
[----:B------:R-:W-:Y:S01]  /*4730*/  FSEL R102, R223, -INF , !P0 ;  /* 0xff800000df667808 */ /* 0x000fe20004000000 */
[----:B------:R-:W-:Y:S01]  /*4740*/  IMAD.MOV.U32 R223, RZ, RZ, R124 ;  /* 0x000000ffffdf7224 */ /* 0x000fe200078e007c */
[----:B------:R-:W-:Y:S01]  /*4750*/  FSEL R108, R234, -INF , !P5 ;  /* 0xff800000ea6c7808 */ /* 0x000fe20006800000 */
[----:B------:R-:W-:Y:S01]  /*4760*/  IMAD.MOV.U32 R234, RZ, RZ, R121 ;  /* 0x000000ffffea7224 */ /* 0x000fe200078e0079 */
[----:B------:R-:W-:Y:S01]  /*4770*/  ISETP.GE.AND P0, PT, R63, R9, PT ;  /* 0x000000093f00720c */ /* 0x000fe20003f06270 */
[----:B-1----:R-:W-:-:S03]  /*4780*/  FFMA.FTZ R3, R51, UR6, -R5 ;  /* 0x0000000633037c23 */ /* 0x002fc60008010805 */
[----:B------:R-:W-:Y:S01]  /*4790*/  FSEL R115, R115, -INF , !P0 ;  /* 0xff80000073737808 */ /* 0x000fe20004000000 */
[----:B------:R1:W-:Y:S01]  /*47a0*/  MUFU.EX2 R196, R3 ;  /* 0x0000000300c47308 */ /* 0x0003e20000000800 */
[----:B--2---:R-:W-:-:S05]  /*47b0*/  FMNMX.FTZ R4, R4, R11, !PT ;  /* 0x0000000b04047209 */ /* 0x004fca0007810000 */
[----:B------:R-:W2:Y:S01]  /*47c0*/  SHFL.BFLY PT, R136, R4, 0x1, 0x1f ;  /* 0x0c201f0004887f89 */ /* 0x000ea200000e0000 */
[----:B-1----:R-:W-:Y:S01]  /*47d0*/  FFMA.FTZ R3, R87, UR6, -R5 ;  /* 0x0000000657037c23 */ /* 0x002fe20008010805 */
[----:B------:R-:W-:Y:S01]  /*47e0*/  FSEL R87, R211, -INF , !P2 ;  /* 0xff800000d3577808 */ /* 0x000fe20005000000 */
[----:B------:R-:W-:Y:S01]  /*47f0*/  IMAD.MOV.U32 R211, RZ, RZ, R133 ;  /* 0x000000ffffd37224 */ /* 0x000fe200078e0085 */
[----:B------:R-:W-:Y:S01]  /*4800*/  ISETP.GE.AND P2, PT, R65, R9, PT ;  /* 0x000000094100720c */ /* 0x000fe20003f46270 */
[----:B------:R1:W-:Y:S01]  /*4810*/  MUFU.EX2 R189, R3 ;  /* 0x0000000300bd7308 */ /* 0x0003e20000000800 */
[----:B------:R-:W-:Y:S02]  /*4820*/  FMNMX.FTZ R2, R87, R2, !PT ;  /* 0x0000000257027209 */ /* 0x000fe40007810000 */
[----:B------:R-:W-:Y:S01]  /*4830*/  FSEL R109, R235, -INF , !P2 ;  /* 0xff800000eb6d7808 */ /* 0x000fe20005000000 */
[----:B------:R-:W-:Y:S01]  /*4840*/  IMAD.MOV.U32 R235, RZ, RZ, R116 ;  /* 0x000000ffffeb7224 */ /* 0x000fe200078e0074 */
[----:B------:R-:W-:-:S04]  /*4850*/  FMNMX.FTZ R2, R99, R2, !PT ;  /* 0x0000000263027209 */ /* 0x000fc80007810000 */
[----:B------:R-:W-:Y:S02]  /*4860*/  FMNMX.FTZ R2, R100, R2, !PT ;  /* 0x0000000264027209 */ /* 0x000fe40007810000 */
[----:B--2---:R-:W-:Y:S01]  /*4870*/  FMNMX.FTZ R136, R4, R136, !PT ;  /* 0x0000008804887209 */ /* 0x004fe20007810000 */
[----:B-1----:R-:W-:-:S04]  /*4880*/  FFMA.FTZ R3, R60, UR6, -R5 ;  /* 0x000000063c037c23 */ /* 0x002fc80008010805 */
[C---:B------:R-:W-:Y:S01]  /*4890*/  FMUL.FTZ R4, R136.reuse, UR6 ;  /* 0x0000000688047c20 */ /* 0x040fe20008410000 */
[----:B------:R-:W-:Y:S01]  /*48a0*/  FSETP.NEU.FTZ.AND P0, PT, R136, -INF , PT ;  /* 0xff8000008800780b */ /* 0x000fe20003f1d000 */
[----:B------:R1:W-:Y:S03]  /*48b0*/  MUFU.EX2 R188, R3 ;  /* 0x0000000300bc7308 */ /* 0x0003e60000000800 */
[----:B------:R-:W-:-:S05]  /*48c0*/  FSEL R4, R4, RZ, P0 ;  /* 0x000000ff04047208 */ /* 0x000fca0000000000 */
[----:B------:R-:W-:-:S04]  /*48d0*/  FFMA.FTZ R10, R29, UR6, -R4 ;  /* 0x000000061d0a7c23 */ /* 0x000fc80008010804 */
        /* <DEDUP_REMOVED lines=9> */
[----:B------:R-:W-:-:S04]  /*4970*/  FMNMX.FTZ R2, R102, R2, !PT ;  /* 0x0000000266027209 */ /* 0x000fc80007810000 */
[----:B------:R-:W-:-:S04]  /*4980*/  FMNMX.FTZ R2, R105, R2, !PT ;  /* 0x0000000269027209 */ /* 0x000fc80007810000 */
[----:B------:R-:W-:-:S04]  /*4990*/  FMNMX.FTZ R2, R106, R2, !PT ;  /* 0x000000026a027209 */ /* 0x000fc80007810000 */
[----:B------:R-:W-:Y:S01]  /*49a0*/  FMNMX.FTZ R2, R108, R2, !PT ;  /* 0x000000026c027209 */ /* 0x000fe20007810000 */
[----:B-1----:R-:W-:-:S03]  /*49b0*/  FFMA.FTZ R3, R67, UR6, -R5 ;  /* 0x0000000643037c23 */ /* 0x002fc60008010805 */
[----:B------:R-:W-:Y:S01]  /*49c0*/  FMNMX.FTZ R2, R109, R2, !PT ;  /* 0x000000026d027209 */ /* 0x000fe20007810000 */
[----:B------:R1:W-:Y:S03]  /*49d0*/  MUFU.EX2 R186, R3 ;  /* 0x0000000300ba7308 */ /* 0x0003e60000000800 */
[----:B------:R-:W-:-:S04]  /*49e0*/  FMNMX.FTZ R2, R112, R2, !PT ;  /* 0x0000000270027209 */ /* 0x000fc80007810000 */
[----:B------:R-:W-:-:S04]  /*49f0*/  FMNMX.FTZ R2, R115, R2, !PT ;  /* 0x0000000273027209 */ /* 0x000fc80007810000 */
[----:B------:R-:W-:-:S04]  /*4a00*/  FMNMX.FTZ R2, R116, R2, !PT ;  /* 0x0000000274027209 */ /* 0x000fc80007810000 */
[----:B------:R-:W-:Y:S01]  /*4a10*/  FMNMX.FTZ R2, R119, R2, !PT ;  /* 0x0000000277027209 */ /* 0x000fe20007810000 */
[----:B-1----:R-:W-:-:S04]  /*4a20*/  FFMA.FTZ R3, R89, UR6, -R5 ;  /* 0x0000000659037c23 */ /* 0x002fc80008010805 */
[----:B------:R-:W1:Y:S01]  /*4a30*/  SHFL.BFLY PT, R11, R2, 0x2, 0x1f ;  /* 0x0c401f00020b7f89 */ /* 0x000e6200000e0000 */
[----:B------:R2:W-:Y:S02]  /*4a40*/  MUFU.EX2 R185, R3 ;  /* 0x0000000300b97308 */ /* 0x0005e40000000800 */
[----:B--2---:R-:W-:-:S06]  /*4a50*/  FFMA.FTZ R3, R68, UR6, -R5 ;  /* 0x0000000644037c23 */ /* 0x004fcc0008010805 */
[----:B------:R2:W-:Y:S01]  /*4a60*/  MUFU.EX2 R184, R3 ;  /* 0x0000000300b87308 */ /* 0x0005e20000000800 */
[----:B-1----:R-:W-:-:S05]  /*4a70*/  FMNMX.FTZ R2, R2, R11, !PT ;  /* 0x0000000b02027209 */ /* 0x002fca0007810000 */
[----:B------:R-:W1:Y:S01]  /*4a80*/  SHFL.BFLY PT, R10, R2, 0x1, 0x1f ;  /* 0x0c201f00020a7f89 */ /* 0x000e6200000e0000 */
[----:B--2---:R-:W-:-:S04]  /*4a90*/  FFMA.FTZ R3, R90, UR6, -R5 ;  /* 0x000000065a037c23 */ /* 0x004fc80008010805 */
[----:B------:R2:W-:Y:S01]  /*4aa0*/  MUFU.EX2 R183, R3 ;  /* 0x0000000300b77308 */ /* 0x0005e20000000800 */
[----:B-1----:R-:W-:Y:S01]  /*4ab0*/  FMNMX.FTZ R84, R2, R10, !PT ;  /* 0x0000000a02547209 */ /* 0x002fe20007810000 */
[----:B------:R-:W-:Y:S01]  /*4ac0*/  FFMA.FTZ R2, R14, UR6, -R4 ;  /* 0x000000060e027c23 */ /* 0x000fe20008010804 */
[----:B------:R-:W-:Y:S02]  /*4ad0*/  IMAD R10, R214, 0x20, R182 ;  /* 0x00000020d60a7824 */ /* 0x000fe400078e02b6 */
[----:B------:R-:W-:-:S03]  /*4ae0*/  FSETP.NEU.FTZ.AND P0, PT, R84, -INF , PT ;  /* 0xff8000005400780b */ /* 0x000fc60003f1d000 */
[----:B------:R1:W-:Y:S01]  /*4af0*/  MUFU.EX2 R179, R2 ;  /* 0x0000000200b37308 */ /* 0x0003e20000000800 */
[----:B--2---:R-:W-:-:S07]  /*4b00*/  FFMA.FTZ R3, R15, UR6, -R4 ;  /* 0x000000060f037c23 */ /* 0x004fce0008010804 */
[----:B------:R2:W-:Y:S01]  /*4b10*/  MUFU.EX2 R128, R3 ;  /* 0x0000000300807308 */ /* 0x0005e20000000800 */
[----:B-1----:R-:W-:-:S07]  /*4b20*/  FFMA.FTZ R2, R13, UR6, -R4 ;  /* 0x000000060d027c23 */ /* 0x002fce0008010804 */
[----:B------:R1:W-:Y:S01]  /*4b30*/  MUFU.EX2 R182, R2 ;  /* 0x0000000200b67308 */ /* 0x0003e20000000800 */
[----:B--2---:R-:W-:-:S07]  /*4b40*/  FFMA.FTZ R3, R48, UR6, -R4 ;  /* 0x0000000630037c23 */ /* 0x004fce0008010804 */
[----:B------:R2:W-:Y:S01]  /*4b50*/  MUFU.EX2 R126, R3 ;  /* 0x00000003007e7308 */ /* 0x0005e20000000800 */
[----:B-1----:R-:W-:-:S05]  /*4b60*/  IMAD.IADD R2, R213, 0x1, R10 ;  /* 0x00000001d5027824 */ /* 0x002fca00078e020a */
[----:B------:R-:W-:Y:S01]  /*4b70*/  LEA R213, R2, UR4, 0x1 ;  /* 0x0000000402d57c11 */ /* 0x000fe2000f8e08ff */
[----:B------:R-:W-:Y:S01]  /*4b80*/  FFMA.FTZ R2, R169, UR6, -R5 ;  /* 0x00000006a9027c23 */ /* 0x000fe20008010805 */
[----:B--2---:R-:W-:-:S03]  /*4b90*/  FFMA.FTZ R3, R50, UR6, -R4 ;  /* 0x0000000632037c23 */ /* 0x004fc60008010804 */
[----:B------:R-:W-:Y:S01]  /*4ba0*/  IMAD R214, R0, 0x2, R213 ;  /* 0x0000000200d67824 */ /* 0x000fe200078e02d5 */
[----:B------:R-:W-:Y:S01]  /*4bb0*/  LDSM.16.MT88.4 R20, [R213+0x4000] ;  /* 0x00400000d514783b */ /* 0x000fe20000004200 */
[----:B------:R1:W-:Y:S03]  /*4bc0*/  MUFU.EX2 R135, R3 ;  /* 0x0000000300877308 */ /* 0x0003e60000000800 */
[----:B------:R-:W-:Y:S04]  /*4bd0*/  LDSM.16.MT88.4 R32, [R214+0x4400] ;  /* 0x00440000d620783b */ /* 0x000fe80000004200 */
[----:B------:R-:W-:Y:S01]  /*4be0*/  LDSM.16.MT88.4 R148, [R213+0x5c00] ;  /* 0x005c0000d594783b */ /* 0x000fe20000004200 */
[----:B-1----:R-:W-:-:S04]  /*4bf0*/  FFMA.FTZ R3, R49, UR6, -R4 ;  /* 0x0000000631037c23 */ /* 0x002fc80008010804 */
[----:B------:R1:W2:Y:S02]  /*4c00*/  MUFU.EX2 R139, R3 ;  /* 0x00000003008b7308 */ /* 0x0002a40000000800 */
[----:B-1----:R-:W-:Y:S01]  /*4c10*/  FFMA.FTZ R3, R47, UR6, -R4 ;  /* 0x000000062f037c23 */ /* 0x002fe20008010804 */
[----:B--2---:R-:W-:-:S05]  /*4c20*/  F2FP.F16.F32.PACK_AB R14, R139, R135 ;  /* 0x000000878b0e723e */ /* 0x004fca00000000ff */
[----:B------:R1:W-:Y:S02]  /*4c30*/  MUFU.EX2 R160, R3 ;  /* 0x0000000300a07308 */ /* 0x0003e40000000800 */
[----:B-1----:R-:W-:-:S06]  /*4c40*/  FFMA.FTZ R3, R30, UR6, -R4 ;  /* 0x000000061e037c23 */ /* 0x002fcc0008010804 */
[----:B------:R1:W-:Y:S02]  /*4c50*/  MUFU.EX2 R161, R3 ;  /* 0x0000000300a17308 */ /* 0x0003e40000000800 */
[--C-:B-1----:R-:W-:Y:S02]  /*4c60*/  FFMA.FTZ R3, R28, UR6, -R4.reuse ;  /* 0x000000061c037c23 */ /* 0x102fe40008010804 */
[----:B------:R-:W-:Y:S04]  /*4c70*/  LDSM.16.MT88.4 R28, [R213+0x4400] ;  /* 0x00440000d51c783b */ /* 0x000fe80000004200 */
[----:B------:R1:W-:Y:S02]  /*4c80*/  MUFU.EX2 R163, R3 ;  /* 0x0000000300a37308 */ /* 0x0003e40000000800 */
[----:B-1----:R-:W-:-:S06]  /*4c90*/  FFMA.FTZ R3, R27, UR6, -R4 ;  /* 0x000000061b037c23 */ /* 0x002fcc0008010804 */
[----:B------:R1:W-:Y:S02]  /*4ca0*/  MUFU.EX2 R175, R3 ;  /* 0x0000000300af7308 */ /* 0x0003e40000000800 */
[----:B-1----:R-:W-:-:S06]  /*4cb0*/  FFMA.FTZ R3, R26, UR6, -R4 ;  /* 0x000000061a037c23 */ /* 0x002fcc0008010804 */
[----:B------:R1:W-:Y:S02]  /*4cc0*/  MUFU.EX2 R177, R3 ;  /* 0x0000000300b17308 */ /* 0x0003e40000000800 */
[--C-:B-1----:R-:W-:Y:S02]  /*4cd0*/  FFMA.FTZ R3, R25, UR6, -R4.reuse ;  /* 0x0000000619037c23 */ /* 0x102fe40008010804 */
[----:B------:R-:W1:Y:S04]  /*4ce0*/  LDSM.16.MT88.4 R24, [R214+0x4000] ;  /* 0x00400000d618783b */ /* 0x000e680000004200 */
[----:B------:R2:W-:Y:S02]  /*4cf0*/  MUFU.EX2 R178, R3 ;  /* 0x0000000300b27308 */ /* 0x0005e40000000800 */
[----:B--2---:R-:W-:Y:S01]  /*4d00*/  FFMA.FTZ R3, R17, UR6, -R4 ;  /* 0x0000000611037c23 */ /* 0x004fe20008010804 */
[----:B------:R-:W-:-:S05]  /*4d10*/  F2FP.F16.F32.PACK_AB R17, R164, R165 ;  /* 0x000000a5a411723e */ /* 0x000fca00000000ff */
[----:B------:R2:W-:Y:S02]  /*4d20*/  MUFU.EX2 R181, R3 ;  /* 0x0000000300b57308 */ /* 0x0005e40000000800 */
[----:B--2---:R-:W-:-:S05]  /*4d30*/  FMUL.FTZ R3, R84, UR6 ;  /* 0x0000000654037c20 */ /* 0x004fca0008410000 */
[----:B------:R-:W-:-:S05]  /*4d40*/  FSEL R3, R3, RZ, P0 ;  /* 0x000000ff03037208 */ /* 0x000fca0000000000 */
[--C-:B------:R-:W-:Y:S01]  /*4d50*/  FFMA.FTZ R0, R16, UR6, -R3.reuse ;  /* 0x0000000610007c23 */ /* 0x100fe20008010803 */
[----:B------:R-:W-:Y:S01]  /*4d60*/  FFMA.FTZ R10, R12, UR6, -R3 ;  /* 0x000000060c0a7c23 */ /* 0x000fe20008010803 */
[----:B------:R-:W-:Y:S02]  /*4d70*/  F2FP.F16.F32.PACK_AB R12, R126, R128 ;  /* 0x000000807e0c723e */ /* 0x000fe400000000ff */
[----:B------:R2:W-:Y:S01]  /*4d80*/  MUFU.EX2 R11, R0 ;  /* 0x00000000000b7308 */ /* 0x0005e20000000800 */
[----:B------:R-:W-:-:S07]  /*4d90*/  F2FP.F16.F32.PACK_AB R16, R248, R171 ;  /* 0x000000abf810723e */ /* 0x000fce00000000ff */
[----:B------:R-:W3:Y:S01]  /*4da0*/  MUFU.EX2 R114, R10 ;  /* 0x0000000a00727308 */ /* 0x000ee20000000800 */
[----:B--2---:R-:W-:-:S07]  /*4db0*/  FFMA.FTZ R0, R72, UR6, -R3 ;  /* 0x0000000648007c23 */ /* 0x004fce0008010803 */
[----:B------:R2:W-:Y:S01]  /*4dc0*/  MUFU.EX2 R118, R0 ;  /* 0x0000000000767308 */ /* 0x0005e20000000800 */
[----:B---3--:R-:W-:Y:S01]  /*4dd0*/  F2FP.F16.F32.PACK_AB R13, R11, R114 ;  /* 0x000000720b0d723e */ /* 0x008fe200000000ff */
[----:B------:R-:W-:-:S06]  /*4de0*/  FADD.FTZ R10, R171, R248 ;  /* 0x000000f8ab0a7221 */ /* 0x000fcc0000010000 */
[----:B------:R-:W-:Y:S01]  /*4df0*/  MUFU.EX2 R248, R2 ;  /* 0x0000000200f87308 */ /* 0x000fe20000000800 */
[----:B--2---:R-:W-:-:S07]  /*4e00*/  FFMA.FTZ R0, R70, UR6, -R3 ;  /* 0x0000000646007c23 */ /* 0x004fce0008010803 */
[----:B------:R2:W3:Y:S02]  /*4e10*/  MUFU.EX2 R122, R0 ;  /* 0x00000000007a7308 */ /* 0x0004e40000000800 */
[----:B--2---:R-:W-:Y:S01]  /*4e20*/  FFMA.FTZ R0, R18, UR6, -R4 ;  /* 0x0000000612007c23 */ /* 0x004fe20008010804 */
[----:B---3--:R-:W-:Y:S02]  /*4e30*/  F2FP.F16.F32.PACK_AB R15, R122, R118 ;  /* 0x000000767a0f723e */ /* 0x008fe400000000ff */
[----:B------:R-:W-:-:S03]  /*4e40*/  F2FP.F16.F32.PACK_AB R18, R141, R140 ;  /* 0x0000008c8d12723e */ /* 0x000fc600000000ff */
[----:B------:R2:W-:Y:S02]  /*4e50*/  MUFU.EX2 R176, R0 ;  /* 0x0000000000b07308 */ /* 0x0005e40000000800 */
[C---:B-1----:R-:W-:Y:S06]  /*4e60*/  HMMA.16816.F32 R40, R12.reuse, R24, RZ ;  /* 0x000000180c28723c */ /* 0x042fec00000018ff */
[C---:B------:R-:W-:Y:S06]  /*4e70*/  HMMA.16816.F32 R44, R12.reuse, R22, RZ ;  /* 0x000000160c2c723c */ /* 0x040fec00000018ff */
[----:B------:R-:W-:Y:S01]  /*4e80*/  HMMA.16816.F32 R48, R12, R26, RZ ;  /* 0x0000001a0c30723c */ /* 0x000fe200000018ff */
[----:B--2---:R-:W-:-:S04]  /*4e90*/  FFMA.FTZ R0, R69, UR6, -R3 ;  /* 0x0000000645007c23 */ /* 0x004fc80008010803 */
[----:B------:R1:W-:Y:S01]  /*4ea0*/  MUFU.EX2 R127, R0 ;  /* 0x00000000007f7308 */ /* 0x0003e20000000800 */
[C---:B------:R-:W-:Y:S06]  /*4eb0*/  HMMA.16816.F32 R52, R16.reuse, R24, RZ ;  /* 0x000000181034723c */ /* 0x040fec00000018ff */
[----:B------:R-:W-:Y:S01]  /*4ec0*/  HMMA.16816.F32 R64, R16, R26, RZ ;  /* 0x0000001a1040723c */ /* 0x000fe200000018ff */
[----:B------:R-:W2:Y:S01]  /*4ed0*/  LDSM.16.MT88.4 R24, [R213+0x4800] ;  /* 0x00480000d518783b */ /* 0x000ea20000004200 */
[----:B-1----:R-:W-:-:S04]  /*4ee0*/  FFMA.FTZ R0, R37, UR6, -R3 ;  /* 0x0000000625007c23 */ /* 0x002fc80008010803 */
[----:B------:R-:W-:Y:S01]  /*4ef0*/  HMMA.16816.F32 R36, R12, R20, RZ ;  /* 0x000000140c24723c */ /* 0x000fe200000018ff */
[----:B------:R1:W3:Y:S06]  /*4f00*/  MUFU.EX2 R131, R0 ;  /* 0x0000000000837308 */ /* 0x0002ec0000000800 */
[----:B------:R-:W-:Y:S02]  /*4f10*/  F2FP.F16.F32.PACK_AB R12, R161, R160 ;  /* 0x000000a0a10c723e */ /* 0x000fe400000000ff */
[----:B------:R-:W-:Y:S01]  /*4f20*/  F2FP.F16.F32.PACK_AB R14, R163, R162 ;  /* 0x000000a2a30e723e */ /* 0x000fe200000000ff */
[----:B-1----:R-:W-:Y:S01]  /*4f30*/  FFMA.FTZ R0, R73, UR6, -R3 ;  /* 0x0000000649007c23 */ /* 0x002fe20008010803 */
[----:B---3--:R-:W-:-:S03]  /*4f40*/  F2FP.F16.F32.PACK_AB R13, R131, R127 ;  /* 0x0000007f830d723e */ /* 0x008fc600000000ff */
[----:B------:R1:W-:Y:S02]  /*4f50*/  MUFU.EX2 R133, R0 ;  /* 0x0000000000857308 */ /* 0x0003e40000000800 */
[----:B-1----:R-:W-:Y:S02]  /*4f60*/  FFMA.FTZ R0, R74, UR6, -R3 ;  /* 0x000000064a007c23 */ /* 0x002fe40008010803 */
[C---:B------:R-:W-:Y:S04]  /*4f70*/  HMMA.16816.F32 R72, R16.reuse, R20, RZ ;  /* 0x000000141048723c */ /* 0x040fe800000018ff */
[----:B------:R1:W3:Y:S02]  /*4f80*/  MUFU.EX2 R134, R0 ;  /* 0x0000000000867308 */ /* 0x0002e40000000800 */
[----:B-1----:R-:W-:Y:S01]  /*4f90*/  FFMA.FTZ R0, R71, UR6, -R4 ;  /* 0x0000000647007c23 */ /* 0x002fe20008010804 */
[----:B---3--:R-:W-:Y:S01]  /*4fa0*/  F2FP.F16.F32.PACK_AB R15, R134, R133 ;  /* 0x00000085860f723e */ /* 0x008fe200000000ff */
[----:B------:R-:W-:Y:S01]  /*4fb0*/  HMMA.16816.F32 R68, R16, R22, RZ ;  /* 0x000000161044723c */ /* 0x000fe200000018ff */
[----:B------:R-:W1:Y:S03]  /*4fc0*/  LDSM.16.MT88.4 R20, [R214+0x4800] ;  /* 0x00480000d614783b */ /* 0x000e660000004200 */
[----:B------:R3:W-:Y:S02]  /*4fd0*/  MUFU.EX2 R174, R0 ;  /* 0x0000000000ae7308 */ /* 0x0007e40000000800 */
[----:B------:R-:W-:Y:S01]  /*4fe0*/  HMMA.16816.F32 R56, R12, R32, R40 ;  /* 0x000000200c38723c */ /* 0x000fe20000001828 */
[----:B------:R-:W-:-:S02]  /*4ff0*/  F2FP.F16.F32.PACK_AB R16, R190, R191 ;  /* 0x000000bfbe10723e */ /* 0x000fc400000000ff */
[----:B------:R-:W-:Y:S02]  /*5000*/  F2FP.F16.F32.PACK_AB R17, R227, R236 ;  /* 0x000000ece311723e */ /* 0x000fe400000000ff */
[----:B------:R-:W-:Y:S01]  /*5010*/  F2FP.F16.F32.PACK_AB R18, R234, R235 ;  /* 0x000000ebea12723e */ /* 0x000fe200000000ff */
[----:B------:R-:W-:Y:S01]  /*5020*/  HMMA.16816.F32 R60, R12, R28, R36 ;  /* 0x0000001c0c3c723c */ /* 0x000fe20000001824 */
[----:B------:R-:W-:-:S05]  /*5030*/  F2FP.F16.F32.PACK_AB R19, R219, R218 ;  /* 0x000000dadb13723e */ /* 0x000fca00000000ff */
[----:B------:R-:W-:Y:S01]  /*5040*/  HMMA.16816.F32 R40, R12, R30, R44 ;  /* 0x0000001e0c28723c */ /* 0x000fe2000000182c */
[----:B---3--:R-:W-:-:S04]  /*5050*/  FFMA.FTZ R0, R76, UR6, -R4 ;  /* 0x000000064c007c23 */ /* 0x008fc80008010804 */
[----:B------:R3:W-:Y:S01]  /*5060*/  MUFU.EX2 R173, R0 ;  /* 0x0000000000ad7308 */ /* 0x0007e20000000800 */
[----:B------:R-:W-:Y:S06]  /*5070*/  HMMA.16816.F32 R44, R12, R34, R48 ;  /* 0x000000220c2c723c */ /* 0x000fec0000001830 */
[----:B------:R-:W-:Y:S01]  /*5080*/  HMMA.16816.F32 R72, R16, R28, R72 ;  /* 0x0000001c1048723c */ /* 0x000fe20000001848 */
[----:B------:R-:W-:Y:S02]  /*5090*/  F2FP.F16.F32.PACK_AB R12, R177, R175 ;  /* 0x000000afb10c723e */ /* 0x000fe400000000ff */
[----:B------:R-:W-:-:S03]  /*50a0*/  F2FP.F16.F32.PACK_AB R14, R181, R178 ;  /* 0x000000b2b50e723e */ /* 0x000fc600000000ff */
[----:B------:R-:W-:Y:S01]  /*50b0*/  HMMA.16816.F32 R48, R16, R30, R68 ;  /* 0x0000001e1030723c */ /* 0x000fe20000001844 */
[----:B------:R-:W-:Y:S01]  /*50c0*/  LDSM.16.MT88.4 R28, [R214+0x4c00] ;  /* 0x004c0000d61c783b */ /* 0x000fe20000004200 */
[----:B---3--:R-:W-:-:S04]  /*50d0*/  FFMA.FTZ R0, R77, UR6, -R4 ;  /* 0x000000064d007c23 */ /* 0x008fc80008010804 */
[----:B------:R-:W-:Y:S01]  /*50e0*/  HMMA.16816.F32 R36, R16, R34, R64 ;  /* 0x000000221024723c */ /* 0x000fe20000001840 */
[----:B------:R3:W-:Y:S02]  /*50f0*/  MUFU.EX2 R172, R0 ;  /* 0x0000000000ac7308 */ /* 0x0007e40000000800 */
[----:B---3--:R-:W-:-:S06]  /*5100*/  FFMA.FTZ R0, R79, UR6, -R3 ;  /* 0x000000064f007c23 */ /* 0x008fcc0008010803 */
[----:B------:R3:W-:Y:S02]  /*5110*/  MUFU.EX2 R123, R0 ;  /* 0x00000000007b7308 */ /* 0x0007e40000000800 */
[----:B---3--:R-:W-:-:S06]  /*5120*/  FFMA.FTZ R0, R83, UR6, -R3 ;  /* 0x0000000653007c23 */ /* 0x008fcc0008010803 */
[----:B------:R3:W4:Y:S02]  /*5130*/  MUFU.EX2 R124, R0 ;  /* 0x00000000007c7308 */ /* 0x0007240000000800 */
[----:B---3--:R-:W-:Y:S01]  /*5140*/  FFMA.FTZ R0, R91, UR6, -R3 ;  /* 0x000000065b007c23 */ /* 0x008fe20008010803 */
[----:B----4-:R-:W-:-:S05]  /*5150*/  F2FP.F16.F32.PACK_AB R13, R124, R123 ;  /* 0x0000007b7c0d723e */ /* 0x010fca00000000ff */
[----:B------:R3:W-:Y:S02]  /*5160*/  MUFU.EX2 R117, R0 ;  /* 0x0000000000757308 */ /* 0x0007e40000000800 */
[----:B---3--:R-:W-:-:S06]  /*5170*/  FFMA.FTZ R0, R93, UR6, -R3 ;  /* 0x000000065d007c23 */ /* 0x008fcc0008010803 */
[----:B------:R3:W4:Y:S02]  /*5180*/  MUFU.EX2 R120, R0 ;  /* 0x0000000000787308 */ /* 0x0007240000000800 */
[----:B---3--:R-:W-:Y:S01]  /*5190*/  FFMA.FTZ R0, R78, UR6, -R4 ;  /* 0x000000064e007c23 */ /* 0x008fe20008010804 */
[----:B----4-:R-:W-:Y:S01]  /*51a0*/  F2FP.F16.F32.PACK_AB R15, R120, R117 ;  /* 0x00000075780f723e */ /* 0x010fe200000000ff */
[----:B------:R-:W-:Y:S01]  /*51b0*/  HMMA.16816.F32 R76, R16, R32, R52 ;  /* 0x00000020104c723c */ /* 0x000fe20000001834 */
[----:B------:R-:W3:Y:S03]  /*51c0*/  LDSM.16.MT88.4 R32, [R213+0x4c00] ;  /* 0x004c0000d520783b */ /* 0x000ee60000004200 */
[----:B------:R4:W-:Y:S02]  /*51d0*/  MUFU.EX2 R132, R0 ;  /* 0x0000000000847308 */ /* 0x0009e40000000800 */
[----:B--2---:R-:W-:Y:S01]  /*51e0*/  HMMA.16816.F32 R52, R12, R24, R60 ;  /* 0x000000180c34723c */ /* 0x004fe2000000183c */
[----:B------:R-:W-:-:S02]  /*51f0*/  F2FP.F16.F32.PACK_AB R16, R222, R223 ;  /* 0x000000dfde10723e */ /* 0x000fc400000000ff */
[----:B------:R-:W-:Y:S02]  /*5200*/  F2FP.F16.F32.PACK_AB R17, R228, R224 ;  /* 0x000000e0e411723e */ /* 0x000fe400000000ff */
[----:B------:R-:W-:Y:S01]  /*5210*/  F2FP.F16.F32.PACK_AB R18, R246, R247 ;  /* 0x000000f7f612723e */ /* 0x000fe200000000ff */
[----:B-1----:R-:W-:Y:S01]  /*5220*/  HMMA.16816.F32 R68, R12, R20, R56 ;  /* 0x000000140c44723c */ /* 0x002fe20000001838 */
[----:B------:R-:W-:-:S05]  /*5230*/  F2FP.F16.F32.PACK_AB R19, R208, R209 ;  /* 0x000000d1d013723e */ /* 0x000fca00000000ff */
[----:B------:R-:W-:Y:S01]  /*5240*/  HMMA.16816.F32 R56, R12, R22, R44 ;  /* 0x000000160c38723c */ /* 0x000fe2000000182c */
[----:B----4-:R-:W-:-:S04]  /*5250*/  FFMA.FTZ R0, R82, UR6, -R4 ;  /* 0x0000000652007c23 */ /* 0x010fc80008010804 */
[----:B------:R1:W-:Y:S01]  /*5260*/  MUFU.EX2 R125, R0 ;  /* 0x00000000007d7308 */ /* 0x0003e20000000800 */
[----:B------:R-:W-:Y:S06]  /*5270*/  HMMA.16816.F32 R72, R16, R24, R72 ;  /* 0x000000181048723c */ /* 0x000fec0000001848 */
[-C--:B------:R-:W-:Y:S06]  /*5280*/  HMMA.16816.F32 R40, R12, R26.reuse, R40 ;  /* 0x0000001a0c28723c */ /* 0x080fec0000001828 */
[----:B------:R-:W-:Y:S01]  /*5290*/  HMMA.16816.F32 R64, R16, R26, R48 ;  /* 0x0000001a1040723c */ /* 0x000fe20000001830 */
[----:B------:R-:W2:Y:S01]  /*52a0*/  LDSM.16.MT88.4 R24, [R213+0x5000] ;  /* 0x00500000d518783b */ /* 0x000ea20000004200 */
[----:B------:R-:W-:Y:S01]  /*52b0*/  F2FP.F16.F32.PACK_AB R12, R182, R179 ;  /* 0x000000b3b60c723e */ /* 0x000fe200000000ff */
[----:B-1----:R-:W-:Y:S01]  /*52c0*/  FFMA.FTZ R0, R92, UR6, -R4 ;  /* 0x000000065c007c23 */ /* 0x002fe20008010804 */
[----:B------:R-:W-:-:S02]  /*52d0*/  F2FP.F16.F32.PACK_AB R14, R174, R176 ;  /* 0x000000b0ae0e723e */ /* 0x000fc400000000ff */
[C---:B------:R-:W-:Y:S01]  /*52e0*/  HMMA.16816.F32 R60, R16.reuse, R20, R76 ;  /* 0x00000014103c723c */ /* 0x040fe2000000184c */
[----:B------:R1:W-:Y:S05]  /*52f0*/  MUFU.EX2 R121, R0 ;  /* 0x0000000000797308 */ /* 0x0003ea0000000800 */
[----:B------:R-:W-:Y:S01]  /*5300*/  HMMA.16816.F32 R48, R16, R22, R36 ;  /* 0x000000161030723c */ /* 0x000fe20000001824 */
[----:B------:R-:W4:Y:S06]  /*5310*/  LDSM.16.MT88.4 R20, [R214+0x5000] ;  /* 0x00500000d614783b */ /* 0x000f2c0000004200 */
[----:B------:R-:W-:-:S02]  /*5320*/  F2FP.F16.F32.PACK_AB R16, R210, R211 ;  /* 0x000000d3d210723e */ /* 0x000fc400000000ff */
[----:B------:R-:W-:Y:S02]  /*5330*/  F2FP.F16.F32.PACK_AB R17, R204, R205 ;  /* 0x000000cdcc11723e */ /* 0x000fe400000000ff */
[----:B------:R-:W-:Y:S01]  /*5340*/  F2FP.F16.F32.PACK_AB R18, R242, R243 ;  /* 0x000000f3f212723e */ /* 0x000fe200000000ff */
[----:B-1----:R-:W-:Y:S01]  /*5350*/  FFMA.FTZ R0, R96, UR6, -R3 ;  /* 0x0000000660007c23 */ /* 0x002fe20008010803 */
[----:B------:R-:W-:-:S03]  /*5360*/  F2FP.F16.F32.PACK_AB R19, R202, R203 ;  /* 0x000000cbca13723e */ /* 0x000fc600000000ff */
[----:B------:R1:W-:Y:S04]  /*5370*/  MUFU.EX2 R96, R0 ;  /* 0x0000000000607308 */ /* 0x0003e80000000800 */
[----:B---3--:R-:W-:Y:S01]  /*5380*/  HMMA.16816.F32 R72, R16, R32, R72 ;  /* 0x000000201048723c */ /* 0x008fe20000001848 */
[----:B-1----:R-:W-:-:S04]  /*5390*/  FFMA.FTZ R0, R95, UR6, -R3 ;  /* 0x000000065f007c23 */ /* 0x002fc80008010803 */
        /* <DEDUP_REMOVED lines=12> */
[----:B-1----:R-:W-:Y:S01]  /*5460*/  FFMA.FTZ R0, R98, UR6, -R4 ;  /* 0x0000000662007c23 */ /* 0x002fe20008010804 */
[----:B------:R-:W-:-:S03]  /*5470*/  IMAD.MOV.U32 R98, RZ, RZ, R141 ;  /* 0x000000ffff627224 */ /* 0x000fc600078e008d */
[----:B------:R1:W-:Y:S01]  /*5480*/  MUFU.EX2 R93, R0 ;  /* 0x00000000005d7308 */ /* 0x0003e20000000800 */
[----:B------:R-:W-:Y:S06]  /*5490*/  HMMA.16816.F32 R36, R12, R28, R68 ;  /* 0x0000001c0c24723c */ /* 0x000fec0000001844 */
[----:B------:R-:W-:Y:S01]  /*54a0*/  HMMA.16816.F32 R68, R16, R34, R64 ;  /* 0x000000221044723c */ /* 0x000fe20000001840 */
[----:B------:R-:W3:Y:S01]  /*54b0*/  LDSM.16.MT88.4 R32, [R213+0x5400] ;  /* 0x00540000d520783b */ /* 0x000ee20000004200 */
[----:B------:R-:W-:Y:S02]  /*54c0*/  F2FP.F16.F32.PACK_AB R12, R172, R173 ;  /* 0x000000adac0c723e */ /* 0x000fe400000000ff */
[----:B------:R-:W-:-:S02]  /*54d0*/  F2FP.F16.F32.PACK_AB R14, R125, R132 ;  /* 0x000000847d0e723e */ /* 0x000fc400000000ff */
[----:B------:R-:W-:Y:S01]  /*54e0*/  HMMA.16816.F32 R64, R16, R28, R60 ;  /* 0x0000001c1040723c */ /* 0x000fe2000000183c */
[----:B-1----:R-:W-:Y:S01]  /*54f0*/  FFMA.FTZ R0, R101, UR6, -R4 ;  /* 0x0000000665007c23 */ /* 0x002fe20008010804 */
[----:B------:R-:W-:-:S04]  /*5500*/  IMAD.MOV.U32 R101, RZ, RZ, R140 ;  /* 0x000000ffff657224 */ /* 0x000fc800078e008c */
[----:B------:R-:W-:Y:S01]  /*5510*/  HMMA.16816.F32 R60, R16, R30, R48 ;  /* 0x0000001e103c723c */ /* 0x000fe20000001830 */
[----:B------:R-:W1:Y:S01]  /*5520*/  LDSM.16.MT88.4 R28, [R214+0x5400] ;  /* 0x00540000d61c783b */ /* 0x000e620000004200 */
[----:B------:R5:W-:Y:S01]  /*5530*/  MUFU.EX2 R90, R0 ;  /* 0x00000000005a7308 */ /* 0x000be20000000800 */
[----:B------:R-:W-:-:S04]  /*5540*/  FADD.FTZ R10, R101, R10 ;  /* 0x0000000a650a7221 */ /* 0x000fc80000010000 */
[----:B------:R-:W-:Y:S02]  /*5550*/  F2FP.F16.F32.PACK_AB R16, R206, R207 ;  /* 0x000000cfce10723e */ /* 0x000fe400000000ff */
[----:B------:R-:W-:Y:S02]  /*5560*/  F2FP.F16.F32.PACK_AB R17, R200, R201 ;  /* 0x000000c9c811723e */ /* 0x000fe400000000ff */
[----:B------:R-:W-:Y:S02]  /*5570*/  F2FP.F16.F32.PACK_AB R18, R232, R233 ;  /* 0x000000e9e812723e */ /* 0x000fe400000000ff */
[----:B------:R-:W-:Y:S01]  /*5580*/  F2FP.F16.F32.PACK_AB R19, R198, R199 ;  /* 0x000000c7c613723e */ /* 0x000fe200000000ff */
[----:B-----5:R-:W-:-:S06]  /*5590*/  FFMA.FTZ R0, R85, UR6, -R3 ;  /* 0x0000000655007c23 */ /* 0x020fcc0008010803 */
[C---:B--2---:R-:W-:Y:S01]  /*55a0*/  HMMA.16816.F32 R48, R16.reuse, R26, R68 ;  /* 0x0000001a1030723c */ /* 0x044fe20000001844 */
[----:B------:R2:W-:Y:S05]  /*55b0*/  MUFU.EX2 R89, R0 ;  /* 0x0000000000597308 */ /* 0x0005ea0000000800 */
[----:B----4-:R-:W-:Y:S01]  /*55c0*/  HMMA.16816.F32 R64, R16, R20, R64 ;  /* 0x000000141040723c */ /* 0x010fe20000001840 */
[----:B--2---:R-:W-:-:S04]  /*55d0*/  FFMA.FTZ R0, R86, UR6, -R3 ;  /* 0x0000000656007c23 */ /* 0x004fc80008010803 */
[----:B------:R2:W4:Y:S02]  /*55e0*/  MUFU.EX2 R85, R0 ;  /* 0x0000000000557308 */ /* 0x0005240000000800 */
[----:B--2---:R-:W-:Y:S01]  /*55f0*/  FFMA.FTZ R0, R94, UR6, -R3 ;  /* 0x000000065e007c23 */ /* 0x004fe20008010803 */
[----:B----4-:R-:W-:-:S05]  /*5600*/  F2FP.F16.F32.PACK_AB R13, R85, R89 ;  /* 0x00000059550d723e */ /* 0x010fca00000000ff */
[----:B------:R2:W-:Y:S02]  /*5610*/  MUFU.EX2 R81, R0 ;  /* 0x0000000000517308 */ /* 0x0005e40000000800 */
[----:B--2---:R-:W-:-:S06]  /*5620*/  FFMA.FTZ R0, R87, UR6, -R3 ;  /* 0x0000000657007c23 */ /* 0x004fcc0008010803 */
[----:B------:R2:W4:Y:S02]  /*5630*/  MUFU.EX2 R82, R0 ;  /* 0x0000000000527308 */ /* 0x0005240000000800 */
[----:B--2---:R-:W-:Y:S01]  /*5640*/  FFMA.FTZ R0, R103, UR6, -R4 ;  /* 0x0000000667007c23 */ /* 0x004fe20008010804 */
[----:B----4-:R-:W-:-:S05]  /*5650*/  F2FP.F16.F32.PACK_AB R15, R82, R81 ;  /* 0x00000051520f723e */ /* 0x010fca00000000ff */
[----:B------:R2:W-:Y:S02]  /*5660*/  MUFU.EX2 R86, R0 ;  /* 0x0000000000567308 */ /* 0x0005e40000000800 */
[C---:B------:R-:W-:Y:S06]  /*5670*/  HMMA.16816.F32 R140, R12.reuse, R24, R44 ;  /* 0x000000180c8c723c */ /* 0x040fec000000182c */
[----:B------:R-:W-:Y:S06]  /*5680*/  HMMA.16816.F32 R44, R12, R22, R56 ;  /* 0x000000160c2c723c */ /* 0x000fec0000001838 */
[----:B------:R-:W-:Y:S01]  /*5690*/  HMMA.16816.F32 R56, R16, R24, R72 ;  /* 0x000000181038723c */ /* 0x000fe20000001848 */
[----:B--2---:R-:W-:-:S04]  /*56a0*/  FFMA.FTZ R0, R104, UR6, -R4 ;  /* 0x0000000668007c23 */ /* 0x004fc80008010804 */
[----:B------:R2:W4:Y:S01]  /*56b0*/  MUFU.EX2 R83, R0 ;  /* 0x0000000000537308 */ /* 0x0005220000000800 */
[C---:B------:R-:W-:Y:S01]  /*56c0*/  HMMA.16816.F32 R52, R12.reuse, R26, R40 ;  /* 0x0000001a0c34723c */ /* 0x040fe20000001828 */
[----:B------:R-:W-:Y:S05]  /*56d0*/  LDSM.16.MT88.4 R24, [R214+0x5800] ;  /* 0x00580000d618783b */ /* 0x000fea0000004200 */
[----:B------:R-:W-:Y:S06]  /*56e0*/  HMMA.16816.F32 R40, R12, R20, R36 ;  /* 0x000000140c28723c */ /* 0x000fec0000001824 */
[----:B------:R-:W-:Y:S01]  /*56f0*/  HMMA.16816.F32 R36, R16, R22, R60 ;  /* 0x000000161024723c */ /* 0x000fe2000000183c */
[----:B------:R-:W5:Y:S01]  /*5700*/  LDSM.16.MT88.4 R20, [R213+0x5800] ;  /* 0x00580000d514783b */ /* 0x000f620000004200 */
[----:B------:R-:W-:Y:S01]  /*5710*/  F2FP.F16.F32.PACK_AB R12, R97, R121 ;  /* 0x00000079610c723e */ /* 0x000fe200000000ff */
[----:B--2---:R-:W-:Y:S01]  /*5720*/  FFMA.FTZ R0, R107, UR6, -R4 ;  /* 0x000000066b007c23 */ /* 0x004fe20008010804 */
[----:B------:R-:W-:-:S03]  /*5730*/  F2FP.F16.F32.PACK_AB R14, R90, R93 ;  /* 0x0000005d5a0e723e */ /* 0x000fc600000000ff */
[----:B----4-:R-:W-:Y:S01]  /*5740*/  F2FP.F16.F32.PACK_AB R16, R83, R86 ;  /* 0x000000565310723e */ /* 0x010fe200000000ff */
[----:B------:R2:W-:Y:S02]  /*5750*/  MUFU.EX2 R80, R0 ;  /* 0x0000000000507308 */ /* 0x0005e40000000800 */
[----:B--2---:R-:W-:-:S06]  /*5760*/  FFMA.FTZ R0, R99, UR6, -R3 ;  /* 0x0000000663007c23 */ /* 0x004fcc0008010803 */
[----:B------:R2:W-:Y:S02]  /*5770*/  MUFU.EX2 R79, R0 ;  /* 0x00000000004f7308 */ /* 0x0005e40000000800 */
[----:B--2---:R-:W-:-:S06]  /*5780*/  FFMA.FTZ R0, R100, UR6, -R3 ;  /* 0x0000000664007c23 */ /* 0x004fcc0008010803 */
        /* <DEDUP_REMOVED lines=8> */
[----:B------:R2:W4:Y:S02]  /*5810*/  MUFU.EX2 R72, R0 ;  /* 0x0000000000487308 */ /* 0x0005240000000800 */
[C---:B---3--:R-:W-:Y:S06]  /*5820*/  HMMA.16816.F32 R140, R12.reuse, R32, R140 ;  /* 0x000000200c8c723c */ /* 0x048fec000000188c */
[C---:B------:R-:W-:Y:S06]  /*5830*/  HMMA.16816.F32 R52, R12.reuse, R34, R52 ;  /* 0x000000220c34723c */ /* 0x040fec0000001834 */
[----:B-1----:R-:W-:Y:S01]  /*5840*/  HMMA.16816.F32 R156, R12, R28, R40 ;  /* 0x0000001c0c9c723c */ /* 0x002fe20000001828 */
[----:B--2---:R-:W-:Y:S01]  /*5850*/  FFMA.FTZ R0, R110, UR6, -R4 ;  /* 0x000000066e007c23 */ /* 0x004fe20008010804 */
[----:B----4-:R-:W-:-:S03]  /*5860*/  F2FP.F16.F32.PACK_AB R18, R72, R80 ;  /* 0x000000504812723e */ /* 0x010fc600000000ff */
[----:B------:R1:W-:Y:S01]  /*5870*/  MUFU.EX2 R70, R0 ;  /* 0x0000000000467308 */ /* 0x0003e20000000800 */
[----:B------:R-:W-:Y:S07]  /*5880*/  HMMA.16816.F32 R44, R12, R30, R44 ;  /* 0x0000001e0c2c723c */ /* 0x000fee000000182c */
[----:B------:R-:W-:Y:S02]  /*5890*/  F2FP.F16.F32.PACK_AB R12, R221, R238 ;  /* 0x000000eedd0c723e */ /* 0x000fe400000000ff */
[----:B------:R-:W-:-:S02]  /*58a0*/  F2FP.F16.F32.PACK_AB R13, R196, R197 ;  /* 0x000000c5c40d723e */ /* 0x000fc400000000ff */
[----:B------:R-:W-:Y:S02]  /*58b0*/  F2FP.F16.F32.PACK_AB R14, R245, R220 ;  /* 0x000000dcf50e723e */ /* 0x000fe400000000ff */
[----:B------:R-:W-:Y:S01]  /*58c0*/  F2FP.F16.F32.PACK_AB R15, R188, R189 ;  /* 0x000000bdbc0f723e */ /* 0x000fe200000000ff */
[----:B-1----:R-:W-:-:S04]  /*58d0*/  FFMA.FTZ R0, R113, UR6, -R4 ;  /* 0x0000000671007c23 */ /* 0x002fc80008010804 */
[----:B------:R1:W-:Y:S02]  /*58e0*/  MUFU.EX2 R69, R0 ;  /* 0x0000000000457308 */ /* 0x0003e40000000800 */
[C---:B------:R-:W-:Y:S06]  /*58f0*/  HMMA.16816.F32 R56, R12.reuse, R32, R56 ;  /* 0x000000200c38723c */ /* 0x040fec0000001838 */
[C---:B------:R-:W-:Y:S06]  /*5900*/  HMMA.16816.F32 R32, R12.reuse, R34, R48 ;  /* 0x000000220c20723c */ /* 0x040fec0000001830 */
[----:B------:R-:W-:Y:S01]  /*5910*/  HMMA.16816.F32 R40, R12, R28, R64 ;  /* 0x0000001c0c28723c */ /* 0x000fe20000001840 */
[----:B-1----:R-:W-:-:S05]  /*5920*/  FFMA.FTZ R0, R105, UR6, -R3 ;  /* 0x0000000669007c23 */ /* 0x002fca0008010803 */
[----:B------:R-:W-:Y:S01]  /*5930*/  HMMA.16816.F32 R28, R12, R30, R36 ;  /* 0x0000001e0c1c723c */ /* 0x000fe20000001824 */
[----:B------:R-:W1:Y:S01]  /*5940*/  LDSM.16.MT88.4 R36, [R214+0x5c00] ;  /* 0x005c0000d624783b */ /* 0x000e620000004200 */
[----:B------:R2:W-:Y:S05]  /*5950*/  MUFU.EX2 R68, R0 ;  /* 0x0000000000447308 */ /* 0x0005ea0000000800 */
[----:B------:R-:W-:Y:S02]  /*5960*/  F2FP.F16.F32.PACK_AB R12, R241, R244 ;  /* 0x000000f4f10c723e */ /* 0x000fe400000000ff */
[----:B------:R-:W-:Y:S02]  /*5970*/  F2FP.F16.F32.PACK_AB R13, R186, R187 ;  /* 0x000000bbba0d723e */ /* 0x000fe400000000ff */
[----:B------:R-:W-:-:S02]  /*5980*/  F2FP.F16.F32.PACK_AB R14, R239, R240 ;  /* 0x000000f0ef0e723e */ /* 0x000fc400000000ff */
[----:B------:R-:W-:Y:S01]  /*5990*/  F2FP.F16.F32.PACK_AB R15, R184, R185 ;  /* 0x000000b9b80f723e */ /* 0x000fe200000000ff */
[----:B--2---:R-:W-:-:S06]  /*59a0*/  FFMA.FTZ R0, R106, UR6, -R3 ;  /* 0x000000066a007c23 */ /* 0x004fcc0008010803 */
[C---:B-----5:R-:W-:Y:S01]  /*59b0*/  HMMA.16816.F32 R144, R12.reuse, R20, R56 ;  /* 0x000000140c90723c */ /* 0x060fe20000001838 */
[----:B------:R2:W3:Y:S05]  /*59c0*/  MUFU.EX2 R63, R0 ;  /* 0x00000000003f7308 */ /* 0x0004ea0000000800 */
[C---:B------:R-:W-:Y:S06]  /*59d0*/  HMMA.16816.F32 R32, R12.reuse, R22, R32 ;  /* 0x000000160c20723c */ /* 0x040fec0000001820 */
[C---:B------:R-:W-:Y:S06]  /*59e0*/  HMMA.16816.F32 R40, R12.reuse, R24, R40 ;  /* 0x000000180c28723c */ /* 0x040fec0000001828 */
[----:B------:R-:W-:Y:S01]  /*59f0*/  HMMA.16816.F32 R28, R12, R26, R28 ;  /* 0x0000001a0c1c723c */ /* 0x000fe2000000181c */
[----:B--2---:R-:W-:Y:S01]  /*5a00*/  FFMA.FTZ R0, R108, UR6, -R3 ;  /* 0x000000066c007c23 */ /* 0x004fe20008010803 */
[----:B---3--:R-:W-:-:S03]  /*5a10*/  F2FP.F16.F32.PACK_AB R17, R63, R68 ;  /* 0x000000443f11723e */ /* 0x008fc600000000ff */
[----:B------:R2:W-:Y:S02]  /*5a20*/  MUFU.EX2 R60, R0 ;  /* 0x00000000003c7308 */ /* 0x0005e40000000800 */
[----:B--2---:R-:W-:-:S06]  /*5a30*/  FFMA.FTZ R0, R109, UR6, -R3 ;  /* 0x000000066d007c23 */ /* 0x004fcc0008010803 */
[----:B------:R2:W3:Y:S02]  /*5a40*/  MUFU.EX2 R61, R0 ;  /* 0x00000000003d7308 */ /* 0x0004e40000000800 */
[----:B--2---:R-:W-:Y:S01]  /*5a50*/  FFMA.FTZ R0, R129, UR6, -R4 ;  /* 0x0000000681007c23 */ /* 0x004fe20008010804 */
[----:B---3--:R-:W-:-:S05]  /*5a60*/  F2FP.F16.F32.PACK_AB R19, R61, R60 ;  /* 0x0000003c3d13723e */ /* 0x008fca00000000ff */
[----:B------:R2:W-:Y:S02]  /*5a70*/  MUFU.EX2 R62, R0 ;  /* 0x00000000003e7308 */ /* 0x0005e40000000800 */
[C---:B------:R-:W-:Y:S06]  /*5a80*/  HMMA.16816.F32 R140, R16.reuse, R20, R140 ;  /* 0x00000014108c723c */ /* 0x040fec000000188c */
[C---:B------:R-:W-:Y:S06]  /*5a90*/  HMMA.16816.F32 R152, R16.reuse, R22, R52 ;  /* 0x000000161098723c */ /* 0x040fec0000001834 */
[----:B------:R-:W-:Y:S01]  /*5aa0*/  HMMA.16816.F32 R156, R16, R24, R156 ;  /* 0x00000018109c723c */ /* 0x000fe2000000189c */
[----:B--2---:R-:W-:Y:S01]  /*5ab0*/  FFMA.FTZ R0, R130, UR6, -R4 ;  /* 0x0000000682007c23 */ /* 0x004fe20008010804 */
[----:B------:R-:W-:-:S03]  /*5ac0*/  FADD.FTZ R4, R128, R126 ;  /* 0x0000007e80047221 */ /* 0x000fc60000010000 */
[----:B------:R2:W-:Y:S01]  /*5ad0*/  MUFU.EX2 R249, R0 ;  /* 0x0000000000f97308 */ /* 0x0005e20000000800 */
[----:B------:R-:W-:Y:S01]  /*5ae0*/  HMMA.16816.F32 R16, R16, R26, R44 ;  /* 0x0000001a1010723c */ /* 0x000fe2000000182c */
[----:B--2---:R-:W-:-:S06]  /*5af0*/  FFMA.FTZ R0, R112, UR6, -R3 ;  /* 0x0000000670007c23 */ /* 0x004fcc0008010803 */
[----:B------:R2:W-:Y:S02]  /*5b00*/  MUFU.EX2 R50, R0 ;  /* 0x0000000000327308 */ /* 0x0005e40000000800 */
[----:B--2---:R-:W-:-:S06]  /*5b10*/  FFMA.FTZ R0, R115, UR6, -R3 ;  /* 0x0000000673007c23 */ /* 0x004fcc0008010803 */
[----:B------:R2:W3:Y:S02]  /*5b20*/  MUFU.EX2 R49, R0 ;  /* 0x0000000000317308 */ /* 0x0004e40000000800 */
[--C-:B--2---:R-:W-:Y:S01]  /*5b30*/  FFMA.FTZ R0, R116, UR6, -R3.reuse ;  /* 0x0000000674007c23 */ /* 0x104fe20008010803 */
[----:B------:R-:W-:Y:S01]  /*5b40*/  FFMA.FTZ R3, R119, UR6, -R3 ;  /* 0x0000000677037c23 */ /* 0x000fe20008010803 */
[----:B---3--:R-:W-:-:S04]  /*5b50*/  F2FP.F16.F32.PACK_AB R169, R49, R50 ;  /* 0x0000003231a9723e */ /* 0x008fc800000000ff */
[----:B------:R2:W-:Y:S08]  /*5b60*/  MUFU.EX2 R48, R0 ;  /* 0x0000000000307308 */ /* 0x0005f00000000800 */
[----:B------:R3:W4:Y:S01]  /*5b70*/  MUFU.EX2 R250, R3 ;  /* 0x0000000300fa7308 */ /* 0x0007220000000800 */
[----:B--2---:R-:W-:Y:S01]  /*5b80*/  FFMA.FTZ R0, R168, UR6, -R5 ;  /* 0x00000006a8007c23 */ /* 0x004fe20008010805 */
[----:B------:R-:W-:-:S06]  /*5b90*/  F2FP.F16.F32.PACK_AB R168, R69, R70 ;  /* 0x0000004645a8723e */ /* 0x000fcc00000000ff */
[----:B------:R2:W5:Y:S01]  /*5ba0*/  MUFU.EX2 R21, R0 ;  /* 0x0000000000157308 */ /* 0x0005620000000800 */
[----:B---3--:R-:W-:Y:S01]  /*5bb0*/  FADD.FTZ R3, R165, R164 ;  /* 0x000000a4a5037221 */ /* 0x008fe20000010000 */
[----:B----4-:R-:W-:Y:S02]  /*5bc0*/  F2FP.F16.F32.PACK_AB R171, R250, R48 ;  /* 0x00000030faab723e */ /* 0x010fe400000000ff */
[----:B------:R-:W-:Y:S01]  /*5bd0*/  F2FP.F16.F32.PACK_AB R164, R229, R231 ;  /* 0x000000e7e5a4723e */ /* 0x000fe200000000ff */
[----:B------:R-:W-:Y:S01]  /*5be0*/  FADD.FTZ R2, R166, R3 ;  /* 0x00000003a6027221 */ /* 0x000fe20000010000 */
[----:B------:R-:W-:Y:S01]  /*5bf0*/  F2FP.F16.F32.PACK_AB R166, R237, R230 ;  /* 0x000000e6eda6723e */ /* 0x000fe200000000ff */
[----:B--2---:R-:W-:Y:S01]  /*5c00*/  FFMA.FTZ R0, R170, UR6, -R5 ;  /* 0x00000006aa007c23 */ /* 0x004fe20008010805 */
[----:B------:R-:W-:Y:S01]  /*5c10*/  FADD.FTZ R5, R114, R11 ;  /* 0x0000000b72057221 */ /* 0x000fe20000010000 */
[----:B------:R-:W-:Y:S02]  /*5c20*/  F2FP.F16.F32.PACK_AB R170, R249, R62 ;  /* 0x0000003ef9aa723e */ /* 0x000fe400000000ff */
[----:B------:R2:W3:Y:S01]  /*5c30*/  MUFU.EX2 R20, R0 ;  /* 0x0000000000147308 */ /* 0x0004e20000000800 */
[----:B------:R-:W-:Y:S01]  /*5c40*/  FADD.FTZ R3, R118, R5 ;  /* 0x0000000576037221 */ /* 0x000fe20000010000 */
[----:B------:R-:W-:Y:S01]  /*5c50*/  FADD.FTZ R5, R98, R10 ;  /* 0x0000000a62057221 */ /* 0x000fe20000010000 */
[----:B-----5:R-:W-:-:S02]  /*5c60*/  F2FP.F16.F32.PACK_AB R165, R21, R183 ;  /* 0x000000b715a5723e */ /* 0x020fc400000000ff */
[----:B------:R-:W-:Y:S01]  /*5c70*/  FADD.FTZ R3, R122, R3 ;  /* 0x000000037a037221 */ /* 0x000fe20000010000 */
[----:B------:R-:W-:Y:S03]  /*5c80*/  HMMA.16816.F32 R140, R168, R148, R140 ;  /* 0x00000094a88c723c */ /* 0x000fe6000000188c */
[----:B------:R-:W-:-:S03]  /*5c90*/  FADD.FTZ R3, R127, R3 ;  /* 0x000000037f037221 */ /* 0x000fc60000010000 */
[----:B------:R-:W-:Y:S01]  /*5ca0*/  HMMA.16816.F32 R152, R168, R150, R152 ;  /* 0x00000096a898723c */ /* 0x000fe20000001898 */
[----:B--2---:R-:W-:Y:S01]  /*5cb0*/  FADD.FTZ R0, R135, R4 ;  /* 0x0000000487007221 */ /* 0x004fe20000010000 */
[----:B------:R-:W-:Y:S01]  /*5cc0*/  FADD.FTZ R4, R167, R2 ;  /* 0x00000002a7047221 */ /* 0x000fe20000010000 */
[----:B---3--:R-:W-:-:S03]  /*5cd0*/  F2FP.F16.F32.PACK_AB R167, R248, R20 ;  /* 0x00000014f8a7723e */ /* 0x008fc600000000ff */
[----:B-1----:R-:W-:Y:S01]  /*5ce0*/  HMMA.16816.F32 R156, R168, R36, R156 ;  /* 0x00000024a89c723c */ /* 0x002fe2000000189c */
[----:B------:R-:W-:Y:S01]  /*5cf0*/  FADD.FTZ R2, R139, R0 ;  /* 0x000000008b027221 */ /* 0x000fe20000010000 */
[----:B------:R-:W-:Y:S01]  /*5d00*/  FADD.FTZ R0, R191, R5 ;  /* 0x00000005bf007221 */ /* 0x000fe20000010000 */
[----:B------:R-:W-:Y:S02]  /*5d10*/  FADD.FTZ R5, R236, R4 ;  /* 0x00000004ec057221 */ /* 0x000fe40000010000 */
[----:B------:R-:W-:Y:S01]  /*5d20*/  FADD.FTZ R4, R160, R2 ;  /* 0x00000002a0047221 */ /* 0x000fe20000010000 */
[----:B------:R-:W-:Y:S01]  /*5d30*/  FADD.FTZ R2, R190, R0 ;  /* 0x00000000be027221 */ /* 0x000fe20000010000 */
[----:B------:R-:W-:Y:S01]  /*5d40*/  FADD.FTZ R0, R227, R5 ;  /* 0x00000005e3007221 */ /* 0x000fe20000010000 */
[C---:B------:R-:W-:Y:S01]  /*5d50*/  HMMA.16816.F32 R144, R164.reuse, R148, R144 ;  /* 0x00000094a490723c */ /* 0x040fe20000001890 */
        /* <DEDUP_REMOVED lines=108> */
[----:B------:R-:W-:-:S02]  /*6420*/  IMAD.MOV.U32 R0, RZ, RZ, R180 ;  /* 0x000000ffff007224 */ /* 0x000fc400078e00b4 */
[-C--:B------:R-:W-:Y:S01]  /*6430*/  HMMA.16816.F32 R168, R168, R38.reuse, R16 ;  /* 0x00000026a8a8723c */ /* 0x080fe20000001810 */
[C---:B------:R-:W-:Y:S02]  /*6440*/  VIADD R224, R217.reuse, 0x400 ;  /* 0x00000400d9e07836 */ /* 0x040fe40000000000 */
[C---:B------:R-:W-:Y:S02]  /*6450*/  VIADD R223, R217.reuse, 0x800 ;  /* 0x00000800d9df7836 */ /* 0x040fe40000000000 */
[C---:B------:R-:W-:Y:S01]  /*6460*/  VIADD R222, R217.reuse, 0xc00 ;  /* 0x00000c00d9de7836 */ /* 0x040fe20000000000 */
[----:B------:R-:W-:Y:S01]  /*6470*/  HMMA.16816.F32 R164, R164, R38, R28 ;  /* 0x00000026a4a4723c */ /* 0x000fe2000000181c */
[C---:B------:R-:W-:Y:S02]  /*6480*/  VIADD R221, R217.reuse, 0x1000 ;  /* 0x00001000d9dd7836 */ /* 0x040fe40000000000 */
[C---:B------:R-:W-:Y:S02]  /*6490*/  VIADD R220, R217.reuse, 0x1400 ;  /* 0x00001400d9dc7836 */ /* 0x040fe40000000000 */
[----:B------:R-:W-:-:S02]  /*64a0*/  VIADD R219, R217, 0x1800 ;  /* 0x00001800d9db7836 */ /* 0x000fc40000000000 */
[----:B------:R-:W-:Y:S01]  /*64b0*/  VIADD R218, R217, 0x1c00 ;  /* 0x00001c00d9da7836 */ /* 0x000fe20000000000 */
[----:B------:R-:W-:-:S01]  /*64c0*/  NOP ;  /* 0x0000000000007918 */ /* 0x000fc20000000000 */
[----:B------:R-:W-:-:S15]  /*64d0*/  @!P6 BRA `(.L_x_21) ;  /* 0x000000580034e947 */ /* 0x000fde0003800000 */
[----:B------:R-:W2:Y:S01]  /*64e0*/  LDL.64 R230, [R1+0xf8] ;  /* 0x0000f80001e67983 */ /* 0x000ea20000100a00 */
[----:B------:R-:W-:Y:S01]  /*64f0*/  VIADD R2, R225, 0xfffffffe ;  /* 0xfffffffee1027836 */ /* 0x000fe20000000000 */
[----:B------:R-:W-:-:S04]  /*6500*/  DEPBAR.LE SB0, 0x0 ;  /* 0x000080000000791a */ /* 0x000fc80000000000 */
[----:B------:R-:W-:Y:S01]  /*6510*/  SHF.R.S32.HI R4, RZ, 0x1f, R2 ;  /* 0x0000001fff047819 */ /* 0x000fe20000011402 */
[----:B------:R-:W-:Y:S01]  /*6520*/  IMAD R0, R252, R2, RZ ;  /* 0x00000002fc007224 */ /* 0x000fe200078e02ff */
[----:B------:R-:W-:Y:S01]  /*6530*/  ULDC.64 UR4, c[0x0][0x220] ;  /* 0x0000880000047ab9 */ /* 0x000fe20000000a00 */
[----:B------:R-:W-:Y:S02]  /*6540*/  IMAD.SHL.U32 R12, R194, 0x40, RZ ;  /* 0x00000040c20c7824 */ /* 0x000fe400078e00ff */
[-C--:B------:R-:W-:Y:S02]  /*6550*/  IMAD R0, R4, R251.reuse, R0 ;  /* 0x000000fb04007224 */ /* 0x080fe400078e0200 */
[----:B------:R-:W-:Y:S01]  /*6560*/  VIADD R236, R225, 0xfffffffe ;  /* 0xfffffffee1ec7836 */ /* 0x000fe20000000000 */
[----:B------:R-:W-:Y:S01]  /*6570*/  BAR.SYNC.DEFER_BLOCKING 0x0 ;  /* 0x0000000000007b1d */ /* 0x000fe20000010000 */
[----:B--2---:R-:W-:-:S04]  /*6580*/  IMAD.WIDE.U32 R2, R2, R251, R230 ;  /* 0x000000fb02027225 */ /* 0x004fc800078e00e6 */
[----:B------:R-:W-:Y:S01]  /*6590*/  IMAD.IADD R3, R3, 0x1, R0 ;  /* 0x0000000103037824 */ /* 0x000fe200078e0200 */
[----:B------:R-:W-:Y:S02]  /*65a0*/  LEA R10, P0, R2, UR4, 0x1 ;  /* 0x00000004020a7c11 */ /* 0x000fe4000f8008ff */
[----:B------:R-:W-:Y:S02]  /*65b0*/  SHF.L.U64.HI R0, R194, 0x6, R195 ;  /* 0x00000006c2007819 */ /* 0x000fe400000102c3 */
[----:B------:R-:W-:Y:S02]  /*65c0*/  IADD3 R4, P2, R12, R10, RZ ;  /* 0x0000000a0c047210 */ /* 0x000fe40007f5e0ff */
[----:B------:R-:W-:Y:S02]  /*65d0*/  LEA.HI.X R11, R2, UR5, R3, 0x1, P0 ;  /* 0x00000005020b7c11 */ /* 0x000fe400080f0c03 */
[----:B------:R-:W-:-:S03]  /*65e0*/  IADD3 R2, P1, R4, R12, RZ ;  /* 0x0000000c04027210 */ /* 0x000fc60007f3e0ff */
[----:B------:R-:W-:Y:S01]  /*65f0*/  IMAD.X R5, R0, 0x1, R11, P2 ;  /* 0x0000000100057824 */ /* 0x000fe200010e060b */
[----:B------:R-:W-:Y:S01]  /*6600*/  IADD3 R12, P0, R2, R12, RZ ;  /* 0x0000000c020c7210 */ /* 0x000fe20007f1e0ff */
[----:B------:R-:W-:Y:S01]  /*6610*/  @!PT LDS RZ, [RZ] ;  /* 0x00000000fffff984 */ /* 0x000fe20000000800 */
[----:B------:R-:W-:Y:S01]  /*6620*/  @!PT LDS RZ, [RZ] ;  /* 0x00000000fffff984 */ /* 0x000fe20000000800 */
[----:B------:R-:W-:Y:S01]  /*6630*/  @!PT LDS RZ, [RZ] ;  /* 0x00000000fffff984 */ /* 0x000fe20000000800 */
[----:B------:R-:W-:Y:S02]  /*6640*/  LDGSTS.E.BYPASS.LTC128B.128 [R226+0x4000], desc[UR12][R10.64] ;  /* 0x040000000ae27fae */ /* 0x000fe4000b901d4c */
[--C-:B------:R-:W-:Y:S02]  /*6650*/  IMAD.X R3, R5, 0x1, R0.reuse, P1 ;  /* 0x0000000105037824 */ /* 0x100fe400008e0600 */
[----:B------:R-:W-:Y:S02]  /*6660*/  LDGSTS.E.BYPASS.LTC128B.128 [R226+0x4800], desc[UR12][R4.64] ;  /* 0x0480000004e27fae */ /* 0x000fe4000b901d4c */
[----:B------:R-:W-:Y:S02]  /*6670*/  IMAD.X R13, R3, 0x1, R0, P0 ;  /* 0x00000001030d7824 */ /* 0x000fe400000e0600 */
[----:B------:R-:W-:Y:S04]  /*6680*/  LDGSTS.E.BYPASS.LTC128B.128 [R226+0x5000], desc[UR12][R2.64] ;  /* 0x0500000002e27fae */ /* 0x000fe8000b901d4c */
[----:B------:R1:W-:Y:S04]  /*6690*/  LDGSTS.E.BYPASS.LTC128B.128 [R226+0x5800], desc[UR12][R12.64] ;  /* 0x058000000ce27fae */ /* 0x0003e8000b901d4c */
[----:B------:R-:W-:Y:S04]  /*66a0*/  LDSM.16.M88.4 R72, [R212+0x2800] ;  /* 0x00280000d448783b */ /* 0x000fe80000000200 */
[----:B------:R-:W-:Y:S04]  /*66b0*/  LDSM.16.M88.4 R68, [R212+0x2c00] ;  /* 0x002c0000d444783b */ /* 0x000fe80000000200 */
[----:B------:R-:W-:Y:S04]  /*66c0*/  LDSM.16.M88.4 R64, [R212+0x3000] ;  /* 0x00300000d440783b */ /* 0x000fe80000000200 */
[----:B------:R-:W-:Y:S04]  /*66d0*/  LDSM.16.M88.4 R60, [R212+0x3400] ;  /* 0x00340000d43c783b */ /* 0x000fe80000000200 */
[----:B------:R-:W-:Y:S04]  /*66e0*/  LDSM.16.M88.4 R56, [R212+0x3800] ;  /* 0x00380000d438783b */ /* 0x000fe80000000200 */
[----:B------:R-:W-:Y:S04]  /*66f0*/  LDSM.16.M88.4 R16, [R216+0x1000] ;  /* 0x00100000d810783b */ /* 0x000fe80000000200 */
[----:B-1----:R-:W1:Y:S04]  /*6700*/  LDSM.16.M88.4 R12, [R215+0x1000] ;  /* 0x00100000d70c783b */ /* 0x002e680000000200 */
[----:B------:R-:W2:Y:S04]  /*6710*/  LDSM.16.M88.4 R40, [R223] ;  /* 0x00000000df28783b */ /* 0x000ea80000000200 */
[----:B------:R-:W3:Y:S04]  /*6720*/  LDSM.16.M88.4 R36, [R222] ;  /* 0x00000000de24783b */ /* 0x000ee80000000200 */
[----:B------:R-:W4:Y:S04]  /*6730*/  LDSM.16.M88.4 R80, [R212+0x2000] ;  /* 0x00200000d450783b */ /* 0x000f280000000200 */
[----:B------:R-:W5:Y:S04]  /*6740*/  LDSM.16.M88.4 R76, [R212+0x2400] ;  /* 0x00240000d44c783b */ /* 0x000f680000000200 */
[----:B------:R-:W5:Y:S04]  /*6750*/  LDSM.16.M88.4 R52, [R212+0x3c00] ;  /* 0x003c0000d434783b */ /* 0x000f680000000200 */
[----:B------:R-:W5:Y:S04]  /*6760*/  LDSM.16.M88.4 R32, [R221] ;  /* 0x00000000dd20783b */ /* 0x000f680000000200 */
[----:B------:R-:W5:Y:S04]  /*6770*/  LDSM.16.M88.4 R28, [R220] ;  /* 0x00000000dc1c783b */ /* 0x000f680000000200 */
[----:B------:R-:W5:Y:S04]  /*6780*/  LDSM.16.M88.4 R24, [R219] ;  /* 0x00000000db18783b */ /* 0x000f680000000200 */
[----:B------:R-:W-:Y:S01]  /*6790*/  LDSM.16.M88.4 R88, [R218] ;  /* 0x00000000da58783b */ /* 0x000fe20000000200 */
[C---:B-1----:R-:W-:Y:S03]  /*67a0*/  HMMA.16816.F32 R120, R12.reuse, R72, RZ ;  /* 0x000000480c78723c */ /* 0x042fe600000018ff */
[----:B------:R-:W1:Y:S04]  /*67b0*/  LDSM.16.M88.4 R48, [R217] ;  /* 0x00000000d930783b */ /* 0x000e680000000200 */
[----:B------:R-:W1:Y:S01]  /*67c0*/  LDSM.16.M88.4 R44, [R224] ;  /* 0x00000000e02c783b */ /* 0x000e620000000200 */
[C---:B------:R-:W-:Y:S03]  /*67d0*/  HMMA.16816.F32 R112, R12.reuse, R68, RZ ;  /* 0x000000440c70723c */ /* 0x040fe600000018ff */
[----:B------:R-:W1:Y:S03]  /*67e0*/  LDSM.16.M88.4 R20, [R215] ;  /* 0x00000000d714783b */ /* 0x000e660000000200 */
[C---:B------:R-:W-:Y:S01]  /*67f0*/  HMMA.16816.F32 R108, R12.reuse, R64, RZ ;  /* 0x000000400c6c723c */ /* 0x040fe200000018ff */
[----:B------:R-:W5:Y:S01]  /*6800*/  S2R R0, SR_TID.X ;  /* 0x0000000000007919 */ /* 0x000f620000002100 */
[----:B------:R-:W0:Y:S04]  /*6810*/  LDGDEPBAR ;  /* 0x00000000000079af */ /* 0x000e280000000000 */
[C---:B------:R-:W-:Y:S06]  /*6820*/  HMMA.16816.F32 R104, R12.reuse, R60, RZ ;  /* 0x0000003c0c68723c */ /* 0x040fec00000018ff */
[----:B------:R-:W-:Y:S06]  /*6830*/  HMMA.16816.F32 R100, R12, R56, RZ ;  /* 0x000000380c64723c */ /* 0x000fec00000018ff */
[C---:B--2---:R-:W-:Y:S06]  /*6840*/  HMMA.16816.F32 R120, R16.reuse, R40, R120 ;  /* 0x000000281078723c */ /* 0x044fec0000001878 */
[----:B---3--:R-:W-:Y:S06]  /*6850*/  HMMA.16816.F32 R112, R16, R36, R112 ;  /* 0x000000241070723c */ /* 0x008fec0000001870 */
[----:B----4-:R-:W-:Y:S01]  /*6860*/  HMMA.16816.F32 R172, R12, R80, RZ ;  /* 0x000000500cac723c */ /* 0x010fe200000018ff */
[----:B-----5:R-:W-:-:S05]  /*6870*/  IMAD.SHL.U32 R0, R0, 0x2, RZ ;  /* 0x0000000200007824 */ /* 0x020fca00078e00ff */
[----:B------:R-:W-:Y:S01]  /*6880*/  HMMA.16816.F32 R128, R12, R76, RZ ;  /* 0x0000004c0c80723c */ /* 0x000fe200000018ff */
[----:B------:R-:W-:-:S04]  /*6890*/  LOP3.LUT R0, R0, 0x6, RZ, 0xc0, !PT ;  /* 0x0000000600007812 */ /* 0x000fc800078ec0ff */
[----:B------:R-:W-:Y:S01]  /*68a0*/  STL.64 [R1+0x78], R120 ;  /* 0x0000787801007387 */ /* 0x000fe20000100a00 */
[C---:B------:R-:W-:Y:S01]  /*68b0*/  HMMA.16816.F32 R96, R12.reuse, R52, RZ ;  /* 0x000000340c60723c */ /* 0x040fe200000018ff */
[----:B------:R-:W-:Y:S02]  /*68c0*/  IMAD R0, R236, 0x80, R0 ;  /* 0x00000080ec007824 */ /* 0x000fe400078e0200 */
[----:B------:R-:W-:Y:S02]  /*68d0*/  STL.64 [R1+0x80], R122 ;  /* 0x0000807a01007387 */ /* 0x000fe40000100a00 */
[C---:B------:R-:W-:Y:S01]  /*68e0*/  VIADD R11, R0.reuse, 0x11 ;  /* 0x00000011000b7836 */ /* 0x040fe20000000000 */
[----:B------:R-:W-:Y:S01]  /*68f0*/  HMMA.16816.F32 R132, R12, R82, RZ ;  /* 0x000000520c84723c */ /* 0x000fe200000018ff */
[----:B------:R-:W-:Y:S01]  /*6900*/  STL.64 [R1+0x88], R112 ;  /* 0x0000887001007387 */ /* 0x000fe20000100a00 */
[C---:B------:R-:W-:Y:S01]  /*6910*/  ISETP.GE.AND P0, PT, R0.reuse, R6, PT ;  /* 0x000000060000720c */ /* 0x040fe20003f06270 */
[----:B------:R-:W-:-:S02]  /*6920*/  VIADD R10, R0, 0x18 ;  /* 0x00000018000a7836 */ /* 0x000fc40000000000 */
[----:B------:R2:W-:Y:S01]  /*6930*/  STL.64 [R1+0x90], R114 ;  /* 0x0000907201007387 */ /* 0x0005e20000100a00 */
[----:B------:R-:W-:Y:S01]  /*6940*/  HMMA.16816.F32 R124, R12, R78, RZ ;  /* 0x0000004e0c7c723c */ /* 0x000fe200000018ff */
[C---:B------:R-:W-:Y:S02]  /*6950*/  VIADD R5, R0.reuse, 0x19 ;  /* 0x0000001900057836 */ /* 0x040fe40000000000 */
[----:B------:R-:W-:-:S03]  /*6960*/  VIADD R4, R0, 0x20 ;  /* 0x0000002000047836 */ /* 0x000fc60000000000 */
[C---:B------:R-:W-:Y:S06]  /*6970*/  HMMA.16816.F32 R116, R12.reuse, R74, RZ ;  /* 0x0000004a0c74723c */ /* 0x040fec00000018ff */
[C---:B------:R-:W-:Y:S06]  /*6980*/  HMMA.16816.F32 R188, R12.reuse, R70, RZ ;  /* 0x000000460cbc723c */ /* 0x040fec00000018ff */
[C---:B------:R-:W-:Y:S06]  /*6990*/  HMMA.16816.F32 R184, R12.reuse, R66, RZ ;  /* 0x000000420cb8723c */ /* 0x040fec00000018ff */
[C---:B------:R-:W-:Y:S06]  /*69a0*/  HMMA.16816.F32 R180, R12.reuse, R62, RZ ;  /* 0x0000003e0cb4723c */ /* 0x040fec00000018ff */
[C---:B------:R-:W-:Y:S06]  /*69b0*/  HMMA.16816.F32 R176, R12.reuse, R58, RZ ;  /* 0x0000003a0cb0723c */ /* 0x040fec00000018ff */
[----:B------:R-:W-:Y:S06]  /*69c0*/  HMMA.16816.F32 R92, R12, R54, RZ ;  /* 0x000000360c5c723c */ /* 0x000fec00000018ff */
[C---:B------:R-:W-:Y:S06]  /*69d0*/  HMMA.16816.F32 R12, R16.reuse, R32, R108 ;  /* 0x00000020100c723c */ /* 0x040fec000000186c */
[C---:B------:R-:W-:Y:S06]  /*69e0*/  HMMA.16816.F32 R104, R16.reuse, R28, R104 ;  /* 0x0000001c1068723c */ /* 0x040fec0000001868 */
[C---:B------:R-:W-:Y:S06]  /*69f0*/  HMMA.16816.F32 R100, R16.reuse, R24, R100 ;  /* 0x000000181064723c */ /* 0x040fec0000001864 */
[C---:B-1----:R-:W-:Y:S05]  /*6a00*/  HMMA.16816.F32 R200, R16.reuse, R48, R172 ;  /* 0x0000003010c8723c */ /* 0x042fea00000018ac */
[----:B------:R-:W-:Y:S01]  /*6a10*/  STL.64 [R1+0x98], R12 ;  /* 0x0000980c01007387 */ /* 0x000fe20000100a00 */
[C---:B------:R-:W-:Y:S03]  /*6a20*/  HMMA.16816.F32 R204, R16.reuse, R44, R128 ;  /* 0x0000002c10cc723c */ /* 0x040fe60000001880 */
[----:B------:R1:W-:Y:S03]  /*6a30*/  STL.64 [R1+0xa0], R14 ;  /* 0x0000a00e01007387 */ /* 0x0003e60000100a00 */
[C---:B------:R-:W-:Y:S01]  /*6a40*/  HMMA.16816.F32 R196, R16.reuse, R50, R132 ;  /* 0x0000003210c4723c */ /* 0x040fe20000001884 */
[----:B------:R-:W-:Y:S04]  /*6a50*/  STL.64 [R1+0xb8], R104 ;  /* 0x0000b86801007387 */ /* 0x000fe80000100a00 */
[----:B------:R3:W-:Y:S01]  /*6a60*/  STL.64 [R1+0xc0], R106 ;  /* 0x0000c06a01007387 */ /* 0x0007e20000100a00 */
[----:B------:R-:W-:Y:S03]  /*6a70*/  HMMA.16816.F32 R240, R16, R46, R124 ;  /* 0x0000002e10f0723c */ /* 0x000fe6000000187c */
[----:B------:R-:W-:Y:S03]  /*6a80*/  STL.64 [R1+0xc8], R100 ;  /* 0x0000c86401007387 */ /* 0x000fe60000100a00 */
[C---:B--2---:R-:W-:Y:S01]  /*6a90*/  HMMA.16816.F32 R112, R20.reuse, R82, RZ ;  /* 0x000000521470723c */ /* 0x044fe200000018ff */
[----:B------:R2:W-:Y:S05]  /*6aa0*/  STL.64 [R1+0xd0], R102 ;  /* 0x0000d06601007387 */ /* 0x0005ea0000100a00 */
[----:B------:R-:W-:Y:S06]  /*6ab0*/  HMMA.16816.F32 R108, R20, R76, RZ ;  /* 0x0000004c146c723c */ /* 0x000fec00000018ff */
[C---:B-1----:R-:W-:Y:S06]  /*6ac0*/  HMMA.16816.F32 R12, R16.reuse, R88, R96 ;  /* 0x00000058100c723c */ /* 0x042fec0000001860 */
[C---:B------:R-:W-:Y:S06]  /*6ad0*/  HMMA.16816.F32 R96, R16.reuse, R38, R188 ;  /* 0x000000261060723c */ /* 0x040fec00000018bc */
[C---:B---3--:R-:W-:Y:S06]  /*6ae0*/  HMMA.16816.F32 R104, R16.reuse, R34, R184 ;  /* 0x000000221068723c */ /* 0x048fec00000018b8 */
[----:B--2---:R-:W-:Y:S05]  /*6af0*/  HMMA.16816.F32 R100, R16, R42, R116 ;  /* 0x0000002a1064723c */ /* 0x004fea0000001874 */
[----:B------:R-:W-:Y:S01]  /*6b00*/  STL.64 [R1+0xd8], R12 ;  /* 0x0000d80c01007387 */ /* 0x000fe20000100a00 */
[C---:B------:R-:W-:Y:S03]  /*6b10*/  HMMA.16816.F32 R116, R20.reuse, R80, RZ ;  /* 0x000000501474723c */ /* 0x040fe600000018ff */
[----:B------:R-:W-:Y:S03]  /*6b20*/  STL.64 [R1+0xe0], R14 ;  /* 0x0000e00e01007387 */ /* 0x000fe60000100a00 */
[----:B------:R-:W-:Y:S01]  /*6b30*/  HMMA.16816.F32 R80, R20, R70, RZ ;  /* 0x000000461450723c */ /* 0x000fe200000018ff */
[----:B------:R-:W1:Y:S01]  /*6b40*/  LDSM.16.M88.4 R12, [R216] ;  /* 0x00000000d80c783b */ /* 0x000e620000000200 */
[----:B------:R-:W-:-:S09]  /*6b50*/  DEPBAR.LE SB0, 0x0 ;  /* 0x000080000000791a */ /* 0x000fd20000000000 */
[----:B------:R-:W-:Y:S04]  /*6b60*/  STL.64 [R1+0x28], R100 ;  /* 0x0000286401007387 */ /* 0x000fe80000100a00 */
[----:B------:R2:W-:Y:S04]  /*6b70*/  STL.64 [R1+0x30], R102 ;  /* 0x0000306601007387 */ /* 0x0005e80000100a00 */
[----:B------:R-:W-:Y:S04]  /*6b80*/  STL.64 [R1+0x38], R96 ;  /* 0x0000386001007387 */ /* 0x000fe80000100a00 */
[----:B------:R3:W-:Y:S04]  /*6b90*/  STL.64 [R1+0x40], R98 ;  /* 0x0000406201007387 */ /* 0x0007e80000100a00 */
[----:B------:R-:W-:Y:S04]  /*6ba0*/  STL.64 [R1+0x48], R104 ;  /* 0x0000486801007387 */ /* 0x000fe80000100a00 */
[----:B------:R4:W-:Y:S01]  /*6bb0*/  STL.64 [R1+0x50], R106 ;  /* 0x0000506a01007387 */ /* 0x0009e20000100a00 */
[----:B-1----:R-:W-:Y:S06]  /*6bc0*/  HMMA.16816.F32 R120, R12, R48, R116 ;  /* 0x000000300c78723c */ /* 0x002fec0000001874 */
[----:B--2---:R-:W-:Y:S01]  /*6bd0*/  HMMA.16816.F32 R100, R16, R30, R180 ;  /* 0x0000001e1064723c */ /* 0x004fe200000018b4 */
[----:B------:R-:W-:-:S02]  /*6be0*/  VIADD R48, R0, 0x58 ;  /* 0x0000005800307836 */ /* 0x000fc40000000000 */
[----:B------:R-:W-:-:S03]  /*6bf0*/  VIADD R49, R0, 0x61 ;  /* 0x0000006100317836 */ /* 0x000fc60000000000 */
[C---:B---3--:R-:W-:Y:S06]  /*6c00*/  HMMA.16816.F32 R96, R16.reuse, R26, R176 ;  /* 0x0000001a1060723c */ /* 0x048fec00000018b0 */
[----:B------:R-:W-:Y:S06]  /*6c10*/  HMMA.16816.F32 R16, R16, R90, R92 ;  /* 0x0000005a1010723c */ /* 0x000fec000000185c */
[C---:B------:R-:W-:Y:S05]  /*6c20*/  HMMA.16816.F32 R92, R20.reuse, R68, RZ ;  /* 0x00000044145c723c */ /* 0x040fea00000018ff */
[----:B------:R-:W-:Y:S01]  /*6c30*/  STL.64 [R1+0x58], R100 ;  /* 0x0000586401007387 */ /* 0x000fe20000100a00 */
[C---:B----4-:R-:W-:Y:S03]  /*6c40*/  HMMA.16816.F32 R104, R20.reuse, R78, RZ ;  /* 0x0000004e1468723c */ /* 0x050fe600000018ff */
[----:B------:R1:W-:Y:S03]  /*6c50*/  STL.64 [R1+0x60], R102 ;  /* 0x0000606601007387 */ /* 0x0003e60000100a00 */
[C---:B------:R-:W-:Y:S01]  /*6c60*/  HMMA.16816.F32 R76, R20.reuse, R64, RZ ;  /* 0x00000040144c723c */ /* 0x040fe200000018ff */
[----:B------:R-:W-:Y:S04]  /*6c70*/  STL.64 [R1+0x68], R96 ;  /* 0x0000686001007387 */ /* 0x000fe80000100a00 */
[----:B------:R2:W-:Y:S01]  /*6c80*/  STL.64 [R1+0x70], R98 ;  /* 0x0000706201007387 */ /* 0x0005e20000100a00 */
[C---:B------:R-:W-:Y:S03]  /*6c90*/  HMMA.16816.F32 R68, R20.reuse, R56, RZ ;  /* 0x000000381444723c */ /* 0x040fe600000018ff */
[----:B------:R-:W-:Y:S03]  /*6ca0*/  STL.64 [R1+0xa8], R16 ;  /* 0x0000a81001007387 */ /* 0x000fe60000100a00 */
[C---:B------:R-:W-:Y:S01]  /*6cb0*/  HMMA.16816.F32 R64, R20.reuse, R66, RZ ;  /* 0x000000421440723c */ /* 0x040fe200000018ff */
[----:B------:R3:W-:Y:S05]  /*6cc0*/  STL.64 [R1+0xb0], R18 ;  /* 0x0000b01201007387 */ /* 0x0007ea0000100a00 */
[C---:B------:R-:W-:Y:S06]  /*6cd0*/  HMMA.16816.F32 R56, R20.reuse, R58, RZ ;  /* 0x0000003a1438723c */ /* 0x040fec00000018ff */
[----:B-1----:R-:W-:Y:S06]  /*6ce0*/  HMMA.16816.F32 R100, R20, R72, RZ ;  /* 0x000000481464723c */ /* 0x002fec00000018ff */
[----:B------:R-:W-:Y:S06]  /*6cf0*/  HMMA.16816.F32 R180, R12, R36, R92 ;  /* 0x000000240cb4723c */ /* 0x000fec000000185c */
[----:B--2---:R-:W-:Y:S01]  /*6d00*/  HMMA.16816.F32 R96, R20, R74, RZ ;  /* 0x0000004a1460723c */ /* 0x004fe200000018ff */
[----:B------:R-:W-:-:S05]  /*6d10*/  VIADD R36, R0, 0x30 ;  /* 0x0000003000247836 */ /* 0x000fca0000000000 */
[C---:B------:R-:W-:Y:S06]  /*6d20*/  HMMA.16816.F32 R72, R20.reuse, R60, RZ ;  /* 0x0000003c1448723c */ /* 0x040fec00000018ff */
[C---:B---3--:R-:W-:Y:S06]  /*6d30*/  HMMA.16816.F32 R16, R20.reuse, R52, RZ ;  /* 0x000000341410723c */ /* 0x048fec00000018ff */
[----:B------:R-:W-:Y:S01]  /*6d40*/  HMMA.16816.F32 R60, R20, R62, RZ ;  /* 0x0000003e143c723c */ /* 0x000fe200000018ff */
[----:B------:R-:W-:-:S02]  /*6d50*/  VIADD R53, R0, 0x69 ;  /* 0x0000006900357836 */ /* 0x000fc40000000000 */
[----:B------:R-:W-:-:S03]  /*6d60*/  VIADD R52, R0, 0x71 ;  /* 0x0000007100347836 */ /* 0x000fc60000000000 */
[----:B------:R-:W-:Y:S06]  /*6d70*/  HMMA.16816.F32 R20, R20, R54, RZ ;  /* 0x000000361414723c */ /* 0x000fec00000018ff */
[----:B------:R-:W-:Y:S01]  /*6d80*/  HMMA.16816.F32 R92, R12, R50, R112 ;  /* 0x000000320c5c723c */ /* 0x000fe20000001870 */
[----:B------:R-:W-:-:S05]  /*6d90*/  VIADD R55, R0, 0x70 ;  /* 0x0000007000377836 */ /* 0x000fca0000000000 */
[----:B------:R-:W-:Y:S01]  /*6da0*/  HMMA.16816.F32 R124, R12, R44, R108 ;  /* 0x0000002c0c7c723c */ /* 0x000fe2000000186c */
[C---:B------:R-:W-:Y:S02]  /*6db0*/  VIADD R50, R0.reuse, 0x50 ;  /* 0x0000005000327836 */ /* 0x040fe40000000000 */
[----:B------:R-:W-:-:S03]  /*6dc0*/  VIADD R51, R0, 0x51 ;  /* 0x0000005100337836 */ /* 0x000fc60000000000 */
[----:B------:R-:W-:Y:S01]  /*6dd0*/  HMMA.16816.F32 R132, R12, R40, R100 ;  /* 0x000000280c84723c */ /* 0x000fe20000001864 */
[----:B------:R-:W-:-:S05]  /*6de0*/  VIADD R45, R0, 0x60 ;  /* 0x00000060002d7836 */ /* 0x000fca0000000000 */
[----:B------:R-:W-:Y:S01]  /*6df0*/  HMMA.16816.F32 R184, R12, R88, R16 ;  /* 0x000000580cb8723c */ /* 0x000fe20000001810 */
[C---:B------:R-:W-:Y:S02]  /*6e00*/  VIADD R40, R0.reuse, 0x39 ;  /* 0x0000003900287836 */ /* 0x040fe40000000000 */
[----:B------:R-:W-:-:S03]  /*6e10*/  VIADD R41, R0, 0x48 ;  /* 0x0000004800297836 */ /* 0x000fc60000000000 */
[C---:B------:R-:W-:Y:S01]  /*6e20*/  HMMA.16816.F32 R108, R12.reuse, R42, R96 ;  /* 0x0000002a0c6c723c */ /* 0x040fe20000001860 */
[----:B------:R-:W-:Y:S02]  /*6e30*/  FSEL R19, R120, -INF , !P0 ;  /* 0xff80000078137808 */ /* 0x000fe40004000000 */
[----:B------:R-:W-:Y:S02]  /*6e40*/  ISETP.GE.AND P3, PT, R41, R6, PT ;  /* 0x000000062900720c */ /* 0x000fe40003f66270 */
[----:B------:R-:W-:Y:S01]  /*6e50*/  FMNMX.FTZ R2, R138, R19, !PT ;  /* 0x000000138a027209 */ /* 0x000fe20007810000 */
[----:B------:R-:W-:Y:S01]  /*6e60*/  HMMA.16816.F32 R176, R12, R32, R76 ;  /* 0x000000200cb0723c */ /* 0x000fe2000000184c */
[C---:B------:R-:W-:Y:S02]  /*6e70*/  VIADD R42, R0.reuse, 0x41 ;  /* 0x00000041002a7836 */ /* 0x040fe40000000000 */
[----:B------:R-:W-:-:S03]  /*6e80*/  VIADD R43, R0, 0x49 ;  /* 0x00000049002b7836 */ /* 0x000fc60000000000 */
[C---:B------:R-:W-:Y:S01]  /*6e90*/  HMMA.16816.F32 R128, R12.reuse, R28, R72 ;  /* 0x0000001c0c80723c */ /* 0x040fe20000001848 */
[----:B------:R-:W-:Y:S01]  /*6ea0*/  VIADD R32, R0, 0x28 ;  /* 0x0000002800207836 */ /* 0x000fe20000000000 */
[-C--:B------:R-:W-:Y:S02]  /*6eb0*/  ISETP.GE.AND P5, PT, R42, R6.reuse, PT ;  /* 0x000000062a00720c */ /* 0x080fe40003fa6270 */
[----:B------:R-:W-:Y:S02]  /*6ec0*/  ISETP.GE.AND P4, PT, R43, R6, PT ;  /* 0x000000062b00720c */ /* 0x000fe40003f86270 */
[C---:B------:R-:W-:Y:S06]  /*6ed0*/  HMMA.16816.F32 R172, R12.reuse, R24, R68 ;  /* 0x000000180cac723c */ /* 0x040fec0000001844 */
[C---:B------:R-:W-:Y:S06]  /*6ee0*/  HMMA.16816.F32 R104, R12.reuse, R46, R104 ;  /* 0x0000002e0c68723c */ /* 0x040fec0000001868 */
[----:B------:R-:W-:Y:S01]  /*6ef0*/  HMMA.16816.F32 R96, R12, R38, R80 ;  /* 0x000000260c60723c */ /* 0x000fe20000001850 */
[----:B------:R-:W-:-:S02]  /*6f00*/  VIADD R47, R0, 0x59 ;  /* 0x00000059002f7836 */ /* 0x000fc40000000000 */
[----:B------:R-:W-:-:S03]  /*6f10*/  VIADD R46, R0, 0x68 ;  /* 0x00000068002e7836 */ /* 0x000fc60000000000 */
[----:B------:R-:W-:Y:S01]  /*6f20*/  HMMA.16816.F32 R100, R12, R34, R64 ;  /* 0x000000220c64723c */ /* 0x000fe20000001840 */
[C---:B------:R-:W-:Y:S02]  /*6f30*/  VIADD R38, R0.reuse, 0x38 ;  /* 0x0000003800267836 */ /* 0x040fe40000000000 */
[----:B------:R-:W-:-:S03]  /*6f40*/  VIADD R39, R0, 0x40 ;  /* 0x0000004000277836 */ /* 0x000fc60000000000 */
[----:B------:R-:W-:Y:S01]  /*6f50*/  HMMA.16816.F32 R112, R12, R30, R60 ;  /* 0x0000001e0c70723c */ /* 0x000fe2000000183c */
[C---:B------:R-:W-:Y:S02]  /*6f60*/  VIADD R34, R0.reuse, 0x29 ;  /* 0x0000002900227836 */ /* 0x040fe40000000000 */
[----:B------:R-:W-:-:S03]  /*6f70*/  VIADD R35, R0, 0x31 ;  /* 0x0000003100237836 */ /* 0x000fc60000000000 */
[C---:B------:R-:W-:Y:S01]  /*6f80*/  HMMA.16816.F32 R116, R12.reuse, R26, R56 ;  /* 0x0000001a0c74723c */ /* 0x040fe20000001838 */
[C---:B------:R-:W-:Y:S01]  /*6f90*/  VIADD R31, R0.reuse, 0x21 ;  /* 0x00000021001f7836 */ /* 0x040fe20000000000 */
[----:B------:R-:W-:Y:S01]  /*6fa0*/  BAR.SYNC.DEFER_BLOCKING 0x0 ;  /* 0x0000000000007b1d */ /* 0x000fe20000010000 */
[-C--:B------:R-:W-:Y:S02]  /*6fb0*/  ISETP.GE.AND P2, PT, R35, R6.reuse, PT ;  /* 0x000000062300720c */ /* 0x080fe40003f46270 */
[----:B------:R-:W-:Y:S01]  /*6fc0*/  FSEL R62, R177, -INF , !P5 ;  /* 0xff800000b13e7808 */ /* 0x000fe20006800000 */
[----:B------:R-:W-:Y:S01]  /*6fd0*/  HMMA.16816.F32 R88, R12, R90, R20 ;  /* 0x0000005a0c58723c */ /* 0x000fe20000001814 */
[----:B------:R-:W-:Y:S01]  /*6fe0*/  FSEL R37, R181, -INF , !P2 ;  /* 0xff800000b5257808 */ /* 0x000fe20005000000 */
[C---:B------:R-:W-:Y:S01]  /*6ff0*/  VIADD R57, R0.reuse, 0x78 ;  /* 0x0000007800397836 */ /* 0x040fe20000000000 */
[----:B------:R-:W-:Y:S01]  /*7000*/  ISETP.GE.AND P2, PT, R39, R6, PT ;  /* 0x000000062700720c */ /* 0x000fe20003f46270 */
[----:B------:R-:W-:-:S02]  /*7010*/  VIADD R59, R0, 0x79 ;  /* 0x00000079003b7836 */ /* 0x000fc40000000000 */
[----:B------:R-:W-:Y:S01]  /*7020*/  FSEL R64, R100, -INF , !P3 ;  /* 0xff80000064407808 */ /* 0x000fe20005800000 */
[----:B------:R-:W-:Y:S01]  /*7030*/  VIADD R15, R0, 0x1 ;  /* 0x00000001000f7836 */ /* 0x000fe20000000000 */
[----:B------:R-:W-:Y:S01]  /*7040*/  FSEL R61, R176, -INF , !P2 ;  /* 0xff800000b03d7808 */ /* 0x000fe20005000000 */
[C---:B------:R-:W-:Y:S01]  /*7050*/  VIADD R14, R0.reuse, 0x8 ;  /* 0x00000008000e7836 */ /* 0x040fe20000000000 */
[----:B------:R-:W-:Y:S01]  /*7060*/  FSEL R66, R101, -INF , !P4 ;  /* 0xff80000065427808 */ /* 0x000fe20006000000 */
[C---:B------:R-:W-:Y:S01]  /*7070*/  VIADD R13, R0.reuse, 0x9 ;  /* 0x00000009000d7836 */ /* 0x040fe20000000000 */
[-C--:B------:R-:W-:Y:S01]  /*7080*/  ISETP.GE.AND P1, PT, R15, R6.reuse, PT ;  /* 0x000000060f00720c */ /* 0x080fe20003f26270 */
[----:B------:R-:W-:Y:S01]  /*7090*/  VIADD R12, R0, 0x10 ;  /* 0x00000010000c7836 */ /* 0x000fe20000000000 */
[----:B------:R-:W-:Y:S02]  /*70a0*/  ISETP.GE.AND P0, PT, R14, R6, PT ;  /* 0x000000060e00720c */ /* 0x000fe40003f06270 */
[----:B------:R-:W-:-:S02]  /*70b0*/  FSEL R20, R121, -INF , !P1 ;  /* 0xff80000079147808 */ /* 0x000fc40004800000 */
[----:B------:R-:W-:Y:S02]  /*70c0*/  ISETP.GE.AND P1, PT, R13, R6, PT ;  /* 0x000000060d00720c */ /* 0x000fe40003f26270 */
[----:B------:R-:W-:Y:S02]  /*70d0*/  FSEL R25, R92, -INF , !P0 ;  /* 0xff8000005c197808 */ /* 0x000fe40004000000 */
[----:B------:R-:W-:Y:S02]  /*70e0*/  FMNMX.FTZ R2, R20, R2, !PT ;  /* 0x0000000214027209 */ /* 0x000fe40007810000 */
[----:B------:R-:W-:Y:S02]  /*70f0*/  ISETP.GE.AND P0, PT, R12, R6, PT ;  /* 0x000000060c00720c */ /* 0x000fe40003f06270 */
[----:B------:R-:W-:Y:S02]  /*7100*/  FSEL R24, R93, -INF , !P1 ;  /* 0xff8000005d187808 */ /* 0x000fe40004800000 */
[----:B------:R-:W-:-:S02]  /*7110*/  FMNMX.FTZ R2, R25, R2, !PT ;  /* 0x0000000219027209 */ /* 0x000fc40007810000 */
        /* <DEDUP_REMOVED lines=24> */
[----:B------:R-:W-:Y:S02]  /*72a0*/  FSEL R33, R180, -INF , !P0 ;  /* 0xff800000b4217808 */ /* 0x000fe40004000000 */
[----:B------:R-:W-:Y:S02]  /*72b0*/  FMNMX.FTZ R2, R30, R2, !PT ;  /* 0x000000021e027209 */ /* 0x000fe40007810000 */
[----:B------:R-:W-:Y:S02]  /*72c0*/  ISETP.GE.AND P1, PT, R38, R6, PT ;  /* 0x000000062600720c */ /* 0x000fe40003f26270 */
[----:B------:R-:W-:Y:S02]  /*72d0*/  FMNMX.FTZ R2, R33, R2, !PT ;  /* 0x0000000221027209 */ /* 0x000fe40007810000 */
[----:B------:R-:W-:Y:S02]  /*72e0*/  ISETP.GE.AND P0, PT, R40, R6, PT ;  /* 0x000000062800720c */ /* 0x000fe40003f06270 */
[----:B------:R-:W-:-:S02]  /*72f0*/  FSEL R54, R96, -INF , !P1 ;  /* 0xff80000060367808 */ /* 0x000fc40004800000 */
[----:B------:R-:W-:Y:S02]  /*7300*/  FMNMX.FTZ R2, R37, R2, !PT ;  /* 0x0000000225027209 */ /* 0x000fe40007810000 */
[----:B------:R-:W-:Y:S02]  /*7310*/  FSEL R58, R97, -INF , !P0 ;  /* 0xff800000613a7808 */ /* 0x000fe40004000000 */
[----:B------:R-:W-:Y:S02]  /*7320*/  FMNMX.FTZ R2, R54, R2, !PT ;  /* 0x0000000236027209 */ /* 0x000fe40007810000 */
[----:B------:R-:W-:Y:S02]  /*7330*/  ISETP.GE.AND P0, PT, R50, R6, PT ;  /* 0x000000063200720c */ /* 0x000fe40003f06270 */
[----:B------:R-:W-:Y:S02]  /*7340*/  FMNMX.FTZ R2, R58, R2, !PT ;  /* 0x000000023a027209 */ /* 0x000fe40007810000 */
[----:B------:R-:W-:-:S02]  /*7350*/  ISETP.GE.AND P2, PT, R51, R6, PT ;  /* 0x000000063300720c */ /* 0x000fc40003f46270 */
[----:B------:R-:W-:Y:S02]  /*7360*/  FMNMX.FTZ R2, R61, R2, !PT ;  /* 0x000000023d027209 */ /* 0x000fe40007810000 */
[----:B------:R-:W-:Y:S02]  /*7370*/  FSEL R67, R128, -INF , !P0 ;  /* 0xff80000080437808 */ /* 0x000fe40004000000 */
[----:B------:R-:W-:Y:S02]  /*7380*/  FMNMX.FTZ R2, R62, R2, !PT ;  /* 0x000000023e027209 */ /* 0x000fe40007810000 */
[----:B------:R-:W-:Y:S02]  /*7390*/  ISETP.GE.AND P1, PT, R48, R6, PT ;  /* 0x000000063000720c */ /* 0x000fe40003f26270 */
[----:B------:R-:W-:Y:S02]  /*73a0*/  FMNMX.FTZ R2, R64, R2, !PT ;  /* 0x0000000240027209 */ /* 0x000fe40007810000 */
[----:B------:R-:W-:-:S02]  /*73b0*/  FSEL R68, R129, -INF , !P2 ;  /* 0xff80000081447808 */ /* 0x000fc40005000000 */
[----:B------:R-:W-:Y:S02]  /*73c0*/  FMNMX.FTZ R2, R66, R2, !PT ;  /* 0x0000000242027209 */ /* 0x000fe40007810000 */
[----:B------:R-:W-:Y:S02]  /*73d0*/  ISETP.GE.AND P3, PT, R47, R6, PT ;  /* 0x000000062f00720c */ /* 0x000fe40003f66270 */
[----:B------:R-:W-:Y:S02]  /*73e0*/  FMNMX.FTZ R2, R67, R2, !PT ;  /* 0x0000000243027209 */ /* 0x000fe40007810000 */
        /* <DEDUP_REMOVED lines=18> */
[----:B------:R-:W-:Y:S02]  /*7510*/  FSEL R74, R184, -INF , !P3 ;  /* 0xff800000b84a7808 */ /* 0x000fe40005800000 */
[----:B------:R-:W-:Y:S02]  /*7520*/  FMNMX.FTZ R2, R77, R2, !PT ;  /* 0x000000024d027209 */ /* 0x000fe40007810000 */
[----:B------:R-:W-:-:S02]  /*7530*/  FSEL R73, R185, -INF , !P0 ;  /* 0xff800000b9497808 */ /* 0x000fc40004000000 */
[----:B------:R-:W-:Y:S02]  /*7540*/  ISETP.NE.AND P0, PT, R225, 0x2, PT ;  /* 0x00000002e100780c */ /* 0x000fe40003f05270 */
[----:B------:R-:W-:Y:S02]  /*7550*/  ISETP.GE.AND P2, PT, R57, R6, PT ;  /* 0x000000063900720c */ /* 0x000fe40003f46270 */
[----:B------:R-:W-:Y:S02]  /*7560*/  FMNMX.FTZ R2, R74, R2, !PT ;  /* 0x000000024a027209 */ /* 0x000fe40007810000 */
[----:B------:R-:W-:Y:S02]  /*7570*/  ISETP.GE.AND P1, PT, R59, R6, PT ;  /* 0x000000063b00720c */ /* 0x000fe40003f26270 */
[----:B------:R-:W-:Y:S02]  /*7580*/  FSEL R71, R88, -INF , !P2 ;  /* 0xff80000058477808 */ /* 0x000fe40005000000 */
[----:B------:R-:W-:-:S02]  /*7590*/  FMNMX.FTZ R2, R73, R2, !PT ;  /* 0x0000000249027209 */ /* 0x000fc40007810000 */
[----:B------:R-:W-:Y:S02]  /*75a0*/  FSEL R70, R89, -INF , !P1 ;  /* 0xff80000059467808 */ /* 0x000fe40004800000 */
[----:B------:R-:W-:-:S04]  /*75b0*/  FMNMX.FTZ R2, R71, R2, !PT ;  /* 0x0000000247027209 */ /* 0x000fc80007810000 */
[----:B------:R-:W-:Y:S01]  /*75c0*/  FMNMX.FTZ R18, R70, R2, !PT ;  /* 0x0000000246127209 */ /* 0x000fe20007810000 */
[----:B------:R-:W-:Y:S06]  /*75d0*/  @!P0 BRA `(.L_x_22) ;  /* 0x0000000000748947 */ /* 0x000fec0003800000 */
[----:B------:R-:W2:Y:S04]  /*75e0*/  LDL.64 R244, [R1+0x10] ;  /* 0x0000100001f47983 */ /* 0x000ea80000100a00 */
[----:B------:R-:W3:Y:S01]  /*75f0*/  LDL.64 R230, [R1+0x8] ;  /* 0x0000080001e67983 */ /* 0x000ee20000100a00 */
[----:B------:R-:W-:Y:S01]  /*7600*/  VIADD R2, R225, 0xfffffffd ;  /* 0xfffffffde1027836 */ /* 0x000fe20000000000 */
[----:B------:R-:W-:Y:S01]  /*7610*/  ULDC.64 UR4, c[0x0][0x218] ;  /* 0x0000860000047ab9 */ /* 0x000fe20000000a00 */
[----:B------:R-:W-:-:S03]  /*7620*/  IMAD.SHL.U32 R16, R192, 0x40, RZ ;  /* 0x00000040c0107824 */ /* 0x000fc600078e00ff */
[----:B------:R-:W-:-:S05]  /*7630*/  SHF.R.S32.HI R3, RZ, 0x1f, R2 ;  /* 0x0000001fff037819 */ /* 0x000fca0000011402 */
[----:B------:R-:W-:-:S04]  /*7640*/  IMAD R3, R3, R192, RZ ;  /* 0x000000c003037224 */ /* 0x000fc800078e02ff */
[C---:B------:R-:W-:Y:S02]  /*7650*/  IMAD R6, R2.reuse, R193, R3 ;  /* 0x000000c102067224 */ /* 0x040fe400078e0203 */
[----:B------:R-:W-:-:S04]  /*7660*/  IMAD.WIDE.U32 R2, R2, R192, RZ ;  /* 0x000000c002027225 */ /* 0x000fc800078e00ff */
[----:B------:R-:W-:Y:S01]  /*7670*/  IMAD.IADD R6, R3, 0x1, R6 ;  /* 0x0000000103067824 */ /* 0x000fe200078e0206 */
[----:B--2---:R-:W-:-:S04]  /*7680*/  LEA R3, P0, R2, R244, 0x7 ;  /* 0x000000f402037211 */ /* 0x004fc800078038ff */
[----:B---3--:R-:W-:Y:S02]  /*7690*/  LEA.HI.X R6, R2, R231, R6, 0x7, P0 ;  /* 0x000000e702067211 */ /* 0x008fe400000f3c06 */
[----:B------:R-:W-:-:S04]  /*76a0*/  LEA R2, P0, R3, UR4, 0x1 ;  /* 0x0000000403027c11 */ /* 0x000fc8000f8008ff */
[----:B------:R-:W-:Y:S02]  /*76b0*/  LEA.HI.X R3, R3, UR5, R6, 0x1, P0 ;  /* 0x0000000503037c11 */ /* 0x000fe400080f0c06 */
[----:B------:R-:W-:-:S03]  /*76c0*/  SHF.L.U64.HI R6, R192, 0x6, R193 ;  /* 0x00000006c0067819 */ /* 0x000fc600000102c1 */
[----:B------:R-:W-:Y:S01]  /*76d0*/  @!PT LDS RZ, [RZ] ;  /* 0x00000000fffff984 */ /* 0x000fe20000000800 */
[----:B------:R-:W-:Y:S01]  /*76e0*/  @!PT LDS RZ, [RZ] ;  /* 0x00000000fffff984 */ /* 0x000fe20000000800 */
[----:B------:R-:W-:Y:S01]  /*76f0*/  @!PT LDS RZ, [RZ] ;  /* 0x00000000fffff984 */ /* 0x000fe20000000800 */
[----:B------:R1:W-:Y:S02]  /*7700*/  LDGSTS.E.BYPASS.LTC128B.128 [R226+0x2000], desc[UR12][R2.64] ;  /* 0x0200000002e27fae */ /* 0x0003e4000b901d4c */
[----:B-1----:R-:W-:-:S05]  /*7710*/  IADD3 R2, P0, R2, R16, RZ ;  /* 0x0000001002027210 */ /* 0x002fca0007f1e0ff */
[----:B------:R-:W-:-:S05]  /*7720*/  IMAD.X R3, R3, 0x1, R6, P0 ;  /* 0x0000000103037824 */ /* 0x000fca00000e0606 */
[----:B------:R1:W-:Y:S02]  /*7730*/  LDGSTS.E.BYPASS.LTC128B.128 [R226+0x2800], desc[UR12][R2.64] ;  /* 0x0280000002e27fae */ /* 0x0003e4000b901d4c */
[----:B-1----:R-:W-:-:S04]  /*7740*/  IADD3 R2, P1, R2, R16, RZ ;  /* 0x0000001002027210 */ /* 0x002fc80007f3e0ff */
[----:B------:R-:W-:Y:S01]  /*7750*/  IADD3 R16, P0, R2, R16, RZ ;  /* 0x0000001002107210 */ /* 0x000fe20007f1e0ff */
[----:B------:R-:W-:-:S04]  /*7760*/  IMAD.X R3, R3, 0x1, R6, P1 ;  /* 0x0000000103037824 */ /* 0x000fc800008e0606 */
[----:B------:R-:W-:Y:S01]  /*7770*/  IMAD.X R17, R3, 0x1, R6, P0 ;  /* 0x0000000103117824 */ /* 0x000fe200000e0606 */
[----:B------:R1:W-:Y:S04]  /*7780*/  LDGSTS.E.BYPASS.LTC128B.128 [R226+0x3000], desc[UR12][R2.64] ;  /* 0x0300000002e27fae */ /* 0x0003e8000b901d4c */
[----:B------:R1:W-:Y:S04]  /*7790*/  LDGSTS.E.BYPASS.LTC128B.128 [R226+0x3800], desc[UR12][R16.64] ;  /* 0x0380000010e27fae */ /* 0x0003e8000b901d4c */
[----:B------:R-:W0:Y:S02]  /*77a0*/  LDGDEPBAR ;  /* 0x00000000000079af */ /* 0x000e240000000000 */
.L_x_22:
[----:B------:R-:W2:Y:S04]  /*77b0*/  LDL.LU R129, [R1+0x88] ;  /* 0x0000880001817983 */ /* 0x000ea80000300800 */
[----:B------:R-:W3:Y:S04]  /*77c0*/  LDL.LU R133, [R1+0x8c] ;  /* 0x00008c0001857983 */ /* 0x000ee80000300800 */
[----:B------:R-:W4:Y:S04]  /*77d0*/  LDL.LU R132, [R1+0x94] ;  /* 0x0000940001847983 */ /* 0x000f280000300800 */
[----:B------:R-:W5:Y:S04]  /*77e0*/  LDL.LU R105, [R1+0x3c] ;  /* 0x00003c0001697983 */ /* 0x000f680000300800 */
[----:B------:R-:W2:Y:S04]  /*77f0*/  LDL.LU R189, [R1+0x34] ;  /* 0x0000340001bd7983 */ /* 0x000ea80000300800 */
[----:B------:R-:W3:Y:S04]  /*7800*/  LDL.LU R100, [R1+0x78] ;  /* 0x0000780001647983 */ /* 0x000ee80000300800 */
[----:B------:R-:W4:Y:S04]  /*7810*/  LDL.LU R101, [R1+0x7c] ;  /* 0x00007c0001657983 */ /* 0x000f280000300800 */
[----:B------:R-:W3:Y:S04]  /*7820*/  LDL.LU R112, [R1+0x40] ;  /* 0x0000400001707983 */ /* 0x000ee80000300800 */
[----:B------:R-:W4:Y:S04]  /*7830*/  LDL.LU R172, [R1+0x38] ;  /* 0x0000380001ac7983 */ /* 0x000f280000300800 */
[----:B------:R-:W4:Y:S04]  /*7840*/  LDL.LU R125, [R1+0x2c] ;  /* 0x00002c00017d7983 */ /* 0x000f280000300800 */
[----:B------:R-:W4:Y:S04]  /*7850*/  LDL.LU R124, [R1+0x28] ;  /* 0x00002800017c7983 */ /* 0x000f280000300800 */
[----:B------:R-:W5:Y:S04]  /*7860*/  LDL.LU R188, [R1+0xa0] ;  /* 0x0000a00001bc7983 */ /* 0x000f680000300800 */
[----:B------:R-:W3:Y:S04]  /*7870*/  LDL.LU R180, [R1+0x9c] ;  /* 0x00009c0001b47983 */ /* 0x000ee80000300800 */
[----:B------:R-:W4:Y:S04]  /*7880*/  LDL.LU R228, [R1+0xb4] ;  /* 0x0000b40001e47983 */ /* 0x000f280000300800 */
[----:B------:R-:W4:Y:S04]  /*7890*/  LDL.LU R209, [R1+0xa8] ;  /* 0x0000a80001d17983 */ /* 0x000f280000300800 */
[----:B------:R-:W4:Y:S04]  /*78a0*/  LDL.LU R231, [R1+0x64] ;  /* 0x0000640001e77983 */ /* 0x000f280000300800 */
[----:B------:R-:W4:Y:S04]  /*78b0*/  LDL.LU R116, [R1+0xd8] ;  /* 0x0000d80001747983 */ /* 0x000f280000300800 */
[----:B------:R-:W4:Y:S04]  /*78c0*/  LDL.LU R181, [R1+0x48] ;  /* 0x0000480001b57983 */ /* 0x000f280000300800 */
[----:B------:R-:W4:Y:S04]  /*78d0*/  LDL.LU R233, [R1+0xa4] ;  /* 0x0000a40001e97983 */ /* 0x000f280000300800 */
[----:B------:R-:W4:Y:S04]  /*78e0*/  LDL.LU R176, [R1+0x98] ;  /* 0x0000980001b07983 */ /* 0x000f280000300800 */
[----:B------:R-:W4:Y:S04]  /*78f0*/  LDL.LU R109, [R1+0x30] ;  /* 0x00003000016d7983 */ /* 0x000f280000300800 */
[----:B------:R-:W2:Y:S04]  /*7900*/  LDL.LU R65, [R1+0x58] ;  /* 0x0000580001417983 */ /* 0x000ea80000300800 */
[----:B------:R-:W5:Y:S04]  /*7910*/  LDL.LU R63, [R1+0x60] ;  /* 0x00006000013f7983 */ /* 0x000f680000300800 */
[----:B------:R-:W4:Y:S04]  /*7920*/  LDL.LU R184, [R1+0xc8] ;  /* 0x0000c80001b87983 */ /* 0x000f280000300800 */
[----:B------:R-:W4:Y:S04]  /*7930*/  LDL.LU R235, [R1+0xdc] ;  /* 0x0000dc0001eb7983 */ /* 0x000f280000300800 */
[----:B------:R-:W4:Y:S04]  /*7940*/  LDL.LU R234, [R1+0xe4] ;  /* 0x0000e40001ea7983 */ /* 0x000f280000300800 */
        /* <DEDUP_REMOVED lines=17> */
[----:B------:R-:W4:Y:S01]  /*7a60*/  LDL.LU R82, [R1+0x6c] ;  /* 0x00006c0001527983 */ /* 0x000f220000300800 */
[----:B------:R-:W-:-:S02]  /*7a70*/  ISETP.GE.AND P2, PT, R11, R7, PT ;  /* 0x000000070b00720c */ /* 0x000fc40003f46270 */
[-C--:B------:R-:W-:Y:S01]  /*7a80*/  ISETP.GE.AND P3, PT, R12, R7.reuse, PT ;  /* 0x000000070c00720c */ /* 0x080fe20003f66270 */
[----:B-1----:R-:W1:Y:S01]  /*7a90*/  SHFL.BFLY PT, R3, R18, 0x2, 0x1f ;  /* 0x0c401f0012037f89 */ /* 0x002e6200000e0000 */
[----:B------:R-:W-:Y:S02]  /*7aa0*/  FSEL R60, R127, -INF , !P2 ;  /* 0xff8000007f3c7808 */ /* 0x000fe40005000000 */
[-C--:B------:R-:W-:Y:S01]  /*7ab0*/  ISETP.GE.AND P2, PT, R35, R7.reuse, PT ;  /* 0x000000072300720c */ /* 0x080fe20003f46270 */
[----:B------:R-:W4:Y:S01]  /*7ac0*/  LDL.LU R117, [R1+0x70] ;  /* 0x0000700001757983 */ /* 0x000f220000300800 */
[-C--:B------:R-:W-:Y:S02]  /*7ad0*/  ISETP.GE.AND P0, PT, R15, R7.reuse, PT ;  /* 0x000000070f00720c */ /* 0x080fe40003f06270 */
[----:B------:R-:W-:Y:S02]  /*7ae0*/  FSEL R56, R126, -INF , !P3 ;  /* 0xff8000007e387808 */ /* 0x000fe40005800000 */
[----:B------:R-:W-:-:S02]  /*7af0*/  ISETP.GE.AND P3, PT, R36, R7, PT ;  /* 0x000000072400720c */ /* 0x000fc40003f66270 */
[----:B------:R-:W-:Y:S02]  /*7b00*/  FSEL R17, R123, -INF , !P0 ;  /* 0xff8000007b117808 */ /* 0x000fe40004000000 */
[-C--:B------:R-:W-:Y:S02]  /*7b10*/  ISETP.GE.AND P0, PT, R31, R7.reuse, PT ;  /* 0x000000071f00720c */ /* 0x080fe40003f06270 */
[CC--:B------:R-:W-:Y:S02]  /*7b20*/  ISETP.GE.AND P1, PT, R0.reuse, R7.reuse, PT ;  /* 0x000000070000720c */ /* 0x0c0fe40003f26270 */
[----:B------:R-:W-:Y:S02]  /*7b30*/  ISETP.GE.AND P5, PT, R0, R8, PT ;  /* 0x000000080000720c */ /* 0x000fe40003fa6270 */
[----:B------:R-:W-:Y:S02]  /*7b40*/  FSEL R16, R122, -INF , !P1 ;  /* 0xff8000007a107808 */ /* 0x000fe40004800000 */
[----:B------:R-:W-:-:S02]  /*7b50*/  ISETP.GE.AND P1, PT, R4, R7, PT ;  /* 0x000000070400720c */ /* 0x000fc40003f26270 */
[----:B------:R-:W-:Y:S02]  /*7b60*/  ISETP.GE.AND P6, PT, R0, R9, PT ;  /* 0x000000090000720c */ /* 0x000fe40003fc6270 */
[----:B------:R-:W-:Y:S02]  /*7b70*/  FSEL R79, R134, -INF , !P1 ;  /* 0xff800000864f7808 */ /* 0x000fe40004800000 */
[----:B-1----:R-:W-:Y:S02]  /*7b80*/  FMNMX.FTZ R3, R18, R3, !PT ;  /* 0x0000000312037209 */ /* 0x002fe40007810000 */
[----:B------:R-:W-:-:S03]  /*7b90*/  ISETP.GE.AND P1, PT, R39, R7, PT ;  /* 0x000000072700720c */ /* 0x000fc60003f26270 */
[----:B------:R-:W1:Y:S01]  /*7ba0*/  SHFL.BFLY PT, R6, R3, 0x1, 0x1f ;  /* 0x0c201f0003067f89 */ /* 0x000e6200000e0000 */
[----:B------:R-:W-:Y:S02]  /*7bb0*/  LOP3.LUT R2, R2, 0xfffffffe, RZ, 0xc0, !PT ;  /* 0xfffffffe02027812 */ /* 0x000fe400078ec0ff */
[----:B-1----:R-:W-:-:S05]  /*7bc0*/  FMNMX.FTZ R113, R3, R6, !PT ;  /* 0x0000000603717209 */ /* 0x002fca0007810000 */
[----:B------:R-:W-:Y:S01]  /*7bd0*/  FMUL.FTZ R0, R113, UR6 ;  /* 0x0000000671007c20 */ /* 0x000fe20008410000 */
[----:B------:R-:W-:Y:S01]  /*7be0*/  ISETP.GE.AND P4, PT, R57, R7, PT ;  /* 0x000000073900720c */ /* 0x000fe20003f86270 */
[----:B--2---:R-:W-:Y:S01]  /*7bf0*/  IMAD.MOV.U32 R238, RZ, RZ, R65 ;  /* 0x000000ffffee7224 */ /* 0x004fe200078e0041 */
[----:B-----5:R-:W-:Y:S01]  /*7c00*/  MOV R128, R63 ;  /* 0x0000003f00807202 */ /* 0x020fe20000000f00 */
[----:B---3--:R-:W-:Y:S01]  /*7c10*/  IMAD.MOV.U32 R139, RZ, RZ, R80 ;  /* 0x000000ffff8b7224 */ /* 0x008fe200078e0050 */
[----:B------:R-:W-:Y:S02]  /*7c20*/  FSEL R80, R135, -INF , !P0 ;  /* 0xff80000087507808 */ /* 0x000fe40004000000 */
[----:B------:R-:W2:Y:S01]  /*7c30*/  LDL.LU R135, [R1+0x50] ;  /* 0x0000500001877983 */ /* 0x000ea20000300800 */
[----:B------:R-:W-:Y:S01]  /*7c40*/  ISETP.GE.AND P0, PT, R42, R7, PT ;  /* 0x000000072a00720c */ /* 0x000fe20003f06270 */
[----:B----4-:R-:W-:Y:S02]  /*7c50*/  IMAD.MOV.U32 R120, RZ, RZ, R81 ;  /* 0x000000ffff787224 */ /* 0x010fe400078e0051 */
[----:B------:R-:W-:-:S02]  /*7c60*/  IMAD.MOV.U32 R134, RZ, RZ, R104 ;  /* 0x000000ffff867224 */ /* 0x000fc400078e0068 */
[----:B------:R-:W-:Y:S02]  /*7c70*/  IMAD.MOV.U32 R185, RZ, RZ, R97 ;  /* 0x000000ffffb97224 */ /* 0x000fe400078e0061 */
[----:B------:R-:W-:Y:S01]  /*7c80*/  IMAD.MOV.U32 R208, RZ, RZ, R96 ;  /* 0x000000ffffd07224 */ /* 0x000fe200078e0060 */
[----:B------:R-:W-:Y:S01]  /*7c90*/  MOV R229, R93 ;  /* 0x0000005d00e57202 */ /* 0x000fe20000000f00 */
[----:B------:R-:W-:Y:S02]  /*7ca0*/  IMAD.MOV.U32 R230, RZ, RZ, R92 ;  /* 0x000000ffffe67224 */ /* 0x000fe400078e005c */
[----:B------:R-:W-:Y:S01]  /*7cb0*/  IMAD.MOV.U32 R232, RZ, RZ, R89 ;  /* 0x000000ffffe87224 */ /* 0x000fe200078e0059 */
[----:B------:R-:W-:Y:S02]  /*7cc0*/  FSEL R89, R179, -INF , !P0 ;  /* 0xff800000b3597808 */ /* 0x000fe40004000000 */
[----:B------:R-:W-:Y:S01]  /*7cd0*/  ISETP.GE.AND P0, PT, R49, R7, PT ;  /* 0x000000073100720c */ /* 0x000fe20003f06270 */
[----:B------:R-:W-:Y:S01]  /*7ce0*/  IMAD.MOV.U32 R190, RZ, RZ, R88 ;  /* 0x000000ffffbe7224 */ /* 0x000fe200078e0058 */
[----:B------:R-:W-:-:S02]  /*7cf0*/  FSEL R88, R178, -INF , !P1 ;  /* 0xff800000b2587808 */ /* 0x000fc40004800000 */
[-C--:B------:R-:W-:Y:S02]  /*7d00*/  ISETP.GE.AND P1, PT, R45, R7.reuse, PT ;  /* 0x000000072d00720c */ /* 0x080fe40003f26270 */
[----:B------:R-:W-:Y:S01]  /*7d10*/  FSEL R108, R175, -INF , !P0 ;  /* 0xff800000af6c7808 */ /* 0x000fe20004000000 */
[----:B------:R-:W-:Y:S01]  /*7d20*/  IMAD.MOV.U32 R175, RZ, RZ, R44 ;  /* 0x000000ffffaf7224 */ /* 0x000fe200078e002c */
[----:B------:R-:W-:Y:S01]  /*7d30*/  FSEL R104, R174, -INF , !P1 ;  /* 0xff800000ae687808 */ /* 0x000fe20004800000 */
[----:B------:R-:W-:Y:S01]  /*7d40*/  IMAD.MOV.U32 R191, RZ, RZ, R86 ;  /* 0x000000ffffbf7224 */ /* 0x000fe200078e0056 */
[-C--:B------:R-:W-:Y:S02]  /*7d50*/  ISETP.GE.AND P1, PT, R10, R7.reuse, PT ;  /* 0x000000070a00720c */ /* 0x080fe40003f26270 */
[----:B------:R-:W-:Y:S01]  /*7d60*/  ISETP.GE.AND P0, PT, R5, R7, PT ;  /* 0x000000070500720c */ /* 0x000fe20003f06270 */
[----:B------:R-:W-:Y:S01]  /*7d70*/  IMAD.MOV.U32 R177, RZ, RZ, R85 ;  /* 0x000000ffffb17224 */ /* 0x000fe200078e0055 */
[----:B------:R-:W-:-:S02]  /*7d80*/  FSEL R85, R183, -INF , !P2 ;  /* 0xff800000b7557808 */ /* 0x000fc40005000000 */
[----:B------:R-:W-:Y:S01]  /*7d90*/  ISETP.GE.AND P2, PT, R51, R7, PT ;  /* 0x000000073300720c */ /* 0x000fe20003f46270 */
[----:B------:R-:W-:Y:S01]  /*7da0*/  IMAD.MOV.U32 R173, RZ, RZ, R83 ;  /* 0x000000ffffad7224 */ /* 0x000fe200078e0053 */
[----:B------:R-:W-:Y:S02]  /*7db0*/  FSEL R83, R182, -INF , !P3 ;  /* 0xff800000b6537808 */ /* 0x000fe40005800000 */
[----:B------:R-:W-:Y:S02]  /*7dc0*/  FSEL R97, R131, -INF , !P2 ;  /* 0xff80000083617808 */ /* 0x000fe40005000000 */
[----:B------:R-:W-:Y:S01]  /*7dd0*/  MOV R131, R177 ;  /* 0x000000b100837202 */ /* 0x000fe20000000f00 */
[----:B------:R-:W-:Y:S01]  /*7de0*/  IMAD.MOV.U32 R177, RZ, RZ, R173 ;  /* 0x000000ffffb17224 */ /* 0x000fe200078e00ad */
[-C--:B------:R-:W-:Y:S01]  /*7df0*/  ISETP.GE.AND P3, PT, R50, R7.reuse, PT ;  /* 0x000000073200720c */ /* 0x080fe20003f66270 */
[----:B------:R-:W-:Y:S01]  /*7e00*/  IMAD.MOV.U32 R173, RZ, RZ, R236 ;  /* 0x000000ffffad7224 */ /* 0x000fe200078e00ec */
[----:B------:R-:W-:Y:S01]  /*7e10*/  FSEL R63, R106, -INF , !P1 ;  /* 0xff8000006a3f7808 */ /* 0x000fe20004800000 */
[----:B------:R-:W-:Y:S01]  /*7e20*/  IMAD.MOV.U32 R236, RZ, RZ, R232 ;  /* 0x000000ffffec7224 */ /* 0x000fe200078e00e8 */
[----:B------:R-:W-:Y:S01]  /*7e30*/  MOV R232, R230 ;  /* 0x000000e600e87202 */ /* 0x000fe20000000f00 */
[----:B------:R-:W-:Y:S01]  /*7e40*/  IMAD.MOV.U32 R230, RZ, RZ, R208 ;  /* 0x000000ffffe67224 */ /* 0x000fe200078e00d0 */
[----:B------:R-:W-:Y:S01]  /*7e50*/  FSEL R96, R130, -INF , !P3 ;  /* 0xff80000082607808 */ /* 0x000fe20005800000 */
[----:B------:R-:W-:Y:S01]  /*7e60*/  IMAD.MOV.U32 R208, RZ, RZ, R189 ;  /* 0x000000ffffd07224 */ /* 0x000fe200078e00bd */
[----:B------:R-:W3:Y:S01]  /*7e70*/  LDL.LU R130, [R1+0x90] ;  /* 0x0000900001827983 */ /* 0x000ee20000300800 */
[----:B------:R-:W-:Y:S01]  /*7e80*/  IMAD.MOV.U32 R189, RZ, RZ, R188 ;  /* 0x000000ffffbd7224 */ /* 0x000fe200078e00bc */
[----:B------:R-:W-:-:S02]  /*7e90*/  ISETP.GE.AND P3, PT, R14, R7, PT ;  /* 0x000000070e00720c */ /* 0x000fc40003f66270 */
[----:B------:R-:W4:Y:S01]  /*7ea0*/  LDL.LU R188, [R1+0xd0] ;  /* 0x0000d00001bc7983 */ /* 0x000f220000300800 */
[-C--:B------:R-:W-:Y:S02]  /*7eb0*/  ISETP.GE.AND P1, PT, R38, R7.reuse, PT ;  /* 0x000000072600720c */ /* 0x080fe40003f26270 */
[----:B------:R-:W-:Y:S02]  /*7ec0*/  FSEL R18, R94, -INF , !P3 ;  /* 0xff8000005e127808 */ /* 0x000fe40005800000 */
[-C--:B------:R-:W-:Y:S02]  /*7ed0*/  ISETP.GE.AND P3, PT, R32, R7.reuse, PT ;  /* 0x000000072000720c */ /* 0x080fe40003f66270 */
[----:B------:R-:W-:Y:S02]  /*7ee0*/  FSEL R86, R98, -INF , !P1 ;  /* 0xff80000062567808 */ /* 0x000fe40004800000 */
[----:B------:R-:W-:Y:S02]  /*7ef0*/  FSEL R81, R110, -INF , !P3 ;  /* 0xff8000006e517808 */ /* 0x000fe40005800000 */
[----:B------:R-:W-:-:S02]  /*7f00*/  ISETP.GE.AND P3, PT, R41, R7, PT ;  /* 0x000000072900720c */ /* 0x000fc40003f66270 */
[----:B------:R-:W-:Y:S02]  /*7f10*/  FSEL R65, R107, -INF , !P0 ;  /* 0xff8000006b417808 */ /* 0x000fe40004000000 */
[----:B------:R-:W-:Y:S02]  /*7f20*/  FSEL R92, R102, -INF , !P3 ;  /* 0xff800000665c7808 */ /* 0x000fe40005800000 */
[-C--:B------:R-:W-:Y:S02]  /*7f30*/  ISETP.GE.AND P3, PT, R46, R7.reuse, PT ;  /* 0x000000072e00720c */ /* 0x080fe40003f66270 */
[-C--:B------:R-:W-:Y:S02]  /*7f40*/  ISETP.GE.AND P0, PT, R40, R7.reuse, PT ;  /* 0x000000072800720c */ /* 0x080fe40003f06270 */
[----:B------:R-:W-:Y:S02]  /*7f50*/  FSEL R98, R118, -INF , !P3 ;  /* 0xff80000076627808 */ /* 0x000fe40005800000 */
[----:B------:R-:W-:-:S02]  /*7f60*/  ISETP.GE.AND P3, PT, R59, R7, PT ;  /* 0x000000073b00720c */ /* 0x000fc40003f66270 */
[----:B------:R-:W-:Y:S02]  /*7f70*/  MOV R227, R87 ;  /* 0x0000005700e37202 */ /* 0x000fe40000000f00 */
[-C--:B------:R-:W-:Y:S02]  /*7f80*/  ISETP.GE.AND P2, PT, R13, R7.reuse, PT ;  /* 0x000000070d00720c */ /* 0x080fe40003f46270 */
[----:B------:R-:W-:Y:S02]  /*7f90*/  FSEL R87, R99, -INF , !P0 ;  /* 0xff80000063577808 */ /* 0x000fe40004000000 */
[----:B------:R-:W-:Y:S02]  /*7fa0*/  ISETP.GE.AND P0, PT, R47, R7, PT ;  /* 0x000000072f00720c */ /* 0x000fe40003f06270 */
[----:B------:R-:W-:Y:S02]  /*7fb0*/  FSEL R44, R95, -INF , !P2 ;  /* 0xff8000005f2c7808 */ /* 0x000fe40005000000 */
[----:B------:R-:W-:-:S02]  /*7fc0*/  MOV R237, R82 ;  /* 0x0000005200ed7202 */ /* 0x000fc40000000f00 */
[----:B------:R-:W-:Y:S02]  /*7fd0*/  @P3 LOP3.LUT R2, R2, 0x1, RZ, 0xfc, !PT ;  /* 0x0000000102023812 */ /* 0x000fe400078efcff */
[----:B------:R-:W-:Y:S01]  /*7fe0*/  FSETP.NEU.FTZ.AND P3, PT, R113, -INF , PT ;  /* 0xff8000007100780b */ /* 0x000fe20003f7d000 */
[----:B------:R-:W-:Y:S01]  /*7ff0*/  IMAD.MOV.U32 R174, RZ, RZ, R237 ;  /* 0x000000ffffae7224 */ /* 0x000fe200078e00ed */
[-C--:B------:R-:W-:Y:S02]  /*8000*/  ISETP.GE.AND P2, PT, R34, R7.reuse, PT ;  /* 0x000000072200720c */ /* 0x080fe40003f46270 */
[----:B------:R-:W-:Y:S02]  /*8010*/  FSEL R0, R0, RZ, P3 ;  /* 0x000000ff00007208 */ /* 0x000fe40001800000 */
[----:B------:R-:W-:Y:S01]  /*8020*/  FSEL R95, R115, -INF , !P0 ;  /* 0xff800000735f7808 */ /* 0x000fe20004000000 */
[----:B------:R-:W-:Y:S01]  /*8030*/  IMAD.MOV.U32 R115, RZ, RZ, R227 ;  /* 0x000000ffff737224 */ /* 0x000fe200078e00e3 */
[----:B------:R-:W-:Y:S01]  /*8040*/  FSEL R82, R111, -INF , !P2 ;  /* 0xff8000006f527808 */ /* 0x000fe20005000000 */
[----:B------:R-:W-:Y:S01]  /*8050*/  FFMA.FTZ R3, R19, UR6, -R0 ;  /* 0x0000000613037c23 */ /* 0x000fe20008010800 */
[----:B------:R-:W-:Y:S01]  /*8060*/  IMAD.MOV.U32 R227, RZ, RZ, R191 ;  /* 0x000000ffffe37224 */ /* 0x000fe200078e00bf */
[----:B------:R-:W-:-:S02]  /*8070*/  ISETP.GE.AND P2, PT, R43, R7, PT ;  /* 0x000000072b00720c */ /* 0x000fc40003f46270 */
[----:B------:R1:W-:Y:S01]  /*8080*/  MUFU.EX2 R191, R3 ;  /* 0x0000000300bf7308 */ /* 0x0003e20000000800 */
[-C--:B------:R-:W-:Y:S02]  /*8090*/  ISETP.GE.AND P0, PT, R52, R7.reuse, PT ;  /* 0x000000073400720c */ /* 0x080fe40003f06270 */
[-C--:B------:R-:W-:Y:S02]  /*80a0*/  ISETP.GE.AND P1, PT, R48, R7.reuse, PT ;  /* 0x000000073000720c */ /* 0x080fe40003f26270 */
[----:B------:R-:W-:Y:S02]  /*80b0*/  FSEL R93, R103, -INF , !P2 ;  /* 0xff800000675d7808 */ /* 0x000fe40005000000 */
[----:B------:R-:W-:Y:S02]  /*80c0*/  ISETP.GE.AND P2, PT, R53, R7, PT ;  /* 0x000000073500720c */ /* 0x000fe40003f46270 */
[----:B------:R-:W-:Y:S01]  /*80d0*/  MOV R118, R190 ;  /* 0x000000be00767202 */ /* 0x000fe20000000f00 */
[----:B-1----:R-:W-:Y:S01]  /*80e0*/  FFMA.FTZ R3, R20, UR6, -R0 ;  /* 0x0000000614037c23 */ /* 0x002fe20008010800 */
[----:B------:R-:W-:Y:S01]  /*80f0*/  FSEL R94, R114, -INF , !P1 ;  /* 0xff800000725e7808 */ /* 0x000fe20004800000 */
[----:B------:R-:W-:-:S02]  /*8100*/  IMAD.MOV.U32 R114, RZ, RZ, R238 ;  /* 0x000000ffff727224 */ /* 0x000fc400078e00ee */
[----:B------:R1:W-:Y:S01]  /*8110*/  MUFU.EX2 R237, R3 ;  /* 0x0000000300ed7308 */ /* 0x0003e20000000800 */
[----:B------:R-:W-:Y:S02]  /*8120*/  FSEL R190, R187, -INF , !P0 ;  /* 0xff800000bbbe7808 */ /* 0x000fe40004000000 */
[----:B------:R-:W-:Y:S02]  /*8130*/  ISETP.GE.AND P0, PT, R15, R8, PT ;  /* 0x000000080f00720c */ /* 0x000fe40003f06270 */
[----:B------:R-:W-:Y:S01]  /*8140*/  FSEL R99, R119, -INF , !P2 ;  /* 0xff80000077637808 */ /* 0x000fe20005000000 */
[----:B------:R-:W-:Y:S01]  /*8150*/  IMAD.MOV.U32 R119, RZ, RZ, R180 ;  /* 0x000000ffff777224 */ /* 0x000fe200078e00b4 */
[----:B------:R-:W-:Y:S01]  /*8160*/  ISETP.GE.AND P1, PT, R55, R7, PT ;  /* 0x000000073700720c */ /* 0x000fe20003f26270 */
[----:B-1----:R-:W-:-:S04]  /*8170*/  FFMA.FTZ R3, R25, UR6, -R0 ;  /* 0x0000000619037c23 */ /* 0x002fc80008010800 */
[----:B------:R1:W-:Y:S01]  /*8180*/  MUFU.EX2 R239, R3 ;  /* 0x0000000300ef7308 */ /* 0x0003e20000000800 */
[----:B------:R-:W-:Y:S01]  /*8190*/  ISETP.GE.AND P2, PT, R15, R9, PT ;  /* 0x000000090f00720c */ /* 0x000fe20003f46270 */
[----:B------:R-:W-:Y:S01]  /*81a0*/  IMAD.MOV.U32 R180, RZ, RZ, R105 ;  /* 0x000000ffffb47224 */ /* 0x000fe200078e0069 */
[----:B------:R-:W-:Y:S01]  /*81b0*/  FSEL R105, R201, -INF , !P0 ;  /* 0xff800000c9697808 */ /* 0x000fe20004000000 */
[----:B------:R-:W-:Y:S01]  /*81c0*/  IMAD.MOV.U32 R201, RZ, RZ, R112 ;  /* 0x000000ffffc97224 */ /* 0x000fe200078e0070 */
[----:B------:R-:W-:Y:S02]  /*81d0*/  FSEL R106, R186, -INF , !P1 ;  /* 0xff800000ba6a7808 */ /* 0x000fe40004800000 */
[----:B------:R-:W-:Y:S01]  /*81e0*/  FSEL R112, R203, -INF , !P2 ;  /* 0xff800000cb707808 */ /* 0x000fe20005000000 */
[----:B-1----:R-:W-:-:S04]  /*81f0*/  FFMA.FTZ R3, R24, UR6, -R0 ;  /* 0x0000000618037c23 */ /* 0x002fc80008010800 */
[----:B------:R1:W-:Y:S01]  /*8200*/  MUFU.EX2 R238, R3 ;  /* 0x0000000300ee7308 */ /* 0x0003e20000000800 */
[----:B------:R-:W-:Y:S01]  /*8210*/  MOV R186, R236 ;  /* 0x000000ec00ba7202 */ /* 0x000fe20000000f00 */
[----:B------:R-:W-:Y:S01]  /*8220*/  IMAD.MOV.U32 R236, RZ, RZ, R232 ;  /* 0x000000ffffec7224 */ /* 0x000fe200078e00e8 */
[----:B------:R-:W-:Y:S01]  /*8230*/  LOP3.LUT P2, RZ, R2, 0x1, RZ, 0xc0, !PT ;  /* 0x0000000102ff7812 */ /* 0x000fe2000784c0ff */
[----:B------:R-:W-:Y:S01]  /*8240*/  IMAD.MOV.U32 R232, RZ, RZ, R189 ;  /* 0x000000ffffe87224 */ /* 0x000fe200078e00bd */
[----:B------:R-:W-:Y:S02]  /*8250*/  FSEL R189, R90, -INF , !P4 ;  /* 0xff8000005abd7808 */ /* 0x000fe40006000000 */
[----:B------:R-:W-:Y:S01]  /*8260*/  FSEL R90, R200, -INF , !P5 ;  /* 0xff800000c85a7808 */ /* 0x000fe20006800000 */
[----:B------:R-:W-:Y:S01]  /*8270*/  IMAD.MOV.U32 R200, RZ, RZ, R109 ;  /* 0x000000ffffc87224 */ /* 0x000fe200078e006d */
[----:B------:R-:W-:Y:S01]  /*8280*/  FSEL R187, R91, -INF , !P2 ;  /* 0xff8000005bbb7808 */ /* 0x000fe20005000000 */
[----:B-1----:R-:W-:-:S04]  /*8290*/  FFMA.FTZ R3, R23, UR6, -R0 ;  /* 0x0000000617037c23 */ /* 0x002fc80008010800 */
[----:B------:R1:W-:Y:S01]  /*82a0*/  MUFU.EX2 R244, R3 ;  /* 0x0000000300f47308 */ /* 0x0003e20000000800 */
[----:B------:R-:W-:Y:S02]  /*82b0*/  ISETP.GE.AND P2, PT, R10, R8, PT ;  /* 0x000000080a00720c */ /* 0x000fe40003f46270 */
[----:B------:R-:W-:Y:S02]  /*82c0*/  FSEL R109, R202, -INF , !P6 ;  /* 0xff800000ca6d7808 */ /* 0x000fe40007000000 */
[----:B------:R-:W-:Y:S01]  /*82d0*/  MOV R202, R176 ;  /* 0x000000b000ca7202 */ /* 0x000fe20000000f00 */
[----:B------:R-:W-:Y:S01]  /*82e0*/  IMAD.MOV.U32 R176, RZ, RZ, R101 ;  /* 0x000000ffffb07224 */ /* 0x000fe200078e0065 */
[----:B------:R-:W-:Y:S01]  /*82f0*/  FSEL R101, R240, -INF , !P2 ;  /* 0xff800000f0657808 */ /* 0x000fe20005000000 */
[----:B-1----:R-:W-:-:S04]  /*8300*/  FFMA.FTZ R3, R22, UR6, -R0 ;  /* 0x0000000616037c23 */ /* 0x002fc80008010800 */
[----:B------:R1:W-:Y:S02]  /*8310*/  MUFU.EX2 R246, R3 ;  /* 0x0000000300f67308 */ /* 0x0003e40000000800 */
[----:B-1----:R-:W-:-:S06]  /*8320*/  FFMA.FTZ R3, R21, UR6, -R0 ;  /* 0x0000000615037c23 */ /* 0x002fcc0008010800 */
[----:B------:R1:W-:Y:S02]  /*8330*/  MUFU.EX2 R240, R3 ;  /* 0x0000000300f07308 */ /* 0x0003e40000000800 */
[----:B-1----:R-:W-:-:S04]  /*8340*/  FMNMX.FTZ R3, R137, R16, !PT ;  /* 0x0000001089037209 */ /* 0x002fc80007810000 */
[----:B------:R-:W-:-:S04]  /*8350*/  FMNMX.FTZ R3, R17, R3, !PT ;  /* 0x0000000311037209 */ /* 0x000fc80007810000 */
        /* <DEDUP_REMOVED lines=9> */
[----:B------:R-:W-:Y:S02]  /*83f0*/  FMNMX.FTZ R3, R82, R3, !PT ;  /* 0x0000000352037209 */ /* 0x000fe40007810000 */
[----:B------:R-:W-:Y:S02]  /*8400*/  ISETP.GE.AND P4, PT, R14, R9, PT ;  /* 0x000000090e00720c */ /* 0x000fe40003f86270 */
[----:B------:R-:W-:Y:S02]  /*8410*/  FMNMX.FTZ R3, R83, R3, !PT ;  /* 0x0000000353037209 */ /* 0x000fe40007810000 */
[----:B------:R-:W-:Y:S02]  /*8420*/  FSEL R111, R198, -INF , !P4 ;  /* 0xff800000c66f7808 */ /* 0x000fe40006000000 */
[----:B------:R-:W-:Y:S02]  /*8430*/  ISETP.GE.AND P4, PT, R11, R9, PT ;  /* 0x000000090b00720c */ /* 0x000fe40003f86270 */
[----:B------:R-:W-:-:S04]  /*8440*/  FMNMX.FTZ R3, R85, R3, !PT ;  /* 0x0000000355037209 */ /* 0x000fc80007810000 */
[----:B------:R-:W-:Y:S02]  /*8450*/  FMNMX.FTZ R3, R86, R3, !PT ;  /* 0x0000000356037209 */ /* 0x000fe40007810000 */
[----:B------:R-:W-:Y:S02]  /*8460*/  ISETP.GE.AND P0, PT, R12, R9, PT ;  /* 0x000000090c00720c */ /* 0x000fe40003f06270 */
[----:B------:R-:W-:Y:S02]  /*8470*/  FMNMX.FTZ R3, R87, R3, !PT ;  /* 0x0000000357037209 */ /* 0x000fe40007810000 */
[----:B------:R-:W-:Y:S02]  /*8480*/  LOP3.LUT R2, R2, 0xfffffffd, RZ, 0xc0, !PT ;  /* 0xfffffffd02027812 */ /* 0x000fe400078ec0ff */
[----:B------:R-:W-:Y:S02]  /*8490*/  FMNMX.FTZ R3, R88, R3, !PT ;  /* 0x0000000358037209 */ /* 0x000fe40007810000 */
[----:B------:R-:W-:-:S02]  /*84a0*/  ISETP.GE.AND P3, PT, R14, R8, PT ;  /* 0x000000080e00720c */ /* 0x000fc40003f66270 */
[----:B------:R-:W-:Y:S02]  /*84b0*/  @P4 LOP3.LUT R2, R2, 0x2, RZ, 0xfc, !PT ;  /* 0x0000000202024812 */ /* 0x000fe400078efcff */
[----:B------:R-:W-:Y:S02]  /*84c0*/  FSEL R107, R206, -INF , !P0 ;  /* 0xff800000ce6b7808 */ /* 0x000fe40004000000 */
[C---:B------:R-:W-:Y:S02]  /*84d0*/  ISETP.GE.AND P0, PT, R4.reuse, R8, PT ;  /* 0x000000080400720c */ /* 0x040fe40003f06270 */
[----:B------:R-:W-:Y:S01]  /*84e0*/  ISETP.GE.AND P4, PT, R4, R9, PT ;  /* 0x000000090400720c */ /* 0x000fe20003f86270 */
[----:B------:R-:W-:Y:S01]  /*84f0*/  FFMA.FTZ R4, R26, UR6, -R0 ;  /* 0x000000061a047c23 */ /* 0x000fe20008010800 */
[----:B------:R-:W-:Y:S02]  /*8500*/  FMNMX.FTZ R3, R89, R3, !PT ;  /* 0x0000000359037209 */ /* 0x000fe40007810000 */
[----:B------:R-:W-:-:S02]  /*8510*/  FSEL R103, R196, -INF , !P3 ;  /* 0xff800000c4677808 */ /* 0x000fc40005800000 */
[----:B------:R-:W-:Y:S02]  /*8520*/  MOV R196, R124 ;  /* 0x0000007c00c47202 */ /* 0x000fe40000000f00 */
[----:B------:R1:W-:Y:S01]  /*8530*/  MUFU.EX2 R124, R4 ;  /* 0x00000004007c7308 */ /* 0x0003e20000000800 */
[----:B------:R-:W-:Y:S01]  /*8540*/  FMNMX.FTZ R3, R92, R3, !PT ;  /* 0x000000035c037209 */ /* 0x000fe20007810000 */
[----:B------:R-:W-:-:S03]  /*8550*/  IMAD.MOV.U32 R203, RZ, RZ, R172 ;  /* 0x000000ffffcb7224 */ /* 0x000fc600078e00ac */
[----:B------:R-:W-:-:S04]  /*8560*/  FMNMX.FTZ R3, R93, R3, !PT ;  /* 0x000000035d037209 */ /* 0x000fc80007810000 */
[----:B------:R-:W-:Y:S01]  /*8570*/  FMNMX.FTZ R3, R96, R3, !PT ;  /* 0x0000000360037209 */ /* 0x000fe20007810000 */
[----:B-1----:R-:W-:-:S04]  /*8580*/  FFMA.FTZ R4, R27, UR6, -R0 ;  /* 0x000000061b047c23 */ /* 0x002fc80008010800 */
[----:B------:R1:W5:Y:S01]  /*8590*/  MUFU.EX2 R172, R4 ;  /* 0x0000000400ac7308 */ /* 0x0003620000000800 */
[----:B------:R-:W-:-:S04]  /*85a0*/  FMNMX.FTZ R3, R97, R3, !PT ;  /* 0x0000000361037209 */ /* 0x000fc80007810000 */
[----:B------:R-:W-:Y:S01]  /*85b0*/  FMNMX.FTZ R3, R94, R3, !PT ;  /* 0x000000035e037209 */ /* 0x000fe20007810000 */
[----:B-1----:R-:W-:-:S04]  /*85c0*/  FFMA.FTZ R4, R28, UR6, -R0 ;  /* 0x000000061c047c23 */ /* 0x002fc80008010800 */
[----:B------:R1:W-:Y:S01]  /*85d0*/  MUFU.EX2 R127, R4 ;  /* 0x00000004007f7308 */ /* 0x0003e20000000800 */
[----:B------:R-:W-:Y:S01]  /*85e0*/  FMNMX.FTZ R3, R95, R3, !PT ;  /* 0x000000035f037209 */ /* 0x000fe20007810000 */
[----:B-1----:R-:W-:-:S06]  /*85f0*/  FFMA.FTZ R4, R29, UR6, -R0 ;  /* 0x000000061d047c23 */ /* 0x002fcc0008010800 */
[----:B------:R1:W-:Y:S01]  /*8600*/  MUFU.EX2 R29, R4 ;  /* 0x00000004001d7308 */ /* 0x0003e20000000800 */
[----:B------:R-:W-:Y:S01]  /*8610*/  FMNMX.FTZ R3, R104, R3, !PT ;  /* 0x0000000368037209 */ /* 0x000fe20007810000 */
[----:B-1----:R-:W-:-:S06]  /*8620*/  FFMA.FTZ R4, R30, UR6, -R0 ;  /* 0x000000061e047c23 */ /* 0x002fcc0008010800 */
[----:B------:R1:W-:Y:S01]  /*8630*/  MUFU.EX2 R30, R4 ;  /* 0x00000004001e7308 */ /* 0x0003e20000000800 */
        /* <DEDUP_REMOVED lines=10> */
[----:B------:R-:W-:Y:S01]  /*86e0*/  FMNMX.FTZ R3, R190, R3, !PT ;  /* 0x00000003be037209 */ /* 0x000fe20007810000 */
[----:B------:R-:W-:Y:S02]  /*86f0*/  IMAD.MOV.U32 R15, RZ, RZ, R125 ;  /* 0x000000ffff0f7224 */ /* 0x000fe400078e007d */
[----:B-1----:R-:W-:-:S04]  /*8700*/  FFMA.FTZ R4, R58, UR6, -R0 ;  /* 0x000000063a047c23 */ /* 0x002fc80008010800 */
[----:B------:R1:W-:Y:S01]  /*8710*/  MUFU.EX2 R178, R4 ;  /* 0x0000000400b27308 */ /* 0x0003e20000000800 */
[----:B------:R-:W-:-:S04]  /*8720*/  FMNMX.FTZ R3, R189, R3, !PT ;  /* 0x00000003bd037209 */ /* 0x000fc80007810000 */
[----:B------:R-:W-:Y:S01]  /*8730*/  FMNMX.FTZ R3, R187, R3, !PT ;  /* 0x00000003bb037209 */ /* 0x000fe20007810000 */
[----:B-1----:R-:W-:-:S04]  /*8740*/  FFMA.FTZ R4, R61, UR6, -R0 ;  /* 0x000000063d047c23 */ /* 0x002fc80008010800 */
[----:B------:R1:W-:Y:S01]  /*8750*/  MUFU.EX2 R179, R4 ;  /* 0x0000000400b37308 */ /* 0x0003e20000000800 */
[----:B------:R-:W2:Y:S01]  /*8760*/  SHFL.BFLY PT, R7, R3, 0x2, 0x1f ;  /* 0x0c401f0003077f89 */ /* 0x000ea200000e0000 */
[----:B------:R-:W-:Y:S02]  /*8770*/  IMAD.MOV.U32 R20, RZ, RZ, R129 ;  /* 0x000000ffff147224 */ /* 0x000fe400078e0081 */
[----:B-1----:R-:W-:-:S04]  /*8780*/  FFMA.FTZ R4, R62, UR6, -R0 ;  /* 0x000000063e047c23 */ /* 0x002fc80008010800 */
[----:B------:R1:W-:Y:S01]  /*8790*/  MUFU.EX2 R125, R4 ;  /* 0x00000004007d7308 */ /* 0x0003e20000000800 */
[----:B------:R-:W-:Y:S02]  /*87a0*/  IMAD.MOV.U32 R198, RZ, RZ, R132 ;  /* 0x000000ffffc67224 */ /* 0x000fe400078e0084 */
[----:B-1----:R-:W-:-:S05]  /*87b0*/  FFMA.FTZ R4, R64, UR6, -R0 ;  /* 0x0000000640047c23 */ /* 0x002fca0008010800 */
[----:B------:R1:W-:Y:S01]  /*87c0*/  MUFU.EX2 R37, R4 ;  /* 0x0000000400257308 */ /* 0x0003e20000000800 */
[----:B------:R-:W-:Y:S01]  /*87d0*/  MOV R25, R133 ;  /* 0x0000008500197202 */ /* 0x000fe20000000f00 */
[----:B-1----:R-:W-:-:S06]  /*87e0*/  FFMA.FTZ R4, R66, UR6, -R0 ;  /* 0x0000000642047c23 */ /* 0x002fcc0008010800 */
[----:B------:R1:W-:Y:S01]  /*87f0*/  MUFU.EX2 R129, R4 ;  /* 0x0000000400817308 */ /* 0x0003e20000000800 */
[C---:B------:R-:W-:Y:S02]  /*8800*/  ISETP.GE.AND P1, PT, R13.reuse, R9, PT ;  /* 0x000000090d00720c */ /* 0x040fe40003f26270 */
[----:B------:R-:W-:Y:S01]  /*8810*/  ISETP.GE.AND P6, PT, R13, R8, PT ;  /* 0x000000080d00720c */ /* 0x000fe20003fc6270 */
[----:B-1----:R-:W-:-:S04]  /*8820*/  FFMA.FTZ R4, R67, UR6, -R0 ;  /* 0x0000000643047c23 */ /* 0x002fc80008010800 */
[----:B------:R1:W-:Y:S01]  /*8830*/  MUFU.EX2 R132, R4 ;  /* 0x0000000400847308 */ /* 0x0003e20000000800 */
[-C--:B------:R-:W-:Y:S01]  /*8840*/  ISETP.GE.AND P5, PT, R12, R8.reuse, PT ;  /* 0x000000080c00720c */ /* 0x080fe20003fa6270 */
[----:B------:R-:W-:Y:S01]  /*8850*/  FFMA.FTZ R6, R78, UR6, -R0 ;  /* 0x000000064e067c23 */ /* 0x000fe20008010800 */
[----:B------:R-:W-:Y:S01]  /*8860*/  FSEL R110, R199, -INF , !P1 ;  /* 0xff800000c76e7808 */ /* 0x000fe20004800000 */
[----:B------:R-:W-:Y:S01]  /*8870*/  IMAD.MOV.U32 R19, RZ, RZ, R100 ;  /* 0x000000ffff137224 */ /* 0x000fe200078e0064 */
[----:B------:R-:W-:Y:S01]  /*8880*/  ISETP.GE.AND P1, PT, R5, R8, PT ;  /* 0x000000080500720c */ /* 0x000fe20003f26270 */
[----:B-1----:R-:W-:-:S04]  /*8890*/  FFMA.FTZ R4, R68, UR6, -R0 ;  /* 0x0000000644047c23 */ /* 0x002fc80008010800 */
[----:B------:R1:W-:Y:S01]  /*88a0*/  MUFU.EX2 R133, R4 ;  /* 0x0000000400857308 */ /* 0x0003e20000000800 */
[----:B------:R-:W-:Y:S02]  /*88b0*/  FSEL R102, R197, -INF , !P6 ;  /* 0xff800000c5667808 */ /* 0x000fe40007000000 */
[----:B------:R-:W-:Y:S01]  /*88c0*/  FSEL R100, R204, -INF , !P5 ;  /* 0xff800000cc647808 */ /* 0x000fe20006800000 */
[--C-:B------:R-:W-:Y:S01]  /*88d0*/  FFMA.FTZ R13, R77, UR6, -R0.reuse ;  /* 0x000000064d0d7c23 */ /* 0x100fe20008010800 */
[----:B------:R-:W-:Y:S01]  /*88e0*/  ISETP.GE.AND P3, PT, R11, R8, PT ;  /* 0x000000080b00720c */ /* 0x000fe20003f66270 */
[--C-:B------:R-:W-:Y:S01]  /*88f0*/  FFMA.FTZ R12, R74, UR6, -R0.reuse ;  /* 0x000000064a0c7c23 */ /* 0x100fe20008010800 */
[----:B------:R-:W-:Y:S01]  /*8900*/  ISETP.GE.AND P6, PT, R10, R9, PT ;  /* 0x000000090a00720c */ /* 0x000fe20003fc6270 */
[----:B-1----:R-:W-:-:S04]  /*8910*/  FFMA.FTZ R4, R69, UR6, -R0 ;  /* 0x0000000645047c23 */ /* 0x002fc80008010800 */
[----:B------:R1:W-:Y:S01]  /*8920*/  MUFU.EX2 R122, R4 ;  /* 0x00000004007a7308 */ /* 0x0003e20000000800 */
[----:B------:R-:W-:Y:S01]  /*8930*/  ISETP.GE.AND P5, PT, R5, R9, PT ;  /* 0x000000090500720c */ /* 0x000fe20003fa6270 */
[--C-:B------:R-:W-:Y:S01]  /*8940*/  FFMA.FTZ R5, R75, UR6, -R0.reuse ;  /* 0x000000064b057c23 */ /* 0x100fe20008010800 */
[--C-:B------:R-:W-:Y:S01]  /*8950*/  FFMA.FTZ R11, R73, UR6, -R0.reuse ;  /* 0x00000006490b7c23 */ /* 0x100fe20008010800 */
[--C-:B------:R-:W-:Y:S01]  /*8960*/  FFMA.FTZ R10, R71, UR6, -R0.reuse ;  /* 0x00000006470a7c23 */ /* 0x100fe20008010800 */
[----:B------:R-:W-:-:S03]  /*8970*/  FFMA.FTZ R14, R70, UR6, -R0 ;  /* 0x00000006460e7c23 */ /* 0x000fc60008010800 */
[----:B------:R3:W-:Y:S01]  /*8980*/  MUFU.EX2 R245, R6 ;  /* 0x0000000600f57308 */ /* 0x0007e20000000800 */
[----:B------:R-:W-:Y:S01]  /*8990*/  FSEL R19, R19, -INF , !P0 ;  /* 0xff80000013137808 */ /* 0x000fe20004000000 */
[----:B-1----:R-:W-:-:S06]  /*89a0*/  FFMA.FTZ R4, R72, UR6, -R0 ;  /* 0x0000000648047c23 */ /* 0x002fcc0008010800 */
[----:B------:R1:W-:Y:S01]  /*89b0*/  MUFU.EX2 R123, R4 ;  /* 0x00000004007b7308 */ /* 0x0003e20000000800 */
[-C--:B------:R-:W-:Y:S02]  /*89c0*/  ISETP.GE.AND P0, PT, R32, R8.reuse, PT ;  /* 0x000000082000720c */ /* 0x080fe40003f06270 */
[----:B---3--:R-:W-:Y:S02]  /*89d0*/  FSEL R6, R241, -INF , !P1 ;  /* 0xff800000f1067808 */ /* 0x008fe40004800000 */
[----:B------:R-:W-:Y:S02]  /*89e0*/  ISETP.GE.AND P1, PT, R31, R8, PT ;  /* 0x000000081f00720c */ /* 0x000fe40003f26270 */
[----:B------:R-:W-:Y:S02]  /*89f0*/  FSEL R21, R196, -INF , !P0 ;  /* 0xff800000c4157808 */ /* 0x000fe40004000000 */
[----:B------:R-:W-:Y:S01]  /*8a00*/  FSEL R22, R176, -INF , !P1 ;  /* 0xff800000b0167808 */ /* 0x000fe20004800000 */
[----:B-1----:R-:W-:Y:S01]  /*8a10*/  FFMA.FTZ R4, R76, UR6, -R0 ;  /* 0x000000064c047c23 */ /* 0x002fe20008010800 */
[----:B--2---:R-:W-:-:S02]  /*8a20*/  FMNMX.FTZ R0, R3, R7, !PT ;  /* 0x0000000703007209 */ /* 0x004fc40007810000 */
[----:B------:R-:W-:-:S03]  /*8a30*/  ISETP.GE.AND P1, PT, R34, R8, PT ;  /* 0x000000082200720c */ /* 0x000fc60003f26270 */
[----:B------:R-:W1:Y:S01]  /*8a40*/  SHFL.BFLY PT, R3, R0, 0x1, 0x1f ;  /* 0x0c201f0000037f89 */ /* 0x000e6200000e0000 */
[-C--:B------:R-:W-:Y:S02]  /*8a50*/  ISETP.GE.AND P0, PT, R36, R8.reuse, PT ;  /* 0x000000082400720c */ /* 0x080fe40003f06270 */
[----:B------:R-:W-:Y:S02]  /*8a60*/  FSEL R15, R15, -INF , !P1 ;  /* 0xff8000000f0f7808 */ /* 0x000fe40004800000 */
[-C--:B------:R-:W-:Y:S02]  /*8a70*/  ISETP.GE.AND P1, PT, R35, R8.reuse, PT ;  /* 0x000000082300720c */ /* 0x080fe40003f26270 */
[----:B------:R-:W-:Y:S02]  /*8a80*/  FSEL R20, R20, -INF , !P0 ;  /* 0xff80000014147808 */ /* 0x000fe40004000000 */
[----:B------:R-:W-:Y:S02]  /*8a90*/  ISETP.GE.AND P0, PT, R38, R8, PT ;  /* 0x000000082600720c */ /* 0x000fe40003f06270 */
[----:B------:R-:W-:-:S02]  /*8aa0*/  FSEL R23, R25, -INF , !P1 ;  /* 0xff80000019177808 */ /* 0x000fc40004800000 */
[-C--:B------:R-:W-:Y:S02]  /*8ab0*/  ISETP.GE.AND P1, PT, R40, R8.reuse, PT ;  /* 0x000000082800720c */ /* 0x080fe40003f26270 */
[----:B------:R-:W-:Y:S02]  /*8ac0*/  FSEL R24, R203, -INF , !P0 ;  /* 0xff800000cb187808 */ /* 0x000fe40004000000 */
[----:B------:R-:W-:Y:S02]  /*8ad0*/  ISETP.GE.AND P0, PT, R39, R8, PT ;  /* 0x000000082700720c */ /* 0x000fe40003f06270 */
[----:B------:R-:W-:Y:S02]  /*8ae0*/  FSEL R25, R180, -INF , !P1 ;  /* 0xff800000b4197808 */ /* 0x000fe40004800000 */
[----:B------:R2:W-:Y:S01]  /*8af0*/  MUFU.EX2 R180, R13 ;  /* 0x0000000d00b47308 */ /* 0x0005e20000000800 */
[----:B-1----:R-:W-:Y:S02]  /*8b00*/  FMNMX.FTZ R75, R0, R3, !PT ;  /* 0x00000003004b7209 */ /* 0x002fe40007810000 */
[----:B------:R-:W-:-:S02]  /*8b10*/  FSEL R91, R205, -INF , !P3 ;  /* 0xff800000cd5b7808 */ /* 0x000fc40005800000 */
[----:B--2---:R-:W-:Y:S02]  /*8b20*/  FSEL R13, R202, -INF , !P0 ;  /* 0xff800000ca0d7808 */ /* 0x004fe40004000000 */
[----:B------:R-:W-:-:S04]  /*8b30*/  ISETP.GE.AND P0, PT, R41, R8, PT ;  /* 0x000000082900720c */ /* 0x000fc80003f06270 */
[----:B------:R-:W-:Y:S02]  /*8b40*/  FSEL R27, R181, -INF , !P0 ;  /* 0xff800000b51b7808 */ /* 0x000fe40004000000 */
[----:B------:R-:W-:Y:S01]  /*8b50*/  ISETP.GE.AND P0, PT, R50, R8, PT ;  /* 0x000000083200720c */ /* 0x000fe20003f06270 */
[----:B------:R-:W-:-:S03]  /*8b60*/  FMUL.FTZ R3, R75, UR6 ;  /* 0x000000064b037c20 */ /* 0x000fc60008410000 */
[----:B------:R-:W-:Y:S02]  /*8b70*/  FSEL R28, R118, -INF , !P0 ;  /* 0xff800000761c7808 */ /* 0x000fe40004000000 */
[-C--:B------:R-:W-:Y:S02]  /*8b80*/  ISETP.GE.AND P0, PT, R48, R8.reuse, PT ;  /* 0x000000083000720c */ /* 0x080fe40003f06270 */
[----:B------:R-:W-:Y:S02]  /*8b90*/  FSETP.NEU.FTZ.AND P3, PT, R75, -INF , PT ;  /* 0xff8000004b00780b */ /* 0x000fe40003f7d000 */
[----:B------:R-:W-:Y:S02]  /*8ba0*/  FSEL R66, R114, -INF , !P0 ;  /* 0xff80000072427808 */ /* 0x000fe40004000000 */
[----:B------:R-:W-:Y:S02]  /*8bb0*/  ISETP.GE.AND P0, PT, R49, R8, PT ;  /* 0x000000083100720c */ /* 0x000fe40003f06270 */
[----:B------:R-:W-:-:S02]  /*8bc0*/  FSEL R3, R3, RZ, P3 ;  /* 0x000000ff03037208 */ /* 0x000fc40001800000 */
[----:B------:R-:W-:Y:S02]  /*8bd0*/  FSEL R71, R185, -INF , !P0 ;  /* 0xff800000b9477808 */ /* 0x000fe40004000000 */
[----:B------:R-:W-:Y:S01]  /*8be0*/  ISETP.GE.AND P0, PT, R46, R8, PT ;  /* 0x000000082e00720c */ /* 0x000fe20003f06270 */
[----:B------:R-:W-:-:S03]  /*8bf0*/  FFMA.FTZ R0, R16, UR6, -R3 ;  /* 0x0000000610007c23 */ /* 0x000fc60008010803 */
[----:B------:R-:W-:Y:S02]  /*8c00*/  FSEL R114, R177, -INF , !P0 ;  /* 0xff800000b1727808 */ /* 0x000fe40004000000 */
[----:B------:R1:W2:Y:S01]  /*8c10*/  MUFU.EX2 R177, R0 ;  /* 0x0000000000b17308 */ /* 0x0002a20000000800 */
[----:B------:R-:W-:Y:S01]  /*8c20*/  MOV R199, R130 ;  /* 0x0000008200c77202 */ /* 0x000fe20000000f00 */
[----:B----4-:R-:W-:Y:S02]  /*8c30*/  IMAD.MOV.U32 R130, RZ, RZ, R188 ;  /* 0x000000ffff827224 */ /* 0x010fe400078e00bc */
[----:B-1----:R-:W-:-:S04]  /*8c40*/  FFMA.FTZ R0, R17, UR6, -R3 ;  /* 0x0000000611007c23 */ /* 0x002fc80008010803 */
[----:B------:R1:W-:Y:S01]  /*8c50*/  MUFU.EX2 R188, R0 ;  /* 0x0000000000bc7308 */ /* 0x0003e20000000800 */
[----:B------:R-:W-:Y:S02]  /*8c60*/  LOP3.LUT P3, RZ, R2, 0x2, RZ, 0xc0, !PT ;  /* 0x0000000202ff7812 */ /* 0x000fe4000786c0ff */
[----:B------:R-:W-:Y:S01]  /*8c70*/  FMNMX.FTZ R2, R136, R90, !PT ;  /* 0x0000005a88027209 */ /* 0x000fe20007810000 */
[----:B-1----:R-:W-:-:S04]  /*8c80*/  FFMA.FTZ R0, R18, UR6, -R3 ;  /* 0x0000000612007c23 */ /* 0x002fc80008010803 */
[----:B------:R1:W-:Y:S02]  /*8c90*/  MUFU.EX2 R196, R0 ;  /* 0x0000000000c47308 */ /* 0x0003e40000000800 */
[----:B-1----:R-:W-:-:S06]  /*8ca0*/  FFMA.FTZ R0, R44, UR6, -R3 ;  /* 0x000000062c007c23 */ /* 0x002fcc0008010803 */
        /* <DEDUP_REMOVED lines=15> */
[----:B------:R-:W-:Y:S02]  /*8da0*/  FMNMX.FTZ R0, R15, R0, !PT ;  /* 0x000000000f007209 */ /* 0x000fe40007810000 */
[----:B------:R-:W-:Y:S01]  /*8db0*/  ISETP.GE.AND P1, PT, R43, R8, PT ;  /* 0x000000082b00720c */ /* 0x000fe20003f26270 */
[----:B------:R1:W-:Y:S01]  /*8dc0*/  MUFU.EX2 R181, R12 ;  /* 0x0000000c00b57308 */ /* 0x0003e20000000800 */
[----:B------:R-:W-:Y:S01]  /*8dd0*/  FMNMX.FTZ R0, R20, R0, !PT ;  /* 0x0000000014007209 */ /* 0x000fe20007810000 */
[----:B------:R-:W-:Y:S01]  /*8de0*/  FFMA.FTZ R2, R60, UR6, -R3 ;  /* 0x000000063c027c23 */ /* 0x000fe20008010803 */
[----:B------:R-:W-:-:S02]  /*8df0*/  ISETP.GE.AND P0, PT, R53, R8, PT ;  /* 0x000000083500720c */ /* 0x000fc40003f06270 */
[----:B------:R-:W-:-:S03]  /*8e00*/  FMNMX.FTZ R0, R23, R0, !PT ;  /* 0x0000000017007209 */ /* 0x000fc60007810000 */
[----:B------:R3:W-:Y:S01]  /*8e10*/  MUFU.EX2 R203, R2 ;  /* 0x0000000200cb7308 */ /* 0x0007e20000000800 */
[----:B------:R-:W-:Y:S02]  /*8e20*/  FMNMX.FTZ R0, R24, R0, !PT ;  /* 0x0000000018007209 */ /* 0x000fe40007810000 */
[----:B-1----:R-:W-:Y:S02]  /*8e30*/  FSEL R12, R186, -INF , !P1 ;  /* 0xff800000ba0c7808 */ /* 0x002fe40004800000 */
[----:B------:R-:W-:-:S04]  /*8e40*/  ISETP.GE.AND P1, PT, R51, R8, PT ;  /* 0x000000083300720c */ /* 0x000fc80003f26270 */
[----:B------:R-:W-:Y:S02]  /*8e50*/  FSEL R64, R115, -INF , !P1 ;  /* 0xff80000073407808 */ /* 0x000fe40004800000 */
[----:B------:R-:W-:Y:S01]  /*8e60*/  FSEL R115, R174, -INF , !P0 ;  /* 0xff800000ae737808 */ /* 0x000fe20004000000 */
[----:B---3--:R-:W-:Y:S01]  /*8e70*/  FFMA.FTZ R2, R63, UR6, -R3 ;  /* 0x000000063f027c23 */ /* 0x008fe20008010803 */
[----:B------:R-:W-:Y:S01]  /*8e80*/  ISETP.GE.AND P0, PT, R55, R8, PT ;  /* 0x000000083700720c */ /* 0x000fe20003f06270 */
[----:B------:R-:W-:Y:S01]  /*8e90*/  IMAD.MOV.U32 R62, RZ, RZ, R236 ;  /* 0x000000ffff3e7224 */ /* 0x000fe200078e00ec */
[----:B------:R-:W-:Y:S01]  /*8ea0*/  FMNMX.FTZ R0, R25, R0, !PT ;  /* 0x0000000019007209 */ /* 0x000fe20007810000 */
[----:B------:R1:W-:Y:S01]  /*8eb0*/  MUFU.EX2 R236, R2 ;  /* 0x0000000200ec7308 */ /* 0x0003e20000000800 */
[----:B------:R-:W-:Y:S02]  /*8ec0*/  FSEL R116, R116, -INF , !P0 ;  /* 0xff80000074747808 */ /* 0x000fe40004000000 */
[----:B------:R-:W-:-:S02]  /*8ed0*/  ISETP.GE.AND P0, PT, R52, R8, PT ;  /* 0x000000083400720c */ /* 0x000fc40003f06270 */
[----:B------:R-:W-:Y:S02]  /*8ee0*/  FMNMX.FTZ R0, R13, R0, !PT ;  /* 0x000000000d007209 */ /* 0x000fe40007810000 */
[----:B------:R-:W-:Y:S02]  /*8ef0*/  ISETP.GE.AND P2, PT, R47, R8, PT ;  /* 0x000000082f00720c */ /* 0x000fe40003f46270 */
[----:B------:R-:W-:Y:S02]  /*8f00*/  FSEL R119, R235, -INF , !P0 ;  /* 0xff800000eb777808 */ /* 0x000fe40004000000 */
[----:B------:R-:W-:Y:S01]  /*8f10*/  FMNMX.FTZ R0, R26, R0, !PT ;  /* 0x000000001a007209 */ /* 0x000fe20007810000 */
[----:B-1----:R-:W-:Y:S01]  /*8f20*/  FFMA.FTZ R2, R65, UR6, -R3 ;  /* 0x0000000641027c23 */ /* 0x002fe20008010803 */
[----:B------:R-:W-:-:S03]  /*8f30*/  FSEL R67, R175, -INF , !P2 ;  /* 0xff800000af437808 */ /* 0x000fc60005000000 */
[----:B------:R1:W-:Y:S01]  /*8f40*/  MUFU.EX2 R235, R2 ;  /* 0x0000000200eb7308 */ /* 0x0003e20000000800 */
[----:B------:R-:W-:Y:S02]  /*8f50*/  MOV R175, R234 ;  /* 0x000000ea00af7202 */ /* 0x000fe40000000f00 */
[----:B------:R-:W-:Y:S01]  /*8f60*/  FMNMX.FTZ R0, R27, R0, !PT ;  /* 0x000000001b007209 */ /* 0x000fe20007810000 */
[----:B------:R-:W-:-:S03]  /*8f70*/  IMAD.MOV.U32 R69, RZ, RZ, R233 ;  /* 0x000000ffff457224 */ /* 0x000fc600078e00e9 */
[----:B------:R-:W-:Y:S01]  /*8f80*/  FMNMX.FTZ R0, R12, R0, !PT ;  /* 0x000000000c007209 */ /* 0x000fe20007810000 */
[----:B-1----:R-:W-:-:S04]  /*8f90*/  FFMA.FTZ R2, R79, UR6, -R3 ;  /* 0x000000064f027c23 */ /* 0x002fc80008010803 */
[----:B------:R1:W-:Y:S01]  /*8fa0*/  MUFU.EX2 R234, R2 ;  /* 0x0000000200ea7308 */ /* 0x0003e20000000800 */
[----:B------:R-:W-:Y:S01]  /*8fb0*/  IMAD.MOV.U32 R68, RZ, RZ, R232 ;  /* 0x000000ffff447224 */ /* 0x000fe200078e00e8 */
[----:B------:R-:W-:Y:S01]  /*8fc0*/  FMNMX.FTZ R0, R28, R0, !PT ;  /* 0x000000001c007209 */ /* 0x000fe20007810000 */
[----:B------:R-:W-:Y:S02]  /*8fd0*/  IMAD.MOV.U32 R118, RZ, RZ, R231 ;  /* 0x000000ffff767224 */ /* 0x000fe400078e00e7 */
[----:B-1----:R-:W-:-:S04]  /*8fe0*/  FFMA.FTZ R2, R80, UR6, -R3 ;  /* 0x0000000650027c23 */ /* 0x002fc80008010803 */
[----:B------:R1:W-:Y:S01]  /*8ff0*/  MUFU.EX2 R233, R2 ;  /* 0x0000000200e97308 */ /* 0x0003e20000000800 */
[----:B------:R-:W-:Y:S02]  /*9000*/  FMNMX.FTZ R0, R64, R0, !PT ;  /* 0x0000000040007209 */ /* 0x000fe40007810000 */
[----:B------:R-:W-:Y:S02]  /*9010*/  ISETP.GE.AND P1, PT, R45, R8, PT ;  /* 0x000000082d00720c */ /* 0x000fe40003f26270 */
[----:B------:R-:W-:Y:S01]  /*9020*/  FMNMX.FTZ R0, R66, R0, !PT ;  /* 0x0000000042007209 */ /* 0x000fe20007810000 */
[----:B-1----:R-:W-:-:S04]  /*9030*/  FFMA.FTZ R2, R81, UR6, -R3 ;  /* 0x0000000651027c23 */ /* 0x002fc80008010803 */
[----:B------:R1:W-:Y:S01]  /*9040*/  MUFU.EX2 R232, R2 ;  /* 0x0000000200e87308 */ /* 0x0003e20000000800 */
[----:B------:R-:W-:Y:S02]  /*9050*/  MOV R206, R230 ;  /* 0x000000e600ce7202 */ /* 0x000fe40000000f00 */
[----:B------:R-:W-:Y:S02]  /*9060*/  FSEL R70, R184, -INF , !P1 ;  /* 0xff800000b8467808 */ /* 0x000fe40004800000 */
        /* <DEDUP_REMOVED lines=8> */
[----:B------:R-:W-:Y:S01]  /*90f0*/  FMNMX.FTZ R0, R71, R0, !PT ;  /* 0x0000000047007209 */ /* 0x000fe20007810000 */
[----:B------:R-:W-:-:S03]  /*9100*/  IMAD.MOV.U32 R72, RZ, RZ, R227 ;  /* 0x000000ffff487224 */ /* 0x000fc600078e00e3 */
[----:B------:R-:W-:Y:S01]  /*9110*/  FMNMX.FTZ R0, R114, R0, !PT ;  /* 0x0000000072007209 */ /* 0x000fe20007810000 */
[----:B-1----:R-:W-:-:S04]  /*9120*/  FFMA.FTZ R2, R85, UR6, -R3 ;  /* 0x0000000655027c23 */ /* 0x002fc80008010803 */
[----:B------:R1:W-:Y:S01]  /*9130*/  MUFU.EX2 R229, R2 ;  /* 0x0000000200e57308 */ /* 0x0003e20000000800 */
[----:B------:R-:W-:Y:S02]  /*9140*/  FMNMX.FTZ R0, R115, R0, !PT ;  /* 0x0000000073007209 */ /* 0x000fe40007810000 */
[----:B------:R-:W-:Y:S01]  /*9150*/  MOV R205, R211 ;  /* 0x000000d300cd7202 */ /* 0x000fe20000000f00 */
[----:B-1----:R-:W-:-:S04]  /*9160*/  FFMA.FTZ R2, R86, UR6, -R3 ;  /* 0x0000000656027c23 */ /* 0x002fc80008010803 */
[----:B------:R1:W-:Y:S01]  /*9170*/  MUFU.EX2 R228, R2 ;  /* 0x0000000200e47308 */ /* 0x0003e20000000800 */
[----:B------:R-:W-:Y:S02]  /*9180*/  ISETP.GE.AND P0, PT, R57, R8, PT ;  /* 0x000000083900720c */ /* 0x000fe40003f06270 */
[----:B------:R-:W-:Y:S01]  /*9190*/  FMNMX.FTZ R0, R116, R0, !PT ;  /* 0x0000000074007209 */ /* 0x000fe20007810000 */
[----:B------:R-:W-:Y:S02]  /*91a0*/  IMAD.MOV.U32 R186, RZ, RZ, R131 ;  /* 0x000000ffffba7224 */ /* 0x000fe400078e0083 */
[----:B-1----:R-:W-:-:S04]  /*91b0*/  FFMA.FTZ R2, R87, UR6, -R3 ;  /* 0x0000000657027c23 */ /* 0x002fc80008010803 */
[----:B------:R1:W-:Y:S01]  /*91c0*/  MUFU.EX2 R227, R2 ;  /* 0x0000000200e37308 */ /* 0x0003e20000000800 */
[----:B------:R-:W-:Y:S01]  /*91d0*/  IMAD.MOV.U32 R61, RZ, RZ, R135 ;  /* 0x000000ffff3d7224 */ /* 0x000fe200078e0087 */
[----:B------:R-:W-:Y:S01]  /*91e0*/  FSEL R131, R209, -INF , !P0 ;  /* 0xff800000d1837808 */ /* 0x000fe20004000000 */
[----:B------:R-:W-:Y:S01]  /*91f0*/  IMAD.MOV.U32 R135, RZ, RZ, R210 ;  /* 0x000000ffff877224 */ /* 0x000fe200078e00d2 */
[----:B------:R-:W-:Y:S02]  /*9200*/  ISETP.GE.AND P0, PT, R59, R8, PT ;  /* 0x000000083b00720c */ /* 0x000fe40003f06270 */
[----:B------:R-:W-:Y:S01]  /*9210*/  FMNMX.FTZ R0, R119, R0, !PT ;  /* 0x0000000077007209 */ /* 0x000fe20007810000 */
[----:B-1----:R-:W-:-:S04]  /*9220*/  FFMA.FTZ R2, R88, UR6, -R3 ;  /* 0x0000000658027c23 */ /* 0x002fc80008010803 */
[----:B------:R1:W-:Y:S01]  /*9230*/  MUFU.EX2 R211, R2 ;  /* 0x0000000200d37308 */ /* 0x0003e20000000800 */
[----:B------:R-:W-:Y:S02]  /*9240*/  FSEL R120, R120, -INF , !P0 ;  /* 0xff80000078787808 */ /* 0x000fe40004000000 */
[----:B------:R-:W-:Y:S01]  /*9250*/  FMNMX.FTZ R0, R131, R0, !PT ;  /* 0x0000000083007209 */ /* 0x000fe20007810000 */
[----:B------:R-:W-:Y:S02]  /*9260*/  IMAD.MOV.U32 R58, RZ, RZ, R208 ;  /* 0x000000ffff3a7224 */ /* 0x000fe400078e00d0 */
[----:B-1----:R-:W-:-:S04]  /*9270*/  FFMA.FTZ R2, R89, UR6, -R3 ;  /* 0x0000000659027c23 */ /* 0x002fc80008010803 */
[----:B------:R1:W-:Y:S01]  /*9280*/  MUFU.EX2 R210, R2 ;  /* 0x0000000200d27308 */ /* 0x0003e20000000800 */
[----:B------:R-:W-:Y:S01]  /*9290*/  FMNMX.FTZ R0, R120, R0, !PT ;  /* 0x0000000078007209 */ /* 0x000fe20007810000 */
[----:B------:R-:W-:Y:S02]  /*92a0*/  IMAD.MOV.U32 R78, RZ, RZ, R206 ;  /* 0x000000ffff4e7224 */ /* 0x000fe400078e00ce */
[----:B-1----:R-:W-:-:S04]  /*92b0*/  FFMA.FTZ R2, R92, UR6, -R3 ;  /* 0x000000065c027c23 */ /* 0x002fc80008010803 */
[----:B------:R1:W-:Y:S08]  /*92c0*/  MUFU.EX2 R209, R2 ;  /* 0x0000000200d17308 */ /* 0x0003f00000000800 */
[----:B------:R3:W4:Y:S01]  /*92d0*/  MUFU.EX2 R176, R4 ;  /* 0x0000000400b07308 */ /* 0x0007220000000800 */
[----:B-1----:R-:W-:-:S07]  /*92e0*/  FFMA.FTZ R2, R93, UR6, -R3 ;  /* 0x000000065d027c23 */ /* 0x002fce0008010803 */
[----:B------:R1:W-:Y:S08]  /*92f0*/  MUFU.EX2 R241, R5 ;  /* 0x0000000500f17308 */ /* 0x0003f00000000800 */
[----:B------:R5:W-:Y:S01]  /*9300*/  MUFU.EX2 R208, R2 ;  /* 0x0000000200d07308 */ /* 0x000be20000000800 */
[----:B---3--:R-:W-:Y:S01]  /*9310*/  FMNMX.FTZ R4, R84, R109, !PT ;  /* 0x0000006d54047209 */ /* 0x008fe20007810000 */
[----:B-1----:R-:W1:Y:S01]  /*9320*/  SHFL.BFLY PT, R5, R0, 0x2, 0x1f ;  /* 0x0c401f0000057f89 */ /* 0x002e6200000e0000 */
[----:B-----5:R-:W-:-:S05]  /*9330*/  FFMA.FTZ R2, R96, UR6, -R3 ;  /* 0x0000000660027c23 */ /* 0x020fca0008010803 */
[----:B------:R3:W-:Y:S01]  /*9340*/  MUFU.EX2 R206, R2 ;  /* 0x0000000200ce7308 */ /* 0x0007e20000000800 */
[----:B------:R-:W-:Y:S02]  /*9350*/  FSEL R7, R207, -INF , !P3 ;  /* 0xff800000cf077808 */ /* 0x000fe40005800000 */
[----:B---3--:R-:W-:-:S04]  /*9360*/  FMNMX.FTZ R2, R112, R4, !PT ;  /* 0x0000000470027209 */ /* 0x008fc80007810000 */
[----:B------:R-:W-:-:S04]  /*9370*/  FMNMX.FTZ R2, R111, R2, !PT ;  /* 0x000000026f027209 */ /* 0x000fc80007810000 */
[----:B------:R-:W-:-:S04]  /*9380*/  FMNMX.FTZ R2, R110, R2, !PT ;  /* 0x000000026e027209 */ /* 0x000fc80007810000 */
[----:B------:R-:W-:Y:S02]  /*9390*/  FMNMX.FTZ R2, R107, R2, !PT ;  /* 0x000000026b027209 */ /* 0x000fe40007810000 */
[----:B------:R-:W-:Y:S02]  /*93a0*/  FSEL R8, R242, -INF , !P6 ;  /* 0xff800000f2087808 */ /* 0x000fe40007000000 */
[----:B------:R-:W-:Y:S01]  /*93b0*/  FMNMX.FTZ R2, R7, R2, !PT ;  /* 0x0000000207027209 */ /* 0x000fe20007810000 */
[----:B------:R3:W5:Y:S01]  /*93c0*/  MUFU.EX2 R184, R10 ;  /* 0x0000000a00b87308 */ /* 0x0007620000000800 */
[----:B------:R-:W-:Y:S01]  /*93d0*/  IMAD.MOV.U32 R76, RZ, RZ, R205 ;  /* 0x000000ffff4c7224 */ /* 0x000fe200078e00cd */
[----:B-1----:R-:W-:Y:S02]  /*93e0*/  FMNMX.FTZ R0, R0, R5, !PT ;  /* 0x0000000500007209 */ /* 0x002fe40007810000 */
[----:B------:R-:W-:Y:S02]  /*93f0*/  FMNMX.FTZ R2, R8, R2, !PT ;  /* 0x0000000208027209 */ /* 0x000fe40007810000 */
[----:B------:R-:W-:-:S02]  /*9400*/  MOV R54, R202 ;  /* 0x000000ca00367202 */ /* 0x000fc40000000f00 */
[----:B------:R-:W-:Y:S02]  /*9410*/  ISETP.GE.AND P2, PT, R31, R9, PT ;  /* 0x000000091f00720c */ /* 0x000fe40003f46270 */
[----:B------:R-:W-:Y:S01]  /*9420*/  FSEL R44, R76, -INF , !P4 ;  /* 0xff8000004c2c7808 */ /* 0x000fe20006000000 */
[----:B------:R-:W1:Y:S01]  /*9430*/  SHFL.BFLY PT, R5, R0, 0x1, 0x1f ;  /* 0x0c201f0000057f89 */ /* 0x000e6200000e0000 */
[----:B---3--:R-:W-:-:S04]  /*9440*/  FSEL R10, R243, -INF , !P5 ;  /* 0xff800000f30a7808 */ /* 0x008fc80006800000 */
[----:B------:R-:W-:Y:S02]  /*9450*/  FMNMX.FTZ R2, R10, R2, !PT ;  /* 0x000000020a027209 */ /* 0x000fe40007810000 */
[-C--:B------:R-:W-:Y:S02]  /*9460*/  ISETP.GE.AND P1, PT, R32, R9.reuse, PT ;  /* 0x000000092000720c */ /* 0x080fe40003f26270 */
[----:B------:R-:W-:Y:S02]  /*9470*/  FSEL R54, R54, -INF , !P2 ;  /* 0xff80000036367808 */ /* 0x000fe40005000000 */
[----:B------:R-:W-:Y:S02]  /*9480*/  FMNMX.FTZ R2, R44, R2, !PT ;  /* 0x000000022c027209 */ /* 0x000fe40007810000 */
[----:B------:R-:W-:Y:S02]  /*9490*/  ISETP.GE.AND P0, PT, R34, R9, PT ;  /* 0x000000092200720c */ /* 0x000fe40003f06270 */
[----:B------:R-:W-:-:S02]  /*94a0*/  FSEL R56, R200, -INF , !P1 ;  /* 0xff800000c8387808 */ /* 0x000fc40004800000 */
[----:B------:R-:W-:Y:S02]  /*94b0*/  FMNMX.FTZ R2, R54, R2, !PT ;  /* 0x0000000236027209 */ /* 0x000fe40007810000 */
[-C--:B------:R-:W-:Y:S02]  /*94c0*/  ISETP.GE.AND P3, PT, R36, R9.reuse, PT ;  /* 0x000000092400720c */ /* 0x080fe40003f66270 */
[----:B------:R-:W-:Y:S02]  /*94d0*/  FSEL R58, R58, -INF , !P0 ;  /* 0xff8000003a3a7808 */ /* 0x000fe40004000000 */
[----:B------:R-:W-:Y:S01]  /*94e0*/  FMNMX.FTZ R2, R56, R2, !PT ;  /* 0x0000000238027209 */ /* 0x000fe20007810000 */
[----:B------:R-:W-:Y:S01]  /*94f0*/  IMAD.MOV.U32 R76, RZ, RZ, R78 ;  /* 0x000000ffff4c7224 */ /* 0x000fe200078e004e */
[----:B------:R-:W-:Y:S01]  /*9500*/  ISETP.GE.AND P6, PT, R35, R9, PT ;  /* 0x000000092300720c */ /* 0x000fe20003fc6270 */
[----:B------:R-:W-:Y:S01]  /*9510*/  IMAD.MOV.U32 R78, RZ, RZ, R61 ;  /* 0x000000ffff4e7224 */ /* 0x000fe200078e003d */
[----:B------:R-:W-:-:S02]  /*9520*/  MOV R61, R198 ;  /* 0x000000c6003d7202 */ /* 0x000fc40000000f00 */
[----:B------:R-:W-:Y:S02]  /*9530*/  FSEL R60, R199, -INF , !P3 ;  /* 0xff800000c73c7808 */ /* 0x000fe40005800000 */
[----:B------:R-:W-:Y:S01]  /*9540*/  FMNMX.FTZ R2, R58, R2, !PT ;  /* 0x000000023a027209 */ /* 0x000fe20007810000 */
[----:B------:R-:W-:Y:S01]  /*9550*/  FFMA.FTZ R4, R97, UR6, -R3 ;  /* 0x0000000661047c23 */ /* 0x000fe20008010803 */
[----:B------:R-:W-:Y:S01]  /*9560*/  IMAD.MOV.U32 R198, RZ, RZ, R201 ;  /* 0x000000ffffc67224 */ /* 0x000fe200078e00c9 */
[----:B------:R-:W-:Y:S01]  /*9570*/  ISETP.GE.AND P5, PT, R38, R9, PT ;  /* 0x000000092600720c */ /* 0x000fe20003fa6270 */
[----:B------:R-:W-:Y:S01]  /*9580*/  IMAD.MOV.U32 R77, RZ, RZ, R76 ;  /* 0x000000ffff4d7224 */ /* 0x000fe200078e004c */
[----:B------:R-:W-:Y:S02]  /*9590*/  FSEL R61, R61, -INF , !P6 ;  /* 0xff8000003d3d7808 */ /* 0x000fe40007000000 */
[----:B------:R-:W-:Y:S01]  /*95a0*/  FMNMX.FTZ R2, R60, R2, !PT ;  /* 0x000000023c027209 */ /* 0x000fe20007810000 */
[----:B------:R3:W-:Y:S01]  /*95b0*/  MUFU.EX2 R205, R4 ;  /* 0x0000000400cd7308 */ /* 0x0007e20000000800 */
[----:B------:R-:W-:Y:S01]  /*95c0*/  IMAD.MOV.U32 R76, RZ, RZ, R78 ;  /* 0x000000ffff4c7224 */ /* 0x000fe200078e004e */
[----:B------:R-:W-:-:S02]  /*95d0*/  MOV R78, R62 ;  /* 0x0000003e004e7202 */ /* 0x000fc40000000f00 */
[----:B------:R-:W-:Y:S02]  /*95e0*/  ISETP.GE.AND P4, PT, R40, R9, PT ;  /* 0x000000092800720c */ /* 0x000fe40003f86270 */
[----:B------:R-:W-:Y:S02]  /*95f0*/  FSEL R62, R198, -INF , !P5 ;  /* 0xff800000c63e7808 */ /* 0x000fe40006800000 */
[----:B------:R-:W-:Y:S02]  /*9600*/  FMNMX.FTZ R2, R61, R2, !PT ;  /* 0x000000023d027209 */ /* 0x000fe40007810000 */
[----:B-1----:R-:W-:Y:S01]  /*9610*/  FMNMX.FTZ R74, R0, R5, !PT ;  /* 0x00000005004a7209 */ /* 0x002fe20007810000 */
[--C-:B------:R-:W-:Y:S01]  /*9620*/  FFMA.FTZ R0, R99, UR6, -R3.reuse ;  /* 0x0000000663007c23 */ /* 0x100fe20008010803 */
[----:B------:R-:W-:Y:S01]  /*9630*/  ISETP.GE.AND P2, PT, R39, R9, PT ;  /* 0x000000092700720c */ /* 0x000fe20003f46270 */
[----:B---3--:R-:W-:Y:S01]  /*9640*/  FFMA.FTZ R4, R94, UR6, -R3 ;  /* 0x000000065e047c23 */ /* 0x008fe20008010803 */
[----:B------:R-:W-:-:S02]  /*9650*/  FSEL R63, R77, -INF , !P4 ;  /* 0xff8000004d3f7808 */ /* 0x000fc40006000000 */
[----:B------:R-:W-:Y:S01]  /*9660*/  FMNMX.FTZ R2, R62, R2, !PT ;  /* 0x000000023e027209 */ /* 0x000fe20007810000 */
[----:B------:R1:W-:Y:S01]  /*9670*/  MUFU.EX2 R202, R4 ;  /* 0x0000000400ca7308 */ /* 0x0003e20000000800 */
[----:B------:R-:W-:Y:S02]  /*9680*/  ISETP.GE.AND P1, PT, R42, R9, PT ;  /* 0x000000092a00720c */ /* 0x000fe40003f26270 */
[----:B------:R-:W-:-:S05]  /*9690*/  FSEL R68, R68, -INF , !P2 ;  /* 0xff80000044447808 */ /* 0x000fca0005000000 */
[----:B------:R3:W-:Y:S01]  /*96a0*/  MUFU.EX2 R242, R0 ;  /* 0x0000000000f27308 */ /* 0x0007e20000000800 */
[----:B------:R-:W-:Y:S01]  /*96b0*/  ISETP.GE.AND P0, PT, R41, R9, PT ;  /* 0x000000092900720c */ /* 0x000fe20003f06270 */
[----:B-1----:R-:W-:-:S06]  /*96c0*/  FFMA.FTZ R4, R95, UR6, -R3 ;  /* 0x000000065f047c23 */ /* 0x002fcc0008010803 */
[----:B------:R1:W-:Y:S01]  /*96d0*/  MUFU.EX2 R201, R4 ;  /* 0x0000000400c97308 */ /* 0x0003e20000000800 */
[----:B---3--:R-:W-:Y:S02]  /*96e0*/  FMNMX.FTZ R0, R63, R2, !PT ;  /* 0x000000023f007209 */ /* 0x008fe40007810000 */
[----:B------:R-:W-:Y:S02]  /*96f0*/  FSEL R69, R69, -INF , !P1 ;  /* 0xff80000045457808 */ /* 0x000fe40004800000 */
[----:B------:R-:W-:Y:S02]  /*9700*/  FMNMX.FTZ R0, R68, R0, !PT ;  /* 0x0000000044007209 */ /* 0x000fe40007810000 */
[----:B------:R-:W-:Y:S01]  /*9710*/  ISETP.GE.AND P3, PT, R43, R9, PT ;  /* 0x000000092b00720c */ /* 0x000fe20003f66270 */
[----:B-1----:R-:W-:Y:S01]  /*9720*/  FFMA.FTZ R4, R104, UR6, -R3 ;  /* 0x0000000668047c23 */ /* 0x002fe20008010803 */
[----:B------:R-:W-:Y:S01]  /*9730*/  FSEL R77, R76, -INF , !P0 ;  /* 0xff8000004c4d7808 */ /* 0x000fe20004000000 */
[C---:B------:R-:W-:Y:S01]  /*9740*/  FMUL.FTZ R2, R74.reuse, UR6 ;  /* 0x000000064a027c20 */ /* 0x040fe20008410000 */
[----:B------:R-:W-:Y:S01]  /*9750*/  FMNMX.FTZ R0, R69, R0, !PT ;  /* 0x0000000045007209 */ /* 0x000fe20007810000 */
[----:B------:R1:W-:Y:S01]  /*9760*/  MUFU.EX2 R200, R4 ;  /* 0x0000000400c87308 */ /* 0x0003e20000000800 */
[----:B------:R-:W-:-:S02]  /*9770*/  FSETP.NEU.FTZ.AND P4, PT, R74, -INF , PT ;  /* 0xff8000004a00780b */ /* 0x000fc40003f9d000 */
[----:B------:R-:W-:-:S05]  /*9780*/  MOV R85, R172 ;  /* 0x000000ac00557202 */ /* 0x000fca0000000f00 */
[----:B------:R-:W-:Y:S01]  /*9790*/  MUFU.EX2 R33, R11 ;  /* 0x0000000b00217308 */ /* 0x000fe20000000800 */
[-C--:B------:R-:W-:Y:S01]  /*97a0*/  ISETP.GE.AND P0, PT, R50, R9.reuse, PT ;  /* 0x000000093200720c */ /* 0x080fe20003f06270 */
[----:B--2---:R-:W-:Y:S01]  /*97b0*/  IMAD.MOV.U32 R82, RZ, RZ, R177 ;  /* 0x000000ffff527224 */ /* 0x004fe200078e00b1 */
[----:B------:R-:W-:Y:S01]  /*97c0*/  FSEL R78, R78, -INF , !P3 ;  /* 0xff8000004e4e7808 */ /* 0x000fe20005800000 */
[----:B----4-:R-:W-:Y:S01]  /*97d0*/  IMAD.MOV.U32 R65, RZ, RZ, R176 ;  /* 0x000000ffff417224 */ /* 0x010fe200078e00b0 */
[-C--:B------:R-:W-:Y:S01]  /*97e0*/  ISETP.GE.AND P1, PT, R51, R9.reuse, PT ;  /* 0x000000093300720c */ /* 0x080fe20003f26270 */
[----:B------:R-:W-:Y:S01]  /*97f0*/  IMAD.MOV.U32 R73, RZ, RZ, R178 ;  /* 0x000000ffff497224 */ /* 0x000fe200078e00b2 */
[----:B------:R-:W-:Y:S02]  /*9800*/  ISETP.GE.AND P2, PT, R52, R9, PT ;  /* 0x000000093400720c */ /* 0x000fe40003f46270 */
[----:B------:R-:W-:Y:S01]  /*9810*/  MOV R81, R180 ;  /* 0x000000b400517202 */ /* 0x000fe20000000f00 */
[----:B-1----:R-:W-:Y:S01]  /*9820*/  FFMA.FTZ R4, R108, UR6, -R3 ;  /* 0x000000066c047c23 */ /* 0x002fe20008010803 */
[----:B------:R-:W-:Y:S01]  /*9830*/  FMNMX.FTZ R0, R77, R0, !PT ;  /* 0x000000004d007209 */ /* 0x000fe20007810000 */
[----:B------:R-:W1:Y:S01]  /*9840*/  MUFU.EX2 R185, R14 ;  /* 0x0000000e00b97308 */ /* 0x000e620000000800 */
[----:B------:R-:W-:Y:S01]  /*9850*/  FSEL R2, R2, RZ, P4 ;  /* 0x000000ff02027208 */ /* 0x000fe20002000000 */
[----:B------:R-:W-:Y:S01]  /*9860*/  IMAD.MOV.U32 R80, RZ, RZ, R181 ;  /* 0x000000ffff507224 */ /* 0x000fe200078e00b5 */
[----:B------:R-:W-:Y:S01]  /*9870*/  MOV R16, R182 ;  /* 0x000000b600107202 */ /* 0x000fe20000000f00 */
[----:B-----5:R-:W-:-:S02]  /*9880*/  IMAD.MOV.U32 R18, RZ, RZ, R184 ;  /* 0x000000ffff127224 */ /* 0x020fc400078e00b8 */
[----:B------:R-:W-:Y:S01]  /*9890*/  IMAD.MOV.U32 R86, RZ, RZ, R124 ;  /* 0x000000ffff567224 */ /* 0x000fe200078e007c */
[----:B------:R-:W-:Y:S01]  /*98a0*/  FSETP.NEU.FTZ.AND P5, PT, R113, -INF , PT ;  /* 0xff8000007100780b */ /* 0x000fe20003fbd000 */
[----:B------:R2:W-:Y:S01]  /*98b0*/  MUFU.EX2 R199, R4 ;  /* 0x0000000400c77308 */ /* 0x0005e20000000800 */
[----:B------:R-:W-:Y:S01]  /*98c0*/  FSEL R79, R121, -INF , !P0 ;  /* 0xff800000794f7808 */ /* 0x000fe20004000000 */
[----:B------:R-:W-:Y:S01]  /*98d0*/  LDSM.16.MT88.4 R40, [R213+0x4400] ;  /* 0x00440000d528783b */ /* 0x000fe20000004200 */
[----:B------:R-:W-:Y:S02]  /*98e0*/  FMNMX.FTZ R0, R78, R0, !PT ;  /* 0x000000004e007209 */ /* 0x000fe40007810000 */
[----:B------:R-:W-:Y:S02]  /*98f0*/  ISETP.GE.AND P0, PT, R48, R9, PT ;  /* 0x000000093000720c */ /* 0x000fe40003f06270 */
[----:B------:R-:W-:Y:S01]  /*9900*/  FSEL R83, R72, -INF , !P1 ;  /* 0xff80000048537808 */ /* 0x000fe20004800000 */
[----:B--2---:R-:W-:-:S04]  /*9910*/  FFMA.FTZ R4, R98, UR6, -R3 ;  /* 0x0000000662047c23 */ /* 0x004fc80008010803 */
[----:B------:R2:W-:Y:S01]  /*9920*/  MUFU.EX2 R198, R4 ;  /* 0x0000000400c67308 */ /* 0x0005e20000000800 */
[----:B------:R-:W-:Y:S02]  /*9930*/  FMNMX.FTZ R0, R79, R0, !PT ;  /* 0x000000004f007209 */ /* 0x000fe40007810000 */
[----:B------:R-:W-:Y:S02]  /*9940*/  ISETP.GE.AND P1, PT, R47, R9, PT ;  /* 0x000000092f00720c */ /* 0x000fe40003f26270 */
[----:B------:R-:W-:Y:S02]  /*9950*/  FSEL R89, R128, -INF , !P0 ;  /* 0xff80000080597808 */ /* 0x000fe40004000000 */
[----:B------:R-:W-:Y:S01]  /*9960*/  FMNMX.FTZ R0, R83, R0, !PT ;  /* 0x0000000053007209 */ /* 0x000fe20007810000 */
[----:B--2---:R-:W-:-:S04]  /*9970*/  FFMA.FTZ R4, R106, UR6, -R3 ;  /* 0x000000066a047c23 */ /* 0x004fc80008010803 */
[----:B------:R2:W-:Y:S01]  /*9980*/  MUFU.EX2 R207, R4 ;  /* 0x0000000400cf7308 */ /* 0x0005e20000000800 */
[----:B------:R-:W-:Y:S02]  /*9990*/  ISETP.GE.AND P0, PT, R45, R9, PT ;  /* 0x000000092d00720c */ /* 0x000fe40003f06270 */
[----:B------:R-:W-:Y:S02]  /*99a0*/  FSEL R92, R118, -INF , !P1 ;  /* 0xff800000765c7808 */ /* 0x000fe40004800000 */
[----:B------:R-:W-:Y:S01]  /*99b0*/  FMNMX.FTZ R0, R89, R0, !PT ;  /* 0x0000000059007209 */ /* 0x000fe20007810000 */
[----:B--2---:R-:W-:-:S04]  /*99c0*/  FFMA.FTZ R4, R90, UR6, -R2 ;  /* 0x000000065a047c23 */ /* 0x004fc80008010802 */
[----:B------:R2:W-:Y:S01]  /*99d0*/  MUFU.EX2 R121, R4 ;  /* 0x0000000400797308 */ /* 0x0005e20000000800 */
[----:B------:R-:W-:Y:S02]  /*99e0*/  ISETP.GE.AND P1, PT, R49, R9, PT ;  /* 0x000000093100720c */ /* 0x000fe40003f26270 */
[----:B------:R-:W-:Y:S02]  /*99f0*/  FMNMX.FTZ R0, R92, R0, !PT ;  /* 0x000000005c007209 */ /* 0x000fe40007810000 */
[----:B------:R-:W-:Y:S01]  /*9a00*/  FSEL R118, R134, -INF , !P1 ;  /* 0xff80000086767808 */ /* 0x000fe20004800000 */
[----:B--2---:R-:W-:-:S04]  /*9a10*/  FFMA.FTZ R4, R105, UR6, -R2 ;  /* 0x0000000669047c23 */ /* 0x004fc80008010802 */
[----:B------:R2:W-:Y:S01]  /*9a20*/  MUFU.EX2 R128, R4 ;  /* 0x0000000400807308 */ /* 0x0005e20000000800 */
[-C--:B------:R-:W-:Y:S01]  /*9a30*/  ISETP.GE.AND P1, PT, R53, R9.reuse, PT ;  /* 0x000000093500720c */ /* 0x080fe20003f26270 */
[----:B--2---:R-:W-:Y:S01]  /*9a40*/  FFMA.FTZ R4, R103, UR6, -R2 ;  /* 0x0000000667047c23 */ /* 0x004fe20008010802 */
[----:B------:R-:W-:Y:S02]  /*9a50*/  FSEL R103, R130, -INF , !P0 ;  /* 0xff80000082677808 */ /* 0x000fe40004000000 */
[----:B------:R-:W-:Y:S02]  /*9a60*/  ISETP.GE.AND P0, PT, R46, R9, PT ;  /* 0x000000092e00720c */ /* 0x000fe40003f06270 */
[----:B------:R-:W-:Y:S02]  /*9a70*/  FMNMX.FTZ R0, R103, R0, !PT ;  /* 0x0000000067007209 */ /* 0x000fe40007810000 */
[----:B------:R-:W-:Y:S02]  /*9a80*/  FSEL R117, R117, -INF , !P0 ;  /* 0xff80000075757808 */ /* 0x000fe40004000000 */
[----:B------:R-:W-:-:S02]  /*9a90*/  FMNMX.FTZ R0, R118, R0, !PT ;  /* 0x0000000076007209 */ /* 0x000fc40007810000 */
[-C--:B------:R-:W-:Y:S02]  /*9aa0*/  ISETP.GE.AND P0, PT, R55, R9.reuse, PT ;  /* 0x000000093700720c */ /* 0x080fe40003f06270 */
[----:B------:R-:W-:Y:S02]  /*9ab0*/  FSEL R108, R186, -INF , !P1 ;  /* 0xff800000ba6c7808 */ /* 0x000fe40004800000 */
[----:B------:R-:W-:Y:S01]  /*9ac0*/  FMNMX.FTZ R0, R117, R0, !PT ;  /* 0x0000000075007209 */ /* 0x000fe20007810000 */
[----:B------:R2:W-:Y:S01]  /*9ad0*/  MUFU.EX2 R130, R4 ;  /* 0x0000000400827308 */ /* 0x0005e20000000800 */
[----:B------:R-:W-:Y:S02]  /*9ae0*/  FSEL R104, R139, -INF , !P0 ;  /* 0xff8000008b687808 */ /* 0x000fe40004000000 */
[----:B------:R-:W-:Y:S02]  /*9af0*/  FMNMX.FTZ R0, R108, R0, !PT ;  /* 0x000000006c007209 */ /* 0x000fe40007810000 */
[----:B------:R-:W-:-:S02]  /*9b00*/  ISETP.GE.AND P1, PT, R57, R9, PT ;  /* 0x000000093900720c */ /* 0x000fc40003f26270 */
[----:B------:R-:W-:Y:S02]  /*9b10*/  FSEL R106, R175, -INF , !P2 ;  /* 0xff800000af6a7808 */ /* 0x000fe40005000000 */
[----:B------:R-:W-:Y:S01]  /*9b20*/  FMNMX.FTZ R0, R104, R0, !PT ;  /* 0x0000000068007209 */ /* 0x000fe20007810000 */
[----:B--2---:R-:W-:-:S04]  /*9b30*/  FFMA.FTZ R4, R102, UR6, -R2 ;  /* 0x0000000666047c23 */ /* 0x004fc80008010802 */
[----:B------:R2:W-:Y:S01]  /*9b40*/  MUFU.EX2 R134, R4 ;  /* 0x0000000400867308 */ /* 0x0005e20000000800 */
[----:B------:R-:W-:Y:S02]  /*9b50*/  ISETP.GE.AND P0, PT, R59, R9, PT ;  /* 0x000000093b00720c */ /* 0x000fe40003f06270 */
[----:B------:R-:W-:Y:S02]  /*9b60*/  FSEL R102, R135, -INF , !P1 ;  /* 0xff80000087667808 */ /* 0x000fe40004800000 */
[----:B------:R-:W-:-:S04]  /*9b70*/  FMNMX.FTZ R0, R106, R0, !PT ;  /* 0x000000006a007209 */ /* 0x000fc80007810000 */
[----:B------:R-:W-:Y:S01]  /*9b80*/  FMNMX.FTZ R0, R102, R0, !PT ;  /* 0x0000000066007209 */ /* 0x000fe20007810000 */
[----:B--2---:R-:W-:Y:S01]  /*9b90*/  FFMA.FTZ R4, R100, UR6, -R2 ;  /* 0x0000000664047c23 */ /* 0x004fe20008010802 */
[----:B------:R-:W-:-:S03]  /*9ba0*/  FSEL R100, R174, -INF , !P0 ;  /* 0xff800000ae647808 */ /* 0x000fc60004000000 */
[----:B------:R2:W-:Y:S01]  /*9bb0*/  MUFU.EX2 R139, R4 ;  /* 0x00000004008b7308 */ /* 0x0005e20000000800 */
[----:B------:R-:W-:Y:S01]  /*9bc0*/  FMNMX.FTZ R0, R100, R0, !PT ;  /* 0x0000000064007209 */ /* 0x000fe20007810000 */
[----:B--2---:R-:W-:-:S06]  /*9bd0*/  FFMA.FTZ R4, R91, UR6, -R2 ;  /* 0x000000065b047c23 */ /* 0x004fcc0008010802 */
[----:B------:R2:W-:Y:S02]  /*9be0*/  MUFU.EX2 R135, R4 ;  /* 0x0000000400877308 */ /* 0x0005e40000000800 */
[----:B--2---:R-:W-:-:S06]  /*9bf0*/  FFMA.FTZ R4, R101, UR6, -R2 ;  /* 0x0000000665047c23 */ /* 0x004fcc0008010802 */
[----:B------:R2:W-:Y:S01]  /*9c00*/  MUFU.EX2 R172, R4 ;  /* 0x0000000400ac7308 */ /* 0x0005e20000000800 */
[----:B------:R-:W-:Y:S02]  /*9c10*/  IMAD.MOV.U32 R11, RZ, RZ, R173 ;  /* 0x000000ffff0b7224 */ /* 0x000fe400078e00ad */
[--C-:B--2---:R-:W-:Y:S02]  /*9c20*/  FFMA.FTZ R4, R6, UR6, -R2.reuse ;  /* 0x0000000606047c23 */ /* 0x104fe40008010802 */
[----:B------:R-:W2:Y:S03]  /*9c30*/  SHFL.BFLY PT, R6, R0, 0x2, 0x1f ;  /* 0x0c401f0000067f89 */ /* 0x000ea600000e0000 */
[----:B------:R3:W-:Y:S01]  /*9c40*/  MUFU.EX2 R173, R4 ;  /* 0x0000000400ad7308 */ /* 0x0007e20000000800 */
[--C-:B------:R-:W-:Y:S01]  /*9c50*/  FFMA.FTZ R5, R20, UR6, -R2.reuse ;  /* 0x0000000614057c23 */ /* 0x100fe20008010802 */
[----:B---3--:R-:W-:-:S06]  /*9c60*/  FFMA.FTZ R4, R19, UR6, -R2 ;  /* 0x0000000613047c23 */ /* 0x008fcc0008010802 */
[----:B------:R3:W-:Y:S01]  /*9c70*/  MUFU.EX2 R174, R4 ;  /* 0x0000000400ae7308 */ /* 0x0007e20000000800 */
[----:B--2---:R-:W-:-:S07]  /*9c80*/  FMNMX.FTZ R0, R0, R6, !PT ;  /* 0x0000000600007209 */ /* 0x004fce0007810000 */
[----:B------:R2:W-:Y:S01]  /*9c90*/  MUFU.EX2 R177, R5 ;  /* 0x0000000500b17308 */ /* 0x0005e20000000800 */
[----:B---3--:R-:W-:-:S07]  /*9ca0*/  FFMA.FTZ R4, R22, UR6, -R2 ;  /* 0x0000000616047c23 */ /* 0x008fce0008010802 */
[----:B------:R3:W-:Y:S01]  /*9cb0*/  MUFU.EX2 R175, R4 ;  /* 0x0000000400af7308 */ /* 0x0007e20000000800 */
[----:B--2---:R-:W2:Y:S01]  /*9cc0*/  SHFL.BFLY PT, R5, R0, 0x1, 0x1f ;  /* 0x0c201f0000057f89 */ /* 0x004ea200000e0000 */
[----:B---3--:R-:W-:-:S06]  /*9cd0*/  FFMA.FTZ R4, R21, UR6, -R2 ;  /* 0x0000000615047c23 */ /* 0x008fcc0008010802 */
[----:B------:R3:W-:Y:S01]  /*9ce0*/  MUFU.EX2 R176, R4 ;  /* 0x0000000400b07308 */ /* 0x0007e20000000800 */
[----:B------:R-:W-:Y:S02]  /*9cf0*/  IMAD.MOV.U32 R76, RZ, RZ, R179 ;  /* 0x000000ffff4c7224 */ /* 0x000fe400078e00b3 */
[----:B---3--:R-:W-:-:S05]  /*9d00*/  FFMA.FTZ R4, R15, UR6, -R2 ;  /* 0x000000060f047c23 */ /* 0x008fca0008010802 */
[----:B------:R3:W-:Y:S02]  /*9d10*/  MUFU.EX2 R178, R4 ;  /* 0x0000000400b27308 */ /* 0x0007e40000000800 */
[----:B---3--:R-:W-:-:S06]  /*9d20*/  FFMA.FTZ R4, R23, UR6, -R2 ;  /* 0x0000000617047c23 */ /* 0x008fcc0008010802 */
[----:B------:R3:W-:Y:S01]  /*9d30*/  MUFU.EX2 R179, R4 ;  /* 0x0000000400b37308 */ /* 0x0007e20000000800 */
[----:B--2---:R-:W-:Y:S01]  /*9d40*/  FMNMX.FTZ R72, R0, R5, !PT ;  /* 0x0000000500487209 */ /* 0x004fe20007810000 */
[--C-:B------:R-:W-:Y:S01]  /*9d50*/  FFMA.FTZ R0, R27, UR6, -R2.reuse ;  /* 0x000000061b007c23 */ /* 0x100fe20008010802 */
[----:B---3--:R-:W-:-:S05]  /*9d60*/  FFMA.FTZ R4, R24, UR6, -R2 ;  /* 0x0000000618047c23 */ /* 0x008fca0008010802 */
[----:B------:R2:W-:Y:S01]  /*9d70*/  MUFU.EX2 R180, R4 ;  /* 0x0000000400b47308 */ /* 0x0005e20000000800 */
[----:B------:R-:W-:Y:S02]  /*9d80*/  IMAD.MOV.U32 R14, RZ, RZ, R183 ;  /* 0x000000ffff0e7224 */ /* 0x000fe400078e00b7 */
[----:B--2---:R-:W-:-:S05]  /*9d90*/  FFMA.FTZ R4, R25, UR6, -R2 ;  /* 0x0000000619047c23 */ /* 0x004fca0008010802 */
[----:B------:R2:W-:Y:S01]  /*9da0*/  MUFU.EX2 R181, R4 ;  /* 0x0000000400b57308 */ /* 0x0005e20000000800 */
[----:B------:R-:W-:Y:S01]  /*9db0*/  FSETP.NEU.FTZ.AND P0, PT, R72, -INF , PT ;  /* 0xff8000004800780b */ /* 0x000fe20003f1d000 */
[----:B-1----:R-:W-:-:S06]  /*9dc0*/  IMAD.MOV.U32 R17, RZ, RZ, R185 ;  /* 0x000000ffff117224 */ /* 0x002fcc00078e00b9 */
[----:B------:R1:W-:Y:S01]  /*9dd0*/  MUFU.EX2 R183, R0 ;  /* 0x0000000000b77308 */ /* 0x0003e20000000800 */
[----:B--2---:R-:W-:-:S07]  /*9de0*/  FFMA.FTZ R4, R13, UR6, -R2 ;  /* 0x000000060d047c23 */ /* 0x004fce0008010802 */
[----:B------:R2:W-:Y:S01]  /*9df0*/  MUFU.EX2 R182, R4 ;  /* 0x0000000400b67308 */ /* 0x0005e20000000800 */
[----:B-1----:R-:W-:Y:S01]  /*9e00*/  FMUL.FTZ R0, R72, UR6 ;  /* 0x0000000648007c20 */ /* 0x002fe20008410000 */
[----:B--2---:R-:W-:-:S06]  /*9e10*/  FFMA.FTZ R4, R26, UR6, -R2 ;  /* 0x000000061a047c23 */ /* 0x004fcc0008010802 */
[----:B------:R1:W-:Y:S01]  /*9e20*/  MUFU.EX2 R184, R4 ;  /* 0x0000000400b87308 */ /* 0x0003e20000000800 */
[----:B------:R-:W-:Y:S01]  /*9e30*/  FSEL R0, R0, RZ, P0 ;  /* 0x000000ff00007208 */ /* 0x000fe20000000000 */
[----:B-1----:R-:W-:-:S06]  /*9e40*/  FFMA.FTZ R4, R12, UR6, -R2 ;  /* 0x000000060c047c23 */ /* 0x002fcc0008010802 */
[----:B------:R1:W-:Y:S01]  /*9e50*/  MUFU.EX2 R185, R4 ;  /* 0x0000000400b97308 */ /* 0x0003e20000000800 */
[----:B------:R-:W-:Y:S01]  /*9e60*/  FSEL R5, R74, RZ, P4 ;  /* 0x000000ff4a057208 */ /* 0x000fe20002000000 */
[----:B-1----:R-:W-:-:S06]  /*9e70*/  FFMA.FTZ R4, R28, UR6, -R2 ;  /* 0x000000061c047c23 */ /* 0x002fcc0008010802 */
[----:B------:R1:W-:Y:S01]  /*9e80*/  MUFU.EX2 R186, R4 ;  /* 0x0000000400ba7308 */ /* 0x0003e20000000800 */
[----:B------:R-:W-:Y:S01]  /*9e90*/  FADD.FTZ R5, R136, -R5 ;  /* 0x8000000588057221 */ /* 0x000fe20000010000 */
[----:B------:R-:W-:Y:S02]  /*9ea0*/  IMAD.MOV.U32 R136, RZ, RZ, R86 ;  /* 0x000000ffff887224 */ /* 0x000fe400078e0056 */
[----:B-1----:R-:W-:-:S04]  /*9eb0*/  FFMA.FTZ R4, R109, UR6, -R0 ;  /* 0x000000066d047c23 */ /* 0x002fc80008010800 */
[----:B------:R1:W-:Y:S01]  /*9ec0*/  MUFU.EX2 R95, R4 ;  /* 0x00000004005f7308 */ /* 0x0003e20000000800 */
[----:B------:R-:W-:Y:S01]  /*9ed0*/  IMAD.MOV.U32 R86, RZ, RZ, R18 ;  /* 0x000000ffff567224 */ /* 0x000fe200078e0012 */
[----:B------:R-:W-:Y:S01]  /*9ee0*/  MOV R87, R17 ;  /* 0x0000001100577202 */ /* 0x000fe20000000f00 */
[----:B------:R-:W-:Y:S02]  /*9ef0*/  IMAD.MOV.U32 R88, RZ, RZ, R16 ;  /* 0x000000ffff587224 */ /* 0x000fe400078e0010 */
[----:B------:R-:W-:Y:S01]  /*9f00*/  IMAD.MOV.U32 R93, RZ, RZ, R14 ;  /* 0x000000ffff5d7224 */ /* 0x000fe200078e000e */
[----:B------:R-:W-:Y:S04]  /*9f10*/  LDSM.16.MT88.4 R16, [R214+0x4000] ;  /* 0x00400000d610783b */ /* 0x000fe80000004200 */
[----:B------:R-:W2:Y:S01]  /*9f20*/  LDSM.16.MT88.4 R12, [R213+0x4000] ;  /* 0x00400000d50c783b */ /* 0x000ea20000004200 */
[----:B-1----:R-:W-:-:S04]  /*9f30*/  FFMA.FTZ R4, R112, UR6, -R0 ;  /* 0x0000000670047c23 */ /* 0x002fc80008010800 */
[----:B------:R1:W-:Y:S02]  /*9f40*/  MUFU.EX2 R105, R4 ;  /* 0x0000000400697308 */ /* 0x0003e40000000800 */
[----:B-1----:R-:W-:-:S06]  /*9f50*/  FFMA.FTZ R4, R111, UR6, -R0 ;  /* 0x000000066f047c23 */ /* 0x002fcc0008010800 */
[----:B------:R1:W-:Y:S01]  /*9f60*/  MUFU.EX2 R111, R4 ;  /* 0x00000004006f7308 */ /* 0x0003e20000000800 */
[----:B------:R-:W-:Y:S01]  /*9f70*/  FMUL.FTZ R5, R5, UR6 ;  /* 0x0000000605057c20 */ /* 0x000fe20008410000 */
[----:B-1----:R-:W-:-:S06]  /*9f80*/  FFMA.FTZ R4, R110, UR6, -R0 ;  /* 0x000000066e047c23 */ /* 0x002fcc0008010800 */
[----:B------:R1:W3:Y:S01]  /*9f90*/  MUFU.EX2 R124, R4 ;  /* 0x00000004007c7308 */ /* 0x0002e20000000800 */
[----:B------:R-:W-:Y:S01]  /*9fa0*/  IMAD.MOV.U32 R96, RZ, RZ, R85 ;  /* 0x000000ffff607224 */ /* 0x000fe200078e0055 */
[----:B------:R-:W-:Y:S01]  /*9fb0*/  MOV R32, R82 ;  /* 0x0000005200207202 */ /* 0x000fe20000000f00 */
[----:B------:R-:W-:Y:S02]  /*9fc0*/  IMAD.MOV.U32 R82, RZ, RZ, R81 ;  /* 0x000000ffff527224 */ /* 0x000fe400078e0051 */
[----:B------:R-:W-:Y:S01]  /*9fd0*/  IMAD.MOV.U32 R85, RZ, RZ, R80 ;  /* 0x000000ffff557224 */ /* 0x000fe200078e0050 */
[----:B-1----:R-:W-:-:S05]  /*9fe0*/  FSEL R4, R72, RZ, P0 ;  /* 0x000000ff48047208 */ /* 0x002fca0000000000 */
[----:B------:R-:W-:-:S04]  /*9ff0*/  FADD.FTZ R4, R84, -R4 ;  /* 0x8000000454047221 */ /* 0x000fc80000010000 */
[----:B------:R-:W-:Y:S01]  /*a000*/  FMUL.FTZ R4, R4, UR6 ;  /* 0x0000000604047c20 */ /* 0x000fe20008410000 */
[----:B------:R1:W4:Y:S01]  /*a010*/  MUFU.EX2 R81, R5 ;  /* 0x0000000500517308 */ /* 0x0003220000000800 */
[----:B------:R-:W-:Y:S01]  /*a020*/  FFMA.FTZ R6, R107, UR6, -R0 ;  /* 0x000000066b067c23 */ /* 0x000fe20008010800 */
[----:B------:R-:W-:Y:S01]  /*a030*/  IMAD.MOV.U32 R31, RZ, RZ, R73 ;  /* 0x000000ffff1f7224 */ /* 0x000fe200078e0049 */
[----:B------:R-:W-:-:S05]  /*a040*/  FSETP.NEU.FTZ.AND P6, PT, R75, -INF , PT ;  /* 0xff8000004b00780b */ /* 0x000fca0003fdd000 */
[----:B------:R5:W2:Y:S01]  /*a050*/  MUFU.EX2 R80, R4 ;  /* 0x0000000400507308 */ /* 0x000aa20000000800 */
[----:B------:R-:W-:Y:S01]  /*a060*/  MOV R73, R76 ;  /* 0x0000004c00497202 */ /* 0x000fe20000000f00 */
[----:B------:R-:W-:Y:S01]  /*a070*/  IMAD.MOV.U32 R76, RZ, RZ, R127 ;  /* 0x000000ffff4c7224 */ /* 0x000fe200078e007f */
[----:B-1----:R-:W-:-:S05]  /*a080*/  FSEL R5, R113, RZ, P5 ;  /* 0x000000ff71057208 */ /* 0x002fca0002800000 */
[----:B------:R1:W-:Y:S01]  /*a090*/  MUFU.EX2 R127, R6 ;  /* 0x00000006007f7308 */ /* 0x0003e20000000800 */
[----:B------:R-:W-:Y:S01]  /*a0a0*/  FADD.FTZ R5, R138, -R5 ;  /* 0x800000058a057221 */ /* 0x000fe20000010000 */
[----:B-----5:R-:W-:Y:S01]  /*a0b0*/  FFMA.FTZ R4, R7, UR6, -R0 ;  /* 0x0000000607047c23 */ /* 0x020fe20008010800 */
[----:B------:R-:W-:Y:S02]  /*a0c0*/  IMAD.MOV.U32 R138, RZ, RZ, R126 ;  /* 0x000000ffff8a7224 */ /* 0x000fe400078e007e */
[----:B------:R-:W-:-:S03]  /*a0d0*/  FMUL.FTZ R5, R5, UR6 ;  /* 0x0000000605057c20 */ /* 0x000fc60008410000 */
[----:B------:R5:W-:Y:S01]  /*a0e0*/  MUFU.EX2 R126, R4 ;  /* 0x00000004007e7308 */ /* 0x000be20000000800 */
[----:B-1----:R-:W-:Y:S01]  /*a0f0*/  FSEL R6, R75, RZ, P6 ;  /* 0x000000ff4b067208 */ /* 0x002fe20003000000 */
[----:B------:R-:W-:Y:S01]  /*a100*/  IMAD.MOV.U32 R34, RZ, RZ, R73 ;  /* 0x000000ffff227224 */ /* 0x000fe200078e0049 */
[----:B---3--:R-:W-:-:S05]  /*a110*/  F2FP.F16.F32.PACK_AB R7, R124, R111 ;  /* 0x0000006f7c07723e */ /* 0x008fca00000000ff */
[----:B------:R1:W3:Y:S01]  /*a120*/  MUFU.EX2 R73, R5 ;  /* 0x0000000500497308 */ /* 0x0002e20000000800 */
[-C--:B----4-:R-:W-:Y:S01]  /*a130*/  FMUL.FTZ R140, R140, R81.reuse ;  /* 0x000000518c8c7220 */ /* 0x090fe20000410000 */
[-C--:B------:R-:W-:Y:S01]  /*a140*/  FMUL.FTZ R141, R141, R81.reuse ;  /* 0x000000518d8d7220 */ /* 0x080fe20000410000 */
[----:B--2---:R-:W-:Y:S01]  /*a150*/  FMUL.FTZ R142, R142, R80 ;  /* 0x000000508e8e7220 */ /* 0x004fe20000410000 */
[----:B-----5:R-:W-:Y:S01]  /*a160*/  FADD.FTZ R4, R137, -R6 ;  /* 0x8000000689047221 */ /* 0x020fe20000010000 */
[----:B------:R-:W-:Y:S01]  /*a170*/  F2FP.F16.F32.PACK_AB R6, R134, R130 ;  /* 0x000000828606723e */ /* 0x000fe200000000ff */
[-C--:B------:R-:W-:Y:S01]  /*a180*/  FMUL.FTZ R143, R143, R80.reuse ;  /* 0x000000508f8f7220 */ /* 0x080fe20000410000 */
[----:B------:R-:W-:Y:S01]  /*a190*/  FMUL.FTZ R152, R152, R81 ;  /* 0x0000005198987220 */ /* 0x000fe20000410000 */
[----:B------:R-:W-:Y:S01]  /*a1a0*/  FMUL.FTZ R9, R4, UR6 ;  /* 0x0000000604097c20 */ /* 0x000fe20008410000 */
[----:B------:R-:W-:Y:S01]  /*a1b0*/  F2FP.F16.F32.PACK_AB R4, R128, R121 ;  /* 0x000000798004723e */ /* 0x000fe200000000ff */
[-C--:B------:R-:W-:Y:S01]  /*a1c0*/  FMUL.FTZ R153, R153, R81.reuse ;  /* 0x0000005199997220 */ /* 0x080fe20000410000 */
[----:B------:R-:W-:Y:S01]  /*a1d0*/  FMUL.FTZ R156, R156, R81 ;  /* 0x000000519c9c7220 */ /* 0x000fe20000410000 */
[-C--:B------:R-:W-:Y:S01]  /*a1e0*/  FMUL.FTZ R154, R154, R80.reuse ;  /* 0x000000509a9a7220 */ /* 0x080fe20000410000 */
[----:B-1----:R-:W-:Y:S01]  /*a1f0*/  F2FP.F16.F32.PACK_AB R5, R105, R95 ;  /* 0x0000005f6905723e */ /* 0x002fe200000000ff */
[-C--:B------:R-:W-:Y:S01]  /*a200*/  FMUL.FTZ R155, R155, R80.reuse ;  /* 0x000000509b9b7220 */ /* 0x080fe20000410000 */
[-C--:B------:R-:W-:Y:S01]  /*a210*/  FMUL.FTZ R157, R157, R81.reuse ;  /* 0x000000519d9d7220 */ /* 0x080fe20000410000 */
[-C--:B------:R-:W-:Y:S01]  /*a220*/  FMUL.FTZ R158, R158, R80.reuse ;  /* 0x000000509e9e7220 */ /* 0x080fe20000410000 */
[-C--:B------:R-:W-:Y:S01]  /*a230*/  FMUL.FTZ R159, R159, R80.reuse ;  /* 0x000000509f9f7220 */ /* 0x080fe20000410000 */
[-C--:B------:R-:W-:Y:S01]  /*a240*/  FMUL.FTZ R168, R168, R81.reuse ;  /* 0x00000051a8a87220 */ /* 0x080fe20000410000 */
[----:B------:R-:W-:Y:S01]  /*a250*/  FMUL.FTZ R169, R169, R81 ;  /* 0x00000051a9a97220 */ /* 0x000fe20000410000 */
[-C--:B------:R-:W-:Y:S01]  /*a260*/  FMUL.FTZ R170, R170, R80.reuse ;  /* 0x00000050aaaa7220 */ /* 0x080fe20000410000 */
[----:B------:R-:W-:Y:S01]  /*a270*/  FMUL.FTZ R171, R171, R80 ;  /* 0x00000050abab7220 */ /* 0x000fe20000410000 */
[----:B------:R-:W-:Y:S01]  /*a280*/  MOV R243, R32 ;  /* 0x0000002000f37202 */ /* 0x000fe20000000f00 */
[----:B------:R-:W-:Y:S01]  /*a290*/  IMAD.MOV.U32 R137, RZ, RZ, R96 ;  /* 0x000000ffff897224 */ /* 0x000fe200078e0060 */
[----:B------:R-:W-:Y:S01]  /*a2a0*/  MOV R32, R30 ;  /* 0x0000001e00207202 */ /* 0x000fe20000000f00 */
[----:B------:R-:W-:Y:S01]  /*a2b0*/  IMAD.MOV.U32 R94, RZ, RZ, R31 ;  /* 0x000000ffff5e7224 */ /* 0x000fe200078e001f */
[----:B------:R-:W-:Y:S01]  /*a2c0*/  HMMA.16816.F32 R24, R4, R14, R152 ;  /* 0x0000000e0418723c */ /* 0x000fe20000001898 */
[----:B------:R-:W-:-:S05]  /*a2d0*/  IMAD.MOV.U32 R96, RZ, RZ, R29 ;  /* 0x000000ffff607224 */ /* 0x000fca00078e001d */
[----:B------:R-:W-:Y:S01]  /*a2e0*/  HMMA.16816.F32 R28, R4, R12, R140 ;  /* 0x0000000c041c723c */ /* 0x000fe2000000188c */
[----:B------:R-:W-:Y:S01]  /*a2f0*/  MOV R154, R34 ;  /* 0x00000022009a7202 */ /* 0x000fe20000000f00 */
[----:B------:R-:W-:-:S04]  /*a300*/  IMAD.MOV.U32 R97, RZ, RZ, R76 ;  /* 0x000000ffff617224 */ /* 0x000fc800078e004c */
[C---:B------:R-:W-:Y:S01]  /*a310*/  HMMA.16816.F32 R20, R4.reuse, R16, R156 ;  /* 0x000000100414723c */ /* 0x040fe2000000189c */
[----:B------:R-:W-:Y:S01]  /*a320*/  IMAD.MOV.U32 R140, RZ, RZ, R33 ;  /* 0x000000ffff8c7224 */ /* 0x000fe200078e0021 */
[----:B------:R1:W2:Y:S05]  /*a330*/  MUFU.EX2 R76, R9 ;  /* 0x00000009004c7308 */ /* 0x0002aa0000000800 */
[----:B------:R-:W-:Y:S02]  /*a340*/  MOV R158, R32 ;  /* 0x00000020009e7202 */ /* 0x000fe40000000f00 */
[----:B------:R-:W-:Y:S07]  /*a350*/  HMMA.16816.F32 R32, R4, R18, R168 ;  /* 0x000000120420723c */ /* 0x000fee00000018a8 */
[----:B------:R-:W-:-:S02]  /*a360*/  IMAD.MOV.U32 R168, RZ, RZ, R37 ;  /* 0x000000ffffa87224 */ /* 0x000fc400078e0025 */
[----:B------:R-:W4:Y:S01]  /*a370*/  LDSM.16.MT88.4 R36, [R214+0x4400] ;  /* 0x00440000d624783b */ /* 0x000f220000004200 */
[----:B------:R-:W-:Y:S01]  /*a380*/  FFMA.FTZ R8, R8, UR6, -R0 ;  /* 0x0000000608087c23 */ /* 0x000fe20008010800 */
[----:B------:R-:W-:-:S03]  /*a390*/  IMAD.MOV.U32 R152, RZ, RZ, R125 ;  /* 0x000000ffff987224 */ /* 0x000fc600078e007d */
[----:B------:R5:W-:Y:S01]  /*a3a0*/  MUFU.EX2 R125, R8 ;  /* 0x00000008007d7308 */ /* 0x000be20000000800 */
[----:B------:R-:W-:Y:S01]  /*a3b0*/  IMAD.MOV.U32 R143, RZ, RZ, R243 ;  /* 0x000000ffff8f7224 */ /* 0x000fe200078e00f3 */
[----:B------:R-:W-:Y:S01]  /*a3c0*/  MOV R171, R65 ;  /* 0x0000004100ab7202 */ /* 0x000fe20000000f00 */
[----:B------:R-:W-:Y:S02]  /*a3d0*/  IMAD.MOV.U32 R65, RZ, RZ, R123 ;  /* 0x000000ffff417224 */ /* 0x000fe400078e007b */
[----:B---3--:R-:W-:Y:S01]  /*a3e0*/  FMUL.FTZ R144, R144, R73 ;  /* 0x0000004990907220 */ /* 0x008fe20000410000 */
[----:B------:R-:W-:Y:S01]  /*a3f0*/  IMAD.MOV.U32 R243, RZ, RZ, R11 ;  /* 0x000000fffff37224 */ /* 0x000fe200078e000b */
[----:B-1----:R-:W-:Y:S01]  /*a400*/  F2FP.F16.F32.PACK_AB R9, R188, R143 ;  /* 0x0000008fbc09723e */ /* 0x002fe200000000ff */
[-C--:B------:R-:W-:Y:S01]  /*a410*/  FMUL.FTZ R145, R145, R73.reuse ;  /* 0x0000004991917220 */ /* 0x080fe20000410000 */
[----:B------:R-:W-:Y:S01]  /*a420*/  F2FP.F16.F32.PACK_AB R11, R197, R196 ;  /* 0x000000c4c50b723e */ /* 0x000fe200000000ff */
[-C--:B--2---:R-:W-:Y:S01]  /*a430*/  FMUL.FTZ R146, R146, R76.reuse ;  /* 0x0000004c92927220 */ /* 0x084fe20000410000 */
[----:B------:R-:W-:Y:S01]  /*a440*/  FMUL.FTZ R147, R147, R76 ;  /* 0x0000004c93937220 */ /* 0x000fe20000410000 */
[----:B------:R-:W-:Y:S01]  /*a450*/  FMUL.FTZ R148, R148, R73 ;  /* 0x0000004994947220 */ /* 0x000fe20000410000 */
[----:B-----5:R-:W-:Y:S01]  /*a460*/  FFMA.FTZ R8, R10, UR6, -R0 ;  /* 0x000000060a087c23 */ /* 0x020fe20008010800 */
[----:B------:R-:W-:Y:S01]  /*a470*/  F2FP.F16.F32.PACK_AB R10, R238, R239 ;  /* 0x000000efee0a723e */ /* 0x000fe200000000ff */
[----:B------:R-:W-:-:S02]  /*a480*/  FMUL.FTZ R149, R149, R73 ;  /* 0x0000004995957220 */ /* 0x000fc40000410000 */
[----:B------:R1:W2:Y:S01]  /*a490*/  MUFU.EX2 R123, R8 ;  /* 0x00000008007b7308 */ /* 0x0002a20000000800 */
[-C--:B------:R-:W-:Y:S01]  /*a4a0*/  FMUL.FTZ R150, R150, R76.reuse ;  /* 0x0000004c96967220 */ /* 0x080fe20000410000 */
[-C--:B------:R-:W-:Y:S01]  /*a4b0*/  FMUL.FTZ R151, R151, R76.reuse ;  /* 0x0000004c97977220 */ /* 0x080fe20000410000 */
        /* <DEDUP_REMOVED lines=8> */
[----:B------:R-:W-:Y:S01]  /*a540*/  FFMA.FTZ R4, R64, UR6, -R2 ;  /* 0x0000000640047c23 */ /* 0x000fe20008010802 */
[----:B-1----:R-:W-:Y:S01]  /*a550*/  F2FP.F16.F32.PACK_AB R8, R237, R191 ;  /* 0x000000bfed08723e */ /* 0x002fe200000000ff */
[----:B------:R-:W-:-:S02]  /*a560*/  IMAD.MOV.U32 R169, RZ, RZ, R85 ;  /* 0x000000ffffa97224 */ /* 0x000fc400078e0055 */
[----:B------:R-:W-:Y:S02]  /*a570*/  IMAD.MOV.U32 R85, RZ, RZ, R133 ;  /* 0x000000ffff557224 */ /* 0x000fe400078e0085 */
[----:B------:R1:W-:Y:S02]  /*a580*/  MUFU.EX2 R133, R4 ;  /* 0x0000000400857308 */ /* 0x0003e40000000800 */
[----:B------:R-:W-:Y:S01]  /*a590*/  HMMA.16816.F32 R144, R8, R12, R144 ;  /* 0x0000000c0890723c */ /* 0x000fe20000001890 */
[----:B------:R-:W-:-:S05]  /*a5a0*/  IMAD.MOV.U32 R142, RZ, RZ, R87 ;  /* 0x000000ffff8e7224 */ /* 0x000fca00078e0057 */
[C---:B------:R-:W-:Y:S01]  /*a5b0*/  HMMA.16816.F32 R148, R8.reuse, R14, R148 ;  /* 0x0000000e0894723c */ /* 0x040fe20000001894 */
[----:B------:R-:W-:Y:S01]  /*a5c0*/  IMAD.MOV.U32 R87, RZ, RZ, R129 ;  /* 0x000000ffff577224 */ /* 0x000fe200078e0081 */
[----:B------:R-:W-:Y:S04]  /*a5d0*/  LDSM.16.MT88.4 R12, [R214+0x4800] ;  /* 0x00480000d60c783b */ /* 0x000fe80000004200 */
[----:B------:R-:W-:Y:S01]  /*a5e0*/  HMMA.16816.F32 R160, R8, R16, R160 ;  /* 0x0000001008a0723c */ /* 0x000fe200000018a0 */
[----:B------:R-:W-:Y:S01]  /*a5f0*/  MOV R141, R86 ;  /* 0x00000056008d7202 */ /* 0x000fe20000000f00 */
[----:B-1----:R-:W-:-:S04]  /*a600*/  FFMA.FTZ R4, R66, UR6, -R2 ;  /* 0x0000000642047c23 */ /* 0x002fc80008010802 */
[----:B------:R-:W-:Y:S01]  /*a610*/  HMMA.16816.F32 R164, R8, R18, R164 ;  /* 0x0000001208a4723c */ /* 0x000fe200000018a4 */
[----:B------:R-:W1:Y:S01]  /*a620*/  LDSM.16.MT88.4 R16, [R213+0x4800] ;  /* 0x00480000d510783b */ /* 0x000e620000004200 */
[----:B------:R-:W-:-:S05]  /*a630*/  IMAD.MOV.U32 R86, RZ, RZ, R132 ;  /* 0x000000ffff567224 */ /* 0x000fca00078e0084 */
[----:B------:R-:W-:Y:S01]  /*a640*/  FFMA.FTZ R8, R67, UR6, -R2 ;  /* 0x0000000643087c23 */ /* 0x000fe20008010802 */
[----:B------:R3:W-:Y:S01]  /*a650*/  MUFU.EX2 R132, R4 ;  /* 0x0000000400847308 */ /* 0x0007e20000000800 */
[----:B------:R-:W-:Y:S02]  /*a660*/  F2FP.F16.F32.PACK_AB R5, R126, R127 ;  /* 0x0000007f7e05723e */ /* 0x000fe400000000ff */
[----:B------:R-:W-:Y:S02]  /*a670*/  F2FP.F16.F32.PACK_AB R6, R173, R172 ;  /* 0x000000acad06723e */ /* 0x000fe400000000ff */
[----:B--2---:R-:W-:-:S03]  /*a680*/  F2FP.F16.F32.PACK_AB R7, R123, R125 ;  /* 0x0000007d7b07723e */ /* 0x004fc600000000ff */
[----:B------:R2:W-:Y:S01]  /*a690*/  MUFU.EX2 R129, R8 ;  /* 0x0000000800817308 */ /* 0x0005e20000000800 */
[----:B---3--:R-:W-:Y:S01]  /*a6a0*/  F2FP.F16.F32.PACK_AB R4, R135, R139 ;  /* 0x0000008b8704723e */ /* 0x008fe200000000ff */
[----:B--2---:R-:W-:-:S06]  /*a6b0*/  FFMA.FTZ R8, R44, UR6, -R0 ;  /* 0x000000062c087c23 */ /* 0x004fcc0008010800 */
[----:B------:R2:W-:Y:S01]  /*a6c0*/  MUFU.EX2 R109, R8 ;  /* 0x00000008006d7308 */ /* 0x0005e20000000800 */
[C---:B------:R-:W-:Y:S06]  /*a6d0*/  HMMA.16816.F32 R28, R4.reuse, R40, R28 ;  /* 0x00000028041c723c */ /* 0x040fec000000181c */
[C---:B------:R-:W-:Y:S06]  /*a6e0*/  HMMA.16816.F32 R24, R4.reuse, R42, R24 ;  /* 0x0000002a0418723c */ /* 0x040fec0000001818 */
[----:B----4-:R-:W-:Y:S01]  /*a6f0*/  HMMA.16816.F32 R20, R4, R36, R20 ;  /* 0x000000240414723c */ /* 0x010fe20000001814 */
[----:B--2---:R-:W-:-:S05]  /*a700*/  FFMA.FTZ R8, R54, UR6, -R0 ;  /* 0x0000000636087c23 */ /* 0x004fca0008010800 */
[----:B------:R-:W-:Y:S01]  /*a710*/  HMMA.16816.F32 R32, R4, R38, R32 ;  /* 0x000000260420723c */ /* 0x000fe20000001820 */
[----:B------:R2:W3:Y:S06]  /*a720*/  MUFU.EX2 R107, R8 ;  /* 0x00000008006b7308 */ /* 0x0004ec0000000800 */
[----:B------:R-:W-:-:S04]  /*a730*/  FFMA.FTZ R4, R58, UR6, -R0 ;  /* 0x000000063a047c23 */ /* 0x000fc80008010800 */
[----:B------:R4:W-:Y:S01]  /*a740*/  MUFU.EX2 R101, R4 ;  /* 0x0000000400657308 */ /* 0x0009e20000000800 */
[----:B--2---:R-:W-:-:S07]  /*a750*/  FFMA.FTZ R8, R56, UR6, -R0 ;  /* 0x0000000638087c23 */ /* 0x004fce0008010800 */
[----:B------:R2:W5:Y:S01]  /*a760*/  MUFU.EX2 R99, R8 ;  /* 0x0000000800637308 */ /* 0x0005620000000800 */
[----:B------:R-:W-:Y:S01]  /*a770*/  IMAD.MOV.U32 R170, RZ, RZ, R82 ;  /* 0x000000ffffaa7224 */ /* 0x000fe200078e0052 */
[----:B------:R-:W-:Y:S01]  /*a780*/  F2FP.F16.F32.PACK_AB R9, R203, R204 ;  /* 0x000000cccb09723e */ /* 0x000fe200000000ff */
[----:B----4-:R-:W-:Y:S01]  /*a790*/  FFMA.FTZ R4, R70, UR6, -R2 ;  /* 0x0000000646047c23 */ /* 0x010fe20008010802 */
[----:B------:R-:W-:Y:S02]  /*a7a0*/  F2FP.F16.F32.PACK_AB R10, R136, R240 ;  /* 0x000000f0880a723e */ /* 0x000fe400000000ff */
[----:B------:R-:W-:Y:S02]  /*a7b0*/  F2FP.F16.F32.PACK_AB R11, R235, R236 ;  /* 0x000000eceb0b723e */ /* 0x000fe400000000ff */
[----:B------:R-:W-:Y:S02]  /*a7c0*/  MOV R82, R122 ;  /* 0x0000007a00527202 */ /* 0x000fe40000000f00 */
[----:B------:R4:W-:Y:S01]  /*a7d0*/  MUFU.EX2 R122, R4 ;  /* 0x00000004007a7308 */ /* 0x0009e20000000800 */
[----:B--2---:R-:W-:-:S02]  /*a7e0*/  F2FP.F16.F32.PACK_AB R8, R246, R244 ;  /* 0x000000f4f608723e */ /* 0x004fc400000000ff */
[----:B---3--:R-:W-:Y:S02]  /*a7f0*/  F2FP.F16.F32.PACK_AB R5, R107, R109 ;  /* 0x0000006d6b05723e */ /* 0x008fe400000000ff */
[----:B------:R-:W-:Y:S02]  /*a800*/  F2FP.F16.F32.PACK_AB R6, R178, R176 ;  /* 0x000000b0b206723e */ /* 0x000fe400000000ff */
[----:B-----5:R-:W-:Y:S01]  /*a810*/  F2FP.F16.F32.PACK_AB R7, R101, R99 ;  /* 0x000000636507723e */ /* 0x020fe200000000ff */
[----:B------:R-:W-:Y:S01]  /*a820*/  HMMA.16816.F32 R144, R8, R40, R144 ;  /* 0x000000280890723c */ /* 0x000fe20000001890 */
[----:B----4-:R-:W-:-:S05]  /*a830*/  FFMA.FTZ R4, R71, UR6, -R2 ;  /* 0x0000000647047c23 */ /* 0x010fca0008010802 */
[C---:B------:R-:W-:Y:S01]  /*a840*/  HMMA.16816.F32 R148, R8.reuse, R42, R148 ;  /* 0x0000002a0894723c */ /* 0x040fe20000001894 */
[----:B------:R2:W-:Y:S05]  /*a850*/  MUFU.EX2 R112, R4 ;  /* 0x0000000400707308 */ /* 0x0005ea0000000800 */
[C---:B------:R-:W-:Y:S06]  /*a860*/  HMMA.16816.F32 R44, R8.reuse, R36, R160 ;  /* 0x00000024082c723c */ /* 0x040fec00000018a0 */
[----:B------:R-:W-:Y:S07]  /*a870*/  HMMA.16816.F32 R164, R8, R38, R164 ;  /* 0x0000002608a4723c */ /* 0x000fee00000018a4 */
[----:B------:R-:W-:Y:S01]  /*a880*/  FFMA.FTZ R8, R114, UR6, -R2 ;  /* 0x0000000672087c23 */ /* 0x000fe20008010802 */
[----:B--2---:R-:W-:-:S03]  /*a890*/  F2FP.F16.F32.PACK_AB R4, R175, R174 ;  /* 0x000000aeaf04723e */ /* 0x004fc600000000ff */
[----:B------:R2:W-:Y:S01]  /*a8a0*/  MUFU.EX2 R110, R8 ;  /* 0x00000008006e7308 */ /* 0x0005e20000000800 */
[----:B------:R-:W-:-:S03]  /*a8b0*/  IMAD.MOV.U32 R155, RZ, RZ, R94 ;  /* 0x000000ffff9b7224 */ /* 0x000fc600078e005e */
[C---:B-1----:R-:W-:Y:S01]  /*a8c0*/  HMMA.16816.F32 R52, R4.reuse, R18, R24 ;  /* 0x000000120434723c */ /* 0x042fe20000001818 */
[----:B------:R-:W1:Y:S05]  /*a8d0*/  LDSM.16.MT88.4 R24, [R213+0x4c00] ;  /* 0x004c0000d518783b */ /* 0x000e6a0000004200 */
[----:B------:R-:W-:Y:S01]  /*a8e0*/  HMMA.16816.F32 R48, R4, R12, R20 ;  /* 0x0000000c0430723c */ /* 0x000fe20000001814 */
[----:B------:R-:W3:Y:S01]  /*a8f0*/  LDSM.16.MT88.4 R20, [R214+0x4c00] ;  /* 0x004c0000d614783b */ /* 0x000ee20000004200 */
[----:B--2---:R-:W-:-:S04]  /*a900*/  FFMA.FTZ R8, R60, UR6, -R0 ;  /* 0x000000063c087c23 */ /* 0x004fc80008010800 */
[----:B------:R2:W-:Y:S01]  /*a910*/  MUFU.EX2 R94, R8 ;  /* 0x00000008005e7308 */ /* 0x0005e20000000800 */
[----:B------:R-:W-:Y:S01]  /*a920*/  IMAD.MOV.U32 R157, RZ, RZ, R93 ;  /* 0x000000ffff9d7224 */ /* 0x000fe200078e005d */
[----:B------:R-:W-:Y:S01]  /*a930*/  HMMA.16816.F32 R56, R4, R16, R28 ;  /* 0x000000100438723c */ /* 0x000fe2000000181c */
[----:B------:R-:W-:Y:S02]  /*a940*/  IMAD.MOV.U32 R153, RZ, RZ, R97 ;  /* 0x000000ffff997224 */ /* 0x000fe400078e0061 */
[----:B--2---:R-:W-:-:S04]  /*a950*/  FFMA.FTZ R8, R61, UR6, -R0 ;  /* 0x000000063d087c23 */ /* 0x004fc80008010800 */
[----:B------:R2:W4:Y:S01]  /*a960*/  MUFU.EX2 R93, R8 ;  /* 0x00000008005d7308 */ /* 0x0005220000000800 */
[----:B------:R-:W-:Y:S01]  /*a970*/  IMAD.MOV.U32 R159, RZ, RZ, R96 ;  /* 0x000000ffff9f7224 */ /* 0x000fe200078e0060 */
[----:B------:R-:W-:Y:S01]  /*a980*/  HMMA.16816.F32 R40, R4, R14, R32 ;  /* 0x0000000e0428723c */ /* 0x000fe20000001820 */
[----:B--2---:R-:W-:-:S05]  /*a990*/  FFMA.FTZ R8, R62, UR6, -R0 ;  /* 0x000000063e087c23 */ /* 0x004fca0008010800 */
[----:B------:R2:W-:Y:S01]  /*a9a0*/  MUFU.EX2 R90, R8 ;  /* 0x00000008005a7308 */ /* 0x0005e20000000800 */
[----:B------:R-:W-:Y:S02]  /*a9b0*/  F2FP.F16.F32.PACK_AB R4, R153, R137 ;  /* 0x000000899904723e */ /* 0x000fe400000000ff */
[----:B------:R-:W-:Y:S02]  /*a9c0*/  F2FP.F16.F32.PACK_AB R5, R233, R234 ;  /* 0x000000eae905723e */ /* 0x000fe400000000ff */
[----:B------:R-:W-:Y:S02]  /*a9d0*/  F2FP.F16.F32.PACK_AB R6, R158, R159 ;  /* 0x0000009f9e06723e */ /* 0x000fe400000000ff */
[----:B------:R-:W-:Y:S01]  /*a9e0*/  F2FP.F16.F32.PACK_AB R7, R231, R232 ;  /* 0x000000e8e707723e */ /* 0x000fe200000000ff */
[----:B--2---:R-:W-:-:S04]  /*a9f0*/  FFMA.FTZ R8, R63, UR6, -R0 ;  /* 0x000000063f087c23 */ /* 0x004fc80008010800 */
[----:B------:R2:W5:Y:S02]  /*aa00*/  MUFU.EX2 R91, R8 ;  /* 0x00000008005b7308 */ /* 0x0005640000000800 */
[----:B------:R-:W-:Y:S01]  /*aa10*/  HMMA.16816.F32 R28, R4, R16, R144 ;  /* 0x00000010041c723c */ /* 0x000fe20000001890 */
[----:B----4-:R-:W-:-:S05]  /*aa20*/  F2FP.F16.F32.PACK_AB R9, R93, R94 ;  /* 0x0000005e5d09723e */ /* 0x010fca00000000ff */
[C---:B------:R-:W-:Y:S01]  /*aa30*/  HMMA.16816.F32 R36, R4.reuse, R18, R148 ;  /* 0x000000120424723c */ /* 0x040fe20000001894 */
[----:B------:R-:W-:Y:S01]  /*aa40*/  F2FP.F16.F32.PACK_AB R10, R181, R180 ;  /* 0x000000b4b50a723e */ /* 0x000fe200000000ff */
[----:B------:R-:W4:Y:S04]  /*aa50*/  LDSM.16.MT88.4 R16, [R213+0x5000] ;  /* 0x00500000d510783b */ /* 0x000f280000004200 */
[C---:B------:R-:W-:Y:S01]  /*aa60*/  HMMA.16816.F32 R44, R4.reuse, R12, R44 ;  /* 0x0000000c042c723c */ /* 0x040fe2000000182c */
[----:B------:R-:W-:Y:S01]  /*aa70*/  IMAD.MOV.U32 R156, RZ, RZ, R88 ;  /* 0x000000ffff9c7224 */ /* 0x000fe200078e0058 */
[----:B------:R-:W-:Y:S01]  /*aa80*/  MOV R84, R65 ;  /* 0x0000004100547202 */ /* 0x000fe20000000f00 */
[----:B------:R-:W-:Y:S02]  /*aa90*/  IMAD.MOV.U32 R162, RZ, RZ, R86 ;  /* 0x000000ffffa27224 */ /* 0x000fe400078e0056 */
[----:B--2---:R-:W-:Y:S01]  /*aaa0*/  FFMA.FTZ R8, R115, UR6, -R2 ;  /* 0x0000000673087c23 */ /* 0x004fe20008010802 */
[----:B------:R-:W-:Y:S01]  /*aab0*/  HMMA.16816.F32 R32, R4, R14, R164 ;  /* 0x0000000e0420723c */ /* 0x000fe200000018a4 */
[----:B-----5:R-:W-:-:S02]  /*aac0*/  F2FP.F16.F32.PACK_AB R11, R91, R90 ;  /* 0x0000005a5b0b723e */ /* 0x020fc400000000ff */
[----:B------:R2:W-:Y:S01]  /*aad0*/  MUFU.EX2 R98, R8 ;  /* 0x0000000800627308 */ /* 0x0005e20000000800 */
[----:B------:R-:W5:Y:S03]  /*aae0*/  LDSM.16.MT88.4 R12, [R214+0x5000] ;  /* 0x00500000d60c783b */ /* 0x000f660000004200 */
[----:B------:R-:W-:Y:S01]  /*aaf0*/  FFMA.FTZ R4, R119, UR6, -R2 ;  /* 0x0000000677047c23 */ /* 0x000fe20008010802 */
[----:B------:R-:W-:Y:S01]  /*ab00*/  MOV R163, R87 ;  /* 0x0000005700a37202 */ /* 0x000fe20000000f00 */
[----:B------:R-:W-:Y:S02]  /*ab10*/  IMAD.MOV.U32 R161, RZ, RZ, R85 ;  /* 0x000000ffffa17224 */ /* 0x000fe400078e0055 */
[----:B------:R-:W-:Y:S01]  /*ab20*/  FFMA.FTZ R247, R247, R73, R191 ;  /* 0x00000049f7f77223 */ /* 0x000fe200000100bf */
[----:B------:R1:W-:Y:S01]  /*ab30*/  MUFU.EX2 R96, R4 ;  /* 0x0000000400607308 */ /* 0x0003e20000000800 */
[----:B------:R-:W-:Y:S01]  /*ab40*/  IMAD.MOV.U32 R160, RZ, RZ, R82 ;  /* 0x000000ffffa07224 */ /* 0x000fe200078e0052 */
[----:B------:R-:W-:Y:S01]  /*ab50*/  LDSM.16.MT88.4 R148, [R213+0x5c00] ;  /* 0x005c0000d594783b */ /* 0x000fe20000004200 */
[----:B--2---:R-:W-:-:S05]  /*ab60*/  FFMA.FTZ R8, R116, UR6, -R2 ;  /* 0x0000000674087c23 */ /* 0x004fca0008010802 */
[----:B------:R2:W-:Y:S01]  /*ab70*/  MUFU.EX2 R97, R8 ;  /* 0x0000000800617308 */ /* 0x0005e20000000800 */
[----:B-1----:R-:W-:-:S07]  /*ab80*/  FFMA.FTZ R4, R68, UR6, -R0 ;  /* 0x0000000644047c23 */ /* 0x002fce0008010800 */
[----:B------:R1:W-:Y:S01]  /*ab90*/  MUFU.EX2 R88, R4 ;  /* 0x0000000400587308 */ /* 0x0003e20000000800 */
[----:B--2---:R-:W-:-:S07]  /*aba0*/  F2FP.F16.F32.PACK_AB R8, R179, R177 ;  /* 0x000000b1b308723e */ /* 0x004fce00000000ff */
[----:B------:R-:W-:Y:S01]  /*abb0*/  HMMA.16816.F32 R64, R8, R24, R56 ;  /* 0x000000180840723c */ /* 0x000fe20000001838 */
[----:B-1----:R-:W-:-:S05]  /*abc0*/  FFMA.FTZ R4, R69, UR6, -R0 ;  /* 0x0000000645047c23 */ /* 0x002fca0008010800 */
[C---:B------:R-:W-:Y:S06]  /*abd0*/  HMMA.16816.F32 R52, R8.reuse, R26, R52 ;  /* 0x0000001a0834723c */ /* 0x040fec0000001834 */
[C---:B---3--:R-:W-:Y:S06]  /*abe0*/  HMMA.16816.F32 R68, R8.reuse, R20, R48 ;  /* 0x000000140844723c */ /* 0x048fec0000001830 */
[----:B------:R-:W-:Y:S07]  /*abf0*/  HMMA.16816.F32 R60, R8, R22, R40 ;  /* 0x00000016083c723c */ /* 0x000fee0000001828 */
[----:B------:R-:W-:-:S04]  /*ac00*/  FFMA.FTZ R8, R77, UR6, -R0 ;  /* 0x000000064d087c23 */ /* 0x000fc80008010800 */
[----:B------:R1:W-:Y:S01]  /*ac10*/  MUFU.EX2 R86, R8 ;  /* 0x0000000800567308 */ /* 0x0003e20000000800 */
[----:B------:R-:W-:Y:S02]  /*ac20*/  F2FP.F16.F32.PACK_AB R5, R229, R230 ;  /* 0x000000e6e505723e */ /* 0x000fe400000000ff */
[----:B------:R-:W-:Y:S02]  /*ac30*/  F2FP.F16.F32.PACK_AB R6, R155, R138 ;  /* 0x0000008a9b06723e */ /* 0x000fe400000000ff */
[----:B------:R-:W-:-:S03]  /*ac40*/  F2FP.F16.F32.PACK_AB R7, R227, R228 ;  /* 0x000000e4e307723e */ /* 0x000fc600000000ff */
[----:B------:R2:W3:Y:S01]  /*ac50*/  MUFU.EX2 R87, R4 ;  /* 0x0000000400577308 */ /* 0x0004e20000000800 */
[----:B-1----:R-:W-:-:S07]  /*ac60*/  FFMA.FTZ R8, R78, UR6, -R0 ;  /* 0x000000064e087c23 */ /* 0x002fce0008010800 */
[----:B------:R1:W4:Y:S01]  /*ac70*/  MUFU.EX2 R85, R8 ;  /* 0x0000000800557308 */ /* 0x0003220000000800 */
[----:B--2---:R-:W-:-:S07]  /*ac80*/  F2FP.F16.F32.PACK_AB R4, R156, R157 ;  /* 0x0000009d9c04723e */ /* 0x004fce00000000ff */
[----:B------:R-:W-:Y:S01]  /*ac90*/  HMMA.16816.F32 R56, R4, R24, R28 ;  /* 0x000000180438723c */ /* 0x000fe2000000181c */
[----:B------:R-:W-:Y:S01]  /*aca0*/  LDSM.16.MT88.4 R28, [R213+0x5400] ;  /* 0x00540000d51c783b */ /* 0x000fe20000004200 */
[----:B-1----:R-:W-:-:S04]  /*acb0*/  FFMA.FTZ R8, R79, UR6, -R0 ;  /* 0x000000064f087c23 */ /* 0x002fc80008010800 */
[C---:B------:R-:W-:Y:S01]  /*acc0*/  HMMA.16816.F32 R40, R4.reuse, R26, R36 ;  /* 0x0000001a0428723c */ /* 0x040fe20000001824 */
[----:B------:R-:W1:Y:S01]  /*acd0*/  LDSM.16.MT88.4 R24, [R214+0x5400] ;  /* 0x00540000d618783b */ /* 0x000e620000004200 */
[----:B------:R2:W-:Y:S04]  /*ace0*/  MUFU.EX2 R82, R8 ;  /* 0x0000000800527308 */ /* 0x0005e80000000800 */
[----:B------:R-:W-:Y:S01]  /*acf0*/  HMMA.16816.F32 R36, R4, R20, R44 ;  /* 0x000000140424723c */ /* 0x000fe2000000182c */
[----:B------:R-:W-:Y:S01]  /*ad00*/  FFMA.FTZ R77, R190, UR6, -R3 ;  /* 0x00000006be4d7c23 */ /* 0x000fe20008010803 */
[----:B---3--:R-:W-:-:S04]  /*ad10*/  F2FP.F16.F32.PACK_AB R9, R87, R88 ;  /* 0x000000585709723e */ /* 0x008fc800000000ff */
[----:B------:R-:W-:Y:S01]  /*ad20*/  HMMA.16816.F32 R32, R4, R22, R32 ;  /* 0x000000160420723c */ /* 0x000fe20000001820 */
[----:B------:R-:W-:Y:S01]  /*ad30*/  F2FP.F16.F32.PACK_AB R10, R185, R183 ;  /* 0x000000b7b90a723e */ /* 0x000fe200000000ff */
[----:B------:R-:W-:Y:S01]  /*ad40*/  FFMA.FTZ R20, R131, UR6, -R2 ;  /* 0x0000000683147c23 */ /* 0x000fe20008010802 */
[----:B----4-:R-:W-:Y:S01]  /*ad50*/  F2FP.F16.F32.PACK_AB R11, R85, R86 ;  /* 0x00000056550b723e */ /* 0x010fe200000000ff */
[----:B--2---:R-:W-:-:S03]  /*ad60*/  FFMA.FTZ R8, R83, UR6, -R0 ;  /* 0x0000000653087c23 */ /* 0x004fc60008010800 */
[----:B------:R-:W-:Y:S01]  /*ad70*/  FFMA.FTZ R4, R89, UR6, -R0 ;  /* 0x0000000659047c23 */ /* 0x000fe20008010800 */
[----:B------:R-:W-:Y:S02]  /*ad80*/  IMAD.MOV.U32 R89, RZ, RZ, R84 ;  /* 0x000000ffff597224 */ /* 0x000fe400078e0054 */
[--C-:B------:R-:W-:Y:S01]  /*ad90*/  FFMA.FTZ R83, R189, UR6, -R3.reuse ;  /* 0x00000006bd537c23 */ /* 0x100fe20008010803 */
[----:B------:R2:W3:Y:S01]  /*ada0*/  MUFU.EX2 R78, R8 ;  /* 0x00000008004e7308 */ /* 0x0004e20000000800 */
[----:B------:R-:W-:Y:S01]  /*adb0*/  FFMA.FTZ R84, R187, UR6, -R3 ;  /* 0x00000006bb547c23 */ /* 0x000fe20008010803 */
[----:B------:R-:W-:Y:S01]  /*adc0*/  FFMA.FTZ R3, R120, UR6, -R2 ;  /* 0x0000000678037c23 */ /* 0x000fe20008010802 */
[----:B------:R-:W-:Y:S01]  /*add0*/  FFMA.FTZ R2, R92, UR6, -R0 ;  /* 0x000000065c027c23 */ /* 0x000fe20008010800 */
[----:B------:R-:W-:Y:S01]  /*ade0*/  IMAD.MOV.U32 R92, RZ, RZ, R163 ;  /* 0x000000ffff5c7224 */ /* 0x000fe200078e00a3 */
[----:B------:R-:W-:Y:S02]  /*adf0*/  MOV R191, R168 ;  /* 0x000000a800bf7202 */ /* 0x000fe40000000f00 */
[----:B------:R-:W-:Y:S01]  /*ae00*/  F2FP.F16.F32.PACK_AB R5, R210, R211 ;  /* 0x000000d3d205723e */ /* 0x000fe200000000ff */
[----:B------:R4:W-:Y:S01]  /*ae10*/  MUFU.EX2 R79, R4 ;  /* 0x00000004004f7308 */ /* 0x0009e20000000800 */
[----:B------:R-:W-:-:S02]  /*ae20*/  F2FP.F16.F32.PACK_AB R6, R92, R191 ;  /* 0x000000bf5c06723e */ /* 0x000fc400000000ff */
[----:B--2---:R-:W-:-:S05]  /*ae30*/  F2FP.F16.F32.PACK_AB R8, R184, R182 ;  /* 0x000000b6b808723e */ /* 0x004fca00000000ff */
[----:B------:R-:W2:Y:S01]  /*ae40*/  MUFU.EX2 R73, R2 ;  /* 0x0000000200497308 */ /* 0x000ea20000000800 */
[----:B------:R-:W-:Y:S01]  /*ae50*/  F2FP.F16.F32.PACK_AB R7, R208, R209 ;  /* 0x000000d1d007723e */ /* 0x000fe200000000ff */
[----:B------:R-:W-:Y:S01]  /*ae60*/  HMMA.16816.F32 R48, R8, R16, R64 ;  /* 0x000000100830723c */ /* 0x000fe20000001840 */
[----:B----4-:R-:W-:-:S05]  /*ae70*/  F2FP.F16.F32.PACK_AB R4, R152, R154 ;  /* 0x0000009a9804723e */ /* 0x010fca00000000ff */
[C---:B------:R-:W-:Y:S06]  /*ae80*/  HMMA.16816.F32 R52, R8.reuse, R18, R52 ;  /* 0x000000120834723c */ /* 0x040fec0000001834 */
[C---:B-----5:R-:W-:Y:S06]  /*ae90*/  HMMA.16816.F32 R64, R8.reuse, R12, R68 ;  /* 0x0000000c0840723c */ /* 0x060fec0000001844 */
[----:B------:R-:W-:Y:S01]  /*aea0*/  HMMA.16816.F32 R60, R8, R14, R60 ;  /* 0x0000000e083c723c */ /* 0x000fe2000000183c */
[----:B------:R4:W-:Y:S05]  /*aeb0*/  MUFU.EX2 R71, R20 ;  /* 0x0000001400477308 */ /* 0x0009ea0000000800 */
[C---:B------:R-:W-:Y:S06]  /*aec0*/  HMMA.16816.F32 R56, R4.reuse, R16, R56 ;  /* 0x000000100438723c */ /* 0x040fec0000001838 */
[C---:B------:R-:W-:Y:S01]  /*aed0*/  HMMA.16816.F32 R44, R4.reuse, R18, R40 ;  /* 0x00000012042c723c */ /* 0x040fe20000001828 */
[----:B------:R-:W5:Y:S04]  /*aee0*/  LDSM.16.MT88.4 R16, [R213+0x5800] ;  /* 0x00580000d510783b */ /* 0x000f680000004200 */
[----:B----4-:R-:W4:Y:S01]  /*aef0*/  LDSM.16.MT88.4 R20, [R214+0x5800] ;  /* 0x00580000d614783b */ /* 0x010f220000004200 */
[C---:B------:R-:W-:Y:S01]  /*af00*/  HMMA.16816.F32 R36, R4.reuse, R12, R36 ;  /* 0x0000000c0424723c */ /* 0x040fe20000001824 */
[----:B------:R1:W-:Y:S01]  /*af10*/  MUFU.EX2 R70, R3 ;  /* 0x0000000300467308 */ /* 0x0003e20000000800 */
[----:B------:R-:W-:Y:S01]  /*af20*/  FFMA.FTZ R2, R103, UR6, -R0 ;  /* 0x0000000667027c23 */ /* 0x000fe20008010800 */
[----:B------:R-:W-:Y:S01]  /*af30*/  MOV R131, R161 ;  /* 0x000000a100837202 */ /* 0x000fe20000000f00 */
[----:B------:R-:W-:Y:S01]  /*af40*/  IMAD.MOV.U32 R161, RZ, RZ, R143 ;  /* 0x000000ffffa17224 */ /* 0x000fe200078e008f */
[----:B------:R-:W-:Y:S01]  /*af50*/  F2FP.F16.F32.PACK_AB R8, R133, R186 ;  /* 0x000000ba8508723e */ /* 0x000fe200000000ff */
[----:B------:R-:W-:Y:S01]  /*af60*/  HMMA.16816.F32 R32, R4, R14, R32 ;  /* 0x0000000e0420723c */ /* 0x000fe20000001820 */
[----:B---3--:R-:W-:-:S02]  /*af70*/  F2FP.F16.F32.PACK_AB R9, R78, R82 ;  /* 0x000000524e09723e */ /* 0x008fc400000000ff */
[----:B------:R-:W-:Y:S02]  /*af80*/  F2FP.F16.F32.PACK_AB R10, R129, R132 ;  /* 0x00000084810a723e */ /* 0x000fe400000000ff */
[----:B--2---:R-:W-:Y:S01]  /*af90*/  F2FP.F16.F32.PACK_AB R11, R73, R79 ;  /* 0x0000004f490b723e */ /* 0x004fe200000000ff */
[----:B------:R2:W-:Y:S01]  /*afa0*/  MUFU.EX2 R69, R2 ;  /* 0x0000000200457308 */ /* 0x0005e20000000800 */
[--C-:B------:R-:W-:Y:S01]  /*afb0*/  FFMA.FTZ R14, R108, UR6, -R0.reuse ;  /* 0x000000066c0e7c23 */ /* 0x100fe20008010800 */
[----:B-1----:R-:W-:Y:S01]  /*afc0*/  FFMA.FTZ R3, R118, UR6, -R0 ;  /* 0x0000000676037c23 */ /* 0x002fe20008010800 */
[----:B------:R-:W-:Y:S01]  /*afd0*/  IMAD.MOV.U32 R120, RZ, RZ, R162 ;  /* 0x000000ffff787224 */ /* 0x000fe200078e00a2 */
[----:B------:R-:W-:-:S04]  /*afe0*/  MOV R103, R152 ;  /* 0x0000009800677202 */ /* 0x000fc80000000f00 */
[----:B------:R1:W3:Y:S01]  /*aff0*/  MUFU.EX2 R68, R3 ;  /* 0x0000000300447308 */ /* 0x0002e20000000800 */
[----:B------:R-:W-:Y:S01]  /*b000*/  IMAD.MOV.U32 R118, RZ, RZ, R154 ;  /* 0x000000ffff767224 */ /* 0x000fe200078e009a */
[----:B------:R-:W-:Y:S01]  /*b010*/  MOV R162, R142 ;  /* 0x0000008e00a27202 */ /* 0x000fe20000000f00 */
[----:B------:R-:W-:Y:S02]  /*b020*/  IMAD.MOV.U32 R168, RZ, RZ, R140 ;  /* 0x000000ffffa87224 */ /* 0x000fe400078e008c */
[----:B--2---:R-:W-:Y:S01]  /*b030*/  FFMA.FTZ R2, R117, UR6, -R0 ;  /* 0x0000000675027c23 */ /* 0x004fe20008010800 */
[----:B------:R-:W-:Y:S01]  /*b040*/  MOV R117, R155 ;  /* 0x0000009b00757202 */ /* 0x000fe20000000f00 */
[----:B------:R-:W-:Y:S01]  /*b050*/  IMAD.MOV.U32 R163, RZ, RZ, R141 ;  /* 0x000000ffffa37224 */ /* 0x000fe200078e008d */
[----:B------:R-:W-:Y:S01]  /*b060*/  HMMA.16816.F32 R64, R8, R24, R64 ;  /* 0x000000180840723c */ /* 0x000fe20000001840 */
[----:B------:R2:W-:Y:S01]  /*b070*/  MUFU.EX2 R43, R2 ;  /* 0x00000002002b7308 */ /* 0x0005e20000000800 */
[----:B-1----:R-:W-:Y:S01]  /*b080*/  FFMA.FTZ R3, R248, R76, R161 ;  /* 0x0000004cf8037223 */ /* 0x002fe200000100a1 */
[----:B------:R-:W-:-:S03]  /*b090*/  IMAD.MOV.U32 R76, RZ, RZ, R153 ;  /* 0x000000ffff4c7224 */ /* 0x000fc600078e0099 */
[C---:B------:R-:W-:Y:S03]  /*b0a0*/  HMMA.16816.F32 R140, R8.reuse, R28, R48 ;  /* 0x0000001c088c723c */ /* 0x040fe60000001830 */
[----:B------:R-:W1:Y:S01]  /*b0b0*/  MUFU.EX2 R14, R14 ;  /* 0x0000000e000e7308 */ /* 0x000e620000000800 */
[----:B------:R-:W-:Y:S02]  /*b0c0*/  IMAD.MOV.U32 R187, RZ, RZ, R160 ;  /* 0x000000ffffbb7224 */ /* 0x000fe400078e00a0 */
[C---:B------:R-:W-:Y:S06]  /*b0d0*/  HMMA.16816.F32 R152, R8.reuse, R30, R52 ;  /* 0x0000001e0898723c */ /* 0x040fec0000001834 */
[----:B------:R-:W-:Y:S01]  /*b0e0*/  HMMA.16816.F32 R52, R8, R26, R60 ;  /* 0x0000001a0834723c */ /* 0x000fe2000000183c */
[----:B------:R-:W-:-:S02]  /*b0f0*/  F2FP.F16.F32.PACK_AB R4, R131, R120 ;  /* 0x000000788304723e */ /* 0x000fc400000000ff */
[----:B------:R-:W-:Y:S02]  /*b100*/  F2FP.F16.F32.PACK_AB R5, R205, R206 ;  /* 0x000000cecd05723e */ /* 0x000fe400000000ff */
[----:B------:R-:W-:Y:S02]  /*b110*/  F2FP.F16.F32.PACK_AB R6, R89, R187 ;  /* 0x000000bb5906723e */ /* 0x000fe400000000ff */
[----:B------:R-:W-:Y:S01]  /*b120*/  F2FP.F16.F32.PACK_AB R7, R201, R202 ;  /* 0x000000cac907723e */ /* 0x000fe200000000ff */
[--C-:B------:R-:W-:Y:S01]  /*b130*/  FFMA.FTZ R13, R104, UR6, -R0.reuse ;  /* 0x00000006680d7c23 */ /* 0x100fe20008010800 */
[--C-:B------:R-:W-:Y:S01]  /*b140*/  FFMA.FTZ R15, R106, UR6, -R0.reuse ;  /* 0x000000066a0f7c23 */ /* 0x100fe20008010800 */
[--C-:B------:R-:W-:Y:S01]  /*b150*/  FFMA.FTZ R41, R102, UR6, -R0.reuse ;  /* 0x0000000666297c23 */ /* 0x100fe20008010800 */
[----:B------:R-:W-:Y:S01]  /*b160*/  FFMA.FTZ R42, R100, UR6, -R0 ;  /* 0x00000006642a7c23 */ /* 0x000fe20008010800 */
[----:B------:R-:W-:Y:S01]  /*b170*/  FFMA.FTZ R0, R249, R81, R121 ;  /* 0x00000051f9007223 */ /* 0x000fe20000010079 */
[----:B------:R-:W-:Y:S01]  /*b180*/  FFMA.FTZ R12, R250, R80, R95 ;  /* 0x00000050fa0c7223 */ /* 0x000fe2000001005f */
[----:B------:R-:W-:Y:S01]  /*b190*/  HMMA.16816.F32 R36, R4, R24, R36 ;  /* 0x000000180424723c */ /* 0x000fe20000001824 */
[----:B------:R-:W-:Y:S01]  /*b1a0*/  FADD.FTZ R40, R237, R247 ;  /* 0x000000f7ed287221 */ /* 0x000fe20000010000 */
[----:B------:R-:W-:Y:S01]  /*b1b0*/  FADD.FTZ R8, R188, R3 ;  /* 0x00000003bc087221 */ /* 0x000fe20000010000 */
[----:B------:R-:W-:-:S03]  /*b1c0*/  FADD.FTZ R3, R128, R0 ;  /* 0x0000000080037221 */ /* 0x000fc60000010000 */
[----:B------:R-:W-:Y:S01]  /*b1d0*/  HMMA.16816.F32 R48, R4, R28, R56 ;  /* 0x0000001c0430723c */ /* 0x000fe20000001838 */
[----:B--2---:R-:W-:Y:S01]  /*b1e0*/  FADD.FTZ R2, R105, R12 ;  /* 0x0000000c69027221 */ /* 0x004fe20000010000 */
[----:B------:R-:W-:-:S04]  /*b1f0*/  FADD.FTZ R0, R239, R40 ;  /* 0x00000028ef007221 */ /* 0x000fc80000010000 */
[----:B------:R-:W-:Y:S01]  /*b200*/  HMMA.16816.F32 R44, R4, R30, R44 ;  /* 0x0000001e042c723c */ /* 0x000fe2000000182c */
[----:B------:R-:W-:-:S05]  /*b210*/  FADD.FTZ R12, R196, R8 ;  /* 0x00000008c40c7221 */ /* 0x000fca0000010000 */
[----:B------:R-:W-:Y:S01]  /*b220*/  HMMA.16816.F32 R24, R4, R26, R32 ;  /* 0x0000001a0418723c */ /* 0x000fe20000001820 */
[----:B------:R-:W-:Y:S01]  /*b230*/  FADD.FTZ R3, R130, R3 ;  /* 0x0000000382037221 */ /* 0x000fe20000010000 */
[----:B------:R-:W-:Y:S01]  /*b240*/  IMAD.MOV.U32 R104, RZ, RZ, R156 ;  /* 0x000000ffff687224 */ /* 0x000fe200078e009c */
[----:B------:R-:W-:Y:S01]  /*b250*/  MOV R106, R157 ;  /* 0x0000009d006a7202 */ /* 0x000fe20000000f00 */
[----:B------:R-:W-:Y:S02]  /*b260*/  IMAD.MOV.U32 R102, RZ, RZ, R158 ;  /* 0x000000ffff667224 */ /* 0x000fe400078e009e */
[----:B------:R-:W-:Y:S01]  /*b270*/  FADD.FTZ R2, R111, R2 ;  /* 0x000000026f027221 */ /* 0x000fe20000010000 */
[----:B------:R-:W-:Y:S01]  /*b280*/  IMAD.MOV.U32 R100, RZ, RZ, R159 ;  /* 0x000000ffff647224 */ /* 0x000fe200078e009f */
[----:B------:R-:W-:Y:S01]  /*b290*/  F2FP.F16.F32.PACK_AB R4, R112, R122 ;  /* 0x0000007a7004723e */ /* 0x000fe200000000ff */
[----:B------:R-:W-:Y:S01]  /*b2a0*/  FADD.FTZ R0, R238, R0 ;  /* 0x00000000ee007221 */ /* 0x000fe20000010000 */
[----:B---3--:R-:W-:-:S02]  /*b2b0*/  F2FP.F16.F32.PACK_AB R5, R68, R69 ;  /* 0x000000454405723e */ /* 0x008fc400000000ff */
[----:B------:R-:W-:Y:S01]  /*b2c0*/  MOV R81, R136 ;  /* 0x0000008800517202 */ /* 0x000fe20000000f00 */
[----:B------:R-:W-:Y:S01]  /*b2d0*/  IMAD.MOV.U32 R121, RZ, RZ, R137 ;  /* 0x000000ffff797224 */ /* 0x000fe200078e0089 */
[----:B------:R-:W-:Y:S01]  /*b2e0*/  F2FP.F16.F32.PACK_AB R6, R98, R110 ;  /* 0x0000006e6206723e */ /* 0x000fe200000000ff */
[----:B------:R-:W-:Y:S01]  /*b2f0*/  IMAD.MOV.U32 R108, RZ, RZ, R138 ;  /* 0x000000ffff6c7224 */ /* 0x000fe200078e008a */
[----:B-1----:R-:W-:Y:S01]  /*b300*/  F2FP.F16.F32.PACK_AB R7, R14, R43 ;  /* 0x0000002b0e07723e */ /* 0x002fe200000000ff */
[----:B------:R-:W-:Y:S01]  /*b310*/  FADD.FTZ R3, R134, R3 ;  /* 0x0000000386037221 */ /* 0x000fe20000010000 */
[----:B------:R-:W-:Y:S01]  /*b320*/  FADD.FTZ R2, R124, R2 ;  /* 0x000000027c027221 */ /* 0x000fe20000010000 */
[----:B------:R-:W1:Y:S04]  /*b330*/  LDSM.16.MT88.4 R28, [R214+0x5c00] ;  /* 0x005c0000d61c783b */ /* 0x000e680000004200 */
[C---:B-----5:R-:W-:Y:S06]  /*b340*/  HMMA.16816.F32 R140, R4.reuse, R16, R140 ;  /* 0x00000010048c723c */ /* 0x060fec000000188c */
[C---:B------:R-:W-:Y:S06]  /*b350*/  HMMA.16816.F32 R152, R4.reuse, R18, R152 ;  /* 0x000000120498723c */ /* 0x040fec0000001898 */
[C---:B----4-:R-:W-:Y:S06]  /*b360*/  HMMA.16816.F32 R156, R4.reuse, R20, R64 ;  /* 0x00000014049c723c */ /* 0x050fec0000001840 */
[----:B------:R-:W-:Y:S01]  /*b370*/  HMMA.16816.F32 R32, R4, R22, R52 ;  /* 0x000000160420723c */ /* 0x000fe20000001834 */
[----:B------:R-:W-:-:S06]  /*b380*/  FADD.FTZ R2, R127, R2 ;  /* 0x000000027f027221 */ /* 0x000fcc0000010000 */
[----:B------:R-:W-:Y:S01]  /*b390*/  FADD.FTZ R4, R197, R12 ;  /* 0x0000000cc5047221 */ /* 0x000fe20000010000 */
[----:B------:R-:W-:-:S03]  /*b3a0*/  FADD.FTZ R5, R244, R0 ;  /* 0x00000000f4057221 */ /* 0x000fc60000010000 */
        /* <DEDUP_REMOVED lines=66> */
[----:B------:R-:W-:Y:S01]  /*b7d0*/  IMAD.MOV.U32 R189, RZ, RZ, R171 ;  /* 0x000000ffffbd7224 */ /* 0x000fe200078e00ab */
[----:B------:R-:W-:Y:S01]  /*b7e0*/  MOV R190, R170 ;  /* 0x000000aa00be7202 */ /* 0x000fe20000000f00 */
[----:B------:R-:W-:Y:S01]  /*b7f0*/  FADD.FTZ R4, R131, R4 ;  /* 0x0000000483047221 */ /* 0x000fe20000010000 */
[----:B------:R-:W-:Y:S01]  /*b800*/  FADD.FTZ R0, R78, R0 ;  /* 0x000000004e007221 */ /* 0x000fe20000010000 */
[----:B------:R-:W-:Y:S01]  /*b810*/  FADD.FTZ R3, R205, R3 ;  /* 0x00000003cd037221 */ /* 0x000fe20000010000 */
[----:B------:R-:W-:Y:S01]  /*b820*/  FADD.FTZ R2, R133, R2 ;  /* 0x0000000285027221 */ /* 0x000fe20000010000 */
[----:B------:R-:W-:Y:S01]  /*b830*/  F2FP.F16.F32.PACK_AB R8, R189, R245 ;  /* 0x000000f5bd08723e */ /* 0x000fe200000000ff */
[----:B------:R-:W-:Y:S01]  /*b840*/  FADD.FTZ R0, R79, R0 ;  /* 0x000000004f007221 */ /* 0x000fe20000010000 */
[----:B------:R-:W-:Y:S01]  /*b850*/  F2FP.F16.F32.PACK_AB R9, R199, R200 ;  /* 0x000000c8c709723e */ /* 0x000fe200000000ff */
[----:B------:R-:W-:Y:S01]  /*b860*/  FADD.FTZ R4, R187, R4 ;  /* 0x00000004bb047221 */ /* 0x000fe20000010000 */
[----:B------:R-:W-:Y:S01]  /*b870*/  F2FP.F16.F32.PACK_AB R10, R190, R241 ;  /* 0x000000f1be0a723e */ /* 0x000fe200000000ff */
[----:B------:R-:W-:Y:S01]  /*b880*/  FADD.FTZ R3, R202, R3 ;  /* 0x00000003ca037221 */ /* 0x000fe20000010000 */
[----:B------:R-:W-:Y:S01]  /*b890*/  F2FP.F16.F32.PACK_AB R11, R242, R198 ;  /* 0x000000c6f20b723e */ /* 0x000fe200000000ff */
[----:B------:R-:W-:Y:S01]  /*b8a0*/  FADD.FTZ R2, R132, R2 ;  /* 0x0000000284027221 */ /* 0x000fe20000010000 */
[----:B------:R-:W-:Y:S01]  /*b8b0*/  FADD.FTZ R0, R73, R0 ;  /* 0x0000000049007221 */ /* 0x000fe20000010000 */
[----:B------:R-:W-:Y:S01]  /*b8c0*/  FADD.FTZ R4, R89, R4 ;  /* 0x0000000459047221 */ /* 0x000fe20000010000 */
[----:B------:R-:W-:Y:S01]  /*b8d0*/  FADD.FTZ R3, R201, R3 ;  /* 0x00000003c9037221 */ /* 0x000fe20000010000 */
[----:B------:R-:W-:Y:S01]  /*b8e0*/  FADD.FTZ R2, R129, R2 ;  /* 0x0000000281027221 */ /* 0x000fe20000010000 */
[----:B------:R-:W2:Y:S01]  /*b8f0*/  MUFU.EX2 R13, R13 ;  /* 0x0000000d000d7308 */ /* 0x000ea20000000800 */
[----:B------:R-:W-:Y:S01]  /*b900*/  HMMA.16816.F32 R48, R8, R16, R48 ;  /* 0x000000100830723c */ /* 0x000fe20000001830 */
[----:B------:R-:W-:Y:S01]  /*b910*/  FADD.FTZ R0, R69, R0 ;  /* 0x0000000045007221 */ /* 0x000fe20000010000 */
[----:B------:R-:W-:Y:S01]  /*b920*/  FADD.FTZ R4, R245, R4 ;  /* 0x00000004f5047221 */ /* 0x000fe20000010000 */
[----:B------:R-:W-:Y:S01]  /*b930*/  FADD.FTZ R3, R200, R3 ;  /* 0x00000003c8037221 */ /* 0x000fe20000010000 */
[----:B------:R-:W-:-:S02]  /*b940*/  FADD.FTZ R2, R122, R2 ;  /* 0x000000027a027221 */ /* 0x000fc40000010000 */
[----:B------:R-:W-:Y:S01]  /*b950*/  HMMA.16816.F32 R44, R8, R18, R44 ;  /* 0x00000012082c723c */ /* 0x000fe2000000182c */
[----:B------:R-:W3:Y:S01]  /*b960*/  MUFU.EX2 R15, R15 ;  /* 0x0000000f000f7308 */ /* 0x000ee20000000800 */
[----:B------:R-:W-:-:S04]  /*b970*/  FADD.FTZ R0, R68, R0 ;  /* 0x0000000044007221 */ /* 0x000fc80000010000 */
[C---:B------:R-:W-:Y:S03]  /*b980*/  HMMA.16816.F32 R36, R8.reuse, R20, R36 ;  /* 0x000000140824723c */ /* 0x040fe60000001824 */
[----:B------:R-:W-:Y:S03]  /*b990*/  MUFU.EX2 R41, R41 ;  /* 0x0000002900297308 */ /* 0x000fe60000000800 */
[----:B------:R-:W-:Y:S05]  /*b9a0*/  HMMA.16816.F32 R24, R8, R22, R24 ;  /* 0x000000160818723c */ /* 0x000fea0000001818 */
[----:B------:R-:W4:Y:S01]  /*b9b0*/  MUFU.EX2 R42, R42 ;  /* 0x0000002a002a7308 */ /* 0x000f220000000800 */
[----:B------:R-:W-:Y:S01]  /*b9c0*/  FADD.FTZ R4, R189, R4 ;  /* 0x00000004bd047221 */ /* 0x000fe20000010000 */
[----:B------:R-:W-:Y:S01]  /*b9d0*/  FADD.FTZ R3, R199, R3 ;  /* 0x00000003c7037221 */ /* 0x000fe20000010000 */
[----:B------:R-:W-:-:S05]  /*b9e0*/  FADD.FTZ R2, R112, R2 ;  /* 0x0000000270027221 */ /* 0x000fca0000010000 */
[----:B------:R-:W5:Y:S08]  /*b9f0*/  MUFU.EX2 R77, R77 ;  /* 0x0000004d004d7308 */ /* 0x000f700000000800 */
[----:B------:R-:W-:Y:S08]  /*ba00*/  MUFU.EX2 R83, R83 ;  /* 0x0000005300537308 */ /* 0x000ff00000000800 */
[----:B------:R-:W1:Y:S01]  /*ba10*/  MUFU.EX2 R248, R84 ;  /* 0x0000005400f87308 */ /* 0x000e620000000800 */
[----:B------:R-:W-:Y:S01]  /*ba20*/  FADD.FTZ R0, R43, R0 ;  /* 0x000000002b007221 */ /* 0x000fe20000010000 */
[----:B------:R-:W-:Y:S01]  /*ba30*/  FADD.FTZ R4, R241, R4 ;  /* 0x00000004f1047221 */ /* 0x000fe20000010000 */
[----:B------:R-:W-:Y:S01]  /*ba40*/  FADD.FTZ R3, R198, R3 ;  /* 0x00000003c6037221 */ /* 0x000fe20000010000 */
[----:B------:R-:W-:Y:S01]  /*ba50*/  FADD.FTZ R2, R110, R2 ;  /* 0x000000026e027221 */ /* 0x000fe20000010000 */
[----:B------:R-:W-:-:S02]  /*ba60*/  IMAD.MOV.U32 R114, RZ, RZ, R162 ;  /* 0x000000ffff727224 */ /* 0x000fc400078e00a2 */
[----:B------:R-:W-:Y:S01]  /*ba70*/  FADD.FTZ R0, R14, R0 ;  /* 0x000000000e007221 */ /* 0x000fe20000010000 */
[----:B------:R-:W-:Y:S01]  /*ba80*/  IMAD.MOV.U32 R116, RZ, RZ, R168 ;  /* 0x000000ffff747224 */ /* 0x000fe200078e00a8 */
[----:B------:R-:W-:Y:S01]  /*ba90*/  MOV R115, R163 ;  /* 0x000000a300737202 */ /* 0x000fe20000000f00 */
[----:B------:R-:W-:Y:S02]  /*baa0*/  IMAD.MOV.U32 R119, RZ, RZ, R169 ;  /* 0x000000ffff777224 */ /* 0x000fe400078e00a9 */
[----:B------:R-:W-:Y:S01]  /*bab0*/  FADD.FTZ R4, R190, R4 ;  /* 0x00000004be047221 */ /* 0x000fe20000010000 */
[----:B------:R-:W-:Y:S01]  /*bac0*/  FADD.FTZ R3, R242, R3 ;  /* 0x00000003f2037221 */ /* 0x000fe20000010000 */
[----:B------:R-:W-:Y:S01]  /*bad0*/  FADD.FTZ R2, R98, R2 ;  /* 0x0000000262027221 */ /* 0x000fe20000010000 */
[----:B------:R-:W-:Y:S01]  /*bae0*/  ISETP.GE.AND P0, PT, R225, 0x3, PT ;  /* 0x00000003e100780c */ /* 0x000fe20003f06270 */
[----:B--2---:R-:W-:Y:S01]  /*baf0*/  FADD.FTZ R0, R13, R0 ;  /* 0x000000000d007221 */ /* 0x004fe20000010000 */
[----:B------:R-:W-:Y:S01]  /*bb00*/  F2FP.F16.F32.PACK_AB R168, R96, R97 ;  /* 0x0000006160a8723e */ /* 0x000fe200000000ff */
[----:B------:R-:W-:Y:S01]  /*bb10*/  FADD.FTZ R4, R119, R4 ;  /* 0x0000000477047221 */ /* 0x000fe20000010000 */
[----:B---3--:R-:W-:Y:S01]  /*bb20*/  F2FP.F16.F32.PACK_AB R169, R15, R13 ;  /* 0x0000000d0fa9723e */ /* 0x008fe200000000ff */
[----:B------:R-:W-:Y:S01]  /*bb30*/  FADD.FTZ R3, R207, R3 ;  /* 0x00000003cf037221 */ /* 0x000fe20000010000 */
[----:B------:R-:W-:Y:S01]  /*bb40*/  F2FP.F16.F32.PACK_AB R170, R70, R71 ;  /* 0x0000004746aa723e */ /* 0x000fe200000000ff */
[----:B------:R-:W-:Y:S01]  /*bb50*/  FADD.FTZ R2, R97, R2 ;  /* 0x0000000261027221 */ /* 0x000fe20000010000 */
[----:B----4-:R-:W-:-:S02]  /*bb60*/  F2FP.F16.F32.PACK_AB R171, R42, R41 ;  /* 0x000000292aab723e */ /* 0x010fc400000000ff */
[----:B------:R-:W-:Y:S02]  /*bb70*/  F2FP.F16.F32.PACK_AB R164, R116, R119 ;  /* 0x0000007774a4723e */ /* 0x000fe400000000ff */
[----:B-----5:R-:W-:Y:S02]  /*bb80*/  F2FP.F16.F32.PACK_AB R165, R77, R207 ;  /* 0x000000cf4da5723e */ /* 0x020fe400000000ff */
[----:B------:R-:W-:Y:S02]  /*bb90*/  F2FP.F16.F32.PACK_AB R166, R114, R115 ;  /* 0x0000007372a6723e */ /* 0x000fe400000000ff */
[----:B-1----:R-:W-:Y:S01]  /*bba0*/  F2FP.F16.F32.PACK_AB R167, R248, R83 ;  /* 0x00000053f8a7723e */ /* 0x002fe200000000ff */
        /* <DEDUP_REMOVED lines=8> */
[----:B------:R-:W-:-:S02]  /*bc30*/  FADD.FTZ R2, R71, R2 ;  /* 0x0000000247027221 */ /* 0x000fc40000010000 */
[----:B------:R-:W-:Y:S01]  /*bc40*/  HMMA.16816.F32 R152, R168, R150, R152 ;  /* 0x00000096a898723c */ /* 0x000fe20000001898 */
[----:B------:R-:W-:Y:S01]  /*bc50*/  IMAD.MOV.U32 R137, RZ, RZ, R75 ;  /* 0x000000ffff897224 */ /* 0x000fe200078e004b */
[----:B------:R-:W-:-:S04]  /*bc60*/  MOV R138, R113 ;  /* 0x00000071008a7202 */ /* 0x000fc80000000f00 */
[----:B------:R-:W-:Y:S01]  /*bc70*/  HMMA.16816.F32 R144, R164, R148, R48 ;  /* 0x00000094a490723c */ /* 0x000fe20000001830 */
[----:B------:R-:W-:Y:S02]  /*bc80*/  IMAD.MOV.U32 R84, RZ, RZ, R72 ;  /* 0x000000ffff547224 */ /* 0x000fe400078e0048 */
[----:B------:R-:W-:Y:S01]  /*bc90*/  FADD.FTZ R250, R42, R0 ;  /* 0x000000002afa7221 */ /* 0x000fe20000010000 */
[----:B------:R-:W-:Y:S02]  /*bca0*/  IMAD.MOV.U32 R136, RZ, RZ, R74 ;  /* 0x000000ffff887224 */ /* 0x000fe400078e004a */
[----:B------:R-:W-:Y:S01]  /*bcb0*/  HMMA.16816.F32 R156, R168, R28, R156 ;  /* 0x0000001ca89c723c */ /* 0x000fe2000000189c */
[----:B------:R-:W-:Y:S01]  /*bcc0*/  @P0 IMAD.MOV.U32 R137, RZ, RZ, R75 ;  /* 0x000000ffff890224 */ /* 0x000fe200078e004b */
[----:B------:R-:W-:-:S04]  /*bcd0*/  @P0 MOV R138, R113 ;  /* 0x00000071008a0202 */ /* 0x000fc80000000f00 */
[----:B------:R-:W-:Y:S01]  /*bce0*/  HMMA.16816.F32 R148, R164, R150, R44 ;  /* 0x00000096a494723c */ /* 0x000fe2000000182c */
[----:B------:R-:W-:Y:S02]  /*bcf0*/  @P0 IMAD.MOV.U32 R84, RZ, RZ, R72 ;  /* 0x000000ffff540224 */ /* 0x000fe400078e0048 */
[----:B------:R-:W-:-:S03]  /*bd00*/  FADD.FTZ R247, R114, R4 ;  /* 0x0000000472f77221 */ /* 0x000fc60000010000 */
[----:B------:R-:W-:Y:S01]  /*bd10*/  HMMA.16816.F32 R160, R164, R28, R36 ;  /* 0x0000001ca4a0723c */ /* 0x000fe20000001824 */
[----:B------:R-:W-:Y:S02]  /*bd20*/  @P0 IMAD.MOV.U32 R136, RZ, RZ, R74 ;  /* 0x000000ffff880224 */ /* 0x000fe400078e004a */
[----:B------:R-:W-:Y:S01]  /*bd30*/  FADD.FTZ R248, R248, R3 ;  /* 0x00000003f8f87221 */ /* 0x000fe20000010000 */
[----:B------:R-:W-:Y:S02]  /*bd40*/  FADD.FTZ R249, R70, R2 ;  /* 0x0000000246f97221 */ /* 0x000fe40000010000 */
[----:B------:R-:W-:Y:S01]  /*bd50*/  HMMA.16816.F32 R168, R168, R30, R32 ;  /* 0x0000001ea8a8723c */ /* 0x000fe20000001820 */
[----:B------:R-:W-:Y:S01]  /*bd60*/  MOV R0, R243 ;  /* 0x000000f300007202 */ /* 0x000fe20000000f00 */
[----:B------:R-:W-:-:S04]  /*bd70*/  @P0 VIADD R225, R225, 0xfffffffd ;  /* 0xfffffffde1e10836 */ /* 0x000fc80000000000 */
[----:B------:R-:W-:Y:S01]  /*bd80*/  HMMA.16816.F32 R164, R164, R30, R24 ;  /* 0x0000001ea4a4723c */ /* 0x000fe20000001818 */
[----:B------:R-:W-:-:S08]  /*bd90*/  NOP ;  /* 0x0000000000007918 */ /* 0x000fd00000000000 */
[----:B------:R-:W-:-:S15]  /*bda0*/  @P0 BRA `(.L_x_23) ;  /* 0x0000000000040947 */ /* 0x000fde0003800000 */
.L_x_21:
[----:B------:R-:W-:-:S07]  /*bdb0*/  IADD3 R225, R0, -0x1, RZ ;  /* 0xffffffff00e17810 */ /* 0x000fce0007ffe0ff */
.L_x_23:
[----:B------:R-:W-:-:S13]  /*bdc0*/  ISETP.GE.AND P0, PT, R225, RZ, PT ;  /* 0x000000ffe100720c */ /* 0x000fda0003f06270 */
[----:B------:R-:W-:Y:S05]  /*bdd0*/  @!P0 BRA `(.L_x_24) ;  /* 0x0000003400f48947 */ /* 0x000fea0003800000 */
[----:B------:R-:W2:Y:S01]  /*bde0*/  LDL.LU.64 R6, [R1+0xf8] ;  /* 0x0000f80001067983 */ /* 0x000ea20000300a00 */
[C---:B------:R-:W-:Y:S01]  /*bdf0*/  SHF.L.U64.HI R230, R194.reuse, 0x6, R195 ;  /* 0x00000006c2e67819 */ /* 0x040fe200000102c3 */
[----:B------:R-:W-:Y:S01]  /*be00*/  IMAD.SHL.U32 R229, R194, 0x40, RZ ;  /* 0x00000040c2e57824 */ /* 0x000fe200078e00ff */
[C---:B------:R-:W-:Y:S01]  /*be10*/  SHF.L.U64.HI R228, R192.reuse, 0x6, R193 ;  /* 0x00000006c0e47819 */ /* 0x040fe200000102c1 */
[----:B------:R-:W2:Y:S01]  /*be20*/  LDL.LU.64 R4, [R1+0x100] ;  /* 0x0001000001047983 */ /* 0x000ea20000300a00 */
[----:B------:R-:W-:Y:S01]  /*be30*/  SHF.L.U32 R227, R192, 0x6, RZ ;  /* 0x00000006c0e37819 */ /* 0x000fe200000006ff */
        /* <DEDUP_REMOVED lines=8> */
[----:B--2---:R-:W-:-:S05]  /*bec0*/  IMAD.MOV.U32 R5, RZ, RZ, R7 ;  /* 0x000000ffff057224 */ /* 0x004fca00078e0007 */
[----:B------:R1:W-:Y:S01]  /*bed0*/  STL.64 [R1], R4 ;  /* 0x0000000401007387 */ /* 0x0003e20000100a00 */
[----:B------:R-:W-:Y:S05]  /*bee0*/  BRA `(.L_x_25) ;  /* 0x00000000006c7947 */ /* 0x000fea0003800000 */
.L_x_27:
[----:B------:R-:W2:Y:S01]  /*bef0*/  LDL.64 R234, [R1+0x10] ;  /* 0x0000100001ea7983 */ /* 0x000ea20000100a00 */
[----:B------:R-:W-:Y:S03]  /*bf00*/  VIADD R0, R225, 0xffffffff ;  /* 0xffffffffe1007836 */ /* 0x000fe60000000000 */
[----:B------:R-:W3:Y:S01]  /*bf10*/  LDL.64 R232, [R1+0x8] ;  /* 0x0000080001e87983 */ /* 0x000ee20000100a00 */
[----:B------:R-:W-:Y:S01]  /*bf20*/  IMAD.WIDE.U32 R136, R0, UR8, RZ ;  /* 0x0000000800887c25 */ /* 0x000fe2000f8e00ff */
[----:B------:R-:W-:Y:S05]  /*bf30*/  SHF.R.S32.HI R2, RZ, 0x1f, R0 ;  /* 0x0000001fff027819 */ /* 0x000fea0000011400 */
[----:B------:R-:W-:Y:S04]  /*bf40*/  IMAD R2, R2, UR8, RZ ;  /* 0x0000000802027c24 */ /* 0x000fe8000f8e02ff */
[----:B------:R-:W-:Y:S04]  /*bf50*/  IMAD R2, R0, UR9, R2 ;  /* 0x0000000900027c24 */ /* 0x000fe8000f8e0202 */
[----:B------:R-:W-:Y:S01]  /*bf60*/  IMAD.IADD R2, R137, 0x1, R2 ;  /* 0x0000000189027824 */ /* 0x000fe200078e0202 */
[----:B--2---:R-:W-:Y:S04]  /*bf70*/  LEA R0, P0, R136, R234, 0x7 ;  /* 0x000000ea88007211 */ /* 0x004fe800078038ff */
[----:B------:R-:W-:Y:S02]  /*bf80*/  LEA R172, P1, R0, UR6, 0x1 ;  /* 0x0000000600ac7c11 */ /* 0x000fe4000f8208ff */
[----:B---3--:R-:W-:Y:S02]  /*bf90*/  LEA.HI.X R2, R136, R233, R2, 0x7, P0 ;  /* 0x000000e988027211 */ /* 0x008fe400000f3c02 */
[-C--:B------:R-:W-:Y:S02]  /*bfa0*/  IADD3 R138, P0, R172, R227.reuse, RZ ;  /* 0x000000e3ac8a7210 */ /* 0x080fe40007f1e0ff */
[----:B------:R-:W-:Y:S02]  /*bfb0*/  LEA.HI.X R173, R0, UR7, R2, 0x1, P1 ;  /* 0x0000000700ad7c11 */ /* 0x000fe400088f0c02 */
[-C--:B------:R-:W-:Y:S03]  /*bfc0*/  IADD3 R136, P1, R138, R227.reuse, RZ ;  /* 0x000000e38a887210 */ /* 0x080fe60007f3e0ff */
[----:B------:R-:W-:Y:S01]  /*bfd0*/  @!PT LDS RZ, [RZ] ;  /* 0x00000000fffff984 */ /* 0x000fe20000000800 */
[----:B------:R-:W-:Y:S01]  /*bfe0*/  @!PT LDS RZ, [RZ] ;  /* 0x00000000fffff984 */ /* 0x000fe20000000800 */
[----:B------:R-:W-:Y:S01]  /*bff0*/  @!PT LDS RZ, [RZ] ;  /* 0x00000000fffff984 */ /* 0x000fe20000000800 */
[----:B------:R1:W-:Y:S01]  /*c000*/  LDGSTS.E.BYPASS.LTC128B.128 [R226+0x2000], desc[UR12][R172.64] ;  /* 0x02000000ace27fae */ /* 0x0003e2000b901d4c */
[--C-:B------:R-:W-:Y:S01]  /*c010*/  IMAD.X R139, R173, 0x1, R228.reuse, P0 ;  /* 0x00000001ad8b7824 */ /* 0x100fe200000e06e4 */
[----:B------:R-:W-:Y:S03]  /*c020*/  IADD3 R174, P0, R136, R227, RZ ;  /* 0x000000e388ae7210 */ /* 0x000fe60007f1e0ff */
[--C-:B------:R-:W-:Y:S01]  /*c030*/  IMAD.X R137, R139, 0x1, R228.reuse, P1 ;  /* 0x000000018b897824 */ /* 0x100fe200008e06e4 */
[----:B------:R1:W-:Y:S03]  /*c040*/  LDGSTS.E.BYPASS.LTC128B.128 [R226+0x2800], desc[UR12][R138.64] ;  /* 0x028000008ae27fae */ /* 0x0003e6000b901d4c */
[----:B------:R-:W-:Y:S01]  /*c050*/  IMAD.X R175, R137, 0x1, R228, P0 ;  /* 0x0000000189af7824 */ /* 0x000fe200000e06e4 */
[----:B------:R1:W-:Y:S04]  /*c060*/  LDGSTS.E.BYPASS.LTC128B.128 [R226+0x3000], desc[UR12][R136.64] ;  /* 0x0300000088e27fae */ /* 0x0003e8000b901d4c */
[----:B------:R1:W-:Y:S04]  /*c070*/  LDGSTS.E.BYPASS.LTC128B.128 [R226+0x3800], desc[UR12][R174.64] ;  /* 0x03800000aee27fae */ /* 0x0003e8000b901d4c */
[----:B------:R-:W0:Y:S01]  /*c080*/  LDGDEPBAR ;  /* 0x00000000000079af */ /* 0x000e220000000000 */
[----:B------:R-:W-:Y:S05]  /*c090*/  BRA `(.L_x_26) ;  /* 0x0000000c00a07947 */ /* 0x000fea0003800000 */
.L_x_25:
[----:B-1----:R-:W2:Y:S01]  /*c0a0*/  LDL.64 R4, [R1] ;  /* 0x0000000001047983 */ /* 0x002ea20000100a00 */
[----:B------:R-:W-:Y:S04]  /*c0b0*/  DEPBAR.LE SB0, 0x0 ;  /* 0x000080000000791a */ /* 0x000fe80000000000 */
[----:B------:R-:W-:Y:S01]  /*c0c0*/  SHF.R.S32.HI R2, RZ, 0x1f, R225 ;  /* 0x0000001fff027819 */ /* 0x000fe200000114e1 */
[----:B------:R-:W-:Y:S01]  /*c0d0*/  BAR.SYNC.DEFER_BLOCKING 0x0 ;  /* 0x0000000000007b1d */ /* 0x000fe20000010000 */
[----:B------:R-:W-:Y:S04]  /*c0e0*/  IMAD R0, R252, R225, RZ ;  /* 0x000000e1fc007224 */ /* 0x000fe800078e02ff */
[-C--:B------:R-:W-:Y:S02]  /*c0f0*/  IMAD R0, R2, R251.reuse, R0 ;  /* 0x000000fb02007224 */ /* 0x080fe400078e0200 */
[----:B--2---:R-:W-:Y:S04]  /*c100*/  IMAD.WIDE.U32 R4, R225, R251, R4 ;  /* 0x000000fbe1047225 */ /* 0x004fe800078e0004 */
[----:B------:R-:W-:Y:S01]  /*c110*/  IMAD.IADD R0, R5, 0x1, R0 ;  /* 0x0000000105007824 */ /* 0x000fe200078e0200 */
[C---:B------:R-:W-:Y:S04]  /*c120*/  LEA R8, P0, R4.reuse, UR10, 0x1 ;  /* 0x0000000a04087c11 */ /* 0x040fe8000f8008ff */
[----:B------:R-:W-:Y:S02]  /*c130*/  LEA.HI.X R9, R4, UR11, R0, 0x1, P0 ;  /* 0x0000000b04097c11 */ /* 0x000fe400080f0c00 */
[-C--:B------:R-:W-:Y:S03]  /*c140*/  IADD3 R6, P2, R8, R229.reuse, RZ ;  /* 0x000000e508067210 */ /* 0x080fe60007f5e0ff */
[----:B------:R-:W-:Y:S01]  /*c150*/  @!PT LDS RZ, [RZ] ;  /* 0x00000000fffff984 */ /* 0x000fe20000000800 */
[----:B------:R-:W-:Y:S01]  /*c160*/  @!PT LDS RZ, [RZ] ;  /* 0x00000000fffff984 */ /* 0x000fe20000000800 */
[----:B------:R-:W-:Y:S01]  /*c170*/  @!PT LDS RZ, [RZ] ;  /* 0x00000000fffff984 */ /* 0x000fe20000000800 */
[----:B------:R-:W-:Y:S01]  /*c180*/  LDGSTS.E.BYPASS.LTC128B.128 [R226+0x4000], desc[UR12][R8.64] ;  /* 0x0400000008e27fae */ /* 0x000fe2000b901d4c */
[-C--:B------:R-:W-:Y:S01]  /*c190*/  IADD3 R4, P1, R6, R229.reuse, RZ ;  /* 0x000000e506047210 */ /* 0x080fe20007f3e0ff */
[--C-:B------:R-:W-:Y:S01]  /*c1a0*/  IMAD.X R7, R9, 0x1, R230.reuse, P2 ;  /* 0x0000000109077824 */ /* 0x100fe200010e06e6 */
[----:B------:R-:W-:Y:S02]  /*c1b0*/  ISETP.GT.AND P2, PT, R225, RZ, PT ;  /* 0x000000ffe100720c */ /* 0x000fe40003f44270 */
[----:B------:R-:W-:Y:S01]  /*c1c0*/  IADD3 R10, P0, R4, R229, RZ ;  /* 0x000000e5040a7210 */ /* 0x000fe20007f1e0ff */
[--C-:B------:R-:W-:Y:S02]  /*c1d0*/  IMAD.X R5, R7, 0x1, R230.reuse, P1 ;  /* 0x0000000107057824 */ /* 0x100fe400008e06e6 */
[----:B------:R-:W-:Y:S02]  /*c1e0*/  LDGSTS.E.BYPASS.LTC128B.128 [R226+0x4800], desc[UR12][R6.64] ;  /* 0x0480000006e27fae */ /* 0x000fe4000b901d4c */
[----:B------:R-:W-:Y:S06]  /*c1f0*/  IMAD.X R11, R5, 0x1, R230, P0 ;  /* 0x00000001050b7824 */ /* 0x000fec00000e06e6 */
[----:B------:R1:W-:Y:S08]  /*c200*/  LDGSTS.E.BYPASS.LTC128B.128 [R226+0x5000], desc[UR12][R4.64] ;  /* 0x0500000004e27fae */ /* 0x0003f0000b901d4c */
[----:B------:R2:W-:Y:S08]  /*c210*/  LDGSTS.E.BYPASS.LTC128B.128 [R226+0x5800], desc[UR12][R10.64] ;  /* 0x058000000ae27fae */ /* 0x0005f0000b901d4c */
[----:B------:R-:W-:Y:S08]  /*c220*/  LDSM.16.M88.4 R128, [R215] ;  /* 0x00000000d780783b */ /* 0x000ff00000000200 */
[----:B------:R-:W1:Y:S08]  /*c230*/  LDSM.16.M88.4 R16, [R212+0x2000] ;  /* 0x00200000d410783b */ /* 0x000e700000000200 */
        /* <DEDUP_REMOVED lines=206> */
.L_x_26:
        /* <DEDUP_REMOVED lines=17> */
[----:B------:R-:W1:Y:S08]  /*d030*/  SHFL.BFLY PT, R137, R138, 0x1, 0x1f ;  /* 0x0c201f008a897f89 */ /* 0x000e7000000e0000 */
[----:B------:R-:W2:Y:S08]  /*d040*/  SHFL.BFLY PT, R139, R136, 0x1, 0x1f ;  /* 0x0c201f00888b7f89 */ /* 0x000eb000000e0000 */
[----:B------:R-:W3:Y:S08]  /*d050*/  SHFL.BFLY PT, R173, R172, 0x1, 0x1f ;  /* 0x0c201f00acad7f89 */ /* 0x000ef000000e0000 */
[----:B------:R-:W4:Y:S01]  /*d060*/  SHFL.BFLY PT, R132, R2, 0x1, 0x1f ;  /* 0x0c201f0002847f89 */ /* 0x000f2200000e0000 */
[----:B-1----:R-:W-:Y:S02]  /*d070*/  FMNMX.FTZ R138, R138, R137, !PT ;  /* 0x000000898a8a7209 */ /* 0x002fe40007810000 */
[----:B--2---:R-:W-:Y:S03]  /*d080*/  FMNMX.FTZ R137, R136, R139, !PT ;  /* 0x0000008b88897209 */ /* 0x004fe60007810000 */
[C---:B------:R-:W-:Y:S01]  /*d090*/  FADD.FTZ R0, -R138.reuse, R3 ;  /* 0x000000038a007221 */ /* 0x040fe20000010100 */
[----:B------:R-:W-:Y:S02]  /*d0a0*/  FSETP.NEU.FTZ.AND P0, PT, R138, -INF , PT ;  /* 0xff8000008a00780b */ /* 0x000fe40003f1d000 */
[----:B---3--:R-:W-:Y:S01]  /*d0b0*/  FMNMX.FTZ R136, R172, R173, !PT ;  /* 0x000000adac887209 */ /* 0x008fe20007810000 */
[----:B------:R-:W-:Y:S01]  /*d0c0*/  FMUL.FTZ R3, R0, UR4 ;  /* 0x0000000400037c20 */ /* 0x000fe20008410000 */
[C---:B------:R-:W-:Y:S03]  /*d0d0*/  FADD.FTZ R0, -R137.reuse, R133 ;  /* 0x0000008589007221 */ /* 0x040fe60000010100 */
[----:B------:R1:W2:Y:S02]  /*d0e0*/  MUFU.EX2 R139, R3 ;  /* 0x00000003008b7308 */ /* 0x0002a40000000800 */
[----:B-1----:R-:W-:Y:S01]  /*d0f0*/  FMUL.FTZ R3, R0, UR4 ;  /* 0x0000000400037c20 */ /* 0x002fe20008410000 */
[----:B------:R-:W-:Y:S01]  /*d100*/  FADD.FTZ R0, -R136, R134 ;  /* 0x0000008688007221 */ /* 0x000fe20000010100 */
[----:B------:R-:W-:Y:S06]  /*d110*/  FMUL.FTZ R134, R137, UR4 ;  /* 0x0000000489867c20 */ /* 0x000fec0008410000 */
[----:B------:R4:W1:Y:S02]  /*d120*/  MUFU.EX2 R133, R3 ;  /* 0x0000000300857308 */ /* 0x0008640000000800 */
[----:B----4-:R-:W-:Y:S01]  /*d130*/  FMNMX.FTZ R3, R2, R132, !PT ;  /* 0x0000008402037209 */ /* 0x010fe20007810000 */
        /* <DEDUP_REMOVED lines=250> */
[----:B----4-:R-:W-:Y:S01]  /*e0e0*/  FMUL.FTZ R33, R139, R165 ;  /* 0x000000a58b217220 */ /* 0x010fe20000410000 */
        /* <DEDUP_REMOVED lines=264> */
[-C--:B------:R-:W-:Y:S05]  /*f170*/  HMMA.16816.F32 R144, R164, R148.reuse, R4 ;  /* 0x00000094a490723c */ /* 0x080fea0000001804 */
[-C--:B------:R-:W-:Y:S04]  /*f180*/  MOV R84, R3.reuse ;  /* 0x0000000300547202 */ /* 0x080fe80000000f00 */
        /* <DEDUP_REMOVED lines=56> */
[-C--:B------:R-:W-:Y:S05]  /*f510*/  HMMA.16816.F32 R152, R168, R150.reuse, R12 ;  /* 0x00000096a898723c */ /* 0x080fea000000180c */
[----:B------:R-:W-:Y:S01]  /*f520*/  MOV R134, R136 ;  /* 0x0000008800867202 */ /* 0x000fe20000000f00 */
[C---:B------:R-:W-:Y:S06]  /*f530*/  HMMA.16816.F32 R148, R164.reuse, R150, R16 ;  /* 0x00000096a494723c */ /* 0x040fec0000001810 */
[-C--:B----4-:R-:W-:Y:S06]  /*f540*/  HMMA.16816.F32 R160, R164, R44.reuse, R20 ;  /* 0x0000002ca4a0723c */ /* 0x090fec0000001814 */
[C---:B------:R-:W-:Y:S06]  /*f550*/  HMMA.16816.F32 R156, R168.reuse, R44, R24 ;  /* 0x0000002ca89c723c */ /* 0x040fec0000001818 */
[-C--:B------:R-:W-:Y:S06]  /*f560*/  HMMA.16816.F32 R168, R168, R46.reuse, R28 ;  /* 0x0000002ea8a8723c */ /* 0x080fec000000181c */
[----:B------:R-:W-:Y:S01]  /*f570*/  HMMA.16816.F32 R164, R164, R46, R32 ;  /* 0x0000002ea4a4723c */ /* 0x000fe20000001820 */
[----:B------:R-:W-:Y:S11]  /*f580*/  @!UPT UIADD3 URZ, URZ, URZ, URZ ;  /* 0x0000003f3f3ff290 */ /* 0x000ff6000fffe03f */
[----:B------:R-:W-:Y:S01]  /*f590*/  @!UPT UIADD3 URZ, URZ, URZ, URZ ;  /* 0x0000003f3f3ff290 */ /* 0x000fe2000fffe03f */
[----:B------:R-:W-:Y:S11]  /*f5a0*/  @P2 BRA `(.L_x_25) ;  /* 0xffffffc800bc2947 */ /* 0x000ff6000383ffff */
.L_x_24:
[----:B------:R-:W2:Y:S01]  /*f5b0*/  LDL R12, [R1+0x20] ;  /* 0x00002000010c7983 */ /* 0x000ea20000100800 */
[----:B------:R-:W1:Y:S01]  /*f5c0*/  S2UR UR4, SR_CgaCtaId ;  /* 0x00000000000479c3 */ /* 0x000e620000008800 */
[----:B------:R-:W-:Y:S01]  /*f5d0*/  UMOV UR5, 0x400 ;  /* 0x0000040000057882 */ /* 0x000fe20000000000 */
[----:B------:R-:W3:Y:S01]  /*f5e0*/  S2R R36, SR_TID.X ;  /* 0x0000000000247919 */ /* 0x000ee20000002100 */
[----:B------:R-:W4:Y:S04]  /*f5f0*/  SHFL.BFLY PT, R5, R247, 0x2, 0x1f ;  /* 0x0c401f00f7057f89 */ /* 0x000f2800000e0000 */
[----:B------:R-:W5:Y:S04]  /*f600*/  SHFL.BFLY PT, R4, R248, 0x2, 0x1f ;  /* 0x0c401f00f8047f89 */ /* 0x000f6800000e0000 */
[----:B------:R-:W-:Y:S04]  /*f610*/  SHFL.BFLY PT, R8, R249, 0x2, 0x1f ;  /* 0x0c401f00f9087f89 */ /* 0x000fe800000e0000 */
[----:B------:R-:W-:Y:S01]  /*f620*/  SHFL.BFLY PT, R9, R250, 0x2, 0x1f ;  /* 0x0c401f00fa097f89 */ /* 0x000fe200000e0000 */
[----:B-1----:R-:W-:Y:S01]  /*f630*/  ULEA UR4, UR4, UR5, 0x18 ;  /* 0x0000000504047291 */ /* 0x002fe2000f8ec03f */
[----:B----4-:R-:W-:Y:S01]  /*f640*/  FADD.FTZ R5, R5, R247 ;  /* 0x000000f705057221 */ /* 0x010fe20000010000 */
[----:B---3--:R-:W-:-:S04]  /*f650*/  SHF.R.S32.HI R31, RZ, 0x1f, R36 ;  /* 0x0000001fff1f7819 */ /* 0x008fc80000011424 */
[----:B------:R-:W1:Y:S01]  /*f660*/  SHFL.BFLY PT, R26, R5, 0x1, 0x1f ;  /* 0x0c201f00051a7f89 */ /* 0x000e6200000e0000 */
[----:B-----5:R-:W-:Y:S01]  /*f670*/  FADD.FTZ R4, R4, R248 ;  /* 0x000000f804047221 */ /* 0x020fe20000010000 */
[CC--:B------:R-:W-:Y:S02]  /*f680*/  LEA.HI R6, R31.reuse, R36.reuse, RZ, 0x2 ;  /* 0x000000241f067211 */ /* 0x0c0fe400078f10ff */
[----:B------:R-:W-:Y:S02]  /*f690*/  LEA.HI R31, R31, R36, RZ, 0x5 ;  /* 0x000000241f1f7211 */ /* 0x000fe400078f28ff */
[----:B------:R-:W3:Y:S01]  /*f6a0*/  SHFL.BFLY PT, R25, R4, 0x1, 0x1f ;  /* 0x0c201f0004197f89 */ /* 0x000ee200000e0000 */
[----:B------:R-:W-:Y:S02]  /*f6b0*/  SHF.R.S32.HI R0, RZ, 0x2, R6 ;  /* 0x00000002ff007819 */ /* 0x000fe40000011406 */
[----:B------:R-:W-:Y:S02]  /*f6c0*/  LOP3.LUT R6, R6, 0xfffffffc, RZ, 0xc0, !PT ;  /* 0xfffffffc06067812 */ /* 0x000fe400078ec0ff */
[----:B------:R-:W-:-:S02]  /*f6d0*/  SHF.R.S32.HI R3, RZ, 0x1f, R0 ;  /* 0x0000001fff037819 */ /* 0x000fc40000011400 */
[----:B------:R-:W-:Y:S02]  /*f6e0*/  SHF.R.S32.HI R28, RZ, 0x5, R31 ;  /* 0x00000005ff1c7819 */ /* 0x000fe4000001141f */
[----:B------:R-:W-:-:S04]  /*f6f0*/  LEA.HI R3, R3, R0, RZ, 0x3 ;  /* 0x0000000003037211 */ /* 0x000fc800078f18ff */
[----:B------:R-:W-:-:S05]  /*f700*/  LOP3.LUT R3, R3, 0xfffffff8, RZ, 0xc0, !PT ;  /* 0xfffffff803037812 */ /* 0x000fca00078ec0ff */
[----:B------:R-:W-:Y:S02]  /*f710*/  IMAD.IADD R3, R0, 0x1, -R3 ;  /* 0x0000000100037824 */ /* 0x000fe400078e0a03 */
[----:B-1----:R-:W-:-:S03]  /*f720*/  FADD.FTZ R26, R5, R26 ;  /* 0x0000001a051a7221 */ /* 0x002fc60000010000 */
[----:B------:R-:W-:Y:S01]  /*f730*/  LEA.HI R2, R3, R3, RZ, 0x1 ;  /* 0x0000000303027211 */ /* 0x000fe200078f08ff */
[----:B---3--:R-:W-:-:S03]  /*f740*/  FADD.FTZ R25, R4, R25 ;  /* 0x0000001904197221 */ /* 0x008fc60000010000 */
[----:B------:R-:W-:Y:S02]  /*f750*/  SHF.R.S32.HI R0, RZ, 0x1, R2 ;  /* 0x00000001ff007819 */ /* 0x000fe40000011402 */
[----:B------:R-:W-:Y:S01]  /*f760*/  LOP3.LUT R16, R2, 0x3fffffe, RZ, 0xc0, !PT ;  /* 0x03fffffe02107812 */ /* 0x000fe200078ec0ff */
[----:B------:R-:W-:Y:S02]  /*f770*/  IMAD.IADD R2, R36, 0x1, -R6 ;  /* 0x0000000124027824 */ /* 0x000fe400078e0a06 */
[----:B------:R-:W-:Y:S01]  /*f780*/  FADD.FTZ R6, R8, R249 ;  /* 0x000000f908067221 */ /* 0x000fe20000010000 */
[----:B------:R-:W-:Y:S02]  /*f790*/  IMAD.SHL.U32 R7, R0, 0x40, RZ ;  /* 0x0000004000077824 */ /* 0x000fe400078e00ff */
[----:B------:R-:W-:Y:S02]  /*f7a0*/  IMAD.IADD R16, R3, 0x1, -R16 ;  /* 0x0000000103107824 */ /* 0x000fe400078e0a10 */
[----:B------:R-:W-:Y:S01]  /*f7b0*/  IMAD R2, R28, 0x100, R2 ;  /* 0x000001001c027824 */ /* 0x000fe200078e0202 */
[----:B------:R-:W-:Y:S01]  /*f7c0*/  LOP3.LUT R3, R7, 0xc0, RZ, 0xc0, !PT ;  /* 0x000000c007037812 */ /* 0x000fe200078ec0ff */
[----:B------:R-:W-:Y:S01]  /*f7d0*/  FADD.FTZ R7, R9, R250 ;  /* 0x000000fa09077221 */ /* 0x000fe20000010000 */
[----:B------:R1:W3:Y:S01]  /*f7e0*/  SHFL.BFLY PT, R21, R6, 0x1, 0x1f ;  /* 0x0c201f0006157f89 */ /* 0x0002e200000e0000 */
[----:B------:R-:W-:Y:S01]  /*f7f0*/  IMAD R16, R16, 0x10, R2 ;  /* 0x0000001010107824 */ /* 0x000fe200078e0202 */
[----:B------:R-:W-:-:S02]  /*f800*/  LEA.HI R5, R3, R3, RZ, 0x1d ;  /* 0x0000000303057211 */ /* 0x000fc400078fe8ff */
[----:B------:R1:W4:Y:S01]  /*f810*/  SHFL.BFLY PT, R24, R7, 0x1, 0x1f ;  /* 0x0c201f0007187f89 */ /* 0x00032200000e0000 */
[----:B------:R-:W-:Y:S02]  /*f820*/  LOP3.LUT R9, R0, 0x1, RZ, 0xc0, !PT ;  /* 0x0000000100097812 */ /* 0x000fe400078ec0ff */
[----:B------:R-:W-:-:S05]  /*f830*/  IMAD.U32 R16, R16, 0x2, R5 ;  /* 0x0000000210107824 */ /* 0x000fca00078e0005 */
[----:B------:R-:W-:Y:S02]  /*f840*/  LEA R16, R16, UR4, 0x1 ;  /* 0x0000000410107c11 */ /* 0x000fe4000f8e08ff */
[----:B--2---:R-:W-:-:S13]  /*f850*/  ISETP.NE.AND P1, PT, R12, -0x1, PT ;  /* 0xffffffff0c00780c */ /* 0x004fda0003f25270 */
[----:B------:R-:W2:Y:S02]  /*f860*/  @P1 LDC.64 R10, c[0x0][0x298] ;  /* 0x0000a600ff0a1b82 */ /* 0x000ea40000000a00 */
[----:B--2---:R-:W-:-:S04]  /*f870*/  @P1 IMAD.WIDE.U32 R2, R12, R10, RZ ;  /* 0x0000000a0c021225 */ /* 0x004fc800078e00ff */
[----:B------:R-:W-:Y:S02]  /*f880*/  @P1 IMAD R30, R12, R11, R3 ;  /* 0x0000000b0c1e1224 */ /* 0x000fe400078e0203 */
[----:B------:R-:W-:Y:S01]  /*f890*/  @P1 IMAD.MOV.U32 R29, RZ, RZ, R2 ;  /* 0x000000ffff1d1224 */ /* 0x000fe200078e0002 */
[----:B-1-34-:R-:W-:Y:S06]  /*f8a0*/  @P1 BRA `(.L_x_28) ;  /* 0x0000000000201947 */ /* 0x01afec0003800000 */
[----:B------:R-:W1:Y:S01]  /*f8b0*/  S2R R10, SR_CTAID.Y ;  /* 0x00000000000a7919 */ /* 0x000e620000002600 */
[----:B------:R-:W2:Y:S01]  /*f8c0*/  LDC.64 R4, c[0x0][0x290] ;  /* 0x0000a400ff047b82 */ /* 0x000ea20000000a00 */
[----:B-1----:R-:W-:Y:S01]  /*f8d0*/  SHF.R.S32.HI R8, RZ, 0x1f, R10 ;  /* 0x0000001fff087819 */ /* 0x002fe2000001140a */
[----:B--2---:R-:W-:-:S04]  /*f8e0*/  IMAD.WIDE.U32 R2, R10, R4, RZ ;  /* 0x000000040a027225 */ /* 0x004fc800078e00ff */
[----:B------:R-:W-:Y:S01]  /*f8f0*/  IMAD R8, R8, R4, RZ ;  /* 0x0000000408087224 */ /* 0x000fe200078e02ff */
[----:B------:R-:W-:-:S03]  /*f900*/  MOV R29, R2 ;  /* 0x00000002001d7202 */ /* 0x000fc60000000f00 */
[----:B------:R-:W-:-:S05]  /*f910*/  IMAD R5, R10, R5, R8 ;  /* 0x000000050a057224 */ /* 0x000fca00078e0208 */
[----:B------:R-:W-:-:S07]  /*f920*/  IADD3 R30, R3, R5, RZ ;  /* 0x00000005031e7210 */ /* 0x000fce0007ffe0ff */
.L_x_28:
[----:B------:R-:W-:Y:S01]  /*f930*/  ULDC.U8 UR4, c[0x0][0x3d8] ;  /* 0x0000f60000047ab9 */ /* 0x000fe20000000000 */
[----:B------:R-:W-:Y:S01]  /*f940*/  LOP3.LUT P2, RZ, R0, 0x2, RZ, 0xc0, !PT ;  /* 0x0000000200ff7812 */ /* 0x000fe2000784c0ff */
[----:B------:R-:W-:Y:S01]  /*f950*/  FADD.FTZ R21, R6, R21 ;  /* 0x0000001506157221 */ /* 0x000fe20000010000 */
[----:B------:R-:W-:Y:S01]  /*f960*/  ISETP.NE.AND P0, PT, RZ, UR4, PT ;  /* 0x00000004ff007c0c */ /* 0x000fe2000bf05270 */
[----:B------:R-:W-:Y:S01]  /*f970*/  ULDC.U8 UR4, c[0x0][0x3d9] ;  /* 0x0000f64000047ab9 */ /* 0x000fe20000000000 */
[----:B------:R-:W-:Y:S02]  /*f980*/  ISETP.NE.U32.AND P4, PT, R9, 0x1, PT ;  /* 0x000000010900780c */ /* 0x000fe40003f85070 */
[----:B------:R-:W-:Y:S02]  /*f990*/  CS2R R22, SRZ ;  /* 0x0000000000167805 */ /* 0x000fe4000001ff00 */
[----:B------:R-:W-:Y:S02]  /*f9a0*/  P2R R3, PR, RZ, 0x1 ;  /* 0x00000001ff037803 */ /* 0x000fe40000000000 */
[----:B------:R-:W-:-:S02]  /*f9b0*/  ISETP.NE.OR P0, PT, RZ, UR4, !P0 ;  /* 0x00000004ff007c0c */ /* 0x000fc4000c705670 */
[----:B------:R-:W-:Y:S02]  /*f9c0*/  FSETP.NE.FTZ.AND P3, PT, R26, RZ, PT ;  /* 0x000000ff1a00720b */ /* 0x000fe40003f75000 */
[----:B------:R-:W-:Y:S02]  /*f9d0*/  FSETP.NE.FTZ.AND P2, PT, R25, RZ, PT ;  /* 0x000000ff1900720b */ /* 0x000fe40003f55000 */
[----:B------:R-:W-:-:S07]  /*f9e0*/  PLOP3.LUT P6, PT, PT, PT, PT, 0x8, 0x0 ;  /* 0x000000000000781c */ /* 0x000fce0003fce170 */
[----:B------:R-:W-:Y:S06]  /*f9f0*/  @P0 BRA `(.L_x_29) ;  /* 0x00000000001c0947 */ /* 0x000fec0003800000 */
[----:B------:R-:W1:Y:S01]  /*fa00*/  S2R R2, SR_CTAID.Y ;  /* 0x0000000000027919 */ /* 0x000e620000002600 */
[----:B------:R-:W1:Y:S01]  /*fa10*/  LDC R4, c[0x0][0x2c4] ;  /* 0x0000b100ff047b82 */ /* 0x000e620000000800 */
[----:B------:R-:W-:Y:S01]  /*fa20*/  PLOP3.LUT P6, PT, PT, PT, PT, 0x80, 0x0 ;  /* 0x000000000000781c */ /* 0x000fe20003fcf070 */
[----:B-1----:R-:W-:-:S05]  /*fa30*/  IMAD R2, R2, R4, RZ ;  /* 0x0000000402027224 */ /* 0x002fca00078e02ff */
[----:B------:R-:W-:-:S04]  /*fa40*/  SEL R2, R2, R12, !P1 ;  /* 0x0000000c02027207 */ /* 0x000fc80004800000 */
[--C-:B------:R-:W-:Y:S01]  /*fa50*/  SHF.R.S32.HI R23, RZ, 0x1f, R2.reuse ;  /* 0x0000001fff177819 */ /* 0x100fe20000011402 */
[----:B------:R-:W-:-:S07]  /*fa60*/  IMAD.MOV.U32 R22, RZ, RZ, R2 ;  /* 0x000000ffff167224 */ /* 0x000fce00078e0002 */
.L_x_29:
[----:B------:R1:W5:Y:S01]  /*fa70*/  LDL R38, [R1+0x24] ;  /* 0x0000240001267983 */ /* 0x0003620000100800 */
[----:B------:R-:W-:Y:S01]  /*fa80*/  MOV R27, 0x10 ;  /* 0x00000010001b7802 */ /* 0x000fe20000000f00 */
[----:B------:R-:W-:Y:S01]  /*fa90*/  FADD.FTZ R24, R7, R24 ;  /* 0x0000001807187221 */ /* 0x000fe20000010000 */
[----:B------:R-:W-:Y:S01]  /*faa0*/  ISETP.NE.AND P5, PT, RZ, UR4, PT ;  /* 0x00000004ff007c0c */ /* 0x000fe2000bfa5270 */
[----:B------:R-:W2:Y:S01]  /*fab0*/  S2R R37, SR_CTAID.Z ;  /* 0x0000000000257919 */ /* 0x000ea20000002700 */
[----:B------:R-:W-:Y:S01]  /*fac0*/  SEL R27, R27, 0xfffffff0, P4 ;  /* 0xfffffff01b1b7807 */ /* 0x000fe20002000000 */
[----:B------:R-:W3:Y:S01]  /*fad0*/  S2UR UR4, SR_CTAID.X ;  /* 0x00000000000479c3 */ /* 0x000ee20000002500 */
[----:B------:R-:W-:Y:S01]  /*fae0*/  LOP3.LUT P4, RZ, R0, 0x2, RZ, 0xc0, !PT ;  /* 0x0000000200ff7812 */ /* 0x000fe2000788c0ff */
[----:B------:R-:W-:Y:S01]  /*faf0*/  BSSY B0, `(.L_x_30) ;  /* 0x00000ab000007945 */ /* 0x000fe20003800000 */
[----:B------:R-:W-:Y:S02]  /*fb00*/  ISETP.NE.AND P0, PT, R3, RZ, PT ;  /* 0x000000ff0300720c */ /* 0x000fe40003f05270 */
[----:B------:R-:W-:-:S02]  /*fb10*/  IADD3 R20, R16, 0x20, RZ ;  /* 0x0000002010147810 */ /* 0x000fc40007ffe0ff */
[----:B------:R-:W-:Y:S02]  /*fb20*/  FSETP.NE.FTZ.AND P1, PT, R21, RZ, PT ;  /* 0x000000ff1500720b */ /* 0x000fe40003f35000 */
[----:B------:R-:W-:Y:S01]  /*fb30*/  MOV R3, 0x3f800000 ;  /* 0x3f80000000037802 */ /* 0x000fe20000000f00 */
[----:B------:R-:W4:Y:S01]  /*fb40*/  @!P5 LDC R11, c[0x0][0x2c4] ;  /* 0x0000b100ff0bdb82 */ /* 0x000f220000000800 */
[----:B------:R-:W-:Y:S02]  /*fb50*/  MOV R4, 0x3f800000 ;  /* 0x3f80000000047802 */ /* 0x000fe40000000f00 */
[----:B------:R-:W-:Y:S02]  /*fb60*/  MOV R0, 0x3f800000 ;  /* 0x3f80000000007802 */ /* 0x000fe40000000f00 */
[----:B------:R-:W-:Y:S01]  /*fb70*/  @P4 IADD3 R20, R16, -0x20, RZ ;  /* 0xffffffe010144810 */ /* 0x000fe20007ffe0ff */
[----:B------:R-:W1:Y:S01]  /*fb80*/  @P3 MUFU.RCP R3, R26 ;  /* 0x0000001a00033308 */ /* 0x000e620000001000 */
[----:B------:R-:W-:-:S02]  /*fb90*/  PLOP3.LUT P4, PT, PT, PT, PT, 0x8, 0x0 ;  /* 0x000000000000781c */ /* 0x000fc40003f8e170 */
[----:B------:R-:W-:Y:S02]  /*fba0*/  @!P5 PLOP3.LUT P4, PT, P0, PT, PT, 0x80, 0x0 ;  /* 0x000000000000d81c */ /* 0x000fe4000078f070 */
[----:B------:R-:W-:Y:S02]  /*fbb0*/  FSETP.NE.FTZ.AND P0, PT, R24, RZ, PT ;  /* 0x000000ff1800720b */ /* 0x000fe40003f15000 */
[----:B------:R-:W-:Y:S01]  /*fbc0*/  MOV R2, 0x3f800000 ;  /* 0x3f80000000027802 */ /* 0x000fe20000000f00 */
[----:B------:R-:W3:Y:S08]  /*fbd0*/  @P2 MUFU.RCP R4, R25 ;  /* 0x0000001900042308 */ /* 0x000ef00000001000 */
[----:B------:R-:W2:Y:S01]  /*fbe0*/  @P1 MUFU.RCP R0, R21 ;  /* 0x0000001500001308 */ /* 0x000ea20000001000 */
[C---:B-1----:R-:W-:Y:S01]  /*fbf0*/  FMUL.FTZ R144, R3.reuse, R144 ;  /* 0x0000009003907220 */ /* 0x042fe20000410000 */
[C---:B------:R-:W-:Y:S01]  /*fc00*/  FMUL.FTZ R10, R3.reuse, R145 ;  /* 0x00000091030a7220 */ /* 0x040fe20000410000 */
[C---:B------:R-:W-:Y:S01]  /*fc10*/  FMUL.FTZ R148, R3.reuse, R148 ;  /* 0x0000009403947220 */ /* 0x040fe20000410000 */
[C---:B------:R-:W-:Y:S01]  /*fc20*/  FMUL.FTZ R6, R3.reuse, R149 ;  /* 0x0000009503067220 */ /* 0x040fe20000410000 */
[C---:B------:R-:W-:Y:S01]  /*fc30*/  FMUL.FTZ R160, R3.reuse, R160 ;  /* 0x000000a003a07220 */ /* 0x040fe20000410000 */
[C---:B------:R-:W-:Y:S01]  /*fc40*/  FMUL.FTZ R161, R3.reuse, R161 ;  /* 0x000000a103a17220 */ /* 0x040fe20000410000 */
[C---:B------:R-:W-:Y:S01]  /*fc50*/  FMUL.FTZ R164, R3.reuse, R164 ;  /* 0x000000a403a47220 */ /* 0x040fe20000410000 */
[----:B------:R-:W1:Y:S01]  /*fc60*/  @P0 MUFU.RCP R2, R24 ;  /* 0x0000001800020308 */ /* 0x000e620000001000 */
[C---:B---3--:R-:W-:Y:S01]  /*fc70*/  FMUL.FTZ R146, R4.reuse, R146 ;  /* 0x0000009204927220 */ /* 0x048fe20000410000 */
[C---:B------:R-:W-:Y:S01]  /*fc80*/  FMUL.FTZ R9, R4.reuse, R147 ;  /* 0x0000009304097220 */ /* 0x040fe20000410000 */
[C---:B------:R-:W-:Y:S01]  /*fc90*/  FMUL.FTZ R150, R4.reuse, R150 ;  /* 0x0000009604967220 */ /* 0x040fe20000410000 */
[C---:B------:R-:W-:Y:S01]  /*fca0*/  FMUL.FTZ R5, R4.reuse, R151 ;  /* 0x0000009704057220 */ /* 0x040fe20000410000 */
[----:B------:R-:W-:Y:S01]  /*fcb0*/  FMUL.FTZ R13, R3, R165 ;  /* 0x000000a5030d7220 */ /* 0x000fe20000410000 */
[C---:B------:R-:W-:Y:S01]  /*fcc0*/  FMUL.FTZ R162, R4.reuse, R162 ;  /* 0x000000a204a27220 */ /* 0x040fe20000410000 */
[C---:B------:R-:W-:Y:S01]  /*fcd0*/  FMUL.FTZ R17, R4.reuse, R163 ;  /* 0x000000a304117220 */ /* 0x040fe20000410000 */
[C---:B------:R-:W-:Y:S01]  /*fce0*/  FMUL.FTZ R166, R4.reuse, R166 ;  /* 0x000000a604a67220 */ /* 0x040fe20000410000 */
[----:B------:R-:W-:Y:S01]  /*fcf0*/  FMUL.FTZ R12, R4, R167 ;  /* 0x000000a7040c7220 */ /* 0x000fe20000410000 */
[C---:B--2---:R-:W-:Y:S01]  /*fd00*/  FMUL.FTZ R140, R0.reuse, R140 ;  /* 0x0000008c008c7220 */ /* 0x044fe20000410000 */
[C---:B------:R-:W-:Y:S01]  /*fd10*/  FMUL.FTZ R8, R0.reuse, R141 ;  /* 0x0000008d00087220 */ /* 0x040fe20000410000 */
[C---:B------:R-:W-:Y:S01]  /*fd20*/  FMUL.FTZ R152, R0.reuse, R152 ;  /* 0x0000009800987220 */ /* 0x040fe20000410000 */
[C---:B------:R-:W-:Y:S01]  /*fd30*/  FMUL.FTZ R4, R0.reuse, R153 ;  /* 0x0000009900047220 */ /* 0x040fe20000410000 */
[C---:B------:R-:W-:Y:S01]  /*fd40*/  FMUL.FTZ R156, R0.reuse, R156 ;  /* 0x0000009c009c7220 */ /* 0x040fe20000410000 */
[C---:B------:R-:W-:Y:S01]  /*fd50*/  FMUL.FTZ R15, R0.reuse, R157 ;  /* 0x0000009d000f7220 */ /* 0x040fe20000410000 */
[----:B------:R-:W-:Y:S01]  /*fd60*/  FMUL.FTZ R168, R0, R168 ;  /* 0x000000a800a87220 */ /* 0x000fe20000410000 */
[C---:B-1----:R-:W-:Y:S01]  /*fd70*/  FMUL.FTZ R143, R2.reuse, R143 ;  /* 0x0000008f028f7220 */ /* 0x042fe20000410000 */
[C---:B------:R-:W-:Y:S01]  /*fd80*/  FMUL.FTZ R7, R2.reuse, R142 ;  /* 0x0000008e02077220 */ /* 0x040fe20000410000 */
[C---:B------:R-:W-:Y:S01]  /*fd90*/  FMUL.FTZ R155, R2.reuse, R155 ;  /* 0x0000009b029b7220 */ /* 0x040fe20000410000 */
[----:B------:R-:W-:Y:S01]  /*fda0*/  FMUL.FTZ R3, R2, R154 ;  /* 0x0000009a02037220 */ /* 0x000fe20000410000 */
[----:B------:R-:W-:Y:S01]  /*fdb0*/  FMUL.FTZ R19, R0, R169 ;  /* 0x000000a900137220 */ /* 0x000fe20000410000 */
[----:B------:R-:W-:Y:S01]  /*fdc0*/  F2FP.F16.F32.PACK_AB R10, R10, R144 ;  /* 0x000000900a0a723e */ /* 0x000fe200000000ff */
[C---:B------:R-:W-:Y:S01]  /*fdd0*/  FMUL.FTZ R159, R2.reuse, R159 ;  /* 0x0000009f029f7220 */ /* 0x040fe20000410000 */
[----:B------:R-:W-:Y:S01]  /*fde0*/  F2FP.F16.F32.PACK_AB R9, R9, R146 ;  /* 0x000000920909723e */ /* 0x000fe200000000ff */
[----:B------:R-:W-:Y:S01]  /*fdf0*/  FMUL.FTZ R14, R2, R158 ;  /* 0x0000009e020e7220 */ /* 0x000fe20000410000 */
[----:B------:R-:W-:Y:S01]  /*fe00*/  F2FP.F16.F32.PACK_AB R6, R6, R148 ;  /* 0x000000940606723e */ /* 0x000fe200000000ff */
[----:B------:R1:W-:Y:S01]  /*fe10*/  STS [R16], R10 ;  /* 0x0000000a10007388 */ /* 0x0003e20000000800 */
[----:B------:R-:W-:Y:S01]  /*fe20*/  F2FP.F16.F32.PACK_AB R5, R5, R150 ;  /* 0x000000960505723e */ /* 0x000fe200000000ff */
[----:B------:R-:W-:Y:S01]  /*fe30*/  FMUL.FTZ R171, R2, R171 ;  /* 0x000000ab02ab7220 */ /* 0x000fe20000410000 */
[----:B------:R-:W-:Y:S01]  /*fe40*/  IADD3 R0, R16, R27, RZ ;  /* 0x0000001b10007210 */ /* 0x000fe20007ffe0ff */
[----:B------:R-:W-:Y:S01]  /*fe50*/  STS [R16+0x200], R9 ;  /* 0x0002000910007388 */ /* 0x000fe20000000800 */
[----:B------:R-:W-:Y:S01]  /*fe60*/  F2FP.F16.F32.PACK_AB R8, R8, R140 ;  /* 0x0000008c0808723e */ /* 0x000fe200000000ff */
[----:B------:R-:W-:Y:S01]  /*fe70*/  FMUL.FTZ R18, R2, R170 ;  /* 0x000000aa02127220 */ /* 0x000fe20000410000 */
[----:B------:R-:W-:Y:S01]  /*fe80*/  F2FP.F16.F32.PACK_AB R7, R143, R7 ;  /* 0x000000078f07723e */ /* 0x000fe200000000ff */
[----:B------:R2:W-:Y:S01]  /*fe90*/  STS [R0], R6 ;  /* 0x0000000600007388 */ /* 0x0005e20000000800 */
[----:B------:R-:W-:Y:S01]  /*fea0*/  F2FP.F16.F32.PACK_AB R4, R4, R152 ;  /* 0x000000980404723e */ /* 0x000fe200000000ff */
[----:B----4-:R-:W3:Y:S01]  /*feb0*/  @P4 LDC R11, c[0x0][0x2e4] ;  /* 0x0000b900ff0b4b82 */ /* 0x010ee20000000800 */
[----:B------:R-:W-:Y:S01]  /*fec0*/  F2FP.F16.F32.PACK_AB R3, R155, R3 ;  /* 0x000000039b03723e */ /* 0x000fe200000000ff */
[----:B------:R-:W-:Y:S01]  /*fed0*/  STS [R0+0x200], R5 ;  /* 0x0002000500007388 */ /* 0x000fe20000000800 */
[----:B------:R-:W-:-:S02]  /*fee0*/  F2FP.F16.F32.PACK_AB R2, R161, R160 ;  /* 0x000000a0a102723e */ /* 0x000fc400000000ff */
[----:B------:R-:W-:Y:S01]  /*fef0*/  F2FP.F16.F32.PACK_AB R17, R17, R162 ;  /* 0x000000a21111723e */ /* 0x000fe200000000ff */
[----:B------:R-:W-:Y:S01]  /*ff00*/  STS [R16+0x1000], R8 ;  /* 0x0010000810007388 */ /* 0x000fe20000000800 */
[----:B------:R-:W-:Y:S02]  /*ff10*/  F2FP.F16.F32.PACK_AB R13, R13, R164 ;  /* 0x000000a40d0d723e */ /* 0x000fe400000000ff */
[----:B------:R-:W-:Y:S01]  /*ff20*/  F2FP.F16.F32.PACK_AB R12, R12, R166 ;  /* 0x000000a60c0c723e */ /* 0x000fe200000000ff */
[----:B------:R4:W-:Y:S01]  /*ff30*/  STS [R16+0x1200], R7 ;  /* 0x0012000710007388 */ /* 0x0009e20000000800 */
[----:B------:R-:W-:Y:S02]  /*ff40*/  F2FP.F16.F32.PACK_AB R15, R15, R156 ;  /* 0x0000009c0f0f723e */ /* 0x000fe400000000ff */
[----:B------:R-:W-:Y:S01]  /*ff50*/  F2FP.F16.F32.PACK_AB R14, R159, R14 ;  /* 0x0000000e9f0e723e */ /* 0x000fe200000000ff */
[----:B------:R4:W-:Y:S01]  /*ff60*/  STS [R0+0x1000], R4 ;  /* 0x0010000400007388 */ /* 0x0009e20000000800 */
[----:B------:R-:W-:Y:S01]  /*ff70*/  F2FP.F16.F32.PACK_AB R19, R19, R168 ;  /* 0x000000a81313723e */ /* 0x000fe200000000ff */
[----:B-1----:R-:W3:Y:S01]  /*ff80*/  @!P5 LDC R10, c[0x0][0x270] ;  /* 0x00009c00ff0adb82 */ /* 0x002ee20000000800 */
[----:B------:R-:W-:Y:S01]  /*ff90*/  F2FP.F16.F32.PACK_AB R18, R171, R18 ;  /* 0x00000012ab12723e */ /* 0x000fe200000000ff */
[----:B------:R1:W-:Y:S04]  /*ffa0*/  STS [R0+0x1200], R3 ;  /* 0x0012000300007388 */ /* 0x0003e80000000800 */
[----:B------:R1:W-:Y:S02]  /*ffb0*/  STS [R20], R2 ;  /* 0x0000000214007388 */ /* 0x0003e40000000800 */
[----:B--2---:R-:W2:Y:S02]  /*ffc0*/  @P5 LDC R6, c[0x0][0x2c0] ;  /* 0x0000b000ff065b82 */ /* 0x004ea40000000800 */
[----:B------:R-:W-:Y:S06]  /*ffd0*/  STS [R20+0x200], R17 ;  /* 0x0002001114007388 */ /* 0x000fec0000000800 */
[----:B------:R-:W2:Y:S01]  /*ffe0*/  @P3 LDC R9, c[0x0][0x2e8] ;  /* 0x0000ba00ff093b82 */ /* 0x000ea20000000800 */
[----:B----4-:R-:W4:Y:S07]  /*fff0*/  S2R R16, SR_CTAID.Y ;  /* 0x0000000000107919 */ /* 0x010f2e0000002600 */
[----:B------:R-:W2:Y:S01]  /*10000*/  @P5 LDC.64 R4, c[0x0][0x2c0] ;  /* 0x0000b000ff045b82 */ /* 0x000ea20000000a00 */
[----:B-1----:R-:W-:Y:S01]  /*10010*/  IMAD.IADD R0, R27, 0x1, R20 ;  /* 0x000000011b007824 */ /* 0x002fe200078e0214 */
[----:B------:R1:W2:Y:S01]  /*10020*/  @P2 MUFU.LG2 R3, R25 ;  /* 0x0000001900032308 */ /* 0x0002a20000000c00 */
[----:B------:R-:W2:Y:S01]  /*10030*/  S2R R27, SR_TID.X ;  /* 0x00000000001b7919 */ /* 0x000ea20000002100 */
[----:B------:R-:W-:-:S04]  /*10040*/  @P5 MOV R2, 0x1 ;  /* 0x0000000100025802 */ /* 0x000fc80000000f00 */
[----:B------:R-:W2:Y:S01]  /*10050*/  @P2 LDC R8, c[0x0][0x2e8] ;  /* 0x0000ba00ff082b82 */ /* 0x000ea20000000800 */
[----:B------:R4:W-:Y:S01]  /*10060*/  STS [R0], R13 ;  /* 0x0000000d00007388 */ /* 0x0009e20000000800 */
[----:B---3--:R-:W-:Y:S01]  /*10070*/  @!P5 IMAD R2, R11, R10, RZ ;  /* 0x0000000a0b02d224 */ /* 0x008fe200078e02ff */
[----:B------:R-:W-:Y:S01]  /*10080*/  @!P5 MOV R6, 0x1 ;  /* 0x000000010006d802 */ /* 0x000fe20000000f00 */
[----:B------:R3:W-:Y:S01]  /*10090*/  @P0 MUFU.LG2 R10, R24 ;  /* 0x00000018000a0308 */ /* 0x0007e20000000c00 */
[----:B------:R-:W-:Y:S04]  /*100a0*/  STS [R0+0x200], R12 ;  /* 0x0002000c00007388 */ /* 0x000fe80000000800 */
[----:B------:R2:W-:Y:S04]  /*100b0*/  STS [R20+0x1000], R15 ;  /* 0x0010000f14007388 */ /* 0x0005e80000000800 */
[----:B------:R2:W-:Y:S01]  /*100c0*/  STS [R20+0x1200], R14 ;  /* 0x0012000e14007388 */ /* 0x0005e20000000800 */
[----:B-1----:R-:W-:-:S03]  /*100d0*/  IMAD.MOV.U32 R25, RZ, RZ, 0x7f800000 ;  /* 0x7f800000ff197424 */ /* 0x002fc600078e00ff */
[----:B------:R-:W-:Y:S01]  /*100e0*/  STS [R0+0x1000], R19 ;  /* 0x0010001300007388 */ /* 0x000fe20000000800 */
[----:B----4-:R-:W-:-:S03]  /*100f0*/  IMAD R2, R16, R2, RZ ;  /* 0x0000000210027224 */ /* 0x010fc600078e02ff */
[----:B------:R1:W-:Y:S01]  /*10100*/  STS [R0+0x1200], R18 ;  /* 0x0012001200007388 */ /* 0x0003e20000000800 */
[----:B---3--:R-:W-:Y:S02]  /*10110*/  MOV R24, 0x7f800000 ;  /* 0x7f80000000187802 */ /* 0x008fe40000000f00 */
[----:B------:R-:W-:Y:S01]  /*10120*/  SEL R2, R2, RZ, !P6 ;  /* 0x000000ff02027207 */ /* 0x000fe20007000000 */
[----:B------:R-:W-:Y:S06]  /*10130*/  BAR.SYNC.DEFER_BLOCKING 0x0 ;  /* 0x0000000000007b1d */ /* 0x000fec0000010000 */
[----:B------:R3:W4:Y:S02]  /*10140*/  @P3 MUFU.LG2 R13, R26 ;  /* 0x0000001a000d3308 */ /* 0x0007240000000c00 */
[----:B--2---:R-:W2:Y:S01]  /*10150*/  @P1 LDC R15, c[0x0][0x2e8] ;  /* 0x0000ba00ff0f1b82 */ /* 0x004ea20000000800 */
[----:B------:R-:W-:-:S05]  /*10160*/  MOV R20, 0x7f800000 ;  /* 0x7f80000000147802 */ /* 0x000fca0000000f00 */
[----:B------:R-:W4:Y:S02]  /*10170*/  @P1 MUFU.LG2 R12, R21 ;  /* 0x00000015000c1308 */ /* 0x000f240000000c00 */
[----:B------:R-:W2:Y:S01]  /*10180*/  @P0 LDC R14, c[0x0][0x2e8] ;  /* 0x0000ba00ff0e0b82 */ /* 0x000ea20000000800 */
[----:B-1----:R-:W-:Y:S02]  /*10190*/  LOP3.LUT R0, R31, 0xffffffe0, RZ, 0xc0, !PT ;  /* 0xffffffe01f007812 */ /* 0x002fe400078ec0ff */
[----:B---3--:R-:W-:Y:S01]  /*101a0*/  SHF.R.S32.HI R26, RZ, 0x1f, R27 ;  /* 0x0000001fff1a7819 */ /* 0x008fe2000001141b */
[----:B------:R1:W3:Y:S01]  /*101b0*/  LDS.128 R32, [R226+0x1800] ;  /* 0x00180000e2207984 */ /* 0x0002e20000000c00 */
[----:B------:R-:W-:Y:S01]  /*101c0*/  IADD3 R7, -R0, R36, RZ ;  /* 0x0000002400077210 */ /* 0x000fe20007ffe1ff */
[----:B------:R-:W-:Y:S01]  /*101d0*/  @P5 IMAD R0, R5, R4, RZ ;  /* 0x0000000405005224 */ /* 0x000fe200078e02ff */
[----:B------:R-:W-:Y:S01]  /*101e0*/  @!P5 MOV R0, R11 ;  /* 0x0000000b0000d202 */ /* 0x000fe20000000f00 */
[----:B------:R-:W-:Y:S01]  /*101f0*/  @P2 FMUL.FTZ R4, R3, 0.69314718246459960938 ;  /* 0x3f31721803042820 */ /* 0x000fe20000410000 */
[----:B------:R-:W-:Y:S01]  /*10200*/  LOP3.LUT P4, RZ, R7, 0x3, RZ, 0xc0, !PT ;  /* 0x0000000307ff7812 */ /* 0x000fe2000788c0ff */
[----:B------:R-:W-:-:S02]  /*10210*/  IMAD R3, R6, UR4, RZ ;  /* 0x0000000406037c24 */ /* 0x000fc4000f8e02ff */
[----:B----4-:R-:W-:Y:S01]  /*10220*/  @P3 FMUL.FTZ R5, R13, 0.69314718246459960938 ;  /* 0x3f3172180d053820 */ /* 0x010fe20000410000 */
[----:B------:R-:W-:Y:S02]  /*10230*/  IMAD R0, R37, R0, R2 ;  /* 0x0000000025007224 */ /* 0x000fe400078e0202 */
[----:B------:R-:W-:Y:S01]  /*10240*/  @P2 FFMA.FTZ R25, R137, R8, R4 ;  /* 0x0000000889192223 */ /* 0x000fe20000010004 */
[----:B------:R-:W-:Y:S01]  /*10250*/  @P1 FMUL.FTZ R4, R12, 0.69314718246459960938 ;  /* 0x3f3172180c041820 */ /* 0x000fe20000410000 */
[----:B------:R-:W-:Y:S01]  /*10260*/  SHF.L.U32 R3, R3, 0x7, RZ ;  /* 0x0000000703037819 */ /* 0x000fe200000006ff */
[----:B------:R-:W-:Y:S01]  /*10270*/  @P3 FFMA.FTZ R24, R138, R9, R5 ;  /* 0x000000098a183223 */ /* 0x000fe20000010005 */
[----:B------:R-:W-:Y:S01]  /*10280*/  @P0 FMUL.FTZ R2, R10, 0.69314718246459960938 ;  /* 0x3f3172180a020820 */ /* 0x000fe20000410000 */
[----:B------:R-:W-:Y:S01]  /*10290*/  MOV R21, 0x7f800000 ;  /* 0x7f80000000157802 */ /* 0x000fe20000000f00 */
[----:B--2---:R-:W-:Y:S01]  /*102a0*/  @P1 FFMA.FTZ R21, R136, R15, R4 ;  /* 0x0000000f88151223 */ /* 0x004fe20000010004 */
[----:B------:R-:W-:Y:S01]  /*102b0*/  IADD3 R7, P3, P2, R3, R22, R0 ;  /* 0x0000001603077210 */ /* 0x000fe20007a7e000 */
[----:B------:R-:W-:Y:S01]  /*102c0*/  @P0 FFMA.FTZ R20, R84, R14, R2 ;  /* 0x0000000e54140223 */ /* 0x000fe20000010002 */
[----:B------:R-:W-:-:S02]  /*102d0*/  SHF.R.S32.HI R5, RZ, 0x1f, R3 ;  /* 0x0000001fff057819 */ /* 0x000fc40000011403 */
[----:B------:R-:W-:-:S04]  /*102e0*/  SHF.R.S32.HI R0, RZ, 0x1f, R0 ;  /* 0x0000001fff007819 */ /* 0x000fc80000011400 */
[----:B------:R-:W-:Y:S01]  /*102f0*/  IADD3.X R9, R5, R23, R0, P3, P2 ;  /* 0x0000001705097210 */ /* 0x000fe20001fe4400 */
[----:B-1-3--:R-:W-:Y:S06]  /*10300*/  @P4 BRA `(.L_x_31) ;  /* 0x0000000000a44947 */ /* 0x00afec0003800000 */
[----:B------:R-:W2:Y:S01]  /*10310*/  LDL.LU R39, [R1+0x110] ;  /* 0x0001100001277983 */ /* 0x000ea20000300800 */
[----:B------:R-:W-:-:S04]  /*10320*/  SHF.R.S32.HI R0, RZ, 0x1f, R28 ;  /* 0x0000001fff007819 */ /* 0x000fc8000001141c */
[----:B------:R-:W-:-:S04]  /*10330*/  LEA.HI R0, R0, R28, RZ, 0x2 ;  /* 0x0000001c00007211 */ /* 0x000fc800078f10ff */
[----:B------:R-:W-:-:S05]  /*10340*/  LOP3.LUT R0, R0, 0xffffffc, RZ, 0xc0, !PT ;  /* 0x0ffffffc00007812 */ /* 0x000fca00078ec0ff */
[----:B------:R-:W-:-:S04]  /*10350*/  IMAD.IADD R0, R28, 0x1, -R0 ;  /* 0x000000011c007824 */ /* 0x000fc800078e0a00 */
[----:B--2---:R-:W-:-:S04]  /*10360*/  IMAD R0, R0, 0x10, R39 ;  /* 0x0000001000007824 */ /* 0x004fc800078e0227 */
[C---:B------:R-:W-:Y:S01]  /*10370*/  VIADD R2, R0.reuse, 0x8 ;  /* 0x0000000800027836 */ /* 0x040fe20000000000 */
[CC--:B-----5:R-:W-:Y:S01]  /*10380*/  ISETP.GE.AND P3, PT, R0.reuse, R38.reuse, PT ;  /* 0x000000260000720c */ /* 0x0e0fe20003f66270 */
[C---:B------:R-:W-:Y:S02]  /*10390*/  VIADD R3, R0.reuse, 0x40 ;  /* 0x0000004000037836 */ /* 0x040fe40000000000 */
[----:B------:R-:W-:Y:S01]  /*103a0*/  VIADD R5, R0, 0x48 ;  /* 0x0000004800057836 */ /* 0x000fe20000000000 */
[-C--:B------:R-:W-:Y:S02]  /*103b0*/  ISETP.GE.AND P2, PT, R2, R38.reuse, PT ;  /* 0x000000260200720c */ /* 0x080fe40003f46270 */
[-C--:B------:R-:W-:Y:S02]  /*103c0*/  ISETP.GE.AND P1, PT, R3, R38.reuse, PT ;  /* 0x000000260300720c */ /* 0x080fe40003f26270 */
[----:B------:R-:W-:-:S05]  /*103d0*/  ISETP.GE.AND P0, PT, R5, R38, PT ;  /* 0x000000260500720c */ /* 0x000fca0003f06270 */
[----:B------:R-:W1:Y:S01]  /*103e0*/  @!P3 LDC.64 R14, c[0x0][0x2b0] ;  /* 0x0000ac00ff0ebb82 */ /* 0x000e620000000a00 */
[----:B------:R-:W-:-:S03]  /*103f0*/  @!P3 IMAD R4, R0, R6, RZ ;  /* 0x000000060004b224 */ /* 0x000fc600078e02ff */
[-C--:B------:R-:W-:Y:S02]  /*10400*/  @!P2 IMAD R2, R2, R6.reuse, RZ ;  /* 0x000000060202a224 */ /* 0x080fe400078e02ff */
[-C--:B------:R-:W-:Y:S01]  /*10410*/  @!P1 IMAD R0, R3, R6.reuse, RZ ;  /* 0x0000000603009224 */ /* 0x080fe200078e02ff */
[-C--:B------:R-:W-:Y:S01]  /*10420*/  @!P3 IADD3 R10, P4, R4, R7.reuse, RZ ;  /* 0x00000007040ab210 */ /* 0x080fe20007f9e0ff */
[----:B------:R-:W2:Y:S01]  /*10430*/  @!P2 LDC.64 R16, c[0x0][0x2b0] ;  /* 0x0000ac00ff10ab82 */ /* 0x000ea20000000a00 */
[----:B------:R-:W-:Y:S01]  /*10440*/  @!P0 IMAD R5, R5, R6, RZ ;  /* 0x0000000605058224 */ /* 0x000fe200078e02ff */
[----:B------:R-:W-:Y:S02]  /*10450*/  @!P2 IADD3 R3, P5, R2, R7, RZ ;  /* 0x000000070203a210 */ /* 0x000fe40007fbe0ff */
[----:B------:R-:W-:Y:S02]  /*10460*/  @!P3 LEA.HI.X.SX32 R4, R4, R9, 0x1, P4 ;  /* 0x000000090404b211 */ /* 0x000fe400020f0eff */
[----:B------:R-:W-:-:S02]  /*10470*/  @!P1 IADD3 R12, P4, R0, R7, RZ ;  /* 0x00000007000c9210 */ /* 0x000fc40007f9e0ff */
[----:B------:R-:W3:Y:S01]  /*10480*/  @!P1 LDC.64 R18, c[0x0][0x2b0] ;  /* 0x0000ac00ff129b82 */ /* 0x000ee20000000a00 */
[C---:B------:R-:W-:Y:S02]  /*10490*/  @!P0 IADD3 R11, P6, R5.reuse, R7, RZ ;  /* 0x00000007050b8210 */ /* 0x040fe40007fde0ff */
[-C--:B------:R-:W-:Y:S02]  /*104a0*/  @!P2 LEA.HI.X.SX32 R2, R2, R9.reuse, 0x1, P5 ;  /* 0x000000090202a211 */ /* 0x080fe400028f0eff */
[-C--:B------:R-:W-:Y:S02]  /*104b0*/  @!P1 LEA.HI.X.SX32 R13, R0, R9.reuse, 0x1, P4 ;  /* 0x00000009000d9211 */ /* 0x080fe400020f0eff */
[----:B------:R-:W-:Y:S01]  /*104c0*/  @!P0 LEA.HI.X.SX32 R0, R5, R9, 0x1, P6 ;  /* 0x0000000905008211 */ /* 0x000fe200030f0eff */
[----:B------:R-:W4:Y:S01]  /*104d0*/  @!P0 LDC.64 R22, c[0x0][0x2b0] ;  /* 0x0000ac00ff168b82 */ /* 0x000f220000000a00 */
[----:B-1----:R-:W-:-:S04]  /*104e0*/  @!P3 LEA R8, P5, R10, R14, 0x2 ;  /* 0x0000000e0a08b211 */ /* 0x002fc800078a10ff */
[----:B------:R-:W-:Y:S02]  /*104f0*/  @!P3 LEA.HI.X R9, R10, R15, R4, 0x2, P5 ;  /* 0x0000000f0a09b211 */ /* 0x000fe400028f1404 */
[----:B--2---:R-:W-:-:S03]  /*10500*/  @!P2 LEA R6, P4, R3, R16, 0x2 ;  /* 0x000000100306a211 */ /* 0x004fc600078810ff */
[----:B------:R1:W-:Y:S01]  /*10510*/  @!P3 STG.E desc[UR12][R8.64], R24 ;  /* 0x000000180800b986 */ /* 0x0003e2000c10190c */
[----:B------:R-:W-:Y:S02]  /*10520*/  @!P2 LEA.HI.X R7, R3, R17, R2, 0x2, P4 ;  /* 0x000000110307a211 */ /* 0x000fe400020f1402 */
[----:B---3--:R-:W-:-:S03]  /*10530*/  @!P1 LEA R4, P5, R12, R18, 0x2 ;  /* 0x000000120c049211 */ /* 0x008fc600078a10ff */
[----:B------:R1:W-:Y:S01]  /*10540*/  @!P2 STG.E desc[UR12][R6.64], R25 ;  /* 0x000000190600a986 */ /* 0x0003e2000c10190c */
[----:B------:R-:W-:Y:S02]  /*10550*/  @!P1 LEA.HI.X R5, R12, R19, R13, 0x2, P5 ;  /* 0x000000130c059211 */ /* 0x000fe400028f140d */
[----:B----4-:R-:W-:-:S03]  /*10560*/  @!P0 LEA R2, P4, R11, R22, 0x2 ;  /* 0x000000160b028211 */ /* 0x010fc600078810ff */
[----:B------:R1:W-:Y:S01]  /*10570*/  @!P1 STG.E desc[UR12][R4.64], R21 ;  /* 0x0000001504009986 */ /* 0x0003e2000c10190c */
[----:B------:R-:W-:-:S05]  /*10580*/  @!P0 LEA.HI.X R3, R11, R23, R0, 0x2, P4 ;  /* 0x000000170b038211 */ /* 0x000fca00020f1400 */
[----:B------:R1:W-:Y:S04]  /*10590*/  @!P0 STG.E desc[UR12][R2.64], R20 ;  /* 0x0000001402008986 */ /* 0x0003e8000c10190c */
.L_x_31:
[----:B------:R-:W-:Y:S05]  /*105a0*/  BSYNC B0 ;  /* 0x0000000000007941 */ /* 0x000fea0003800000 */
.L_x_30:
[----:B-1----:R-:W2:Y:S01]  /*105b0*/  LDL.LU R4, [R1+0x10c] ;  /* 0x00010c0001047983 */ /* 0x002ea20000300800 */
[----:B------:R-:W-:Y:S01]  /*105c0*/  LEA.HI R0, R26, R27, RZ, 0x2 ;  /* 0x0000001b1a007211 */ /* 0x000fe200078f10ff */
[----:B------:R-:W-:Y:S02]  /*105d0*/  ULDC.64 UR4, c[0x0][0x2a0] ;  /* 0x0000a80000047ab9 */ /* 0x000fe40000000a00 */
[----:B------:R-:W3:Y:S04]  /*105e0*/  LDL.LU.64 R8, [R1+0xf0] ;  /* 0x0000f00001087983 */ /* 0x000ee80000300a00 */
[----:B------:R-:W4:Y:S04]  /*105f0*/  LDL.LU R7, [R1+0x108] ;  /* 0x0001080001077983 */ /* 0x000f280000300800 */
[----:B------:R-:W4:Y:S04]  /*10600*/  LDL.LU R5, [R1+0xe8] ;  /* 0x0000e80001057983 */ /* 0x000f280000300800 */
[----:B------:R1:W5:Y:S01]  /*10610*/  LDL.64 R10, [R1+0x18] ;  /* 0x00001800010a7983 */ /* 0x0003620000100a00 */
[----:B------:R-:W-:Y:S01]  /*10620*/  SHF.R.S32.HI R0, RZ, 0x2, R0 ;  /* 0x00000002ff007819 */ /* 0x000fe20000011400 */
[----:B------:R-:W-:Y:S02]  /*10630*/  BSSY B0, `(.L_x_32) ;  /* 0x0000018000007945 */ /* 0x000fe40003800000 */
[----:B------:R1:W1:Y:S01]  /*10640*/  LDS.128 R12, [R226] ;  /* 0x00000000e20c7984 */ /* 0x0002620000000c00 */
[----:B--2--5:R-:W-:-:S02]  /*10650*/  ISETP.GE.AND P1, PT, R4, R38, PT ;  /* 0x000000260400720c */ /* 0x024fc40003f26270 */
[----:B------:R-:W-:Y:S02]  /*10660*/  SHF.R.S32.HI R4, RZ, 0x1f, R37 ;  /* 0x0000001fff047819 */ /* 0x000fe40000011425 */
[----:B---3--:R-:W-:-:S03]  /*10670*/  IADD3 R2, P0, R8, R29, RZ ;  /* 0x0000001d08027210 */ /* 0x008fc60007f1e0ff */
[----:B------:R-:W-:Y:S01]  /*10680*/  IMAD R4, R4, UR4, RZ ;  /* 0x0000000404047c24 */ /* 0x000fe2000f8e02ff */
[-C--:B----4-:R-:W-:Y:S01]  /*10690*/  ISETP.GE.AND P2, PT, R7, R38.reuse, PT ;  /* 0x000000260700720c */ /* 0x090fe20003f46270 */
[----:B------:R-:W-:Y:S01]  /*106a0*/  IMAD.X R3, R9, 0x1, R30, P0 ;  /* 0x0000000109037824 */ /* 0x000fe200000e061e */
[-C--:B------:R-:W-:Y:S01]  /*106b0*/  ISETP.GE.AND P0, PT, R0, R38.reuse, PT ;  /* 0x000000260000720c */ /* 0x080fe20003f06270 */
[----:B------:R-:W-:Y:S01]  /*106c0*/  IMAD R0, R37, UR5, R4 ;  /* 0x0000000525007c24 */ /* 0x000fe2000f8e0204 */
[----:B------:R-:W-:Y:S01]  /*106d0*/  ISETP.GE.AND P3, PT, R5, R38, PT ;  /* 0x000000260500720c */ /* 0x000fe20003f66270 */
[----:B------:R-:W-:-:S04]  /*106e0*/  IMAD.WIDE.U32 R8, R37, UR4, R2 ;  /* 0x0000000425087c25 */ /* 0x000fc8000f8e0002 */
[----:B------:R-:W-:-:S06]  /*106f0*/  IMAD.IADD R7, R9, 0x1, R0 ;  /* 0x0000000109077824 */ /* 0x000fcc00078e0200 */
[----:B-1----:R-:W-:Y:S05]  /*10700*/  @P0 BRA `(.L_x_33) ;  /* 0x0000000000280947 */ /* 0x002fea0003800000 */
[----:B------:R-:W-:Y:S01]  /*10710*/  ULDC.64 UR4, c[0x0][0x298] ;  /* 0x0000a60000047ab9 */ /* 0x000fe20000000a00 */
[----:B------:R-:W-:Y:S01]  /*10720*/  MOV R6, R8 ;  /* 0x0000000800067202 */ /* 0x000fe20000000f00 */
[----:B------:R-:W-:-:S04]  /*10730*/  IMAD R0, R11, UR4, RZ ;  /* 0x000000040b007c24 */ /* 0x000fc8000f8e02ff */
[----:B------:R-:W-:-:S04]  /*10740*/  IMAD.WIDE.U32 R2, R10, UR4, R6 ;  /* 0x000000040a027c25 */ /* 0x000fc8000f8e0006 */
[----:B------:R-:W-:Y:S01]  /*10750*/  IMAD R0, R10, UR5, R0 ;  /* 0x000000050a007c24 */ /* 0x000fe2000f8e0200 */
[----:B------:R-:W-:Y:S02]  /*10760*/  ULDC.64 UR4, c[0x0][0x280] ;  /* 0x0000a00000047ab9 */ /* 0x000fe40000000a00 */
[----:B------:R-:W-:Y:S02]  /*10770*/  LEA R4, P0, R2, UR4, 0x1 ;  /* 0x0000000402047c11 */ /* 0x000fe4000f8008ff */
[----:B------:R-:W-:-:S04]  /*10780*/  IADD3 R0, R3, R0, RZ ;  /* 0x0000000003007210 */ /* 0x000fc80007ffe0ff */
[----:B------:R-:W-:-:S05]  /*10790*/  LEA.HI.X R5, R2, UR5, R0, 0x1, P0 ;  /* 0x0000000502057c11 */ /* 0x000fca00080f0c00 */
[----:B------:R1:W-:Y:S02]  /*107a0*/  STG.E.128 desc[UR12][R4.64], R12 ;  /* 0x0000000c04007986 */ /* 0x0003e4000c101d0c */
.L_x_33:
[----:B------:R-:W-:Y:S05]  /*107b0*/  BSYNC B0 ;  /* 0x0000000000007941 */ /* 0x000fea0003800000 */
.L_x_32:
[----:B-1----:R1:W2:Y:S01]  /*107c0*/  LDS.128 R12, [R226+0x800] ;  /* 0x00080000e20c7984 */ /* 0x0022a20000000c00 */
[----:B------:R-:W-:Y:S04]  /*107d0*/  BSSY B0, `(.L_x_34) ;  /* 0x000000f000007945 */ /* 0x000fe80003800000 */
[----:B------:R-:W-:Y:S05]  /*107e0*/  @P1 BRA `(.L_x_35) ;  /* 0x0000000000341947 */ /* 0x000fea0003800000 */
[----:B------:R-:W-:Y:S01]  /*107f0*/  IADD3 R0, P0, R10, 0x20, RZ ;  /* 0x000000200a007810 */ /* 0x000fe20007f1e0ff */
[----:B------:R-:W-:Y:S01]  /*10800*/  ULDC.64 UR4, c[0x0][0x298] ;  /* 0x0000a60000047ab9 */ /* 0x000fe20000000a00 */
[----:B------:R-:W-:-:S03]  /*10810*/  MOV R3, R7 ;  /* 0x0000000700037202 */ /* 0x000fc60000000f00 */
[----:B------:R-:W-:-:S04]  /*10820*/  IMAD.X R2, RZ, RZ, R11, P0 ;  /* 0x000000ffff027224 */ /* 0x000fc800000e060b */
[----:B------:R-:W-:Y:S02]  /*10830*/  IMAD R4, R2, UR4, RZ ;  /* 0x0000000402047c24 */ /* 0x000fe4000f8e02ff */
[----:B------:R-:W-:-:S04]  /*10840*/  IMAD.MOV.U32 R2, RZ, RZ, R8 ;  /* 0x000000ffff027224 */ /* 0x000fc800078e0008 */
[----:B------:R-:W-:-:S04]  /*10850*/  IMAD.WIDE.U32 R2, R0, UR4, R2 ;  /* 0x0000000400027c25 */ /* 0x000fc8000f8e0002 */
[----:B------:R-:W-:Y:S01]  /*10860*/  IMAD R0, R0, UR5, R4 ;  /* 0x0000000500007c24 */ /* 0x000fe2000f8e0204 */
[----:B------:R-:W-:Y:S02]  /*10870*/  ULDC.64 UR4, c[0x0][0x280] ;  /* 0x0000a00000047ab9 */ /* 0x000fe40000000a00 */
[----:B------:R-:W-:Y:S02]  /*10880*/  LEA R4, P0, R2, UR4, 0x1 ;  /* 0x0000000402047c11 */ /* 0x000fe4000f8008ff */
[----:B------:R-:W-:-:S04]  /*10890*/  IADD3 R0, R3, R0, RZ ;  /* 0x0000000003007210 */ /* 0x000fc80007ffe0ff */
[----:B------:R-:W-:-:S05]  /*108a0*/  LEA.HI.X R5, R2, UR5, R0, 0x1, P0 ;  /* 0x0000000502057c11 */ /* 0x000fca00080f0c00 */
[----:B--2---:R3:W-:Y:S02]  /*108b0*/  STG.E.128 desc[UR12][R4.64], R12 ;  /* 0x0000000c04007986 */ /* 0x0047e4000c101d0c */
.L_x_35:
[----:B------:R-:W-:Y:S05]  /*108c0*/  BSYNC B0 ;  /* 0x0000000000007941 */ /* 0x000fea0003800000 */
.L_x_34:
[----:B--23--:R2:W3:Y:S01]  /*108d0*/  LDS.128 R12, [R226+0x1000] ;  /* 0x00100000e20c7984 */ /* 0x00c4e20000000c00 */
        /* <DEDUP_REMOVED lines=14> */
[----:B---3--:R4:W-:Y:S02]  /*109c0*/  STG.E.128 desc[UR12][R4.64], R12 ;  /* 0x0000000c04007986 */ /* 0x0089e4000c101d0c */
.L_x_37:
[----:B------:R-:W-:Y:S05]  /*109d0*/  BSYNC B0 ;  /* 0x0000000000007941 */ /* 0x000fea0003800000 */
.L_x_36:
[----:B------:R-:W-:Y:S05]  /*109e0*/  @P3 EXIT ;  /* 0x000000000000394d */ /* 0x000fea0003800000 */
[----:B------:R-:W-:Y:S01]  /*109f0*/  IADD3 R6, P0, R10, 0x60, RZ ;  /* 0x000000600a067810 */ /* 0x000fe20007f1e0ff */
[----:B------:R-:W-:Y:S01]  /*10a00*/  ULDC.64 UR4, c[0x0][0x298] ;  /* 0x0000a60000047ab9 */ /* 0x000fe20000000a00 */
[----:B------:R-:W-:Y:S01]  /*10a10*/  MOV R3, R7 ;  /* 0x0000000700037202 */ /* 0x000fe20000000f00 */
[----:B------:R-:W-:Y:S02]  /*10a20*/  IMAD.MOV.U32 R2, RZ, RZ, R8 ;  /* 0x000000ffff027224 */ /* 0x000fe400078e0008 */
[----:B------:R-:W-:Y:S02]  /*10a30*/  IMAD.X R0, RZ, RZ, R11, P0 ;  /* 0x000000ffff007224 */ /* 0x000fe400000e060b */
[----:B----4-:R-:W-:-:S04]  /*10a40*/  IMAD.WIDE.U32 R4, R6, UR4, R2 ;  /* 0x0000000406047c25 */ /* 0x010fc8000f8e0002 */
[----:B------:R-:W-:-:S04]  /*10a50*/  IMAD R0, R0, UR4, RZ ;  /* 0x0000000400007c24 */ /* 0x000fc8000f8e02ff */
[----:B------:R-:W-:Y:S01]  /*10a60*/  IMAD R0, R6, UR5, R0 ;  /* 0x0000000506007c24 */ /* 0x000fe2000f8e0200 */
[----:B------:R-:W-:Y:S02]  /*10a70*/  ULDC.64 UR4, c[0x0][0x280] ;  /* 0x0000a00000047ab9 */ /* 0x000fe40000000a00 */
[----:B------:R-:W-:Y:S02]  /*10a80*/  LEA R2, P0, R4, UR4, 0x1 ;  /* 0x0000000404027c11 */ /* 0x000fe4000f8008ff */
[----:B------:R-:W-:-:S04]  /*10a90*/  IADD3 R0, R5, R0, RZ ;  /* 0x0000000005007210 */ /* 0x000fc80007ffe0ff */
[----:B------:R-:W-:-:S05]  /*10aa0*/  LEA.HI.X R3, R4, UR5, R0, 0x1, P0 ;  /* 0x0000000504037c11 */ /* 0x000fca00080f0c00 */
[----:B------:R-:W-:Y:S01]  /*10ab0*/  STG.E.128 desc[UR12][R2.64], R32 ;  /* 0x0000002002007986 */ /* 0x000fe2000c101d0c */
[----:B------:R-:W-:Y:S05]  /*10ac0*/  EXIT ;  /* 0x000000000000794d */ /* 0x000fea0003800000 */
.L_x_17:
[----:B------:R-:W3:Y:S01]  /*10ad0*/  LDL.LU R13, [R1+0x20] ;  /* 0x00002000010d7983 */ /* 0x000ee20000300800 */
[----:B------:R-:W1:Y:S01]  /*10ae0*/  LDC.U8 R0, c[0x0][0x3d9] ;  /* 0x0000f640ff007b82 */ /* 0x000e620000000000 */
[----:B------:R-:W-:Y:S01]  /*10af0*/  SHF.R.S32.HI R11, RZ, 0x1f, R183 ;  /* 0x0000001fff0b7819 */ /* 0x000fe200000114b7 */
[----:B------:R-:W-:Y:S01]  /*10b00*/  ULDC.64 UR4, c[0x0][0x2a0] ;  /* 0x0000a80000047ab9 */ /* 0x000fe20000000a00 */
[----:B------:R-:W-:Y:S01]  /*10b10*/  CS2R R14, SRZ ;  /* 0x00000000000e7805 */ /* 0x000fe2000001ff00 */
[----:B------:R-:W-:Y:S01]  /*10b20*/  BSSY B0, `(.L_x_38) ;  /* 0x0000049000007945 */ /* 0x000fe20003800000 */
[----:B------:R-:W-:-:S03]  /*10b30*/  LEA.HI R11, R11, R183, RZ, 0x2 ;  /* 0x000000b70b0b7211 */ /* 0x000fc600078f10ff */
[----:B------:R-:W4:Y:S01]  /*10b40*/  LDC.U8 R4, c[0x0][0x3d8] ;  /* 0x0000f600ff047b82 */ /* 0x000f220000000000 */
[----:B------:R-:W-:Y:S02]  /*10b50*/  LOP3.LUT R8, R11, 0x1ffffffc, RZ, 0xc0, !PT ;  /* 0x1ffffffc0b087812 */ /* 0x000fe400078ec0ff */
[----:B-1----:R-:W-:Y:S02]  /*10b60*/  ISETP.NE.AND P2, PT, R0, RZ, PT ;  /* 0x000000ff0000720c */ /* 0x002fe40003f45270 */
[C---:B----4-:R-:W-:Y:S02]  /*10b70*/  ISETP.NE.AND P1, PT, R4.reuse, RZ, PT ;  /* 0x000000ff0400720c */ /* 0x050fe40003f25270 */
[----:B------:R-:W-:Y:S02]  /*10b80*/  ISETP.NE.AND P3, PT, R4, RZ, !P2 ;  /* 0x000000ff0400720c */ /* 0x000fe40005765270 */
[----:B------:R-:W-:-:S07]  /*10b90*/  ISETP.NE.OR P1, PT, R0, RZ, !P1 ;  /* 0x000000ff0000720c */ /* 0x000fce0004f25670 */
[----:B------:R-:W1:Y:S08]  /*10ba0*/  @!P2 LDC R10, c[0x0][0x2c4] ;  /* 0x0000b100ff0aab82 */ /* 0x000e700000000800 */
[----:B------:R-:W4:Y:S08]  /*10bb0*/  @!P2 LDC R12, c[0x0][0x270] ;  /* 0x00009c00ff0cab82 */ /* 0x000f300000000800 */
[----:B------:R-:W5:Y:S08]  /*10bc0*/  @!P1 LDC R9, c[0x0][0x2c4] ;  /* 0x0000b100ff099b82 */ /* 0x000f700000000800 */
[----:B-1----:R-:W1:Y:S08]  /*10bd0*/  @P3 LDC R10, c[0x0][0x2e4] ;  /* 0x0000b900ff0a3b82 */ /* 0x002e700000000800 */
[----:B------:R-:W2:Y:S08]  /*10be0*/  @P2 LDC.64 R16, c[0x0][0x2c0] ;  /* 0x0000b000ff102b82 */ /* 0x000eb00000000a00 */
[----:B------:R-:W3:Y:S01]  /*10bf0*/  @P2 LDC R18, c[0x0][0x2c0] ;  /* 0x0000b000ff122b82 */ /* 0x000ee20000000800 */
[----:B--2---:R-:W-:-:S02]  /*10c00*/  @P2 IMAD R16, R17, R16, RZ ;  /* 0x0000001011102224 */ /* 0x004fc400078e02ff */
[----:B-1----:R-:W-:Y:S02]  /*10c10*/  @!P2 IMAD.MOV.U32 R16, RZ, RZ, R10 ;  /* 0x000000ffff10a224 */ /* 0x002fe400078e000a */
[----:B------:R-:W-:Y:S01]  /*10c20*/  @!P2 IMAD.MOV.U32 R18, RZ, RZ, 0x1 ;  /* 0x00000001ff12a424 */ /* 0x000fe200078e00ff */
[C---:B---3--:R-:W-:Y:S02]  /*10c30*/  ISETP.NE.AND P0, PT, R13.reuse, -0x1, PT ;  /* 0xffffffff0d00780c */ /* 0x048fe40003f05270 */
[----:B------:R-:W-:-:S11]  /*10c40*/  ISETP.NE.OR P4, PT, R13, -0x1, P1 ;  /* 0xffffffff0d00780c */ /* 0x000fd60000f85670 */
[----:B------:R-:W1:Y:S01]  /*10c50*/  @!P0 LDC.64 R2, c[0x0][0x290] ;  /* 0x0000a400ff028b82 */ /* 0x000e620000000a00 */
[----:B------:R-:W-:-:S07]  /*10c60*/  @!P0 SHF.R.S32.HI R0, RZ, 0x1f, R22 ;  /* 0x0000001fff008819 */ /* 0x000fce0000011416 */
[----:B------:R-:W2:Y:S01]  /*10c70*/  @P0 LDC.64 R6, c[0x0][0x298] ;  /* 0x0000a600ff060b82 */ /* 0x000ea20000000a00 */
[----:B-1----:R-:W-:Y:S02]  /*10c80*/  @!P0 IMAD R0, R0, R2, RZ ;  /* 0x0000000200008224 */ /* 0x002fe400078e02ff */
[----:B--2---:R-:W-:-:S04]  /*10c90*/  @P0 IMAD.WIDE.U32 R4, R13, R6, RZ ;  /* 0x000000060d040225 */ /* 0x004fc800078e00ff */
[C---:B------:R-:W-:Y:S02]  /*10ca0*/  @!P0 IMAD R6, R22.reuse, R3, R0 ;  /* 0x0000000316068224 */ /* 0x040fe400078e0200 */
[----:B------:R-:W-:-:S04]  /*10cb0*/  @!P0 IMAD.WIDE.U32 R2, R22, R2, RZ ;  /* 0x0000000216028225 */ /* 0x000fc800078e00ff */
[----:B------:R-:W-:Y:S02]  /*10cc0*/  IMAD.IADD R0, R183, 0x1, -R8 ;  /* 0x00000001b7007824 */ /* 0x000fe400078e0a08 */
[----:B------:R-:W-:Y:S02]  /*10cd0*/  @!P0 IMAD.MOV.U32 R4, RZ, RZ, R2 ;  /* 0x000000ffff048224 */ /* 0x000fe400078e0002 */
[----:B------:R-:W-:Y:S02]  /*10ce0*/  IMAD.SHL.U32 R0, R0, 0x8, RZ ;  /* 0x0000000800007824 */ /* 0x000fe400078e00ff */
[----:B------:R-:W-:Y:S02]  /*10cf0*/  @P0 IMAD R7, R13, R7, R5 ;  /* 0x000000070d070224 */ /* 0x000fe400078e0205 */
[----:B------:R-:W-:Y:S01]  /*10d00*/  @!P0 IMAD.IADD R7, R3, 0x1, R6 ;  /* 0x0000000103078824 */ /* 0x000fe200078e0206 */
[----:B------:R-:W-:Y:S01]  /*10d10*/  IADD3 R8, P0, R0, R4, RZ ;  /* 0x0000000400087210 */ /* 0x000fe20007f1e0ff */
[----:B-----5:R-:W-:Y:S01]  /*10d20*/  @!P4 IMAD R13, R22, R9, RZ ;  /* 0x00000009160dc224 */ /* 0x020fe200078e02ff */
[----:B------:R-:W-:Y:S01]  /*10d30*/  SHF.R.S32.HI R4, RZ, 0x2, R11 ;  /* 0x00000002ff047819 */ /* 0x000fe2000001140b */
[----:B------:R-:W-:Y:S01]  /*10d40*/  @P2 IMAD.MOV.U32 R2, RZ, RZ, 0x1 ;  /* 0x00000001ff022424 */ /* 0x000fe200078e00ff */
[----:B------:R-:W-:Y:S01]  /*10d50*/  LEA.HI.X.SX32 R9, R0, R7, 0x1, P0 ;  /* 0x0000000700097211 */ /* 0x000fe200000f0eff */
[----:B------:R-:W-:Y:S01]  /*10d60*/  IMAD.IADD R0, R105, 0x1, -R189 ;  /* 0x0000000169007824 */ /* 0x000fe200078e0abd */
[----:B------:R-:W-:Y:S01]  /*10d70*/  SHF.R.S32.HI R6, RZ, 0x1f, R25 ;  /* 0x0000001fff067819 */ /* 0x000fe20000011419 */
[----:B----4-:R-:W-:Y:S01]  /*10d80*/  @!P2 IMAD R2, R10, R12, RZ ;  /* 0x0000000c0a02a224 */ /* 0x010fe200078e02ff */
[----:B------:R1:W-:Y:S01]  /*10d90*/  @!P4 STL [R1+0x20], R13 ;  /* 0x0000200d0100c387 */ /* 0x0003e20000100800 */
[----:B------:R-:W-:Y:S01]  /*10da0*/  LOP3.LUT P4, RZ, R183, 0x3, RZ, 0xc0, !PT ;  /* 0x00000003b7ff7812 */ /* 0x000fe2000788c0ff */
[C---:B------:R-:W-:Y:S01]  /*10db0*/  VIADD R19, R4.reuse, 0x20 ;  /* 0x0000002004137836 */ /* 0x040fe20000000000 */
[----:B------:R-:W-:Y:S01]  /*10dc0*/  ISETP.GE.AND P0, PT, R4, R0, PT ;  /* 0x000000000400720c */ /* 0x000fe20003f06270 */
[----:B------:R-:W-:Y:S01]  /*10dd0*/  IMAD R2, R22, R2, RZ ;  /* 0x0000000216027224 */ /* 0x000fe200078e02ff */
[--C-:B------:R-:W-:Y:S01]  /*10de0*/  @!P1 SHF.R.S32.HI R15, RZ, 0x1f, R13.reuse ;  /* 0x0000001fff0f9819 */ /* 0x100fe2000001140d */
[----:B------:R-:W-:Y:S01]  /*10df0*/  IMAD R6, R6, UR4, RZ ;  /* 0x0000000406067c24 */ /* 0x000fe2000f8e02ff */
[CC--:B------:R-:W-:Y:S01]  /*10e00*/  ISETP.GE.OR P3, PT, R4.reuse, R0.reuse, P4 ;  /* 0x000000000400720c */ /* 0x0c0fe20002766670 */
[----:B------:R-:W-:Y:S01]  /*10e10*/  @!P1 IMAD.MOV.U32 R14, RZ, RZ, R13 ;  /* 0x000000ffff0e9224 */ /* 0x000fe200078e000d */
[----:B------:R-:W-:Y:S01]  /*10e20*/  SHF.R.S32.HI R5, RZ, 0x1f, R4 ;  /* 0x0000001fff057819 */ /* 0x000fe20000011404 */
[----:B------:R-:W-:Y:S01]  /*10e30*/  VIADD R20, R4, 0x40 ;  /* 0x0000004004147836 */ /* 0x000fe20000000000 */
[----:B------:R-:W-:Y:S01]  /*10e40*/  SEL R17, R2, RZ, P1 ;  /* 0x000000ff02117207 */ /* 0x000fe20000800000 */
[----:B------:R-:W-:Y:S01]  /*10e50*/  VIADD R21, R4, 0x60 ;  /* 0x0000006004157836 */ /* 0x000fe20000000000 */
[-C--:B------:R-:W-:Y:S01]  /*10e60*/  ISETP.GE.OR P1, PT, R19, R0.reuse, P4 ;  /* 0x000000001300720c */ /* 0x080fe20002726670 */
[C---:B------:R-:W-:Y:S01]  /*10e70*/  IMAD R6, R25.reuse, UR5, R6 ;  /* 0x0000000519067c24 */ /* 0x040fe2000f8e0206 */
[----:B------:R-:W-:Y:S01]  /*10e80*/  P2R R22, PR, RZ, 0x8 ;  /* 0x00000008ff167803 */ /* 0x000fe20000000000 */
[----:B------:R-:W-:Y:S01]  /*10e90*/  IMAD.WIDE.U32 R8, R25, UR4, R8 ;  /* 0x0000000419087c25 */ /* 0x000fe2000f8e0008 */
[----:B------:R-:W-:-:S02]  /*10ea0*/  ISETP.GE.AND P2, PT, R19, R0, PT ;  /* 0x000000001300720c */ /* 0x000fc40003f46270 */
[-C--:B------:R-:W-:Y:S01]  /*10eb0*/  ISETP.GE.AND P3, PT, R20, R0.reuse, PT ;  /* 0x000000001400720c */ /* 0x080fe20003f66270 */
[----:B------:R-:W-:Y:S01]  /*10ec0*/  IMAD.WIDE R2, R24, 0x80, R4 ;  /* 0x0000008018027825 */ /* 0x000fe200078e0204 */
[----:B------:R-:W-:Y:S02]  /*10ed0*/  ISETP.GE.AND P5, PT, R21, R0, PT ;  /* 0x000000001500720c */ /* 0x000fe40003fa6270 */
[----:B------:R-:W-:Y:S01]  /*10ee0*/  P2R R23, PR, RZ, 0x2 ;  /* 0x00000002ff177803 */ /* 0x000fe20000000000 */
[----:B------:R-:W-:Y:S01]  /*10ef0*/  IMAD.IADD R7, R6, 0x1, R9 ;  /* 0x0000000106077824 */ /* 0x000fe200078e0209 */
[----:B-1----:R-:W-:Y:S09]  /*10f00*/  @P0 BRA `(.L_x_39) ;  /* 0x0000000000280947 */ /* 0x002ff20003800000 */
        /* <DEDUP_REMOVED lines=9> */
[----:B------:R1:W-:Y:S02]  /*10fa0*/  STG.E.128 desc[UR12][R12.64], RZ ;  /* 0x000000ff0c007986 */ /* 0x0003e4000c101d0c */
.L_x_39:
[----:B------:R-:W-:Y:S05]  /*10fb0*/  BSYNC B0 ;  /* 0x0000000000007941 */ /* 0x000fea0003800000 */
.L_x_38:
[----:B------:R-:W-:Y:S01]  /*10fc0*/  BSSY B0, `(.L_x_40) ;  /* 0x0000013000007945 */ /* 0x000fe20003800000 */
[----:B------:R-:W-:Y:S01]  /*10fd0*/  ISETP.GE.OR P6, PT, R20, R0, P4 ;  /* 0x000000001400720c */ /* 0x000fe200027c6670 */
[----:B------:R-:W-:Y:S01]  /*10fe0*/  IMAD R17, R25, R16, R17 ;  /* 0x0000001019117224 */ /* 0x000fe200078e0211 */
[----:B------:R-:W-:Y:S01]  /*10ff0*/  ISETP.GE.OR P4, PT, R21, R0, P4 ;  /* 0x000000001500720c */ /* 0x000fe20002786670 */
[----:B------:R-:W-:Y:S01]  /*11000*/  IMAD R16, R189, R18, RZ ;  /* 0x00000012bd107224 */ /* 0x000fe200078e02ff */
[----:B------:R-:W-:Y:S11]  /*11010*/  @P2 BRA `(.L_x_41) ;  /* 0x0000000000342947 */ /* 0x000ff60003800000 */
[----:B------:R-:W-:Y:S01]  /*11020*/  IADD3 R0, P0, R2, 0x20, RZ ;  /* 0x0000002002007810 */ /* 0x000fe20007f1e0ff */
[----:B------:R-:W-:Y:S01]  /*11030*/  ULDC.64 UR4, c[0x0][0x298] ;  /* 0x0000a60000047ab9 */ /* 0x000fe20000000a00 */
[----:B------:R-:W-:-:S03]  /*11040*/  MOV R11, R7 ;  /* 0x00000007000b7202 */ /* 0x000fc60000000f00 */
[----:B------:R-:W-:-:S04]  /*11050*/  IMAD.X R10, RZ, RZ, R3, P0 ;  /* 0x000000ffff0a7224 */ /* 0x000fc800000e0603 */
[----:B-1----:R-:W-:Y:S02]  /*11060*/  IMAD R12, R10, UR4, RZ ;  /* 0x000000040a0c7c24 */ /* 0x002fe4000f8e02ff */
[----:B------:R-:W-:-:S04]  /*11070*/  IMAD.MOV.U32 R10, RZ, RZ, R8 ;  /* 0x000000ffff0a7224 */ /* 0x000fc800078e0008 */
[----:B------:R-:W-:-:S04]  /*11080*/  IMAD.WIDE.U32 R10, R0, UR4, R10 ;  /* 0x00000004000a7c25 */ /* 0x000fc8000f8e000a */
[----:B------:R-:W-:Y:S01]  /*11090*/  IMAD R0, R0, UR5, R12 ;  /* 0x0000000500007c24 */ /* 0x000fe2000f8e020c */
[----:B------:R-:W-:Y:S02]  /*110a0*/  ULDC.64 UR4, c[0x0][0x280] ;  /* 0x0000a00000047ab9 */ /* 0x000fe40000000a00 */
[----:B------:R-:W-:Y:S02]  /*110b0*/  LEA R12, P0, R10, UR4, 0x1 ;  /* 0x000000040a0c7c11 */ /* 0x000fe4000f8008ff */
[----:B------:R-:W-:-:S04]  /*110c0*/  IADD3 R0, R0, R11, RZ ;  /* 0x0000000b00007210 */ /* 0x000fc80007ffe0ff */
[----:B------:R-:W-:-:S05]  /*110d0*/  LEA.HI.X R13, R10, UR5, R0, 0x1, P0 ;  /* 0x000000050a0d7c11 */ /* 0x000fca00080f0c00 */
[----:B------:R2:W-:Y:S02]  /*110e0*/  STG.E.128 desc[UR12][R12.64], RZ ;  /* 0x000000ff0c007986 */ /* 0x0005e4000c101d0c */
.L_x_41:
[----:B------:R-:W-:Y:S05]  /*110f0*/  BSYNC B0 ;  /* 0x0000000000007941 */ /* 0x000fea0003800000 */
.L_x_40:
[----:B------:R-:W-:Y:S04]  /*11100*/  BSSY B0, `(.L_x_42) ;  /* 0x000000f000007945 */ /* 0x000fe80003800000 */
[----:B------:R-:W-:Y:S05]  /*11110*/  @P3 BRA `(.L_x_43) ;  /* 0x0000000000343947 */ /* 0x000fea0003800000 */
[----:B------:R-:W-:Y:S01]  /*11120*/  IADD3 R0, P0, R2, 0x40, RZ ;  /* 0x0000004002007810 */ /* 0x000fe20007f1e0ff */
[----:B------:R-:W-:Y:S01]  /*11130*/  ULDC.64 UR4, c[0x0][0x298] ;  /* 0x0000a60000047ab9 */ /* 0x000fe20000000a00 */
[----:B------:R-:W-:-:S03]  /*11140*/  MOV R11, R7 ;  /* 0x00000007000b7202 */ /* 0x000fc60000000f00 */
[----:B------:R-:W-:-:S04]  /*11150*/  IMAD.X R10, RZ, RZ, R3, P0 ;  /* 0x000000ffff0a7224 */ /* 0x000fc800000e0603 */
[----:B-12---:R-:W-:Y:S02]  /*11160*/  IMAD R12, R10, UR4, RZ ;  /* 0x000000040a0c7c24 */ /* 0x006fe4000f8e02ff */
        /* <DEDUP_REMOVED lines=8> */
.L_x_43:
[----:B------:R-:W-:Y:S05]  /*111f0*/  BSYNC B0 ;  /* 0x0000000000007941 */ /* 0x000fea0003800000 */
.L_x_42:
[----:B------:R-:W-:Y:S01]  /*11200*/  BSSY B0, `(.L_x_44) ;  /* 0x0000011000007945 */ /* 0x000fe20003800000 */
[--C-:B------:R-:W-:Y:S02]  /*11210*/  IADD3 R10, P2, P1, R16, R14, R17.reuse ;  /* 0x0000000e100a7210 */ /* 0x100fe4000795e011 */
[----:B------:R-:W-:Y:S02]  /*11220*/  SHF.R.S32.HI R16, RZ, 0x1f, R16 ;  /* 0x0000001fff107819 */ /* 0x000fe40000011410 */
[----:B------:R-:W-:Y:S01]  /*11230*/  SHF.R.S32.HI R17, RZ, 0x1f, R17 ;  /* 0x0000001fff117819 */ /* 0x000fe20000011411 */
[----:B------:R-:W-:Y:S05]  /*11240*/  @P5 BRA `(.L_x_45) ;  /* 0x0000000000305947 */ /* 0x000fea0003800000 */
[----:B------:R-:W-:Y:S01]  /*11250*/  IADD3 R0, P0, R2, 0x60, RZ ;  /* 0x0000006002007810 */ /* 0x000fe20007f1e0ff */
[----:B------:R-:W-:Y:S01]  /*11260*/  ULDC.64 UR4, c[0x0][0x298] ;  /* 0x0000a60000047ab9 */ /* 0x000fe20000000a00 */
[----:B------:R-:W-:Y:S02]  /*11270*/  MOV R6, R8 ;  /* 0x0000000800067202 */ /* 0x000fe40000000f00 */
[----:B------:R-:W-:-:S03]  /*11280*/  IADD3.X R2, RZ, R3, RZ, P0, !PT ;  /* 0x00000003ff027210 */ /* 0x000fc600007fe4ff */
[----:B------:R-:W-:-:S04]  /*11290*/  IMAD.WIDE.U32 R6, R0, UR4, R6 ;  /* 0x0000000400067c25 */ /* 0x000fc8000f8e0006 */
[----:B------:R-:W-:-:S04]  /*112a0*/  IMAD R2, R2, UR4, RZ ;  /* 0x0000000402027c24 */ /* 0x000fc8000f8e02ff */
[----:B------:R-:W-:Y:S01]  /*112b0*/  IMAD R0, R0, UR5, R2 ;  /* 0x0000000500007c24 */ /* 0x000fe2000f8e0202 */
[----:B------:R-:W-:Y:S02]  /*112c0*/  ULDC.64 UR4, c[0x0][0x280] ;  /* 0x0000a00000047ab9 */ /* 0x000fe40000000a00 */
[----:B------:R-:W-:Y:S02]  /*112d0*/  LEA R2, P0, R6, UR4, 0x1 ;  /* 0x0000000406027c11 */ /* 0x000fe4000f8008ff */
[----:B------:R-:W-:-:S04]  /*112e0*/  IADD3 R0, R0, R7, RZ ;  /* 0x0000000700007210 */ /* 0x000fc80007ffe0ff */
[----:B------:R-:W-:-:S05]  /*112f0*/  LEA.HI.X R3, R6, UR5, R0, 0x1, P0 ;  /* 0x0000000506037c11 */ /* 0x000fca00080f0c00 */
[----:B------:R4:W-:Y:S02]  /*11300*/  STG.E.128 desc[UR12][R2.64], RZ ;  /* 0x000000ff02007986 */ /* 0x0009e4000c101d0c */
.L_x_45:
[----:B------:R-:W-:Y:S05]  /*11310*/  BSYNC B0 ;  /* 0x0000000000007941 */ /* 0x000fea0003800000 */
.L_x_44:
[----:B------:R-:W-:Y:S01]  /*11320*/  ISETP.NE.AND P0, PT, R22, RZ, PT ;  /* 0x000000ff1600720c */ /* 0x000fe20003f05270 */
[----:B------:R-:W-:Y:S01]  /*11330*/  BSSY B0, `(.L_x_46) ;  /* 0x000000b000007945 */ /* 0x000fe20003800000 */
[----:B------:R-:W-:-:S11]  /*11340*/  IADD3.X R14, R16, R15, R17, P2, P1 ;  /* 0x0000000f100e7210 */ /* 0x000fd600017e2411 */
[----:B------:R-:W-:Y:S05]  /*11350*/  @P0 BRA `(.L_x_47) ;  /* 0x0000000000200947 */ /* 0x000fea0003800000 */
[----:B------:R-:W-:Y:S01]  /*11360*/  IMAD R4, R4, R18, RZ ;  /* 0x0000001204047224 */ /* 0x000fe200078e02ff */
[----:B------:R-:W-:-:S04]  /*11370*/  ULDC.64 UR4, c[0x0][0x2b0] ;  /* 0x0000ac0000047ab9 */ /* 0x000fc80000000a00 */
[----:B------:R-:W-:-:S04]  /*11380*/  IADD3 R0, P0, R4, R10, RZ ;  /* 0x0000000a04007210 */ /* 0x000fc80007f1e0ff */
[----:B------:R-:W-:Y:S02]  /*11390*/  LEA.HI.X.SX32 R4, R4, R14, 0x1, P0 ;  /* 0x0000000e04047211 */ /* 0x000fe400000f0eff */
[----:B----4-:R-:W-:-:S04]  /*113a0*/  LEA R2, P0, R0, UR4, 0x2 ;  /* 0x0000000400027c11 */ /* 0x010fc8000f8010ff */
[----:B------:R-:W-:Y:S01]  /*113b0*/  LEA.HI.X R3, R0, UR5, R4, 0x2, P0 ;  /* 0x0000000500037c11 */ /* 0x000fe200080f1404 */
[----:B------:R-:W-:-:S05]  /*113c0*/  IMAD.MOV.U32 R0, RZ, RZ, 0x7f800000 ;  /* 0x7f800000ff007424 */ /* 0x000fca00078e00ff */
[----:B------:R4:W-:Y:S03]  /*113d0*/  STG.E desc[UR12][R2.64], R0 ;  /* 0x0000000002007986 */ /* 0x0009e6000c10190c */
.L_x_47:
[----:B------:R-:W-:Y:S05]  /*113e0*/  BSYNC B0 ;  /* 0x0000000000007941 */ /* 0x000fea0003800000 */
.L_x_46:
[----:B------:R-:W-:Y:S01]  /*113f0*/  ISETP.NE.AND P0, PT, R23, RZ, PT ;  /* 0x000000ff1700720c */ /* 0x000fe20003f05270 */
[----:B------:R-:W-:-:S12]  /*11400*/  BSSY B0, `(.L_x_48) ;  /* 0x000000a000007945 */ /* 0x000fd80003800000 */
[----:B------:R-:W-:Y:S05]  /*11410*/  @P0 BRA `(.L_x_49) ;  /* 0x0000000000200947 */ /* 0x000fea0003800000 */
[----:B----4-:R-:W-:Y:S01]  /*11420*/  IMAD R0, R19, R18, RZ ;  /* 0x0000001213007224 */ /* 0x010fe200078e02ff */
[----:B------:R-:W-:-:S04]  /*11430*/  ULDC.64 UR4, c[0x0][0x2b0] ;  /* 0x0000ac0000047ab9 */ /* 0x000fc80000000a00 */
[----:B------:R-:W-:-:S04]  /*11440*/  IADD3 R3, P0, R0, R10, RZ ;  /* 0x0000000a00037210 */ /* 0x000fc80007f1e0ff */
[----:B------:R-:W-:Y:S02]  /*11450*/  LEA.HI.X.SX32 R0, R0, R14, 0x1, P0 ;  /* 0x0000000e00007211 */ /* 0x000fe400000f0eff */
[----:B------:R-:W-:-:S04]  /*11460*/  LEA R2, P0, R3, UR4, 0x2 ;  /* 0x0000000403027c11 */ /* 0x000fc8000f8010ff */
[----:B------:R-:W-:Y:S01]  /*11470*/  LEA.HI.X R3, R3, UR5, R0, 0x2, P0 ;  /* 0x0000000503037c11 */ /* 0x000fe200080f1400 */
[----:B------:R-:W-:-:S05]  /*11480*/  IMAD.MOV.U32 R0, RZ, RZ, 0x7f800000 ;  /* 0x7f800000ff007424 */ /* 0x000fca00078e00ff */
[----:B------:R4:W-:Y:S03]  /*11490*/  STG.E desc[UR12][R2.64], R0 ;  /* 0x0000000002007986 */ /* 0x0009e6000c10190c */
.L_x_49:
[----:B------:R-:W-:Y:S05]  /*114a0*/  BSYNC B0 ;  /* 0x0000000000007941 */ /* 0x000fea0003800000 */
.L_x_48:
[----:B------:R-:W-:Y:S04]  /*114b0*/  BSSY B0, `(.L_x_50) ;  /* 0x000000a000007945 */ /* 0x000fe80003800000 */
        /* <DEDUP_REMOVED lines=9> */
.L_x_51:
[----:B------:R-:W-:Y:S05]  /*11550*/  BSYNC B0 ;  /* 0x0000000000007941 */ /* 0x000fea0003800000 */
.L_x_50:
[----:B------:R-:W-:Y:S05]  /*11560*/  @P4 EXIT ;  /* 0x000000000000494d */ /* 0x000fea0003800000 */
[----:B----4-:R-:W-:Y:S01]  /*11570*/  IMAD R0, R21, R18, RZ ;  /* 0x0000001215007224 */ /* 0x010fe200078e02ff */
[----:B------:R-:W-:-:S04]  /*11580*/  ULDC.64 UR4, c[0x0][0x2b0] ;  /* 0x0000ac0000047ab9 */ /* 0x000fc80000000a00 */
[----:B------:R-:W-:-:S04]  /*11590*/  IADD3 R3, P0, R0, R10, RZ ;  /* 0x0000000a00037210 */ /* 0x000fc80007f1e0ff */
[----:B------:R-:W-:Y:S02]  /*115a0*/  LEA.HI.X.SX32 R0, R0, R14, 0x1, P0 ;  /* 0x0000000e00007211 */ /* 0x000fe400000f0eff */
[----:B------:R-:W-:-:S04]  /*115b0*/  LEA R2, P0, R3, UR4, 0x2 ;  /* 0x0000000403027c11 */ /* 0x000fc8000f8010ff */
[----:B------:R-:W-:Y:S01]  /*115c0*/  LEA.HI.X R3, R3, UR5, R0, 0x2, P0 ;  /* 0x0000000503037c11 */ /* 0x000fe200080f1400 */
[----:B------:R-:W-:-:S05]  /*115d0*/  IMAD.MOV.U32 R0, RZ, RZ, 0x7f800000 ;  /* 0x7f800000ff007424 */ /* 0x000fca00078e00ff */
[----:B------:R-:W-:Y:S01]  /*115e0*/  STG.E desc[UR12][R2.64], R0 ;  /* 0x0000000002007986 */ /* 0x000fe2000c10190c */
[----:B------:R-:W-:Y:S05]  /*115f0*/  EXIT ;  /* 0x000000000000794d */ /* 0x000fea0003800000 */
.L_x_52:
        /* <DEDUP_REMOVED lines=16> */
.L_x_717:


//--------------------- .text._ZN5flash16flash_fwd_kernelI23Flash_fwd_kernel_traitsILi32ELi128ELi128ELi4ELb0ELb0EN7cutlass6half_tE19Flash_kernel_traitsILi32ELi128ELi128ELi4ES3_EELb0ELb1ELb0ELb0ELb0ELb0ELb0ELb0EEEvNS_16Flash_fwd_paramsE --------------------------
	.section	.text._ZN5flash16flash_fwd_kernelI23Flash_fwd_kernel_traitsILi32ELi128ELi128ELi4ELb0ELb0EN7cutlass6half_tE19Flash_kernel_traitsILi32ELi128ELi128ELi4ES3_EELb0ELb1ELb0ELb0ELb0ELb0ELb0ELb0EEEvNS_16Flash_fwd_paramsE,"ax",@progbits
	.align	128
        .global         _ZN5flash16flash_fwd_kernelI23Flash_fwd_kernel_traitsILi32ELi128ELi128ELi4ELb0ELb0EN7cutlass6half_tE19Flash_kernel_traitsILi32ELi128ELi128ELi4ES3_EELb0ELb1ELb0ELb0ELb0ELb0ELb0ELb0EEEvNS_16Flash_fwd_paramsE
        .type           _ZN5flash16flash_fwd_kernelI23Flash_fwd_kernel_traitsILi32ELi128ELi128ELi4ELb0ELb0EN7cutlass6half_tE19Flash_kernel_traitsILi32ELi128ELi128ELi4ES3_EELb0ELb1ELb0ELb0ELb0ELb0ELb0ELb0EEEvNS_16Flash_fwd_paramsE,@function
        .size           _ZN5flash16flash_fwd_kernelI23Flash_fwd_kernel_traitsILi32ELi128ELi128ELi4ELb0ELb0EN7cutlass6half_tE19Flash_kernel_traitsILi32ELi128ELi128ELi4ES3_EELb0ELb1ELb0ELb0ELb0ELb0ELb0ELb0EEEvNS_16Flash_fwd_paramsE,(.L_x_718 - _ZN5flash16flash_fwd_kernelI23Flash_fwd_kernel_traitsILi32ELi128ELi128ELi4ELb0ELb0EN7cutlass6half_tE19Flash_kernel_traitsILi32ELi128ELi128ELi4ES3_EELb0ELb1ELb0ELb0ELb0ELb0ELb0ELb0EEEvNS_16Flash_fwd_paramsE)
        .other          _ZN5flash16flash_fwd_kernelI23Flash_fwd_kernel_traitsILi32ELi128ELi128ELi4ELb0ELb0EN7cutlass6half_tE19Flash_kernel_traitsILi32ELi128ELi128ELi4ES3_EELb0ELb1ELb0ELb0ELb0ELb0ELb0ELb0EEEvNS_16Flash_fwd_paramsE,@"STO_CUDA_ENTRY STV_DEFAULT"
_ZN5flash16flash_fwd_kernelI23Flash_fwd_kernel_traitsILi32ELi128ELi128ELi4ELb0ELb0EN7cutlass6half_tE19Flash_kernel_traitsILi32ELi128ELi128ELi4ES3_EELb0ELb1ELb0ELb0ELb0ELb0ELb0ELb0EEEvNS_16Flash_fwd_paramsE:
.text._ZN5flash16flash_fwd_kernelI23Flash_fwd_kernel_traitsILi32ELi128ELi128ELi4ELb0ELb0EN7cutlass6half_tE19Flash_kernel_traitsILi32ELi128ELi128ELi4ES3_EELb0ELb1ELb0ELb0ELb0ELb0ELb0ELb0EEEvNS_16Flash_fwd_paramsE:
[----:B------:R-:W1:Y:S08]  /*0000*/  LDC R1, c[0x0][0x28] ;  /* 0x00000a00ff017b82 */ /* 0x000e700000000800 */
[----:B------:R-:W2:Y:S01]  /*0010*/  S2UR UR28, SR_CTAID.Y ;  /* 0x00000000001c79c3 */ /* 0x000ea20000002600 */
[----:B------:R-:W-:Y:S01]  /*0020*/  ULDC.64 UR4, c[0x0][0x300] ;  /* 0x0000c00000047ab9 */ /* 0x000fe20000000a00 */
[----:B------:R-:W-:Y:S01]  /*0030*/  ULDC.64 UR6, c[0x0][0x2f0] ;  /* 0x0000bc0000067ab9 */ /* 0x000fe20000000a00 */
[----:B------:R-:W-:Y:S01]  /*0040*/  UISETP.NE.U32.AND UP1, UPT, UR4, URZ, UPT ;  /* 0x0000003f0400728c */ /* 0x000fe2000bf25070 */
[----:B-1----:R-:W-:Y:S01]  /*0050*/  VIADD R1, R1, 0xffffffd0 ;  /* 0xffffffd001017836 */ /* 0x002fe20000000000 */
[----:B------:R-:W-:-:S02]  /*0060*/  UISETP.NE.U32.AND UP2, UPT, UR6, URZ, UPT ;  /* 0x0000003f0600728c */ /* 0x000fc4000bf45070 */
[----:B------:R-:W-:Y:S01]  /*0070*/  UISETP.NE.AND.EX UP1, UPT, UR5, URZ, UPT, UP1 ;  /* 0x0000003f0500728c */ /* 0x000fe2000bf25310 */
[----:B------:R-:W-:Y:S01]  /*0080*/  ULDC.64 UR8, c[0x0][0x2f0] ;  /* 0x0000bc0000087ab9 */ /* 0x000fe20000000a00 */
[----:B------:R-:W-:Y:S01]  /*0090*/  UISETP.NE.AND.EX UP2, UPT, UR7, URZ, UPT, UP2 ;  /* 0x0000003f0700728c */ /* 0x000fe2000bf45320 */
[----:B------:R-:W-:-:S03]  /*00a0*/  ULDC.U8 UR6, c[0x0][0x3c2] ;  /* 0x0000f08000067ab9 */ /* 0x000fc60000000000 */
[----:B------:R-:W-:Y:S01]  /*00b0*/  PLOP3.LUT P0, PT, PT, PT, UP1, 0x80, 0x0 ;  /* 0x000000000000781c */ /* 0x000fe20003f0f018 */
[----:B------:R-:W-:Y:S01]  /*00c0*/  ULDC.64 UR4, c[0x0][0x2f8] ;  /* 0x0000be0000047ab9 */ /* 0x000fe20000000a00 */
[----:B------:R-:W-:Y:S01]  /*00d0*/  UISETP.NE.AND UP3, UPT, UR6, URZ, UPT ;  /* 0x0000003f0600728c */ /* 0x000fe2000bf65270 */
[----:B------:R-:W-:Y:S01]  /*00e0*/  PLOP3.LUT P2, PT, PT, PT, UP2, 0x80, 0x0 ;  /* 0x000000000000781c */ /* 0x000fe20003f4f028 */
[----:B------:R-:W-:Y:S01]  /*00f0*/  UISETP.EQ.U32.AND UP0, UPT, UR4, URZ, UPT ;  /* 0x0000003f0400728c */ /* 0x000fe2000bf02070 */
[----:B------:R-:W-:Y:S01]  /*0100*/  ULDC.64 UR22, c[0x0][0x208] ;  /* 0x0000820000167ab9 */ /* 0x000fe20000000a00 */
[----:B------:R-:W-:Y:S02]  /*0110*/  ULDC.64 UR6, c[0x0][0x2f8] ;  /* 0x0000be0000067ab9 */ /* 0x000fe40000000a00 */
[----:B------:R-:W-:Y:S02]  /*0120*/  UISETP.EQ.OR.EX UP0, UPT, UR5, URZ, !UP3, UP0 ;  /* 0x0000003f0500728c */ /* 0x000fe4000df02700 */
[----:B--2---:R-:W-:-:S06]  /*0130*/  UIMAD.WIDE UR8, UR28, 0x4, UR8 ;  /* 0x000000041c0878a5 */ /* 0x004fcc000f8e0208 */
[----:B------:R-:W-:Y:S02]  /*0140*/  IMAD.U32 R2, RZ, RZ, UR8 ;  /* 0x00000008ff027e24 */ /* 0x000fe4000f8e00ff */
[----:B------:R-:W-:Y:S01]  /*0150*/  IMAD.U32 R3, RZ, RZ, UR9 ;  /* 0x00000009ff037e24 */ /* 0x000fe2000f8e00ff */
[----:B------:R-:W-:Y:S02]  /*0160*/  @UP1 ULDC.64 UR8, c[0x0][0x300] ;  /* 0x0000c00000081ab9 */ /* 0x000fe40000000a00 */
[----:B------:R-:W-:Y:S02]  /*0170*/  @UP1 UIMAD.WIDE UR8, UR28, 0x4, UR8 ;  /* 0x000000041c0818a5 */ /* 0x000fe4000f8e0208 */
[----:B------:R-:W2:Y:S04]  /*0180*/  @P2 LDG.E R7, desc[UR22][R2.64] ;  /* 0x0000001602072981 */ /* 0x000ea8000c1e1900 */
[----:B------:R-:W-:Y:S01]  /*0190*/  IMAD.U32 R4, RZ, RZ, UR8 ;  /* 0x00000008ff047e24 */ /* 0x000fe2000f8e00ff */
[----:B------:R1:W3:Y:S01]  /*01a0*/  @P2 LDG.E R6, desc[UR22][R2.64+0x4] ;  /* 0x0000041602062981 */ /* 0x0002e2000c1e1900 */
[----:B------:R-:W-:Y:S01]  /*01b0*/  IMAD.U32 R5, RZ, RZ, UR9 ;  /* 0x00000009ff057e24 */ /* 0x000fe2000f8e00ff */
[----:B------:R-:W-:Y:S01]  /*01c0*/  PLOP3.LUT P1, PT, PT, PT, UP0, 0x80, 0x0 ;  /* 0x000000000000781c */ /* 0x000fe20003f2f008 */
[----:B------:R-:W-:-:S03]  /*01d0*/  UIMAD.WIDE UR6, UR28, 0x4, UR6 ;  /* 0x000000041c0678a5 */ /* 0x000fc6000f8e0206 */
[----:B------:R-:W4:Y:S03]  /*01e0*/  @P0 LDG.E R4, desc[UR22][R4.64] ;  /* 0x0000001604040981 */ /* 0x000f26000c1e1900 */
[----:B-1----:R-:W-:Y:S02]  /*01f0*/  IMAD.U32 R2, RZ, RZ, UR6 ;  /* 0x00000006ff027e24 */ /* 0x002fe4000f8e00ff */
[----:B------:R-:W-:-:S05]  /*0200*/  IMAD.U32 R3, RZ, RZ, UR7 ;  /* 0x00000007ff037e24 */ /* 0x000fca000f8e00ff */
[----:B------:R-:W5:Y:S01]  /*0210*/  @!P1 LDG.E R0, desc[UR22][R2.64] ;  /* 0x0000001602009981 */ /* 0x000f62000c1e1900 */
[----:B------:R-:W-:Y:S01]  /*0220*/  UMOV UR12, 0xffffffff ;  /* 0xffffffff000c7882 */ /* 0x000fe20000000000 */
[----:B------:R-:W-:Y:S01]  /*0230*/  UMOV UR31, URZ ;  /* 0x0000003f001f7c82 */ /* 0x000fe20008000000 */
[----:B------:R-:W-:Y:S01]  /*0240*/  UMOV UR8, 0xffffffff ;  /* 0xffffffff00087882 */ /* 0x000fe20000000000 */
[----:B------:R-:W1:Y:S08]  /*0250*/  S2UR UR13, SR_CTAID.X ;  /* 0x00000000000d79c3 */ /* 0x000e700000002500 */
[----:B------:R-:W1:Y:S01]  /*0260*/  S2UR UR27, SR_CTAID.Z ;  /* 0x00000000001b79c3 */ /* 0x000e620000002700 */
[----:B--2---:R-:W-:-:S02]  /*0270*/  @P2 R2UR UR12, R7 ;  /* 0x00000000070c22ca */ /* 0x004fc400000e0000 */
[----:B---3--:R-:W-:Y:S02]  /*0280*/  @P2 R2UR UR14, R6 ;  /* 0x00000000060e22ca */ /* 0x008fe400000e0000 */
[----:B----4-:R-:W-:Y:S02]  /*0290*/  @P0 R2UR UR31, R4 ;  /* 0x00000000041f02ca */ /* 0x010fe400000e0000 */
[----:B------:R-:W-:-:S04]  /*02a0*/  ISETP.NE.U32.AND P0, PT, RZ, UR4, PT ;  /* 0x00000004ff007c0c */ /* 0x000fc8000bf05070 */
[----:B------:R-:W-:-:S05]  /*02b0*/  ISETP.NE.AND.EX P0, PT, RZ, UR5, PT, P0 ;  /* 0x00000005ff007c0c */ /* 0x000fca000bf05300 */
[----:B------:R-:W-:-:S07]  /*02c0*/  @UP2 UIADD3 UR14, UR14, -UR12, URZ ;  /* 0x8000000c0e0e2290 */ /* 0x000fce000fffe03f */
[----:B------:R-:W-:Y:S01]  /*02d0*/  @!UP2 ULDC UR14, c[0x0][0x2c4] ;  /* 0x0000b100000eaab9 */ /* 0x000fe20000000800 */
[----:B-----5:R-:W-:Y:S01]  /*02e0*/  @!P1 R2UR UR8, R0 ;  /* 0x00000000000892ca */ /* 0x020fe200000e0000 */
[----:B-1----:R-:W-:-:S14]  /*02f0*/  @!P0 BRA `(.L_x_53) ;  /* 0x00000000001c8947 */ /* 0x002fdc0003800000 */
[----:B------:R-:W-:-:S13]  /*0300*/  PLOP3.LUT P0, PT, PT, PT, UP3, 0x80, 0x0 ;  /* 0x000000000000781c */ /* 0x000fda0003f0f038 */
[----:B------:R-:W2:Y:S04]  /*0310*/  @P0 LDG.E R0, desc[UR22][R2.64+0x4] ;  /* 0x0000041602000981 */ /* 0x000ea8000c1e1900 */
[----:B------:R-:W3:Y:S01]  /*0320*/  @!P0 LDG.E R2, desc[UR22][R2.64] ;  /* 0x0000001602028981 */ /* 0x000ee2000c1e1900 */
[----:B--2---:R-:W-:-:S13]  /*0330*/  @P0 R2UR UR6, R0 ;  /* 0x00000000000602ca */ /* 0x004fda00000e0000 */
[----:B------:R-:W-:-:S07]  /*0340*/  @UP3 UIADD3 UR6, UR6, -UR8, URZ ;  /* 0x8000000806063290 */ /* 0x000fce000fffe03f */
[----:B---3--:R-:W-:Y:S01]  /*0350*/  @!P0 R2UR UR6, R2 ;  /* 0x00000000020682ca */ /* 0x008fe200000e0000 */
[----:B------:R-:W-:-:S14]  /*0360*/  BRA `(.L_x_54) ;  /* 0x0000000000047947 */ /* 0x000fdc0003800000 */
.L_x_53:
[----:B------:R-:W-:-:S05]  /*0370*/  ULDC UR6, c[0x0][0x2c8] ;  /* 0x0000b20000067ab9 */ /* 0x000fca0000000800 */
.L_x_54:
[----:B------:R-:W-:Y:S02]  /*0380*/  ULDC.64 UR4, c[0x0][0x308] ;  /* 0x0000c20000047ab9 */ /* 0x000fe40000000a00 */
[----:B------:R-:W-:-:S04]  /*0390*/  UISETP.NE.U32.AND UP2, UPT, UR4, URZ, UPT ;  /* 0x0000003f0400728c */ /* 0x000fc8000bf45070 */
[----:B------:R-:W-:-:S06]  /*03a0*/  UISETP.NE.AND.EX UP2, UPT, UR5, URZ, UPT, UP2 ;  /* 0x0000003f0500728c */ /* 0x000fcc000bf45320 */
[----:B------:R-:W-:-:S05]  /*03b0*/  PLOP3.LUT P0, PT, PT, PT, UP2, 0x80, 0x0 ;  /* 0x000000000000781c */ /* 0x000fca0003f0f028 */
[----:B------:R-:W-:Y:S02]  /*03c0*/  @UP2 ULDC.64 UR4, c[0x0][0x308] ;  /* 0x0000c20000042ab9 */ /* 0x000fe40000000a00 */
[----:B------:R-:W-:-:S06]  /*03d0*/  @UP2 UIMAD.WIDE UR4, UR28, 0x4, UR4 ;  /* 0x000000041c0428a5 */ /* 0x000fcc000f8e0204 */
[----:B------:R-:W-:Y:S02]  /*03e0*/  IMAD.U32 R2, RZ, RZ, UR4 ;  /* 0x00000004ff027e24 */ /* 0x000fe4000f8e00ff */
[----:B------:R-:W-:Y:S01]  /*03f0*/  IMAD.U32 R3, RZ, RZ, UR5 ;  /* 0x00000005ff037e24 */ /* 0x000fe2000f8e00ff */
[----:B------:R-:W-:Y:S01]  /*0400*/  USHF.L.U32 UR21, UR13, 0x7, URZ ;  /* 0x000000070d157899 */ /* 0x000fe2000800063f */
[----:B------:R-:W-:-:S03]  /*0410*/  @!UP2 ULDC.64 UR4, c[0x0][0x318] ;  /* 0x0000c6000004aab9 */ /* 0x000fc60000000a00 */
[----:B------:R-:W2:Y:S01]  /*0420*/  @P0 LDG.E R0, desc[UR22][R2.64] ;  /* 0x0000001602000981 */ /* 0x000ea2000c1e1900 */
[----:B------:R-:W-:Y:S02]  /*0430*/  UISETP.GT.AND UP1, UPT, UR14, UR21, UPT ;  /* 0x000000150e00728c */ /* 0x000fe4000bf24270 */
[----:B------:R-:W-:-:S03]  /*0440*/  @!UP2 UISETP.NE.U32.AND UP0, UPT, UR4, URZ, UPT ;  /* 0x0000003f0400a28c */ /* 0x000fc6000bf05070 */
[----:B------:R-:W-:Y:S01]  /*0450*/  @!UP2 ULDC UR4, c[0x0][0x2cc] ;  /* 0x0000b3000004aab9 */ /* 0x000fe20000000800 */
[----:B------:R-:W-:-:S04]  /*0460*/  @!UP2 UISETP.NE.AND.EX UP0, UPT, UR5, URZ, UPT, UP0 ;  /* 0x0000003f0500a28c */ /* 0x000fc8000bf05300 */
[----:B------:R-:W-:Y:S01]  /*0470*/  @!UP2 USEL UR4, UR4, URZ, UP0 ;  /* 0x0000003f0404a287 */ /* 0x000fe20008000000 */
[----:B--2---:R-:W-:Y:S02]  /*0480*/  @P0 R2UR UR24, R0 ;  /* 0x00000000001802ca */ /* 0x004fe400000e0000 */
[----:B------:R-:W-:-:S11]  /*0490*/  PLOP3.LUT P0, PT, PT, PT, UP1, 0x80, 0x0 ;  /* 0x000000000000781c */ /* 0x000fd60003f0f018 */
[----:B------:R-:W-:Y:S02]  /*04a0*/  @UP2 UIADD3 UR24, UR24, -UR31, URZ ;  /* 0x8000001f18182290 */ /* 0x000fe4000fffe03f */
[----:B------:R-:W-:Y:S01]  /*04b0*/  @!UP2 UIADD3 UR24, UR4, UR6, -UR31 ;  /* 0x000000060418a290 */ /* 0x000fe2000fffe81f */
[----:B------:R-:W-:Y:S11]  /*04c0*/  @!P0 EXIT ;  /* 0x000000000000894d */ /* 0x000ff60003800000 */
[----:B------:R-:W-:Y:S01]  /*04d0*/  UIADD3 UR5, -UR14, 0xff, UR21 ;  /* 0x000000ff0e057890 */ /* 0x000fe2000fffe115 */
[----:B------:R-:W1:Y:S01]  /*04e0*/  S2R R121, SR_TID.X ;  /* 0x0000000000797919 */ /* 0x000e620000002100 */
[----:B------:R-:W-:Y:S01]  /*04f0*/  ULDC UR18, c[0x0][0x398] ;  /* 0x0000e60000127ab9 */ /* 0x000fe20000000800 */
[----:B------:R-:W-:Y:S02]  /*0500*/  UIADD3 UR7, UR24, 0x7f, URZ ;  /* 0x0000007f18077890 */ /* 0x000fe4000fffe03f */
[----:B------:R-:W-:Y:S02]  /*0510*/  UIADD3 UR5, UR5, UR18, UR24 ;  /* 0x0000001205057290 */ /* 0x000fe4000fffe018 */
[----:B------:R-:W-:Y:S02]  /*0520*/  USHF.R.S32.HI UR6, URZ, 0x1f, UR7 ;  /* 0x0000001f3f067899 */ /* 0x000fe40008011407 */
[----:B------:R-:W-:Y:S02]  /*0530*/  USHF.R.S32.HI UR4, URZ, 0x1f, UR5 ;  /* 0x0000001f3f047899 */ /* 0x000fe40008011405 */
[----:B------:R-:W-:-:S02]  /*0540*/  ULEA.HI UR6, UR6, UR7, URZ, 0x7 ;  /* 0x0000000706067291 */ /* 0x000fc4000f8f383f */
[----:B------:R-:W-:Y:S02]  /*0550*/  ULEA.HI UR4, UR4, UR5, URZ, 0x7 ;  /* 0x0000000504047291 */ /* 0x000fe4000f8f383f */
[----:B------:R-:W-:Y:S02]  /*0560*/  USHF.R.S32.HI UR6, URZ, 0x7, UR6 ;  /* 0x000000073f067899 */ /* 0x000fe40008011406 */
[----:B------:R-:W-:-:S04]  /*0570*/  USHF.R.S32.HI UR4, URZ, 0x7, UR4 ;  /* 0x000000073f047899 */ /* 0x000fc80008011404 */
[----:B------:R-:W-:-:S04]  /*0580*/  UISETP.LT.AND UP0, UPT, UR6, UR4, UPT ;  /* 0x000000040600728c */ /* 0x000fc8000bf01270 */
[----:B------:R-:W-:-:S04]  /*0590*/  USEL UR17, UR6, UR4, UP0 ;  /* 0x0000000406117287 */ /* 0x000fc80008000000 */
[----:B------:R-:W-:-:S06]  /*05a0*/  UISETP.GE.AND UP0, UPT, UR17, 0x1, UPT ;  /* 0x000000011100788c */ /* 0x000fcc000bf06270 */
[----:B------:R-:W-:-:S13]  /*05b0*/  PLOP3.LUT P0, PT, PT, PT, UP0, 0x80, 0x0 ;  /* 0x000000000000781c */ /* 0x000fda0003f0f008 */
[----:B-1----:R-:W-:Y:S05]  /*05c0*/  @!P0 BRA `(.L_x_55) ;  /* 0x0000010800548947 */ /* 0x002fea0003800000 */
[----:B------:R-:W1:Y:S01]  /*05d0*/  LDC R11, c[0x0][0x278] ;  /* 0x00009e00ff0b7b82 */ /* 0x000e620000000800 */
[----:B------:R-:W2:Y:S01]  /*05e0*/  S2R R4, SR_CTAID.Z ;  /* 0x0000000000047919 */ /* 0x000ea20000002700 */
[----:B------:R-:W-:Y:S01]  /*05f0*/  SHF.R.S32.HI R16, RZ, 0x1f, R121 ;  /* 0x0000001fff107819 */ /* 0x000fe20000011479 */
[----:B------:R-:W-:Y:S01]  /*0600*/  UISETP.NE.AND UP1, UPT, UR12, -0x1, UPT ;  /* 0xffffffff0c00788c */ /* 0x000fe2000bf25270 */
[----:B------:R-:W-:Y:S01]  /*0610*/  MOV R189, R9 ;  /* 0x0000000900bd7202 */ /* 0x000fe20000000f00 */
[----:B------:R-:W-:Y:S01]  /*0620*/  UISETP.NE.AND UP0, UPT, UR8, -0x1, UPT ;  /* 0xffffffff0800788c */ /* 0x000fe2000bf05270 */
[----:B------:R-:W-:Y:S01]  /*0630*/  LEA.HI R22, R16, R121, RZ, 0x3 ;  /* 0x0000007910167211 */ /* 0x000fe200078f18ff */
[----:B------:R-:W-:-:S03]  /*0640*/  UIADD3 UR16, UR17, -0x1, URZ ;  /* 0xffffffff11107890 */ /* 0x000fc6000fffe03f */
[----:B------:R-:W-:Y:S01]  /*0650*/  SHF.R.S32.HI R21, RZ, 0x3, R22 ;  /* 0x00000003ff157819 */ /* 0x000fe20000011416 */
[----:B------:R-:W-:Y:S01]  /*0660*/  UIMAD UR15, UR16, -0x80, UR24 ;  /* 0xffffff80100f78a4 */ /* 0x000fe2000f8e0218 */
[----:B------:R-:W-:Y:S02]  /*0670*/  PLOP3.LUT P0, PT, PT, PT, UP0, 0x80, 0x0 ;  /* 0x000000000000781c */ /* 0x000fe40003f0f008 */
[----:B------:R-:W-:Y:S01]  /*0680*/  @UP1 ULDC.64 UR4, c[0x0][0x240] ;  /* 0x0000900000041ab9 */ /* 0x000fe20000000a00 */
[----:B------:R-:W-:Y:S02]  /*0690*/  @!UP1 USHF.R.S32.HI UR10, URZ, 0x1f, UR28 ;  /* 0x0000001f3f0a9899 */ /* 0x000fe4000801141c */
[----:B------:R-:W-:Y:S01]  /*06a0*/  @UP1 UIMAD.WIDE.U32 UR34, UR12, UR4, URZ ;  /* 0x000000040c2212a5 */ /* 0x000fe2000f8e003f */
[----:B------:R-:W-:Y:S01]  /*06b0*/  @!UP1 ULDC.64 UR6, c[0x0][0x228] ;  /* 0x00008a0000069ab9 */ /* 0x000fe20000000a00 */
[----:B------:R-:W-:Y:S02]  /*06c0*/  @UP0 UIADD3 UR9, UR31, UR8, URZ ;  /* 0x000000081f090290 */ /* 0x000fe4000fffe03f */
[----:B------:R-:W-:Y:S01]  /*06d0*/  @!UP1 UIMAD UR10, UR10, UR6, URZ ;  /* 0x000000060a0a92a4 */ /* 0x000fe2000f8e023f */
[----:B-1----:R-:W-:Y:S01]  /*06e0*/  IABS R0, R11 ;  /* 0x0000000b00007213 */ /* 0x002fe20000000000 */
[----:B------:R-:W-:-:S02]  /*06f0*/  @UP1 UIMAD UR4, UR12, UR5, UR35 ;  /* 0x000000050c0412a4 */ /* 0x000fc4000f8e0223 */
[----:B------:R-:W-:Y:S02]  /*0700*/  UIADD3 UR5, -UR21, UR14, URZ ;  /* 0x0000000e15057290 */ /* 0x000fe4000fffe13f */
[----:B------:R-:W-:Y:S01]  /*0710*/  IMAD.MOV.U32 R6, RZ, RZ, R0 ;  /* 0x000000ffff067224 */ /* 0x000fe200078e0000 */
[----:B------:R-:W-:Y:S02]  /*0720*/  @!UP1 UIMAD UR7, UR28, UR7, UR10 ;  /* 0x000000071c0792a4 */ /* 0x000fe4000f8e020a */
[----:B------:R-:W-:Y:S01]  /*0730*/  @!UP1 UIMAD.WIDE.U32 UR32, UR28, UR6, URZ ;  /* 0x000000061c2092a5 */ /* 0x000fe2000f8e003f */
[----:B------:R-:W1:Y:S01]  /*0740*/  I2F.RP R2, R6 ;  /* 0x0000000600027306 */ /* 0x000e620000209400 */
[----:B--2---:R-:W-:Y:S01]  /*0750*/  IABS R4, R4 ;  /* 0x0000000400047213 */ /* 0x004fe20000000000 */
[----:B------:R-:W-:Y:S01]  /*0760*/  @UP0 ULDC.64 UR10, c[0x0][0x248] ;  /* 0x00009200000a0ab9 */ /* 0x000fe20000000a00 */
[----:B------:R-:W-:Y:S01]  /*0770*/  @UP1 UMOV UR30, UR34 ;  /* 0x00000022001e1c82 */ /* 0x000fe20008000000 */
[----:B------:R-:W-:-:S02]  /*0780*/  @UP0 UIMAD.WIDE.U32 UR36, UR9, UR10, URZ ;  /* 0x0000000a092402a5 */ /* 0x000fc4000f8e003f */
[----:B------:R-:W-:Y:S02]  /*0790*/  @UP0 UIMAD UR9, UR9, UR11, URZ ;  /* 0x0000000b090902a4 */ /* 0x000fe4000f8e023f */
[----:B------:R-:W-:Y:S02]  /*07a0*/  @!UP1 UIADD3 UR4, UR33, UR7, URZ ;  /* 0x0000000721049290 */ /* 0x000fe4000fffe03f */
[----:B------:R-:W-:Y:S01]  /*07b0*/  @UP0 UIADD3 UR25, UR37, UR9, URZ ;  /* 0x0000000925190290 */ /* 0x000fe2000fffe03f */
[----:B------:R-:W-:Y:S01]  /*07c0*/  @UP0 UMOV UR26, UR36 ;  /* 0x00000024001a0c82 */ /* 0x000fe20008000000 */
[----:B------:R-:W-:Y:S01]  /*07d0*/  @!UP1 UMOV UR30, UR32 ;  /* 0x00000020001e9c82 */ /* 0x000fe20008000000 */
[----:B-1----:R-:W1:Y:S02]  /*07e0*/  MUFU.RCP R2, R2 ;  /* 0x0000000200027308 */ /* 0x002e640000001000 */
[----:B-1----:R-:W-:-:S06]  /*07f0*/  VIADD R2, R2, 0xffffffe ;  /* 0x0ffffffe02027836 */ /* 0x002fcc0000000000 */
[----:B------:R-:W1:Y:S02]  /*0800*/  F2I.FTZ.U32.TRUNC.NTZ R3, R2 ;  /* 0x0000000200037305 */ /* 0x000e64000021f000 */
[----:B-1----:R-:W-:Y:S02]  /*0810*/  IMAD.MOV R0, RZ, RZ, -R3 ;  /* 0x000000ffff007224 */ /* 0x002fe400078e0a03 */
[----:B------:R-:W-:Y:S02]  /*0820*/  IMAD.MOV.U32 R2, RZ, RZ, RZ ;  /* 0x000000ffff027224 */ /* 0x000fe400078e00ff */
[----:B------:R-:W-:-:S04]  /*0830*/  IMAD R0, R0, R6, RZ ;  /* 0x0000000600007224 */ /* 0x000fc800078e02ff */
[----:B------:R-:W-:Y:S01]  /*0840*/  IMAD.HI.U32 R0, R3, R0, R2 ;  /* 0x0000000003007227 */ /* 0x000fe200078e0002 */
[----:B------:R-:W-:-:S03]  /*0850*/  LEA.HI R3, R16, R121, RZ, 0x2 ;  /* 0x0000007910037211 */ /* 0x000fc600078f10ff */
[----:B------:R-:W-:-:S04]  /*0860*/  IMAD.MOV.U32 R2, RZ, RZ, R4 ;  /* 0x000000ffff027224 */ /* 0x000fc800078e0004 */
[----:B------:R-:W-:-:S04]  /*0870*/  IMAD.HI.U32 R0, R0, R2, RZ ;  /* 0x0000000200007227 */ /* 0x000fc800078e00ff */
[----:B------:R-:W-:-:S04]  /*0880*/  IMAD.MOV R4, RZ, RZ, -R0 ;  /* 0x000000ffff047224 */ /* 0x000fc800078e0a00 */
[----:B------:R-:W-:Y:S01]  /*0890*/  IMAD R4, R6, R4, R2 ;  /* 0x0000000406047224 */ /* 0x000fe200078e0202 */
[----:B------:R-:W-:-:S04]  /*08a0*/  SHF.R.S32.HI R2, RZ, 0x2, R3 ;  /* 0x00000002ff027819 */ /* 0x000fc80000011403 */
[----:B------:R-:W-:Y:S01]  /*08b0*/  ISETP.GT.U32.AND P3, PT, R6, R4, PT ;  /* 0x000000040600720c */ /* 0x000fe20003f64070 */
[----:B------:R-:W-:-:S05]  /*08c0*/  VIADD R5, R2, 0x20 ;  /* 0x0000002002057836 */ /* 0x000fca0000000000 */
[C---:B------:R-:W-:Y:S02]  /*08d0*/  ISETP.GE.AND P6, PT, R5.reuse, UR5, PT ;  /* 0x0000000505007c0c */ /* 0x040fe4000bfc6270 */
[C---:B------:R-:W-:Y:S02]  /*08e0*/  ISETP.GE.AND P4, PT, R5.reuse, UR15, PT ;  /* 0x0000000f05007c0c */ /* 0x040fe4000bf86270 */
[----:B------:R-:W-:Y:S01]  /*08f0*/  ISETP.GE.AND P2, PT, R5, UR15, PT ;  /* 0x0000000f05007c0c */ /* 0x000fe2000bf46270 */
[----:B------:R-:W-:Y:S02]  /*0900*/  IMAD.SHL.U32 R5, R21, 0x40, RZ ;  /* 0x0000004015057824 */ /* 0x000fe400078e00ff */
[----:B------:R-:W-:Y:S02]  /*0910*/  @!P3 IMAD.IADD R4, R4, 0x1, -R6 ;  /* 0x000000010404b824 */ /* 0x000fe400078e0a06 */
[----:B------:R-:W-:Y:S01]  /*0920*/  @!P3 VIADD R0, R0, 0x1 ;  /* 0x000000010000b836 */ /* 0x000fe20000000000 */
[----:B------:R-:W-:-:S02]  /*0930*/  LOP3.LUT R5, R5, 0xc0, RZ, 0xc0, !PT ;  /* 0x000000c005057812 */ /* 0x000fc400078ec0ff */
[----:B------:R-:W-:Y:S02]  /*0940*/  ISETP.GE.U32.AND P1, PT, R4, R6, PT ;  /* 0x000000060400720c */ /* 0x000fe40003f26070 */
[----:B------:R-:W-:-:S04]  /*0950*/  LOP3.LUT R4, R3, 0xfffffffc, RZ, 0xc0, !PT ;  /* 0xfffffffc03047812 */ /* 0x000fc800078ec0ff */
[----:B------:R-:W-:Y:S01]  /*0960*/  IADD3 R6, -R4, R121, RZ ;  /* 0x0000007904067210 */ /* 0x000fe20007ffe1ff */
[----:B------:R-:W-:-:S04]  /*0970*/  VIADD R4, R2, 0x40 ;  /* 0x0000004002047836 */ /* 0x000fc80000000000 */
[----:B------:R-:W-:Y:S01]  /*0980*/  IMAD.SHL.U32 R8, R6, 0x8, RZ ;  /* 0x0000000806087824 */ /* 0x000fe200078e00ff */
[C---:B------:R-:W-:Y:S02]  /*0990*/  ISETP.GE.AND P5, PT, R4.reuse, UR5, PT ;  /* 0x0000000504007c0c */ /* 0x040fe4000bfa6270 */
[----:B------:R-:W-:Y:S01]  /*09a0*/  ISETP.GE.AND P3, PT, R4, UR15, PT ;  /* 0x0000000f04007c0c */ /* 0x000fe2000bf66270 */
[--C-:B------:R-:W-:Y:S01]  /*09b0*/  IMAD.MOV.U32 R188, RZ, RZ, R8.reuse ;  /* 0x000000ffffbc7224 */ /* 0x100fe200078e0008 */
[----:B------:R1:W-:Y:S01]  /*09c0*/  STL [R1+0x10], R8 ;  /* 0x0000100801007387 */ /* 0x0003e20000100800 */
[----:B------:R-:W-:-:S05]  /*09d0*/  IMAD.MOV.U32 R188, RZ, RZ, R8 ;  /* 0x000000ffffbc7224 */ /* 0x000fca00078e0008 */
[----:B------:R-:W-:Y:S02]  /*09e0*/  LOP3.LUT R6, R5, 0x18, R188, 0xf8, !PT ;  /* 0x0000001805067812 */ /* 0x000fe400078ef8bc */
[----:B------:R-:W-:Y:S01]  /*09f0*/  SHF.R.U32.HI R5, RZ, 0x3, R5 ;  /* 0x00000003ff057819 */ /* 0x000fe20000011605 */
[----:B------:R-:W-:Y:S06]  /*0a00*/  @P0 BRA `(.L_x_56) ;  /* 0x0000000000340947 */ /* 0x000fec0003800000 */
[----:B------:R-:W-:Y:S01]  /*0a10*/  USHF.R.S32.HI UR19, URZ, 0x1f, UR31 ;  /* 0x0000001f3f137899 */ /* 0x000fe2000801141f */
[----:B------:R-:W-:Y:S01]  /*0a20*/  ULDC.64 UR10, c[0x0][0x248] ;  /* 0x00009200000a7ab9 */ /* 0x000fe20000000a00 */
[----:B------:R-:W-:Y:S02]  /*0a30*/  USHF.R.S32.HI UR9, URZ, 0x1f, UR28 ;  /* 0x0000001f3f097899 */ /* 0x000fe4000801141c */
[----:B------:R-:W-:Y:S02]  /*0a40*/  UIMAD UR19, UR19, UR10, URZ ;  /* 0x0000000a131372a4 */ /* 0x000fe4000f8e023f */
[----:B------:R-:W-:Y:S02]  /*0a50*/  UIMAD.WIDE.U32 UR32, UR31, UR10, URZ ;  /* 0x0000000a1f2072a5 */ /* 0x000fe4000f8e003f */
[----:B------:R-:W-:Y:S01]  /*0a60*/  UIMAD UR19, UR31, UR11, UR19 ;  /* 0x0000000b1f1372a4 */ /* 0x000fe2000f8e0213 */
[----:B------:R-:W-:-:S03]  /*0a70*/  ULDC.64 UR6, c[0x0][0x230] ;  /* 0x00008c0000067ab9 */ /* 0x000fc60000000a00 */
[----:B------:R-:W-:Y:S02]  /*0a80*/  UIADD3 UR33, UR33, UR19, URZ ;  /* 0x0000001321217290 */ /* 0x000fe4000fffe03f */
[----:B------:R-:W-:Y:S02]  /*0a90*/  UIMAD UR9, UR9, UR6, URZ ;  /* 0x00000006090972a4 */ /* 0x000fe4000f8e023f */
[----:B------:R-:W-:Y:S02]  /*0aa0*/  UIMAD.WIDE.U32 UR32, UR28, UR6, UR32 ;  /* 0x000000061c2072a5 */ /* 0x000fe4000f8e0020 */
[----:B------:R-:W-:-:S04]  /*0ab0*/  UIMAD UR7, UR28, UR7, UR9 ;  /* 0x000000071c0772a4 */ /* 0x000fc8000f8e0209 */
[----:B------:R-:W-:Y:S01]  /*0ac0*/  UIADD3 UR25, UR33, UR7, URZ ;  /* 0x0000000721197290 */ /* 0x000fe2000fffe03f */
[----:B------:R-:W-:-:S11]  /*0ad0*/  UMOV UR26, UR32 ;  /* 0x00000020001a7c82 */ /* 0x000fd60008000000 */
.L_x_56:
[----:B------:R-:W-:Y:S01]  /*0ae0*/  SHF.R.S32.HI R189, RZ, 0x1f, R188 ;  /* 0x0000001fffbd7819 */ /* 0x000fe200000114bc */
[----:B------:R-:W-:Y:S01]  /*0af0*/  @UP0 UIADD3 UR19, UR31, UR8, URZ ;  /* 0x000000081f130290 */ /* 0x000fe2000fffe03f */
[----:B------:R-:W-:Y:S01]  /*0b00*/  LOP3.LUT R6, R6, R5, RZ, 0x3c, !PT ;  /* 0x0000000506067212 */ /* 0x000fe200078e3cff */
[----:B------:R-:W-:Y:S01]  /*0b10*/  @P1 VIADD R0, R0, 0x1 ;  /* 0x0000000100001836 */ /* 0x000fe20000000000 */
[----:B------:R-:W-:Y:S01]  /*0b20*/  @UP0 ULDC.64 UR8, c[0x0][0x250] ;  /* 0x0000940000080ab9 */ /* 0x000fe20000000a00 */
[----:B------:R2:W-:Y:S01]  /*0b30*/  STL [R1+0x14], R189 ;  /* 0x000014bd01007387 */ /* 0x0005e20000100800 */
[----:B------:R-:W-:Y:S01]  /*0b40*/  @UP0 UIMAD.WIDE.U32 UR6, UR19, UR8, URZ ;  /* 0x00000008130602a5 */ /* 0x000fe2000f8e003f */
[----:B------:R-:W-:Y:S01]  /*0b50*/  LOP3.LUT R5, R11, UR27, RZ, 0x3c, !PT ;  /* 0x0000001b0b057c12 */ /* 0x000fe2000f8e3cff */
[----:B------:R-:W-:Y:S01]  /*0b60*/  @UP0 UIMAD UR19, UR19, UR9, URZ ;  /* 0x00000009131302a4 */ /* 0x000fe2000f8e023f */
[----:B------:R-:W-:Y:S01]  /*0b70*/  P2R R7, PR, RZ, 0x4 ;  /* 0x00000004ff077803 */ /* 0x000fe20000000000 */
[----:B------:R-:W-:Y:S01]  /*0b80*/  USHF.R.S32.HI UR29, URZ, 0x1f, UR27 ;  /* 0x0000001f3f1d7899 */ /* 0x000fe2000801141b */
[----:B------:R-:W-:Y:S01]  /*0b90*/  ISETP.GE.AND P1, PT, R4, UR15, PT ;  /* 0x0000000f04007c0c */ /* 0x000fe2000bf26270 */
[----:B------:R-:W-:Y:S01]  /*0ba0*/  @UP0 UIADD3 UR19, UR7, UR19, URZ ;  /* 0x0000001307130290 */ /* 0x000fe2000fffe03f */
[----:B------:R-:W-:Y:S01]  /*0bb0*/  ISETP.GE.AND P2, PT, R5, RZ, PT ;  /* 0x000000ff0500720c */ /* 0x000fe20003f46270 */
[----:B------:R-:W-:Y:S01]  /*0bc0*/  @UP0 UMOV UR20, UR6 ;  /* 0x0000000600140c82 */ /* 0x000fe20008000000 */
[----:B------:R-:W-:Y:S01]  /*0bd0*/  LEA.HI R4, R3, R2, RZ, 0x1 ;  /* 0x0000000203047211 */ /* 0x000fe200078f08ff */
[----:B------:R-:W-:Y:S01]  /*0be0*/  IMAD.MOV.U32 R17, RZ, RZ, R0 ;  /* 0x000000ffff117224 */ /* 0x000fe200078e0000 */
[----:B------:R-:W-:Y:S01]  /*0bf0*/  ISETP.NE.AND P2, PT, R7, RZ, PT ;  /* 0x000000ff0700720c */ /* 0x000fe20003f45270 */
[----:B------:R-:W-:-:S12]  /*0c00*/  @P0 BRA `(.L_x_57) ;  /* 0x0000000000340947 */ /* 0x000fd80003800000 */
[----:B------:R-:W-:Y:S01]  /*0c10*/  USHF.R.S32.HI UR6, URZ, 0x1f, UR31 ;  /* 0x0000001f3f067899 */ /* 0x000fe2000801141f */
[----:B------:R-:W-:Y:S01]  /*0c20*/  ULDC.64 UR8, c[0x0][0x250] ;  /* 0x0000940000087ab9 */ /* 0x000fe20000000a00 */
[----:B------:R-:W-:Y:S02]  /*0c30*/  USHF.R.S32.HI UR19, URZ, 0x1f, UR28 ;  /* 0x0000001f3f137899 */ /* 0x000fe4000801141c */
[----:B------:R-:W-:Y:S02]  /*0c40*/  UIMAD UR6, UR6, UR8, URZ ;  /* 0x00000008060672a4 */ /* 0x000fe4000f8e023f */
[----:B------:R-:W-:Y:S02]  /*0c50*/  UIMAD.WIDE.U32 UR32, UR31, UR8, URZ ;  /* 0x000000081f2072a5 */ /* 0x000fe4000f8e003f */
[----:B------:R-:W-:-:S03]  /*0c60*/  UIMAD UR31, UR31, UR9, UR6 ;  /* 0x000000091f1f72a4 */ /* 0x000fc6000f8e0206 */
[----:B------:R-:W-:Y:S01]  /*0c70*/  ULDC.64 UR6, c[0x0][0x238] ;  /* 0x00008e0000067ab9 */ /* 0x000fe20000000a00 */
[----:B------:R-:W-:Y:S02]  /*0c80*/  UIADD3 UR33, UR33, UR31, URZ ;  /* 0x0000001f21217290 */ /* 0x000fe4000fffe03f */
[----:B------:R-:W-:-:S04]  /*0c90*/  UIMAD UR19, UR19, UR6, URZ ;  /* 0x00000006131372a4 */ /* 0x000fc8000f8e023f */
[----:B------:R-:W-:Y:S02]  /*0ca0*/  UIMAD UR19, UR28, UR7, UR19 ;  /* 0x000000071c1372a4 */ /* 0x000fe4000f8e0213 */
[----:B------:R-:W-:-:S04]  /*0cb0*/  UIMAD.WIDE.U32 UR6, UR28, UR6, UR32 ;  /* 0x000000061c0672a5 */ /* 0x000fc8000f8e0020 */
[----:B------:R-:W-:-:S03]  /*0cc0*/  UIADD3 UR19, UR7, UR19, URZ ;  /* 0x0000001307137290 */ /* 0x000fc6000fffe03f */
[----:B------:R-:W-:-:S09]  /*0cd0*/  UMOV UR20, UR6 ;  /* 0x0000000600147c82 */ /* 0x000fd20008000000 */
.L_x_57:
[----:B------:R-:W-:Y:S01]  /*0ce0*/  ISETP.GE.AND P0, PT, R5, RZ, PT ;  /* 0x000000ff0500720c */ /* 0x000fe20003f06270 */
[----:B------:R-:W3:Y:S01]  /*0cf0*/  S2UR UR28, SR_CgaCtaId ;  /* 0x00000000001c79c3 */ /* 0x000ee20000008800 */
[-C--:B------:R-:W-:Y:S01]  /*0d00*/  LEA.HI R10, R16, R121.reuse, RZ, 0x5 ;  /* 0x00000079100a7211 */ /* 0x080fe200078f28ff */
[----:B------:R-:W-:Y:S01]  /*0d10*/  ULDC.64 UR6, c[0x0][0x258] ;  /* 0x0000960000067ab9 */ /* 0x000fe20000000a00 */
[----:B------:R-:W-:Y:S01]  /*0d20*/  LOP3.LUT R0, R4, 0x7fffffe, RZ, 0xc0, !PT ;  /* 0x07fffffe04007812 */ /* 0x000fe200078ec0ff */
[----:B------:R-:W-:Y:S01]  /*0d30*/  UIMAD UR29, UR29, UR6, URZ ;  /* 0x000000061d1d72a4 */ /* 0x000fe2000f8e023f */
[----:B------:R-:W-:Y:S01]  /*0d40*/  SHF.R.S32.HI R20, RZ, 0x5, R10 ;  /* 0x00000005ff147819 */ /* 0x000fe2000001140a */
[----:B------:R-:W-:Y:S01]  /*0d50*/  IMAD.U32 R7, RZ, RZ, UR6 ;  /* 0x00000006ff077e24 */ /* 0x000fe2000f8e00ff */
[----:B------:R-:W-:Y:S01]  /*0d60*/  LEA.HI R16, R16, R121, RZ, 0x4 ;  /* 0x0000007910107211 */ /* 0x000fe200078f20ff */
[----:B------:R-:W-:Y:S01]  /*0d70*/  IMAD.IADD R0, R2, 0x1, -R0 ;  /* 0x0000000102007824 */ /* 0x000fe200078e0a00 */
[----:B------:R-:W-:Y:S01]  /*0d80*/  UIMAD UR7, UR27, UR7, UR29 ;  /* 0x000000071b0772a4 */ /* 0x000fe2000f8e021d */
[----:B------:R-:W-:Y:S01]  /*0d90*/  SHF.R.S32.HI R3, RZ, 0x1f, R2 ;  /* 0x0000001fff037819 */ /* 0x000fe20000011402 */
[----:B------:R-:W-:Y:S01]  /*0da0*/  IMAD.U32 R4, RZ, RZ, UR13 ;  /* 0x0000000dff047e24 */ /* 0x000fe2000f8e00ff */
[----:B------:R-:W-:Y:S01]  /*0db0*/  SHF.R.S32.HI R15, RZ, 0x4, R16 ;  /* 0x00000004ff0f7819 */ /* 0x000fe20000011410 */
[----:B------:R-:W-:Y:S01]  /*0dc0*/  @!P0 IMAD.MOV R17, RZ, RZ, -R17 ;  /* 0x000000ffff118224 */ /* 0x000fe200078e0a11 */
[----:B-1----:R-:W-:Y:S01]  /*0dd0*/  IADD3 R8, P0, R188, UR30, RZ ;  /* 0x0000001ebc087c10 */ /* 0x002fe2000ff1e0ff */
[----:B------:R-:W-:Y:S01]  /*0de0*/  IMAD R0, R20, 0x8, R0 ;  /* 0x0000000814007824 */ /* 0x000fe200078e0200 */
[----:B------:R-:W-:Y:S01]  /*0df0*/  BSSY B0, `(.L_x_58) ;  /* 0x0000026000007945 */ /* 0x000fe20003800000 */
[----:B------:R-:W-:Y:S01]  /*0e00*/  IMAD.WIDE R4, R4, 0x80, R2 ;  /* 0x0000008004047825 */ /* 0x000fe200078e0202 */
[----:B------:R-:W-:Y:S01]  /*0e10*/  IADD3.X R9, R189, UR4, RZ, P0, !PT ;  /* 0x00000004bd097c10 */ /* 0x000fe200087fe4ff */
[----:B------:R-:W-:Y:S01]  /*0e20*/  UMOV UR4, 0x400 ;  /* 0x0000040000047882 */ /* 0x000fe20000000000 */
[----:B------:R-:W-:Y:S01]  /*0e30*/  ISETP.NE.AND P0, PT, R11, RZ, PT ;  /* 0x000000ff0b00720c */ /* 0x000fe20003f05270 */
[----:B------:R-:W-:Y:S01]  /*0e40*/  IMAD.U32 R225, R0, 0x20, R6 ;  /* 0x0000002000e17824 */ /* 0x000fe200078e0006 */
[----:B------:R-:W-:Y:S01]  /*0e50*/  LOP3.LUT R0, R10, 0xffffffe0, RZ, 0xc0, !PT ;  /* 0xffffffe00a007812 */ /* 0x000fe200078ec0ff */
[----:B------:R-:W-:Y:S01]  /*0e60*/  IMAD.WIDE.U32 R8, R7, UR27, R8 ;  /* 0x0000001b07087c25 */ /* 0x000fe2000f8e0008 */
[----:B---3--:R-:W-:Y:S01]  /*0e70*/  ULEA UR4, UR28, UR4, 0x18 ;  /* 0x000000041c047291 */ /* 0x008fe2000f8ec03f */
[----:B------:R-:W-:-:S02]  /*0e80*/  LOP3.LUT R6, R16, 0xfffffff0, RZ, 0xc0, !PT ;  /* 0xfffffff010067812 */ /* 0x000fc400078ec0ff */
[----:B------:R-:W-:Y:S01]  /*0e90*/  VIADD R7, R9, UR7 ;  /* 0x0000000709077c36 */ /* 0x000fe20008000000 */
[----:B------:R-:W-:Y:S01]  /*0ea0*/  LEA.HI R16, R16, R15, RZ, 0x1 ;  /* 0x0000000f10107211 */ /* 0x000fe200078f08ff */
[----:B------:R-:W-:Y:S01]  /*0eb0*/  IMAD.IADD R14, R121, 0x1, -R0 ;  /* 0x00000001790e7824 */ /* 0x000fe200078e0a00 */
[----:B------:R-:W-:Y:S01]  /*0ec0*/  LEA R225, R225, UR4, 0x1 ;  /* 0x00000004e1e17c11 */ /* 0x000fe2000f8e08ff */
[----:B------:R-:W-:Y:S02]  /*0ed0*/  IMAD.IADD R0, R121, 0x1, -R6 ;  /* 0x0000000179007824 */ /* 0x000fe400078e0a06 */
[----:B------:R-:W-:Y:S01]  /*0ee0*/  @!P0 LOP3.LUT R17, RZ, R11, RZ, 0x33, !PT ;  /* 0x0000000bff118212 */ /* 0x000fe200078e33ff */
[C---:B------:R-:W-:Y:S01]  /*0ef0*/  VIADD R19, R2.reuse, 0x60 ;  /* 0x0000006002137836 */ /* 0x040fe20000000000 */
[----:B------:R-:W-:-:S13]  /*0f00*/  ISETP.GE.AND P0, PT, R2, UR5, PT ;  /* 0x0000000502007c0c */ /* 0x000fda000bf06270 */
[----:B------:R-:W-:Y:S05]  /*0f10*/  @P0 BRA `(.L_x_59) ;  /* 0x00000000004c0947 */ /* 0x000fea0003800000 */
[----:B------:R-:W-:Y:S02]  /*0f20*/  ULDC UR6, c[0x0][0x2d0] ;  /* 0x0000b40000067ab9 */ /* 0x000fe40000000800 */
[----:B------:R-:W-:-:S13]  /*0f30*/  ISETP.GE.AND P0, PT, R188, UR6, PT ;  /* 0x00000006bc007c0c */ /* 0x000fda000bf06270 */
[----:B------:R1:W-:Y:S04]  /*0f40*/  @P0 STS [R225], RZ ;  /* 0x000000ffe1000388 */ /* 0x0003e80000000800 */
[----:B------:R1:W-:Y:S04]  /*0f50*/  @P0 STS [R225+0x4], RZ ;  /* 0x000004ffe1000388 */ /* 0x0003e80000000800 */
[----:B------:R1:W-:Y:S01]  /*0f60*/  @P0 STS.64 [R225+0x8], RZ ;  /* 0x000008ffe1000388 */ /* 0x0003e20000000a00 */
[----:B------:R-:W-:Y:S05]  /*0f70*/  @P0 BRA `(.L_x_59) ;  /* 0x0000000000340947 */ /* 0x000fea0003800000 */
        /* <DEDUP_REMOVED lines=9> */
[----:B------:R-:W-:Y:S01]  /*1010*/  @!PT LDS RZ, [RZ] ;  /* 0x00000000fffff984 */ /* 0x000fe20000000800 */
[----:B------:R-:W-:Y:S01]  /*1020*/  @!PT LDS RZ, [RZ] ;  /* 0x00000000fffff984 */ /* 0x000fe20000000800 */
[----:B------:R-:W-:Y:S01]  /*1030*/  @!PT LDS RZ, [RZ] ;  /* 0x00000000fffff984 */ /* 0x000fe20000000800 */
[----:B------:R3:W-:Y:S02]  /*1040*/  LDGSTS.E.BYPASS.LTC128B.128 [R225], desc[UR22][R12.64] ;  /* 0x000000000ce17fae */ /* 0x0007e4000b901d56 */
.L_x_59:
[----:B------:R-:W-:Y:S05]  /*1050*/  BSYNC B0 ;  /* 0x0000000000007941 */ /* 0x000fea0003800000 */
.L_x_58:
[----:B------:R-:W-:Y:S01]  /*1060*/  LEA.HI R18, R0, R0, RZ, 0x1 ;  /* 0x0000000000127211 */ /* 0x000fe200078f08ff */
[----:B------:R-:W-:Y:S01]  /*1070*/  BSSY B0, `(.L_x_60) ;  /* 0x000001f000007945 */ /* 0x000fe20003800000 */
[----:B------:R-:W-:Y:S02]  /*1080*/  LOP3.LUT R16, R16, 0xfffffffe, RZ, 0xc0, !PT ;  /* 0xfffffffe10107812 */ /* 0x000fe400078ec0ff */
[----:B------:R-:W-:Y:S02]  /*1090*/  LOP3.LUT R10, R18, 0x7fffffe, RZ, 0xc0, !PT ;  /* 0x07fffffe120a7812 */ /* 0x000fe400078ec0ff */
[----:B------:R-:W-:Y:S01]  /*10a0*/  SHF.R.S32.HI R11, RZ, 0x1f, R14 ;  /* 0x0000001fff0b7819 */ /* 0x000fe2000001140e */
[----:B------:R-:W-:Y:S01]  /*10b0*/  IMAD.IADD R16, R15, 0x1, -R16 ;  /* 0x000000010f107824 */ /* 0x000fe200078e0a10 */
[----:B---3--:R-:W-:Y:S01]  /*10c0*/  SHF.R.S32.HI R12, RZ, 0x1f, R0 ;  /* 0x0000001fff0c7819 */ /* 0x008fe20000011400 */
[----:B------:R-:W-:Y:S01]  /*10d0*/  IMAD.IADD R120, R0, 0x1, -R10 ;  /* 0x0000000100787824 */ /* 0x000fe200078e0a0a */
[----:B------:R-:W-:-:S02]  /*10e0*/  ISETP.GE.AND P0, PT, R19, UR5, PT ;  /* 0x0000000513007c0c */ /* 0x000fc4000bf06270 */
[----:B------:R-:W-:Y:S02]  /*10f0*/  LEA.HI R14, R11, R14, RZ, 0x2 ;  /* 0x0000000e0b0e7211 */ /* 0x000fe400078f10ff */
[----:B------:R-:W-:Y:S01]  /*1100*/  LEA.HI R15, R12, R0, RZ, 0x3 ;  /* 0x000000000c0f7211 */ /* 0x000fe200078f18ff */
[----:B------:R-:W-:Y:S05]  /*1110*/  @P6 BRA `(.L_x_61) ;  /* 0x0000000000506947 */ /* 0x000fea0003800000 */
[----:B------:R-:W-:Y:S02]  /*1120*/  ULDC UR6, c[0x0][0x2d0] ;  /* 0x0000b40000067ab9 */ /* 0x000fe40000000800 */
[----:B------:R-:W-:-:S13]  /*1130*/  ISETP.GE.AND P6, PT, R188, UR6, PT ;  /* 0x00000006bc007c0c */ /* 0x000fda000bfc6270 */
[----:B------:R3:W-:Y:S01]  /*1140*/  @P6 STS.128 [R225+0x800], RZ ;  /* 0x000800ffe1006388 */ /* 0x0007e20000000c00 */
        /* <DEDUP_REMOVED lines=16> */
[----:B------:R4:W-:Y:S02]  /*1250*/  LDGSTS.E.BYPASS.LTC128B.128 [R225+0x800], desc[UR22][R12.64] ;  /* 0x008000000ce17fae */ /* 0x0009e4000b901d56 */
.L_x_61:
[----:B------:R-:W-:Y:S05]  /*1260*/  BSYNC B0 ;  /* 0x0000000000007941 */ /* 0x000fea0003800000 */
.L_x_60:
[----:B------:R-:W-:Y:S04]  /*1270*/  BSSY B0, `(.L_x_62) ;  /* 0x0000016000007945 */ /* 0x000fe80003800000 */
        /* <DEDUP_REMOVED lines=9> */
[----:B----4-:R-:W-:Y:S02]  /*1310*/  IMAD R12, R10, UR6, RZ ;  /* 0x000000060a0c7c24 */ /* 0x010fe4000f8e02ff */
        /* <DEDUP_REMOVED lines=11> */
.L_x_63:
[----:B------:R-:W-:Y:S05]  /*13d0*/  BSYNC B0 ;  /* 0x0000000000007941 */ /* 0x000fea0003800000 */
.L_x_62:
        /* <DEDUP_REMOVED lines=21> */
.L_x_65:
[----:B------:R-:W-:Y:S05]  /*1530*/  BSYNC B0 ;  /* 0x0000000000007941 */ /* 0x000fea0003800000 */
.L_x_64:
[C---:B------:R-:W-:Y:S01]  /*1540*/  IMAD R0, R3.reuse, UR10, RZ ;  /* 0x0000000a03007c24 */ /* 0x040fe2000f8e02ff */
[----:B------:R-:W-:Y:S01]  /*1550*/  SHF.R.S32.HI R8, RZ, 0x1f, R17 ;  /* 0x0000001fff087819 */ /* 0x000fe20000011411 */
[----:B-1----:R-:W-:Y:S01]  /*1560*/  IMAD.WIDE.U32 R4, R2, UR10, R188 ;  /* 0x0000000a02047c25 */ /* 0x002fe2000f8e00bc */
[----:B------:R-:W-:Y:S01]  /*1570*/  ULDC.64 UR6, c[0x0][0x260] ;  /* 0x0000980000067ab9 */ /* 0x000fe20000000a00 */
[----:B----4-:R-:W-:Y:S01]  /*1580*/  LEA R12, R20, UR21, 0x4 ;  /* 0x00000015140c7c11 */ /* 0x010fe2000f8e20ff */
[----:B------:R-:W-:Y:S01]  /*1590*/  USHF.R.S32.HI UR27, URZ, 0x1f, UR16 ;  /* 0x0000001f3f1b7899 */ /* 0x000fe20008011410 */
[----:B------:R-:W-:Y:S01]  /*15a0*/  IMAD R3, R3, UR8, RZ ;  /* 0x0000000803037c24 */ /* 0x000fe2000f8e02ff */
[----:B------:R-:W-:Y:S01]  /*15b0*/  IADD3 R4, P6, R4, UR26, RZ ;  /* 0x0000001a04047c10 */ /* 0x000fe2000ffde0ff */
[----:B------:R-:W-:Y:S01]  /*15c0*/  IMAD R0, R2, UR11, R0 ;  /* 0x0000000b02007c24 */ /* 0x000fe2000f8e0200 */
[----:B------:R-:W-:Y:S01]  /*15d0*/  LOP3.LUT R9, R22, 0xfffffff8, RZ, 0xc0, !PT ;  /* 0xfffffff816097812 */ /* 0x000fe200078ec0ff */
[C---:B------:R-:W-:Y:S01]  /*15e0*/  IMAD.WIDE.U32 R6, R2.reuse, UR8, R188 ;  /* 0x0000000802067c25 */ /* 0x040fe2000f8e00bc */
[C---:B------:R-:W-:Y:S01]  /*15f0*/  ISETP.GE.AND P0, PT, R2.reuse, UR15, PT ;  /* 0x0000000f02007c0c */ /* 0x040fe2000bf06270 */
[----:B------:R-:W-:Y:S01]  /*1600*/  BSSY B0, `(.L_x_66) ;  /* 0x0000033000007945 */ /* 0x000fe20003800000 */
[----:B------:R-:W-:Y:S01]  /*1610*/  IADD3.X R5, R5, UR25, R0, P6, !PT ;  /* 0x0000001905057c10 */ /* 0x000fe2000b7fe400 */
[----:B------:R-:W-:Y:S01]  /*1620*/  IMAD R10, R2, UR9, R3 ;  /* 0x00000009020a7c24 */ /* 0x000fe2000f8e0203 */
[----:B------:R-:W-:Y:S01]  /*1630*/  SHF.R.S32.HI R3, RZ, 0x2, R14 ;  /* 0x00000002ff037819 */ /* 0x000fe2000001140e */
[----:B------:R-:W-:Y:S01]  /*1640*/  IMAD R0, R8, UR6, RZ ;  /* 0x0000000608007c24 */ /* 0x000fe2000f8e02ff */
[----:B------:R-:W-:Y:S01]  /*1650*/  IADD3 R6, P6, R6, UR20, RZ ;  /* 0x0000001406067c10 */ /* 0x000fe2000ffde0ff */
[----:B------:R-:W-:Y:S01]  /*1660*/  IMAD.WIDE.U32 R24, R17, UR6, R4 ;  /* 0x0000000611187c25 */ /* 0x000fe2000f8e0004 */
[----:B------:R-:W-:Y:S01]  /*1670*/  IADD3 R13, R12, 0x1, R3 ;  /* 0x000000010c0d7810 */ /* 0x000fe20007ffe003 */
[----:B------:R-:W-:Y:S01]  /*1680*/  USHF.L.U32 UR20, UR10, 0x7, URZ ;  /* 0x000000070a147899 */ /* 0x000fe2000800063f */
[----:B------:R-:W-:Y:S01]  /*1690*/  IADD3.X R7, R7, UR19, R10, P6, !PT ;  /* 0x0000001307077c10 */ /* 0x000fe2000b7fe40a */
[----:B------:R-:W-:Y:S01]  /*16a0*/  IMAD R3, R17, UR7, R0 ;  /* 0x0000000711037c24 */ /* 0x000fe2000f8e0200 */
[----:B------:R-:W-:Y:S01]  /*16b0*/  ULDC.64 UR6, c[0x0][0x268] ;  /* 0x00009a0000067ab9 */ /* 0x000fe20000000a00 */
[----:B------:R-:W-:Y:S01]  /*16c0*/  IMAD.IADD R9, R121, 0x1, -R9 ;  /* 0x0000000179097824 */ /* 0x000fe200078e0a09 */
[----:B------:R1:W-:Y:S01]  /*16d0*/  STL.64 [R1+0x20], R24 ;  /* 0x0000201801007387 */ /* 0x0003e20000100a00 */
[----:B------:R-:W-:Y:S01]  /*16e0*/  IMAD.MOV.U32 R186, RZ, RZ, R24 ;  /* 0x000000ffffba7224 */ /* 0x000fe200078e0018 */
[----:B------:R-:W-:Y:S01]  /*16f0*/  IADD3 R187, R25, R3, RZ ;  /* 0x0000000319bb7210 */ /* 0x000fe20007ffe0ff */
[----:B------:R-:W-:Y:S01]  /*1700*/  IMAD.WIDE.U32 R22, R17, UR6, R6 ;  /* 0x0000000611167c25 */ /* 0x000fe2000f8e0006 */
[----:B------:R-:W-:Y:S01]  /*1710*/  LEA.HI R11, R9, R9, RZ, 0x1 ;  /* 0x00000009090b7211 */ /* 0x000fe200078f08ff */
[----:B------:R-:W-:Y:S01]  /*1720*/  USHF.L.U64.HI UR19, UR10, 0x7, UR11 ;  /* 0x000000070a137899 */ /* 0x000fe2000801020b */
[----:B------:R-:W-:Y:S01]  /*1730*/  ISETP.GE.AND P5, PT, R2, UR15, PT ;  /* 0x0000000f02007c0c */ /* 0x000fe2000bfa6270 */
[----:B------:R1:W-:Y:S01]  /*1740*/  STL.64 [R1+0x18], R186 ;  /* 0x000018ba01007387 */ /* 0x0003e20000100a00 */
[----:B------:R-:W-:Y:S01]  /*1750*/  LOP3.LUT R2, R11, 0x7fffffe, RZ, 0xc0, !PT ;  /* 0x07fffffe0b027812 */ /* 0x000fe200078ec0ff */
[----:B------:R-:W-:Y:S01]  /*1760*/  UIMAD UR25, UR19, UR16, URZ ;  /* 0x00000010131972a4 */ /* 0x000fe2000f8e023f */
[--C-:B------:R-:W-:Y:S01]  /*1770*/  SHF.R.S32.HI R4, RZ, 0x1, R18.reuse ;  /* 0x00000001ff047819 */ /* 0x100fe20000011412 */
[----:B------:R1:W-:Y:S01]  /*1780*/  STL.64 [R1+0x28], R22 ;  /* 0x0000281601007387 */ /* 0x0003e20000100a00 */
[----:B------:R-:W-:Y:S01]  /*1790*/  SHF.R.S32.HI R0, RZ, 0x1f, R18 ;  /* 0x0000001fff007819 */ /* 0x000fe20000011412 */
[----:B------:R-:W-:Y:S01]  /*17a0*/  IMAD.IADD R9, R9, 0x1, -R2 ;  /* 0x0000000109097824 */ /* 0x000fe200078e0a02 */
[----:B------:R-:W-:Y:S01]  /*17b0*/  UIMAD UR25, UR27, UR20, UR25 ;  /* 0x000000141b1972a4 */ /* 0x000fe2000f8e0219 */
[----:B------:R-:W-:Y:S01]  /*17c0*/  IMAD.U32 R2, RZ, RZ, UR16 ;  /* 0x00000010ff027e24 */ /* 0x000fe2000f8e00ff */
[----:B------:R-:W-:-:S02]  /*17d0*/  LEA.HI R0, R0, R4, RZ, 0x2 ;  /* 0x0000000400007211 */ /* 0x000fc400078f10ff */
[----:B------:R-:W-:Y:S01]  /*17e0*/  ISETP.GE.AND P6, PT, R19, UR15, PT ;  /* 0x0000000f13007c0c */ /* 0x000fe2000bfc6270 */
[----:B------:R-:W-:Y:S01]  /*17f0*/  IMAD.WIDE.U32 R2, R2, UR20, R186 ;  /* 0x0000001402027c25 */ /* 0x000fe2000f8e00ba */
[----:B------:R-:W-:-:S03]  /*1800*/  LOP3.LUT R5, R0, 0xfffffffc, RZ, 0xc0, !PT ;  /* 0xfffffffc00057812 */ /* 0x000fc600078ec0ff */
[----:B------:R-:W-:Y:S02]  /*1810*/  IMAD R0, R8, UR6, RZ ;  /* 0x0000000608007c24 */ /* 0x000fe4000f8e02ff */
[----:B------:R-:W-:Y:S01]  /*1820*/  IMAD.IADD R12, R4, 0x1, -R5 ;  /* 0x00000001040c7824 */ /* 0x000fe200078e0a05 */
[----:B------:R-:W-:Y:S01]  /*1830*/  IADD3 R5, R3, UR25, RZ ;  /* 0x0000001903057c10 */ /* 0x000fe2000fffe0ff */
[----:B------:R-:W-:Y:S01]  /*1840*/  IMAD R8, R17, UR7, R0 ;  /* 0x0000000711087c24 */ /* 0x000fe2000f8e0200 */
[----:B------:R-:W-:Y:S06]  /*1850*/  @P0 BRA `(.L_x_67) ;  /* 0x0000000000340947 */ /* 0x000fec0003800000 */
[----:B------:R-:W-:Y:S02]  /*1860*/  ULDC UR6, c[0x0][0x2d0] ;  /* 0x0000b40000067ab9 */ /* 0x000fe40000000800 */
[----:B------:R-:W-:-:S13]  /*1870*/  ISETP.GE.AND P0, PT, R188, UR6, PT ;  /* 0x00000006bc007c0c */ /* 0x000fda000bf06270 */
[----:B------:R4:W-:Y:S04]  /*1880*/  @P0 STS [R225+0x2000], RZ ;  /* 0x002000ffe1000388 */ /* 0x0009e80000000800 */
[----:B------:R4:W-:Y:S04]  /*1890*/  @P0 STS [R225+0x2004], RZ ;  /* 0x002004ffe1000388 */ /* 0x0009e80000000800 */
[----:B------:R4:W-:Y:S01]  /*18a0*/  @P0 STS.64 [R225+0x2008], RZ ;  /* 0x002008ffe1000388 */ /* 0x0009e20000000a00 */
[----:B------:R-:W-:Y:S05]  /*18b0*/  @P0 BRA `(.L_x_67) ;  /* 0x00000000001c0947 */ /* 0x000fea0003800000 */
[----:B------:R-:W-:Y:S02]  /*18c0*/  ULDC.64 UR6, c[0x0][0x218] ;  /* 0x0000860000067ab9 */ /* 0x000fe40000000a00 */
[----:B------:R-:W-:-:S04]  /*18d0*/  LEA R6, P0, R2, UR6, 0x1 ;  /* 0x0000000602067c11 */ /* 0x000fc8000f8008ff */
[----:B------:R-:W-:-:S05]  /*18e0*/  LEA.HI.X R7, R2, UR7, R5, 0x1, P0 ;  /* 0x0000000702077c11 */ /* 0x000fca00080f0c05 */
[----:B------:R-:W-:Y:S01]  /*18f0*/  @!PT LDS RZ, [RZ] ;  /* 0x00000000fffff984 */ /* 0x000fe20000000800 */
[----:B------:R-:W-:Y:S01]  /*1900*/  @!PT LDS RZ, [RZ] ;  /* 0x00000000fffff984 */ /* 0x000fe20000000800 */
[----:B------:R-:W-:Y:S01]  /*1910*/  @!PT LDS RZ, [RZ] ;  /* 0x00000000fffff984 */ /* 0x000fe20000000800 */
[----:B------:R1:W-:Y:S04]  /*1920*/  LDGSTS.E.BYPASS.LTC128B.128 [R225+0x2000], desc[UR22][R6.64] ;  /* 0x0200000006e17fae */ /* 0x0003e8000b901d56 */
.L_x_67:
[----:B------:R-:W-:Y:S05]  /*1930*/  BSYNC B0 ;  /* 0x0000000000007941 */ /* 0x000fea0003800000 */
.L_x_66:
[----:B------:R-:W-:Y:S01]  /*1940*/  USHF.L.U64.HI UR25, UR10, 0x5, UR11 ;  /* 0x000000050a197899 */ /* 0x000fe2000801020b */
[----:B------:R-:W-:Y:S01]  /*1950*/  BSSY B0, `(.L_x_68) ;  /* 0x0000011000007945 */ /* 0x000fe20003800000 */
[----:B------:R-:W-:Y:S01]  /*1960*/  USHF.L.U32 UR26, UR10, 0x5, URZ ;  /* 0x000000050a1a7899 */ /* 0x000fe2000800063f */
[----:B------:R-:W-:Y:S02]  /*1970*/  SHF.R.S32.HI R10, RZ, 0x1, R11 ;  /* 0x00000001ff0a7819 */ /* 0x000fe4000001140b */
[----:B------:R-:W-:Y:S05]  /*1980*/  @P4 BRA `(.L_x_69) ;  /* 0x0000000000344947 */ /* 0x000fea0003800000 */
[----:B------:R-:W-:Y:S02]  /*1990*/  ULDC UR6, c[0x0][0x2d0] ;  /* 0x0000b40000067ab9 */ /* 0x000fe40000000800 */
[----:B------:R-:W-:-:S13]  /*19a0*/  ISETP.GE.AND P0, PT, R188, UR6, PT ;  /* 0x00000006bc007c0c */ /* 0x000fda000bf06270 */
[----:B------:R1:W-:Y:S01]  /*19b0*/  @P0 STS.128 [R225+0x2800], RZ ;  /* 0x002800ffe1000388 */ /* 0x0003e20000000c00 */
[----:B------:R-:W-:Y:S05]  /*19c0*/  @P0 BRA `(.L_x_69) ;  /* 0x0000000000240947 */ /* 0x000fea0003800000 */
[----:B------:R-:W-:Y:S01]  /*19d0*/  IADD3 R0, P0, R2, UR26, RZ ;  /* 0x0000001a02007c10 */ /* 0x000fe2000ff1e0ff */
[----:B------:R-:W-:-:S03]  /*19e0*/  ULDC.64 UR6, c[0x0][0x218] ;  /* 0x0000860000067ab9 */ /* 0x000fc60000000a00 */
[----:B-1----:R-:W-:Y:S02]  /*19f0*/  IADD3.X R7, R5, UR25, RZ, P0, !PT ;  /* 0x0000001905077c10 */ /* 0x002fe400087fe4ff */
[----:B------:R-:W-:-:S04]  /*1a00*/  LEA R6, P0, R0, UR6, 0x1 ;  /* 0x0000000600067c11 */ /* 0x000fc8000f8008ff */
[----:B------:R-:W-:-:S05]  /*1a10*/  LEA.HI.X R7, R0, UR7, R7, 0x1, P0 ;  /* 0x0000000700077c11 */ /* 0x000fca00080f0c07 */
[----:B------:R-:W-:Y:S01]  /*1a20*/  @!PT LDS RZ, [RZ] ;  /* 0x00000000fffff984 */ /* 0x000fe20000000800 */
[----:B------:R-:W-:Y:S01]  /*1a30*/  @!PT LDS RZ, [RZ] ;  /* 0x00000000fffff984 */ /* 0x000fe20000000800 */
[----:B------:R-:W-:Y:S01]  /*1a40*/  @!PT LDS RZ, [RZ] ;  /* 0x00000000fffff984 */ /* 0x000fe20000000800 */
[----:B------:R1:W-:Y:S04]  /*1a50*/  LDGSTS.E.BYPASS.LTC128B.128 [R225+0x2800], desc[UR22][R6.64] ;  /* 0x0280000006e17fae */ /* 0x0003e8000b901d56 */
.L_x_69:
[----:B------:R-:W-:Y:S05]  /*1a60*/  BSYNC B0 ;  /* 0x0000000000007941 */ /* 0x000fea0003800000 */
.L_x_68:
[----:B------:R-:W-:Y:S04]  /*1a70*/  BSSY B0, `(.L_x_70) ;  /* 0x0000012000007945 */ /* 0x000fe80003800000 */
[----:B------:R-:W-:Y:S05]  /*1a80*/  @P3 BRA `(.L_x_71) ;  /* 0x0000000000403947 */ /* 0x000fea0003800000 */
[----:B------:R-:W-:Y:S02]  /*1a90*/  ULDC UR6, c[0x0][0x2d0] ;  /* 0x0000b40000067ab9 */ /* 0x000fe40000000800 */
[----:B------:R-:W-:-:S13]  /*1aa0*/  ISETP.GE.AND P0, PT, R188, UR6, PT ;  /* 0x00000006bc007c0c */ /* 0x000fda000bf06270 */
[----:B------:R1:W-:Y:S01]  /*1ab0*/  @P0 STS.128 [R225+0x3000], RZ ;  /* 0x003000ffe1000388 */ /* 0x0003e20000000c00 */
[----:B------:R-:W-:Y:S05]  /*1ac0*/  @P0 BRA `(.L_x_71) ;  /* 0x0000000000300947 */ /* 0x000fea0003800000 */
[----:B------:R-:W-:Y:S01]  /*1ad0*/  IMAD.U32 R0, RZ, RZ, UR10 ;  /* 0x0000000aff007e24 */ /* 0x000fe2000f8e00ff */
[----:B------:R-:W-:Y:S01]  /*1ae0*/  ULDC.64 UR6, c[0x0][0x218] ;  /* 0x0000860000067ab9 */ /* 0x000fe20000000a00 */
[----:B-1----:R-:W-:Y:S02]  /*1af0*/  IMAD.U32 R7, RZ, RZ, UR10 ;  /* 0x0000000aff077e24 */ /* 0x002fe4000f8e00ff */
[----:B------:R-:W-:Y:S01]  /*1b00*/  IMAD.U32 R6, RZ, RZ, UR11 ;  /* 0x0000000bff067e24 */ /* 0x000fe2000f8e00ff */
[----:B------:R-:W-:-:S04]  /*1b10*/  LEA R0, P0, R0, R2, 0x6 ;  /* 0x0000000200007211 */ /* 0x000fc800078030ff */
[----:B------:R-:W-:Y:S02]  /*1b20*/  LEA.HI.X R7, R7, R5, R6, 0x6, P0 ;  /* 0x0000000507077211 */ /* 0x000fe400000f3406 */
[----:B------:R-:W-:-:S04]  /*1b30*/  LEA R6, P0, R0, UR6, 0x1 ;  /* 0x0000000600067c11 */ /* 0x000fc8000f8008ff */
[----:B------:R-:W-:-:S05]  /*1b40*/  LEA.HI.X R7, R0, UR7, R7, 0x1, P0 ;  /* 0x0000000700077c11 */ /* 0x000fca00080f0c07 */
[----:B------:R-:W-:Y:S01]  /*1b50*/  @!PT LDS RZ, [RZ] ;  /* 0x00000000fffff984 */ /* 0x000fe20000000800 */
[----:B------:R-:W-:Y:S01]  /*1b60*/  @!PT LDS RZ, [RZ] ;  /* 0x00000000fffff984 */ /* 0x000fe20000000800 */
[----:B------:R-:W-:Y:S01]  /*1b70*/  @!PT LDS RZ, [RZ] ;  /* 0x00000000fffff984 */ /* 0x000fe20000000800 */
[----:B------:R1:W-:Y:S04]  /*1b80*/  LDGSTS.E.BYPASS.LTC128B.128 [R225+0x3000], desc[UR22][R6.64] ;  /* 0x0300000006e17fae */ /* 0x0003e8000b901d56 */
.L_x_71:
[----:B------:R-:W-:Y:S05]  /*1b90*/  BSYNC B0 ;  /* 0x0000000000007941 */ /* 0x000fea0003800000 */
.L_x_70:
[----:B------:R-:W-:Y:S04]  /*1ba0*/  BSSY B0, `(.L_x_72) ;  /* 0x0000012000007945 */ /* 0x000fe80003800000 */
[----:B------:R-:W-:Y:S05]  /*1bb0*/  @P6 BRA `(.L_x_73) ;  /* 0x0000000000406947 */ /* 0x000fea0003800000 */
[----:B------:R-:W-:Y:S02]  /*1bc0*/  ULDC UR6, c[0x0][0x2d0] ;  /* 0x0000b40000067ab9 */ /* 0x000fe40000000800 */
[----:B------:R-:W-:-:S13]  /*1bd0*/  ISETP.GE.AND P0, PT, R188, UR6, PT ;  /* 0x00000006bc007c0c */ /* 0x000fda000bf06270 */
[----:B------:R1:W-:Y:S01]  /*1be0*/  @P0 STS.128 [R225+0x3800], RZ ;  /* 0x003800ffe1000388 */ /* 0x0003e20000000c00 */
[----:B------:R-:W-:Y:S05]  /*1bf0*/  @P0 BRA `(.L_x_73) ;  /* 0x0000000000300947 */ /* 0x000fea0003800000 */
[----:B------:R-:W-:Y:S01]  /*1c00*/  MOV R4, R2 ;  /* 0x0000000200047202 */ /* 0x000fe20000000f00 */
[----:B------:R-:W-:Y:S01]  /*1c10*/  IMAD.U32 R3, RZ, RZ, UR10 ;  /* 0x0000000aff037e24 */ /* 0x000fe2000f8e00ff */
[----:B------:R-:W-:Y:S01]  /*1c20*/  UIMAD UR28, UR11, 0x60, URZ ;  /* 0x000000600b1c78a4 */ /* 0x000fe2000f8e023f */
[----:B------:R-:W-:Y:S02]  /*1c30*/  ULDC.64 UR6, c[0x0][0x218] ;  /* 0x0000860000067ab9 */ /* 0x000fe40000000a00 */
[----:B------:R-:W-:-:S04]  /*1c40*/  IMAD.WIDE.U32 R2, R3, 0x60, R4 ;  /* 0x0000006003027825 */ /* 0x000fc800078e0004 */
[----:B------:R-:W-:Y:S01]  /*1c50*/  VIADD R0, R3, UR28 ;  /* 0x0000001c03007c36 */ /* 0x000fe20008000000 */
[----:B------:R-:W-:-:S04]  /*1c60*/  LEA R4, P0, R2, UR6, 0x1 ;  /* 0x0000000602047c11 */ /* 0x000fc8000f8008ff */
[----:B------:R-:W-:-:S05]  /*1c70*/  LEA.HI.X R5, R2, UR7, R0, 0x1, P0 ;  /* 0x0000000702057c11 */ /* 0x000fca00080f0c00 */
[----:B------:R-:W-:Y:S01]  /*1c80*/  @!PT LDS RZ, [RZ] ;  /* 0x00000000fffff984 */ /* 0x000fe20000000800 */
[----:B------:R-:W-:Y:S01]  /*1c90*/  @!PT LDS RZ, [RZ] ;  /* 0x00000000fffff984 */ /* 0x000fe20000000800 */
[----:B------:R-:W-:Y:S01]  /*1ca0*/  @!PT LDS RZ, [RZ] ;  /* 0x00000000fffff984 */ /* 0x000fe20000000800 */
[----:B------:R1:W-:Y:S04]  /*1cb0*/  LDGSTS.E.BYPASS.LTC128B.128 [R225+0x3800], desc[UR22][R4.64] ;  /* 0x0380000004e17fae */ /* 0x0003e8000b901d56 */
.L_x_73:
[----:B------:R-:W-:Y:S05]  /*1cc0*/  BSYNC B0 ;  /* 0x0000000000007941 */ /* 0x000fea0003800000 */
.L_x_72:
[----:B------:R-:W0:Y:S01]  /*1cd0*/  LDGDEPBAR ;  /* 0x00000000000079af */ /* 0x000e220000000000 */
[----:B------:R-:W-:Y:S01]  /*1ce0*/  IMAD.SHL.U32 R0, R10, 0x40, RZ ;  /* 0x000000400a007824 */ /* 0x000fe200078e00ff */
[----:B-1----:R-:W-:Y:S01]  /*1cf0*/  LEA R7, R16, R9, 0x3 ;  /* 0x0000000910077211 */ /* 0x002fe200078e18ff */
[----:B------:R-:W-:Y:S01]  /*1d00*/  IMAD.SHL.U32 R3, R15, 0x20, RZ ;  /* 0x000000200f037824 */ /* 0x000fe200078e00ff */
[----:B------:R-:W-:Y:S01]  /*1d10*/  USHF.L.U64.HI UR21, UR8, 0x7, UR9 ;  /* 0x0000000708157899 */ /* 0x000fe20008010209 */
[----:B------:R-:W-:Y:S01]  /*1d20*/  IMAD.SHL.U32 R2, R12, 0x40, RZ ;  /* 0x000000400c027824 */ /* 0x000fe200078e00ff */
[----:B------:R-:W-:Y:S01]  /*1d30*/  LOP3.LUT R0, R0, 0xc0, RZ, 0xc0, !PT ;  /* 0x000000c000007812 */ /* 0x000fe200078ec0ff */
[----:B------:R-:W-:Y:S01]  /*1d40*/  IMAD.SHL.U32 R5, R21, 0x8, RZ ;  /* 0x0000000815057824 */ /* 0x000fe200078e00ff */
[----:B------:R-:W-:Y:S01]  /*1d50*/  LOP3.LUT R9, R3, 0xffffff00, RZ, 0xc0, !PT ;  /* 0xffffff0003097812 */ /* 0x000fe200078ec0ff */
[----:B------:R-:W-:Y:S01]  /*1d60*/  IMAD.SHL.U32 R4, R16, 0x8, RZ ;  /* 0x0000000810047824 */ /* 0x000fe200078e00ff */
[----:B------:R-:W-:Y:S01]  /*1d70*/  LOP3.LUT R2, R2, 0xc0, RZ, 0xc0, !PT ;  /* 0x000000c002027812 */ /* 0x000fe200078ec0ff */
[----:B------:R-:W-:Y:S01]  /*1d80*/  USHF.L.U32 UR28, UR8, 0x7, URZ ;  /* 0x00000007081c7899 */ /* 0x000fe2000800063f */
[----:B------:R-:W-:Y:S01]  /*1d90*/  LOP3.LUT R3, R0, 0x8, R5, 0xf8, !PT ;  /* 0x0000000800037812 */ /* 0x000fe200078ef805 */
[----:B------:R-:W-:Y:S01]  /*1da0*/  UIMAD UR6, UR21, UR16, URZ ;  /* 0x00000010150672a4 */ /* 0x000fe2000f8e023f */
[----:B------:R-:W-:Y:S01]  /*1db0*/  SHF.R.U32.HI R0, RZ, 0x3, R0 ;  /* 0x00000003ff007819 */ /* 0x000fe20000011600 */
[----:B------:R-:W-:Y:S01]  /*1dc0*/  BSSY B0, `(.L_x_74) ;  /* 0x0000027000007945 */ /* 0x000fe20003800000 */
[----:B------:R-:W-:Y:S01]  /*1dd0*/  LOP3.LUT R6, R2, 0x8, R4, 0xf8, !PT ;  /* 0x0000000802067812 */ /* 0x000fe200078ef804 */
[----:B------:R-:W-:Y:S01]  /*1de0*/  IMAD R4, R20, 0x200, R9 ;  /* 0x0000020014047824 */ /* 0x000fe200078e0209 */
[----:B------:R-:W-:Y:S01]  /*1df0*/  SHF.R.U32.HI R5, RZ, 0x3, R2 ;  /* 0x00000003ff057819 */ /* 0x000fe20000011602 */
[----:B------:R-:W-:Y:S01]  /*1e00*/  UIMAD UR6, UR27, UR28, UR6 ;  /* 0x0000001c1b0672a4 */ /* 0x000fe2000f8e0206 */
[----:B------:R-:W-:Y:S01]  /*1e10*/  LOP3.LUT R2, R3, R0, RZ, 0x3c, !PT ;  /* 0x0000000003027212 */ /* 0x000fe200078e3cff */
[----:B------:R-:W-:Y:S01]  /*1e20*/  IMAD.U32 R0, RZ, RZ, UR24 ;  /* 0x00000018ff007e24 */ /* 0x000fe2000f8e00ff */
[----:B------:R-:W-:Y:S01]  /*1e30*/  LOP3.LUT R155, R6, R5, RZ, 0x3c, !PT ;  /* 0x00000005069b7212 */ /* 0x000fe200078e3cff */
[----:B------:R-:W-:-:S04]  /*1e40*/  DEPBAR.LE SB0, 0x0 ;  /* 0x000080000000791a */ /* 0x000fc80000000000 */
[----:B------:R-:W-:Y:S01]  /*1e50*/  BAR.SYNC.DEFER_BLOCKING 0x0 ;  /* 0x0000000000007b1d */ /* 0x000fe20000010000 */
[----:B------:R-:W-:Y:S02]  /*1e60*/  LEA R3, R120, R4, 0x5 ;  /* 0x0000000478037211 */ /* 0x000fe400078e28ff */
[----:B------:R-:W-:Y:S01]  /*1e70*/  IADD3 R4, R0, -UR14, R13 ;  /* 0x8000000e00047c10 */ /* 0x000fe2000fffe00d */
[----:B------:R-:W-:Y:S01]  /*1e80*/  IMAD.U32 R0, R7, 0x20, R2 ;  /* 0x0000002007007824 */ /* 0x000fe200078e0002 */
[----:B------:R-:W-:Y:S01]  /*1e90*/  IADD3 R247, R23, R8, RZ ;  /* 0x0000000817f77210 */ /* 0x000fe20007ffe0ff */
[----:B------:R-:W-:Y:S01]  /*1ea0*/  IMAD.IADD R2, R155, 0x1, R3 ;  /* 0x000000019b027824 */ /* 0x000fe200078e0203 */
[----:B------:R-:W-:Y:S01]  /*1eb0*/  MOV R246, R22 ;  /* 0x0000001600f67202 */ /* 0x000fe20000000f00 */
[----:B------:R-:W-:Y:S01]  /*1ec0*/  IMAD.U32 R3, RZ, RZ, UR16 ;  /* 0x00000010ff037e24 */ /* 0x000fe2000f8e00ff */
[----:B------:R-:W-:Y:S01]  /*1ed0*/  ISETP.GE.AND P0, PT, R19, UR15, PT ;  /* 0x0000000f13007c0c */ /* 0x000fe2000bf06270 */
[----:B------:R-:W-:Y:S01]  /*1ee0*/  VIADD R11, R4, UR18 ;  /* 0x00000012040b7c36 */ /* 0x000fe20008000000 */
[----:B------:R-:W-:Y:S01]  /*1ef0*/  LEA R215, R2, UR4, 0x1 ;  /* 0x0000000402d77c11 */ /* 0x000fe2000f8e08ff */
[----:B------:R-:W-:-:S04]  /*1f00*/  IMAD.WIDE.U32 R2, R3, UR28, R246 ;  /* 0x0000001c03027c25 */ /* 0x000fc8000f8e00f6 */
[----:B------:R-:W-:Y:S01]  /*1f10*/  VIADD R5, R3, UR6 ;  /* 0x0000000603057c36 */ /* 0x000fe20008000000 */
[----:B------:R1:W-:Y:S04]  /*1f20*/  @P5 STS [R225+0x4000], RZ ;  /* 0x004000ffe1005388 */ /* 0x0003e80000000800 */
[----:B------:R1:W-:Y:S04]  /*1f30*/  @P5 STS [R225+0x4004], RZ ;  /* 0x004004ffe1005388 */ /* 0x0003e80000000800 */
[----:B------:R1:W-:Y:S01]  /*1f40*/  @P5 STS.64 [R225+0x4008], RZ ;  /* 0x004008ffe1005388 */ /* 0x0003e20000000a00 */
[----:B------:R-:W-:Y:S05]  /*1f50*/  @P5 BRA `(.L_x_75) ;  /* 0x0000000000345947 */ /* 0x000fea0003800000 */
        /* <DEDUP_REMOVED lines=13> */
.L_x_75:
[----:B------:R-:W-:Y:S05]  /*2030*/  BSYNC B0 ;  /* 0x0000000000007941 */ /* 0x000fea0003800000 */
.L_x_74:
[----:B------:R1:W-:Y:S01]  /*2040*/  @P2 STS.128 [R225+0x4800], RZ ;  /* 0x004800ffe1002388 */ /* 0x0003e20000000c00 */
[----:B------:R-:W-:Y:S01]  /*2050*/  USHF.L.U64.HI UR18, UR8, 0x5, UR9 ;  /* 0x0000000508127899 */ /* 0x000fe20008010209 */
[----:B------:R-:W-:Y:S01]  /*2060*/  BSSY B0, `(.L_x_76) ;  /* 0x0000011000007945 */ /* 0x000fe20003800000 */
[----:B------:R-:W-:Y:S01]  /*2070*/  USHF.L.U32 UR27, UR8, 0x5, URZ ;  /* 0x00000005081b7899 */ /* 0x000fe2000800063f */
[----:B------:R-:W-:Y:S02]  /*2080*/  LEA R212, R0, UR4, 0x1 ;  /* 0x0000000400d47c11 */ /* 0x000fe4000f8e08ff */
        /* <DEDUP_REMOVED lines=14> */
.L_x_77:
[----:B------:R-:W-:Y:S05]  /*2170*/  BSYNC B0 ;  /* 0x0000000000007941 */ /* 0x000fea0003800000 */
.L_x_76:
[----:B------:R1:W-:Y:S01]  /*2180*/  @P1 STS.128 [R225+0x5000], RZ ;  /* 0x005000ffe1001388 */ /* 0x0003e20000000c00 */
        /* <DEDUP_REMOVED lines=18> */
.L_x_79:
[----:B------:R-:W-:Y:S05]  /*22b0*/  BSYNC B0 ;  /* 0x0000000000007941 */ /* 0x000fea0003800000 */
.L_x_78:
[----:B------:R1:W-:Y:S01]  /*22c0*/  @P0 STS.128 [R225+0x5800], RZ ;  /* 0x005800ffe1000388 */ /* 0x0003e20000000c00 */
        /* <DEDUP_REMOVED lines=18> */
.L_x_81:
[----:B------:R-:W-:Y:S05]  /*23f0*/  BSYNC B0 ;  /* 0x0000000000007941 */ /* 0x000fea0003800000 */
.L_x_80:
[----:B------:R-:W-:Y:S01]  /*2400*/  LDSM.16.M88.4 R28, [R212+0x2400] ;  /* 0x00240000d41c783b */ /* 0x000fe20000000200 */
[----:B------:R-:W-:Y:S01]  /*2410*/  LOP3.LUT P0, RZ, R10, 0x2, RZ, 0xc0, !PT ;  /* 0x000000020aff7812 */ /* 0x000fe2000780c0ff */
[----:B------:R-:W-:Y:S01]  /*2420*/  IMAD.MOV.U32 R0, RZ, RZ, 0x10 ;  /* 0x00000010ff007424 */ /* 0x000fe200078e00ff */
[----:B------:R-:W-:Y:S01]  /*2430*/  LOP3.LUT P1, RZ, R12, 0x2, RZ, 0xc0, !PT ;  /* 0x000000020cff7812 */ /* 0x000fe2000782c0ff */
[----:B------:R-:W5:Y:S01]  /*2440*/  LDSM.16.M88.4 R16, [R215+0x1000] ;  /* 0x00100000d710783b */ /* 0x000f620000000200 */
[C---:B-1----:R-:W-:Y:S01]  /*2450*/  VIADD R2, R212.reuse, 0x2000 ;  /* 0x00002000d4027836 */ /* 0x042fe20000000000 */
[----:B------:R-:W-:Y:S01]  /*2460*/  VIMNMX R8, R11, UR24, PT ;  /* 0x000000180b087c48 */ /* 0x000fe2000bfe0100 */
[----:B------:R-:W-:Y:S01]  /*2470*/  VIADD R217, R212, 0x2020 ;  /* 0x00002020d4d97836 */ /* 0x000fe20000000000 */
[----:B------:R-:W1:Y:S01]  /*2480*/  LDSM.16.M88.4 R20, [R215] ;  /* 0x00000000d714783b */ /* 0x000e620000000200 */
[----:B------:R-:W-:Y:S01]  /*2490*/  SEL R0, R0, 0xfffffff0, !P1 ;  /* 0xfffffff000007807 */ /* 0x000fe20004800000 */
[----:B------:R-:W-:Y:S01]  /*24a0*/  IMAD.SHL.U32 R3, R121, 0x2, RZ ;  /* 0x0000000279037824 */ /* 0x000fe200078e00ff */
[----:B------:R-:W-:Y:S01]  /*24b0*/  UISETP.GE.AND UP0, UPT, UR17, 0x2, UPT ;  /* 0x000000021100788c */ /* 0x000fe2000bf06270 */
[----:B------:R-:W-:Y:S01]  /*24c0*/  LDSM.16.M88.4 R100, [R212+0x3400] ;  /* 0x00340000d464783b */ /* 0x000fe20000000200 */
[----:B------:R-:W-:-:S02]  /*24d0*/  IMAD R163, R120, 0x20, R9 ;  /* 0x0000002078a37824 */ /* 0x000fc400078e0209 */
[----:B------:R-:W-:Y:S01]  /*24e0*/  IMAD R216, R0, 0x2, R215 ;  /* 0x0000000200d87824 */ /* 0x000fe200078e02d7 */
[----:B------:R-:W2:Y:S01]  /*24f0*/  LDSM.16.M88.4 R96, [R212+0x2000] ;  /* 0x00200000d460783b */ /* 0x000ea20000000200 */
[----:B------:R-:W-:Y:S01]  /*2500*/  @P0 VIADD R217, R2, 0xffffffe0 ;  /* 0xffffffe002d90836 */ /* 0x000fe20000000000 */
[----:B------:R-:W-:Y:S01]  /*2510*/  LOP3.LUT R3, R3, 0x6, RZ, 0xc0, !PT ;  /* 0x0000000603037812 */ /* 0x000fe200078ec0ff */
[----:B------:R-:W-:Y:S01]  /*2520*/  IMAD.U32 R2, RZ, RZ, UR16 ;  /* 0x00000010ff027e24 */ /* 0x000fe2000f8e00ff */
[----:B------:R-:W-:Y:S01]  /*2530*/  LDSM.16.M88.4 R4, [R216+0x1000] ;  /* 0x00100000d804783b */ /* 0x000fe20000000200 */
[----:B------:R-:W-:Y:S02]  /*2540*/  IMAD.MOV.U32 R9, RZ, RZ, 0x8 ;  /* 0x00000008ff097424 */ /* 0x000fe400078e00ff */
[----:B------:R-:W-:Y:S01]  /*2550*/  IMAD R2, R2, 0x80, R3 ;  /* 0x0000008002027824 */ /* 0x000fe200078e0203 */
[----:B------:R-:W3:Y:S01]  /*2560*/  LDSM.16.M88.4 R36, [R217+0x400] ;  /* 0x00040000d924783b */ /* 0x000ee20000000200 */
[----:B------:R-:W-:Y:S01]  /*2570*/  IMAD.MOV.U32 R10, RZ, RZ, 0x40 ;  /* 0x00000040ff0a7424 */ /* 0x000fe200078e00ff */
[----:B------:R-:W-:Y:S01]  /*2580*/  VIADDMNMX R9, R11, R9, UR24, PT ;  /* 0x000000180b097e46 */ /* 0x000fe2000b800109 */
[----:B------:R-:W-:Y:S01]  /*2590*/  IMAD.MOV.U32 R3, RZ, RZ, 0x48 ;  /* 0x00000048ff037424 */ /* 0x000fe200078e00ff */
[----:B------:R-:W4:Y:S01]  /*25a0*/  LDSM.16.M88.4 R12, [R216] ;  /* 0x00000000d80c783b */ /* 0x000f220000000200 */
[----:B------:R-:W-:Y:S01]  /*25b0*/  VIADD R224, R217, 0x400 ;  /* 0x00000400d9e07836 */ /* 0x000fe20000000000 */
[----:B------:R-:W-:Y:S01]  /*25c0*/  VIADDMNMX R10, R11, R10, UR24, PT ;  /* 0x000000180b0a7e46 */ /* 0x000fe2000b80010a */
[----:B------:R-:W-:Y:S01]  /*25d0*/  VIADD R223, R217, 0x800 ;  /* 0x00000800d9df7836 */ /* 0x000fe20000000000 */
[----:B------:R-:W4:Y:S01]  /*25e0*/  LDSM.16.M88.4 R40, [R212+0x2c00] ;  /* 0x002c0000d428783b */ /* 0x000f220000000200 */
[----:B------:R-:W-:Y:S01]  /*25f0*/  VIADDMNMX R11, R11, R3, UR24, PT ;  /* 0x000000180b0b7e46 */ /* 0x000fe2000b800103 */
[----:B------:R-:W-:-:S02]  /*2600*/  VIADD R3, R2, 0x8 ;  /* 0x0000000802037836 */ /* 0x000fc40000000000 */
[----:B------:R-:W4:Y:S01]  /*2610*/  LDSM.16.M88.4 R68, [R212+0x3000] ;  /* 0x00300000d444783b */ /* 0x000f220000000200 */
[----:B------:R-:W-:Y:S02]  /*2620*/  VIADD R222, R217, 0xc00 ;  /* 0x00000c00d9de7836 */ /* 0x000fe40000000000 */
[C---:B------:R-:W-:Y:S01]  /*2630*/  ISETP.GE.AND P3, PT, R3.reuse, R11, PT ;  /* 0x0000000b0300720c */ /* 0x040fe20003f66270 */
[----:B------:R-:W4:Y:S01]  /*2640*/  LDSM.16.M88.4 R32, [R212+0x2800] ;  /* 0x00280000d420783b */ /* 0x000f220000000200 */
[----:B------:R-:W-:Y:S01]  /*2650*/  ISETP.GE.AND P4, PT, R3, R10, PT ;  /* 0x0000000a0300720c */ /* 0x000fe20003f86270 */
[C---:B------:R-:W-:Y:S01]  /*2660*/  VIADD R221, R217.reuse, 0x1000 ;  /* 0x00001000d9dd7836 */ /* 0x040fe20000000000 */
[-C--:B-----5:R-:W-:Y:S01]  /*2670*/  HMMA.16816.F32 R44, R16, R28.reuse, RZ ;  /* 0x0000001c102c723c */ /* 0x0a0fe200000018ff */
[----:B------:R-:W5:Y:S01]  /*2680*/  LDSM.16.M88.4 R104, [R217+0x1400] ;  /* 0x00140000d968783b */ /* 0x000f620000000200 */
[C---:B------:R-:W-:Y:S02]  /*2690*/  VIADD R220, R217.reuse, 0x1400 ;  /* 0x00001400d9dc7836 */ /* 0x040fe40000000000 */
[C---:B------:R-:W-:Y:S01]  /*26a0*/  VIADD R219, R217.reuse, 0x1800 ;  /* 0x00001800d9db7836 */ /* 0x040fe20000000000 */
[----:B------:R-:W5:Y:S01]  /*26b0*/  LDSM.16.M88.4 R108, [R217] ;  /* 0x00000000d96c783b */ /* 0x000f620000000200 */
[----:B-1----:R-:W-:Y:S01]  /*26c0*/  HMMA.16816.F32 R24, R20, R28, RZ ;  /* 0x0000001c1418723c */ /* 0x002fe200000018ff */
[----:B------:R-:W-:-:S02]  /*26d0*/  VIADD R218, R217, 0x1c00 ;  /* 0x00001c00d9da7836 */ /* 0x000fc40000000000 */
[----:B------:R-:W1:Y:S03]  /*26e0*/  LDSM.16.M88.4 R80, [R217+0xc00] ;  /* 0x000c0000d950783b */ /* 0x000e660000000200 */
[----:B--2---:R-:W-:Y:S01]  /*26f0*/  HMMA.16816.F32 R64, R16, R98, RZ ;  /* 0x000000621040723c */ /* 0x004fe200000018ff */
[----:B------:R-:W2:Y:S04]  /*2700*/  LDSM.16.M88.4 R92, [R217+0x1000] ;  /* 0x00100000d95c783b */ /* 0x000ea80000000200 */
[----:B------:R-:W0:Y:S01]  /*2710*/  LDGDEPBAR ;  /* 0x00000000000079af */ /* 0x000e220000000000 */
[----:B------:R-:W-:Y:S06]  /*2720*/  HMMA.16816.F32 R48, R20, R100, RZ ;  /* 0x000000641430723c */ /* 0x000fec00000018ff */
[----:B---3--:R-:W-:Y:S06]  /*2730*/  HMMA.16816.F32 R112, R4, R36, R44 ;  /* 0x000000240470723c */ /* 0x008fec000000182c */
[----:B------:R-:W-:Y:S06]  /*2740*/  HMMA.16816.F32 R44, R16, R100, RZ ;  /* 0x00000064102c723c */ /* 0x000fec00000018ff */
[----:B----4-:R-:W-:Y:S01]  /*2750*/  HMMA.16816.F32 R116, R12, R36, R24 ;  /* 0x000000240c74723c */ /* 0x010fe20000001818 */
[----:B------:R-:W3:Y:S05]  /*2760*/  LDSM.16.M88.4 R24, [R217+0x800] ;  /* 0x00080000d918783b */ /* 0x000eea0000000200 */
[----:B------:R-:W-:Y:S06]  /*2770*/  HMMA.16816.F32 R60, R16, R40, RZ ;  /* 0x00000028103c723c */ /* 0x000fec00000018ff */
[----:B------:R-:W-:Y:S06]  /*2780*/  HMMA.16816.F32 R88, R20, R98, RZ ;  /* 0x000000621458723c */ /* 0x000fec00000018ff */
[----:B------:R-:W-:Y:S06]  /*2790*/  HMMA.16816.F32 R52, R16, R68, RZ ;  /* 0x000000441034723c */ /* 0x000fec00000018ff */
[-C--:B------:R-:W-:Y:S06]  /*27a0*/  HMMA.16816.F32 R84, R20, R32.reuse, RZ ;  /* 0x000000201454723c */ /* 0x080fec00000018ff */
[----:B------:R-:W-:Y:S06]  /*27b0*/  HMMA.16816.F32 R76, R16, R32, RZ ;  /* 0x00000020104c723c */ /* 0x000fec00000018ff */
[C---:B-----5:R-:W-:Y:S06]  /*27c0*/  HMMA.16816.F32 R144, R4.reuse, R104, R44 ;  /* 0x000000680490723c */ /* 0x060fec000000182c */
[----:B------:R-:W-:Y:S06]  /*27d0*/  HMMA.16816.F32 R44, R4, R110, R64 ;  /* 0x0000006e042c723c */ /* 0x000fec0000001840 */
[----:B------:R-:W-:Y:S06]  /*27e0*/  HMMA.16816.F32 R148, R12, R104, R48 ;  /* 0x000000680c94723c */ /* 0x000fec0000001830 */
[----:B------:R-:W-:Y:S06]  /*27f0*/  HMMA.16816.F32 R48, R16, R30, RZ ;  /* 0x0000001e1030723c */ /* 0x000fec00000018ff */
[----:B-1----:R-:W-:Y:S06]  /*2800*/  HMMA.16816.F32 R124, R4, R80, R60 ;  /* 0x00000050047c723c */ /* 0x002fec000000183c */
[----:B------:R-:W-:Y:S01]  /*2810*/  HMMA.16816.F32 R60, R12, R110, R88 ;  /* 0x0000006e0c3c723c */ /* 0x000fe20000001858 */
[----:B------:R-:W-:-:S02]  /*2820*/  FSEL R177, R46, -INF , !P3 ;  /* 0xff8000002eb17808 */ /* 0x000fc40005800000 */
[----:B------:R-:W-:Y:S02]  /*2830*/  FSEL R170, R44, -INF , !P4 ;  /* 0xff8000002caa7808 */ /* 0x000fe40006000000 */
[----:B------:R-:W-:Y:S01]  /*2840*/  ISETP.GE.AND P4, PT, R3, R8, PT ;  /* 0x000000080300720c */ /* 0x000fe20003f86270 */
[----:B------:R-:W-:Y:S06]  /*2850*/  HMMA.16816.F32 R56, R20, R68, RZ ;  /* 0x000000441438723c */ /* 0x000fec00000018ff */
[----:B--2---:R-:W-:Y:S06]  /*2860*/  HMMA.16816.F32 R132, R4, R92, R52 ;  /* 0x0000005c0484723c */ /* 0x004fec0000001834 */
[----:B------:R-:W-:Y:S06]  /*2870*/  HMMA.16816.F32 R52, R20, R30, RZ ;  /* 0x0000001e1434723c */ /* 0x000fec00000018ff */
[----:B---3--:R-:W-:Y:S01]  /*2880*/  HMMA.16816.F32 R84, R12, R24, R84 ;  /* 0x000000180c54723c */ /* 0x008fe20000001854 */
[----:B------:R-:W-:-:S05]  /*2890*/  FSEL R140, R60, -INF , !P4 ;  /* 0xff8000003c8c7808 */ /* 0x000fca0006000000 */
[----:B------:R-:W-:Y:S06]  /*28a0*/  HMMA.16816.F32 R76, R4, R24, R76 ;  /* 0x00000018044c723c */ /* 0x000fec000000184c */
[----:B------:R-:W-:Y:S01]  /*28b0*/  HMMA.16816.F32 R72, R20, R40, RZ ;  /* 0x000000281448723c */ /* 0x000fe200000018ff */
[C---:B------:R-:W-:Y:S02]  /*28c0*/  VIADD R24, R2.reuse, 0x1 ;  /* 0x0000000102187836 */ /* 0x040fe40000000000 */
[----:B------:R-:W-:-:S03]  /*28d0*/  VIADD R25, R2, 0x9 ;  /* 0x0000000902197836 */ /* 0x000fc60000000000 */
[C---:B------:R-:W-:Y:S01]  /*28e0*/  ISETP.GE.AND P6, PT, R24.reuse, R8, PT ;  /* 0x000000081800720c */ /* 0x040fe20003fc6270 */
[----:B------:R-:W-:Y:S01]  /*28f0*/  HMMA.16816.F32 R28, R16, R34, RZ ;  /* 0x00000022101c723c */ /* 0x000fe200000018ff */
[C---:B------:R-:W-:Y:S02]  /*2900*/  ISETP.GE.AND P0, PT, R24.reuse, R9, PT ;  /* 0x000000091800720c */ /* 0x040fe40003f06270 */
[CC--:B------:R-:W-:Y:S02]  /*2910*/  ISETP.GE.AND P5, PT, R24.reuse, R10.reuse, PT ;  /* 0x0000000a1800720c */ /* 0x0c0fe40003fa6270 */
[-C--:B------:R-:W-:Y:S01]  /*2920*/  ISETP.GE.AND P2, PT, R24, R11.reuse, PT ;  /* 0x0000000b1800720c */ /* 0x080fe20003f46270 */
[----:B------:R-:W-:Y:S01]  /*2930*/  VIADD R24, R2, 0x10 ;  /* 0x0000001002187836 */ /* 0x000fe20000000000 */
[C---:B------:R-:W-:Y:S01]  /*2940*/  ISETP.GE.AND P1, PT, R25.reuse, R10, PT ;  /* 0x0000000a1900720c */ /* 0x040fe20003f26270 */
[----:B------:R-:W-:Y:S01]  /*2950*/  HMMA.16816.F32 R136, R12, R92, R56 ;  /* 0x0000005c0c88723c */ /* 0x000fe20000001838 */
[----:B------:R-:W-:-:S02]  /*2960*/  ISETP.GE.AND P3, PT, R25, R11, PT ;  /* 0x0000000b1900720c */ /* 0x000fc40003f66270 */
[----:B------:R-:W-:Y:S02]  /*2970*/  FSEL R169, R45, -INF , !P1 ;  /* 0xff8000002da97808 */ /* 0x000fe40004800000 */
[-C--:B------:R-:W-:Y:S01]  /*2980*/  ISETP.GE.AND P1, PT, R3, R9.reuse, PT ;  /* 0x000000090300720c */ /* 0x080fe20003f26270 */
[----:B------:R-:W-:Y:S01]  /*2990*/  VIADD R3, R2, 0x11 ;  /* 0x0000001102037836 */ /* 0x000fe20000000000 */
[----:B------:R-:W-:Y:S01]  /*29a0*/  FSEL R174, R47, -INF , !P3 ;  /* 0xff8000002fae7808 */ /* 0x000fe20005800000 */
[-C--:B------:R-:W-:Y:S01]  /*29b0*/  HMMA.16816.F32 R56, R12, R38.reuse, R52 ;  /* 0x000000260c38723c */ /* 0x080fe20000001834 */
[----:B------:R-:W-:Y:S02]  /*29c0*/  ISETP.GE.AND P3, PT, R24, R8, PT ;  /* 0x000000081800720c */ /* 0x000fe40003f66270 */
[----:B------:R-:W-:Y:S02]  /*29d0*/  FSEL R158, R62, -INF , !P1 ;  /* 0xff8000003e9e7808 */ /* 0x000fe40004800000 */
[----:B------:R-:W-:Y:S01]  /*29e0*/  ISETP.GE.AND P1, PT, R24, R9, PT ;  /* 0x000000091800720c */ /* 0x000fe20003f26270 */
[----:B------:R-:W-:Y:S01]  /*29f0*/  HMMA.16816.F32 R44, R4, R38, R48 ;  /* 0x00000026042c723c */ /* 0x000fe20000001830 */
[----:B------:R-:W-:-:S02]  /*2a00*/  FSEL R123, R116, -INF , !P3 ;  /* 0xff800000747b7808 */ /* 0x000fc40005800000 */
[C---:B------:R-:W-:Y:S02]  /*2a10*/  ISETP.GE.AND P3, PT, R24.reuse, R11, PT ;  /* 0x0000000b1800720c */ /* 0x040fe40003f66270 */
[----:B------:R-:W-:Y:S01]  /*2a20*/  ISETP.GE.AND P4, PT, R24, R10, PT ;  /* 0x0000000a1800720c */ /* 0x000fe20003f86270 */
[----:B------:R-:W-:Y:S01]  /*2a30*/  HMMA.16816.F32 R32, R20, R34, RZ ;  /* 0x000000221420723c */ /* 0x000fe200000018ff */
[----:B------:R-:W-:Y:S01]  /*2a40*/  FSEL R157, R118, -INF , !P1 ;  /* 0xff800000769d7808 */ /* 0x000fe20004800000 */
[----:B------:R-:W-:Y:S01]  /*2a50*/  VIADD R24, R2, 0x20 ;  /* 0x0000002002187836 */ /* 0x000fe20000000000 */
[C---:B------:R-:W-:Y:S02]  /*2a60*/  ISETP.GE.AND P1, PT, R3.reuse, R8, PT ;  /* 0x000000080300720c */ /* 0x040fe40003f26270 */
[----:B------:R-:W-:Y:S01]  /*2a70*/  FSEL R172, R114, -INF , !P3 ;  /* 0xff80000072ac7808 */ /* 0x000fe20005800000 */
[----:B------:R-:W-:Y:S01]  /*2a80*/  HMMA.16816.F32 R128, R12, R80, R72 ;  /* 0x000000500c80723c */ /* 0x000fe20000001848 */
[----:B------:R-:W-:-:S02]  /*2a90*/  ISETP.GE.AND P3, PT, R3, R10, PT ;  /* 0x0000000a0300720c */ /* 0x000fc40003f66270 */
[----:B------:R-:W-:Y:S02]  /*2aa0*/  FSEL R167, R112, -INF , !P4 ;  /* 0xff80000070a77808 */ /* 0x000fe40006000000 */
[----:B------:R-:W-:Y:S01]  /*2ab0*/  ISETP.GE.AND P4, PT, R3, R9, PT ;  /* 0x000000090300720c */ /* 0x000fe20003f86270 */
[----:B------:R-:W-:Y:S01]  /*2ac0*/  HMMA.16816.F32 R72, R4, R26, R28 ;  /* 0x0000001a0448723c */ /* 0x000fe2000000181c */
[----:B------:R-:W-:Y:S02]  /*2ad0*/  FSEL R120, R117, -INF , !P1 ;  /* 0xff80000075787808 */ /* 0x000fe40004800000 */
[----:B------:R-:W-:Y:S01]  /*2ae0*/  ISETP.GE.AND P1, PT, R3, R11, PT ;  /* 0x0000000b0300720c */ /* 0x000fe20003f26270 */
[----:B------:R-:W-:Y:S01]  /*2af0*/  VIADD R3, R2, 0x18 ;  /* 0x0000001802037836 */ /* 0x000fe20000000000 */
[----:B------:R-:W-:Y:S01]  /*2b00*/  FSEL R166, R113, -INF , !P3 ;  /* 0xff80000071a67808 */ /* 0x000fe20005800000 */
[----:B------:R-:W-:Y:S01]  /*2b10*/  HMMA.16816.F32 R28, R16, R42, RZ ;  /* 0x0000002a101c723c */ /* 0x000fe200000018ff */
[----:B------:R-:W-:-:S02]  /*2b20*/  ISETP.GE.AND P3, PT, R25, R9, PT ;  /* 0x000000091900720c */ /* 0x000fc40003f66270 */
[----:B------:R-:W-:Y:S02]  /*2b30*/  FSEL R156, R119, -INF , !P4 ;  /* 0xff800000779c7808 */ /* 0x000fe40006000000 */
[----:B------:R-:W-:Y:S01]  /*2b40*/  ISETP.GE.AND P4, PT, R25, R8, PT ;  /* 0x000000081900720c */ /* 0x000fe20003f86270 */
[----:B------:R-:W-:Y:S01]  /*2b50*/  VIADD R25, R2, 0x19 ;  /* 0x0000001902197836 */ /* 0x000fe20000000000 */
[----:B------:R-:W-:Y:S01]  /*2b60*/  FSEL R154, R63, -INF , !P3 ;  /* 0xff8000003f9a7808 */ /* 0x000fe20005800000 */
[----:B------:R-:W-:Y:S01]  /*2b70*/  HMMA.16816.F32 R64, R12, R26, R32 ;  /* 0x0000001a0c40723c */ /* 0x000fe20000001820 */
[----:B------:R-:W-:Y:S01]  /*2b80*/  ISETP.GE.AND P3, PT, R3, R11, PT ;  /* 0x0000000b0300720c */ /* 0x000fe20003f66270 */
[----:B------:R-:W1:Y:S01]  /*2b90*/  LDSM.16.M88.4 R32, [R212+0x3c00] ;  /* 0x003c0000d420783b */ /* 0x000e620000000200 */
[----:B------:R-:W-:Y:S02]  /*2ba0*/  FSEL R168, R115, -INF , !P1 ;  /* 0xff80000073a87808 */ /* 0x000fe40004800000 */
[----:B------:R-:W-:Y:S01]  /*2bb0*/  ISETP.GE.AND P1, PT, R25, R10, PT ;  /* 0x0000000a1900720c */ /* 0x000fe20003f26270 */
[----:B------:R-:W-:Y:S01]  /*2bc0*/  HMMA.16816.F32 R40, R20, R42, RZ ;  /* 0x0000002a1428723c */ /* 0x000fe200000018ff */
[----:B------:R-:W-:-:S02]  /*2bd0*/  FSEL R171, R46, -INF , !P3 ;  /* 0xff8000002eab7808 */ /* 0x000fc40005800000 */
[----:B------:R-:W-:Y:S02]  /*2be0*/  ISETP.GE.AND P3, PT, R25, R11, PT ;  /* 0x0000000b1900720c */ /* 0x000fe40003f66270 */
[----:B------:R-:W-:Y:S01]  /*2bf0*/  FSEL R116, R61, -INF , !P4 ;  /* 0xff8000003d747808 */ /* 0x000fe20006000000 */
[----:B------:R-:W-:Y:S01]  /*2c00*/  HMMA.16816.F32 R36, R20, R70, RZ ;  /* 0x000000461424723c */ /* 0x000fe200000018ff */
[----:B------:R-:W-:Y:S02]  /*2c10*/  ISETP.GE.AND P4, PT, R3, R10, PT ;  /* 0x0000000a0300720c */ /* 0x000fe40003f86270 */
[----:B------:R-:W-:Y:S02]  /*2c20*/  FSEL R164, R45, -INF , !P1 ;  /* 0xff8000002da47808 */ /* 0x000fe40004800000 */
[----:B------:R-:W-:Y:S01]  /*2c30*/  ISETP.GE.AND P1, PT, R3, R9, PT ;  /* 0x000000090300720c */ /* 0x000fe20003f26270 */
[----:B------:R-:W-:Y:S01]  /*2c40*/  HMMA.16816.F32 R48, R4, R82, R28 ;  /* 0x000000520430723c */ /* 0x000fe2000000181c */
[----:B------:R-:W-:Y:S01]  /*2c50*/  FSEL R173, R47, -INF , !P3 ;  /* 0xff8000002fad7808 */ /* 0x000fe20005800000 */
[----:B------:R-:W2:Y:S01]  /*2c60*/  LDSM.16.M88.4 R28, [R212+0x3800] ;  /* 0x00380000d41c783b */ /* 0x000ea20000000200 */
[----:B------:R-:W-:-:S02]  /*2c70*/  ISETP.GE.AND P3, PT, R24, R8, PT ;  /* 0x000000081800720c */ /* 0x000fc40003f66270 */
[----:B------:R-:W-:Y:S02]  /*2c80*/  FSEL R165, R44, -INF , !P4 ;  /* 0xff8000002ca57808 */ /* 0x000fe40006000000 */
[----:B------:R-:W-:Y:S01]  /*2c90*/  ISETP.GE.AND P4, PT, R3, R8, PT ;  /* 0x000000080300720c */ /* 0x000fe20003f86270 */
[----:B------:R-:W-:Y:S01]  /*2ca0*/  VIADD R3, R2, 0x21 ;  /* 0x0000002102037836 */ /* 0x000fe20000000000 */
[----:B------:R-:W-:Y:S01]  /*2cb0*/  FSEL R152, R58, -INF , !P1 ;  /* 0xff8000003a987808 */ /* 0x000fe20004800000 */
[----:B------:R-:W-:Y:S01]  /*2cc0*/  HMMA.16816.F32 R44, R16, R70, RZ ;  /* 0x00000046102c723c */ /* 0x000fe200000018ff */
[----:B------:R-:W-:Y:S02]  /*2cd0*/  ISETP.GE.AND P1, PT, R24, R9, PT ;  /* 0x000000091800720c */ /* 0x000fe40003f26270 */
[----:B------:R-:W-:Y:S02]  /*2ce0*/  FSEL R117, R84, -INF , !P3 ;  /* 0xff80000054757808 */ /* 0x000fe40005800000 */
[----:B------:R-:W-:Y:S01]  /*2cf0*/  ISETP.GE.AND P3, PT, R24, R11, PT ;  /* 0x0000000b1800720c */ /* 0x000fe20003f66270 */
[----:B------:R-:W-:Y:S01]  /*2d00*/  HMMA.16816.F32 R52, R12, R82, R40 ;  /* 0x000000520c34723c */ /* 0x000fe20000001828 */
[----:B------:R-:W-:-:S02]  /*2d10*/  FSEL R115, R56, -INF , !P4 ;  /* 0xff80000038737808 */ /* 0x000fc40006000000 */
[----:B------:R-:W-:Y:S02]  /*2d20*/  FSEL R153, R86, -INF , !P1 ;  /* 0xff80000056997808 */ /* 0x000fe40004800000 */
[----:B------:R-:W-:Y:S01]  /*2d30*/  ISETP.GE.AND P4, PT, R24, R10, PT ;  /* 0x0000000a1800720c */ /* 0x000fe20003f86270 */
[----:B------:R-:W-:Y:S01]  /*2d40*/  VIADD R24, R2, 0x30 ;  /* 0x0000003002187836 */ /* 0x000fe20000000000 */
[C---:B------:R-:W-:Y:S01]  /*2d50*/  ISETP.GE.AND P1, PT, R3.reuse, R8, PT ;  /* 0x000000080300720c */ /* 0x040fe20003f26270 */
[----:B------:R-:W-:Y:S01]  /*2d60*/  HMMA.16816.F32 R40, R20, R102, RZ ;  /* 0x000000661428723c */ /* 0x000fe200000018ff */
[----:B------:R-:W-:Y:S02]  /*2d70*/  FSEL R179, R78, -INF , !P3 ;  /* 0xff8000004eb37808 */ /* 0x000fe40005800000 */
[----:B------:R-:W-:Y:S02]  /*2d80*/  ISETP.GE.AND P3, PT, R3, R10, PT ;  /* 0x0000000a0300720c */ /* 0x000fe40003f66270 */
[----:B------:R-:W-:Y:S01]  /*2d90*/  FSEL R162, R76, -INF , !P4 ;  /* 0xff8000004ca27808 */ /* 0x000fe20006000000 */
[----:B-1----:R-:W-:Y:S01]  /*2da0*/  HMMA.16816.F32 R88, R16, R32, RZ ;  /* 0x000000201058723c */ /* 0x002fe200000018ff */
[----:B------:R-:W-:-:S02]  /*2db0*/  FSEL R114, R85, -INF , !P1 ;  /* 0xff80000055727808 */ /* 0x000fc40004800000 */
[C---:B------:R-:W-:Y:S02]  /*2dc0*/  ISETP.GE.AND P4, PT, R3.reuse, R9, PT ;  /* 0x000000090300720c */ /* 0x040fe40003f86270 */
[----:B------:R-:W-:Y:S01]  /*2dd0*/  ISETP.GE.AND P1, PT, R3, R11, PT ;  /* 0x0000000b0300720c */ /* 0x000fe20003f26270 */
[C---:B------:R-:W-:Y:S01]  /*2de0*/  VIADD R3, R2.reuse, 0x28 ;  /* 0x0000002802037836 */ /* 0x040fe20000000000 */
[----:B------:R-:W-:Y:S01]  /*2df0*/  FSEL R161, R77, -INF , !P3 ;  /* 0xff8000004da17808 */ /* 0x000fe20005800000 */
[C---:B------:R-:W-:Y:S01]  /*2e00*/  HMMA.16816.F32 R80, R16.reuse, R34, RZ ;  /* 0x000000221050723c */ /* 0x040fe200000018ff */
[----:B------:R-:W-:Y:S02]  /*2e10*/  ISETP.GE.AND P3, PT, R25, R9, PT ;  /* 0x000000091900720c */ /* 0x000fe40003f66270 */
[----:B------:R-:W-:Y:S02]  /*2e20*/  FSEL R143, R87, -INF , !P4 ;  /* 0xff800000578f7808 */ /* 0x000fe40006000000 */
[----:B------:R-:W-:Y:S01]  /*2e30*/  ISETP.GE.AND P4, PT, R25, R8, PT ;  /* 0x000000081900720c */ /* 0x000fe20003f86270 */
[----:B------:R-:W-:Y:S01]  /*2e40*/  VIADD R25, R2, 0x29 ;  /* 0x0000002902197836 */ /* 0x000fe20000000000 */
[----:B------:R-:W-:Y:S01]  /*2e50*/  FSEL R142, R59, -INF , !P3 ;  /* 0xff8000003b8e7808 */ /* 0x000fe20005800000 */
[----:B--2---:R-:W-:Y:S01]  /*2e60*/  HMMA.16816.F32 R68, R16, R28, RZ ;  /* 0x0000001c1044723c */ /* 0x004fe200000018ff */
[----:B------:R-:W-:-:S02]  /*2e70*/  ISETP.GE.AND P3, PT, R3, R11, PT ;  /* 0x0000000b0300720c */ /* 0x000fc40003f66270 */
[----:B------:R-:W-:Y:S02]  /*2e80*/  FSEL R175, R79, -INF , !P1 ;  /* 0xff8000004faf7808 */ /* 0x000fe40004800000 */
[----:B------:R-:W-:Y:S01]  /*2e90*/  FSEL R113, R57, -INF , !P4 ;  /* 0xff80000039717808 */ /* 0x000fe20006000000 */
[----:B------:R-:W-:Y:S01]  /*2ea0*/  HMMA.16816.F32 R76, R20, R96, RZ ;  /* 0x00000060144c723c */ /* 0x000fe200000018ff */
[----:B------:R-:W-:Y:S02]  /*2eb0*/  FSEL R176, R74, -INF , !P3 ;  /* 0xff8000004ab07808 */ /* 0x000fe40005800000 */
[-C--:B------:R-:W-:Y:S02]  /*2ec0*/  ISETP.GE.AND P4, PT, R3, R10.reuse, PT ;  /* 0x0000000a0300720c */ /* 0x080fe40003f86270 */
[C---:B------:R-:W-:Y:S01]  /*2ed0*/  ISETP.GE.AND P1, PT, R25.reuse, R10, PT ;  /* 0x0000000a1900720c */ /* 0x040fe20003f26270 */
[----:B------:R-:W-:Y:S01]  /*2ee0*/  HMMA.16816.F32 R56, R4, R94, R44 ;  /* 0x0000005e0438723c */ /* 0x000fe2000000182c */
[----:B------:R-:W-:-:S02]  /*2ef0*/  ISETP.GE.AND P3, PT, R25, R11, PT ;  /* 0x0000000b1900720c */ /* 0x000fc40003f66270 */
[----:B------:R-:W-:Y:S02]  /*2f00*/  FSEL R160, R72, -INF , !P4 ;  /* 0xff80000048a07808 */ /* 0x000fe40006000000 */
[----:B------:R-:W-:Y:S01]  /*2f10*/  FSEL R159, R73, -INF , !P1 ;  /* 0xff800000499f7808 */ /* 0x000fe20004800000 */
[----:B------:R-:W-:Y:S01]  /*2f20*/  HMMA.16816.F32 R92, R12, R94, R36 ;  /* 0x0000005e0c5c723c */ /* 0x000fe20000001824 */
[----:B------:R-:W-:Y:S01]  /*2f30*/  FSEL R178, R75, -INF , !P3 ;  /* 0xff8000004bb27808 */ /* 0x000fe20005800000 */
[----:B------:R-:W1:Y:S01]  /*2f40*/  LDSM.16.M88.4 R36, [R217+0x1800] ;  /* 0x00180000d924783b */ /* 0x000e620000000200 */
[CC--:B------:R-:W-:Y:S02]  /*2f50*/  ISETP.GE.AND P4, PT, R3.reuse, R8.reuse, PT ;  /* 0x000000080300720c */ /* 0x0c0fe40003f86270 */
[----:B------:R-:W-:Y:S01]  /*2f60*/  ISETP.GE.AND P1, PT, R3, R9, PT ;  /* 0x000000090300720c */ /* 0x000fe20003f26270 */
[----:B------:R-:W-:Y:S01]  /*2f70*/  VIADD R3, R2, 0x31 ;  /* 0x0000003102037836 */ /* 0x000fe20000000000 */
[----:B------:R-:W-:Y:S01]  /*2f80*/  ISETP.GE.AND P3, PT, R24, R8, PT ;  /* 0x000000081800720c */ /* 0x000fe20003f66270 */
[----:B------:R-:W-:Y:S01]  /*2f90*/  HMMA.16816.F32 R44, R16, R102, RZ ;  /* 0x00000066102c723c */ /* 0x000fe200000018ff */
[----:B------:R-:W-:-:S02]  /*2fa0*/  FSEL R110, R64, -INF , !P4 ;  /* 0xff800000406e7808 */ /* 0x000fc40006000000 */
[----:B------:R-:W-:Y:S02]  /*2fb0*/  FSEL R141, R66, -INF , !P1 ;  /* 0xff800000428d7808 */ /* 0x000fe40004800000 */
[----:B------:R-:W-:Y:S01]  /*2fc0*/  FSEL R112, R128, -INF , !P3 ;  /* 0xff80000080707808 */ /* 0x000fe20005800000 */
[----:B------:R-:W-:Y:S01]  /*2fd0*/  HMMA.16816.F32 R96, R16, R96, RZ ;  /* 0x000000601060723c */ /* 0x000fe200000018ff */
[C---:B------:R-:W-:Y:S02]  /*2fe0*/  ISETP.GE.AND P1, PT, R24.reuse, R9, PT ;  /* 0x000000091800720c */ /* 0x040fe40003f26270 */
[C---:B------:R-:W-:Y:S02]  /*2ff0*/  ISETP.GE.AND P4, PT, R24.reuse, R10, PT ;  /* 0x0000000a1800720c */ /* 0x040fe40003f86270 */
[----:B------:R-:W-:Y:S01]  /*3000*/  ISETP.GE.AND P3, PT, R24, R11, PT ;  /* 0x0000000b1800720c */ /* 0x000fe20003f66270 */
[----:B------:R-:W-:Y:S01]  /*3010*/  VIADD R24, R2, 0x40 ;  /* 0x0000004002187836 */ /* 0x000fe20000000000 */
[----:B------:R-:W-:Y:S01]  /*3020*/  FSEL R130, R130, -INF , !P1 ;  /* 0xff80000082827808 */ /* 0x000fe20004800000 */
[----:B------:R-:W-:Y:S01]  /*3030*/  HMMA.16816.F32 R84, R20, R30, RZ ;  /* 0x0000001e1454723c */ /* 0x000fe200000018ff */
[----:B------:R-:W-:-:S02]  /*3040*/  FSEL R128, R124, -INF , !P4 ;  /* 0xff8000007c807808 */ /* 0x000fc40006000000 */
[----:B------:R-:W-:Y:S02]  /*3050*/  FSEL R181, R126, -INF , !P3 ;  /* 0xff8000007eb57808 */ /* 0x000fe40005800000 */
[C---:B------:R-:W-:Y:S01]  /*3060*/  ISETP.GE.AND P1, PT, R3.reuse, R8, PT ;  /* 0x000000080300720c */ /* 0x040fe20003f26270 */
[C---:B------:R-:W-:Y:S01]  /*3070*/  HMMA.16816.F32 R60, R20.reuse, R32, RZ ;  /* 0x00000020143c723c */ /* 0x040fe200000018ff */
[C---:B------:R-:W-:Y:S02]  /*3080*/  ISETP.GE.AND P4, PT, R3.reuse, R9, PT ;  /* 0x000000090300720c */ /* 0x040fe40003f86270 */
[----:B------:R-:W-:Y:S02]  /*3090*/  ISETP.GE.AND P3, PT, R3, R10, PT ;  /* 0x0000000a0300720c */ /* 0x000fe40003f66270 */
[----:B------:R-:W-:Y:S01]  /*30a0*/  FSEL R111, R129, -INF , !P1 ;  /* 0xff800000816f7808 */ /* 0x000fe20004800000 */
[----:B------:R-:W-:Y:S01]  /*30b0*/  HMMA.16816.F32 R72, R20, R34, RZ ;  /* 0x000000221448723c */ /* 0x000fe200000018ff */
[----:B------:R-:W-:-:S02]  /*30c0*/  FSEL R126, R131, -INF , !P4 ;  /* 0xff800000837e7808 */ /* 0x000fc40006000000 */
[----:B------:R-:W-:Y:S02]  /*30d0*/  FSEL R125, R125, -INF , !P3 ;  /* 0xff8000007d7d7808 */ /* 0x000fe40005800000 */
[----:B------:R-:W-:Y:S01]  /*30e0*/  ISETP.GE.AND P1, PT, R3, R11, PT ;  /* 0x0000000b0300720c */ /* 0x000fe20003f26270 */
[C---:B------:R-:W-:Y:S01]  /*30f0*/  VIADD R3, R2.reuse, 0x38 ;  /* 0x0000003802037836 */ /* 0x040fe20000000000 */
[C---:B------:R-:W-:Y:S02]  /*3100*/  ISETP.GE.AND P4, PT, R25.reuse, R8, PT ;  /* 0x000000081900720c */ /* 0x040fe40003f86270 */
[----:B------:R-:W-:Y:S01]  /*3110*/  ISETP.GE.AND P3, PT, R25, R9, PT ;  /* 0x000000091900720c */ /* 0x000fe20003f66270 */
[----:B------:R-:W-:Y:S01]  /*3120*/  VIADD R25, R2, 0x39 ;  /* 0x0000003902197836 */ /* 0x000fe20000000000 */
[----:B------:R-:W-:Y:S02]  /*3130*/  FSEL R180, R127, -INF , !P1 ;  /* 0xff8000007fb47808 */ /* 0x000fe40004800000 */
[----:B------:R-:W-:-:S02]  /*3140*/  FSEL R119, R67, -INF , !P3 ;  /* 0xff80000043777808 */ /* 0x000fc40005800000 */
[----:B------:R-:W-:Y:S02]  /*3150*/  ISETP.GE.AND P3, PT, R3, R11, PT ;  /* 0x0000000b0300720c */ /* 0x000fe40003f66270 */
[-C--:B------:R-:W-:Y:S02]  /*3160*/  ISETP.GE.AND P1, PT, R25, R10.reuse, PT ;  /* 0x0000000a1900720c */ /* 0x080fe40003f26270 */
[----:B------:R-:W-:Y:S02]  /*3170*/  FSEL R101, R65, -INF , !P4 ;  /* 0xff80000041657808 */ /* 0x000fe40006000000 */
[----:B------:R-:W-:Y:S01]  /*3180*/  ISETP.GE.AND P4, PT, R3, R10, PT ;  /* 0x0000000a0300720c */ /* 0x000fe20003f86270 */
[----:B------:R-:W-:Y:S01]  /*3190*/  HMMA.16816.F32 R64, R16, R30, RZ ;  /* 0x0000001e1040723c */ /* 0x000fe200000018ff */
[----:B------:R-:W-:Y:S02]  /*31a0*/  FSEL R182, R50, -INF , !P3 ;  /* 0xff80000032b67808 */ /* 0x000fe40005800000 */
[----:B------:R-:W-:-:S02]  /*31b0*/  FSEL R129, R49, -INF , !P1 ;  /* 0xff80000031817808 */ /* 0x000fc40004800000 */
[----:B------:R-:W-:Y:S02]  /*31c0*/  ISETP.GE.AND P3, PT, R25, R11, PT ;  /* 0x0000000b1900720c */ /* 0x000fe40003f66270 */
[CC--:B------:R-:W-:Y:S01]  /*31d0*/  ISETP.GE.AND P1, PT, R3.reuse, R9.reuse, PT ;  /* 0x000000090300720c */ /* 0x0c0fe20003f26270 */
[----:B------:R-:W-:Y:S01]  /*31e0*/  VIADD R17, R2, 0x49 ;  /* 0x0000004902117836 */ /* 0x000fe20000000000 */
[----:B------:R-:W-:Y:S01]  /*31f0*/  FSEL R127, R48, -INF , !P4 ;  /* 0xff800000307f7808 */ /* 0x000fe20006000000 */
[C---:B------:R-:W-:Y:S01]  /*3200*/  VIADD R16, R2.reuse, 0x50 ;  /* 0x0000005002107836 */ /* 0x040fe20000000000 */
[-C--:B------:R-:W-:Y:S01]  /*3210*/  ISETP.GE.AND P4, PT, R3, R8.reuse, PT ;  /* 0x000000080300720c */ /* 0x080fe20003f86270 */
[----:B------:R-:W-:Y:S01]  /*3220*/  VIADD R3, R2, 0x41 ;  /* 0x0000004102037836 */ /* 0x000fe20000000000 */
[----:B------:R-:W-:Y:S02]  /*3230*/  FSEL R183, R51, -INF , !P3 ;  /* 0xff80000033b77808 */ /* 0x000fe40005800000 */
[----:B------:R-:W-:Y:S01]  /*3240*/  FSEL R121, R54, -INF , !P1 ;  /* 0xff80000036797808 */ /* 0x000fe20004800000 */
[----:B------:R-:W-:Y:S01]  /*3250*/  HMMA.16816.F32 R48, R20, R28, RZ ;  /* 0x0000001c1430723c */ /* 0x000fe200000018ff */
[C---:B------:R-:W-:Y:S01]  /*3260*/  ISETP.GE.AND P3, PT, R24.reuse, R8, PT ;  /* 0x000000081800720c */ /* 0x040fe20003f66270 */
[----:B------:R-:W2:Y:S01]  /*3270*/  LDSM.16.M88.4 R20, [R217+0x1c00] ;  /* 0x001c0000d914783b */ /* 0x000ea20000000200 */
[----:B------:R-:W-:Y:S01]  /*3280*/  ISETP.GE.AND P1, PT, R24, R9, PT ;  /* 0x000000091800720c */ /* 0x000fe20003f26270 */
[----:B------:R-:W-:-:S04]  /*3290*/  DEPBAR.LE SB0, 0x0 ;  /* 0x000080000000791a */ /* 0x000fc80000000000 */
[----:B------:R-:W-:Y:S01]  /*32a0*/  FSEL R104, R52, -INF , !P4 ;  /* 0xff80000034687808 */ /* 0x000fe20006000000 */
[----:B-1----:R-:W-:Y:S01]  /*32b0*/  HMMA.16816.F32 R28, R4, R36, R68 ;  /* 0x00000024041c723c */ /* 0x002fe20000001844 */
[----:B------:R-:W-:Y:S02]  /*32c0*/  FSEL R105, R136, -INF , !P3 ;  /* 0xff80000088697808 */ /* 0x000fe40005800000 */
[----:B------:R-:W-:Y:S01]  /*32d0*/  FSEL R124, R138, -INF , !P1 ;  /* 0xff8000008a7c7808 */ /* 0x000fe20004800000 */
[----:B------:R-:W-:Y:S01]  /*32e0*/  BAR.SYNC.DEFER_BLOCKING 0x0 ;  /* 0x0000000000007b1d */ /* 0x000fe20000010000 */
[C---:B------:R-:W-:Y:S02]  /*32f0*/  ISETP.GE.AND P4, PT, R24.reuse, R10, PT ;  /* 0x0000000a1800720c */ /* 0x040fe40003f86270 */
[----:B------:R-:W-:Y:S02]  /*3300*/  ISETP.GE.AND P3, PT, R24, R11, PT ;  /* 0x0000000b1800720c */ /* 0x000fe40003f66270 */
[----:B------:R-:W-:-:S02]  /*3310*/  ISETP.GE.AND P1, PT, R3, R8, PT ;  /* 0x000000080300720c */ /* 0x000fc40003f26270 */
[----:B------:R-:W-:Y:S02]  /*3320*/  FSEL R132, R132, -INF , !P4 ;  /* 0xff80000084847808 */ /* 0x000fe40006000000 */
[----:B------:R-:W-:Y:S02]  /*3330*/  FSEL R185, R134, -INF , !P3 ;  /* 0xff80000086b97808 */ /* 0x000fe40005800000 */
[----:B------:R-:W-:Y:S01]  /*3340*/  FSEL R102, R137, -INF , !P1 ;  /* 0xff80000089667808 */ /* 0x000fe20004800000 */
[C---:B------:R-:W-:Y:S01]  /*3350*/  HMMA.16816.F32 R32, R12.reuse, R36, R48 ;  /* 0x000000240c20723c */ /* 0x040fe20000001830 */
[C---:B------:R-:W-:Y:S02]  /*3360*/  ISETP.GE.AND P4, PT, R3.reuse, R9, PT ;  /* 0x000000090300720c */ /* 0x040fe40003f86270 */
[C---:B------:R-:W-:Y:S02]  /*3370*/  ISETP.GE.AND P3, PT, R3.reuse, R10, PT ;  /* 0x0000000a0300720c */ /* 0x040fe40003f66270 */
[----:B------:R-:W-:Y:S01]  /*3380*/  ISETP.GE.AND P1, PT, R3, R11, PT ;  /* 0x0000000b0300720c */ /* 0x000fe20003f26270 */
[----:B------:R-:W-:Y:S01]  /*3390*/  VIADD R3, R2, 0x48 ;  /* 0x0000004802037836 */ /* 0x000fe20000000000 */
[----:B------:R-:W-:Y:S01]  /*33a0*/  FSEL R133, R133, -INF , !P3 ;  /* 0xff80000085857808 */ /* 0x000fe20005800000 */
[----:B------:R-:W-:Y:S01]  /*33b0*/  HMMA.16816.F32 R48, R12, R108, R76 ;  /* 0x0000006c0c30723c */ /* 0x000fe2000000184c */
[----:B------:R-:W-:-:S02]  /*33c0*/  ISETP.GE.AND P3, PT, R25, R9, PT ;  /* 0x000000091900720c */ /* 0x000fc40003f66270 */
[----:B------:R-:W-:Y:S02]  /*33d0*/  FSEL R135, R135, -INF , !P1 ;  /* 0xff80000087877808 */ /* 0x000fe40004800000 */
[----:B------:R-:W-:Y:S02]  /*33e0*/  ISETP.GE.AND P1, PT, R3, R11, PT ;  /* 0x0000000b0300720c */ /* 0x000fe40003f26270 */
[----:B------:R-:W-:Y:S02]  /*33f0*/  FSEL R122, R139, -INF , !P4 ;  /* 0xff8000008b7a7808 */ /* 0x000fe40006000000 */
[----:B------:R-:W-:Y:S02]  /*3400*/  ISETP.GE.AND P4, PT, R25, R8, PT ;  /* 0x000000081900720c */ /* 0x000fe40003f86270 */
[----:B------:R-:W-:Y:S01]  /*3410*/  FSEL R118, R55, -INF , !P3 ;  /* 0xff80000037767808 */ /* 0x000fe20005800000 */
[----:B------:R-:W-:Y:S01]  /*3420*/  HMMA.16816.F32 R24, R4, R106, R44 ;  /* 0x0000006a0418723c */ /* 0x000fe2000000182c */
[----:B------:R-:W-:-:S02]  /*3430*/  ISETP.GE.AND P3, PT, R17, R10, PT ;  /* 0x0000000a1100720c */ /* 0x000fc40003f66270 */
[----:B------:R-:W-:Y:S02]  /*3440*/  FSEL R139, R58, -INF , !P1 ;  /* 0xff8000003a8b7808 */ /* 0x000fe40004800000 */
[----:B------:R-:W-:Y:S01]  /*3450*/  ISETP.GE.AND P1, PT, R17, R11, PT ;  /* 0x0000000b1100720c */ /* 0x000fe20003f26270 */
[C---:B------:R-:W-:Y:S01]  /*3460*/  HMMA.16816.F32 R44, R12.reuse, R106, R40 ;  /* 0x0000006a0c2c723c */ /* 0x040fe20000001828 */
[----:B------:R-:W-:Y:S02]  /*3470*/  FSEL R100, R53, -INF , !P4 ;  /* 0xff80000035647808 */ /* 0x000fe40006000000 */
[----:B------:R-:W-:Y:S02]  /*3480*/  ISETP.GE.AND P4, PT, R3, R10, PT ;  /* 0x0000000a0300720c */ /* 0x000fe40003f86270 */
[----:B------:R-:W-:Y:S01]  /*3490*/  FSEL R134, R57, -INF , !P3 ;  /* 0xff80000039867808 */ /* 0x000fe20005800000 */
[----:B--2---:R-:W-:Y:S01]  /*34a0*/  HMMA.16816.F32 R40, R12, R20, R60 ;  /* 0x000000140c28723c */ /* 0x004fe2000000183c */
[----:B------:R-:W-:-:S02]  /*34b0*/  ISETP.GE.AND P3, PT, R3, R9, PT ;  /* 0x000000090300720c */ /* 0x000fc40003f66270 */
[----:B------:R-:W-:Y:S02]  /*34c0*/  FSEL R184, R59, -INF , !P1 ;  /* 0xff8000003bb87808 */ /* 0x000fe40004800000 */
[-C--:B------:R-:W-:Y:S01]  /*34d0*/  ISETP.GE.AND P1, PT, R16, R8.reuse, PT ;  /* 0x000000081000720c */ /* 0x080fe20003f26270 */
[----:B------:R-:W-:Y:S01]  /*34e0*/  HMMA.16816.F32 R52, R4, R108, R96 ;  /* 0x0000006c0434723c */ /* 0x000fe20000001860 */
[----:B------:R-:W-:Y:S02]  /*34f0*/  FSEL R131, R56, -INF , !P4 ;  /* 0xff80000038837808 */ /* 0x000fe40006000000 */
[----:B------:R-:W-:Y:S01]  /*3500*/  ISETP.GE.AND P4, PT, R3, R8, PT ;  /* 0x000000080300720c */ /* 0x000fe20003f86270 */
[----:B------:R-:W-:Y:S01]  /*3510*/  VIADD R3, R2, 0x51 ;  /* 0x0000005102037836 */ /* 0x000fe20000000000 */
[----:B------:R-:W-:Y:S02]  /*3520*/  FSEL R94, R94, -INF , !P3 ;  /* 0xff8000005e5e7808 */ /* 0x000fe40005800000 */
[----:B------:R-:W-:-:S02]  /*3530*/  ISETP.GE.AND P3, PT, R16, R9, PT ;  /* 0x000000091000720c */ /* 0x000fc40003f66270 */
[----:B------:R-:W-:Y:S02]  /*3540*/  FSEL R58, R148, -INF , !P1 ;  /* 0xff800000943a7808 */ /* 0x000fe40004800000 */
[----:B------:R-:W-:Y:S02]  /*3550*/  ISETP.GE.AND P1, PT, R16, R11, PT ;  /* 0x0000000b1000720c */ /* 0x000fe40003f26270 */
[----:B------:R-:W-:Y:S02]  /*3560*/  FSEL R59, R92, -INF , !P4 ;  /* 0xff8000005c3b7808 */ /* 0x000fe40006000000 */
[----:B------:R-:W-:Y:S01]  /*3570*/  ISETP.GE.AND P4, PT, R16, R10, PT ;  /* 0x0000000a1000720c */ /* 0x000fe20003f86270 */
[----:B------:R-:W-:Y:S01]  /*3580*/  VIADD R16, R2, 0x60 ;  /* 0x0000006002107836 */ /* 0x000fe20000000000 */
[----:B------:R-:W-:Y:S02]  /*3590*/  FSEL R103, R150, -INF , !P3 ;  /* 0xff80000096677808 */ /* 0x000fe40005800000 */
[----:B------:R-:W-:-:S02]  /*35a0*/  ISETP.GE.AND P3, PT, R3, R8, PT ;  /* 0x000000080300720c */ /* 0x000fc40003f66270 */
[----:B------:R-:W-:Y:S02]  /*35b0*/  FSEL R150, R146, -INF , !P1 ;  /* 0xff80000092967808 */ /* 0x000fe40004800000 */
[C---:B------:R-:W-:Y:S02]  /*35c0*/  ISETP.GE.AND P1, PT, R3.reuse, R10, PT ;  /* 0x0000000a0300720c */ /* 0x040fe40003f26270 */
[----:B------:R-:W-:Y:S02]  /*35d0*/  FSEL R144, R144, -INF , !P4 ;  /* 0xff80000090907808 */ /* 0x000fe40006000000 */
[----:B------:R-:W-:Y:S02]  /*35e0*/  ISETP.GE.AND P4, PT, R3, R9, PT ;  /* 0x000000090300720c */ /* 0x000fe40003f86270 */
[----:B------:R-:W-:Y:S02]  /*35f0*/  FSEL R57, R149, -INF , !P3 ;  /* 0xff80000095397808 */ /* 0x000fe40005800000 */
[----:B------:R-:W-:Y:S01]  /*3600*/  ISETP.GE.AND P3, PT, R3, R11, PT ;  /* 0x0000000b0300720c */ /* 0x000fe20003f66270 */
[----:B------:R-:W-:Y:S01]  /*3610*/  VIADD R3, R2, 0x58 ;  /* 0x0000005802037836 */ /* 0x000fe20000000000 */
[----:B------:R-:W-:-:S02]  /*3620*/  FSEL R145, R145, -INF , !P1 ;  /* 0xff80000091917808 */ /* 0x000fc40004800000 */
[----:B------:R-:W-:Y:S02]  /*3630*/  ISETP.GE.AND P1, PT, R17, R9, PT ;  /* 0x000000091100720c */ /* 0x000fe40003f26270 */
[----:B------:R-:W-:Y:S02]  /*3640*/  FSEL R92, R151, -INF , !P4 ;  /* 0xff800000975c7808 */ /* 0x000fe40006000000 */
[----:B------:R-:W-:Y:S01]  /*3650*/  ISETP.GE.AND P4, PT, R17, R8, PT ;  /* 0x000000081100720c */ /* 0x000fe20003f86270 */
[----:B------:R-:W-:Y:S01]  /*3660*/  VIADD R17, R2, 0x59 ;  /* 0x0000005902117836 */ /* 0x000fe20000000000 */
[----:B------:R-:W-:Y:S02]  /*3670*/  FSEL R95, R95, -INF , !P1 ;  /* 0xff8000005f5f7808 */ /* 0x000fe40004800000 */
[----:B------:R-:W-:Y:S02]  /*3680*/  ISETP.GE.AND P1, PT, R3, R11, PT ;  /* 0x0000000b0300720c */ /* 0x000fe40003f26270 */
[----:B------:R-:W-:-:S02]  /*3690*/  FSEL R147, R147, -INF , !P3 ;  /* 0xff80000093937808 */ /* 0x000fc40005800000 */
[----:B------:R-:W-:Y:S02]  /*36a0*/  FSEL R93, R93, -INF , !P4 ;  /* 0xff8000005d5d7808 */ /* 0x000fe40006000000 */
[-C--:B------:R-:W-:Y:S02]  /*36b0*/  ISETP.GE.AND P3, PT, R17, R10.reuse, PT ;  /* 0x0000000a1100720c */ /* 0x080fe40003f66270 */
[----:B------:R-:W-:Y:S02]  /*36c0*/  FSEL R146, R26, -INF , !P1 ;  /* 0xff8000001a927808 */ /* 0x000fe40004800000 */
[----:B------:R-:W-:Y:S02]  /*36d0*/  ISETP.GE.AND P4, PT, R3, R10, PT ;  /* 0x0000000a0300720c */ /* 0x000fe40003f86270 */
[----:B------:R-:W-:Y:S02]  /*36e0*/  ISETP.GE.AND P1, PT, R17, R11, PT ;  /* 0x0000000b1100720c */ /* 0x000fe40003f26270 */
[----:B------:R-:W-:-:S02]  /*36f0*/  FSEL R107, R25, -INF , !P3 ;  /* 0xff800000196b7808 */ /* 0x000fc40005800000 */
[----:B------:R-:W-:Y:S02]  /*3700*/  FSEL R106, R24, -INF , !P4 ;  /* 0xff800000186a7808 */ /* 0x000fe40006000000 */
[----:B------:R-:W-:Y:S02]  /*3710*/  ISETP.GE.AND P3, PT, R3, R9, PT ;  /* 0x000000090300720c */ /* 0x000fe40003f66270 */
[----:B------:R-:W-:Y:S02]  /*3720*/  FSEL R148, R27, -INF , !P1 ;  /* 0xff8000001b947808 */ /* 0x000fe40004800000 */
[-C--:B------:R-:W-:Y:S01]  /*3730*/  ISETP.GE.AND P4, PT, R3, R8.reuse, PT ;  /* 0x000000080300720c */ /* 0x080fe20003f86270 */
[----:B------:R-:W-:Y:S01]  /*3740*/  HMMA.16816.F32 R24, R4, R38, R64 ;  /* 0x000000260418723c */ /* 0x000fe20000001840 */
[----:B------:R-:W-:Y:S01]  /*3750*/  ISETP.GE.AND P1, PT, R16, R8, PT ;  /* 0x000000081000720c */ /* 0x000fe20003f26270 */
[----:B------:R-:W-:Y:S01]  /*3760*/  VIADD R3, R2, 0x61 ;  /* 0x0000006102037836 */ /* 0x000fe20000000000 */
[----:B------:R-:W-:-:S02]  /*3770*/  FSEL R56, R44, -INF , !P4 ;  /* 0xff8000002c387808 */ /* 0x000fc40006000000 */
[----:B------:R-:W-:Y:S02]  /*3780*/  ISETP.GE.AND P4, PT, R16, R10, PT ;  /* 0x0000000a1000720c */ /* 0x000fe40003f86270 */
[----:B------:R-:W-:Y:S02]  /*3790*/  FSEL R65, R46, -INF , !P3 ;  /* 0xff8000002e417808 */ /* 0x000fe40005800000 */
[----:B------:R-:W-:Y:S02]  /*37a0*/  ISETP.GE.AND P3, PT, R16, R9, PT ;  /* 0x000000091000720c */ /* 0x000fe40003f66270 */
[----:B------:R-:W-:Y:S02]  /*37b0*/  FSEL R46, R32, -INF , !P1 ;  /* 0xff800000202e7808 */ /* 0x000fe40004800000 */
[----:B------:R-:W-:Y:S01]  /*37c0*/  ISETP.GE.AND P1, PT, R16, R11, PT ;  /* 0x0000000b1000720c */ /* 0x000fe20003f26270 */
[----:B------:R-:W-:Y:S01]  /*37d0*/  VIADD R16, R2, 0x69 ;  /* 0x0000006902107836 */ /* 0x000fe20000000000 */
[----:B------:R-:W-:-:S02]  /*37e0*/  FSEL R64, R34, -INF , !P3 ;  /* 0xff80000022407808 */ /* 0x000fc40005800000 */
[C---:B------:R-:W-:Y:S02]  /*37f0*/  ISETP.GE.AND P3, PT, R3.reuse, R8, PT ;  /* 0x000000080300720c */ /* 0x040fe40003f66270 */
[----:B------:R-:W-:Y:S02]  /*3800*/  FSEL R78, R28, -INF , !P4 ;  /* 0xff8000001c4e7808 */ /* 0x000fe40006000000 */
[----:B------:R-:W-:Y:S02]  /*3810*/  FSEL R96, R30, -INF , !P1 ;  /* 0xff8000001e607808 */ /* 0x000fe40004800000 */
[C---:B------:R-:W-:Y:S02]  /*3820*/  ISETP.GE.AND P4, PT, R3.reuse, R9, PT ;  /* 0x000000090300720c */ /* 0x040fe40003f86270 */
[----:B------:R-:W-:Y:S02]  /*3830*/  ISETP.GE.AND P1, PT, R3, R10, PT ;  /* 0x0000000a0300720c */ /* 0x000fe40003f26270 */
[----:B------:R-:W-:-:S02]  /*3840*/  FSEL R44, R33, -INF , !P3 ;  /* 0xff800000212c7808 */ /* 0x000fc40005800000 */
[----:B------:R-:W-:Y:S01]  /*3850*/  ISETP.GE.AND P3, PT, R3, R11, PT ;  /* 0x0000000b0300720c */ /* 0x000fe20003f66270 */
[----:B------:R-:W-:Y:S01]  /*3860*/  VIADD R3, R2, 0x68 ;  /* 0x0000006802037836 */ /* 0x000fe20000000000 */
[----:B------:R-:W-:Y:S02]  /*3870*/  FSEL R60, R35, -INF , !P4 ;  /* 0xff800000233c7808 */ /* 0x000fe40006000000 */
[----:B------:R-:W-:Y:S01]  /*3880*/  FSEL R76, R29, -INF , !P1 ;  /* 0xff8000001d4c7808 */ /* 0x000fe20004800000 */
[----:B------:R-:W-:Y:S01]  /*3890*/  HMMA.16816.F32 R32, R4, R20, R88 ;  /* 0x000000140420723c */ /* 0x000fe20000001858 */
[C---:B------:R-:W-:Y:S02]  /*38a0*/  ISETP.GE.AND P4, PT, R17.reuse, R8, PT ;  /* 0x000000081100720c */ /* 0x040fe40003f86270 */
[----:B------:R-:W-:Y:S02]  /*38b0*/  ISETP.GE.AND P1, PT, R17, R9, PT ;  /* 0x000000091100720c */ /* 0x000fe40003f26270 */
[----:B------:R-:W-:-:S02]  /*38c0*/  FSEL R37, R45, -INF , !P4 ;  /* 0xff8000002d257808 */ /* 0x000fc40006000000 */
[----:B------:R-:W-:Y:S02]  /*38d0*/  FSEL R90, R31, -INF , !P3 ;  /* 0xff8000001f5a7808 */ /* 0x000fe40005800000 */
[----:B------:R-:W-:Y:S01]  /*38e0*/  FSEL R47, R47, -INF , !P1 ;  /* 0xff8000002f2f7808 */ /* 0x000fe20004800000 */
[----:B------:R-:W-:Y:S01]  /*38f0*/  HMMA.16816.F32 R28, R4, R22, R80 ;  /* 0x00000016041c723c */ /* 0x000fe20000001850 */
[CC--:B------:R-:W-:Y:S02]  /*3900*/  ISETP.GE.AND P4, PT, R3.reuse, R10.reuse, PT ;  /* 0x0000000a0300720c */ /* 0x0c0fe40003f86270 */
[----:B------:R-:W-:Y:S02]  /*3910*/  ISETP.GE.AND P3, PT, R3, R11, PT ;  /* 0x0000000b0300720c */ /* 0x000fe40003f66270 */
[----:B------:R-:W-:Y:S02]  /*3920*/  ISETP.GE.AND P1, PT, R16, R10, PT ;  /* 0x0000000a1000720c */ /* 0x000fe40003f26270 */
[----:B------:R-:W-:Y:S01]  /*3930*/  VIADD R4, R2, 0x70 ;  /* 0x0000007002047836 */ /* 0x000fe20000000000 */
[----:B------:R-:W-:-:S02]  /*3940*/  FSEL R77, R24, -INF , !P4 ;  /* 0xff800000184d7808 */ /* 0x000fc40006000000 */
[----:B------:R-:W-:Y:S02]  /*3950*/  FSEL R91, R26, -INF , !P3 ;  /* 0xff8000001a5b7808 */ /* 0x000fe40005800000 */
[----:B------:R-:W-:Y:S02]  /*3960*/  FSEL R89, R25, -INF , !P1 ;  /* 0xff80000019597808 */ /* 0x000fe40004800000 */
[C---:B------:R-:W-:Y:S02]  /*3970*/  ISETP.GE.AND P4, PT, R3.reuse, R8, PT ;  /* 0x000000080300720c */ /* 0x040fe40003f86270 */
[----:B------:R-:W-:Y:S02]  /*3980*/  ISETP.GE.AND P3, PT, R16, R11, PT ;  /* 0x0000000b1000720c */ /* 0x000fe40003f66270 */
[----:B------:R-:W-:Y:S01]  /*3990*/  ISETP.GE.AND P1, PT, R3, R9, PT ;  /* 0x000000090300720c */ /* 0x000fe20003f26270 */
[----:B------:R-:W-:Y:S01]  /*39a0*/  VIADD R3, R2, 0x71 ;  /* 0x0000007102037836 */ /* 0x000fe20000000000 */
[----:B------:R-:W-:-:S02]  /*39b0*/  FSEL R36, R51, -INF , !P0 ;  /* 0xff80000033247808 */ /* 0x000fc40004000000 */
[C---:B------:R-:W-:Y:S02]  /*39c0*/  ISETP.GE.AND P0, PT, R4.reuse, R9, PT ;  /* 0x000000090400720c */ /* 0x040fe40003f06270 */
[----:B------:R-:W-:Y:S02]  /*39d0*/  FSEL R83, R27, -INF , !P3 ;  /* 0xff8000001b537808 */ /* 0x000fe40005800000 */
[-C--:B------:R-:W-:Y:S02]  /*39e0*/  ISETP.GE.AND P3, PT, R4, R8.reuse, PT ;  /* 0x000000080400720c */ /* 0x080fe40003f66270 */
[----:B------:R-:W-:Y:S02]  /*39f0*/  FSEL R42, R42, -INF , !P0 ;  /* 0xff8000002a2a7808 */ /* 0x000fe40004000000 */
[----:B------:R-:W-:Y:S02]  /*3a00*/  ISETP.GE.AND P0, PT, R3, R8, PT ;  /* 0x000000080300720c */ /* 0x000fe40003f06270 */
[----:B------:R-:W-:-:S02]  /*3a10*/  FSEL R24, R49, -INF , !P6 ;  /* 0xff80000031187808 */ /* 0x000fc40007000000 */
[----:B------:R-:W-:Y:S02]  /*3a20*/  FSEL R27, R40, -INF , !P3 ;  /* 0xff800000281b7808 */ /* 0x000fe40005800000 */
[C---:B------:R-:W-:Y:S02]  /*3a30*/  ISETP.GE.AND P6, PT, R4.reuse, R10, PT ;  /* 0x0000000a0400720c */ /* 0x040fe40003fc6270 */
[-C--:B------:R-:W-:Y:S02]  /*3a40*/  ISETP.GE.AND P3, PT, R4, R11.reuse, PT ;  /* 0x0000000b0400720c */ /* 0x080fe40003f66270 */
[----:B------:R-:W-:Y:S01]  /*3a50*/  FSEL R41, R41, -INF , !P0 ;  /* 0xff80000029297808 */ /* 0x000fe20004000000 */
[----:B------:R-:W-:Y:S01]  /*3a60*/  HMMA.16816.F32 R4, R12, R38, R84 ;  /* 0x000000260c04723c */ /* 0x000fe20000001854 */
[----:B------:R-:W-:Y:S02]  /*3a70*/  ISETP.GE.AND P0, PT, R3, R11, PT ;  /* 0x0000000b0300720c */ /* 0x000fe40003f06270 */
[----:B------:R-:W-:-:S02]  /*3a80*/  FSEL R79, R32, -INF , !P6 ;  /* 0xff800000204f7808 */ /* 0x000fc40007000000 */
[C---:B------:R-:W-:Y:S01]  /*3a90*/  ISETP.GE.AND P6, PT, R3.reuse, R9, PT ;  /* 0x000000090300720c */ /* 0x040fe20003fc6270 */
[----:B------:R-:W-:Y:S01]  /*3aa0*/  HMMA.16816.F32 R12, R12, R22, R72 ;  /* 0x000000160c0c723c */ /* 0x000fe20000001848 */
[----:B------:R-:W-:Y:S02]  /*3ab0*/  FSEL R87, R34, -INF , !P3 ;  /* 0xff80000022577808 */ /* 0x000fe40005800000 */
[----:B------:R-:W-:Y:S01]  /*3ac0*/  ISETP.GE.AND P3, PT, R3, R10, PT ;  /* 0x0000000a0300720c */ /* 0x000fe20003f66270 */
[C---:B------:R-:W-:Y:S01]  /*3ad0*/  VIADD R3, R2.reuse, 0x78 ;  /* 0x0000007802037836 */ /* 0x040fe20000000000 */
[----:B------:R-:W-:Y:S02]  /*3ae0*/  FSEL R85, R35, -INF , !P0 ;  /* 0xff80000023557808 */ /* 0x000fe40004000000 */
[----:B------:R-:W-:Y:S02]  /*3af0*/  ISETP.GE.AND P0, PT, R2, R8, PT ;  /* 0x000000080200720c */ /* 0x000fe40003f06270 */
[----:B------:R-:W-:-:S02]  /*3b00*/  FSEL R55, R55, -INF , !P2 ;  /* 0xff80000037377808 */ /* 0x000fc40005000000 */
[----:B------:R-:W-:Y:S02]  /*3b10*/  FSEL R19, R48, -INF , !P0 ;  /* 0xff80000030137808 */ /* 0x000fe40004000000 */
[C---:B------:R-:W-:Y:S02]  /*3b20*/  ISETP.GE.AND P2, PT, R3.reuse, R10, PT ;  /* 0x0000000a0300720c */ /* 0x040fe40003f46270 */
[----:B------:R-:W-:Y:S02]  /*3b30*/  ISETP.GE.AND P0, PT, R3, R11, PT ;  /* 0x0000000b0300720c */ /* 0x000fe40003f06270 */
[----:B------:R-:W-:Y:S02]  /*3b40*/  FSEL R53, R53, -INF , !P5 ;  /* 0xff80000035357808 */ /* 0x000fe40006800000 */
[----:B------:R-:W-:Y:S02]  /*3b50*/  FSEL R82, R28, -INF , !P2 ;  /* 0xff8000001c527808 */ /* 0x000fe40005000000 */
[----:B------:R-:W-:-:S02]  /*3b60*/  FSEL R86, R30, -INF , !P0 ;  /* 0xff8000001e567808 */ /* 0x000fc40004000000 */
[C---:B------:R-:W-:Y:S02]  /*3b70*/  ISETP.GE.AND P5, PT, R2.reuse, R9, PT ;  /* 0x000000090200720c */ /* 0x040fe40003fa6270 */
[CC--:B------:R-:W-:Y:S02]  /*3b80*/  ISETP.GE.AND P2, PT, R2.reuse, R10.reuse, PT ;  /* 0x0000000a0200720c */ /* 0x0c0fe40003f46270 */
[C---:B------:R-:W-:Y:S01]  /*3b90*/  ISETP.GE.AND P0, PT, R2.reuse, R11, PT ;  /* 0x0000000b0200720c */ /* 0x040fe20003f06270 */
[----:B------:R-:W-:Y:S01]  /*3ba0*/  VIADD R2, R2, 0x79 ;  /* 0x0000007902027836 */ /* 0x000fe20000000000 */
[----:B------:R-:W-:Y:S02]  /*3bb0*/  FSEL R99, R43, -INF , !P6 ;  /* 0xff8000002b637808 */ /* 0x000fe40007000000 */
[----:B------:R-:W-:Y:S02]  /*3bc0*/  FSEL R54, R54, -INF , !P0 ;  /* 0xff80000036367808 */ /* 0x000fe40004000000 */
[----:B------:R-:W-:-:S02]  /*3bd0*/  ISETP.GE.AND P0, PT, R2, R10, PT ;  /* 0x0000000a0200720c */ /* 0x000fc40003f06270 */
[----:B------:R-:W-:Y:S02]  /*3be0*/  FSEL R80, R33, -INF , !P3 ;  /* 0xff80000021507808 */ /* 0x000fe40005800000 */
[----:B------:R-:W-:Y:S02]  /*3bf0*/  FSEL R81, R29, -INF , !P0 ;  /* 0xff8000001d517808 */ /* 0x000fe40004000000 */
[----:B------:R-:W-:Y:S02]  /*3c00*/  ISETP.GE.AND P0, PT, R2, R11, PT ;  /* 0x0000000b0200720c */ /* 0x000fe40003f06270 */
[----:B------:R-:W-:Y:S02]  /*3c10*/  FSEL R50, R50, -INF , !P5 ;  /* 0xff80000032327808 */ /* 0x000fe40006800000 */
[----:B------:R-:W-:Y:S02]  /*3c20*/  FSEL R84, R31, -INF , !P0 ;  /* 0xff8000001f547808 */ /* 0x000fe40004000000 */
[----:B------:R-:W-:-:S02]  /*3c30*/  PLOP3.LUT P0, PT, PT, PT, UP0, 0x80, 0x0 ;  /* 0x000000000000781c */ /* 0x000fc40003f0f008 */
[----:B------:R-:W-:Y:S02]  /*3c40*/  FSEL R52, R52, -INF , !P2 ;  /* 0xff80000034347808 */ /* 0x000fe40005000000 */
[----:B------:R-:W-:Y:S02]  /*3c50*/  FSEL R26, R4, -INF , !P4 ;  /* 0xff800000041a7808 */ /* 0x000fe40006000000 */
[----:B------:R-:W-:Y:S02]  /*3c60*/  FSEL R30, R6, -INF , !P1 ;  /* 0xff800000061e7808 */ /* 0x000fe40004800000 */
[CC--:B------:R-:W-:Y:S02]  /*3c70*/  ISETP.GE.AND P6, PT, R16.reuse, R8.reuse, PT ;  /* 0x000000081000720c */ /* 0x0c0fe40003fc6270 */
[----:B------:R-:W-:Y:S02]  /*3c80*/  ISETP.GE.AND P3, PT, R16, R9, PT ;  /* 0x000000091000720c */ /* 0x000fe40003f66270 */
[----:B------:R-:W-:-:S02]  /*3c90*/  ISETP.GE.AND P5, PT, R3, R8, PT ;  /* 0x000000080300720c */ /* 0x000fc40003fa6270 */
[-C--:B------:R-:W-:Y:S02]  /*3ca0*/  ISETP.GE.AND P2, PT, R3, R9.reuse, PT ;  /* 0x000000090300720c */ /* 0x080fe40003f46270 */
[C---:B------:R-:W-:Y:S02]  /*3cb0*/  ISETP.GE.AND P4, PT, R2.reuse, R8, PT ;  /* 0x000000080200720c */ /* 0x040fe40003f86270 */
[----:B------:R-:W-:Y:S01]  /*3cc0*/  ISETP.GE.AND P1, PT, R2, R9, PT ;  /* 0x000000090200720c */ /* 0x000fe20003f26270 */
[----:B------:R-:W-:Y:S01]  /*3cd0*/  IMAD.IADD R2, R155, 0x1, R163 ;  /* 0x000000019b027824 */ /* 0x000fe200078e02a3 */
[----:B------:R-:W-:Y:S02]  /*3ce0*/  FSEL R22, R5, -INF , !P6 ;  /* 0xff80000005167808 */ /* 0x000fe40007000000 */
[----:B------:R-:W-:Y:S02]  /*3cf0*/  FSEL R28, R7, -INF , !P3 ;  /* 0xff800000071c7808 */ /* 0x000fe40005800000 */
[----:B------:R-:W-:-:S02]  /*3d00*/  FSEL R25, R12, -INF , !P5 ;  /* 0xff8000000c197808 */ /* 0x000fc40006800000 */
[----:B------:R-:W-:Y:S02]  /*3d10*/  FSEL R97, R14, -INF , !P2 ;  /* 0xff8000000e617808 */ /* 0x000fe40005000000 */
[----:B------:R-:W-:Y:S02]  /*3d20*/  FSEL R23, R13, -INF , !P4 ;  /* 0xff8000000d177808 */ /* 0x000fe40006000000 */
[----:B------:R-:W-:Y:S01]  /*3d30*/  FSEL R98, R15, -INF , !P1 ;  /* 0xff8000000f627808 */ /* 0x000fe20004800000 */
[----:B------:R-:W-:Y:S06]  /*3d40*/  @!P0 BRA `(.L_x_82) ;  /* 0x0000000000ec8947 */ /* 0x000fec0003800000 */
[----:B------:R-:W-:Y:S01]  /*3d50*/  ULDC UR6, c[0x0][0x2d0] ;  /* 0x0000b40000067ab9 */ /* 0x000fe20000000800 */
[----:B------:R-:W-:Y:S01]  /*3d60*/  UIADD3 UR7, UR17, -0x2, URZ ;  /* 0xfffffffe11077890 */ /* 0x000fe2000fffe03f */
[----:B------:R-:W-:Y:S01]  /*3d70*/  ISETP.GE.AND P1, PT, R188, UR6, PT ;  /* 0x00000006bc007c0c */ /* 0x000fe2000bf26270 */
[----:B------:R-:W-:Y:S01]  /*3d80*/  IMAD.U32 R6, RZ, RZ, UR10 ;  /* 0x0000000aff067e24 */ /* 0x000fe2000f8e00ff */
[----:B------:R-:W-:Y:S01]  /*3d90*/  BSSY B0, `(.L_x_83) ;  /* 0x0000035000007945 */ /* 0x000fe20003800000 */
[----:B------:R-:W-:Y:S01]  /*3da0*/  USHF.R.S32.HI UR6, URZ, 0x1f, UR7 ;  /* 0x0000001f3f067899 */ /* 0x000fe20008011407 */
[----:B------:R-:W-:Y:S02]  /*3db0*/  IMAD.U32 R13, RZ, RZ, UR10 ;  /* 0x0000000aff0d7e24 */ /* 0x000fe4000f8e00ff */
[----:B------:R-:W-:Y:S01]  /*3dc0*/  IMAD.U32 R4, RZ, RZ, UR7 ;  /* 0x00000007ff047e24 */ /* 0x000fe2000f8e00ff */
[----:B------:R-:W-:Y:S01]  /*3dd0*/  UIMAD UR7, UR19, UR7, URZ ;  /* 0x00000007130772a4 */ /* 0x000fe2000f8e023f */
[----:B------:R-:W-:-:S02]  /*3de0*/  IMAD.U32 R12, RZ, RZ, UR11 ;  /* 0x0000000bff0c7e24 */ /* 0x000fc4000f8e00ff */
[----:B------:R-:W-:Y:S01]  /*3df0*/  IMAD.WIDE.U32 R4, R4, UR20, R186 ;  /* 0x0000001404047c25 */ /* 0x000fe2000f8e00ba */
[----:B------:R-:W-:Y:S02]  /*3e00*/  UIMAD UR6, UR6, UR20, UR7 ;  /* 0x00000014060672a4 */ /* 0x000fe4000f8e0207 */
[----:B------:R-:W1:Y:S01]  /*3e10*/  @!P1 LDC.64 R16, c[0x0][0x218] ;  /* 0x00008600ff109b82 */ /* 0x000e620000000a00 */
[----:B------:R2:W-:Y:S01]  /*3e20*/  @P1 STS [R225+0x2000], RZ ;  /* 0x002000ffe1001388 */ /* 0x0005e20000000800 */
[----:B------:R-:W-:Y:S02]  /*3e30*/  @!P1 LEA R6, P2, R6, R4, 0x6 ;  /* 0x0000000406069211 */ /* 0x000fe400078430ff */
[----:B------:R-:W-:Y:S01]  /*3e40*/  VIADD R7, R5, UR6 ;  /* 0x0000000605077c36 */ /* 0x000fe20008000000 */
[----:B------:R-:W-:Y:S01]  /*3e50*/  @!P1 IADD3 R3, P3, R4, UR26, RZ ;  /* 0x0000001a04039c10 */ /* 0x000fe2000ff7e0ff */
[----:B------:R2:W-:Y:S02]  /*3e60*/  @P1 STS [R225+0x2004], RZ ;  /* 0x002004ffe1001388 */ /* 0x0005e40000000800 */
[----:B------:R-:W3:Y:S01]  /*3e70*/  @!P1 LDC.64 R14, c[0x0][0x218] ;  /* 0x00008600ff0e9b82 */ /* 0x000ee20000000a00 */
[----:B------:R-:W-:Y:S01]  /*3e80*/  @!P1 LEA.HI.X R18, R13, R7, R12, 0x6, P2 ;  /* 0x000000070d129211 */ /* 0x000fe200010f340c */
[----:B------:R2:W-:Y:S01]  /*3e90*/  @P1 STS.64 [R225+0x2008], RZ ;  /* 0x002008ffe1001388 */ /* 0x0005e20000000a00 */
[----:B------:R-:W-:-:S05]  /*3ea0*/  @!P1 IADD3.X R13, R7, UR25, RZ, P3, !PT ;  /* 0x00000019070d9c10 */ /* 0x000fca0009ffe4ff */
[----:B------:R-:W4:Y:S01]  /*3eb0*/  @!P1 LDC.64 R20, c[0x0][0x218] ;  /* 0x00008600ff149b82 */ /* 0x000f220000000a00 */
[----:B-1----:R-:W-:-:S04]  /*3ec0*/  @!P1 LEA R16, P4, R4, R16, 0x1 ;  /* 0x0000001004109211 */ /* 0x002fc800078808ff */
[----:B------:R-:W-:Y:S02]  /*3ed0*/  @!P1 LEA.HI.X R17, R4, R17, R7, 0x1, P4 ;  /* 0x0000001104119211 */ /* 0x000fe400020f0c07 */
[----:B---3--:R-:W-:-:S03]  /*3ee0*/  @!P1 LEA R14, P3, R3, R14, 0x1 ;  /* 0x0000000e030e9211 */ /* 0x008fc600078608ff */
[----:B------:R-:W-:Y:S01]  /*3ef0*/  @!PT LDS RZ, [RZ] ;  /* 0x00000000fffff984 */ /* 0x000fe20000000800 */
[----:B------:R-:W-:Y:S01]  /*3f00*/  @!PT LDS RZ, [RZ] ;  /* 0x00000000fffff984 */ /* 0x000fe20000000800 */
[----:B------:R-:W-:Y:S01]  /*3f10*/  @!PT LDS RZ, [RZ] ;  /* 0x00000000fffff984 */ /* 0x000fe20000000800 */
[----:B------:R2:W-:Y:S01]  /*3f20*/  @!P1 LDGSTS.E.BYPASS.LTC128B.128 [R225+0x2000], desc[UR22][R16.64] ;  /* 0x0200000010e19fae */ /* 0x0005e2000b901d56 */
[----:B------:R-:W-:-:S03]  /*3f30*/  @!P1 LEA.HI.X R15, R3, R15, R13, 0x1, P3 ;  /* 0x0000000f030f9211 */ /* 0x000fc600018f0c0d */
[----:B------:R2:W-:Y:S01]  /*3f40*/  @P1 STS.128 [R225+0x2800], RZ ;  /* 0x002800ffe1001388 */ /* 0x0005e20000000c00 */
[----:B----4-:R-:W-:-:S03]  /*3f50*/  @!P1 LEA R12, P2, R6, R20, 0x1 ;  /* 0x00000014060c9211 */ /* 0x010fc600078408ff */
[----:B------:R-:W-:Y:S01]  /*3f60*/  @!PT LDS RZ, [RZ] ;  /* 0x00000000fffff984 */ /* 0x000fe20000000800 */
[----:B------:R-:W-:Y:S01]  /*3f70*/  @!PT LDS RZ, [RZ] ;  /* 0x00000000fffff984 */ /* 0x000fe20000000800 */
[----:B------:R-:W-:Y:S01]  /*3f80*/  @!PT LDS RZ, [RZ] ;  /* 0x00000000fffff984 */ /* 0x000fe20000000800 */
[----:B------:R2:W-:Y:S01]  /*3f90*/  @!P1 LDGSTS.E.BYPASS.LTC128B.128 [R225+0x2800], desc[UR22][R14.64] ;  /* 0x028000000ee19fae */ /* 0x0005e2000b901d56 */
[----:B------:R-:W-:-:S03]  /*3fa0*/  @!P1 LEA.HI.X R13, R6, R21, R18, 0x1, P2 ;  /* 0x00000015060d9211 */ /* 0x000fc600010f0c12 */
[----:B------:R2:W-:Y:S04]  /*3fb0*/  @P1 STS.128 [R225+0x3000], RZ ;  /* 0x003000ffe1001388 */ /* 0x0005e80000000c00 */
[----:B------:R-:W-:Y:S01]  /*3fc0*/  @!PT LDS RZ, [RZ] ;  /* 0x00000000fffff984 */ /* 0x000fe20000000800 */
[----:B------:R-:W-:Y:S01]  /*3fd0*/  @!PT LDS RZ, [RZ] ;  /* 0x00000000fffff984 */ /* 0x000fe20000000800 */
[----:B------:R-:W-:Y:S01]  /*3fe0*/  @!PT LDS RZ, [RZ] ;  /* 0x00000000fffff984 */ /* 0x000fe20000000800 */
[----:B------:R2:W-:Y:S04]  /*3ff0*/  @!P1 LDGSTS.E.BYPASS.LTC128B.128 [R225+0x3000], desc[UR22][R12.64] ;  /* 0x030000000ce19fae */ /* 0x0005e8000b901d56 */
        /* <DEDUP_REMOVED lines=14> */
.L_x_84:
[----:B------:R-:W-:Y:S05]  /*40e0*/  BSYNC B0 ;  /* 0x0000000000007941 */ /* 0x000fea0003800000 */
.L_x_83:
[----:B------:R-:W0:Y:S02]  /*40f0*/  LDGDEPBAR ;  /* 0x00000000000079af */ /* 0x000e240000000000 */
.L_x_82:
[----:B------:R-:W-:Y:S01]  /*4100*/  FMNMX.FTZ R138, R19, R24, !PT ;  /* 0x00000018138a7209 */ /* 0x000fe20007810000 */
[----:B------:R-:W-:Y:S01]  /*4110*/  ULDC UR15, c[0x0][0x2ec] ;  /* 0x0000bb00000f7ab9 */ /* 0x000fe20000000800 */
[----:B------:R-:W-:Y:S02]  /*4120*/  FMNMX.FTZ R137, R50, R36, !PT ;  /* 0x0000002432897209 */ /* 0x000fe40007810000 */
[----:B------:R-:W-:Y:S02]  /*4130*/  FMNMX.FTZ R138, R140, R138, !PT ;  /* 0x0000008a8c8a7209 */ /* 0x000fe40007810000 */
[----:B------:R-:W-:Y:S02]  /*4140*/  FMNMX.FTZ R137, R158, R137, !PT ;  /* 0x000000899e897209 */ /* 0x000fe40007810000 */
[----:B------:R-:W-:Y:S02]  /*4150*/  FMNMX.FTZ R138, R116, R138, !PT ;  /* 0x0000008a748a7209 */ /* 0x000fe40007810000 */
[----:B------:R-:W-:-:S02]  /*4160*/  FMNMX.FTZ R137, R154, R137, !PT ;  /* 0x000000899a897209 */ /* 0x000fc40007810000 */
[----:B------:R-:W-:Y:S02]  /*4170*/  FMNMX.FTZ R138, R123, R138, !PT ;  /* 0x0000008a7b8a7209 */ /* 0x000fe40007810000 */
        /* <DEDUP_REMOVED lines=55> */
[----:B------:R-:W-:Y:S01]  /*44f0*/  LEA R213, R2, UR4, 0x1 ;  /* 0x0000000402d57c11 */ /* 0x000fe2000f8e08ff */
[----:B------:R-:W3:Y:S01]  /*4500*/  SHFL.BFLY PT, R3, R138, 0x2, 0x1f ;  /* 0x0c401f008a037f89 */ /* 0x000ee200000e0000 */
[----:B------:R-:W-:Y:S02]  /*4510*/  UMOV UR4, UR16 ;  /* 0x0000001000047c82 */ /* 0x000fe40008000000 */
[----:B------:R-:W-:Y:S01]  /*4520*/  LEA R214, R0, R213, 0x1 ;  /* 0x000000d500d67211 */ /* 0x000fe200078e08ff */
[----:B-1----:R-:W1:Y:S04]  /*4530*/  SHFL.BFLY PT, R5, R137, 0x2, 0x1f ;  /* 0x0c401f0089057f89 */ /* 0x002e6800000e0000 */
[----:B------:R-:W-:Y:S01]  /*4540*/  LDSM.16.MT88.4 R32, [R214+0x4400] ;  /* 0x00440000d620783b */ /* 0x000fe20000004200 */
[----:B---3--:R-:W-:-:S02]  /*4550*/  FMNMX.FTZ R138, R138, R3, !PT ;  /* 0x000000038a8a7209 */ /* 0x008fc40007810000 */
[----:B-1----:R-:W-:-:S03]  /*4560*/  FMNMX.FTZ R137, R137, R5, !PT ;  /* 0x0000000589897209 */ /* 0x002fc60007810000 */
[----:B------:R-:W1:Y:S04]  /*4570*/  SHFL.BFLY PT, R3, R138, 0x1, 0x1f ;  /* 0x0c201f008a037f89 */ /* 0x000e6800000e0000 */
[----:B------:R-:W3:Y:S01]  /*4580*/  SHFL.BFLY PT, R5, R137, 0x1, 0x1f ;  /* 0x0c201f0089057f89 */ /* 0x000ee200000e0000 */
[----:B-1----:R-:W-:-:S04]  /*4590*/  FMNMX.FTZ R138, R138, R3, !PT ;  /* 0x000000038a8a7209 */ /* 0x002fc80007810000 */
[C---:B------:R-:W-:Y:S01]  /*45a0*/  FSETP.NEU.FTZ.AND P1, PT, R138.reuse, -INF , PT ;  /* 0xff8000008a00780b */ /* 0x040fe20003f3d000 */
[----:B------:R-:W-:Y:S01]  /*45b0*/  FMUL.FTZ R3, R138, UR15 ;  /* 0x0000000f8a037c20 */ /* 0x000fe20008410000 */
[----:B---3--:R-:W-:-:S04]  /*45c0*/  FMNMX.FTZ R137, R137, R5, !PT ;  /* 0x0000000589897209 */ /* 0x008fc80007810000 */
[----:B------:R-:W-:Y:S01]  /*45d0*/  FSEL R3, R3, RZ, P1 ;  /* 0x000000ff03037208 */ /* 0x000fe20000800000 */
[C---:B------:R-:W-:Y:S01]  /*45e0*/  FMUL.FTZ R5, R137.reuse, UR15 ;  /* 0x0000000f89057c20 */ /* 0x040fe20008410000 */
[----:B------:R-:W-:-:S03]  /*45f0*/  FSETP.NEU.FTZ.AND P1, PT, R137, -INF , PT ;  /* 0xff8000008900780b */ /* 0x000fc60003f3d000 */
[----:B------:R-:W-:Y:S01]  /*4600*/  FFMA.FTZ R4, R19, UR15, -R3 ;  /* 0x0000000f13047c23 */ /* 0x000fe20008010803 */
[----:B------:R-:W-:-:S03]  /*4610*/  FSEL R5, R5, RZ, P1 ;  /* 0x000000ff05057208 */ /* 0x000fc60000800000 */
[----:B------:R1:W-:Y:S02]  /*4620*/  MUFU.EX2 R235, R4 ;  /* 0x0000000400eb7308 */ /* 0x0003e40000000800 */
[----:B------:R-:W-:-:S06]  /*4630*/  FFMA.FTZ R6, R126, UR15, -R5 ;  /* 0x0000000f7e067c23 */ /* 0x000fcc0008010805 */
[----:B------:R3:W-:Y:S01]  /*4640*/  MUFU.EX2 R229, R6 ;  /* 0x0000000600e57308 */ /* 0x0007e20000000800 */
[----:B-1----:R-:W-:-:S07]  /*4650*/  FFMA.FTZ R4, R24, UR15, -R3 ;  /* 0x0000000f18047c23 */ /* 0x002fce0008010803 */
[----:B------:R1:W2:Y:S01]  /*4660*/  MUFU.EX2 R234, R4 ;  /* 0x0000000400ea7308 */ /* 0x0002a20000000800 */
[----:B---3--:R-:W-:-:S07]  /*4670*/  FFMA.FTZ R6, R121, UR15, -R5 ;  /* 0x0000000f79067c23 */ /* 0x008fce0008010805 */
[----:B------:R3:W-:Y:S01]  /*4680*/  MUFU.EX2 R228, R6 ;  /* 0x0000000600e47308 */ /* 0x0007e20000000800 */
[----:B-1----:R-:W-:Y:S01]  /*4690*/  FFMA.FTZ R4, R140, UR15, -R3 ;  /* 0x0000000f8c047c23 */ /* 0x002fe20008010803 */
[----:B--2---:R-:W-:Y:S01]  /*46a0*/  F2FP.F16.F32.PACK_AB R16, R234, R235 ;  /* 0x000000ebea10723e */ /* 0x004fe200000000ff */
[----:B------:R-:W-:-:S05]  /*46b0*/  FADD.FTZ R2, R235, R234 ;  /* 0x000000eaeb027221 */ /* 0x000fca0000010000 */
[----:B------:R1:W-:Y:S01]  /*46c0*/  MUFU.EX2 R236, R4 ;  /* 0x0000000400ec7308 */ /* 0x0003e20000000800 */
[----:B---3--:R-:W-:-:S07]  /*46d0*/  FFMA.FTZ R6, R118, UR15, -R5 ;  /* 0x0000000f76067c23 */ /* 0x008fce0008010805 */
[----:B------:R2:W-:Y:S01]  /*46e0*/  MUFU.EX2 R226, R6 ;  /* 0x0000000600e27308 */ /* 0x0005e20000000800 */
[----:B-1----:R-:W-:-:S07]  /*46f0*/  FFMA.FTZ R4, R116, UR15, -R3 ;  /* 0x0000000f74047c23 */ /* 0x002fce0008010803 */
[----:B------:R1:W3:Y:S01]  /*4700*/  MUFU.EX2 R237, R4 ;  /* 0x0000000400ed7308 */ /* 0x0002e20000000800 */
[----:B--2---:R-:W-:-:S07]  /*4710*/  FFMA.FTZ R6, R124, UR15, -R5 ;  /* 0x0000000f7c067c23 */ /* 0x004fce0008010805 */
[----:B------:R2:W-:Y:S01]  /*4720*/  MUFU.EX2 R211, R6 ;  /* 0x0000000600d37308 */ /* 0x0005e20000000800 */
[----:B-1----:R-:W-:Y:S01]  /*4730*/  FFMA.FTZ R4, R123, UR15, -R3 ;  /* 0x0000000f7b047c23 */ /* 0x002fe20008010803 */
[----:B---3--:R-:W-:-:S06]  /*4740*/  F2FP.F16.F32.PACK_AB R18, R237, R236 ;  /* 0x000000eced12723e */ /* 0x008fcc00000000ff */
[----:B------:R1:W-:Y:S01]  /*4750*/  MUFU.EX2 R239, R4 ;  /* 0x0000000400ef7308 */ /* 0x0003e20000000800 */
[----:B--2---:R-:W-:-:S07]  /*4760*/  FFMA.FTZ R6, R122, UR15, -R5 ;  /* 0x0000000f7a067c23 */ /* 0x004fce0008010805 */
[----:B------:R2:W-:Y:S01]  /*4770*/  MUFU.EX2 R209, R6 ;  /* 0x0000000600d17308 */ /* 0x0005e20000000800 */
[----:B-1----:R-:W-:-:S07]  /*4780*/  FFMA.FTZ R4, R120, UR15, -R3 ;  /* 0x0000000f78047c23 */ /* 0x002fce0008010803 */
[----:B------:R1:W-:Y:S01]  /*4790*/  MUFU.EX2 R238, R4 ;  /* 0x0000000400ee7308 */ /* 0x0003e20000000800 */
[----:B--2---:R-:W-:-:S07]  /*47a0*/  FFMA.FTZ R6, R94, UR15, -R5 ;  /* 0x0000000f5e067c23 */ /* 0x004fce0008010805 */
[----:B------:R-:W-:Y:S01]  /*47b0*/  MUFU.EX2 R208, R6 ;  /* 0x0000000600d07308 */ /* 0x000fe20000000800 */
[----:B-1----:R-:W-:-:S07]  /*47c0*/  FFMA.FTZ R4, R115, UR15, -R3 ;  /* 0x0000000f73047c23 */ /* 0x002fce0008010803 */
        /* <DEDUP_REMOVED lines=48> */
[----:B------:R-:W-:Y:S01]  /*4ad0*/  FFMA.FTZ R3, R23, UR15, -R3 ;  /* 0x0000000f17037c23 */ /* 0x000fe20008010803 */
[----:B------:R-:W-:Y:S04]  /*4ae0*/  LDSM.16.MT88.4 R24, [R214+0x4000] ;  /* 0x00400000d618783b */ /* 0x000fe80000004200 */
[----:B------:R1:W-:Y:S01]  /*4af0*/  MUFU.EX2 R13, R4 ;  /* 0x00000004000d7308 */ /* 0x0003e20000000800 */
[----:B------:R-:W2:Y:S07]  /*4b00*/  LDSM.16.MT88.4 R20, [R213+0x4000] ;  /* 0x00400000d514783b */ /* 0x000eae0000004200 */
[----:B------:R3:W-:Y:S01]  /*4b10*/  MUFU.EX2 R14, R3 ;  /* 0x00000003000e7308 */ /* 0x0007e20000000800 */
[----:B-1----:R-:W-:Y:S01]  /*4b20*/  FMNMX.FTZ R4, R52, R53, !PT ;  /* 0x0000003534047209 */ /* 0x002fe20007810000 */
[----:B---3--:R-:W-:-:S06]  /*4b30*/  FFMA.FTZ R3, R50, UR15, -R5 ;  /* 0x0000000f32037c23 */ /* 0x008fcc0008010805 */
        /* <DEDUP_REMOVED lines=11> */
[C---:B--2---:R-:W-:Y:S06]  /*4bf0*/  HMMA.16816.F32 R68, R16.reuse, R20, RZ ;  /* 0x000000141044723c */ /* 0x044fec00000018ff */
[----:B------:R-:W-:Y:S01]  /*4c00*/  HMMA.16816.F32 R56, R16, R24, RZ ;  /* 0x000000181038723c */ /* 0x000fe200000018ff */
        /* <DEDUP_REMOVED lines=32> */
[----:B-1----:R-:W-:Y:S02]  /*4e10*/  FMNMX.FTZ R4, R131, R3, !PT ;  /* 0x0000000383047209 */ /* 0x002fe40007810000 */
        /* <DEDUP_REMOVED lines=25> */
[----:B------:R-:W-:Y:S01]  /*4fb0*/  FFMA.FTZ R3, R95, UR15, -R5 ;  /* 0x0000000f5f037c23 */ /* 0x000fe20008010805 */
[----:B------:R-:W-:-:S03]  /*4fc0*/  FMNMX.FTZ R136, R81, R136, !PT ;  /* 0x0000008851887209 */ /* 0x000fc60007810000 */
[----:B------:R1:W-:Y:S02]  /*4fd0*/  MUFU.EX2 R205, R3 ;  /* 0x0000000300cd7308 */ /* 0x0003e40000000800 */
[----:B------:R-:W2:Y:S01]  /*4fe0*/  SHFL.BFLY PT, R6, R136, 0x2, 0x1f ;  /* 0x0c401f0088067f89 */ /* 0x000ea200000e0000 */
[----:B-1----:R-:W-:Y:S01]  /*4ff0*/  FMNMX.FTZ R3, R182, R4, !PT ;  /* 0x00000004b6037209 */ /* 0x002fe20007810000 */
[----:B------:R-:W-:-:S03]  /*5000*/  FFMA.FTZ R4, R103, UR15, -R5 ;  /* 0x0000000f67047c23 */ /* 0x000fc60008010805 */
[----:B------:R-:W-:Y:S01]  /*5010*/  FMNMX.FTZ R3, R183, R3, !PT ;  /* 0x00000003b7037209 */ /* 0x000fe20007810000 */
[----:B------:R1:W-:Y:S03]  /*5020*/  MUFU.EX2 R204, R4 ;  /* 0x0000000400cc7308 */ /* 0x0003e60000000800 */
[----:B------:R-:W-:Y:S02]  /*5030*/  FMNMX.FTZ R3, R185, R3, !PT ;  /* 0x00000003b9037209 */ /* 0x000fe40007810000 */
[----:B--2---:R-:W-:Y:S02]  /*5040*/  FMNMX.FTZ R136, R136, R6, !PT ;  /* 0x0000000688887209 */ /* 0x004fe40007810000 */
[----:B------:R-:W-:-:S03]  /*5050*/  FMNMX.FTZ R3, R135, R3, !PT ;  /* 0x0000000387037209 */ /* 0x000fc60007810000 */
[----:B------:R-:W2:Y:S01]  /*5060*/  SHFL.BFLY PT, R6, R136, 0x1, 0x1f ;  /* 0x0c201f0088067f89 */ /* 0x000ea200000e0000 */
[----:B------:R-:W-:-:S04]  /*5070*/  FMNMX.FTZ R3, R139, R3, !PT ;  /* 0x000000038b037209 */ /* 0x000fc80007810000 */
[----:B------:R-:W-:Y:S01]  /*5080*/  FMNMX.FTZ R3, R184, R3, !PT ;  /* 0x00000003b8037209 */ /* 0x000fe20007810000 */
[----:B-1----:R-:W-:-:S04]  /*5090*/  FFMA.FTZ R4, R92, UR15, -R5 ;  /* 0x0000000f5c047c23 */ /* 0x002fc80008010805 */
[----:B------:R1:W-:Y:S01]  /*50a0*/  MUFU.EX2 R203, R4 ;  /* 0x0000000400cb7308 */ /* 0x0003e20000000800 */
[----:B--2---:R-:W-:Y:S01]  /*50b0*/  FMNMX.FTZ R136, R136, R6, !PT ;  /* 0x0000000688887209 */ /* 0x004fe20007810000 */
[----:B-1----:R-:W-:-:S04]  /*50c0*/  FFMA.FTZ R4, R65, UR15, -R5 ;  /* 0x0000000f41047c23 */ /* 0x002fc80008010805 */
[C---:B------:R-:W-:Y:S01]  /*50d0*/  FMUL.FTZ R7, R136.reuse, UR15 ;  /* 0x0000000f88077c20 */ /* 0x040fe20008410000 */
[----:B------:R-:W-:Y:S01]  /*50e0*/  FSETP.NEU.FTZ.AND P1, PT, R136, -INF , PT ;  /* 0xff8000008800780b */ /* 0x000fe20003f3d000 */
[----:B------:R1:W-:Y:S02]  /*50f0*/  MUFU.EX2 R202, R4 ;  /* 0x0000000400ca7308 */ /* 0x0003e40000000800 */
[----:B-1----:R-:W-:Y:S01]  /*5100*/  FMNMX.FTZ R4, R150, R3, !PT ;  /* 0x0000000396047209 */ /* 0x002fe20007810000 */
[----:B------:R-:W-:-:S03]  /*5110*/  FFMA.FTZ R3, R47, UR15, -R5 ;  /* 0x0000000f2f037c23 */ /* 0x000fc60008010805 */
[----:B------:R-:W-:Y:S02]  /*5120*/  FMNMX.FTZ R4, R147, R4, !PT ;  /* 0x0000000493047209 */ /* 0x000fe40007810000 */
[----:B------:R1:W-:Y:S02]  /*5130*/  MUFU.EX2 R201, R3 ;  /* 0x0000000300c97308 */ /* 0x0003e40000000800 */
[----:B-1----:R-:W-:Y:S01]  /*5140*/  FMNMX.FTZ R3, R146, R4, !PT ;  /* 0x0000000492037209 */ /* 0x002fe20007810000 */
[----:B------:R-:W-:Y:S02]  /*5150*/  FFMA.FTZ R4, R64, UR15, -R5 ;  /* 0x0000000f40047c23 */ /* 0x000fe40008010805 */
[----:B------:R-:W-:Y:S01]  /*5160*/  HMMA.16816.F32 R64, R16, R22, RZ ;  /* 0x000000161040723c */ /* 0x000fe200000018ff */
[----:B------:R-:W-:Y:S02]  /*5170*/  FMNMX.FTZ R3, R148, R3, !PT ;  /* 0x0000000394037209 */ /* 0x000fe40007810000 */
[----:B------:R1:W-:Y:S02]  /*5180*/  MUFU.EX2 R200, R4 ;  /* 0x0000000400c87308 */ /* 0x0003e40000000800 */
[----:B------:R-:W-:-:S04]  /*5190*/  FMNMX.FTZ R3, R96, R3, !PT ;  /* 0x0000000360037209 */ /* 0x000fc80007810000 */
[----:B------:R-:W-:Y:S01]  /*51a0*/  FMNMX.FTZ R3, R90, R3, !PT ;  /* 0x000000035a037209 */ /* 0x000fe20007810000 */
[----:B-1----:R-:W-:-:S04]  /*51b0*/  FFMA.FTZ R4, R60, UR15, -R5 ;  /* 0x0000000f3c047c23 */ /* 0x002fc80008010805 */
[----:B------:R1:W-:Y:S02]  /*51c0*/  MUFU.EX2 R199, R4 ;  /* 0x0000000400c77308 */ /* 0x0003e40000000800 */
[----:B-1----:R-:W-:Y:S01]  /*51d0*/  FMNMX.FTZ R4, R91, R3, !PT ;  /* 0x000000035b047209 */ /* 0x002fe20007810000 */
[----:B------:R-:W-:-:S03]  /*51e0*/  FFMA.FTZ R3, R30, UR15, -R5 ;  /* 0x0000000f1e037c23 */ /* 0x000fc60008010805 */
[----:B------:R-:W-:Y:S02]  /*51f0*/  FMNMX.FTZ R4, R83, R4, !PT ;  /* 0x0000000453047209 */ /* 0x000fe40007810000 */
[----:B------:R1:W-:Y:S02]  /*5200*/  MUFU.EX2 R198, R3 ;  /* 0x0000000300c67308 */ /* 0x0003e40000000800 */
[----:B-1----:R-:W-:Y:S01]  /*5210*/  FMNMX.FTZ R3, R87, R4, !PT ;  /* 0x0000000457037209 */ /* 0x002fe20007810000 */
[--C-:B------:R-:W-:Y:S02]  /*5220*/  FFMA.FTZ R4, R28, UR15, -R5.reuse ;  /* 0x0000000f1c047c23 */ /* 0x100fe40008010805 */
[----:B------:R-:W-:Y:S01]  /*5230*/  LDSM.16.MT88.4 R28, [R213+0x4400] ;  /* 0x00440000d51c783b */ /* 0x000fe20000004200 */
[----:B------:R-:W-:Y:S02]  /*5240*/  FMNMX.FTZ R3, R85, R3, !PT ;  /* 0x0000000355037209 */ /* 0x000fe40007810000 */
[----:B------:R1:W-:Y:S02]  /*5250*/  MUFU.EX2 R196, R4 ;  /* 0x0000000400c47308 */ /* 0x0003e40000000800 */
[----:B------:R-:W-:Y:S01]  /*5260*/  FMNMX.FTZ R6, R86, R3, !PT ;  /* 0x0000000356067209 */ /* 0x000fe20007810000 */
[----:B------:R-:W-:-:S05]  /*5270*/  FFMA.FTZ R3, R42, UR15, -R5 ;  /* 0x0000000f2a037c23 */ /* 0x000fca0008010805 */
[----:B------:R2:W-:Y:S01]  /*5280*/  MUFU.EX2 R195, R3 ;  /* 0x0000000300c37308 */ /* 0x0005e20000000800 */
[----:B-1----:R-:W-:-:S05]  /*5290*/  FSEL R4, R7, RZ, P1 ;  /* 0x000000ff07047208 */ /* 0x002fca0000800000 */
[--C-:B------:R-:W-:Y:S01]  /*52a0*/  FFMA.FTZ R7, R166, UR15, -R4.reuse ;  /* 0x0000000fa6077c23 */ /* 0x100fe20008010804 */
[----:B--2---:R-:W-:Y:S01]  /*52b0*/  FMNMX.FTZ R3, R84, R6, !PT ;  /* 0x0000000654037209 */ /* 0x004fe20007810000 */
[--C-:B------:R-:W-:Y:S02]  /*52c0*/  FFMA.FTZ R6, R52, UR15, -R4.reuse ;  /* 0x0000000f34067c23 */ /* 0x100fe40008010804 */
[----:B------:R-:W-:Y:S02]  /*52d0*/  MUFU.EX2 R126, R7 ;  /* 0x00000007007e7308 */ /* 0x000fe40000000800 */
[----:B------:R-:W1:Y:S06]  /*52e0*/  SHFL.BFLY PT, R12, R3, 0x2, 0x1f ;  /* 0x0c401f00030c7f89 */ /* 0x000e6c00000e0000 */
[----:B------:R2:W-:Y:S02]  /*52f0*/  MUFU.EX2 R121, R6 ;  /* 0x0000000600797308 */ /* 0x0005e40000000800 */
[----:B--2---:R-:W-:Y:S01]  /*5300*/  FFMA.FTZ R6, R53, UR15, -R4 ;  /* 0x0000000f35067c23 */ /* 0x004fe20008010804 */
[----:B-1----:R-:W-:-:S05]  /*5310*/  FMNMX.FTZ R3, R3, R12, !PT ;  /* 0x0000000c03037209 */ /* 0x002fca0007810000 */
[----:B------:R1:W2:Y:S01]  /*5320*/  MUFU.EX2 R120, R6 ;  /* 0x0000000600787308 */ /* 0x0002a20000000800 */
[----:B------:R-:W3:Y:S01]  /*5330*/  SHFL.BFLY PT, R7, R3, 0x1, 0x1f ;  /* 0x0c201f0003077f89 */ /* 0x000ee200000e0000 */
[----:B-1----:R-:W-:Y:S01]  /*5340*/  FFMA.FTZ R6, R170, UR15, -R4 ;  /* 0x0000000faa067c23 */ /* 0x002fe20008010804 */
[----:B--2---:R-:W-:-:S05]  /*5350*/  F2FP.F16.F32.PACK_AB R12, R120, R121 ;  /* 0x00000079780c723e */ /* 0x004fca00000000ff */
[----:B------:R1:W-:Y:S01]  /*5360*/  MUFU.EX2 R122, R6 ;  /* 0x00000006007a7308 */ /* 0x0003e20000000800 */
[----:B---3--:R-:W-:Y:S01]  /*5370*/  FMNMX.FTZ R88, R3, R7, !PT ;  /* 0x0000000703587209 */ /* 0x008fe20007810000 */
[----:B------:R-:W-:-:S03]  /*5380*/  FFMA.FTZ R3, R159, UR15, -R4 ;  /* 0x0000000f9f037c23 */ /* 0x000fc60008010804 */
[----:B------:R-:W-:-:S03]  /*5390*/  FSETP.NEU.FTZ.AND P1, PT, R88, -INF , PT ;  /* 0xff8000005800780b */ /* 0x000fc60003f3d000 */
[----:B------:R2:W-:Y:S01]  /*53a0*/  MUFU.EX2 R188, R3 ;  /* 0x0000000300bc7308 */ /* 0x0005e20000000800 */
[----:B-1----:R-:W-:-:S07]  /*53b0*/  FFMA.FTZ R6, R169, UR15, -R4 ;  /* 0x0000000fa9067c23 */ /* 0x002fce0008010804 */
[----:B------:R1:W3:Y:S01]  /*53c0*/  MUFU.EX2 R123, R6 ;  /* 0x00000006007b7308 */ /* 0x0002e20000000800 */
[----:B--2---:R-:W-:-:S05]  /*53d0*/  FMUL.FTZ R3, R88, UR15 ;  /* 0x0000000f58037c20 */ /* 0x004fca0008410000 */
[----:B------:R-:W-:Y:S01]  /*53e0*/  FSEL R3, R3, RZ, P1 ;  /* 0x000000ff03037208 */ /* 0x000fe20000800000 */
[----:B-1----:R-:W-:-:S04]  /*53f0*/  FFMA.FTZ R6, R167, UR15, -R4 ;  /* 0x0000000fa7067c23 */ /* 0x002fc80008010804 */
[----:B------:R-:W-:Y:S01]  /*5400*/  FFMA.FTZ R0, R55, UR15, -R3 ;  /* 0x0000000f37007c23 */ /* 0x000fe20008010803 */
        /* <DEDUP_REMOVED lines=16> */
[----:B------:R-:W-:Y:S08]  /*5510*/  MUFU.EX2 R7, R6 ;  /* 0x0000000600077308 */ /* 0x000ff00000000800 */
[----:B------:R1:W-:Y:S02]  /*5520*/  MUFU.EX2 R6, R0 ;  /* 0x0000000000067308 */ /* 0x0003e40000000800 */
[----:B-1----:R-:W-:Y:S01]  /*5530*/  FFMA.FTZ R0, R177, UR15, -R3 ;  /* 0x0000000fb1007c23 */ /* 0x002fe20008010803 */
[----:B------:R-:W-:-:S02]  /*5540*/  MOV R177, R14 ;  /* 0x0000000e00b17202 */ /* 0x000fc40000000f00 */
[----:B---3--:R-:W-:-:S03]  /*5550*/  F2FP.F16.F32.PACK_AB R14, R123, R122 ;  /* 0x0000007a7b0e723e */ /* 0x008fc600000000ff */
[----:B------:R1:W-:Y:S02]  /*5560*/  MUFU.EX2 R108, R0 ;  /* 0x00000000006c7308 */ /* 0x0003e40000000800 */
[----:B-1----:R-:W-:-:S06]  /*5570*/  FFMA.FTZ R0, R174, UR15, -R3 ;  /* 0x0000000fae007c23 */ /* 0x002fcc0008010803 */
[----:B------:R1:W2:Y:S02]  /*5580*/  MUFU.EX2 R111, R0 ;  /* 0x00000000006f7308 */ /* 0x0002a40000000800 */
[----:B-1----:R-:W-:Y:S01]  /*5590*/  FFMA.FTZ R0, R127, UR15, -R4 ;  /* 0x0000000f7f007c23 */ /* 0x002fe20008010804 */
[----:B--2---:R-:W-:-:S05]  /*55a0*/  F2FP.F16.F32.PACK_AB R15, R111, R108 ;  /* 0x0000006c6f0f723e */ /* 0x004fca00000000ff */
[----:B------:R1:W-:Y:S02]  /*55b0*/  MUFU.EX2 R174, R0 ;  /* 0x0000000000ae7308 */ /* 0x0003e40000000800 */
[----:B-1----:R-:W-:Y:S01]  /*55c0*/  FFMA.FTZ R0, R172, UR15, -R3 ;  /* 0x0000000fac007c23 */ /* 0x002fe20008010803 */
[----:B------:R-:W-:Y:S02]  /*55d0*/  MOV R172, R13 ;  /* 0x0000000d00ac7202 */ /* 0x000fe40000000f00 */
[----:B------:R-:W-:-:S03]  /*55e0*/  F2FP.F16.F32.PACK_AB R13, R6, R7 ;  /* 0x00000007060d723e */ /* 0x000fc600000000ff */
[----:B------:R1:W-:Y:S01]  /*55f0*/  MUFU.EX2 R115, R0 ;  /* 0x0000000000737308 */ /* 0x0003e20000000800 */
[----:B------:R-:W-:-:S03]  /*5600*/  F2FP.F16.F32.PACK_AB R166, R177, R172 ;  /* 0x000000acb1a6723e */ /* 0x000fc600000000ff */
[C---:B------:R-:W-:Y:S06]  /*5610*/  HMMA.16816.F32 R40, R12.reuse, R24, RZ ;  /* 0x000000180c28723c */ /* 0x040fec00000018ff */
[----:B------:R-:W-:Y:S01]  /*5620*/  HMMA.16816.F32 R36, R12, R20, RZ ;  /* 0x000000140c24723c */ /* 0x000fe200000018ff */
[----:B-1----:R-:W-:-:S05]  /*5630*/  FFMA.FTZ R0, R168, UR15, -R3 ;  /* 0x0000000fa8007c23 */ /* 0x002fca0008010803 */
[----:B------:R-:W-:Y:S01]  /*5640*/  HMMA.16816.F32 R44, R12, R22, RZ ;  /* 0x000000160c2c723c */ /* 0x000fe200000018ff */
[----:B------:R-:W1:Y:S01]  /*5650*/  LDSM.16.MT88.4 R20, [R214+0x4800] ;  /* 0x00480000d614783b */ /* 0x000e620000004200 */
[----:B------:R2:W3:Y:S02]  /*5660*/  MUFU.EX2 R116, R0 ;  /* 0x0000000000747308 */ /* 0x0004e40000000800 */
[----:B--2---:R-:W-:-:S06]  /*5670*/  FFMA.FTZ R0, R171, UR15, -R3 ;  /* 0x0000000fab007c23 */ /* 0x004fcc0008010803 */
[----:B------:R2:W-:Y:S02]  /*5680*/  MUFU.EX2 R118, R0 ;  /* 0x0000000000767308 */ /* 0x0005e40000000800 */
[----:B--2---:R-:W-:Y:S01]  /*5690*/  FFMA.FTZ R0, R173, UR15, -R3 ;  /* 0x0000000fad007c23 */ /* 0x004fe20008010803 */
[----:B------:R-:W-:Y:S02]  /*56a0*/  MOV R173, R48 ;  /* 0x0000003000ad7202 */ /* 0x000fe40000000f00 */
[----:B------:R-:W-:Y:S03]  /*56b0*/  HMMA.16816.F32 R48, R12, R26, RZ ;  /* 0x0000001a0c30723c */ /* 0x000fe600000018ff */
[----:B------:R2:W4:Y:S04]  /*56c0*/  MUFU.EX2 R119, R0 ;  /* 0x0000000000777308 */ /* 0x0005280000000800 */
[----:B------:R-:W-:-:S02]  /*56d0*/  F2FP.F16.F32.PACK_AB R12, R126, R124 ;  /* 0x0000007c7e0c723e */ /* 0x000fc400000000ff */
[----:B---3--:R-:W-:Y:S02]  /*56e0*/  F2FP.F16.F32.PACK_AB R13, R116, R115 ;  /* 0x00000073740d723e */ /* 0x008fe400000000ff */
[----:B------:R-:W-:Y:S01]  /*56f0*/  F2FP.F16.F32.PACK_AB R14, R163, R130 ;  /* 0x00000082a30e723e */ /* 0x000fe200000000ff */
[----:B--2---:R-:W-:Y:S01]  /*5700*/  FFMA.FTZ R0, R129, UR15, -R4 ;  /* 0x0000000f81007c23 */ /* 0x004fe20008010804 */
[----:B------:R-:W-:Y:S02]  /*5710*/  MOV R129, R62 ;  /* 0x0000003e00817202 */ /* 0x000fe40000000f00 */
[----:B----4-:R-:W-:Y:S01]  /*5720*/  F2FP.F16.F32.PACK_AB R15, R119, R118 ;  /* 0x00000076770f723e */ /* 0x010fe200000000ff */
[----:B------:R2:W-:Y:S01]  /*5730*/  MUFU.EX2 R128, R0 ;  /* 0x0000000000807308 */ /* 0x0005e20000000800 */
[----:B------:R-:W-:-:S05]  /*5740*/  F2FP.F16.F32.PACK_AB R164, R173, R129 ;  /* 0x00000081ada4723e */ /* 0x000fca00000000ff */
[C---:B------:R-:W-:Y:S06]  /*5750*/  HMMA.16816.F32 R52, R12.reuse, R32, R40 ;  /* 0x000000200c34723c */ /* 0x040fec0000001828 */
[----:B------:R-:W-:Y:S01]  /*5760*/  HMMA.16816.F32 R40, R12, R34, R48 ;  /* 0x000000220c28723c */ /* 0x000fe20000001830 */
[----:B--2---:R-:W-:Y:S01]  /*5770*/  FFMA.FTZ R0, R132, UR15, -R4 ;  /* 0x0000000f84007c23 */ /* 0x004fe20008010804 */
[----:B------:R-:W-:-:S04]  /*5780*/  MOV R132, R61 ;  /* 0x0000003d00847202 */ /* 0x000fc80000000f00 */
[----:B------:R-:W-:Y:S01]  /*5790*/  HMMA.16816.F32 R60, R16, R26, RZ ;  /* 0x0000001a103c723c */ /* 0x000fe200000018ff */
[----:B------:R2:W-:Y:S01]  /*57a0*/  MUFU.EX2 R127, R0 ;  /* 0x00000000007f7308 */ /* 0x0005e20000000800 */
[----:B------:R-:W3:Y:S05]  /*57b0*/  LDSM.16.MT88.4 R24, [R213+0x4800] ;  /* 0x00480000d518783b */ /* 0x000eea0000004200 */
[----:B------:R-:W-:Y:S02]  /*57c0*/  F2FP.F16.F32.PACK_AB R16, R238, R239 ;  /* 0x000000efee10723e */ /* 0x000fe400000000ff */
[----:B------:R-:W-:Y:S02]  /*57d0*/  F2FP.F16.F32.PACK_AB R17, R207, R197 ;  /* 0x000000c5cf11723e */ /* 0x000fe400000000ff */
[----:B------:R-:W-:-:S02]  /*57e0*/  F2FP.F16.F32.PACK_AB R18, R241, R240 ;  /* 0x000000f0f112723e */ /* 0x000fc400000000ff */
[----:B------:R-:W-:Y:S01]  /*57f0*/  F2FP.F16.F32.PACK_AB R19, R210, R206 ;  /* 0x000000ced213723e */ /* 0x000fe200000000ff */
[----:B--2---:R-:W-:Y:S01]  /*5800*/  FFMA.FTZ R0, R133, UR15, -R4 ;  /* 0x0000000f85007c23 */ /* 0x004fe20008010804 */
[----:B------:R-:W-:-:S05]  /*5810*/  MOV R133, R140 ;  /* 0x0000008c00857202 */ /* 0x000fca0000000f00 */
[-C--:B------:R-:W-:Y:S01]  /*5820*/  HMMA.16816.F32 R68, R16, R28.reuse, R68 ;  /* 0x0000001c1044723c */ /* 0x080fe20000001844 */
[----:B------:R2:W-:Y:S05]  /*5830*/  MUFU.EX2 R125, R0 ;  /* 0x00000000007d7308 */ /* 0x0005ea0000000800 */
[C---:B------:R-:W-:Y:S06]  /*5840*/  HMMA.16816.F32 R140, R12.reuse, R28, R36 ;  /* 0x0000001c0c8c723c */ /* 0x040fec0000001824 */
[-C--:B------:R-:W-:Y:S06]  /*5850*/  HMMA.16816.F32 R36, R12, R30.reuse, R44 ;  /* 0x0000001e0c24723c */ /* 0x080fec000000182c */
[C---:B------:R-:W-:Y:S01]  /*5860*/  HMMA.16816.F32 R44, R16.reuse, R30, R64 ;  /* 0x0000001e102c723c */ /* 0x040fe20000001840 */
[--C-:B--2---:R-:W-:Y:S01]  /*5870*/  FFMA.FTZ R0, R179, UR15, -R3.reuse ;  /* 0x0000000fb3007c23 */ /* 0x104fe20008010803 */
[----:B------:R-:W-:Y:S01]  /*5880*/  MOV R179, R109 ;  /* 0x0000006d00b37202 */ /* 0x000fe20000000f00 */
[----:B------:R-:W-:Y:S01]  /*5890*/  LDSM.16.MT88.4 R28, [R214+0x4c00] ;  /* 0x004c0000d61c783b */ /* 0x000fe20000004200 */
[----:B------:R-:W-:Y:S01]  /*58a0*/  F2FP.F16.F32.PACK_AB R12, R187, R186 ;  /* 0x000000babb0c723e */ /* 0x000fe200000000ff */
[----:B------:R2:W-:Y:S01]  /*58b0*/  MUFU.EX2 R112, R0 ;  /* 0x0000000000707308 */ /* 0x0005e20000000800 */
[----:B------:R-:W-:Y:S01]  /*58c0*/  HMMA.16816.F32 R48, R16, R34, R60 ;  /* 0x000000221030723c */ /* 0x000fe2000000183c */
[----:B------:R-:W-:Y:S01]  /*58d0*/  F2FP.F16.F32.PACK_AB R14, R188, R189 ;  /* 0x000000bdbc0e723e */ /* 0x000fe200000000ff */
[----:B--2---:R-:W-:Y:S01]  /*58e0*/  FFMA.FTZ R0, R175, UR15, -R3 ;  /* 0x0000000faf007c23 */ /* 0x004fe20008010803 */
[----:B------:R-:W-:-:S04]  /*58f0*/  MOV R175, R75 ;  /* 0x0000004b00af7202 */ /* 0x000fc80000000f00 */
[----:B------:R2:W4:Y:S02]  /*5900*/  MUFU.EX2 R113, R0 ;  /* 0x0000000000717308 */ /* 0x0005240000000800 */
[----:B--2---:R-:W-:Y:S01]  /*5910*/  FFMA.FTZ R0, R176, UR15, -R3 ;  /* 0x0000000fb0007c23 */ /* 0x004fe20008010803 */
[----:B------:R-:W-:Y:S02]  /*5920*/  MOV R176, R74 ;  /* 0x0000004a00b07202 */ /* 0x000fe40000000f00 */
[----:B----4-:R-:W-:-:S03]  /*5930*/  F2FP.F16.F32.PACK_AB R13, R113, R112 ;  /* 0x00000070710d723e */ /* 0x010fc600000000ff */
[----:B------:R2:W-:Y:S02]  /*5940*/  MUFU.EX2 R105, R0 ;  /* 0x0000000000697308 */ /* 0x0005e40000000800 */
[----:B--2---:R-:W-:Y:S01]  /*5950*/  FFMA.FTZ R0, R178, UR15, -R3 ;  /* 0x0000000fb2007c23 */ /* 0x004fe20008010803 */
[----:B------:R-:W-:-:S05]  /*5960*/  MOV R178, R73 ;  /* 0x0000004900b27202 */ /* 0x000fca0000000f00 */
[----:B------:R2:W4:Y:S02]  /*5970*/  MUFU.EX2 R109, R0 ;  /* 0x00000000006d7308 */ /* 0x0005240000000800 */
[----:B--2---:R-:W-:Y:S01]  /*5980*/  FFMA.FTZ R0, R131, UR15, -R4 ;  /* 0x0000000f83007c23 */ /* 0x004fe20008010804 */
[----:B------:R-:W-:Y:S02]  /*5990*/  MOV R131, R72 ;  /* 0x0000004800837202 */ /* 0x000fe40000000f00 */
[----:B------:R-:W-:Y:S03]  /*59a0*/  HMMA.16816.F32 R72, R16, R32, R56 ;  /* 0x000000201048723c */ /* 0x000fe60000001838 */
[----:B------:R2:W-:Y:S01]  /*59b0*/  MUFU.EX2 R117, R0 ;  /* 0x0000000000757308 */ /* 0x0005e20000000800 */
[----:B------:R-:W5:Y:S01]  /*59c0*/  LDSM.16.MT88.4 R32, [R213+0x4c00] ;  /* 0x004c0000d520783b */ /* 0x000f620000004200 */
[----:B----4-:R-:W-:-:S02]  /*59d0*/  F2FP.F16.F32.PACK_AB R15, R109, R105 ;  /* 0x000000696d0f723e */ /* 0x010fc400000000ff */
[----:B------:R-:W-:Y:S02]  /*59e0*/  F2FP.F16.F32.PACK_AB R16, R149, R242 ;  /* 0x000000f29510723e */ /* 0x000fe400000000ff */
[----:B------:R-:W-:-:S03]  /*59f0*/  F2FP.F16.F32.PACK_AB R17, R233, R227 ;  /* 0x000000e3e911723e */ /* 0x000fc600000000ff */
[----:B-1----:R-:W-:Y:S01]  /*5a00*/  HMMA.16816.F32 R60, R12, R20, R52 ;  /* 0x000000140c3c723c */ /* 0x002fe20000001834 */
[----:B------:R-:W-:Y:S02]  /*5a10*/  F2FP.F16.F32.PACK_AB R18, R243, R151 ;  /* 0x00000097f312723e */ /* 0x000fe400000000ff */
[----:B------:R-:W-:-:S03]  /*5a20*/  F2FP.F16.F32.PACK_AB R19, R231, R232 ;  /* 0x000000e8e713723e */ /* 0x000fc600000000ff */
[----:B------:R-:W-:Y:S01]  /*5a30*/  HMMA.16816.F32 R56, R12, R22, R40 ;  /* 0x000000160c38723c */ /* 0x000fe20000001828 */
[----:B--2---:R-:W-:Y:S01]  /*5a40*/  FFMA.FTZ R0, R134, UR15, -R4 ;  /* 0x0000000f86007c23 */ /* 0x004fe20008010804 */
[----:B------:R-:W-:-:S03]  /*5a50*/  MOV R134, R114 ;  /* 0x0000007200867202 */ /* 0x000fc60000000f00 */
[----:B------:R1:W-:Y:S01]  /*5a60*/  MUFU.EX2 R114, R0 ;  /* 0x0000000000727308 */ /* 0x0003e20000000800 */
[C---:B---3--:R-:W-:Y:S06]  /*5a70*/  HMMA.16816.F32 R64, R16.reuse, R24, R68 ;  /* 0x000000181040723c */ /* 0x048fec0000001844 */
[----:B------:R-:W-:Y:S06]  /*5a80*/  HMMA.16816.F32 R40, R16, R20, R72 ;  /* 0x000000141028723c */ /* 0x000fec0000001848 */
[----:B------:R-:W-:Y:S01]  /*5a90*/  HMMA.16816.F32 R140, R12, R24, R140 ;  /* 0x000000180c8c723c */ /* 0x000fe2000000188c */
[----:B-1----:R-:W-:-:S05]  /*5aa0*/  FFMA.FTZ R0, R144, UR15, -R4 ;  /* 0x0000000f90007c23 */ /* 0x002fca0008010804 */
[----:B------:R-:W-:Y:S01]  /*5ab0*/  HMMA.16816.F32 R52, R16, R26, R44 ;  /* 0x0000001a1034723c */ /* 0x000fe2000000182c */
[----:B------:R1:W-:Y:S02]  /*5ac0*/  MUFU.EX2 R110, R0 ;  /* 0x00000000006e7308 */ /* 0x0003e40000000800 */
[----:B-1----:R-:W-:Y:S01]  /*5ad0*/  FFMA.FTZ R0, R181, UR15, -R3 ;  /* 0x0000000fb5007c23 */ /* 0x002fe20008010803 */
[----:B------:R-:W-:-:S05]  /*5ae0*/  MOV R181, R245 ;  /* 0x000000f500b57202 */ /* 0x000fca0000000f00 */
[----:B------:R1:W-:Y:S02]  /*5af0*/  MUFU.EX2 R103, R0 ;  /* 0x0000000000677308 */ /* 0x0003e40000000800 */
[----:B-1----:R-:W-:Y:S01]  /*5b00*/  FFMA.FTZ R0, R180, UR15, -R3 ;  /* 0x0000000fb4007c23 */ /* 0x002fe20008010803 */
[----:B------:R-:W-:Y:S02]  /*5b10*/  MOV R180, R155 ;  /* 0x0000009b00b47202 */ /* 0x000fe40000000f00 */
[----:B------:R-:W-:Y:S03]  /*5b20*/  HMMA.16816.F32 R152, R12, R26, R36 ;  /* 0x0000001a0c98723c */ /* 0x000fe60000001824 */
[----:B------:R1:W2:Y:S01]  /*5b30*/  MUFU.EX2 R102, R0 ;  /* 0x0000000000667308 */ /* 0x0002a20000000800 */
[----:B------:R-:W-:Y:S02]  /*5b40*/  LDSM.16.MT88.4 R24, [R213+0x5000] ;  /* 0x00500000d518783b */ /* 0x000fe40000004200 */
[----:B------:R-:W-:Y:S02]  /*5b50*/  HMMA.16816.F32 R36, R16, R22, R48 ;  /* 0x000000161024723c */ /* 0x000fe40000001830 */
[----:B------:R-:W3:Y:S01]  /*5b60*/  LDSM.16.MT88.4 R20, [R214+0x5000] ;  /* 0x00500000d614783b */ /* 0x000ee20000004200 */
[----:B------:R-:W-:-:S02]  /*5b70*/  F2FP.F16.F32.PACK_AB R12, R191, R190 ;  /* 0x000000bebf0c723e */ /* 0x000fc400000000ff */
[----:B------:R-:W-:Y:S02]  /*5b80*/  F2FP.F16.F32.PACK_AB R14, R128, R174 ;  /* 0x000000ae800e723e */ /* 0x000fe400000000ff */
[----:B------:R-:W-:Y:S02]  /*5b90*/  F2FP.F16.F32.PACK_AB R17, R229, R230 ;  /* 0x000000e6e511723e */ /* 0x000fe400000000ff */
[----:B------:R-:W-:Y:S02]  /*5ba0*/  F2FP.F16.F32.PACK_AB R18, R251, R252 ;  /* 0x000000fcfb12723e */ /* 0x000fe400000000ff */
[----:B------:R-:W-:Y:S01]  /*5bb0*/  F2FP.F16.F32.PACK_AB R19, R226, R228 ;  /* 0x000000e4e213723e */ /* 0x000fe200000000ff */
[----:B-1----:R-:W-:Y:S01]  /*5bc0*/  FFMA.FTZ R0, R182, UR15, -R3 ;  /* 0x0000000fb6007c23 */ /* 0x002fe20008010803 */
[----:B------:R-:W-:Y:S02]  /*5bd0*/  MOV R182, R244 ;  /* 0x000000f400b67202 */ /* 0x000fe40000000f00 */
[----:B--2---:R-:W-:Y:S01]  /*5be0*/  F2FP.F16.F32.PACK_AB R13, R102, R103 ;  /* 0x00000067660d723e */ /* 0x004fe200000000ff */
[----:B------:R1:W-:Y:S01]  /*5bf0*/  MUFU.EX2 R95, R0 ;  /* 0x00000000005f7308 */ /* 0x0003e20000000800 */
[----:B------:R-:W-:-:S07]  /*5c00*/  F2FP.F16.F32.PACK_AB R16, R180, R182 ;  /* 0x000000b6b410723e */ /* 0x000fce00000000ff */
[C---:B-----5:R-:W-:Y:S06]  /*5c10*/  HMMA.16816.F32 R64, R16.reuse, R32, R64 ;  /* 0x000000201040723c */ /* 0x060fec0000001840 */
[----:B------:R-:W-:Y:S01]  /*5c20*/  HMMA.16816.F32 R48, R16, R28, R40 ;  /* 0x0000001c1030723c */ /* 0x000fe20000001828 */
[----:B-1----:R-:W-:Y:S01]  /*5c30*/  FFMA.FTZ R0, R183, UR15, -R3 ;  /* 0x0000000fb7007c23 */ /* 0x002fe20008010803 */
[----:B------:R-:W-:-:S04]  /*5c40*/  MOV R183, R243 ;  /* 0x000000f300b77202 */ /* 0x000fc80000000f00 */
[C---:B------:R-:W-:Y:S01]  /*5c50*/  HMMA.16816.F32 R36, R16.reuse, R30, R36 ;  /* 0x0000001e1024723c */ /* 0x040fe20000001824 */
[----:B------:R1:W2:Y:S05]  /*5c60*/  MUFU.EX2 R100, R0 ;  /* 0x0000000000647308 */ /* 0x0002aa0000000800 */
[----:B------:R-:W-:Y:S07]  /*5c70*/  HMMA.16816.F32 R52, R16, R34, R52 ;  /* 0x000000221034723c */ /* 0x000fee0000001834 */
[----:B------:R-:W-:-:S02]  /*5c80*/  F2FP.F16.F32.PACK_AB R16, R249, R250 ;  /* 0x000000faf910723e */ /* 0x000fc400000000ff */
[----:B------:R-:W-:Y:S02]  /*5c90*/  F2FP.F16.F32.PACK_AB R17, R209, R211 ;  /* 0x000000d3d111723e */ /* 0x000fe400000000ff */
[----:B------:R-:W-:Y:S01]  /*5ca0*/  F2FP.F16.F32.PACK_AB R18, R181, R248 ;  /* 0x000000f8b512723e */ /* 0x000fe200000000ff */
[--C-:B-1----:R-:W-:Y:S01]  /*5cb0*/  FFMA.FTZ R0, R145, UR15, -R4.reuse ;  /* 0x0000000f91007c23 */ /* 0x102fe20008010804 */
[----:B--2---:R-:W-:Y:S02]  /*5cc0*/  F2FP.F16.F32.PACK_AB R15, R100, R95 ;  /* 0x0000005f640f723e */ /* 0x004fe400000000ff */
[----:B------:R-:W-:Y:S01]  /*5cd0*/  F2FP.F16.F32.PACK_AB R19, R205, R208 ;  /* 0x000000d0cd13723e */ /* 0x000fe200000000ff */
[----:B------:R1:W-:Y:S04]  /*5ce0*/  MUFU.EX2 R104, R0 ;  /* 0x0000000000687308 */ /* 0x0003e80000000800 */
[C---:B------:R-:W-:Y:S06]  /*5cf0*/  HMMA.16816.F32 R44, R12.reuse, R28, R60 ;  /* 0x0000001c0c2c723c */ /* 0x040fec000000183c */
[C---:B------:R-:W-:Y:S01]  /*5d00*/  HMMA.16816.F32 R56, R12.reuse, R30, R56 ;  /* 0x0000001e0c38723c */ /* 0x040fe20000001838 */
[----:B------:R-:W-:Y:S05]  /*5d10*/  LDSM.16.MT88.4 R28, [R214+0x5400] ;  /* 0x00540000d61c783b */ /* 0x000fea0000004200 */
[----:B------:R-:W-:Y:S01]  /*5d20*/  HMMA.16816.F32 R140, R12, R32, R140 ;  /* 0x000000200c8c723c */ /* 0x000fe2000000188c */
[----:B-1----:R-:W-:Y:S01]  /*5d30*/  FFMA.FTZ R0, R106, UR15, -R4 ;  /* 0x0000000f6a007c23 */ /* 0x002fe20008010804 */
[----:B------:R-:W-:-:S03]  /*5d40*/  MOV R106, R151 ;  /* 0x00000097006a7202 */ /* 0x000fc60000000f00 */
[----:B------:R1:W-:Y:S01]  /*5d50*/  MUFU.EX2 R101, R0 ;  /* 0x0000000000657308 */ /* 0x0003e20000000800 */
[----:B------:R-:W-:Y:S01]  /*5d60*/  HMMA.16816.F32 R152, R12, R34, R152 ;  /* 0x000000220c98723c */ /* 0x000fe20000001898 */
[----:B------:R-:W2:Y:S05]  /*5d70*/  LDSM.16.MT88.4 R32, [R213+0x5400] ;  /* 0x00540000d520783b */ /* 0x000eaa0000004200 */
[----:B---3--:R-:W-:Y:S01]  /*5d80*/  HMMA.16816.F32 R36, R16, R22, R36 ;  /* 0x000000161024723c */ /* 0x008fe20000001824 */
[----:B------:R-:W-:Y:S02]  /*5d90*/  F2FP.F16.F32.PACK_AB R12, R125, R127 ;  /* 0x0000007f7d0c723e */ /* 0x000fe400000000ff */
[----:B------:R-:W-:Y:S01]  /*5da0*/  F2FP.F16.F32.PACK_AB R14, R114, R117 ;  /* 0x00000075720e723e */ /* 0x000fe200000000ff */
[----:B-1----:R-:W-:Y:S01]  /*5db0*/  FFMA.FTZ R0, R107, UR15, -R4 ;  /* 0x0000000f6b007c23 */ /* 0x002fe20008010804 */
[----:B------:R-:W-:-:S03]  /*5dc0*/  MOV R107, R149 ;  /* 0x00000095006b7202 */ /* 0x000fc60000000f00 */
        /* <DEDUP_REMOVED lines=20> */
[----:B------:R-:W-:Y:S02]  /*5f10*/  F2FP.F16.F32.PACK_AB R12, R104, R110 ;  /* 0x0000006e680c723e */ /* 0x000fe400000000ff */
[----:B------:R-:W-:-:S03]  /*5f20*/  F2FP.F16.F32.PACK_AB R14, R94, R101 ;  /* 0x000000655e0e723e */ /* 0x000fc600000000ff */
[----:B------:R-:W-:Y:S01]  /*5f30*/  HMMA.16816.F32 R52, R16, R20, R48 ;  /* 0x000000141034723c */ /* 0x000fe20000001830 */
[----:B------:R-:W-:Y:S01]  /*5f40*/  LDSM.16.MT88.4 R20, [R214+0x5800] ;  /* 0x00580000d614783b */ /* 0x000fe20000004200 */
[----:B-1----:R-:W-:-:S04]  /*5f50*/  FFMA.FTZ R0, R77, UR15, -R4 ;  /* 0x0000000f4d007c23 */ /* 0x002fc80008010804 */
[----:B------:R1:W-:Y:S02]  /*5f60*/  MUFU.EX2 R72, R0 ;  /* 0x0000000000487308 */ /* 0x0003e40000000800 */
[----:B-1----:R-:W-:-:S06]  /*5f70*/  FFMA.FTZ R0, R150, UR15, -R3 ;  /* 0x0000000f96007c23 */ /* 0x002fcc0008010803 */
[----:B------:R1:W-:Y:S02]  /*5f80*/  MUFU.EX2 R71, R0 ;  /* 0x0000000000477308 */ /* 0x0003e40000000800 */
[----:B-1----:R-:W-:-:S06]  /*5f90*/  FFMA.FTZ R0, R147, UR15, -R3 ;  /* 0x0000000f93007c23 */ /* 0x002fcc0008010803 */
[----:B------:R1:W3:Y:S02]  /*5fa0*/  MUFU.EX2 R70, R0 ;  /* 0x0000000000467308 */ /* 0x0002e40000000800 */
[----:B-1----:R-:W-:Y:S01]  /*5fb0*/  FFMA.FTZ R0, R146, UR15, -R3 ;  /* 0x0000000f92007c23 */ /* 0x002fe20008010803 */
[----:B---3--:R-:W-:Y:S01]  /*5fc0*/  F2FP.F16.F32.PACK_AB R13, R70, R71 ;  /* 0x00000047460d723e */ /* 0x008fe200000000ff */
[----:B------:R-:W-:Y:S01]  /*5fd0*/  HMMA.16816.F32 R144, R16, R24, R64 ;  /* 0x000000181090723c */ /* 0x000fe20000001840 */
[----:B------:R-:W1:Y:S03]  /*5fe0*/  LDSM.16.MT88.4 R24, [R213+0x5800] ;  /* 0x00580000d518783b */ /* 0x000e660000004200 */
[----:B------:R3:W-:Y:S03]  /*5ff0*/  MUFU.EX2 R68, R0 ;  /* 0x0000000000447308 */ /* 0x0007e60000000800 */
[----:B------:R-:W-:-:S02]  /*6000*/  F2FP.F16.F32.PACK_AB R16, R131, R134 ;  /* 0x000000868310723e */ /* 0x000fc400000000ff */
[----:B------:R-:W-:Y:S02]  /*6010*/  F2FP.F16.F32.PACK_AB R17, R203, R204 ;  /* 0x000000cccb11723e */ /* 0x000fe400000000ff */
[----:B------:R-:W-:Y:S02]  /*6020*/  F2FP.F16.F32.PACK_AB R18, R176, R178 ;  /* 0x000000b2b012723e */ /* 0x000fe400000000ff */
[----:B------:R-:W-:Y:S01]  /*6030*/  F2FP.F16.F32.PACK_AB R19, R201, R202 ;  /* 0x000000cac913723e */ /* 0x000fe200000000ff */
[----:B---3--:R-:W-:-:S06]  /*6040*/  FFMA.FTZ R0, R148, UR15, -R3 ;  /* 0x0000000f94007c23 */ /* 0x008fcc0008010803 */
[C---:B--2---:R-:W-:Y:S01]  /*6050*/  HMMA.16816.F32 R56, R16.reuse, R34, R56 ;  /* 0x000000221038723c */ /* 0x044fe20000001838 */
[----:B------:R-:W2:Y:S01]  /*6060*/  LDSM.16.MT88.4 R148, [R213+0x5c00] ;  /* 0x005c0000d594783b */ /* 0x000ea20000004200 */
[----:B------:R3:W4:Y:S04]  /*6070*/  MUFU.EX2 R69, R0 ;  /* 0x0000000000457308 */ /* 0x0007280000000800 */
[----:B------:R-:W-:Y:S01]  /*6080*/  HMMA.16816.F32 R144, R16, R32, R144 ;  /* 0x000000201090723c */ /* 0x000fe20000001890 */
[----:B---3--:R-:W-:Y:S01]  /*6090*/  FFMA.FTZ R0, R89, UR15, -R4 ;  /* 0x0000000f59007c23 */ /* 0x008fe20008010804 */
[----:B----4-:R-:W-:-:S03]  /*60a0*/  F2FP.F16.F32.PACK_AB R15, R69, R68 ;  /* 0x00000044450f723e */ /* 0x010fc600000000ff */
[----:B------:R3:W4:Y:S04]  /*60b0*/  MUFU.EX2 R64, R0 ;  /* 0x0000000000407308 */ /* 0x0007280000000800 */
[C---:B------:R-:W-:Y:S06]  /*60c0*/  HMMA.16816.F32 R48, R12.reuse, R28, R40 ;  /* 0x0000001c0c30723c */ /* 0x040fec0000001828 */
[C---:B------:R-:W-:Y:S06]  /*60d0*/  HMMA.16816.F32 R40, R12.reuse, R30, R44 ;  /* 0x0000001e0c28723c */ /* 0x040fec000000182c */
[----:B------:R-:W-:Y:S01]  /*60e0*/  HMMA.16816.F32 R140, R12, R32, R140 ;  /* 0x000000200c8c723c */ /* 0x000fe2000000188c */
[----:B---3--:R-:W-:-:S04]  /*60f0*/  FFMA.FTZ R0, R79, UR15, -R4 ;  /* 0x0000000f4f007c23 */ /* 0x008fc80008010804 */
[----:B------:R3:W-:Y:S01]  /*6100*/  MUFU.EX2 R63, R0 ;  /* 0x00000000003f7308 */ /* 0x0007e20000000800 */
[----:B------:R-:W-:Y:S06]  /*6110*/  HMMA.16816.F32 R152, R12, R34, R152 ;  /* 0x000000220c98723c */ /* 0x000fec0000001898 */
[----:B------:R-:W-:Y:S01]  /*6120*/  HMMA.16816.F32 R32, R16, R28, R52 ;  /* 0x0000001c1020723c */ /* 0x000fe20000001834 */
[----:B------:R-:W-:Y:S02]  /*6130*/  F2FP.F16.F32.PACK_AB R12, R75, R78 ;  /* 0x0000004e4b0c723e */ /* 0x000fe400000000ff */
[----:B----4-:R-:W-:-:S03]  /*6140*/  F2FP.F16.F32.PACK_AB R14, R64, R72 ;  /* 0x00000048400e723e */ /* 0x010fc600000000ff */
[----:B------:R-:W-:Y:S01]  /*6150*/  HMMA.16816.F32 R16, R16, R30, R36 ;  /* 0x0000001e1010723c */ /* 0x000fe20000001824 */
[----:B------:R-:W4:Y:S01]  /*6160*/  LDSM.16.MT88.4 R28, [R214+0x5c00] ;  /* 0x005c0000d61c783b */ /* 0x000f220000004200 */
[----:B---3--:R-:W-:-:S04]  /*6170*/  FFMA.FTZ R0, R80, UR15, -R4 ;  /* 0x0000000f50007c23 */ /* 0x008fc80008010804 */
[----:B------:R3:W5:Y:S02]  /*6180*/  MUFU.EX2 R62, R0 ;  /* 0x00000000003e7308 */ /* 0x0007640000000800 */
[----:B---3--:R-:W-:Y:S01]  /*6190*/  FFMA.FTZ R0, R96, UR15, -R3 ;  /* 0x0000000f60007c23 */ /* 0x008fe20008010803 */
[----:B-----5:R-:W-:-:S05]  /*61a0*/  F2FP.F16.F32.PACK_AB R168, R62, R63 ;  /* 0x0000003f3ea8723e */ /* 0x020fca00000000ff */
[----:B------:R3:W-:Y:S02]  /*61b0*/  MUFU.EX2 R61, R0 ;  /* 0x00000000003d7308 */ /* 0x0007e40000000800 */
[----:B---3--:R-:W-:-:S06]  /*61c0*/  FFMA.FTZ R0, R90, UR15, -R3 ;  /* 0x0000000f5a007c23 */ /* 0x008fcc0008010803 */
        /* <DEDUP_REMOVED lines=9> */
[C---:B-1----:R-:W-:Y:S06]  /*6260*/  HMMA.16816.F32 R140, R12.reuse, R24, R140 ;  /* 0x000000180c8c723c */ /* 0x042fec000000188c */
[C---:B------:R-:W-:Y:S06]  /*6270*/  HMMA.16816.F32 R152, R12.reuse, R26, R152 ;  /* 0x0000001a0c98723c */ /* 0x040fec0000001898 */
[----:B------:R-:W-:Y:S01]  /*6280*/  HMMA.16816.F32 R48, R12, R20, R48 ;  /* 0x000000140c30723c */ /* 0x000fe20000001830 */
[----:B---3--:R-:W-:Y:S01]  /*6290*/  FFMA.FTZ R0, R81, UR15, -R4 ;  /* 0x0000000f51007c23 */ /* 0x008fe20008010804 */
        /* <DEDUP_REMOVED lines=20> */
[----:B------:R3:W5:Y:S01]  /*63e0*/  MUFU.EX2 R245, R3 ;  /* 0x0000000300f57308 */ /* 0x0007620000000800 */
[----:B-1----:R-:W-:-:S07]  /*63f0*/  FFMA.FTZ R0, R99, UR15, -R5 ;  /* 0x0000000f63007c23 */ /* 0x002fce0008010805 */
[----:B------:R1:W4:Y:S01]  /*6400*/  MUFU.EX2 R24, R0 ;  /* 0x0000000000187308 */ /* 0x0003220000000800 */
[----:B---3--:R-:W-:Y:S01]  /*6410*/  FADD.FTZ R3, R236, R2 ;  /* 0x00000002ec037221 */ /* 0x008fe20000010000 */
[----:B-----5:R-:W-:-:S07]  /*6420*/  F2FP.F16.F32.PACK_AB R171, R245, R36 ;  /* 0x00000024f5ab723e */ /* 0x020fce00000000ff */
[----:B--2---:R-:W-:Y:S01]  /*6430*/  HMMA.16816.F32 R140, R168, R148, R140 ;  /* 0x00000094a88c723c */ /* 0x004fe2000000188c */
[----:B-1----:R-:W-:Y:S01]  /*6440*/  FFMA.FTZ R0, R97, UR15, -R5 ;  /* 0x0000000f61007c23 */ /* 0x002fe20008010805 */
[----:B----4-:R-:W-:-:S04]  /*6450*/  F2FP.F16.F32.PACK_AB R165, R24, R195 ;  /* 0x000000c318a5723e */ /* 0x010fc800000000ff */
[----:B------:R-:W-:Y:S01]  /*6460*/  HMMA.16816.F32 R152, R168, R150, R152 ;  /* 0x00000096a898723c */ /* 0x000fe20000001898 */
[----:B------:R1:W-:Y:S02]  /*6470*/  MUFU.EX2 R20, R0 ;  /* 0x0000000000147308 */ /* 0x0003e40000000800 */
[----:B-1----:R-:W-:Y:S01]  /*6480*/  FFMA.FTZ R0, R98, UR15, -R5 ;  /* 0x0000000f62007c23 */ /* 0x002fe20008010805 */
[----:B------:R-:W-:Y:S01]  /*6490*/  FADD.FTZ R5, R7, R6 ;  /* 0x0000000607057221 */ /* 0x000fe20000010000 */
[----:B------:R-:W-:-:S04]  /*64a0*/  FADD.FTZ R6, R237, R3 ;  /* 0x00000003ed067221 */ /* 0x000fc80000010000 */
[----:B------:R1:W2:Y:S02]  /*64b0*/  MUFU.EX2 R243, R0 ;  /* 0x0000000000f37308 */ /* 0x0002a40000000800 */
[----:B-1----:R-:W-:Y:S01]  /*64c0*/  FADD.FTZ R0, R193, R192 ;  /* 0x000000c0c1007221 */ /* 0x002fe20000010000 */
[----:B--2---:R-:W-:-:S03]  /*64d0*/  F2FP.F16.F32.PACK_AB R167, R243, R20 ;  /* 0x00000014f3a7723e */ /* 0x004fc600000000ff */
        /* <DEDUP_REMOVED lines=120> */
[----:B------:R-:W-:-:S03]  /*6c60*/  FADD.FTZ R245, R245, R0 ;  /* 0x00000000f5f57221 */ /* 0x000fc60000010000 */
[----:B------:R-:W-:Y:S06]  /*6c70*/  HMMA.16816.F32 R160, R164, R28, R32 ;  /* 0x0000001ca4a0723c */ /* 0x000fec0000001820 */
[-C--:B------:R-:W-:Y:S06]  /*6c80*/  HMMA.16816.F32 R168, R168, R30.reuse, R40 ;  /* 0x0000001ea8a8723c */ /* 0x080fec0000001828 */
[----:B------:R-:W-:Y:S01]  /*6c90*/  HMMA.16816.F32 R164, R164, R30, R16 ;  /* 0x0000001ea4a4723c */ /* 0x000fe20000001810 */
[----:B------:R-:W-:-:S08]  /*6ca0*/  NOP ;  /* 0x0000000000007918 */ /* 0x000fd00000000000 */
[----:B------:R-:W-:-:S15]  /*6cb0*/  @!P0 BRA `(.L_x_85) ;  /* 0x00000050001c8947 */ /* 0x000fde0003800000 */
[----:B------:R-:W2:Y:S01]  /*6cc0*/  LDL.64 R172, [R1+0x10] ;  /* 0x0000100001ac7983 */ /* 0x000ea20000100a00 */
[----:B------:R-:W-:Y:S01]  /*6cd0*/  ULDC UR4, c[0x0][0x2d0] ;  /* 0x0000b40000047ab9 */ /* 0x000fe20000000800 */
[----:B------:R-:W-:-:S04]  /*6ce0*/  DEPBAR.LE SB0, 0x0 ;  /* 0x000080000000791a */ /* 0x000fc80000000000 */
[----:B------:R-:W-:Y:S02]  /*6cf0*/  IMAD.U32 R7, RZ, RZ, UR8 ;  /* 0x00000008ff077e24 */ /* 0x000fe4000f8e00ff */
[----:B------:R-:W-:Y:S02]  /*6d00*/  IMAD.U32 R4, RZ, RZ, UR8 ;  /* 0x00000008ff047e24 */ /* 0x000fe4000f8e00ff */
[----:B------:R-:W-:Y:S01]  /*6d10*/  IMAD.U32 R0, RZ, RZ, UR9 ;  /* 0x00000009ff007e24 */ /* 0x000fe2000f8e00ff */
[----:B------:R-:W-:Y:S01]  /*6d20*/  BAR.SYNC.DEFER_BLOCKING 0x0 ;  /* 0x0000000000007b1d */ /* 0x000fe20000010000 */
[----:B--2---:R-:W-:Y:S01]  /*6d30*/  ISETP.GE.AND P1, PT, R172, UR4, PT ;  /* 0x00000004ac007c0c */ /* 0x004fe2000bf26270 */
[----:B------:R-:W-:-:S04]  /*6d40*/  UIADD3 UR4, UR17, -0x2, URZ ;  /* 0xfffffffe11047890 */ /* 0x000fc8000fffe03f */
[----:B------:R-:W-:Y:S02]  /*6d50*/  USHF.R.S32.HI UR6, URZ, 0x1f, UR4 ;  /* 0x0000001f3f067899 */ /* 0x000fe40008011404 */
[----:B------:R-:W-:Y:S01]  /*6d60*/  IMAD.U32 R2, RZ, RZ, UR4 ;  /* 0x00000004ff027e24 */ /* 0x000fe2000f8e00ff */
[----:B------:R-:W-:-:S03]  /*6d70*/  UIMAD UR4, UR21, UR4, URZ ;  /* 0x00000004150472a4 */ /* 0x000fc6000f8e023f */
[----:B------:R-:W-:Y:S01]  /*6d80*/  IMAD.WIDE.U32 R2, R2, UR28, R246 ;  /* 0x0000001c02027c25 */ /* 0x000fe2000f8e00f6 */
[----:B------:R-:W-:Y:S01]  /*6d90*/  UIMAD UR4, UR6, UR28, UR4 ;  /* 0x0000001c060472a4 */ /* 0x000fe2000f8e0204 */
[----:B------:R-:W1:Y:S01]  /*6da0*/  @!P1 LDC.64 R14, c[0x0][0x220] ;  /* 0x00008800ff0e9b82 */ /* 0x000e620000000a00 */
[----:B------:R-:W-:Y:S01]  /*6db0*/  VOTEU.ALL UP0, P1 ;  /* 0x00000000003f7886 */ /* 0x000fe20000800000 */
[----:B------:R-:W-:Y:S01]  /*6dc0*/  @P1 STS [R225+0x4000], RZ ;  /* 0x004000ffe1001388 */ /* 0x000fe20000000800 */
[----:B------:R-:W-:Y:S02]  /*6dd0*/  @!P1 LEA R7, P0, R7, R2, 0x6 ;  /* 0x0000000207079211 */ /* 0x000fe400078030ff */
[----:B------:R-:W-:Y:S01]  /*6de0*/  VIADD R3, R3, UR4 ;  /* 0x0000000403037c36 */ /* 0x000fe20008000000 */
[----:B------:R-:W-:Y:S01]  /*6df0*/  @!UP0 UIMAD UR4, UR9, 0x60, URZ ;  /* 0x00000060090488a4 */ /* 0x000fe2000f8e023f */
[----:B------:R-:W-:Y:S01]  /*6e00*/  @P1 STS [R225+0x4004], RZ ;  /* 0x004004ffe1001388 */ /* 0x000fe20000000800 */
[----:B------:R-:W2:Y:S01]  /*6e10*/  @!P1 LDC.64 R18, c[0x0][0x220] ;  /* 0x00008800ff129b82 */ /* 0x000ea20000000a00 */
[----:B------:R-:W-:Y:S01]  /*6e20*/  UISETP.GE.AND UP0, UPT, UR17, 0x3, UPT ;  /* 0x000000031100788c */ /* 0x000fe2000bf06270 */
[C---:B------:R-:W-:Y:S01]  /*6e30*/  @!P1 LEA.HI.X R16, R4.reuse, R3, R0, 0x6, P0 ;  /* 0x0000000304109211 */ /* 0x040fe200000f3400 */
[----:B------:R-:W-:Y:S01]  /*6e40*/  @!P1 IMAD.WIDE.U32 R4, R4, 0x60, R2 ;  /* 0x0000006004049825 */ /* 0x000fe200078e0002 */
[----:B------:R-:W-:Y:S01]  /*6e50*/  @!P1 IADD3 R0, P0, R2, UR27, RZ ;  /* 0x0000001b02009c10 */ /* 0x000fe2000ff1e0ff */
[----:B------:R-:W-:Y:S03]  /*6e60*/  @P1 STS.64 [R225+0x4008], RZ ;  /* 0x004008ffe1001388 */ /* 0x000fe60000000a00 */
[----:B------:R-:W3:Y:S01]  /*6e70*/  @!P1 LDC.64 R20, c[0x0][0x220] ;  /* 0x00008800ff149b82 */ /* 0x000ee20000000a00 */
[----:B------:R-:W-:-:S07]  /*6e80*/  @!P1 IADD3.X R13, R3, UR18, RZ, P0, !PT ;  /* 0x00000012030d9c10 */ /* 0x000fce00087fe4ff */
[----:B------:R-:W4:Y:S01]  /*6e90*/  @!P1 LDC.64 R22, c[0x0][0x220] ;  /* 0x00008800ff169b82 */ /* 0x000f220000000a00 */
[----:B-1----:R-:W-:-:S04]  /*6ea0*/  @!P1 LEA R14, P3, R2, R14, 0x1 ;  /* 0x0000000e020e9211 */ /* 0x002fc800078608ff */
[----:B------:R-:W-:Y:S02]  /*6eb0*/  @!P1 LEA.HI.X R15, R2, R15, R3, 0x1, P3 ;  /* 0x0000000f020f9211 */ /* 0x000fe400018f0c03 */
[----:B--2---:R-:W-:-:S03]  /*6ec0*/  @!P1 LEA R12, P2, R0, R18, 0x1 ;  /* 0x00000012000c9211 */ /* 0x004fc600078408ff */
[----:B------:R-:W-:Y:S01]  /*6ed0*/  @!PT LDS RZ, [RZ] ;  /* 0x00000000fffff984 */ /* 0x000fe20000000800 */
[----:B------:R-:W-:Y:S01]  /*6ee0*/  @!PT LDS RZ, [RZ] ;  /* 0x00000000fffff984 */ /* 0x000fe20000000800 */
[----:B------:R-:W-:Y:S01]  /*6ef0*/  @!PT LDS RZ, [RZ] ;  /* 0x00000000fffff984 */ /* 0x000fe20000000800 */
[----:B------:R-:W-:Y:S01]  /*6f00*/  @!P1 LDGSTS.E.BYPASS.LTC128B.128 [R225+0x4000], desc[UR22][R14.64] ;  /* 0x040000000ee19fae */ /* 0x000fe2000b901d56 */
[----:B------:R-:W-:Y:S01]  /*6f10*/  @!P1 LEA.HI.X R13, R0, R19, R13, 0x1, P2 ;  /* 0x00000013000d9211 */ /* 0x000fe200010f0c0d */
[----:B------:R-:W-:Y:S02]  /*6f20*/  @!P1 VIADD R0, R5, UR4 ;  /* 0x0000000405009c36 */ /* 0x000fe40008000000 */
[----:B------:R-:W-:Y:S01]  /*6f30*/  @P1 STS.128 [R225+0x4800], RZ ;  /* 0x004800ffe1001388 */ /* 0x000fe20000000c00 */
[----:B------:R-:W-:Y:S01]  /*6f40*/  UIADD3 UR4, UR17, -0x2, URZ ;  /* 0xfffffffe11047890 */ /* 0x000fe2000fffe03f */
[C---:B---3--:R-:W-:Y:S02]  /*6f50*/  @!P1 LEA R6, P0, R7.reuse, R20, 0x1 ;  /* 0x0000001407069211 */ /* 0x048fe400078008ff */
[----:B------:R-:W-:Y:S01]  /*6f60*/  @!PT LDS RZ, [RZ] ;  /* 0x00000000fffff984 */ /* 0x000fe20000000800 */
[----:B------:R-:W-:Y:S01]  /*6f70*/  @!PT LDS RZ, [RZ] ;  /* 0x00000000fffff984 */ /* 0x000fe20000000800 */
[----:B------:R-:W-:Y:S01]  /*6f80*/  @!PT LDS RZ, [RZ] ;  /* 0x00000000fffff984 */ /* 0x000fe20000000800 */
[----:B------:R1:W-:Y:S02]  /*6f90*/  @!P1 LDGSTS.E.BYPASS.LTC128B.128 [R225+0x4800], desc[UR22][R12.64] ;  /* 0x048000000ce19fae */ /* 0x0003e4000b901d56 */
[----:B------:R-:W-:-:S02]  /*6fa0*/  @!P1 LEA.HI.X R7, R7, R21, R16, 0x1, P0 ;  /* 0x0000001507079211 */ /* 0x000fc400000f0c10 */
[----:B------:R-:W-:Y:S01]  /*6fb0*/  @P1 STS.128 [R225+0x5000], RZ ;  /* 0x005000ffe1001388 */ /* 0x000fe20000000c00 */
[----:B----4-:R-:W-:-:S03]  /*6fc0*/  @!P1 LEA R2, P0, R4, R22, 0x1 ;  /* 0x0000001604029211 */ /* 0x010fc600078008ff */
[----:B------:R-:W-:Y:S01]  /*6fd0*/  @!PT LDS RZ, [RZ] ;  /* 0x00000000fffff984 */ /* 0x000fe20000000800 */
[----:B------:R-:W-:Y:S01]  /*6fe0*/  @!PT LDS RZ, [RZ] ;  /* 0x00000000fffff984 */ /* 0x000fe20000000800 */
[----:B------:R-:W-:Y:S01]  /*6ff0*/  @!PT LDS RZ, [RZ] ;  /* 0x00000000fffff984 */ /* 0x000fe20000000800 */
[----:B------:R2:W-:Y:S01]  /*7000*/  @!P1 LDGSTS.E.BYPASS.LTC128B.128 [R225+0x5000], desc[UR22][R6.64] ;  /* 0x0500000006e19fae */ /* 0x0005e2000b901d56 */
[----:B------:R-:W-:Y:S01]  /*7010*/  @!P1 LEA.HI.X R3, R4, R23, R0, 0x1, P0 ;  /* 0x0000001704039211 */ /* 0x000fe200000f0c00 */
[----:B------:R-:W-:Y:S02]  /*7020*/  IMAD.U32 R0, RZ, RZ, UR4 ;  /* 0x00000004ff007e24 */ /* 0x000fe4000f8e00ff */
[----:B------:R-:W-:Y:S04]  /*7030*/  @P1 STS.128 [R225+0x5800], RZ ;  /* 0x005800ffe1001388 */ /* 0x000fe80000000c00 */
[----:B------:R-:W-:Y:S01]  /*7040*/  @!PT LDS RZ, [RZ] ;  /* 0x00000000fffff984 */ /* 0x000fe20000000800 */
[----:B------:R-:W-:Y:S01]  /*7050*/  @!PT LDS RZ, [RZ] ;  /* 0x00000000fffff984 */ /* 0x000fe20000000800 */
[----:B------:R-:W-:Y:S01]  /*7060*/  @!PT LDS RZ, [RZ] ;  /* 0x00000000fffff984 */ /* 0x000fe20000000800 */
[----:B------:R3:W-:Y:S04]  /*7070*/  @!P1 LDGSTS.E.BYPASS.LTC128B.128 [R225+0x5800], desc[UR22][R2.64] ;  /* 0x0580000002e19fae */ /* 0x0007e8000b901d56 */
[----:B------:R-:W-:Y:S04]  /*7080*/  LDSM.16.M88.4 R20, [R215] ;  /* 0x00000000d714783b */ /* 0x000fe80000000200 */
[----:B------:R-:W4:Y:S04]  /*7090*/  LDSM.16.M88.4 R40, [R212+0x2000] ;  /* 0x00200000d428783b */ /* 0x000f280000000200 */
[----:B------:R-:W5:Y:S04]  /*70a0*/  LDSM.16.M88.4 R32, [R212+0x2800] ;  /* 0x00280000d420783b */ /* 0x000f680000000200 */
[----:B------:R-:W3:Y:S04]  /*70b0*/  LDSM.16.M88.4 R84, [R212+0x2c00] ;  /* 0x002c0000d454783b */ /* 0x000ee80000000200 */
[----:B------:R-:W3:Y:S04]  /*70c0*/  LDSM.16.M88.4 R16, [R215+0x1000] ;  /* 0x00100000d710783b */ /* 0x000ee80000000200 */
[----:B------:R-:W3:Y:S04]  /*70d0*/  LDSM.16.M88.4 R72, [R212+0x3400] ;  /* 0x00340000d448783b */ /* 0x000ee80000000200 */
[----:B------:R-:W3:Y:S04]  /*70e0*/  LDSM.16.M88.4 R80, [R212+0x3000] ;  /* 0x00300000d450783b */ /* 0x000ee80000000200 */
[----:B-1----:R-:W-:Y:S04]  /*70f0*/  LDSM.16.M88.4 R12, [R216] ;  /* 0x00000000d80c783b */ /* 0x002fe80000000200 */
[----:B------:R-:W1:Y:S04]  /*7100*/  LDSM.16.M88.4 R28, [R217] ;  /* 0x00000000d91c783b */ /* 0x000e680000000200 */
[----:B------:R-:W1:Y:S04]  /*7110*/  LDSM.16.M88.4 R44, [R223] ;  /* 0x00000000df2c783b */ /* 0x000e680000000200 */
[----:B------:R-:W1:Y:S04]  /*7120*/  LDSM.16.M88.4 R68, [R222] ;  /* 0x00000000de44783b */ /* 0x000e680000000200 */
[----:B--2---:R-:W2:Y:S01]  /*7130*/  LDSM.16.M88.4 R4, [R216+0x1000] ;  /* 0x00100000d804783b */ /* 0x004ea20000000200 */
[C---:B----4-:R-:W-:Y:S03]  /*7140*/  HMMA.16816.F32 R120, R20.reuse, R40, RZ ;  /* 0x000000281478723c */ /* 0x050fe600000018ff */
[----:B------:R-:W4:Y:S03]  /*7150*/  LDSM.16.M88.4 R108, [R220] ;  /* 0x00000000dc6c783b */ /* 0x000f260000000200 */
[C---:B-----5:R-:W-:Y:S01]  /*7160*/  HMMA.16816.F32 R100, R20.reuse, R32, RZ ;  /* 0x000000201464723c */ /* 0x060fe200000018ff */
[----:B------:R-:W5:Y:S04]  /*7170*/  LDSM.16.M88.4 R60, [R221] ;  /* 0x00000000dd3c783b */ /* 0x000f680000000200 */
[----:B------:R-:W5:Y:S01]  /*7180*/  LDSM.16.M88.4 R36, [R212+0x2400] ;  /* 0x00240000d424783b */ /* 0x000f620000000200 */
[----:B---3--:R-:W-:Y:S03]  /*7190*/  HMMA.16816.F32 R92, R20, R84, RZ ;  /* 0x00000054145c723c */ /* 0x008fe600000018ff */
[----:B------:R-:W3:Y:S03]  /*71a0*/  LDSM.16.M88.4 R24, [R224] ;  /* 0x00000000e018783b */ /* 0x000ee60000000200 */
[----:B------:R-:W-:Y:S01]  /*71b0*/  HMMA.16816.F32 R116, R16, R40, RZ ;  /* 0x000000281074723c */ /* 0x000fe200000018ff */
[----:B------:R-:W2:Y:S01]  /*71c0*/  S2R R2, SR_TID.X ;  /* 0x0000000000027919 */ /* 0x000ea20000002100 */
[----:B------:R-:W0:Y:S04]  /*71d0*/  LDGDEPBAR ;  /* 0x00000000000079af */ /* 0x000e280000000000 */
[C---:B------:R-:W-:Y:S06]  /*71e0*/  HMMA.16816.F32 R52, R20.reuse, R72, RZ ;  /* 0x000000481434723c */ /* 0x040fec00000018ff */
[----:B------:R-:W-:Y:S06]  /*71f0*/  HMMA.16816.F32 R64, R20, R80, RZ ;  /* 0x000000501440723c */ /* 0x000fec00000018ff */
[----:B------:R-:W-:Y:S06]  /*7200*/  HMMA.16816.F32 R48, R16, R72, RZ ;  /* 0x000000481030723c */ /* 0x000fec00000018ff */
[C---:B-1----:R-:W-:Y:S06]  /*7210*/  HMMA.16816.F32 R128, R12.reuse, R28, R120 ;  /* 0x0000001c0c80723c */ /* 0x042fec0000001878 */
[----:B------:R-:W-:Y:S01]  /*7220*/  HMMA.16816.F32 R120, R12, R44, R100 ;  /* 0x0000002c0c78723c */ /* 0x000fe20000001864 */
[----:B--2---:R-:W-:-:S05]  /*7230*/  IMAD.SHL.U32 R2, R2, 0x2, RZ ;  /* 0x0000000202027824 */ /* 0x004fca00078e00ff */
[----:B------:R-:W-:Y:S01]  /*7240*/  HMMA.16816.F32 R100, R12, R68, R92 ;  /* 0x000000440c64723c */ /* 0x000fe2000000185c */
[----:B------:R-:W-:-:S05]  /*7250*/  LOP3.LUT R2, R2, 0x6, RZ, 0xc0, !PT ;  /* 0x0000000602027812 */ /* 0x000fca00078ec0ff */
[----:B------:R-:W-:Y:S01]  /*7260*/  HMMA.16816.F32 R204, R4, R28, R116 ;  /* 0x0000001c04cc723c */ /* 0x000fe20000001874 */
[----:B------:R-:W-:-:S04]  /*7270*/  IMAD R0, R0, 0x80, R2 ;  /* 0x0000008000007824 */ /* 0x000fc800078e0202 */
[C---:B------:R-:W-:Y:S01]  /*7280*/  VIADD R3, R0.reuse, 0x71 ;  /* 0x0000007100037836 */ /* 0x040fe20000000000 */
[----:B----4-:R-:W-:Y:S01]  /*7290*/  HMMA.16816.F32 R92, R12, R108, R52 ;  /* 0x0000006c0c5c723c */ /* 0x010fe20000001834 */
[CC--:B------:R-:W-:Y:S01]  /*72a0*/  ISETP.GE.AND P4, PT, R0.reuse, R8.reuse, PT ;  /* 0x000000080000720c */ /* 0x0c0fe20003f86270 */
[C---:B------:R-:W-:Y:S01]  /*72b0*/  VIADD R28, R0.reuse, 0x60 ;  /* 0x00000060001c7836 */ /* 0x040fe20000000000 */
[C---:B------:R-:W-:Y:S01]  /*72c0*/  ISETP.GE.AND P2, PT, R0.reuse, R9, PT ;  /* 0x000000090000720c */ /* 0x040fe20003f46270 */
[----:B------:R-:W-:Y:S01]  /*72d0*/  VIADD R29, R0, 0x59 ;  /* 0x00000059001d7836 */ /* 0x000fe20000000000 */
[----:B------:R-:W-:Y:S01]  /*72e0*/  FSEL R128, R128, -INF , !P4 ;  /* 0xff80000080807808 */ /* 0x000fe20006000000 */
[----:B------:R-:W-:Y:S01]  /*72f0*/  HMMA.16816.F32 R56, R16, R80, RZ ;  /* 0x000000501038723c */ /* 0x000fe200000018ff */
[----:B------:R-:W-:Y:S01]  /*7300*/  FSEL R182, R130, -INF , !P2 ;  /* 0xff80000082b67808 */ /* 0x000fe20005000000 */
[----:B------:R-:W-:Y:S01]  /*7310*/  VIADD R2, R0, 0x78 ;  /* 0x0000007800027836 */ /* 0x000fe20000000000 */
[----:B------:R-:W-:-:S03]  /*7320*/  ISETP.GE.AND P5, PT, R3, R8, PT ;  /* 0x000000080300720c */ /* 0x000fc60003fa6270 */
[----:B-----5:R-:W-:Y:S01]  /*7330*/  HMMA.16816.F32 R116, R12, R60, R64 ;  /* 0x0000003c0c74723c */ /* 0x020fe20000001840 */
[----:B------:R-:W1:Y:S01]  /*7340*/  LDSM.16.M88.4 R64, [R212+0x3800] ;  /* 0x00380000d440783b */ /* 0x000e620000000200 */
[----:B------:R-:W-:-:S04]  /*7350*/  ISETP.GE.AND P6, PT, R2, R8, PT ;  /* 0x000000080200720c */ /* 0x000fc80003fc6270 */
[----:B------:R-:W-:Y:S06]  /*7360*/  HMMA.16816.F32 R52, R16, R42, RZ ;  /* 0x0000002a1034723c */ /* 0x000fec00000018ff */
[----:B------:R-:W-:Y:S06]  /*7370*/  HMMA.16816.F32 R112, R20, R36, RZ ;  /* 0x000000241470723c */ /* 0x000fec00000018ff */
[----:B------:R-:W-:Y:S06]  /*7380*/  HMMA.16816.F32 R248, R4, R108, R48 ;  /* 0x0000006c04f8723c */ /* 0x000fec0000001830 */
[----:B------:R-:W-:Y:S06]  /*7390*/  HMMA.16816.F32 R48, R20, R42, RZ ;  /* 0x0000002a1430723c */ /* 0x000fec00000018ff */
[C---:B------:R-:W-:Y:S06]  /*73a0*/  HMMA.16816.F32 R104, R16.reuse, R36, RZ ;  /* 0x000000241068723c */ /* 0x040fec00000018ff */
[-C--:B------:R-:W-:Y:S06]  /*73b0*/  HMMA.16816.F32 R40, R16, R38.reuse, RZ ;  /* 0x000000261028723c */ /* 0x080fec00000018ff */
[----:B------:R-:W-:Y:S06]  /*73c0*/  HMMA.16816.F32 R36, R20, R38, RZ ;  /* 0x000000261424723c */ /* 0x000fec00000018ff */
[----:B------:R-:W-:Y:S06]  /*73d0*/  HMMA.16816.F32 R96, R16, R32, RZ ;  /* 0x000000201060723c */ /* 0x000fec00000018ff */
[C---:B------:R-:W-:Y:S06]  /*73e0*/  HMMA.16816.F32 R236, R4.reuse, R60, R56 ;  /* 0x0000003c04ec723c */ /* 0x040fec0000001838 */
[----:B------:R-:W-:Y:S01]  /*73f0*/  HMMA.16816.F32 R184, R4, R30, R52 ;  /* 0x0000001e04b8723c */ /* 0x000fe20000001834 */
[----:B------:R-:W2:Y:S05]  /*7400*/  LDSM.16.M88.4 R52, [R219] ;  /* 0x00000000db34783b */ /* 0x000eaa0000000200 */
[-C--:B------:R-:W-:Y:S06]  /*7410*/  HMMA.16816.F32 R56, R16, R34.reuse, RZ ;  /* 0x000000221038723c */ /* 0x080fec00000018ff */
[----:B------:R-:W-:Y:S06]  /*7420*/  HMMA.16816.F32 R32, R20, R34, RZ ;  /* 0x000000221420723c */ /* 0x000fec00000018ff */
[-C--:B---3--:R-:W-:Y:S06]  /*7430*/  HMMA.16816.F32 R124, R12, R24.reuse, R112 ;  /* 0x000000180c7c723c */ /* 0x088fec0000001870 */
[----:B------:R-:W-:Y:S06]  /*7440*/  HMMA.16816.F32 R208, R4, R24, R104 ;  /* 0x0000001804d0723c */ /* 0x000fec0000001868 */
[----:B------:R-:W-:Y:S06]  /*7450*/  HMMA.16816.F32 R76, R16, R84, RZ ;  /* 0x00000054104c723c */ /* 0x000fec00000018ff */
[-C--:B------:R-:W-:Y:S06]  /*7460*/  HMMA.16816.F32 R176, R4, R26.reuse, R40 ;  /* 0x0000001a04b0723c */ /* 0x080fec0000001828 */
[----:B------:R-:W-:Y:S01]  /*7470*/  HMMA.16816.F32 R104, R12, R26, R36 ;  /* 0x0000001a0c68723c */ /* 0x000fe20000001824 */
[----:B------:R-:W-:-:S02]  /*7480*/  VIADD R43, R0, 0x21 ;  /* 0x00000021002b7836 */ /* 0x000fc40000000000 */
[C---:B------:R-:W-:Y:S02]  /*7490*/  VIADD R40, R0.reuse, 0x30 ;  /* 0x0000003000287836 */ /* 0x040fe40000000000 */
[C---:B------:R-:W-:Y:S01]  /*74a0*/  VIADD R42, R0.reuse, 0x28 ;  /* 0x00000028002a7836 */ /* 0x040fe20000000000 */
[----:B-1----:R-:W-:Y:S01]  /*74b0*/  HMMA.16816.F32 R24, R20, R64, RZ ;  /* 0x000000401418723c */ /* 0x002fe200000018ff */
[C---:B------:R-:W-:Y:S02]  /*74c0*/  VIADD R39, R0.reuse, 0x31 ;  /* 0x0000003100277836 */ /* 0x040fe40000000000 */
[C---:B------:R-:W-:Y:S02]  /*74d0*/  VIADD R36, R0.reuse, 0x40 ;  /* 0x0000004000247836 */ /* 0x040fe40000000000 */
[C---:B------:R-:W-:Y:S01]  /*74e0*/  VIADD R41, R0.reuse, 0x29 ;  /* 0x0000002900297836 */ /* 0x040fe20000000000 */
[----:B------:R-:W-:Y:S01]  /*74f0*/  HMMA.16816.F32 R228, R4, R44, R96 ;  /* 0x0000002c04e4723c */ /* 0x000fe20000001860 */
[----:B------:R-:W-:-:S02]  /*7500*/  VIADD R38, R0, 0x38 ;  /* 0x0000003800267836 */ /* 0x000fc40000000000 */
[----:B------:R-:W-:-:S03]  /*7510*/  VIADD R37, R0, 0x39 ;  /* 0x0000003900257836 */ /* 0x000fc60000000000 */
[----:B------:R-:W-:Y:S01]  /*7520*/  HMMA.16816.F32 R96, R12, R30, R48 ;  /* 0x0000001e0c60723c */ /* 0x000fe20000001830 */
[C---:B------:R-:W-:Y:S02]  /*7530*/  VIADD R44, R0.reuse, 0x20 ;  /* 0x00000020002c7836 */ /* 0x040fe40000000000 */
[----:B------:R-:W-:-:S03]  /*7540*/  VIADD R45, R0, 0x19 ;  /* 0x00000019002d7836 */ /* 0x000fc60000000000 */
[-C--:B------:R-:W-:Y:S01]  /*7550*/  HMMA.16816.F32 R172, R4, R46.reuse, R56 ;  /* 0x0000002e04ac723c */ /* 0x080fe20000001838 */
[C---:B------:R-:W-:Y:S01]  /*7560*/  VIADD R51, R0.reuse, 0x1 ;  /* 0x0000000100337836 */ /* 0x040fe20000000000 */
[----:B------:R-:W1:Y:S01]  /*7570*/  LDSM.16.M88.4 R56, [R212+0x3c00] ;  /* 0x003c0000d438783b */ /* 0x000e620000000200 */
[C---:B------:R-:W-:Y:S02]  /*7580*/  VIADD R48, R0.reuse, 0x10 ;  /* 0x0000001000307836 */ /* 0x040fe40000000000 */
[C---:B------:R-:W-:Y:S01]  /*7590*/  VIADD R31, R0.reuse, 0x51 ;  /* 0x00000051001f7836 */ /* 0x040fe20000000000 */
[----:B------:R-:W-:Y:S01]  /*75a0*/  HMMA.16816.F32 R112, R12, R46, R32 ;  /* 0x0000002e0c70723c */ /* 0x000fe20000001820 */
[CC--:B------:R-:W-:Y:S01]  /*75b0*/  ISETP.GE.AND P3, PT, R51.reuse, R8.reuse, PT ;  /* 0x000000083300720c */ /* 0x0c0fe20003f66270 */
[C---:B------:R-:W-:Y:S01]  /*75c0*/  VIADD R50, R0.reuse, 0x8 ;  /* 0x0000000800327836 */ /* 0x040fe20000000000 */
[-C--:B------:R-:W-:Y:S01]  /*75d0*/  ISETP.GE.AND P0, PT, R51, R9.reuse, PT ;  /* 0x000000093300720c */ /* 0x080fe20003f06270 */
[C---:B------:R-:W-:Y:S01]  /*75e0*/  VIADD R49, R0.reuse, 0x9 ;  /* 0x0000000900317836 */ /* 0x040fe20000000000 */
[----:B------:R-:W-:Y:S01]  /*75f0*/  FSEL R129, R129, -INF , !P3 ;  /* 0xff80000081817808 */ /* 0x000fe20005800000 */
[----:B------:R-:W-:Y:S01]  /*7600*/  HMMA.16816.F32 R232, R4, R68, R76 ;  /* 0x0000004404e8723c */ /* 0x000fe2000000184c */
[C---:B------:R-:W-:Y:S01]  /*7610*/  VIADD R47, R0.reuse, 0x11 ;  /* 0x00000011002f7836 */ /* 0x040fe20000000000 */
[----:B------:R-:W-:Y:S01]  /*7620*/  FSEL R188, R131, -INF , !P0 ;  /* 0xff80000083bc7808 */ /* 0x000fe20004000000 */
[----:B------:R-:W-:Y:S01]  /*7630*/  VIADD R35, R0, 0x41 ;  /* 0x0000004100237836 */ /* 0x000fe20000000000 */
[-C--:B------:R-:W-:Y:S01]  /*7640*/  ISETP.GE.AND P4, PT, R48, R8.reuse, PT ;  /* 0x000000083000720c */ /* 0x080fe20003f86270 */
[----:B------:R-:W-:Y:S01]  /*7650*/  VIADD R32, R0, 0x50 ;  /* 0x0000005000207836 */ /* 0x000fe20000000000 */
[CC--:B------:R-:W-:Y:S01]  /*7660*/  ISETP.GE.AND P3, PT, R47.reuse, R8.reuse, PT ;  /* 0x000000082f00720c */ /* 0x0c0fe20003f66270 */
[----:B--2---:R-:W-:Y:S01]  /*7670*/  HMMA.16816.F32 R76, R12, R52, R24 ;  /* 0x000000340c4c723c */ /* 0x004fe20000001818 */
[-C--:B------:R-:W-:Y:S01]  /*7680*/  ISETP.GE.AND P2, PT, R48, R9.reuse, PT ;  /* 0x000000093000720c */ /* 0x080fe20003f46270 */
[C---:B------:R-:W-:Y:S01]  /*7690*/  VIADD R46, R0.reuse, 0x18 ;  /* 0x00000018002e7836 */ /* 0x040fe20000000000 */
[-C--:B------:R-:W-:Y:S01]  /*76a0*/  ISETP.GE.AND P0, PT, R47, R9.reuse, PT ;  /* 0x000000092f00720c */ /* 0x080fe20003f06270 */
[----:B------:R-:W-:Y:S01]  /*76b0*/  VIADD R33, R0, 0x49 ;  /* 0x0000004900217836 */ /* 0x000fe20000000000 */
[----:B------:R-:W-:Y:S01]  /*76c0*/  FSEL R124, R124, -INF , !P4 ;  /* 0xff8000007c7c7808 */ /* 0x000fe20006000000 */
[C---:B------:R-:W-:Y:S01]  /*76d0*/  VIADD R34, R0.reuse, 0x48 ;  /* 0x0000004800227836 */ /* 0x040fe20000000000 */
[----:B------:R-:W-:Y:S01]  /*76e0*/  FSEL R125, R125, -INF , !P3 ;  /* 0xff8000007d7d7808 */ /* 0x000fe20005800000 */
[----:B------:R-:W-:Y:S01]  /*76f0*/  VIADD R27, R0, 0x61 ;  /* 0x00000061001b7836 */ /* 0x000fe20000000000 */
[----:B------:R-:W-:Y:S01]  /*7700*/  FSEL R183, R126, -INF , !P2 ;  /* 0xff8000007eb77808 */ /* 0x000fe20005000000 */
[C---:B------:R-:W-:Y:S01]  /*7710*/  VIADD R30, R0.reuse, 0x58 ;  /* 0x00000058001e7836 */ /* 0x040fe20000000000 */
[----:B------:R-:W-:Y:S01]  /*7720*/  FSEL R189, R127, -INF , !P0 ;  /* 0xff8000007fbd7808 */ /* 0x000fe20004000000 */
[----:B------:R-:W-:Y:S01]  /*7730*/  VIADD R24, R0, 0x70 ;  /* 0x0000007000187836 */ /* 0x000fe20000000000 */
[-C--:B------:R-:W-:Y:S01]  /*7740*/  ISETP.GE.AND P4, PT, R44, R8.reuse, PT ;  /* 0x000000082c00720c */ /* 0x080fe20003f86270 */
[C---:B------:R-:W-:Y:S01]  /*7750*/  VIADD R26, R0.reuse, 0x68 ;  /* 0x00000068001a7836 */ /* 0x040fe20000000000 */
[----:B------:R-:W-:Y:S01]  /*7760*/  ISETP.GE.AND P3, PT, R43, R8, PT ;  /* 0x000000082b00720c */ /* 0x000fe20003f66270 */
[----:B------:R-:W-:Y:S01]  /*7770*/  VIADD R25, R0, 0x69 ;  /* 0x0000006900197836 */ /* 0x000fe20000000000 */
[----:B------:R-:W-:-:S02]  /*7780*/  ISETP.GE.AND P2, PT, R44, R9, PT ;  /* 0x000000092c00720c */ /* 0x000fc40003f46270 */
[----:B------:R-:W-:Y:S02]  /*7790*/  ISETP.GE.AND P0, PT, R43, R9, PT ;  /* 0x000000092b00720c */ /* 0x000fe40003f06270 */
[----:B------:R-:W-:Y:S02]  /*77a0*/  FSEL R120, R120, -INF , !P4 ;  /* 0xff80000078787808 */ /* 0x000fe40006000000 */
[----:B------:R-:W-:Y:S02]  /*77b0*/  FSEL R121, R121, -INF , !P3 ;  /* 0xff80000079797808 */ /* 0x000fe40005800000 */
[----:B------:R-:W-:Y:S02]  /*77c0*/  FSEL R190, R122, -INF , !P2 ;  /* 0xff8000007abe7808 */ /* 0x000fe40005000000 */
[----:B------:R-:W-:Y:S02]  /*77d0*/  FSEL R191, R123, -INF , !P0 ;  /* 0xff8000007bbf7808 */ /* 0x000fe40004000000 */
[----:B------:R-:W-:-:S02]  /*77e0*/  ISETP.GE.AND P4, PT, R40, R8, PT ;  /* 0x000000082800720c */ /* 0x000fc40003f86270 */
[C---:B------:R-:W-:Y:S02]  /*77f0*/  ISETP.GE.AND P3, PT, R39.reuse, R8, PT ;  /* 0x000000082700720c */ /* 0x040fe40003f66270 */
[-C--:B------:R-:W-:Y:S02]  /*7800*/  ISETP.GE.AND P2, PT, R40, R9.reuse, PT ;  /* 0x000000092800720c */ /* 0x080fe40003f46270 */
[----:B------:R-:W-:Y:S02]  /*7810*/  ISETP.GE.AND P0, PT, R39, R9, PT ;  /* 0x000000092700720c */ /* 0x000fe40003f06270 */
[----:B------:R-:W-:Y:S02]  /*7820*/  FSEL R122, R100, -INF , !P4 ;  /* 0xff800000647a7808 */ /* 0x000fe40006000000 */
[----:B------:R-:W-:Y:S02]  /*7830*/  FSEL R123, R101, -INF , !P3 ;  /* 0xff800000657b7808 */ /* 0x000fe40005800000 */
[----:B------:R-:W-:-:S02]  /*7840*/  FSEL R193, R102, -INF , !P2 ;  /* 0xff80000066c17808 */ /* 0x000fc40005000000 */
[----:B------:R-:W-:Y:S02]  /*7850*/  FSEL R194, R103, -INF , !P0 ;  /* 0xff80000067c27808 */ /* 0x000fe40004000000 */
[CC--:B------:R-:W-:Y:S01]  /*7860*/  ISETP.GE.AND P4, PT, R36.reuse, R8.reuse, PT ;  /* 0x000000082400720c */ /* 0x0c0fe20003f86270 */
[-C--:B------:R-:W-:Y:S01]  /*7870*/  HMMA.16816.F32 R100, R20, R82.reuse, RZ ;  /* 0x000000521464723c */ /* 0x080fe200000018ff */
[C---:B------:R-:W-:Y:S02]  /*7880*/  ISETP.GE.AND P3, PT, R35.reuse, R8, PT ;  /* 0x000000082300720c */ /* 0x040fe40003f66270 */
[-C--:B------:R-:W-:Y:S02]  /*7890*/  ISETP.GE.AND P2, PT, R36, R9.reuse, PT ;  /* 0x000000092400720c */ /* 0x080fe40003f46270 */
[----:B------:R-:W-:Y:S01]  /*78a0*/  ISETP.GE.AND P0, PT, R35, R9, PT ;  /* 0x000000092300720c */ /* 0x000fe20003f06270 */
[----:B------:R-:W-:Y:S01]  /*78b0*/  HMMA.16816.F32 R80, R16, R82, RZ ;  /* 0x000000521050723c */ /* 0x000fe200000018ff */
[----:B------:R-:W-:-:S02]  /*78c0*/  FSEL R126, R116, -INF , !P4 ;  /* 0xff800000747e7808 */ /* 0x000fc40006000000 */
[----:B------:R-:W-:Y:S02]  /*78d0*/  FSEL R127, R117, -INF , !P3 ;  /* 0xff800000757f7808 */ /* 0x000fe40005800000 */
[----:B------:R-:W-:Y:S02]  /*78e0*/  FSEL R195, R118, -INF , !P2 ;  /* 0xff80000076c37808 */ /* 0x000fe40005000000 */
[----:B------:R-:W-:Y:S02]  /*78f0*/  FSEL R196, R119, -INF , !P0 ;  /* 0xff80000077c47808 */ /* 0x000fe40004000000 */
[CC--:B------:R-:W-:Y:S01]  /*7900*/  ISETP.GE.AND P4, PT, R32.reuse, R8.reuse, PT ;  /* 0x000000082000720c */ /* 0x0c0fe20003f86270 */
[----:B-1----:R-:W-:Y:S01]  /*7910*/  HMMA.16816.F32 R116, R20, R56, RZ ;  /* 0x000000381474723c */ /* 0x002fe200000018ff */
[----:B------:R-:W-:Y:S02]  /*7920*/  ISETP.GE.AND P3, PT, R31, R8, PT ;  /* 0x000000081f00720c */ /* 0x000fe40003f66270 */
[----:B------:R-:W-:-:S02]  /*7930*/  ISETP.GE.AND P2, PT, R32, R9, PT ;  /* 0x000000092000720c */ /* 0x000fc40003f46270 */
[----:B------:R-:W-:Y:S02]  /*7940*/  ISETP.GE.AND P0, PT, R31, R9, PT ;  /* 0x000000091f00720c */ /* 0x000fe40003f06270 */
[----:B------:R-:W-:Y:S01]  /*7950*/  FSEL R131, R92, -INF , !P4 ;  /* 0xff8000005c837808 */ /* 0x000fe20006000000 */
[-C--:B------:R-:W-:Y:S01]  /*7960*/  HMMA.16816.F32 R100, R12, R62.reuse, R100 ;  /* 0x0000003e0c64723c */ /* 0x080fe20000001864 */
[----:B------:R-:W-:Y:S02]  /*7970*/  FSEL R130, R93, -INF , !P3 ;  /* 0xff8000005d827808 */ /* 0x000fe40005800000 */
[----:B------:R-:W-:Y:S02]  /*7980*/  FSEL R198, R94, -INF , !P2 ;  /* 0xff8000005ec67808 */ /* 0x000fe40005000000 */
[----:B------:R-:W-:Y:S01]  /*7990*/  FSEL R201, R95, -INF , !P0 ;  /* 0xff8000005fc97808 */ /* 0x000fe20004000000 */
[----:B------:R-:W-:Y:S01]  /*79a0*/  HMMA.16816.F32 R60, R4, R62, R80 ;  /* 0x0000003e043c723c */ /* 0x000fe20000001850 */
[----:B------:R-:W-:-:S02]  /*79b0*/  ISETP.GE.AND P4, PT, R28, R8, PT ;  /* 0x000000081c00720c */ /* 0x000fc40003f86270 */
[C---:B------:R-:W-:Y:S02]  /*79c0*/  ISETP.GE.AND P3, PT, R27.reuse, R8, PT ;  /* 0x000000081b00720c */ /* 0x040fe40003f66270 */
[-C--:B------:R-:W-:Y:S01]  /*79d0*/  ISETP.GE.AND P2, PT, R28, R9.reuse, PT ;  /* 0x000000091c00720c */ /* 0x080fe20003f46270 */
[-C--:B------:R-:W-:Y:S01]  /*79e0*/  HMMA.16816.F32 R92, R20, R86.reuse, RZ ;  /* 0x00000056145c723c */ /* 0x080fe200000018ff */
[----:B------:R-:W-:Y:S02]  /*79f0*/  ISETP.GE.AND P0, PT, R27, R9, PT ;  /* 0x000000091b00720c */ /* 0x000fe40003f06270 */
[----:B------:R-:W-:Y:S02]  /*7a00*/  FSEL R132, R76, -INF , !P4 ;  /* 0xff8000004c847808 */ /* 0x000fe40006000000 */
[----:B------:R-:W-:Y:S01]  /*7a10*/  FSEL R133, R77, -INF , !P3 ;  /* 0xff8000004d857808 */ /* 0x000fe20005800000 */
[----:B------:R-:W-:Y:S01]  /*7a20*/  HMMA.16816.F32 R84, R16, R86, RZ ;  /* 0x000000561054723c */ /* 0x000fe200000018ff */
[----:B------:R-:W-:-:S02]  /*7a30*/  FSEL R202, R78, -INF , !P2 ;  /* 0xff8000004eca7808 */ /* 0x000fc40005000000 */
[----:B------:R-:W-:Y:S02]  /*7a40*/  FSEL R203, R79, -INF , !P0 ;  /* 0xff8000004fcb7808 */ /* 0x000fe40004000000 */
[----:B------:R-:W1:Y:S01]  /*7a50*/  LDSM.16.M88.4 R76, [R218] ;  /* 0x00000000da4c783b */ /* 0x000e620000000200 */
[----:B------:R-:W-:Y:S01]  /*7a60*/  ISETP.GE.AND P4, PT, R50, R8, PT ;  /* 0x000000083200720c */ /* 0x000fe20003f86270 */
[----:B------:R-:W-:-:S04]  /*7a70*/  DEPBAR.LE SB0, 0x0 ;  /* 0x000080000000791a */ /* 0x000fc80000000000 */
[----:B------:R-:W-:Y:S01]  /*7a80*/  BAR.SYNC.DEFER_BLOCKING 0x0 ;  /* 0x0000000000007b1d */ /* 0x000fe20000010000 */
[C---:B------:R-:W-:Y:S02]  /*7a90*/  ISETP.GE.AND P3, PT, R49.reuse, R8, PT ;  /* 0x000000083100720c */ /* 0x040fe40003f66270 */
[-C--:B------:R-:W-:Y:S02]  /*7aa0*/  ISETP.GE.AND P2, PT, R50, R9.reuse, PT ;  /* 0x000000093200720c */ /* 0x080fe40003f46270 */
[----:B------:R-:W-:Y:S02]  /*7ab0*/  ISETP.GE.AND P0, PT, R49, R9, PT ;  /* 0x000000093100720c */ /* 0x000fe40003f06270 */
[----:B------:R-:W-:Y:S01]  /*7ac0*/  FSEL R68, R96, -INF , !P4 ;  /* 0xff80000060447808 */ /* 0x000fe20006000000 */
[----:B------:R-:W-:Y:S01]  /*7ad0*/  HMMA.16816.F32 R92, R12, R70, R92 ;  /* 0x000000460c5c723c */ /* 0x000fe2000000185c */
[----:B------:R-:W-:Y:S02]  /*7ae0*/  FSEL R69, R97, -INF , !P3 ;  /* 0xff80000061457808 */ /* 0x000fe40005800000 */
[----:B------:R-:W-:-:S02]  /*7af0*/  FSEL R139, R98, -INF , !P2 ;  /* 0xff800000628b7808 */ /* 0x000fc40005000000 */
[----:B------:R-:W-:Y:S01]  /*7b00*/  FSEL R135, R99, -INF , !P0 ;  /* 0xff80000063877808 */ /* 0x000fe20004000000 */
[----:B------:R-:W-:Y:S01]  /*7b10*/  HMMA.16816.F32 R84, R4, R70, R84 ;  /* 0x000000460454723c */ /* 0x000fe20000001854 */
[CC--:B------:R-:W-:Y:S02]  /*7b20*/  ISETP.GE.AND P4, PT, R46.reuse, R8.reuse, PT ;  /* 0x000000082e00720c */ /* 0x0c0fe40003f86270 */
[C---:B------:R-:W-:Y:S02]  /*7b30*/  ISETP.GE.AND P3, PT, R45.reuse, R8, PT ;  /* 0x000000082d00720c */ /* 0x040fe40003f66270 */
[-C--:B------:R-:W-:Y:S01]  /*7b40*/  ISETP.GE.AND P2, PT, R46, R9.reuse, PT ;  /* 0x000000092e00720c */ /* 0x080fe20003f46270 */
[----:B------:R-:W-:Y:S01]  /*7b50*/  HMMA.16816.F32 R96, R20, R74, RZ ;  /* 0x0000004a1460723c */ /* 0x000fe200000018ff */
[----:B------:R-:W-:Y:S02]  /*7b60*/  ISETP.GE.AND P0, PT, R45, R9, PT ;  /* 0x000000092d00720c */ /* 0x000fe40003f06270 */
[----:B------:R-:W-:-:S02]  /*7b70*/  FSEL R89, R104, -INF , !P4 ;  /* 0xff80000068597808 */ /* 0x000fc40006000000 */
[----:B------:R-:W-:Y:S01]  /*7b80*/  FSEL R90, R105, -INF , !P3 ;  /* 0xff800000695a7808 */ /* 0x000fe20005800000 */
[----:B------:R-:W-:Y:S01]  /*7b90*/  HMMA.16816.F32 R72, R16, R74, RZ ;  /* 0x0000004a1048723c */ /* 0x000fe200000018ff */
[----:B------:R-:W-:Y:S02]  /*7ba0*/  FSEL R134, R106, -INF , !P2 ;  /* 0xff8000006a867808 */ /* 0x000fe40005000000 */
[----:B------:R-:W-:Y:S02]  /*7bb0*/  FSEL R180, R107, -INF , !P0 ;  /* 0xff8000006bb47808 */ /* 0x000fe40004000000 */
[CC--:B------:R-:W-:Y:S01]  /*7bc0*/  ISETP.GE.AND P4, PT, R42.reuse, R8.reuse, PT ;  /* 0x000000082a00720c */ /* 0x0c0fe20003f86270 */
[----:B------:R-:W-:Y:S01]  /*7bd0*/  HMMA.16816.F32 R104, R20, R66, RZ ;  /* 0x000000421468723c */ /* 0x000fe200000018ff */
[----:B------:R-:W-:Y:S02]  /*7be0*/  ISETP.GE.AND P3, PT, R41, R8, PT ;  /* 0x000000082900720c */ /* 0x000fe40003f66270 */
[----:B------:R-:W-:-:S02]  /*7bf0*/  ISETP.GE.AND P2, PT, R42, R9, PT ;  /* 0x000000092a00720c */ /* 0x000fc40003f46270 */
[----:B------:R-:W-:Y:S01]  /*7c00*/  ISETP.GE.AND P0, PT, R41, R9, PT ;  /* 0x000000092900720c */ /* 0x000fe20003f06270 */
[----:B------:R-:W-:Y:S01]  /*7c10*/  HMMA.16816.F32 R20, R20, R58, RZ ;  /* 0x0000003a1414723c */ /* 0x000fe200000018ff */
[----:B------:R-:W-:Y:S02]  /*7c20*/  FSEL R91, R112, -INF , !P4 ;  /* 0xff800000705b7808 */ /* 0x000fe40006000000 */
[----:B------:R-:W-:Y:S02]  /*7c30*/  FSEL R108, R113, -INF , !P3 ;  /* 0xff800000716c7808 */ /* 0x000fe40005800000 */
[----:B------:R-:W-:Y:S01]  /*7c40*/  FSEL R114, R114, -INF , !P2 ;  /* 0xff80000072727808 */ /* 0x000fe20005000000 */
[----:B------:R-:W-:Y:S01]  /*7c50*/  HMMA.16816.F32 R96, R12, R110, R96 ;  /* 0x0000006e0c60723c */ /* 0x000fe20000001860 */
[----:B------:R-:W-:Y:S02]  /*7c60*/  FSEL R115, R115, -INF , !P0 ;  /* 0xff80000073737808 */ /* 0x000fe40004000000 */
[----:B------:R-:W-:-:S02]  /*7c70*/  ISETP.GE.AND P4, PT, R38, R8, PT ;  /* 0x000000082600720c */ /* 0x000fc40003f86270 */
[C---:B------:R-:W-:Y:S01]  /*7c80*/  ISETP.GE.AND P3, PT, R37.reuse, R8, PT ;  /* 0x000000082500720c */ /* 0x040fe20003f66270 */
[----:B------:R-:W-:Y:S01]  /*7c90*/  HMMA.16816.F32 R72, R4, R110, R72 ;  /* 0x0000006e0448723c */ /* 0x000fe20000001848 */
[-C--:B------:R-:W-:Y:S02]  /*7ca0*/  ISETP.GE.AND P2, PT, R38, R9.reuse, PT ;  /* 0x000000092600720c */ /* 0x080fe40003f46270 */
[----:B------:R-:W-:Y:S02]  /*7cb0*/  ISETP.GE.AND P0, PT, R37, R9, PT ;  /* 0x000000092500720c */ /* 0x000fe40003f06270 */
[----:B------:R-:W-:Y:S01]  /*7cc0*/  FSEL R109, R92, -INF , !P4 ;  /* 0xff8000005c6d7808 */ /* 0x000fe20006000000 */
[----:B------:R-:W-:Y:S01]  /*7cd0*/  HMMA.16816.F32 R104, R12, R54, R104 ;  /* 0x000000360c68723c */ /* 0x000fe20000001868 */
[----:B------:R-:W-:Y:S02]  /*7ce0*/  FSEL R112, R93, -INF , !P3 ;  /* 0xff8000005d707808 */ /* 0x000fe40005800000 */
[----:B------:R-:W-:-:S02]  /*7cf0*/  FSEL R113, R94, -INF , !P2 ;  /* 0xff8000005e717808 */ /* 0x000fc40005000000 */
[----:B------:R-:W-:Y:S02]  /*7d00*/  FSEL R181, R95, -INF , !P0 ;  /* 0xff8000005fb57808 */ /* 0x000fe40004000000 */
[C---:B-1----:R-:W-:Y:S01]  /*7d10*/  HMMA.16816.F32 R92, R12.reuse, R76, R116 ;  /* 0x0000004c0c5c723c */ /* 0x042fe20000001874 */
[C---:B------:R-:W-:Y:S02]  /*7d20*/  ISETP.GE.AND P3, PT, R33.reuse, R8, PT ;  /* 0x000000082100720c */ /* 0x040fe40003f66270 */
[-C--:B------:R-:W-:Y:S02]  /*7d30*/  ISETP.GE.AND P0, PT, R33, R9.reuse, PT ;  /* 0x000000092100720c */ /* 0x080fe40003f06270 */
[----:B------:R-:W-:Y:S01]  /*7d40*/  ISETP.GE.AND P2, PT, R34, R9, PT ;  /* 0x000000092200720c */ /* 0x000fe20003f46270 */
[----:B------:R-:W-:Y:S01]  /*7d50*/  HMMA.16816.F32 R12, R12, R78, R20 ;  /* 0x0000004e0c0c723c */ /* 0x000fe20000001814 */
[----:B------:R-:W-:Y:S02]  /*7d60*/  FSEL R101, R101, -INF , !P3 ;  /* 0xff80000065657808 */ /* 0x000fe40005800000 */
[----:B------:R-:W-:-:S02]  /*7d70*/  FSEL R103, R103, -INF , !P0 ;  /* 0xff80000067677808 */ /* 0x000fc40004000000 */
[C---:B------:R-:W-:Y:S02]  /*7d80*/  ISETP.GE.AND P3, PT, R29.reuse, R8, PT ;  /* 0x000000081d00720c */ /* 0x040fe40003f66270 */
[-C--:B------:R-:W-:Y:S02]  /*7d90*/  ISETP.GE.AND P0, PT, R29, R9.reuse, PT ;  /* 0x000000091d00720c */ /* 0x080fe40003f06270 */
[----:B------:R-:W-:Y:S02]  /*7da0*/  FSEL R102, R102, -INF , !P2 ;  /* 0xff80000066667808 */ /* 0x000fe40005000000 */
[----:B------:R-:W-:Y:S02]  /*7db0*/  ISETP.GE.AND P2, PT, R30, R9, PT ;  /* 0x000000091e00720c */ /* 0x000fe40003f46270 */
[----:B------:R-:W-:Y:S02]  /*7dc0*/  FSEL R97, R97, -INF , !P3 ;  /* 0xff80000061617808 */ /* 0x000fe40005800000 */
[----:B------:R-:W-:-:S02]  /*7dd0*/  FSEL R99, R99, -INF , !P0 ;  /* 0xff80000063637808 */ /* 0x000fc40004000000 */
[-C--:B------:R-:W-:Y:S02]  /*7de0*/  ISETP.GE.AND P3, PT, R24, R8.reuse, PT ;  /* 0x000000081800720c */ /* 0x080fe40003f66270 */
[-C--:B------:R-:W-:Y:S02]  /*7df0*/  ISETP.GE.AND P4, PT, R34, R8.reuse, PT ;  /* 0x000000082200720c */ /* 0x080fe40003f86270 */
[----:B------:R-:W-:Y:S02]  /*7e00*/  ISETP.GE.AND P0, PT, R26, R8, PT ;  /* 0x000000081a00720c */ /* 0x000fe40003f06270 */
[----:B------:R-:W-:Y:S02]  /*7e10*/  FSEL R116, R98, -INF , !P2 ;  /* 0xff80000062747808 */ /* 0x000fe40005000000 */
[----:B------:R-:W-:Y:S02]  /*7e20*/  FSEL R98, R92, -INF , !P3 ;  /* 0xff8000005c627808 */ /* 0x000fe40005800000 */
[----:B------:R-:W-:-:S02]  /*7e30*/  FSEL R100, R100, -INF , !P4 ;  /* 0xff80000064647808 */ /* 0x000fc40006000000 */
[----:B------:R-:W-:Y:S02]  /*7e40*/  FSEL R92, R104, -INF , !P0 ;  /* 0xff800000685c7808 */ /* 0x000fe40004000000 */
[----:B------:R-:W-:Y:S02]  /*7e50*/  ISETP.GE.AND P4, PT, R30, R8, PT ;  /* 0x000000081e00720c */ /* 0x000fe40003f86270 */
[-C--:B------:R-:W-:Y:S02]  /*7e60*/  ISETP.GE.AND P0, PT, R3, R9.reuse, PT ;  /* 0x000000090300720c */ /* 0x080fe40003f06270 */
[----:B------:R-:W-:Y:S02]  /*7e70*/  FSEL R93, R93, -INF , !P5 ;  /* 0xff8000005d5d7808 */ /* 0x000fe40006800000 */
[----:B------:R-:W-:Y:S02]  /*7e80*/  FSEL R96, R96, -INF , !P4 ;  /* 0xff80000060607808 */ /* 0x000fe40006000000 */
[----:B------:R-:W-:-:S02]  /*7e90*/  ISETP.GE.AND P5, PT, R24, R9, PT ;  /* 0x000000091800720c */ /* 0x000fc40003fa6270 */
[----:B------:R-:W-:Y:S02]  /*7ea0*/  FSEL R226, R95, -INF , !P0 ;  /* 0xff8000005fe27808 */ /* 0x000fe40004000000 */
[CC--:B------:R-:W-:Y:S02]  /*7eb0*/  ISETP.GE.AND P4, PT, R0.reuse, R10.reuse, PT ;  /* 0x0000000a0000720c */ /* 0x0c0fe40003f86270 */
[C---:B------:R-:W-:Y:S01]  /*7ec0*/  ISETP.GE.AND P2, PT, R0.reuse, R11, PT ;  /* 0x0000000b0000720c */ /* 0x040fe20003f46270 */
[----:B------:R-:W-:Y:S01]  /*7ed0*/  VIADD R0, R0, 0x79 ;  /* 0x0000007900007836 */ /* 0x000fe20000000000 */
[----:B------:R-:W-:Y:S02]  /*7ee0*/  ISETP.GE.AND P0, PT, R51, R10, PT ;  /* 0x0000000a3300720c */ /* 0x000fe40003f06270 */
[----:B------:R-:W-:Y:S02]  /*7ef0*/  FSEL R117, R94, -INF , !P5 ;  /* 0xff8000005e757808 */ /* 0x000fe40006800000 */
[----:B------:R-:W-:-:S02]  /*7f00*/  FSEL R94, R204, -INF , !P4 ;  /* 0xff800000cc5e7808 */ /* 0x000fc40006000000 */
[----:B------:R-:W-:Y:S02]  /*7f10*/  FSEL R197, R206, -INF , !P2 ;  /* 0xff800000cec57808 */ /* 0x000fe40005000000 */
[----:B------:R-:W-:Y:S02]  /*7f20*/  FSEL R192, R205, -INF , !P0 ;  /* 0xff800000cdc07808 */ /* 0x000fe40004000000 */
[-C--:B------:R-:W-:Y:S02]  /*7f30*/  ISETP.GE.AND P4, PT, R51, R11.reuse, PT ;  /* 0x0000000b3300720c */ /* 0x080fe40003f86270 */
[C---:B------:R-:W-:Y:S02]  /*7f40*/  ISETP.GE.AND P2, PT, R50.reuse, R10, PT ;  /* 0x0000000a3200720c */ /* 0x040fe40003f46270 */
[----:B------:R-:W-:Y:S02]  /*7f50*/  ISETP.GE.AND P0, PT, R50, R11, PT ;  /* 0x0000000b3200720c */ /* 0x000fe40003f06270 */
[----:B------:R-:W-:-:S02]  /*7f60*/  FSEL R200, R207, -INF , !P4 ;  /* 0xff800000cfc87808 */ /* 0x000fc40006000000 */
[----:B------:R-:W-:Y:S02]  /*7f70*/  FSEL R184, R184, -INF , !P2 ;  /* 0xff800000b8b87808 */ /* 0x000fe40005000000 */
[----:B------:R-:W-:Y:S02]  /*7f80*/  FSEL R199, R186, -INF , !P0 ;  /* 0xff800000bac77808 */ /* 0x000fe40004000000 */
[CC--:B------:R-:W-:Y:S02]  /*7f90*/  ISETP.GE.AND P4, PT, R49.reuse, R10.reuse, PT ;  /* 0x0000000a3100720c */ /* 0x0c0fe40003f86270 */
[----:B------:R-:W-:Y:S02]  /*7fa0*/  ISETP.GE.AND P2, PT, R49, R11, PT ;  /* 0x0000000b3100720c */ /* 0x000fe40003f46270 */
[----:B------:R-:W-:Y:S02]  /*7fb0*/  ISETP.GE.AND P0, PT, R48, R10, PT ;  /* 0x0000000a3000720c */ /* 0x000fe40003f06270 */
        /* <DEDUP_REMOVED lines=18> */
[----:B------:R-:W-:Y:S01]  /*80e0*/  FSEL R179, R179, -INF , !P4 ;  /* 0xff800000b3b37808 */ /* 0x000fe20006000000 */
[----:B------:R-:W-:Y:S01]  /*80f0*/  HMMA.16816.F32 R44, R16, R64, RZ ;  /* 0x00000040102c723c */ /* 0x000fe200000018ff */
[----:B------:R-:W-:-:S02]  /*8100*/  FSEL R71, R228, -INF , !P2 ;  /* 0xff800000e4477808 */ /* 0x000fc40005000000 */
[----:B------:R-:W-:Y:S02]  /*8110*/  FSEL R230, R230, -INF , !P0 ;  /* 0xff800000e6e67808 */ /* 0x000fe40004000000 */
[CC--:B------:R-:W-:Y:S01]  /*8120*/  ISETP.GE.AND P4, PT, R43.reuse, R10.reuse, PT ;  /* 0x0000000a2b00720c */ /* 0x0c0fe20003f86270 */
[----:B------:R-:W-:Y:S01]  /*8130*/  HMMA.16816.F32 R64, R16, R66, RZ ;  /* 0x000000421040723c */ /* 0x000fe200000018ff */
[----:B------:R-:W-:Y:S02]  /*8140*/  ISETP.GE.AND P2, PT, R43, R11, PT ;  /* 0x0000000b2b00720c */ /* 0x000fe40003f46270 */
[----:B------:R-:W-:Y:S02]  /*8150*/  ISETP.GE.AND P0, PT, R42, R10, PT ;  /* 0x0000000a2a00720c */ /* 0x000fe40003f06270 */
[----:B------:R-:W-:Y:S02]  /*8160*/  FSEL R51, R229, -INF , !P4 ;  /* 0xff800000e5337808 */ /* 0x000fe40006000000 */
[----:B------:R-:W-:-:S02]  /*8170*/  FSEL R231, R231, -INF , !P2 ;  /* 0xff800000e7e77808 */ /* 0x000fc40005000000 */
[----:B------:R-:W-:Y:S02]  /*8180*/  FSEL R50, R172, -INF , !P0 ;  /* 0xff800000ac327808 */ /* 0x000fe40004000000 */
[-C--:B------:R-:W-:Y:S02]  /*8190*/  ISETP.GE.AND P4, PT, R42, R11.reuse, PT ;  /* 0x0000000b2a00720c */ /* 0x080fe40003f86270 */
[C---:B------:R-:W-:Y:S02]  /*81a0*/  ISETP.GE.AND P2, PT, R41.reuse, R10, PT ;  /* 0x0000000a2900720c */ /* 0x040fe40003f46270 */
[----:B------:R-:W-:Y:S02]  /*81b0*/  ISETP.GE.AND P0, PT, R41, R11, PT ;  /* 0x0000000b2900720c */ /* 0x000fe40003f06270 */
[----:B------:R-:W-:Y:S01]  /*81c0*/  FSEL R174, R174, -INF , !P4 ;  /* 0xff800000aeae7808 */ /* 0x000fe20006000000 */
[----:B------:R-:W-:Y:S01]  /*81d0*/  HMMA.16816.F32 R44, R4, R52, R44 ;  /* 0x00000034042c723c */ /* 0x000fe2000000182c */
[----:B------:R-:W-:-:S02]  /*81e0*/  FSEL R49, R173, -INF , !P2 ;  /* 0xff800000ad317808 */ /* 0x000fc40005000000 */
[----:B------:R-:W-:Y:S02]  /*81f0*/  FSEL R175, R175, -INF , !P0 ;  /* 0xff800000afaf7808 */ /* 0x000fe40004000000 */
[CC--:B------:R-:W-:Y:S01]  /*8200*/  ISETP.GE.AND P4, PT, R40.reuse, R10.reuse, PT ;  /* 0x0000000a2800720c */ /* 0x0c0fe20003f86270 */
[----:B------:R-:W-:Y:S01]  /*8210*/  HMMA.16816.F32 R64, R4, R54, R64 ;  /* 0x000000360440723c */ /* 0x000fe20000001840 */
        /* <DEDUP_REMOVED lines=8> */
[----:B------:R-:W-:Y:S02]  /*82a0*/  FSEL R235, R235, -INF , !P4 ;  /* 0xff800000ebeb7808 */ /* 0x000fe40006000000 */
[----:B------:R-:W-:-:S02]  /*82b0*/  FSEL R42, R84, -INF , !P2 ;  /* 0xff800000542a7808 */ /* 0x000fc40005000000 */
[----:B------:R-:W-:Y:S02]  /*82c0*/  FSEL R86, R86, -INF , !P0 ;  /* 0xff80000056567808 */ /* 0x000fe40004000000 */
[CC--:B------:R-:W-:Y:S02]  /*82d0*/  ISETP.GE.AND P4, PT, R37.reuse, R10.reuse, PT ;  /* 0x0000000a2500720c */ /* 0x0c0fe40003f86270 */
[----:B------:R-:W-:Y:S02]  /*82e0*/  ISETP.GE.AND P2, PT, R37, R11, PT ;  /* 0x0000000b2500720c */ /* 0x000fe40003f46270 */
[----:B------:R-:W-:Y:S02]  /*82f0*/  ISETP.GE.AND P0, PT, R36, R10, PT ;  /* 0x0000000a2400720c */ /* 0x000fe40003f06270 */
[----:B------:R-:W-:Y:S02]  /*8300*/  FSEL R41, R85, -INF , !P4 ;  /* 0xff80000055297808 */ /* 0x000fe40006000000 */
[----:B------:R-:W-:-:S02]  /*8310*/  FSEL R87, R87, -INF , !P2 ;  /* 0xff80000057577808 */ /* 0x000fc40005000000 */
[----:B------:R-:W-:Y:S02]  /*8320*/  FSEL R40, R236, -INF , !P0 ;  /* 0xff800000ec287808 */ /* 0x000fe40004000000 */
[-C--:B------:R-:W-:Y:S02]  /*8330*/  ISETP.GE.AND P4, PT, R36, R11.reuse, PT ;  /* 0x0000000b2400720c */ /* 0x080fe40003f86270 */
[C---:B------:R-:W-:Y:S01]  /*8340*/  ISETP.GE.AND P2, PT, R35.reuse, R10, PT ;  /* 0x0000000a2300720c */ /* 0x040fe20003f46270 */
[----:B------:R-:W-:Y:S01]  /*8350*/  HMMA.16816.F32 R36, R16, R56, RZ ;  /* 0x000000381024723c */ /* 0x000fe200000018ff */
        /* <DEDUP_REMOVED lines=13> */
[----:B------:R-:W-:Y:S01]  /*8430*/  HMMA.16816.F32 R32, R16, R58, RZ ;  /* 0x0000003a1020723c */ /* 0x000fe200000018ff */
[----:B------:R-:W-:Y:S02]  /*8440*/  FSEL R81, R63, -INF , !P4 ;  /* 0xff8000003f517808 */ /* 0x000fe40006000000 */
[----:B------:R-:W-:-:S02]  /*8450*/  FSEL R250, R250, -INF , !P0 ;  /* 0xff800000fafa7808 */ /* 0x000fc40004000000 */
[-C--:B------:R-:W-:Y:S01]  /*8460*/  ISETP.GE.AND P0, PT, R30, R10.reuse, PT ;  /* 0x0000000a1e00720c */ /* 0x080fe20003f06270 */
[----:B------:R-:W-:Y:S01]  /*8470*/  HMMA.16816.F32 R16, R4, R76, R36 ;  /* 0x0000004c0410723c */ /* 0x000fe20000001824 */
[----:B------:R-:W-:Y:S02]  /*8480*/  FSEL R248, R248, -INF , !P2 ;  /* 0xff800000f8f87808 */ /* 0x000fe40005000000 */
[C---:B------:R-:W-:Y:S02]  /*8490*/  ISETP.GE.AND P4, PT, R31.reuse, R10, PT ;  /* 0x0000000a1f00720c */ /* 0x040fe40003f86270 */
[-C--:B------:R-:W-:Y:S02]  /*84a0*/  ISETP.GE.AND P2, PT, R31, R11.reuse, PT ;  /* 0x0000000b1f00720c */ /* 0x080fe40003f46270 */
[----:B------:R-:W-:Y:S02]  /*84b0*/  FSEL R72, R72, -INF , !P0 ;  /* 0xff80000048487808 */ /* 0x000fe40004000000 */
[----:B------:R-:W-:-:S02]  /*84c0*/  ISETP.GE.AND P0, PT, R29, R11, PT ;  /* 0x0000000b1d00720c */ /* 0x000fc40003f06270 */
[----:B------:R-:W-:Y:S02]  /*84d0*/  FSEL R249, R249, -INF , !P4 ;  /* 0xff800000f9f97808 */ /* 0x000fe40006000000 */
[----:B------:R-:W-:Y:S02]  /*84e0*/  FSEL R251, R251, -INF , !P2 ;  /* 0xff800000fbfb7808 */ /* 0x000fe40005000000 */
[----:B------:R-:W-:Y:S02]  /*84f0*/  ISETP.GE.AND P4, PT, R30, R11, PT ;  /* 0x0000000b1e00720c */ /* 0x000fe40003f86270 */
[-C--:B------:R-:W-:Y:S01]  /*8500*/  ISETP.GE.AND P2, PT, R29, R10.reuse, PT ;  /* 0x0000000a1d00720c */ /* 0x080fe20003f46270 */
[----:B------:R-:W-:Y:S01]  /*8510*/  HMMA.16816.F32 R4, R4, R78, R32 ;  /* 0x0000004e0404723c */ /* 0x000fe20000001820 */
[----:B------:R-:W-:Y:S02]  /*8520*/  FSEL R83, R75, -INF , !P0 ;  /* 0xff8000004b537808 */ /* 0x000fe40004000000 */
[----:B------:R-:W-:-:S02]  /*8530*/  ISETP.GE.AND P0, PT, R27, R10, PT ;  /* 0x0000000a1b00720c */ /* 0x000fc40003f06270 */
[----:B------:R-:W-:Y:S02]  /*8540*/  FSEL R82, R74, -INF , !P4 ;  /* 0xff8000004a527808 */ /* 0x000fe40006000000 */
        /* <DEDUP_REMOVED lines=8> */
[----:B------:R-:W-:Y:S02]  /*85d0*/  ISETP.GE.AND P3, PT, R25, R8, PT ;  /* 0x000000081900720c */ /* 0x000fe40003f66270 */
[----:B------:R-:W-:Y:S02]  /*85e0*/  FSEL R75, R64, -INF , !P2 ;  /* 0xff800000404b7808 */ /* 0x000fe40005000000 */
[----:B------:R-:W-:-:S02]  /*85f0*/  ISETP.GE.AND P4, PT, R28, R10, PT ;  /* 0x0000000a1c00720c */ /* 0x000fc40003f86270 */
[----:B------:R-:W-:Y:S02]  /*8600*/  FSEL R64, R16, -INF , !P0 ;  /* 0xff80000010407808 */ /* 0x000fe40004000000 */
[----:B------:R-:W-:Y:S02]  /*8610*/  FSEL R28, R105, -INF , !P3 ;  /* 0xff800000691c7808 */ /* 0x000fe40005800000 */
[----:B------:R-:W-:Y:S02]  /*8620*/  ISETP.GE.AND P0, PT, R2, R10, PT ;  /* 0x0000000a0200720c */ /* 0x000fe40003f06270 */
[----:B------:R-:W-:Y:S02]  /*8630*/  ISETP.GE.AND P3, PT, R27, R11, PT ;  /* 0x0000000b1b00720c */ /* 0x000fe40003f66270 */
[----:B------:R-:W-:Y:S02]  /*8640*/  FSEL R79, R4, -INF , !P0 ;  /* 0xff800000044f7808 */ /* 0x000fe40004000000 */
[----:B------:R-:W-:-:S02]  /*8650*/  FSEL R54, R44, -INF , !P4 ;  /* 0xff8000002c367808 */ /* 0x000fc40006000000 */
[----:B------:R-:W-:Y:S02]  /*8660*/  FSEL R84, R47, -INF , !P3 ;  /* 0xff8000002f547808 */ /* 0x000fe40005800000 */
[----:B------:R-:W-:Y:S02]  /*8670*/  ISETP.GE.AND P0, PT, R2, R11, PT ;  /* 0x0000000b0200720c */ /* 0x000fe40003f06270 */
[----:B------:R-:W-:Y:S02]  /*8680*/  ISETP.GE.AND P4, PT, R26, R9, PT ;  /* 0x000000091a00720c */ /* 0x000fe40003f86270 */
[----:B------:R-:W-:Y:S02]  /*8690*/  ISETP.GE.AND P3, PT, R25, R10, PT ;  /* 0x0000000a1900720c */ /* 0x000fe40003f66270 */
[----:B------:R-:W-:Y:S02]  /*86a0*/  FSEL R176, R6, -INF , !P0 ;  /* 0xff80000006b07808 */ /* 0x000fe40004000000 */
[----:B------:R-:W-:-:S02]  /*86b0*/  FSEL R106, R106, -INF , !P4 ;  /* 0xff8000006a6a7808 */ /* 0x000fc40006000000 */
[----:B------:R-:W-:Y:S02]  /*86c0*/  FSEL R65, R65, -INF , !P3 ;  /* 0xff80000041417808 */ /* 0x000fe40005800000 */
[----:B------:R-:W-:Y:S02]  /*86d0*/  PLOP3.LUT P0, PT, PT, PT, UP0, 0x80, 0x0 ;  /* 0x000000000000781c */ /* 0x000fe40003f0f008 */
[C---:B------:R-:W-:Y:S02]  /*86e0*/  ISETP.GE.AND P4, PT, R25.reuse, R9, PT ;  /* 0x000000091900720c */ /* 0x040fe40003f86270 */
[-C--:B------:R-:W-:Y:S02]  /*86f0*/  ISETP.GE.AND P2, PT, R25, R11.reuse, PT ;  /* 0x0000000b1900720c */ /* 0x080fe40003f46270 */
        /* <DEDUP_REMOVED lines=10> */
[----:B------:R-:W-:Y:S02]  /*87a0*/  ISETP.GE.AND P5, PT, R0, R8, PT ;  /* 0x000000080000720c */ /* 0x000fe40003fa6270 */
[-C--:B------:R-:W-:Y:S02]  /*87b0*/  ISETP.GE.AND P4, PT, R2, R9.reuse, PT ;  /* 0x000000090200720c */ /* 0x080fe40003f86270 */
[C---:B------:R-:W-:Y:S02]  /*87c0*/  ISETP.GE.AND P3, PT, R0.reuse, R9, PT ;  /* 0x000000090000720c */ /* 0x040fe40003f66270 */
[----:B------:R-:W-:-:S02]  /*87d0*/  ISETP.GE.AND P2, PT, R0, R11, PT ;  /* 0x0000000b0000720c */ /* 0x000fc40003f46270 */
[----:B------:R-:W-:Y:S02]  /*87e0*/  FSEL R11, R12, -INF , !P6 ;  /* 0xff8000000c0b7808 */ /* 0x000fe40007000000 */
[----:B------:R-:W-:Y:S02]  /*87f0*/  FSEL R177, R7, -INF , !P2 ;  /* 0xff80000007b17808 */ /* 0x000fe40005000000 */
[----:B------:R-:W-:Y:S02]  /*8800*/  FSEL R16, R13, -INF , !P5 ;  /* 0xff8000000d107808 */ /* 0x000fe40006800000 */
[----:B------:R-:W-:Y:S02]  /*8810*/  FSEL R172, R14, -INF , !P4 ;  /* 0xff8000000eac7808 */ /* 0x000fe40006000000 */
[----:B------:R-:W-:Y:S01]  /*8820*/  FSEL R173, R15, -INF , !P3 ;  /* 0xff8000000fad7808 */ /* 0x000fe20005800000 */
[----:B------:R-:W-:Y:S06]  /*8830*/  @!P0 BRA `(.L_x_86) ;  /* 0x0000000000f88947 */ /* 0x000fec0003800000 */
[----:B------:R-:W2:Y:S04]  /*8840*/  LDL.64 R206, [R1+0x20] ;  /* 0x0000200001ce7983 */ /* 0x000ea80000100a00 */
[----:B------:R-:W3:Y:S01]  /*8850*/  LDL.64 R240, [R1+0x18] ;  /* 0x0000180001f07983 */ /* 0x000ee20000100a00 */
[----:B------:R-:W-:Y:S01]  /*8860*/  UIADD3 UR7, UR17, -0x3, URZ ;  /* 0xfffffffd11077890 */ /* 0x000fe2000fffe03f */
[----:B------:R-:W1:Y:S01]  /*8870*/  @!P1 LDC.64 R8, c[0x0][0x218] ;  /* 0x00008600ff089b82 */ /* 0x000e620000000a00 */
[----:B------:R-:W-:Y:S01]  /*8880*/  IMAD.U32 R5, RZ, RZ, UR10 ;  /* 0x0000000aff057e24 */ /* 0x000fe2000f8e00ff */
[----:B------:R4:W-:Y:S01]  /*8890*/  @P1 STS [R225+0x2000], RZ ;  /* 0x002000ffe1001388 */ /* 0x0009e20000000800 */
[----:B------:R-:W-:Y:S01]  /*88a0*/  USHF.R.S32.HI UR6, URZ, 0x1f, UR7 ;  /* 0x0000001f3f067899 */ /* 0x000fe20008011407 */
[----:B------:R-:W-:Y:S01]  /*88b0*/  IMAD.U32 R6, RZ, RZ, UR10 ;  /* 0x0000000aff067e24 */ /* 0x000fe2000f8e00ff */
[----:B------:R-:W-:Y:S01]  /*88c0*/  UIMAD.WIDE.U32 UR30, UR7, UR10, URZ ;  /* 0x0000000a071e72a5 */ /* 0x000fe2000f8e003f */
[----:B------:R-:W-:Y:S01]  /*88d0*/  IMAD.U32 R4, RZ, RZ, UR11 ;  /* 0x0000000bff047e24 */ /* 0x000fe2000f8e00ff */
[----:B------:R-:W-:Y:S01]  /*88e0*/  UIMAD UR6, UR6, UR10, URZ ;  /* 0x0000000a060672a4 */ /* 0x000fe2000f8e023f */
[----:B------:R-:W5:Y:S01]  /*88f0*/  @!P1 LDC.64 R12, c[0x0][0x218] ;  /* 0x00008600ff0c9b82 */ /* 0x000f620000000a00 */
[----:B------:R4:W-:Y:S01]  /*8900*/  @P1 STS [R225+0x2004], RZ ;  /* 0x002004ffe1001388 */ /* 0x0009e20000000800 */
[----:B------:R-:W-:Y:S01]  /*8910*/  BSSY B0, `(.L_x_87) ;  /* 0x000002f000007945 */ /* 0x000fe20003800000 */
[----:B------:R-:W-:Y:S01]  /*8920*/  UIMAD UR6, UR7, UR11, UR6 ;  /* 0x0000000b070672a4 */ /* 0x000fe2000f8e0206 */
[----:B------:R-:W-:Y:S01]  /*8930*/  IMAD.U32 R2, RZ, RZ, UR30 ;  /* 0x0000001eff027e24 */ /* 0x000fe2000f8e00ff */
[----:B------:R4:W-:Y:S01]  /*8940*/  @P1 STS.64 [R225+0x2008], RZ ;  /* 0x002008ffe1001388 */ /* 0x0009e20000000a00 */
[----:B------:R-:W-:Y:S01]  /*8950*/  IMAD.U32 R3, RZ, RZ, UR30 ;  /* 0x0000001eff037e24 */ /* 0x000fe2000f8e00ff */
[----:B------:R-:W-:Y:S01]  /*8960*/  UIADD3 UR6, UR31, UR6, URZ ;  /* 0x000000061f067290 */ /* 0x000fe2000fffe03f */
[----:B------:R-:W4:Y:S05]  /*8970*/  @!P1 LDC.64 R14, c[0x0][0x218] ;  /* 0x00008600ff0e9b82 */ /* 0x000f2a0000000a00 */
[----:B------:R-:W-:Y:S01]  /*8980*/  IMAD.U32 R0, RZ, RZ, UR6 ;  /* 0x00000006ff007e24 */ /* 0x000fe2000f8e00ff */
[----:B--2---:R-:W-:-:S04]  /*8990*/  LEA R2, P2, R2, R206, 0x7 ;  /* 0x000000ce02027211 */ /* 0x004fc800078438ff */
[----:B---3--:R-:W-:Y:S02]  /*89a0*/  LEA.HI.X R3, R3, R241, R0, 0x7, P2 ;  /* 0x000000f103037211 */ /* 0x008fe400010f3c00 */
[----:B------:R-:W-:Y:S02]  /*89b0*/  @!P1 LEA R5, P3, R5, R2, 0x6 ;  /* 0x0000000205059211 */ /* 0x000fe400078630ff */
[----:B------:R-:W-:Y:S02]  /*89c0*/  @!P1 IADD3 R0, P2, R2, UR26, RZ ;  /* 0x0000001a02009c10 */ /* 0x000fe4000ff5e0ff */
[----:B------:R-:W-:Y:S02]  /*89d0*/  @!P1 LEA.HI.X R10, R6, R3, R4, 0x6, P3 ;  /* 0x00000003060a9211 */ /* 0x000fe400018f3404 */
[----:B-1----:R-:W-:Y:S02]  /*89e0*/  @!P1 LEA R6, P3, R0, R8, 0x1 ;  /* 0x0000000800069211 */ /* 0x002fe400078608ff */
[----:B------:R-:W-:-:S02]  /*89f0*/  @!P1 IADD3.X R7, R3, UR25, RZ, P2, !PT ;  /* 0x0000001903079c10 */ /* 0x000fc400097fe4ff */
[----:B-----5:R-:W-:Y:S02]  /*8a00*/  @!P1 LEA R8, P4, R2, R12, 0x1 ;  /* 0x0000000c02089211 */ /* 0x020fe400078808ff */
[----:B------:R-:W-:Y:S02]  /*8a10*/  @!P1 LEA.HI.X R7, R0, R9, R7, 0x1, P3 ;  /* 0x0000000900079211 */ /* 0x000fe400018f0c07 */
[C---:B----4-:R-:W-:Y:S02]  /*8a20*/  @!P1 LEA R4, P2, R5.reuse, R14, 0x1 ;  /* 0x0000000e05049211 */ /* 0x050fe400078408ff */
[----:B------:R-:W-:Y:S02]  /*8a30*/  @!P1 LEA.HI.X R9, R2, R13, R3, 0x1, P4 ;  /* 0x0000000d02099211 */ /* 0x000fe400020f0c03 */
[----:B------:R-:W-:-:S03]  /*8a40*/  @!P1 LEA.HI.X R5, R5, R15, R10, 0x1, P2 ;  /* 0x0000000f05059211 */ /* 0x000fc600010f0c0a */
[----:B------:R-:W-:Y:S01]  /*8a50*/  @!PT LDS RZ, [RZ] ;  /* 0x00000000fffff984 */ /* 0x000fe20000000800 */
[----:B------:R-:W-:Y:S01]  /*8a60*/  @!PT LDS RZ, [RZ] ;  /* 0x00000000fffff984 */ /* 0x000fe20000000800 */
[----:B------:R-:W-:Y:S01]  /*8a70*/  @!PT LDS RZ, [RZ] ;  /* 0x00000000fffff984 */ /* 0x000fe20000000800 */
[----:B------:R1:W-:Y:S04]  /*8a80*/  @!P1 LDGSTS.E.BYPASS.LTC128B.128 [R225+0x2000], desc[UR22][R8.64] ;  /* 0x0200000008e19fae */ /* 0x0003e8000b901d56 */
[----:B------:R1:W-:Y:S04]  /*8a90*/  @P1 STS.128 [R225+0x2800], RZ ;  /* 0x002800ffe1001388 */ /* 0x0003e80000000c00 */
        /* <DEDUP_REMOVED lines=9> */
[----:B------:R1:W-:Y:S01]  /*8b30*/  @P1 STS.128 [R225+0x3800], RZ ;  /* 0x003800ffe1001388 */ /* 0x0003e20000000c00 */
[----:B------:R-:W-:Y:S05]  /*8b40*/  @P1 BRA `(.L_x_88) ;  /* 0x00000000002c1947 */ /* 0x000fea0003800000 */
[----:B------:R-:W-:Y:S01]  /*8b50*/  IMAD.U32 R0, RZ, RZ, UR10 ;  /* 0x0000000aff007e24 */ /* 0x000fe2000f8e00ff */
[----:B------:R-:W-:Y:S01]  /*8b60*/  UIMAD UR16, UR11, 0x60, URZ ;  /* 0x000000600b1078a4 */ /* 0x000fe2000f8e023f */
[----:B------:R-:W-:Y:S02]  /*8b70*/  ULDC.64 UR6, c[0x0][0x218] ;  /* 0x0000860000067ab9 */ /* 0x000fe40000000a00 */
[----:B------:R-:W-:-:S05]  /*8b80*/  IMAD.WIDE.U32 R2, R0, 0x60, R2 ;  /* 0x0000006000027825 */ /* 0x000fca00078e0002 */
[----:B------:R-:W-:Y:S02]  /*8b90*/  IADD3 R0, R3, UR16, RZ ;  /* 0x0000001003007c10 */ /* 0x000fe4000fffe0ff */
[----:B-1----:R-:W-:-:S04]  /*8ba0*/  LEA R4, P1, R2, UR6, 0x1 ;  /* 0x0000000602047c11 */ /* 0x002fc8000f8208ff */
[----:B------:R-:W-:-:S05]  /*8bb0*/  LEA.HI.X R5, R2, UR7, R0, 0x1, P1 ;  /* 0x0000000702057c11 */ /* 0x000fca00088f0c00 */
[----:B------:R-:W-:Y:S01]  /*8bc0*/  @!PT LDS RZ, [RZ] ;  /* 0x00000000fffff984 */ /* 0x000fe20000000800 */
[----:B------:R-:W-:Y:S01]  /*8bd0*/  @!PT LDS RZ, [RZ] ;  /* 0x00000000fffff984 */ /* 0x000fe20000000800 */
[----:B------:R-:W-:Y:S01]  /*8be0*/  @!PT LDS RZ, [RZ] ;  /* 0x00000000fffff984 */ /* 0x000fe20000000800 */
[----:B------:R2:W-:Y:S04]  /*8bf0*/  LDGSTS.E.BYPASS.LTC128B.128 [R225+0x3800], desc[UR22][R4.64] ;  /* 0x0380000004e17fae */ /* 0x0005e8000b901d56 */
.L_x_88:
[----:B------:R-:W-:Y:S05]  /*8c00*/  BSYNC B0 ;  /* 0x0000000000007941 */ /* 0x000fea0003800000 */
.L_x_87:
[----:B------:R-:W0:Y:S02]  /*8c10*/  LDGDEPBAR ;  /* 0x00000000000079af */ /* 0x000e240000000000 */
.L_x_86:
[----:B------:R-:W-:Y:S01]  /*8c20*/  FMNMX.FTZ R0, R138, R128, !PT ;  /* 0x000000808a007209 */ /* 0x000fe20007810000 */
[----:B------:R-:W-:-:S03]  /*8c30*/  @UP0 UIADD3 UR17, UR17, -0x3, URZ ;  /* 0xfffffffd11110890 */ /* 0x000fc6000fffe03f */
        /* <DEDUP_REMOVED lines=30> */
[----:B------:R-:W-:-:S05]  /*8e20*/  FMNMX.FTZ R0, R16, R0, !PT ;  /* 0x0000000010007209 */ /* 0x000fca0007810000 */
[----:B------:R-:W3:Y:S02]  /*8e30*/  SHFL.BFLY PT, R2, R0, 0x2, 0x1f ;  /* 0x0c401f0000027f89 */ /* 0x000ee400000e0000 */
[----:B---3--:R-:W-:-:S05]  /*8e40*/  FMNMX.FTZ R0, R0, R2, !PT ;  /* 0x0000000200007209 */ /* 0x008fca0007810000 */
[----:B------:R-:W3:Y:S02]  /*8e50*/  SHFL.BFLY PT, R2, R0, 0x1, 0x1f ;  /* 0x0c201f0000027f89 */ /* 0x000ee400000e0000 */
[----:B---3--:R-:W-:-:S04]  /*8e60*/  FMNMX.FTZ R70, R0, R2, !PT ;  /* 0x0000000200467209 */ /* 0x008fc80007810000 */
[C---:B------:R-:W-:Y:S01]  /*8e70*/  FSETP.NEU.FTZ.AND P4, PT, R70.reuse, -INF , PT ;  /* 0xff8000004600780b */ /* 0x040fe20003f9d000 */
[----:B------:R-:W-:-:S05]  /*8e80*/  FMUL.FTZ R0, R70, UR15 ;  /* 0x0000000f46007c20 */ /* 0x000fca0008410000 */
[----:B------:R-:W-:-:S05]  /*8e90*/  FSEL R0, R0, RZ, P4 ;  /* 0x000000ff00007208 */ /* 0x000fca0002000000 */
[--C-:B------:R-:W-:Y:S01]  /*8ea0*/  FFMA.FTZ R2, R128, UR15, -R0.reuse ;  /* 0x0000000f80027c23 */ /* 0x100fe20008010800 */
[----:B------:R-:W-:-:S03]  /*8eb0*/  FFMA.FTZ R3, R69, UR15, -R0 ;  /* 0x0000000f45037c23 */ /* 0x000fc60008010800 */
[----:B------:R3:W-:Y:S08]  /*8ec0*/  MUFU.EX2 R66, R2 ;  /* 0x0000000200427308 */ /* 0x0007f00000000800 */
[----:B-1----:R1:W-:Y:S01]  /*8ed0*/  MUFU.EX2 R7, R3 ;  /* 0x0000000300077308 */ /* 0x0023e20000000800 */
[----:B---3--:R-:W-:-:S07]  /*8ee0*/  FFMA.FTZ R2, R129, UR15, -R0 ;  /* 0x0000000f81027c23 */ /* 0x008fce0008010800 */
[----:B------:R3:W-:Y:S01]  /*8ef0*/  MUFU.EX2 R31, R2 ;  /* 0x00000002001f7308 */ /* 0x0007e20000000800 */
[----:B-1----:R-:W-:-:S07]  /*8f00*/  FFMA.FTZ R3, R124, UR15, -R0 ;  /* 0x0000000f7c037c23 */ /* 0x002fce0008010800 */
[----:B------:R1:W-:Y:S01]  /*8f10*/  MUFU.EX2 R33, R3 ;  /* 0x0000000300217308 */ /* 0x0003e20000000800 */
[----:B---3--:R-:W-:-:S07]  /*8f20*/  FFMA.FTZ R2, R68, UR15, -R0 ;  /* 0x0000000f44027c23 */ /* 0x008fce0008010800 */
[----:B------:R3:W-:Y:S01]  /*8f30*/  MUFU.EX2 R30, R2 ;  /* 0x00000002001e7308 */ /* 0x0007e20000000800 */
[----:B-1----:R-:W-:-:S07]  /*8f40*/  FFMA.FTZ R3, R125, UR15, -R0 ;  /* 0x0000000f7d037c23 */ /* 0x002fce0008010800 */
[----:B------:R1:W-:Y:S01]  /*8f50*/  MUFU.EX2 R32, R3 ;  /* 0x0000000300207308 */ /* 0x0003e20000000800 */
[----:B---3--:R-:W-:-:S04]  /*8f60*/  FMNMX.FTZ R2, R137, R182, !PT ;  /* 0x000000b689027209 */ /* 0x008fc80007810000 */
        /* <DEDUP_REMOVED lines=22> */
[----:B------:R-:W-:-:S04]  /*90d0*/  FMNMX.FTZ R2, R196, R2, !PT ;  /* 0x00000002c4027209 */ /* 0x000fc80007810000 */
[----:B------:R-:W-:Y:S01]  /*90e0*/  FMNMX.FTZ R2, R102, R2, !PT ;  /* 0x0000000266027209 */ /* 0x000fe20007810000 */
[----:B-1----:R-:W-:-:S03]  /*90f0*/  FFMA.FTZ R3, R121, UR15, -R0 ;  /* 0x0000000f79037c23 */ /* 0x002fc60008010800 */
[----:B------:R-:W-:Y:S01]  /*9100*/  FMNMX.FTZ R2, R103, R2, !PT ;  /* 0x0000000267027209 */ /* 0x000fe20007810000 */
[----:B------:R1:W3:Y:S03]  /*9110*/  MUFU.EX2 R57, R3 ;  /* 0x0000000300397308 */ /* 0x0002e60000000800 */
[----:B------:R-:W-:-:S04]  /*9120*/  FMNMX.FTZ R2, R198, R2, !PT ;  /* 0x00000002c6027209 */ /* 0x000fc80007810000 */
[----:B------:R-:W-:-:S04]  /*9130*/  FMNMX.FTZ R2, R201, R2, !PT ;  /* 0x00000002c9027209 */ /* 0x000fc80007810000 */
[----:B------:R-:W-:-:S04]  /*9140*/  FMNMX.FTZ R2, R116, R2, !PT ;  /* 0x0000000274027209 */ /* 0x000fc80007810000 */
[----:B------:R-:W-:Y:S01]  /*9150*/  FMNMX.FTZ R2, R99, R2, !PT ;  /* 0x0000000263027209 */ /* 0x000fe20007810000 */
[----:B-1----:R-:W-:Y:S01]  /*9160*/  FFMA.FTZ R3, R91, UR15, -R0 ;  /* 0x0000000f5b037c23 */ /* 0x002fe20008010800 */
[----:B---3--:R-:W-:Y:S02]  /*9170*/  MOV R91, R57 ;  /* 0x00000039005b7202 */ /* 0x008fe40000000f00 */
[----:B------:R-:W-:Y:S01]  /*9180*/  FMNMX.FTZ R2, R202, R2, !PT ;  /* 0x00000002ca027209 */ /* 0x000fe20007810000 */
[----:B------:R1:W3:Y:S03]  /*9190*/  MUFU.EX2 R58, R3 ;  /* 0x00000003003a7308 */ /* 0x0002e60000000800 */
        /* <DEDUP_REMOVED lines=8> */
[----:B------:R-:W-:-:S05]  /*9220*/  FMNMX.FTZ R2, R173, R2, !PT ;  /* 0x00000002ad027209 */ /* 0x000fca0007810000 */
[----:B--2---:R-:W2:Y:S01]  /*9230*/  SHFL.BFLY PT, R4, R2, 0x2, 0x1f ;  /* 0x0c401f0002047f89 */ /* 0x004ea200000e0000 */
[----:B-1----:R-:W-:-:S04]  /*9240*/  FFMA.FTZ R3, R122, UR15, -R0 ;  /* 0x0000000f7a037c23 */ /* 0x002fc80008010800 */
[----:B------:R1:W-:Y:S01]  /*9250*/  MUFU.EX2 R37, R3 ;  /* 0x0000000300257308 */ /* 0x0003e20000000800 */
[----:B--2---:R-:W-:Y:S01]  /*9260*/  FMNMX.FTZ R2, R2, R4, !PT ;  /* 0x0000000402027209 */ /* 0x004fe20007810000 */
[----:B-1----:R-:W-:-:S04]  /*9270*/  FFMA.FTZ R3, R123, UR15, -R0 ;  /* 0x0000000f7b037c23 */ /* 0x002fc80008010800 */
[----:B------:R-:W1:Y:S02]  /*9280*/  SHFL.BFLY PT, R4, R2, 0x1, 0x1f ;  /* 0x0c201f0002047f89 */ /* 0x000e6400000e0000 */
[----:B------:R2:W-:Y:S02]  /*9290*/  MUFU.EX2 R39, R3 ;  /* 0x0000000300277308 */ /* 0x0005e40000000800 */
[----:B--2---:R-:W-:-:S06]  /*92a0*/  FFMA.FTZ R3, R109, UR15, -R0 ;  /* 0x0000000f6d037c23 */ /* 0x004fcc0008010800 */
[----:B------:R2:W-:Y:S01]  /*92b0*/  MUFU.EX2 R59, R3 ;  /* 0x00000003003b7308 */ /* 0x0005e20000000800 */
[----:B-1----:R-:W-:Y:S01]  /*92c0*/  FMNMX.FTZ R68, R2, R4, !PT ;  /* 0x0000000402447209 */ /* 0x002fe20007810000 */
[----:B------:R-:W-:-:S03]  /*92d0*/  FFMA.FTZ R2, R11, UR15, -R0 ;  /* 0x0000000f0b027c23 */ /* 0x000fc60008010800 */
[----:B------:R-:W-:-:S03]  /*92e0*/  FSETP.NEU.FTZ.AND P3, PT, R68, -INF , PT ;  /* 0xff8000004400780b */ /* 0x000fc60003f7d000 */
[----:B------:R1:W-:Y:S01]  /*92f0*/  MUFU.EX2 R90, R2 ;  /* 0x00000002005a7308 */ /* 0x0003e20000000800 */
[----:B--2---:R-:W-:-:S07]  /*9300*/  FFMA.FTZ R3, R112, UR15, -R0 ;  /* 0x0000000f70037c23 */ /* 0x004fce0008010800 */
[----:B------:R2:W-:Y:S01]  /*9310*/  MUFU.EX2 R60, R3 ;  /* 0x00000003003c7308 */ /* 0x0005e20000000800 */
[----:B-1----:R-:W-:Y:S01]  /*9320*/  FMNMX.FTZ R2, R136, R94, !PT ;  /* 0x0000005e88027209 */ /* 0x002fe20007810000 */
[----:B--2---:R-:W-:-:S06]  /*9330*/  FFMA.FTZ R3, R126, UR15, -R0 ;  /* 0x0000000f7e037c23 */ /* 0x004fcc0008010800 */
        /* <DEDUP_REMOVED lines=12> */
[----:B---3--:R-:W-:-:S05]  /*9400*/  MOV R96, R58 ;  /* 0x0000003a00607202 */ /* 0x008fca0000000f00 */
        /* <DEDUP_REMOVED lines=15> */
[----:B------:R1:W-:Y:S08]  /*9500*/  MUFU.EX2 R67, R3 ;  /* 0x0000000300437308 */ /* 0x0003f00000000800 */
[----:B------:R2:W-:Y:S01]  /*9510*/  MUFU.EX2 R55, R0 ;  /* 0x0000000000377308 */ /* 0x0005e20000000800 */
[----:B-1----:R-:W-:-:S05]  /*9520*/  FMUL.FTZ R3, R68, UR15 ;  /* 0x0000000f44037c20 */ /* 0x002fca0008410000 */
[----:B------:R-:W-:-:S05]  /*9530*/  FSEL R3, R3, RZ, P3 ;  /* 0x000000ff03037208 */ /* 0x000fca0001800000 */
[--C-:B--2---:R-:W-:Y:S01]  /*9540*/  FFMA.FTZ R0, R182, UR15, -R3.reuse ;  /* 0x0000000fb6007c23 */ /* 0x104fe20008010803 */
[----:B------:R-:W-:-:S03]  /*9550*/  FFMA.FTZ R4, R195, UR15, -R3 ;  /* 0x0000000fc3047c23 */ /* 0x000fc60008010803 */
[----:B------:R1:W-:Y:S08]  /*9560*/  MUFU.EX2 R182, R0 ;  /* 0x0000000000b67308 */ /* 0x0003f00000000800 */
[----:B------:R2:W-:Y:S01]  /*9570*/  MUFU.EX2 R209, R4 ;  /* 0x0000000400d17308 */ /* 0x0005e20000000800 */
[----:B-1----:R-:W-:-:S07]  /*9580*/  FFMA.FTZ R0, R188, UR15, -R3 ;  /* 0x0000000fbc007c23 */ /* 0x002fce0008010803 */
        /* <DEDUP_REMOVED lines=8> */
[----:B------:R1:W2:Y:S02]  /*9610*/  MUFU.EX2 R208, R0 ;  /* 0x0000000000d07308 */ /* 0x0002a40000000800 */
[----:B-1----:R-:W-:Y:S01]  /*9620*/  FFMA.FTZ R0, R183, UR15, -R3 ;  /* 0x0000000fb7007c23 */ /* 0x002fe20008010803 */
[----:B--2---:R-:W-:-:S05]  /*9630*/  F2FP.F16.F32.PACK_AB R11, R208, R205 ;  /* 0x000000cdd00b723e */ /* 0x004fca00000000ff */
        /* <DEDUP_REMOVED lines=59> */
[--C-:B------:R-:W-:Y:S01]  /*99f0*/  FFMA.FTZ R0, R103, UR15, -R3.reuse ;  /* 0x0000000f67007c23 */ /* 0x100fe20008010803 */
[----:B------:R-:W-:Y:S02]  /*9a00*/  FMNMX.FTZ R4, R79, R4, !PT ;  /* 0x000000044f047209 */ /* 0x000fe40007810000 */
[----:B------:R-:W-:Y:S01]  /*9a10*/  FMNMX.FTZ R5, R179, R2, !PT ;  /* 0x00000002b3057209 */ /* 0x000fe20007810000 */
[----:B------:R1:W-:Y:S01]  /*9a20*/  MUFU.EX2 R196, R0 ;  /* 0x0000000000c47308 */ /* 0x0003e20000000800 */
[----:B------:R-:W-:Y:S01]  /*9a30*/  FFMA.FTZ R2, R198, UR15, -R3 ;  /* 0x0000000fc6027c23 */ /* 0x000fe20008010803 */
[----:B------:R-:W-:-:S06]  /*9a40*/  MOV R198, R55 ;  /* 0x0000003700c67202 */ /* 0x000fcc0000000f00 */
[----:B------:R2:W-:Y:S01]  /*9a50*/  MUFU.EX2 R195, R2 ;  /* 0x0000000200c37308 */ /* 0x0005e20000000800 */
[----:B-1----:R-:W-:Y:S02]  /*9a60*/  FMNMX.FTZ R0, R105, R4, !PT ;  /* 0x0000000469007209 */ /* 0x002fe40007810000 */
[----:B------:R-:W-:-:S03]  /*9a70*/  FMNMX.FTZ R4, R230, R5, !PT ;  /* 0x00000005e6047209 */ /* 0x000fc60007810000 */
[----:B------:R-:W1:Y:S01]  /*9a80*/  SHFL.BFLY PT, R5, R0, 0x2, 0x1f ;  /* 0x0c401f0000057f89 */ /* 0x000e6200000e0000 */
[----:B--2---:R-:W-:Y:S01]  /*9a90*/  FMNMX.FTZ R2, R231, R4, !PT ;  /* 0x00000004e7027209 */ /* 0x004fe20007810000 */
[----:B------:R-:W-:Y:S01]  /*9aa0*/  FFMA.FTZ R4, R201, UR15, -R3 ;  /* 0x0000000fc9047c23 */ /* 0x000fe20008010803 */
[----:B------:R-:W-:Y:S02]  /*9ab0*/  MOV R201, R90 ;  /* 0x0000005a00c97202 */ /* 0x000fe40000000f00 */
[----:B------:R-:W-:Y:S01]  /*9ac0*/  FMNMX.FTZ R2, R174, R2, !PT ;  /* 0x00000002ae027209 */ /* 0x000fe20007810000 */
[----:B------:R2:W-:Y:S03]  /*9ad0*/  MUFU.EX2 R194, R4 ;  /* 0x0000000400c27308 */ /* 0x0005e60000000800 */
[----:B------:R-:W-:-:S04]  /*9ae0*/  FMNMX.FTZ R2, R175, R2, !PT ;  /* 0x00000002af027209 */ /* 0x000fc80007810000 */
[----:B------:R-:W-:-:S04]  /*9af0*/  FMNMX.FTZ R2, R234, R2, !PT ;  /* 0x00000002ea027209 */ /* 0x000fc80007810000 */
[----:B------:R-:W-:-:S04]  /*9b00*/  FMNMX.FTZ R2, R235, R2, !PT ;  /* 0x00000002eb027209 */ /* 0x000fc80007810000 */
[----:B------:R-:W-:Y:S02]  /*9b10*/  FMNMX.FTZ R2, R86, R2, !PT ;  /* 0x0000000256027209 */ /* 0x000fe40007810000 */
[----:B-1----:R-:W-:Y:S01]  /*9b20*/  FMNMX.FTZ R0, R0, R5, !PT ;  /* 0x0000000500007209 */ /* 0x002fe20007810000 */
[----:B--2---:R-:W-:Y:S01]  /*9b30*/  FFMA.FTZ R4, R116, UR15, -R3 ;  /* 0x0000000f74047c23 */ /* 0x004fe20008010803 */
[----:B------:R-:W-:-:S03]  /*9b40*/  FMNMX.FTZ R2, R87, R2, !PT ;  /* 0x0000000257027209 */ /* 0x000fc60007810000 */
[----:B------:R-:W1:Y:S01]  /*9b50*/  SHFL.BFLY PT, R5, R0, 0x1, 0x1f ;  /* 0x0c201f0000057f89 */ /* 0x000e6200000e0000 */
[----:B------:R-:W-:Y:S01]  /*9b60*/  FMNMX.FTZ R2, R238, R2, !PT ;  /* 0x00000002ee027209 */ /* 0x000fe20007810000 */
[----:B------:R2:W-:Y:S03]  /*9b70*/  MUFU.EX2 R193, R4 ;  /* 0x0000000400c17308 */ /* 0x0005e60000000800 */
[----:B------:R-:W-:-:S04]  /*9b80*/  FMNMX.FTZ R2, R239, R2, !PT ;  /* 0x00000002ef027209 */ /* 0x000fc80007810000 */
[----:B------:R-:W-:-:S04]  /*9b90*/  FMNMX.FTZ R2, R80, R2, !PT ;  /* 0x0000000250027209 */ /* 0x000fc80007810000 */
[----:B------:R-:W-:-:S04]  /*9ba0*/  FMNMX.FTZ R2, R81, R2, !PT ;  /* 0x0000000251027209 */ /* 0x000fc80007810000 */
[----:B------:R-:W-:Y:S01]  /*9bb0*/  FMNMX.FTZ R2, R250, R2, !PT ;  /* 0x00000002fa027209 */ /* 0x000fe20007810000 */
[----:B--2---:R-:W-:-:S03]  /*9bc0*/  FFMA.FTZ R4, R99, UR15, -R3 ;  /* 0x0000000f63047c23 */ /* 0x004fc60008010803 */
[----:B------:R-:W-:Y:S01]  /*9bd0*/  FMNMX.FTZ R2, R251, R2, !PT ;  /* 0x00000002fb027209 */ /* 0x000fe20007810000 */
[----:B------:R2:W-:Y:S01]  /*9be0*/  MUFU.EX2 R191, R4 ;  /* 0x0000000400bf7308 */ /* 0x0005e20000000800 */
[----:B-1----:R-:W-:Y:S01]  /*9bf0*/  FMNMX.FTZ R27, R0, R5, !PT ;  /* 0x00000005001b7209 */ /* 0x002fe20007810000 */
[----:B------:R-:W-:Y:S01]  /*9c00*/  FFMA.FTZ R0, R107, UR15, -R3 ;  /* 0x0000000f6b007c23 */ /* 0x000fe20008010803 */
[----:B------:R-:W-:Y:S02]  /*9c10*/  FMNMX.FTZ R2, R82, R2, !PT ;  /* 0x0000000252027209 */ /* 0x000fe40007810000 */
[----:B------:R-:W-:-:S03]  /*9c20*/  FSETP.NEU.FTZ.AND P2, PT, R27, -INF , PT ;  /* 0xff8000001b00780b */ /* 0x000fc60003f5d000 */
[----:B------:R1:W-:Y:S01]  /*9c30*/  MUFU.EX2 R181, R0 ;  /* 0x0000000000b57308 */ /* 0x0003e20000000800 */
[----:B--2---:R-:W-:Y:S01]  /*9c40*/  FFMA.FTZ R4, R202, UR15, -R3 ;  /* 0x0000000fca047c23 */ /* 0x004fe20008010803 */
[----:B------:R-:W-:-:S06]  /*9c50*/  MOV R202, R67 ;  /* 0x0000004300ca7202 */ /* 0x000fcc0000000f00 */
[----:B------:R2:W-:Y:S01]  /*9c60*/  MUFU.EX2 R190, R4 ;  /* 0x0000000400be7308 */ /* 0x0005e20000000800 */
[----:B-1----:R-:W-:Y:S01]  /*9c70*/  FMNMX.FTZ R0, R83, R2, !PT ;  /* 0x0000000253007209 */ /* 0x002fe20007810000 */
[----:B------:R-:W-:-:S03]  /*9c80*/  FMUL.FTZ R2, R27, UR15 ;  /* 0x0000000f1b027c20 */ /* 0x000fc60008410000 */
[----:B------:R-:W-:Y:S02]  /*9c90*/  FMNMX.FTZ R0, R77, R0, !PT ;  /* 0x000000004d007209 */ /* 0x000fe40007810000 */
[----:B------:R-:W-:Y:S02]  /*9ca0*/  FSEL R2, R2, RZ, P2 ;  /* 0x000000ff02027208 */ /* 0x000fe40001000000 */
[----:B------:R-:W-:-:S03]  /*9cb0*/  FMNMX.FTZ R0, R84, R0, !PT ;  /* 0x0000000054007209 */ /* 0x000fc60007810000 */
[----:B------:R-:W-:Y:S01]  /*9cc0*/  FFMA.FTZ R5, R71, UR15, -R2 ;  /* 0x0000000f47057c23 */ /* 0x000fe20008010802 */
[----:B------:R-:W-:Y:S01]  /*9cd0*/  FMNMX.FTZ R0, R85, R0, !PT ;  /* 0x0000000055007209 */ /* 0x000fe20007810000 */
[----:B--2---:R-:W-:Y:S01]  /*9ce0*/  FFMA.FTZ R4, R203, UR15, -R3 ;  /* 0x0000000fcb047c23 */ /* 0x004fe20008010803 */
[----:B------:R-:W-:Y:S01]  /*9cf0*/  MOV R203, R89 ;  /* 0x0000005900cb7202 */ /* 0x000fe20000000f00 */
[----:B------:R-:W-:Y:S01]  /*9d00*/  MUFU.EX2 R127, R5 ;  /* 0x00000005007f7308 */ /* 0x000fe20000000800 */
[----:B------:R-:W-:-:S04]  /*9d10*/  FMNMX.FTZ R0, R78, R0, !PT ;  /* 0x000000004e007209 */ /* 0x000fc80007810000 */
[----:B------:R-:W-:-:S03]  /*9d20*/  FMNMX.FTZ R0, R110, R0, !PT ;  /* 0x000000006e007209 */ /* 0x000fc60007810000 */
[----:B------:R1:W-:Y:S01]  /*9d30*/  MUFU.EX2 R189, R4 ;  /* 0x0000000400bd7308 */ /* 0x0003e20000000800 */
        /* <DEDUP_REMOVED lines=9> */
[----:B-1----:R-:W-:Y:S01]  /*9dd0*/  FFMA.FTZ R4, R192, UR15, -R2 ;  /* 0x0000000fc0047c23 */ /* 0x002fe20008010802 */
[----:B------:R-:W-:-:S05]  /*9de0*/  MOV R192, R19 ;  /* 0x0000001300c07202 */ /* 0x000fca0000000f00 */
[----:B------:R1:W-:Y:S02]  /*9df0*/  MUFU.EX2 R121, R4 ;  /* 0x0000000400797308 */ /* 0x0003e40000000800 */
[----:B-1----:R-:W-:Y:S01]  /*9e00*/  FFMA.FTZ R4, R184, UR15, -R2 ;  /* 0x0000000fb8047c23 */ /* 0x002fe20008010802 */
[----:B------:R-:W-:-:S05]  /*9e10*/  MOV R184, R18 ;  /* 0x0000001200b87202 */ /* 0x000fca0000000f00 */
[----:B------:R1:W-:Y:S02]  /*9e20*/  MUFU.EX2 R120, R4 ;  /* 0x0000000400787308 */ /* 0x0003e40000000800 */
[--C-:B-1----:R-:W-:Y:S01]  /*9e30*/  FFMA.FTZ R4, R185, UR15, -R2.reuse ;  /* 0x0000000fb9047c23 */ /* 0x102fe20008010802 */
[----:B------:R-:W-:Y:S02]  /*9e40*/  MOV R185, R6 ;  /* 0x0000000600b97202 */ /* 0x000fe40000000f00 */
[----:B------:R-:W1:Y:S03]  /*9e50*/  SHFL.BFLY PT, R6, R0, 0x2, 0x1f ;  /* 0x0c401f0000067f89 */ /* 0x000e6600000e0000 */
        /* <DEDUP_REMOVED lines=9> */
[----:B------:R-:W-:Y:S02]  /*9ef0*/  FSEL R5, R27, RZ, P2 ;  /* 0x000000ff1b057208 */ /* 0x000fe40001000000 */
[----:B------:R-:W-:-:S03]  /*9f00*/  FSETP.NEU.FTZ.AND P1, PT, R26, -INF , PT ;  /* 0xff8000001a00780b */ /* 0x000fc60003f3d000 */
[----:B------:R1:W-:Y:S01]  /*9f10*/  MUFU.EX2 R133, R0 ;  /* 0x0000000000857308 */ /* 0x0003e20000000800 */
[----:B--2---:R-:W-:Y:S01]  /*9f20*/  FFMA.FTZ R4, R104, UR15, -R2 ;  /* 0x0000000f68047c23 */ /* 0x004fe20008010802 */
[----:B------:R-:W-:Y:S01]  /*9f30*/  FADD.FTZ R5, R136, -R5 ;  /* 0x8000000588057221 */ /* 0x000fe20000010000 */
[----:B------:R-:W-:-:S03]  /*9f40*/  MOV R136, R7 ;  /* 0x0000000700887202 */ /* 0x000fc60000000f00 */
[----:B------:R-:W-:Y:S02]  /*9f50*/  FMUL.FTZ R5, R5, UR15 ;  /* 0x0000000f05057c20 */ /* 0x000fe40008410000 */
[----:B------:R2:W-:Y:S08]  /*9f60*/  MUFU.EX2 R126, R4 ;  /* 0x00000004007e7308 */ /* 0x0005f00000000800 */
[----:B------:R3:W4:Y:S01]  /*9f70*/  MUFU.EX2 R24, R5 ;  /* 0x0000000500187308 */ /* 0x0007220000000800 */
[----:B-1----:R-:W-:-:S05]  /*9f80*/  FMUL.FTZ R0, R26, UR15 ;  /* 0x0000000f1a007c20 */ /* 0x002fca0008410000 */
[----:B------:R-:W-:Y:S01]  /*9f90*/  FSEL R0, R0, RZ, P1 ;  /* 0x000000ff00007208 */ /* 0x000fe20000800000 */
[----:B--2---:R-:W-:-:S04]  /*9fa0*/  FFMA.FTZ R4, R95, UR15, -R2 ;  /* 0x0000000f5f047c23 */ /* 0x004fc80008010802 */
[----:B------:R-:W-:Y:S01]  /*9fb0*/  FFMA.FTZ R6, R186, UR15, -R0 ;  /* 0x0000000fba067c23 */ /* 0x000fe20008010800 */
[----:B------:R-:W-:Y:S01]  /*9fc0*/  MOV R186, R12 ;  /* 0x0000000c00ba7202 */ /* 0x000fe20000000f00 */
[----:B------:R1:W-:Y:S01]  /*9fd0*/  MUFU.EX2 R128, R4 ;  /* 0x0000000400807308 */ /* 0x0003e20000000800 */
[----:B---3--:R-:W-:Y:S01]  /*9fe0*/  FSEL R5, R70, RZ, P4 ;  /* 0x000000ff46057208 */ /* 0x008fe20002000000 */
[-C--:B----4-:R-:W-:Y:S01]  /*9ff0*/  FMUL.FTZ R168, R168, R24.reuse ;  /* 0x00000018a8a87220 */ /* 0x090fe20000410000 */
[-C--:B------:R-:W-:Y:S01]  /*a000*/  FMUL.FTZ R169, R169, R24.reuse ;  /* 0x00000018a9a97220 */ /* 0x080fe20000410000 */
[----:B------:R-:W-:-:S04]  /*a010*/  FMUL.FTZ R140, R140, R24 ;  /* 0x000000188c8c7220 */ /* 0x000fc80000410000 */
[----:B------:R2:W-:Y:S01]  /*a020*/  MUFU.EX2 R118, R6 ;  /* 0x0000000600767308 */ /* 0x0005e20000000800 */
[----:B------:R-:W-:Y:S01]  /*a030*/  FADD.FTZ R5, R138, -R5 ;  /* 0x800000058a057221 */ /* 0x000fe20000010000 */
[----:B------:R-:W-:Y:S01]  /*a040*/  MOV R138, R32 ;  /* 0x00000020008a7202 */ /* 0x000fe20000000f00 */
[-C--:B------:R-:W-:Y:S01]  /*a050*/  FMUL.FTZ R141, R141, R24.reuse ;  /* 0x000000188d8d7220 */ /* 0x080fe20000410000 */
[-C--:B------:R-:W-:Y:S01]  /*a060*/  FMUL.FTZ R152, R152, R24.reuse ;  /* 0x0000001898987220 */ /* 0x080fe20000410000 */
[----:B------:R-:W-:Y:S01]  /*a070*/  FMUL.FTZ R5, R5, UR15 ;  /* 0x0000000f05057c20 */ /* 0x000fe20008410000 */
[-C--:B------:R-:W-:Y:S01]  /*a080*/  FMUL.FTZ R153, R153, R24.reuse ;  /* 0x0000001899997220 */ /* 0x080fe20000410000 */
[-C--:B------:R-:W-:Y:S01]  /*a090*/  FMUL.FTZ R156, R156, R24.reuse ;  /* 0x000000189c9c7220 */ /* 0x080fe20000410000 */
[----:B------:R-:W-:Y:S01]  /*a0a0*/  FMUL.FTZ R157, R157, R24 ;  /* 0x000000189d9d7220 */ /* 0x000fe20000410000 */
[----:B-1----:R-:W-:Y:S01]  /*a0b0*/  FFMA.FTZ R4, R51, UR15, -R2 ;  /* 0x0000000f33047c23 */ /* 0x002fe20008010802 */
[----:B------:R-:W1:Y:S01]  /*a0c0*/  MUFU.EX2 R71, R5 ;  /* 0x0000000500477308 */ /* 0x000e620000000800 */
[----:B--2---:R-:W-:-:S07]  /*a0d0*/  FSEL R6, R68, RZ, P3 ;  /* 0x000000ff44067208 */ /* 0x004fce0001800000 */
[----:B------:R2:W-:Y:S01]  /*a0e0*/  MUFU.EX2 R129, R4 ;  /* 0x0000000400817308 */ /* 0x0005e20000000800 */
[-C--:B-1----:R-:W-:Y:S01]  /*a0f0*/  FMUL.FTZ R144, R144, R71.reuse ;  /* 0x0000004790907220 */ /* 0x082fe20000410000 */
[-C--:B------:R-:W-:Y:S01]  /*a100*/  FMUL.FTZ R145, R145, R71.reuse ;  /* 0x0000004791917220 */ /* 0x080fe20000410000 */
[-C--:B------:R-:W-:Y:S01]  /*a110*/  FMUL.FTZ R148, R148, R71.reuse ;  /* 0x0000004794947220 */ /* 0x080fe20000410000 */
[-C--:B------:R-:W-:Y:S01]  /*a120*/  FMUL.FTZ R149, R149, R71.reuse ;  /* 0x0000004795957220 */ /* 0x080fe20000410000 */
[-C--:B------:R-:W-:Y:S01]  /*a130*/  FMUL.FTZ R160, R160, R71.reuse ;  /* 0x00000047a0a07220 */ /* 0x080fe20000410000 */
[-C--:B------:R-:W-:Y:S01]  /*a140*/  FMUL.FTZ R161, R161, R71.reuse ;  /* 0x00000047a1a17220 */ /* 0x080fe20000410000 */
[-C--:B------:R-:W-:Y:S01]  /*a150*/  FMUL.FTZ R164, R164, R71.reuse ;  /* 0x00000047a4a47220 */ /* 0x080fe20000410000 */
[----:B------:R-:W-:Y:S01]  /*a160*/  FMUL.FTZ R165, R165, R71 ;  /* 0x00000047a5a57220 */ /* 0x000fe20000410000 */
[----:B--2---:R-:W-:-:S04]  /*a170*/  FFMA.FTZ R4, R50, UR15, -R2 ;  /* 0x0000000f32047c23 */ /* 0x004fc80008010802 */
        /* <DEDUP_REMOVED lines=12> */
[----:B------:R-:W-:Y:S02]  /*a240*/  MOV R197, R17 ;  /* 0x0000001100c57202 */ /* 0x000fe40000000f00 */
[----:B------:R-:W1:Y:S03]  /*a250*/  LDSM.16.MT88.4 R16, [R214+0x4000] ;  /* 0x00400000d610783b */ /* 0x000e660000004200 */
[----:B------:R2:W-:Y:S02]  /*a260*/  MUFU.EX2 R112, R4 ;  /* 0x0000000400707308 */ /* 0x0005e40000000800 */
[----:B--2---:R-:W-:Y:S01]  /*a270*/  FFMA.FTZ R4, R200, UR15, -R0 ;  /* 0x0000000fc8047c23 */ /* 0x004fe20008010800 */
[----:B------:R-:W-:-:S05]  /*a280*/  MOV R200, R15 ;  /* 0x0000000f00c87202 */ /* 0x000fca0000000f00 */
[----:B------:R2:W3:Y:S02]  /*a290*/  MUFU.EX2 R113, R4 ;  /* 0x0000000400717308 */ /* 0x0004e40000000800 */
[----:B--2---:R-:W-:Y:S01]  /*a2a0*/  FFMA.FTZ R4, R199, UR15, -R0 ;  /* 0x0000000fc7047c23 */ /* 0x004fe20008010800 */
[----:B------:R-:W-:Y:S02]  /*a2b0*/  MOV R199, R14 ;  /* 0x0000000e00c77202 */ /* 0x000fe40000000f00 */
[----:B---3--:R-:W-:-:S03]  /*a2c0*/  F2FP.F16.F32.PACK_AB R5, R113, R112 ;  /* 0x000000707105723e */ /* 0x008fc600000000ff */
[----:B------:R2:W-:Y:S02]  /*a2d0*/  MUFU.EX2 R114, R4 ;  /* 0x0000000400727308 */ /* 0x0005e40000000800 */
[----:B--2---:R-:W-:Y:S01]  /*a2e0*/  FFMA.FTZ R4, R187, UR15, -R0 ;  /* 0x0000000fbb047c23 */ /* 0x004fe20008010800 */
[----:B------:R-:W-:Y:S02]  /*a2f0*/  MOV R187, R13 ;  /* 0x0000000d00bb7202 */ /* 0x000fe40000000f00 */
[----:B------:R-:W2:Y:S03]  /*a300*/  LDSM.16.MT88.4 R12, [R213+0x4000] ;  /* 0x00400000d50c783b */ /* 0x000ea60000004200 */
[----:B------:R3:W4:Y:S02]  /*a310*/  MUFU.EX2 R117, R4 ;  /* 0x0000000400757308 */ /* 0x0007240000000800 */
[----:B---3--:R-:W-:-:S02]  /*a320*/  FSEL R4, R26, RZ, P1 ;  /* 0x000000ff1a047208 */ /* 0x008fc40000800000 */
[----:B----4-:R-:W-:-:S03]  /*a330*/  F2FP.F16.F32.PACK_AB R7, R117, R114 ;  /* 0x000000727507723e */ /* 0x010fc600000000ff */
[----:B------:R-:W-:Y:S01]  /*a340*/  FADD.FTZ R4, R88, -R4 ;  /* 0x8000000458047221 */ /* 0x000fe20000010000 */
[----:B------:R-:W-:-:S03]  /*a350*/  MOV R88, R33 ;  /* 0x0000002100587202 */ /* 0x000fc60000000f00 */
[----:B------:R-:W-:-:S04]  /*a360*/  FMUL.FTZ R4, R4, UR15 ;  /* 0x0000000f04047c20 */ /* 0x000fc80008410000 */
[----:B------:R3:W4:Y:S02]  /*a370*/  MUFU.EX2 R25, R4 ;  /* 0x0000000400197308 */ /* 0x0007240000000800 */
[--C-:B---3--:R-:W-:Y:S01]  /*a380*/  FFMA.FTZ R4, R204, UR15, -R0.reuse ;  /* 0x0000000fcc047c23 */ /* 0x108fe20008010800 */
[----:B------:R-:W-:Y:S01]  /*a390*/  MOV R204, R8 ;  /* 0x0000000800cc7202 */ /* 0x000fe20000000f00 */
[----:B------:R-:W-:Y:S01]  /*a3a0*/  FFMA.FTZ R8, R178, UR15, -R0 ;  /* 0x0000000fb2087c23 */ /* 0x000fe20008010800 */
[----:B------:R-:W-:-:S03]  /*a3b0*/  MOV R178, R9 ;  /* 0x0000000900b27202 */ /* 0x000fc60000000f00 */
[----:B------:R3:W-:Y:S01]  /*a3c0*/  MUFU.EX2 R115, R4 ;  /* 0x0000000400737308 */ /* 0x0007e20000000800 */
[-C--:B----4-:R-:W-:Y:S01]  /*a3d0*/  FMUL.FTZ R170, R170, R25.reuse ;  /* 0x00000019aaaa7220 */ /* 0x090fe20000410000 */
[-C--:B------:R-:W-:Y:S01]  /*a3e0*/  FMUL.FTZ R171, R171, R25.reuse ;  /* 0x00000019abab7220 */ /* 0x080fe20000410000 */
[-C--:B------:R-:W-:Y:S01]  /*a3f0*/  FMUL.FTZ R142, R142, R25.reuse ;  /* 0x000000198e8e7220 */ /* 0x080fe20000410000 */
[-C--:B------:R-:W-:Y:S01]  /*a400*/  FMUL.FTZ R143, R143, R25.reuse ;  /* 0x000000198f8f7220 */ /* 0x080fe20000410000 */
[-C--:B------:R-:W-:Y:S01]  /*a410*/  FMUL.FTZ R154, R154, R25.reuse ;  /* 0x000000199a9a7220 */ /* 0x080fe20000410000 */
[-C--:B------:R-:W-:Y:S01]  /*a420*/  FMUL.FTZ R155, R155, R25.reuse ;  /* 0x000000199b9b7220 */ /* 0x080fe20000410000 */
[-C--:B------:R-:W-:Y:S01]  /*a430*/  FMUL.FTZ R158, R158, R25.reuse ;  /* 0x000000199e9e7220 */ /* 0x080fe20000410000 */
[----:B------:R4:W-:Y:S01]  /*a440*/  MUFU.EX2 R108, R8 ;  /* 0x00000008006c7308 */ /* 0x0009e20000000800 */
[----:B------:R-:W-:Y:S01]  /*a450*/  FMUL.FTZ R159, R159, R25 ;  /* 0x000000199f9f7220 */ /* 0x000fe20000410000 */
[----:B---3--:R-:W-:Y:S01]  /*a460*/  FADD.FTZ R4, R137, -R6 ;  /* 0x8000000689047221 */ /* 0x008fe20000010000 */
[----:B------:R-:W-:-:S02]  /*a470*/  F2FP.F16.F32.PACK_AB R6, R123, R120 ;  /* 0x000000787b06723e */ /* 0x000fc400000000ff */
[----:B------:R-:W-:Y:S01]  /*a480*/  MOV R137, R38 ;  /* 0x0000002600897202 */ /* 0x000fe20000000f00 */
[----:B------:R-:W-:Y:S01]  /*a490*/  FMUL.FTZ R9, R4, UR15 ;  /* 0x0000000f04097c20 */ /* 0x000fe20008410000 */
[----:B------:R-:W-:Y:S01]  /*a4a0*/  F2FP.F16.F32.PACK_AB R4, R121, R122 ;  /* 0x0000007a7904723e */ /* 0x000fe200000000ff */
[----:B----4-:R-:W-:Y:S01]  /*a4b0*/  FFMA.FTZ R8, R179, UR15, -R0 ;  /* 0x0000000fb3087c23 */ /* 0x010fe20008010800 */
[----:B------:R-:W-:Y:S01]  /*a4c0*/  MOV R179, R34 ;  /* 0x0000002200b37202 */ /* 0x000fe20000000f00 */
[----:B------:R-:W3:Y:S01]  /*a4d0*/  MUFU.EX2 R69, R9 ;  /* 0x0000000900457308 */ /* 0x000ee20000000800 */
[----:B------:R-:W4:Y:S03]  /*a4e0*/  LDSM.16.MT88.4 R32, [R213+0x4400] ;  /* 0x00440000d520783b */ /* 0x000f260000004200 */
[C---:B-1----:R-:W-:Y:S06]  /*a4f0*/  HMMA.16816.F32 R48, R4.reuse, R18, R168 ;  /* 0x000000120430723c */ /* 0x042fec00000018a8 */
[----:B--2---:R-:W-:Y:S01]  /*a500*/  HMMA.16816.F32 R20, R4, R12, R140 ;  /* 0x0000000c0414723c */ /* 0x004fe2000000188c */
[----:B------:R-:W-:Y:S01]  /*a510*/  MOV R168, R31 ;  /* 0x0000001f00a87202 */ /* 0x000fe20000000f00 */
[----:B------:R1:W2:Y:S01]  /*a520*/  MUFU.EX2 R107, R8 ;  /* 0x00000008006b7308 */ /* 0x0002a20000000800 */
[----:B------:R-:W-:-:S02]  /*a530*/  MOV R171, R30 ;  /* 0x0000001e00ab7202 */ /* 0x000fc40000000f00 */
[----:B------:R-:W-:Y:S01]  /*a540*/  MOV R170, R29 ;  /* 0x0000001d00aa7202 */ /* 0x000fe20000000f00 */
[C---:B------:R-:W-:Y:S01]  /*a550*/  HMMA.16816.F32 R40, R4.reuse, R14, R152 ;  /* 0x0000000e0428723c */ /* 0x040fe20000001898 */
[----:B------:R-:W5:Y:S01]  /*a560*/  LDSM.16.MT88.4 R28, [R214+0x4400] ;  /* 0x00440000d61c783b */ /* 0x000f620000004200 */
[----:B------:R-:W-:Y:S01]  /*a570*/  MOV R169, R10 ;  /* 0x0000000a00a97202 */ /* 0x000fe20000000f00 */
[-C--:B---3--:R-:W-:Y:S01]  /*a580*/  FMUL.FTZ R146, R146, R69.reuse ;  /* 0x0000004592927220 */ /* 0x088fe20000410000 */
[----:B------:R-:W-:Y:S01]  /*a590*/  F2FP.F16.F32.PACK_AB R9, R188, R182 ;  /* 0x000000b6bc09723e */ /* 0x000fe200000000ff */
[----:B------:R-:W-:Y:S01]  /*a5a0*/  FMUL.FTZ R147, R147, R69 ;  /* 0x0000004593937220 */ /* 0x000fe20000410000 */
[----:B------:R-:W-:Y:S01]  /*a5b0*/  HMMA.16816.F32 R44, R4, R16, R156 ;  /* 0x00000010042c723c */ /* 0x000fe2000000189c */
[----:B------:R-:W-:Y:S01]  /*a5c0*/  F2FP.F16.F32.PACK_AB R10, R136, R171 ;  /* 0x000000ab880a723e */ /* 0x000fe200000000ff */
[-C--:B------:R-:W-:Y:S01]  /*a5d0*/  FMUL.FTZ R150, R150, R69.reuse ;  /* 0x0000004596967220 */ /* 0x080fe20000410000 */
[-C--:B------:R-:W-:Y:S01]  /*a5e0*/  FMUL.FTZ R151, R151, R69.reuse ;  /* 0x0000004597977220 */ /* 0x080fe20000410000 */
[-C--:B------:R-:W-:Y:S01]  /*a5f0*/  FMUL.FTZ R162, R162, R69.reuse ;  /* 0x00000045a2a27220 */ /* 0x080fe20000410000 */
[-C--:B------:R-:W-:Y:S01]  /*a600*/  FMUL.FTZ R163, R163, R69.reuse ;  /* 0x00000045a3a37220 */ /* 0x080fe20000410000 */
[-C--:B------:R-:W-:Y:S01]  /*a610*/  FMUL.FTZ R166, R166, R69.reuse ;  /* 0x00000045a6a67220 */ /* 0x080fe20000410000 */
[----:B-1----:R-:W-:Y:S01]  /*a620*/  F2FP.F16.F32.PACK_AB R8, R168, R66 ;  /* 0x00000042a808723e */ /* 0x002fe200000000ff */
[----:B------:R-:W-:Y:S01]  /*a630*/  FMUL.FTZ R167, R167, R69 ;  /* 0x00000045a7a77220 */ /* 0x000fe20000410000 */
[----:B------:R-:W-:Y:S01]  /*a640*/  FFMA.FTZ R4, R52, UR15, -R2 ;  /* 0x0000000f34047c23 */ /* 0x000fe20008010802 */
[----:B------:R-:W-:-:S02]  /*a650*/  F2FP.F16.F32.PACK_AB R5, R115, R118 ;  /* 0x000000767305723e */ /* 0x000fc400000000ff */
[----:B------:R-:W-:Y:S01]  /*a660*/  F2FP.F16.F32.PACK_AB R6, R128, R126 ;  /* 0x0000007e8006723e */ /* 0x000fe200000000ff */
[----:B------:R1:W-:Y:S01]  /*a670*/  MUFU.EX2 R119, R4 ;  /* 0x0000000400777308 */ /* 0x0003e20000000800 */
[----:B------:R-:W-:Y:S01]  /*a680*/  HMMA.16816.F32 R144, R8, R12, R144 ;  /* 0x0000000c0890723c */ /* 0x000fe20000001890 */
[----:B--2---:R-:W-:-:S05]  /*a690*/  F2FP.F16.F32.PACK_AB R7, R107, R108 ;  /* 0x0000006c6b07723e */ /* 0x004fca00000000ff */
[C---:B------:R-:W-:Y:S01]  /*a6a0*/  HMMA.16816.F32 R148, R8.reuse, R14, R148 ;  /* 0x0000000e0894723c */ /* 0x040fe20000001894 */
[----:B------:R-:W-:Y:S05]  /*a6b0*/  LDSM.16.MT88.4 R12, [R214+0x4800] ;  /* 0x00480000d60c783b */ /* 0x000fea0000004200 */
[----:B------:R-:W-:Y:S01]  /*a6c0*/  HMMA.16816.F32 R160, R8, R16, R160 ;  /* 0x0000001008a0723c */ /* 0x000fe200000018a0 */
[----:B-1----:R-:W-:-:S05]  /*a6d0*/  FFMA.FTZ R4, R53, UR15, -R2 ;  /* 0x0000000f35047c23 */ /* 0x002fca0008010802 */
[----:B------:R-:W-:Y:S01]  /*a6e0*/  HMMA.16816.F32 R164, R8, R18, R164 ;  /* 0x0000001208a4723c */ /* 0x000fe200000018a4 */
[----:B------:R-:W1:Y:S01]  /*a6f0*/  LDSM.16.MT88.4 R16, [R213+0x4800] ;  /* 0x00480000d510783b */ /* 0x000e620000004200 */
[----:B------:R2:W-:Y:S05]  /*a700*/  MUFU.EX2 R116, R4 ;  /* 0x0000000400747308 */ /* 0x0005ea0000000800 */
[----:B------:R-:W-:Y:S01]  /*a710*/  FFMA.FTZ R8, R56, UR15, -R2 ;  /* 0x0000000f38087c23 */ /* 0x000fe20008010802 */
[----:B------:R-:W-:Y:S02]  /*a720*/  F2FP.F16.F32.PACK_AB R9, R241, R252 ;  /* 0x000000fcf109723e */ /* 0x000fe400000000ff */
[----:B------:R-:W-:Y:S01]  /*a730*/  F2FP.F16.F32.PACK_AB R10, R170, R169 ;  /* 0x000000a9aa0a723e */ /* 0x000fe200000000ff */
[----:B------:R3:W-:Y:S01]  /*a740*/  MUFU.EX2 R109, R8 ;  /* 0x00000008006d7308 */ /* 0x0007e20000000800 */
[----:B------:R-:W-:-:S02]  /*a750*/  F2FP.F16.F32.PACK_AB R11, R237, R240 ;  /* 0x000000f0ed0b723e */ /* 0x000fc400000000ff */
[----:B--2---:R-:W-:-:S07]  /*a760*/  F2FP.F16.F32.PACK_AB R4, R125, R124 ;  /* 0x0000007c7d04723e */ /* 0x004fce00000000ff */
[----:B----4-:R-:W-:Y:S01]  /*a770*/  HMMA.16816.F32 R20, R4, R32, R20 ;  /* 0x000000200414723c */ /* 0x010fe20000001814 */
[----:B---3--:R-:W-:Y:S01]  /*a780*/  FFMA.FTZ R8, R230, UR15, -R0 ;  /* 0x0000000fe6087c23 */ /* 0x008fe20008010800 */
[----:B------:R-:W-:-:S03]  /*a790*/  MOV R230, R61 ;  /* 0x0000003d00e67202 */ /* 0x000fc60000000f00 */
[----:B------:R2:W-:Y:S01]  /*a7a0*/  MUFU.EX2 R103, R8 ;  /* 0x0000000800677308 */ /* 0x0005e20000000800 */
[C---:B------:R-:W-:Y:S06]  /*a7b0*/  HMMA.16816.F32 R40, R4.reuse, R34, R40 ;  /* 0x000000220428723c */ /* 0x040fec0000001828 */
[C---:B-----5:R-:W-:Y:S06]  /*a7c0*/  HMMA.16816.F32 R44, R4.reuse, R28, R44 ;  /* 0x0000001c042c723c */ /* 0x060fec000000182c */
[----:B------:R-:W-:Y:S01]  /*a7d0*/  HMMA.16816.F32 R48, R4, R30, R48 ;  /* 0x0000001e0430723c */ /* 0x000fe20000001830 */
[----:B--2---:R-:W-:Y:S01]  /*a7e0*/  FFMA.FTZ R8, R231, UR15, -R0 ;  /* 0x0000000fe7087c23 */ /* 0x004fe20008010800 */
[----:B------:R-:W-:-:S05]  /*a7f0*/  MOV R231, R60 ;  /* 0x0000003c00e77202 */ /* 0x000fca0000000f00 */
[----:B------:R-:W-:Y:S01]  /*a800*/  FFMA.FTZ R4, R175, UR15, -R0 ;  /* 0x0000000faf047c23 */ /* 0x000fe20008010800 */
[----:B------:R2:W3:Y:S01]  /*a810*/  MUFU.EX2 R101, R8 ;  /* 0x0000000800657308 */ /* 0x0004e20000000800 */
[----:B------:R-:W-:Y:S02]  /*a820*/  F2FP.F16.F32.PACK_AB R6, R131, R130 ;  /* 0x000000828306723e */ /* 0x000fe400000000ff */
[----:B------:R-:W-:-:S05]  /*a830*/  MOV R175, R39 ;  /* 0x0000002700af7202 */ /* 0x000fca0000000f00 */
[----:B------:R4:W-:Y:S01]  /*a840*/  MUFU.EX2 R100, R4 ;  /* 0x0000000400647308 */ /* 0x0009e20000000800 */
[----:B--2---:R-:W-:Y:S01]  /*a850*/  FFMA.FTZ R8, R174, UR15, -R0 ;  /* 0x0000000fae087c23 */ /* 0x004fe20008010800 */
[----:B---3--:R-:W-:Y:S02]  /*a860*/  F2FP.F16.F32.PACK_AB R5, R101, R103 ;  /* 0x000000676505723e */ /* 0x008fe400000000ff */
[----:B------:R-:W-:-:S04]  /*a870*/  MOV R174, R59 ;  /* 0x0000003b00ae7202 */ /* 0x000fc80000000f00 */
[----:B------:R2:W3:Y:S01]  /*a880*/  MUFU.EX2 R99, R8 ;  /* 0x0000000800637308 */ /* 0x0004e20000000800 */
[----:B----4-:R-:W-:Y:S01]  /*a890*/  FFMA.FTZ R4, R248, UR15, -R2 ;  /* 0x0000000ff8047c23 */ /* 0x010fe20008010802 */
[----:B------:R-:W-:-:S06]  /*a8a0*/  MOV R248, R37 ;  /* 0x0000002500f87202 */ /* 0x000fcc0000000f00 */
[----:B------:R4:W-:Y:S01]  /*a8b0*/  MUFU.EX2 R106, R4 ;  /* 0x00000004006a7308 */ /* 0x0009e20000000800 */
[----:B--2---:R-:W-:Y:S02]  /*a8c0*/  F2FP.F16.F32.PACK_AB R8, R138, R88 ;  /* 0x000000588a08723e */ /* 0x004fe400000000ff */
[----:B---3--:R-:W-:-:S05]  /*a8d0*/  F2FP.F16.F32.PACK_AB R7, R100, R99 ;  /* 0x000000636407723e */ /* 0x008fca00000000ff */
[----:B------:R-:W-:Y:S01]  /*a8e0*/  HMMA.16816.F32 R56, R8, R32, R144 ;  /* 0x000000200838723c */ /* 0x000fe20000001890 */
[----:B----4-:R-:W-:Y:S01]  /*a8f0*/  FFMA.FTZ R4, R249, UR15, -R2 ;  /* 0x0000000ff9047c23 */ /* 0x010fe20008010802 */
[----:B------:R-:W-:-:S03]  /*a900*/  MOV R249, R36 ;  /* 0x0000002400f97202 */ /* 0x000fc60000000f00 */
[----:B------:R2:W-:Y:S01]  /*a910*/  MUFU.EX2 R104, R4 ;  /* 0x0000000400687308 */ /* 0x0005e20000000800 */
[C---:B------:R-:W-:Y:S01]  /*a920*/  HMMA.16816.F32 R60, R8.reuse, R34, R148 ;  /* 0x00000022083c723c */ /* 0x040fe20000001894 */
[----:B------:R-:W-:Y:S05]  /*a930*/  LDSM.16.MT88.4 R148, [R213+0x5c00] ;  /* 0x005c0000d594783b */ /* 0x000fea0000004200 */
[C---:B------:R-:W-:Y:S06]  /*a940*/  HMMA.16816.F32 R160, R8.reuse, R28, R160 ;  /* 0x0000001c08a0723c */ /* 0x040fec00000018a0 */
[----:B------:R-:W-:Y:S01]  /*a950*/  HMMA.16816.F32 R164, R8, R30, R164 ;  /* 0x0000001e08a4723c */ /* 0x000fe200000018a4 */
[----:B------:R-:W3:Y:S01]  /*a960*/  LDSM.16.MT88.4 R28, [R213+0x4c00] ;  /* 0x004c0000d51c783b */ /* 0x000ee20000004200 */
[----:B--2---:R-:W-:-:S05]  /*a970*/  F2FP.F16.F32.PACK_AB R4, R129, R127 ;  /* 0x0000007f8104723e */ /* 0x004fca00000000ff */
[----:B------:R-:W-:Y:S01]  /*a980*/  FFMA.FTZ R8, R72, UR15, -R2 ;  /* 0x0000000f48087c23 */ /* 0x000fe20008010802 */
[----:B------:R-:W-:Y:S02]  /*a990*/  F2FP.F16.F32.PACK_AB R9, R233, R236 ;  /* 0x000000ece909723e */ /* 0x000fe400000000ff */
[----:B------:R-:W-:Y:S01]  /*a9a0*/  F2FP.F16.F32.PACK_AB R11, R229, R232 ;  /* 0x000000e8e50b723e */ /* 0x000fe200000000ff */
[----:B------:R2:W-:Y:S01]  /*a9b0*/  MUFU.EX2 R102, R8 ;  /* 0x0000000800667308 */ /* 0x0005e20000000800 */
[C---:B-1----:R-:W-:Y:S01]  /*a9c0*/  HMMA.16816.F32 R36, R4.reuse, R16, R20 ;  /* 0x000000100424723c */ /* 0x042fe20000001814 */
[----:B------:R-:W1:Y:S05]  /*a9d0*/  LDSM.16.MT88.4 R20, [R214+0x4c00] ;  /* 0x004c0000d614783b */ /* 0x000e6a0000004200 */
[C---:B------:R-:W-:Y:S06]  /*a9e0*/  HMMA.16816.F32 R32, R4.reuse, R18, R40 ;  /* 0x000000120420723c */ /* 0x040fec0000001828 */
[----:B------:R-:W-:Y:S01]  /*a9f0*/  HMMA.16816.F32 R40, R4, R12, R44 ;  /* 0x0000000c0428723c */ /* 0x000fe2000000182c */
[----:B--2---:R-:W-:Y:S01]  /*aa00*/  FFMA.FTZ R8, R234, UR15, -R0 ;  /* 0x0000000fea087c23 */ /* 0x004fe20008010800 */
[----:B------:R-:W-:-:S04]  /*aa10*/  MOV R234, R96 ;  /* 0x0000006000ea7202 */ /* 0x000fc80000000f00 */
[----:B------:R-:W-:Y:S01]  /*aa20*/  HMMA.16816.F32 R48, R4, R14, R48 ;  /* 0x0000000e0430723c */ /* 0x000fe20000001830 */
[----:B------:R2:W-:Y:S01]  /*aa30*/  MUFU.EX2 R96, R8 ;  /* 0x0000000800607308 */ /* 0x0005e20000000800 */
[----:B------:R-:W-:-:S05]  /*aa40*/  F2FP.F16.F32.PACK_AB R10, R249, R234 ;  /* 0x000000eaf90a723e */ /* 0x000fca00000000ff */
[----:B------:R-:W-:Y:S01]  /*aa50*/  FFMA.FTZ R4, R87, UR15, -R0 ;  /* 0x0000000f57047c23 */ /* 0x000fe20008010800 */
[----:B------:R-:W-:-:S03]  /*aa60*/  F2FP.F16.F32.PACK_AB R6, R135, R133 ;  /* 0x000000858706723e */ /* 0x000fc600000000ff */
[----:B------:R4:W-:Y:S01]  /*aa70*/  MUFU.EX2 R93, R4 ;  /* 0x00000004005d7308 */ /* 0x0009e20000000800 */
[----:B--2---:R-:W-:Y:S01]  /*aa80*/  FFMA.FTZ R8, R235, UR15, -R0 ;  /* 0x0000000feb087c23 */ /* 0x004fe20008010800 */
[----:B------:R-:W-:-:S06]  /*aa90*/  MOV R235, R91 ;  /* 0x0000005b00eb7202 */ /* 0x000fcc0000000f00 */
[----:B------:R2:W5:Y:S01]  /*aaa0*/  MUFU.EX2 R95, R8 ;  /* 0x00000008005f7308 */ /* 0x0005620000000800 */
[----:B----4-:R-:W-:-:S07]  /*aab0*/  FFMA.FTZ R4, R73, UR15, -R2 ;  /* 0x0000000f49047c23 */ /* 0x010fce0008010802 */
[----:B------:R4:W-:Y:S01]  /*aac0*/  MUFU.EX2 R98, R4 ;  /* 0x0000000400627308 */ /* 0x0009e20000000800 */
[----:B--2---:R-:W-:Y:S01]  /*aad0*/  FFMA.FTZ R8, R86, UR15, -R0 ;  /* 0x0000000f56087c23 */ /* 0x004fe20008010800 */
[----:B-----5:R-:W-:-:S06]  /*aae0*/  F2FP.F16.F32.PACK_AB R5, R95, R96 ;  /* 0x000000605f05723e */ /* 0x020fcc00000000ff */
[----:B------:R2:W5:Y:S01]  /*aaf0*/  MUFU.EX2 R92, R8 ;  /* 0x00000008005c7308 */ /* 0x0005620000000800 */
[----:B----4-:R-:W-:-:S07]  /*ab00*/  FFMA.FTZ R4, R54, UR15, -R2 ;  /* 0x0000000f36047c23 */ /* 0x010fce0008010802 */
[----:B------:R4:W-:Y:S01]  /*ab10*/  MUFU.EX2 R97, R4 ;  /* 0x0000000400617308 */ /* 0x0009e20000000800 */
[----:B--2---:R-:W-:Y:S02]  /*ab20*/  F2FP.F16.F32.PACK_AB R8, R235, R137 ;  /* 0x00000089eb08723e */ /* 0x004fe400000000ff */
[----:B-----5:R-:W-:-:S05]  /*ab30*/  F2FP.F16.F32.PACK_AB R7, R93, R92 ;  /* 0x0000005c5d07723e */ /* 0x020fca00000000ff */
[----:B------:R-:W-:Y:S01]  /*ab40*/  HMMA.16816.F32 R56, R8, R16, R56 ;  /* 0x000000100838723c */ /* 0x000fe20000001838 */
[----:B----4-:R-:W-:-:S05]  /*ab50*/  F2FP.F16.F32.PACK_AB R4, R134, R132 ;  /* 0x000000848604723e */ /* 0x010fca00000000ff */
[C---:B------:R-:W-:Y:S01]  /*ab60*/  HMMA.16816.F32 R60, R8.reuse, R18, R60 ;  /* 0x00000012083c723c */ /* 0x040fe2000000183c */
[----:B------:R-:W2:Y:S05]  /*ab70*/  LDSM.16.MT88.4 R16, [R213+0x5000] ;  /* 0x00500000d510783b */ /* 0x000eaa0000004200 */
[C---:B------:R-:W-:Y:S06]  /*ab80*/  HMMA.16816.F32 R52, R8.reuse, R12, R160 ;  /* 0x0000000c0834723c */ /* 0x040fec00000018a0 */
[----:B------:R-:W-:Y:S01]  /*ab90*/  HMMA.16816.F32 R164, R8, R14, R164 ;  /* 0x0000000e08a4723c */ /* 0x000fe200000018a4 */
[----:B------:R-:W4:Y:S01]  /*aba0*/  LDSM.16.MT88.4 R12, [R214+0x5000] ;  /* 0x00500000d60c783b */ /* 0x000f220000004200 */
[----:B------:R-:W-:-:S02]  /*abb0*/  MOV R163, R66 ;  /* 0x0000004200a37202 */ /* 0x000fc40000000f00 */
[----:B------:R-:W-:Y:S02]  /*abc0*/  MOV R160, R136 ;  /* 0x0000008800a07202 */ /* 0x000fe40000000f00 */
[C---:B---3--:R-:W-:Y:S01]  /*abd0*/  HMMA.16816.F32 R44, R4.reuse, R28, R36 ;  /* 0x0000001c042c723c */ /* 0x048fe20000001824 */
[----:B------:R-:W-:Y:S01]  /*abe0*/  FFMA.FTZ R8, R74, UR15, -R2 ;  /* 0x0000000f4a087c23 */ /* 0x000fe20008010802 */
[----:B------:R-:W-:Y:S02]  /*abf0*/  F2FP.F16.F32.PACK_AB R9, R227, R228 ;  /* 0x000000e4e309723e */ /* 0x000fe400000000ff */
[----:B------:R-:W-:Y:S01]  /*ac00*/  F2FP.F16.F32.PACK_AB R10, R231, R174 ;  /* 0x000000aee70a723e */ /* 0x000fe200000000ff */
[----:B------:R3:W-:Y:S01]  /*ac10*/  MUFU.EX2 R94, R8 ;  /* 0x00000008005e7308 */ /* 0x0007e20000000800 */
[----:B------:R-:W-:Y:S01]  /*ac20*/  HMMA.16816.F32 R36, R4, R30, R32 ;  /* 0x0000001e0424723c */ /* 0x000fe20000001820 */
[----:B------:R-:W-:Y:S02]  /*ac30*/  F2FP.F16.F32.PACK_AB R11, R210, R211 ;  /* 0x000000d3d20b723e */ /* 0x000fe400000000ff */
[----:B------:R-:W-:-:S02]  /*ac40*/  MOV R161, R88 ;  /* 0x0000005800a17202 */ /* 0x000fc40000000f00 */
[----:B------:R-:W-:Y:S01]  /*ac50*/  MOV R162, R138 ;  /* 0x0000008a00a27202 */ /* 0x000fe20000000f00 */
[C---:B-1----:R-:W-:Y:S01]  /*ac60*/  HMMA.16816.F32 R32, R4.reuse, R20, R40 ;  /* 0x000000140420723c */ /* 0x042fe20000001828 */
[----:B------:R-:W-:Y:S02]  /*ac70*/  MOV R138, R70 ;  /* 0x00000046008a7202 */ /* 0x000fe40000000f00 */
[----:B------:R-:W-:Y:S02]  /*ac80*/  MOV R88, R26 ;  /* 0x0000001a00587202 */ /* 0x000fe40000000f00 */
[----:B------:R-:W-:Y:S01]  /*ac90*/  MOV R136, R27 ;  /* 0x0000001b00887202 */ /* 0x000fe20000000f00 */
[----:B------:R-:W-:Y:S01]  /*aca0*/  HMMA.16816.F32 R40, R4, R22, R48 ;  /* 0x000000160428723c */ /* 0x000fe20000001830 */
[----:B------:R-:W-:Y:S02]  /*acb0*/  @P0 MOV R138, R70 ;  /* 0x00000046008a0202 */ /* 0x000fe40000000f00 */
[----:B------:R-:W-:Y:S01]  /*acc0*/  @P0 MOV R88, R26 ;  /* 0x0000001a00580202 */ /* 0x000fe20000000f00 */
[----:B---3--:R-:W-:Y:S01]  /*acd0*/  FFMA.FTZ R8, R238, UR15, -R0 ;  /* 0x0000000fee087c23 */ /* 0x008fe20008010800 */
[----:B------:R-:W-:-:S02]  /*ace0*/  MOV R238, R137 ;  /* 0x0000008900ee7202 */ /* 0x000fc40000000f00 */
[--C-:B------:R-:W-:Y:S01]  /*acf0*/  FFMA.FTZ R4, R81, UR15, -R0.reuse ;  /* 0x0000000f51047c23 */ /* 0x100fe20008010800 */
[----:B------:R1:W-:Y:S01]  /*ad00*/  MUFU.EX2 R90, R8 ;  /* 0x00000008005a7308 */ /* 0x0003e20000000800 */
[----:B------:R-:W-:Y:S02]  /*ad10*/  F2FP.F16.F32.PACK_AB R6, R109, R116 ;  /* 0x000000746d06723e */ /* 0x000fe400000000ff */
[-C--:B------:R-:W-:Y:S02]  /*ad20*/  MOV R137, R68.reuse ;  /* 0x0000004400897202 */ /* 0x080fe40000000f00 */
[----:B------:R-:W-:Y:S02]  /*ad30*/  @P0 MOV R137, R68 ;  /* 0x0000004400890202 */ /* 0x000fe40000000f00 */
[----:B------:R-:W-:Y:S01]  /*ad40*/  @P0 MOV R136, R27 ;  /* 0x0000001b00880202 */ /* 0x000fe20000000f00 */
[----:B------:R3:W-:Y:S01]  /*ad50*/  MUFU.EX2 R81, R4 ;  /* 0x0000000400517308 */ /* 0x0007e20000000800 */
[----:B-1----:R-:W-:Y:S01]  /*ad60*/  FFMA.FTZ R8, R239, UR15, -R0 ;  /* 0x0000000fef087c23 */ /* 0x002fe20008010800 */
[----:B------:R-:W-:-:S06]  /*ad70*/  MOV R239, R170 ;  /* 0x000000aa00ef7202 */ /* 0x000fcc0000000f00 */
[----:B------:R1:W5:Y:S01]  /*ad80*/  MUFU.EX2 R87, R8 ;  /* 0x0000000800577308 */ /* 0x0003620000000800 */
[----:B---3--:R-:W-:-:S07]  /*ad90*/  FFMA.FTZ R4, R75, UR15, -R2 ;  /* 0x0000000f4b047c23 */ /* 0x008fce0008010802 */
[----:B------:R3:W-:Y:S01]  /*ada0*/  MUFU.EX2 R91, R4 ;  /* 0x00000004005b7308 */ /* 0x0007e20000000800 */
[----:B-1----:R-:W-:Y:S01]  /*adb0*/  FFMA.FTZ R8, R80, UR15, -R0 ;  /* 0x0000000f50087c23 */ /* 0x002fe20008010800 */
[----:B-----5:R-:W-:-:S06]  /*adc0*/  F2FP.F16.F32.PACK_AB R5, R87, R90 ;  /* 0x0000005a5705723e */ /* 0x020fcc00000000ff */
[----:B------:R1:W5:Y:S01]  /*add0*/  MUFU.EX2 R80, R8 ;  /* 0x0000000800507308 */ /* 0x0003620000000800 */
[----:B---3--:R-:W-:-:S07]  /*ade0*/  FFMA.FTZ R4, R65, UR15, -R2 ;  /* 0x0000000f41047c23 */ /* 0x008fce0008010802 */
[----:B------:R3:W-:Y:S01]  /*adf0*/  MUFU.EX2 R89, R4 ;  /* 0x0000000400597308 */ /* 0x0007e20000000800 */
[----:B-1----:R-:W-:Y:S02]  /*ae00*/  F2FP.F16.F32.PACK_AB R8, R175, R248 ;  /* 0x000000f8af08723e */ /* 0x002fe400000000ff */
[----:B-----5:R-:W-:-:S05]  /*ae10*/  F2FP.F16.F32.PACK_AB R7, R81, R80 ;  /* 0x000000505107723e */ /* 0x020fca00000000ff */
[----:B------:R-:W-:Y:S01]  /*ae20*/  HMMA.16816.F32 R48, R8, R28, R56 ;  /* 0x0000001c0830723c */ /* 0x000fe20000001838 */
[----:B---3--:R-:W-:-:S05]  /*ae30*/  F2FP.F16.F32.PACK_AB R4, R119, R139 ;  /* 0x0000008b7704723e */ /* 0x008fca00000000ff */
[C---:B------:R-:W-:Y:S01]  /*ae40*/  HMMA.16816.F32 R60, R8.reuse, R30, R60 ;  /* 0x0000001e083c723c */ /* 0x040fe2000000183c */
[----:B------:R-:W-:Y:S05]  /*ae50*/  LDSM.16.MT88.4 R28, [R214+0x5400] ;  /* 0x00540000d61c783b */ /* 0x000fea0000004200 */
[C---:B------:R-:W-:Y:S06]  /*ae60*/  HMMA.16816.F32 R52, R8.reuse, R20, R52 ;  /* 0x000000140834723c */ /* 0x040fec0000001834 */
[----:B------:R-:W-:Y:S01]  /*ae70*/  HMMA.16816.F32 R164, R8, R22, R164 ;  /* 0x0000001608a4723c */ /* 0x000fe200000018a4 */
[----:B------:R-:W-:Y:S05]  /*ae80*/  LDSM.16.MT88.4 R20, [R213+0x5800] ;  /* 0x00580000d514783b */ /* 0x000fea0000004200 */
[----:B--2---:R-:W-:Y:S01]  /*ae90*/  HMMA.16816.F32 R140, R4, R16, R44 ;  /* 0x00000010048c723c */ /* 0x004fe2000000182c */
[----:B------:R-:W-:Y:S01]  /*aea0*/  FFMA.FTZ R8, R64, UR15, -R2 ;  /* 0x0000000f40087c23 */ /* 0x000fe20008010802 */
[----:B------:R-:W-:-:S02]  /*aeb0*/  F2FP.F16.F32.PACK_AB R9, R207, R209 ;  /* 0x000000d1cf09723e */ /* 0x000fc400000000ff */
[----:B------:R-:W-:Y:S01]  /*aec0*/  F2FP.F16.F32.PACK_AB R10, R204, R178 ;  /* 0x000000b2cc0a723e */ /* 0x000fe200000000ff */
[----:B------:R1:W-:Y:S01]  /*aed0*/  MUFU.EX2 R86, R8 ;  /* 0x0000000800567308 */ /* 0x0003e20000000800 */
[----:B----4-:R-:W-:Y:S01]  /*aee0*/  HMMA.16816.F32 R64, R4, R12, R32 ;  /* 0x0000000c0440723c */ /* 0x010fe20000001820 */
[----:B------:R-:W2:Y:S01]  /*aef0*/  LDSM.16.MT88.4 R32, [R213+0x5400] ;  /* 0x00540000d520783b */ /* 0x000ea20000004200 */
[----:B------:R-:W-:-:S04]  /*af00*/  F2FP.F16.F32.PACK_AB R11, R196, R206 ;  /* 0x000000cec40b723e */ /* 0x000fc800000000ff */
[C---:B------:R-:W-:Y:S06]  /*af10*/  HMMA.16816.F32 R152, R4.reuse, R18, R36 ;  /* 0x000000120498723c */ /* 0x040fec0000001824 */
[----:B------:R-:W-:Y:S01]  /*af20*/  HMMA.16816.F32 R56, R4, R14, R40 ;  /* 0x0000000e0438723c */ /* 0x000fe20000001828 */
[----:B-1----:R-:W-:Y:S01]  /*af30*/  FFMA.FTZ R8, R250, UR15, -R0 ;  /* 0x0000000ffa087c23 */ /* 0x002fe20008010800 */
[----:B------:R-:W-:-:S05]  /*af40*/  MOV R250, R171 ;  /* 0x000000ab00fa7202 */ /* 0x000fca0000000f00 */
[----:B------:R-:W-:Y:S01]  /*af50*/  FFMA.FTZ R4, R83, UR15, -R0 ;  /* 0x0000000f53047c23 */ /* 0x000fe20008010800 */
[----:B------:R1:W-:Y:S01]  /*af60*/  MUFU.EX2 R75, R8 ;  /* 0x00000008004b7308 */ /* 0x0003e20000000800 */
[----:B------:R-:W-:-:S07]  /*af70*/  F2FP.F16.F32.PACK_AB R6, R98, R102 ;  /* 0x000000666206723e */ /* 0x000fce00000000ff */
[----:B------:R3:W-:Y:S01]  /*af80*/  MUFU.EX2 R73, R4 ;  /* 0x0000000400497308 */ /* 0x0007e20000000800 */
[----:B-1----:R-:W-:Y:S01]  /*af90*/  FFMA.FTZ R8, R251, UR15, -R0 ;  /* 0x0000000ffb087c23 */ /* 0x002fe20008010800 */
[----:B------:R-:W-:-:S06]  /*afa0*/  MOV R251, R168 ;  /* 0x000000a800fb7202 */ /* 0x000fcc0000000f00 */
[----:B------:R1:W4:Y:S01]  /*afb0*/  MUFU.EX2 R74, R8 ;  /* 0x00000008004a7308 */ /* 0x0003220000000800 */
[----:B---3--:R-:W-:-:S07]  /*afc0*/  FFMA.FTZ R4, R76, UR15, -R2 ;  /* 0x0000000f4c047c23 */ /* 0x008fce0008010802 */
[----:B------:R3:W5:Y:S01]  /*afd0*/  MUFU.EX2 R76, R4 ;  /* 0x00000004004c7308 */ /* 0x0007620000000800 */
[----:B-1----:R-:W-:Y:S01]  /*afe0*/  FFMA.FTZ R8, R82, UR15, -R0 ;  /* 0x0000000f52087c23 */ /* 0x002fe20008010800 */
[----:B----4-:R-:W-:-:S06]  /*aff0*/  F2FP.F16.F32.PACK_AB R5, R74, R75 ;  /* 0x0000004b4a05723e */ /* 0x010fcc00000000ff */
[----:B------:R1:W4:Y:S01]  /*b000*/  MUFU.EX2 R72, R8 ;  /* 0x0000000800487308 */ /* 0x0003220000000800 */
[----:B---3--:R-:W-:Y:S01]  /*b010*/  FFMA.FTZ R4, R77, UR15, -R0 ;  /* 0x0000000f4d047c23 */ /* 0x008fe20008010800 */
[----:B-----5:R-:W-:Y:S02]  /*b020*/  F2FP.F16.F32.PACK_AB R168, R76, R86 ;  /* 0x000000564ca8723e */ /* 0x020fe400000000ff */
[----:B-1----:R-:W-:Y:S02]  /*b030*/  F2FP.F16.F32.PACK_AB R8, R179, R230 ;  /* 0x000000e6b308723e */ /* 0x002fe400000000ff */
[----:B----4-:R-:W-:-:S05]  /*b040*/  F2FP.F16.F32.PACK_AB R7, R73, R72 ;  /* 0x000000484907723e */ /* 0x010fca00000000ff */
[C---:B------:R-:W-:Y:S06]  /*b050*/  HMMA.16816.F32 R48, R8.reuse, R16, R48 ;  /* 0x000000100830723c */ /* 0x040fec0000001830 */
[C---:B------:R-:W-:Y:S01]  /*b060*/  HMMA.16816.F32 R40, R8.reuse, R18, R60 ;  /* 0x000000120828723c */ /* 0x040fe2000000183c */
[----:B------:R-:W1:Y:S01]  /*b070*/  LDSM.16.MT88.4 R16, [R214+0x5800] ;  /* 0x00580000d610783b */ /* 0x000e620000004200 */
[----:B------:R3:W-:Y:S04]  /*b080*/  MUFU.EX2 R61, R4 ;  /* 0x00000004003d7308 */ /* 0x0007e80000000800 */
[C---:B------:R-:W-:Y:S06]  /*b090*/  HMMA.16816.F32 R36, R8.reuse, R12, R52 ;  /* 0x0000000c0824723c */ /* 0x040fec0000001834 */
[----:B------:R-:W-:Y:S01]  /*b0a0*/  HMMA.16816.F32 R44, R8, R14, R164 ;  /* 0x0000000e082c723c */ /* 0x000fe200000018a4 */
[----:B------:R-:W-:-:S02]  /*b0b0*/  F2FP.F16.F32.PACK_AB R12, R187, R186 ;  /* 0x000000babb0c723e */ /* 0x000fc400000000ff */
[----:B------:R-:W-:-:S04]  /*b0c0*/  F2FP.F16.F32.PACK_AB R13, R194, R195 ;  /* 0x000000c3c20d723e */ /* 0x000fc800000000ff */
[--C-:B------:R-:W-:Y:S01]  /*b0d0*/  FFMA.FTZ R8, R84, UR15, -R0.reuse ;  /* 0x0000000f54087c23 */ /* 0x100fe20008010800 */
[----:B---3--:R-:W-:Y:S01]  /*b0e0*/  F2FP.F16.F32.PACK_AB R4, R104, R106 ;  /* 0x0000006a6804723e */ /* 0x008fe200000000ff */
[--C-:B------:R-:W-:Y:S01]  /*b0f0*/  FFMA.FTZ R9, R78, UR15, -R0.reuse ;  /* 0x0000000f4e097c23 */ /* 0x100fe20008010800 */
[----:B------:R-:W-:Y:S01]  /*b100*/  F2FP.F16.F32.PACK_AB R14, R200, R199 ;  /* 0x000000c7c80e723e */ /* 0x000fe200000000ff */
[----:B------:R3:W4:Y:S01]  /*b110*/  MUFU.EX2 R60, R8 ;  /* 0x00000008003c7308 */ /* 0x0007220000000800 */
[----:B------:R-:W-:Y:S02]  /*b120*/  F2FP.F16.F32.PACK_AB R15, R191, R193 ;  /* 0x000000c1bf0f723e */ /* 0x000fe400000000ff */
[----:B------:R-:W-:Y:S01]  /*b130*/  F2FP.F16.F32.PACK_AB R10, R89, R91 ;  /* 0x0000005b590a723e */ /* 0x000fe200000000ff */
[C---:B--2---:R-:W-:Y:S01]  /*b140*/  HMMA.16816.F32 R140, R4.reuse, R32, R140 ;  /* 0x00000020048c723c */ /* 0x044fe2000000188c */
[----:B------:R-:W-:Y:S02]  /*b150*/  F2FP.F16.F32.PACK_AB R164, R202, R203 ;  /* 0x000000cbcaa4723e */ /* 0x000fe400000000ff */
[----:B------:R-:W-:Y:S01]  /*b160*/  F2FP.F16.F32.PACK_AB R166, R198, R201 ;  /* 0x000000c9c6a6723e */ /* 0x000fe200000000ff */
[----:B------:R4:W-:Y:S02]  /*b170*/  MUFU.EX2 R54, R9 ;  /* 0x0000000900367308 */ /* 0x0009e40000000800 */
[C---:B------:R-:W-:Y:S06]  /*b180*/  HMMA.16816.F32 R152, R4.reuse, R34, R152 ;  /* 0x000000220498723c */ /* 0x040fec0000001898 */
[----:B------:R-:W-:Y:S01]  /*b190*/  HMMA.16816.F32 R64, R4, R28, R64 ;  /* 0x0000001c0440723c */ /* 0x000fe20000001840 */
[----:B---3--:R-:W-:-:S04]  /*b1a0*/  FFMA.FTZ R8, R85, UR15, -R0 ;  /* 0x0000000f55087c23 */ /* 0x008fc80008010800 */
[----:B------:R2:W3:Y:S01]  /*b1b0*/  MUFU.EX2 R55, R8 ;  /* 0x0000000800377308 */ /* 0x0004e20000000800 */
[----:B------:R-:W-:Y:S01]  /*b1c0*/  HMMA.16816.F32 R56, R4, R30, R56 ;  /* 0x0000001e0438723c */ /* 0x000fe20000001838 */
[----:B----4-:R-:W-:-:S05]  /*b1d0*/  F2FP.F16.F32.PACK_AB R9, R60, R61 ;  /* 0x0000003d3c09723e */ /* 0x010fca00000000ff */
[C---:B------:R-:W-:Y:S01]  /*b1e0*/  HMMA.16816.F32 R144, R12.reuse, R32, R48 ;  /* 0x000000200c90723c */ /* 0x040fe20000001830 */
[--C-:B------:R-:W-:Y:S01]  /*b1f0*/  FFMA.FTZ R4, R79, UR15, -R2.reuse ;  /* 0x0000000f4f047c23 */ /* 0x100fe20008010802 */
[----:B------:R-:W-:Y:S01]  /*b200*/  FFMA.FTZ R2, R105, UR15, -R2 ;  /* 0x0000000f69027c23 */ /* 0x000fe20008010802 */
[----:B------:R-:W-:Y:S02]  /*b210*/  F2FP.F16.F32.PACK_AB R5, R189, R190 ;  /* 0x000000bebd05723e */ /* 0x000fe400000000ff */
[----:B------:R4:W-:Y:S01]  /*b220*/  MUFU.EX2 R53, R4 ;  /* 0x0000000400357308 */ /* 0x0009e20000000800 */
[C---:B------:R-:W-:Y:S01]  /*b230*/  HMMA.16816.F32 R48, R12.reuse, R34, R40 ;  /* 0x000000220c30723c */ /* 0x040fe20000001828 */
[----:B------:R-:W-:Y:S02]  /*b240*/  F2FP.F16.F32.PACK_AB R6, R192, R184 ;  /* 0x000000b8c006723e */ /* 0x000fe400000000ff */
[----:B------:R-:W-:Y:S02]  /*b250*/  F2FP.F16.F32.PACK_AB R7, R181, R183 ;  /* 0x000000b7b507723e */ /* 0x000fe400000000ff */
[----:B--2---:R-:W-:Y:S01]  /*b260*/  F2FP.F16.F32.PACK_AB R8, R94, R97 ;  /* 0x000000615e08723e */ /* 0x004fe200000000ff */
[C---:B------:R-:W-:Y:S01]  /*b270*/  HMMA.16816.F32 R32, R12.reuse, R28, R36 ;  /* 0x0000001c0c20723c */ /* 0x040fe20000001824 */
[----:B------:R2:W5:Y:S01]  /*b280*/  MUFU.EX2 R52, R2 ;  /* 0x0000000200347308 */ /* 0x0005620000000800 */
[----:B---3--:R-:W-:Y:S01]  /*b290*/  F2FP.F16.F32.PACK_AB R11, R54, R55 ;  /* 0x00000037360b723e */ /* 0x008fe200000000ff */
[----:B------:R-:W3:Y:S03]  /*b2a0*/  LDSM.16.MT88.4 R36, [R214+0x5c00] ;  /* 0x005c0000d624783b */ /* 0x000ee60000004200 */
[----:B------:R-:W-:Y:S01]  /*b2b0*/  HMMA.16816.F32 R28, R12, R30, R44 ;  /* 0x0000001e0c1c723c */ /* 0x000fe2000000182c */
[----:B----4-:R-:W-:-:S05]  /*b2c0*/  FFMA.FTZ R4, R110, UR15, -R0 ;  /* 0x0000000f6e047c23 */ /* 0x010fca0008010800 */
[C---:B------:R-:W-:Y:S01]  /*b2d0*/  HMMA.16816.F32 R140, R8.reuse, R20, R140 ;  /* 0x00000014088c723c */ /* 0x040fe2000000188c */
[--C-:B------:R-:W-:Y:S01]  /*b2e0*/  FFMA.FTZ R12, R226, UR15, -R3.reuse ;  /* 0x0000000fe20c7c23 */ /* 0x100fe20008010803 */
[----:B------:R4:W-:Y:S01]  /*b2f0*/  MUFU.EX2 R45, R4 ;  /* 0x00000004002d7308 */ /* 0x0009e20000000800 */
[--C-:B------:R-:W-:Y:S01]  /*b300*/  FFMA.FTZ R13, R172, UR15, -R3.reuse ;  /* 0x0000000fac0d7c23 */ /* 0x100fe20008010803 */
[----:B------:R-:W-:Y:S01]  /*b310*/  FFMA.FTZ R14, R173, UR15, -R3 ;  /* 0x0000000fad0e7c23 */ /* 0x000fe20008010803 */
[----:B------:R-:W-:Y:S01]  /*b320*/  FFMA.FTZ R3, R242, R71, R163 ;  /* 0x00000047f2037223 */ /* 0x000fe200000100a3 */
[----:B--2---:R-:W-:Y:S01]  /*b330*/  FFMA.FTZ R2, R111, UR15, -R0 ;  /* 0x0000000f6f027c23 */ /* 0x004fe20008010800 */
[----:B------:R-:W-:Y:S01]  /*b340*/  HMMA.16816.F32 R152, R8, R22, R152 ;  /* 0x000000160898723c */ /* 0x000fe20000001898 */
[----:B------:R-:W-:Y:S02]  /*b350*/  MOV R163, R169 ;  /* 0x000000a900a37202 */ /* 0x000fe40000000f00 */
[----:B------:R2:W3:Y:S01]  /*b360*/  MUFU.EX2 R44, R2 ;  /* 0x00000002002c7308 */ /* 0x0004e20000000800 */
[----:B-----5:R-:W-:-:S02]  /*b370*/  F2FP.F16.F32.PACK_AB R170, R52, R53 ;  /* 0x0000003534aa723e */ /* 0x020fc400000000ff */
[C---:B-1----:R-:W-:Y:S05]  /*b380*/  HMMA.16816.F32 R156, R8.reuse, R16, R64 ;  /* 0x00000010089c723c */ /* 0x042fea0000001840 */
[----:B------:R-:W1:Y:S01]  /*b390*/  MUFU.EX2 R12, R12 ;  /* 0x0000000c000c7308 */ /* 0x000e620000000800 */
[----:B----4-:R-:W-:Y:S01]  /*b3a0*/  F2FP.F16.F32.PACK_AB R4, R185, R197 ;  /* 0x000000c5b904723e */ /* 0x010fe200000000ff */
[----:B------:R-:W-:Y:S06]  /*b3b0*/  HMMA.16816.F32 R40, R8, R18, R56 ;  /* 0x000000120828723c */ /* 0x000fec0000001838 */
[C---:B------:R-:W-:Y:S01]  /*b3c0*/  HMMA.16816.F32 R144, R4.reuse, R20, R144 ;  /* 0x000000140490723c */ /* 0x040fe20000001890 */
[--C-:B--2---:R-:W-:Y:S01]  /*b3d0*/  FFMA.FTZ R2, R176, UR15, -R0.reuse ;  /* 0x0000000fb0027c23 */ /* 0x104fe20008010800 */
[----:B------:R-:W-:Y:S01]  /*b3e0*/  FFMA.FTZ R0, R177, UR15, -R0 ;  /* 0x0000000fb1007c23 */ /* 0x000fe20008010800 */
[----:B------:R-:W-:Y:S01]  /*b3f0*/  FFMA.FTZ R8, R243, R69, R182 ;  /* 0x00000045f3087223 */ /* 0x000fe200000100b6 */
[----:B------:R-:W-:Y:S01]  /*b400*/  MUFU.EX2 R13, R13 ;  /* 0x0000000d000d7308 */ /* 0x000fe20000000800 */
[----:B---3--:R-:W-:Y:S01]  /*b410*/  F2FP.F16.F32.PACK_AB R169, R44, R45 ;  /* 0x0000002d2ca9723e */ /* 0x008fe200000000ff */
[----:B------:R-:W-:Y:S01]  /*b420*/  HMMA.16816.F32 R48, R4, R22, R48 ;  /* 0x000000160430723c */ /* 0x000fe20000001830 */
[----:B-1----:R-:W-:-:S05]  /*b430*/  F2FP.F16.F32.PACK_AB R165, R12, R180 ;  /* 0x000000b40ca5723e */ /* 0x002fca00000000ff */
[----:B------:R1:W-:Y:S01]  /*b440*/  MUFU.EX2 R15, R2 ;  /* 0x00000002000f7308 */ /* 0x0003e20000000800 */
[C---:B------:R-:W-:Y:S06]  /*b450*/  HMMA.16816.F32 R32, R4.reuse, R16, R32 ;  /* 0x000000100420723c */ /* 0x040fec0000001820 */
[----:B------:R-:W-:Y:S01]  /*b460*/  HMMA.16816.F32 R28, R4, R18, R28 ;  /* 0x00000012041c723c */ /* 0x000fe2000000181c */
[----:B------:R2:W3:Y:S06]  /*b470*/  MUFU.EX2 R9, R0 ;  /* 0x0000000000097308 */ /* 0x0004ec0000000800 */
[----:B------:R-:W-:Y:S01]  /*b480*/  FADD.FTZ R4, R251, R3 ;  /* 0x00000003fb047221 */ /* 0x000fe20000010000 */
[----:B------:R-:W-:Y:S01]  /*b490*/  FADD.FTZ R3, R188, R8 ;  /* 0x00000008bc037221 */ /* 0x000fe20000010000 */
[----:B------:R-:W4:Y:S01]  /*b4a0*/  MUFU.EX2 R14, R14 ;  /* 0x0000000e000e7308 */ /* 0x000f220000000800 */
[----:B-1----:R-:W-:Y:S01]  /*b4b0*/  FFMA.FTZ R2, R244, R24, R122 ;  /* 0x00000018f4027223 */ /* 0x002fe2000001007a */
[----:B------:R-:W-:Y:S01]  /*b4c0*/  FADD.FTZ R5, R250, R4 ;  /* 0x00000004fa057221 */ /* 0x000fe20000010000 */
[----:B------:R-:W-:-:S02]  /*b4d0*/  FADD.FTZ R4, R205, R3 ;  /* 0x00000003cd047221 */ /* 0x000fc40000010000 */
[----:B------:R-:W-:Y:S02]  /*b4e0*/  FADD.FTZ R2, R121, R2 ;  /* 0x0000000279027221 */ /* 0x000fe40000010000 */
[----:B------:R-:W-:Y:S01]  /*b4f0*/  FADD.FTZ R4, R208, R4 ;  /* 0x00000004d0047221 */ /* 0x000fe20000010000 */
[----:B--2---:R-:W-:Y:S01]  /*b500*/  FFMA.FTZ R0, R245, R25, R112 ;  /* 0x00000019f5007223 */ /* 0x004fe20000010070 */
[----:B------:R-:W-:Y:S01]  /*b510*/  FADD.FTZ R3, R120, R2 ;  /* 0x0000000278037221 */ /* 0x000fe20000010000 */
[----:B---3--:R-:W-:Y:S02]  /*b520*/  F2FP.F16.F32.PACK_AB R171, R9, R15 ;  /* 0x0000000f09ab723e */ /* 0x008fe400000000ff */
[----:B------:R-:W-:Y:S01]  /*b530*/  FADD.FTZ R0, R113, R0 ;  /* 0x0000000071007221 */ /* 0x000fe20000010000 */
[----:B------:R-:W-:-:S03]  /*b540*/  FADD.FTZ R3, R123, R3 ;  /* 0x000000037b037221 */ /* 0x000fc60000010000 */
[----:B------:R-:W-:Y:S01]  /*b550*/  FADD.FTZ R2, R114, R0 ;  /* 0x0000000072027221 */ /* 0x000fe20000010000 */
[----:B------:R-:W-:Y:S01]  /*b560*/  FADD.FTZ R0, R160, R5 ;  /* 0x00000005a0007221 */ /* 0x000fe20000010000 */
[----:B----4-:R-:W-:Y:S01]  /*b570*/  F2FP.F16.F32.PACK_AB R167, R14, R13 ;  /* 0x0000000d0ea7723e */ /* 0x010fe200000000ff */
        /* <DEDUP_REMOVED lines=117> */
[C---:B------:R-:W-:Y:S06]  /*bcd0*/  HMMA.16816.F32 R148, R164.reuse, R150, R48 ;  /* 0x00000096a494723c */ /* 0x040fec0000001830 */
[----:B------:R-:W-:Y:S06]  /*bce0*/  HMMA.16816.F32 R160, R164, R36, R32 ;  /* 0x00000024a4a0723c */ /* 0x000fec0000001820 */
[-C--:B------:R-:W-:Y:S06]  /*bcf0*/  HMMA.16816.F32 R168, R168, R38.reuse, R40 ;  /* 0x00000026a8a8723c */ /* 0x080fec0000001828 */
[----:B------:R-:W-:Y:S01]  /*bd00*/  HMMA.16816.F32 R164, R164, R38, R28 ;  /* 0x00000026a4a4723c */ /* 0x000fe2000000181c */
[----:B------:R-:W-:-:S08]  /*bd10*/  NOP ;  /* 0x0000000000007918 */ /* 0x000fd00000000000 */
[----:B------:R-:W-:-:S15]  /*bd20*/  @P0 BRA `(.L_x_89) ;  /* 0x0000000000040947 */ /* 0x000fde0003800000 */
.L_x_85:
[----:B------:R-:W-:-:S12]  /*bd30*/  UIADD3 UR17, UR4, -0x1, URZ ;  /* 0xffffffff04117890 */ /* 0x000fd8000fffe03f */
.L_x_89:
[----:B------:R-:W-:-:S13]  /*bd40*/  ISETP.LE.AND P0, PT, RZ, UR17, PT ;  /* 0x00000011ff007c0c */ /* 0x000fda000bf03270 */
[----:B------:R-:W-:Y:S05]  /*bd50*/  @!P0 BRA `(.L_x_90) ;  /* 0x0000003800f48947 */ /* 0x000fea0003800000 */
[----:B------:R-:W2:Y:S01]  /*bd60*/  LDL.64 R2, [R1+0x10] ;  /* 0x0000100001027983 */ /* 0x000ea20000100a00 */
[----:B------:R-:W-:Y:S01]  /*bd70*/  ULDC UR4, c[0x0][0x2d0] ;  /* 0x0000b40000047ab9 */ /* 0x000fe20000000800 */
[----:B------:R-:W-:Y:S01]  /*bd80*/  USHF.L.U64.HI UR15, UR8, 0x6, UR9 ;  /* 0x00000006080f7899 */ /* 0x000fe20008010209 */
[----:B------:R-:W-:Y:S01]  /*bd90*/  IMAD.MOV.U32 R133, RZ, RZ, R137 ;  /* 0x000000ffff857224 */ /* 0x000fe200078e0089 */
[----:B------:R-:W-:Y:S01]  /*bda0*/  UIMAD.WIDE.U32 UR30, UR8, 0x60, URZ ;  /* 0x00000060081e78a5 */ /* 0x000fe2000f8e003f */
[----:B------:R-:W-:Y:S01]  /*bdb0*/  IMAD.MOV.U32 R135, RZ, RZ, R88 ;  /* 0x000000ffff877224 */ /* 0x000fe200078e0058 */
[----:B------:R-:W-:Y:S01]  /*bdc0*/  UIMAD UR9, UR9, 0x60, URZ ;  /* 0x00000060090978a4 */ /* 0x000fe2000f8e023f */
[----:B------:R-:W-:Y:S01]  /*bdd0*/  MOV R134, R136 ;  /* 0x0000008800867202 */ /* 0x000fe20000000f00 */
[----:B------:R-:W-:Y:S02]  /*bde0*/  UIMAD.WIDE.U32 UR32, UR10, 0x60, URZ ;  /* 0x000000600a2078a5 */ /* 0x000fe4000f8e003f */
[----:B------:R-:W-:-:S02]  /*bdf0*/  UIMAD UR19, UR11, 0x60, URZ ;  /* 0x000000600b1378a4 */ /* 0x000fc4000f8e023f */
[----:B------:R-:W-:Y:S02]  /*be00*/  USHF.L.U32 UR16, UR8, 0x6, URZ ;  /* 0x0000000608107899 */ /* 0x000fe4000800063f */
[----:B------:R-:W-:Y:S02]  /*be10*/  USHF.L.U64.HI UR8, UR10, 0x6, UR11 ;  /* 0x000000060a087899 */ /* 0x000fe4000801020b */
[----:B------:R-:W-:Y:S02]  /*be20*/  USHF.L.U32 UR11, UR10, 0x6, URZ ;  /* 0x000000060a0b7899 */ /* 0x000fe4000800063f */
[----:B------:R-:W-:Y:S02]  /*be30*/  UIADD3 UR10, UR9, UR31, URZ ;  /* 0x0000001f090a7290 */ /* 0x000fe4000fffe03f */
[----:B------:R-:W-:Y:S01]  /*be40*/  UIADD3 UR19, UR19, UR33, URZ ;  /* 0x0000002113137290 */ /* 0x000fe2000fffe03f */
[----:B------:R-:W-:Y:S01]  /*be50*/  ULDC.64 UR6, c[0x0][0x248] ;  /* 0x0000920000067ab9 */ /* 0x000fe20000000a00 */
[----:B--2---:R-:W-:Y:S01]  /*be60*/  ISETP.GE.AND P0, PT, R2, UR4, PT ;  /* 0x0000000402007c0c */ /* 0x004fe2000bf06270 */
[----:B------:R-:W-:-:S12]  /*be70*/  ULDC UR4, c[0x0][0x2ec] ;  /* 0x0000bb0000047ab9 */ /* 0x000fd80000000800 */
[----:B------:R-:W1:Y:S08]  /*be80*/  @!P0 LDC.64 R4, c[0x0][0x220] ;  /* 0x00008800ff048b82 */ /* 0x000e700000000a00 */
[----:B------:R-:W2:Y:S08]  /*be90*/  @!P0 LDC.64 R2, c[0x0][0x220] ;  /* 0x00008800ff028b82 */ /* 0x000eb00000000a00 */
[----:B------:R-:W3:Y:S01]  /*bea0*/  @!P0 LDC.64 R250, c[0x0][0x220] ;  /* 0x00008800fffa8b82 */ /* 0x000ee20000000a00 */
[----:B-1----:R1:W-:Y:S07]  /*beb0*/  @!P0 STL.64 [R1+0x8], R4 ;  /* 0x0000080401008387 */ /* 0x0023ee0000100a00 */
[----:B------:R-:W4:Y:S01]  /*bec0*/  @!P0 LDC.64 R248, c[0x0][0x220] ;  /* 0x00008800fff88b82 */ /* 0x000f220000000a00 */
[----:B--2---:R2:W-:Y:S04]  /*bed0*/  @!P0 STL.64 [R1], R2 ;  /* 0x0000000201008387 */ /* 0x0045e80000100a00 */
[----:B-1----:R-:W5:Y:S01]  /*bee0*/  LDL.LU.64 R4, [R1+0x28] ;  /* 0x0000280001047983 */ /* 0x002f620000300a00 */
[----:B--2---:R-:W-:Y:S01]  /*bef0*/  MOV R3, R138 ;  /* 0x0000008a00037202 */ /* 0x004fe20000000f00 */
[----:B-----5:R-:W-:Y:S01]  /*bf00*/  IMAD.MOV.U32 R246, RZ, RZ, R4 ;  /* 0x000000fffff67224 */ /* 0x020fe200078e0004 */
[----:B---34-:R-:W-:Y:S06]  /*bf10*/  BRA `(.L_x_91) ;  /* 0x0000000000dc7947 */ /* 0x018fec0003800000 */
.L_x_93:
[----:B------:R-:W2:Y:S01]  /*bf20*/  LDL.64 R228, [R1+0x20] ;  /* 0x0000200001e47983 */ /* 0x000ea20000100a00 */
[----:B------:R-:W1:Y:S01]  /*bf30*/  @!P0 LDC.64 R174, c[0x0][0x218] ;  /* 0x00008600ffae8b82 */ /* 0x000e620000000a00 */
[----:B------:R-:W-:Y:S02]  /*bf40*/  UIADD3 UR20, UR17, -0x1, URZ ;  /* 0xffffffff11147890 */ /* 0x000fe4000fffe03f */
[----:B------:R-:W3:Y:S02]  /*bf50*/  LDL.64 R226, [R1+0x18] ;  /* 0x0000180001e27983 */ /* 0x000ee40000100a00 */
[----:B------:R-:W-:Y:S02]  /*bf60*/  USHF.R.S32.HI UR9, URZ, 0x1f, UR20 ;  /* 0x0000001f3f097899 */ /* 0x000fe40008011414 */
[----:B------:R4:W-:Y:S01]  /*bf70*/  @P0 STS [R225+0x2000], RZ ;  /* 0x002000ffe1000388 */ /* 0x0009e20000000800 */
[----:B------:R-:W5:Y:S01]  /*bf80*/  @!P0 LDC.64 R172, c[0x0][0x218] ;  /* 0x00008600ffac8b82 */ /* 0x000f620000000a00 */
[----:B------:R-:W-:Y:S02]  /*bf90*/  UIMAD UR9, UR9, UR6, URZ ;  /* 0x00000006090972a4 */ /* 0x000fe4000f8e023f */
[----:B------:R4:W-:Y:S01]  /*bfa0*/  @P0 STS [R225+0x2004], RZ ;  /* 0x002004ffe1000388 */ /* 0x0009e20000000800 */
[----:B------:R-:W-:Y:S02]  /*bfb0*/  UIMAD.WIDE.U32 UR34, UR20, UR6, URZ ;  /* 0x00000006142272a5 */ /* 0x000fe4000f8e003f */
[----:B------:R-:W-:Y:S01]  /*bfc0*/  UIMAD UR9, UR20, UR7, UR9 ;  /* 0x00000007140972a4 */ /* 0x000fe2000f8e0209 */
[----:B------:R4:W-:Y:S01]  /*bfd0*/  @P0 STS.64 [R225+0x2008], RZ ;  /* 0x002008ffe1000388 */ /* 0x0009e20000000a00 */
[----:B------:R-:W4:Y:S02]  /*bfe0*/  @!P0 LDC.64 R178, c[0x0][0x218] ;  /* 0x00008600ffb28b82 */ /* 0x000f240000000a00 */
[----:B------:R-:W-:Y:S01]  /*bff0*/  UIADD3 UR9, UR35, UR9, URZ ;  /* 0x0000000923097290 */ /* 0x000fe2000fffe03f */
[----:B------:R-:W-:Y:S02]  /*c000*/  IMAD.U32 R0, RZ, RZ, UR34 ;  /* 0x00000022ff007e24 */ /* 0x000fe4000f8e00ff */
[----:B------:R-:W-:Y:S03]  /*c010*/  IMAD.U32 R132, RZ, RZ, UR34 ;  /* 0x00000022ff847e24 */ /* 0x000fe6000f8e00ff */
[----:B------:R-:W-:Y:S01]  /*c020*/  IMAD.U32 R2, RZ, RZ, UR9 ;  /* 0x00000009ff027e24 */ /* 0x000fe2000f8e00ff */
[----:B------:R-:W4:Y:S01]  /*c030*/  @!P0 LDC.64 R182, c[0x0][0x218] ;  /* 0x00008600ffb68b82 */ /* 0x000f220000000a00 */
[----:B--2---:R-:W-:Y:S04]  /*c040*/  LEA R0, P2, R0, R228, 0x7 ;  /* 0x000000e400007211 */ /* 0x004fe800078438ff */
[----:B-1----:R-:W-:Y:S02]  /*c050*/  @!P0 LEA R174, P6, R0, R174, 0x1 ;  /* 0x000000ae00ae8211 */ /* 0x002fe400078c08ff */
[----:B---3--:R-:W-:Y:S02]  /*c060*/  LEA.HI.X R2, R132, R227, R2, 0x7, P2 ;  /* 0x000000e384027211 */ /* 0x008fe400010f3c02 */
[C---:B------:R-:W-:Y:S02]  /*c070*/  @!P0 IADD3 R132, P4, R0.reuse, UR26, RZ ;  /* 0x0000001a00848c10 */ /* 0x040fe4000ff9e0ff */
[----:B------:R-:W-:Y:S02]  /*c080*/  @!P0 LEA.HI.X R175, R0, R175, R2, 0x1, P6 ;  /* 0x000000af00af8211 */ /* 0x000fe400030f0c02 */
[----:B-----5:R-:W-:Y:S02]  /*c090*/  @!P0 LEA R172, P5, R132, R172, 0x1 ;  /* 0x000000ac84ac8211 */ /* 0x020fe400078a08ff */
[----:B------:R-:W-:Y:S01]  /*c0a0*/  @!P0 IADD3.X R180, R2, UR25, RZ, P4, !PT ;  /* 0x0000001902b48c10 */ /* 0x000fe2000a7fe4ff */
[----:B------:R-:W-:Y:S01]  /*c0b0*/  @!PT LDS RZ, [RZ] ;  /* 0x00000000fffff984 */ /* 0x000fe20000000800 */
[----:B------:R-:W-:Y:S01]  /*c0c0*/  @!PT LDS RZ, [RZ] ;  /* 0x00000000fffff984 */ /* 0x000fe20000000800 */
[----:B------:R-:W-:Y:S01]  /*c0d0*/  @!PT LDS RZ, [RZ] ;  /* 0x00000000fffff984 */ /* 0x000fe20000000800 */
[----:B------:R1:W-:Y:S01]  /*c0e0*/  @!P0 LDGSTS.E.BYPASS.LTC128B.128 [R225+0x2000], desc[UR22][R174.64] ;  /* 0x02000000aee18fae */ /* 0x0003e2000b901d56 */
[----:B------:R-:W-:Y:S02]  /*c0f0*/  @!P0 IADD3 R137, P2, R0, UR11, RZ ;  /* 0x0000000b00898c10 */ /* 0x000fe4000ff5e0ff */
[----:B------:R-:W-:Y:S01]  /*c100*/  @!P0 LEA.HI.X R173, R132, R173, R180, 0x1, P5 ;  /* 0x000000ad84ad8211 */ /* 0x000fe200028f0cb4 */
[----:B------:R1:W-:Y:S01]  /*c110*/  @P0 STS.128 [R225+0x2800], RZ ;  /* 0x002800ffe1000388 */ /* 0x0003e20000000c00 */
[C---:B----4-:R-:W-:Y:S02]  /*c120*/  @!P0 LEA R138, P4, R137.reuse, R178, 0x1 ;  /* 0x000000b2898a8211 */ /* 0x050fe400078808ff */
        /* <DEDUP_REMOVED lines=8> */
[----:B------:R-:W-:Y:S02]  /*c1b0*/  @!P0 LEA R136, P2, R176, R182, 0x1 ;  /* 0x000000b6b0888211 */ /* 0x000fe400078408ff */
[----:B------:R-:W-:Y:S01]  /*c1c0*/  @!P0 IADD3.X R178, R2, UR19, RZ, P3, !PT ;  /* 0x0000001302b28c10 */ /* 0x000fe20009ffe4ff */
[----:B------:R-:W-:Y:S01]  /*c1d0*/  @!PT LDS RZ, [RZ] ;  /* 0x00000000fffff984 */ /* 0x000fe20000000800 */
[----:B------:R-:W-:Y:S01]  /*c1e0*/  @!PT LDS RZ, [RZ] ;  /* 0x00000000fffff984 */ /* 0x000fe20000000800 */
[----:B------:R-:W-:Y:S01]  /*c1f0*/  @!PT LDS RZ, [RZ] ;  /* 0x00000000fffff984 */ /* 0x000fe20000000800 */
[----:B------:R1:W-:Y:S03]  /*c200*/  @!P0 LDGSTS.E.BYPASS.LTC128B.128 [R225+0x3000], desc[UR22][R138.64] ;  /* 0x030000008ae18fae */ /* 0x0003e6000b901d56 */
[----:B------:R-:W-:Y:S01]  /*c210*/  @!P0 LEA.HI.X R137, R176, R183, R178, 0x1, P2 ;  /* 0x000000b7b0898211 */ /* 0x000fe200010f0cb2 */
[----:B------:R1:W-:Y:S04]  /*c220*/  @P0 STS.128 [R225+0x3800], RZ ;  /* 0x003800ffe1000388 */ /* 0x0003e80000000c00 */
[----:B------:R-:W-:Y:S01]  /*c230*/  @!PT LDS RZ, [RZ] ;  /* 0x00000000fffff984 */ /* 0x000fe20000000800 */
[----:B------:R-:W-:Y:S01]  /*c240*/  @!PT LDS RZ, [RZ] ;  /* 0x00000000fffff984 */ /* 0x000fe20000000800 */
[----:B------:R-:W-:Y:S01]  /*c250*/  @!PT LDS RZ, [RZ] ;  /* 0x00000000fffff984 */ /* 0x000fe20000000800 */
[----:B------:R1:W-:Y:S04]  /*c260*/  @!P0 LDGSTS.E.BYPASS.LTC128B.128 [R225+0x3800], desc[UR22][R136.64] ;  /* 0x0380000088e18fae */ /* 0x0003e8000b901d56 */
[----:B------:R-:W0:Y:S01]  /*c270*/  LDGDEPBAR ;  /* 0x00000000000079af */ /* 0x000e220000000000 */
[----:B------:R-:W-:Y:S05]  /*c280*/  BRA `(.L_x_92) ;  /* 0x0000001000047947 */ /* 0x000fea0003800000 */
.L_x_91:
[----:B------:R-:W2:Y:S01]  /*c290*/  LDL R8, [R1+0x8] ;  /* 0x0000080001087983 */ /* 0x000ea20000100800 */
[----:B------:R-:W-:Y:S04]  /*c2a0*/  DEPBAR.LE SB0, 0x0 ;  /* 0x000080000000791a */ /* 0x000fe80000000000 */
[----:B------:R-:W3:Y:S01]  /*c2b0*/  LDL R17, [R1+0xc] ;  /* 0x00000c0001117983 */ /* 0x000ee20000100800 */
[----:B------:R-:W-:Y:S01]  /*c2c0*/  USHF.R.S32.HI UR20, URZ, 0x1f, UR17 ;  /* 0x0000001f3f147899 */ /* 0x000fe20008011411 */
[----:B------:R-:W-:Y:S01]  /*c2d0*/  IMAD.U32 R4, RZ, RZ, UR17 ;  /* 0x00000011ff047e24 */ /* 0x000fe2000f8e00ff */
[----:B------:R-:W-:Y:S01]  /*c2e0*/  UIMAD UR9, UR21, UR17, URZ ;  /* 0x00000011150972a4 */ /* 0x000fe2000f8e023f */
[----:B------:R-:W4:Y:S02]  /*c2f0*/  LDL R6, [R1] ;  /* 0x0000000001067983 */ /* 0x000f240000100800 */
[----:B------:R-:W-:Y:S01]  /*c300*/  IMAD.WIDE.U32 R4, R4, UR28, R246 ;  /* 0x0000001c04047c25 */ /* 0x000fe2000f8e00f6 */
[----:B------:R-:W-:Y:S01]  /*c310*/  UIMAD UR9, UR20, UR28, UR9 ;  /* 0x0000001c140972a4 */ /* 0x000fe2000f8e0209 */
[----:B------:R-:W5:Y:S01]  /*c320*/  LDL R16, [R1+0x4] ;  /* 0x0000040001107983 */ /* 0x000f620000100800 */
[----:B------:R-:W-:Y:S04]  /*c330*/  BAR.SYNC.DEFER_BLOCKING 0x0 ;  /* 0x0000000000007b1d */ /* 0x000fe80000010000 */
[----:B------:R-:W-:Y:S01]  /*c340*/  VIADD R0, R5, UR9 ;  /* 0x0000000905007c36 */ /* 0x000fe20008000000 */
[C---:B------:R-:W-:Y:S02]  /*c350*/  @!P0 IADD3 R2, P3, R4.reuse, UR27, RZ ;  /* 0x0000001b04028c10 */ /* 0x040fe4000ff7e0ff */
[----:B------:R-:W-:Y:S02]  /*c360*/  @!P0 IADD3 R5, P2, R4, UR16, RZ ;  /* 0x0000001004058c10 */ /* 0x000fe4000ff5e0ff */
[C---:B------:R-:W-:Y:S02]  /*c370*/  @!P0 IADD3.X R9, R0.reuse, UR18, RZ, P3, !PT ;  /* 0x0000001200098c10 */ /* 0x040fe40009ffe4ff */
[----:B------:R-:W-:Y:S02]  /*c380*/  @!P0 IADD3.X R14, R0, UR15, RZ, P2, !PT ;  /* 0x0000000f000e8c10 */ /* 0x000fe400097fe4ff */
[----:B------:R-:W-:Y:S04]  /*c390*/  @!P0 IADD3 R7, P1, R4, UR30, RZ ;  /* 0x0000001e04078c10 */ /* 0x000fe8000ff3e0ff */
[----:B------:R-:W-:Y:S01]  /*c3a0*/  @!P0 IADD3.X R15, R0, UR10, RZ, P1, !PT ;  /* 0x0000000a000f8c10 */ /* 0x000fe20008ffe4ff */
[----:B------:R-:W-:Y:S06]  /*c3b0*/  @P0 STS.64 [R225+0x4008], RZ ;  /* 0x004008ffe1000388 */ /* 0x000fec0000000a00 */
[----:B------:R-:W-:Y:S04]  /*c3c0*/  @P0 STS [R225+0x4000], RZ ;  /* 0x004000ffe1000388 */ /* 0x000fe80000000800 */
[----:B------:R-:W-:Y:S01]  /*c3d0*/  @P0 STS [R225+0x4004], RZ ;  /* 0x004004ffe1000388 */ /* 0x000fe20000000800 */
[C---:B--2---:R-:W-:Y:S02]  /*c3e0*/  @!P0 LEA R12, P4, R4.reuse, R8, 0x1 ;  /* 0x00000008040c8211 */ /* 0x044fe400078808ff */
[----:B------:R-:W-:Y:S02]  /*c3f0*/  @!P0 LEA R8, P2, R5, R250, 0x1 ;  /* 0x000000fa05088211 */ /* 0x000fe400078408ff */
[----:B---3--:R-:W-:Y:S02]  /*c400*/  @!P0 LEA.HI.X R13, R4, R17, R0, 0x1, P4 ;  /* 0x00000011040d8211 */ /* 0x008fe400020f0c00 */
[C---:B----4-:R-:W-:Y:S03]  /*c410*/  @!P0 LEA R10, P3, R2.reuse, R6, 0x1 ;  /* 0x00000006020a8211 */ /* 0x050fe600078608ff */
[----:B------:R-:W-:Y:S01]  /*c420*/  @!PT LDS RZ, [RZ] ;  /* 0x00000000fffff984 */ /* 0x000fe20000000800 */
[----:B------:R-:W-:Y:S01]  /*c430*/  @!PT LDS RZ, [RZ] ;  /* 0x00000000fffff984 */ /* 0x000fe20000000800 */
[----:B------:R-:W-:Y:S01]  /*c440*/  @!PT LDS RZ, [RZ] ;  /* 0x00000000fffff984 */ /* 0x000fe20000000800 */
[----:B------:R-:W-:Y:S01]  /*c450*/  @!P0 LDGSTS.E.BYPASS.LTC128B.128 [R225+0x4000], desc[UR22][R12.64] ;  /* 0x040000000ce18fae */ /* 0x000fe2000b901d56 */
[----:B------:R-:W-:Y:S02]  /*c460*/  @!P0 LEA R6, P1, R7, R248, 0x1 ;  /* 0x000000f807068211 */ /* 0x000fe400078208ff */
[----:B-----5:R-:W-:Y:S02]  /*c470*/  @!P0 LEA.HI.X R11, R2, R16, R9, 0x1, P3 ;  /* 0x00000010020b8211 */ /* 0x020fe400018f0c09 */
[----:B------:R-:W-:Y:S02]  /*c480*/  @!P0 LEA.HI.X R9, R5, R251, R14, 0x1, P2 ;  /* 0x000000fb05098211 */ /* 0x000fe400010f0c0e */
[----:B------:R-:W-:Y:S01]  /*c490*/  @!P0 LEA.HI.X R7, R7, R249, R15, 0x1, P1 ;  /* 0x000000f907078211 */ /* 0x000fe200008f0c0f */
[----:B------:R-:W-:Y:S01]  /*c4a0*/  @P0 STS.128 [R225+0x4800], RZ ;  /* 0x004800ffe1000388 */ /* 0x000fe20000000c00 */
[----:B------:R-:W-:Y:S07]  /*c4b0*/  ISETP.LT.AND P1, PT, RZ, UR17, PT ;  /* 0x00000011ff007c0c */ /* 0x000fee000bf21270 */
[----:B------:R-:W-:Y:S01]  /*c4c0*/  @!PT LDS RZ, [RZ] ;  /* 0x00000000fffff984 */ /* 0x000fe20000000800 */
[----:B------:R-:W-:Y:S01]  /*c4d0*/  @!PT LDS RZ, [RZ] ;  /* 0x00000000fffff984 */ /* 0x000fe20000000800 */
[----:B------:R-:W-:Y:S01]  /*c4e0*/  @!PT LDS RZ, [RZ] ;  /* 0x00000000fffff984 */ /* 0x000fe20000000800 */
[----:B------:R-:W-:Y:S08]  /*c4f0*/  @!P0 LDGSTS.E.BYPASS.LTC128B.128 [R225+0x4800], desc[UR22][R10.64] ;  /* 0x048000000ae18fae */ /* 0x000ff0000b901d56 */
[----:B------:R-:W-:Y:S08]  /*c500*/  @P0 STS.128 [R225+0x5000], RZ ;  /* 0x005000ffe1000388 */ /* 0x000ff00000000c00 */
        /* <DEDUP_REMOVED lines=8> */
[----:B------:R1:W-:Y:S08]  /*c590*/  @!P0 LDGSTS.E.BYPASS.LTC128B.128 [R225+0x5800], desc[UR22][R6.64] ;  /* 0x0580000006e18fae */ /* 0x0003f0000b901d56 */
        /* <DEDUP_REMOVED lines=208> */
.L_x_92:
[----:B-1----:R-:W-:Y:S01]  /*d2a0*/  SHFL.BFLY PT, R138, R177, 0x2, 0x1f ;  /* 0x0c401f00b18a7f89 */ /* 0x002fe200000e0000 */
[----:B------:R-:W-:Y:S01]  /*d2b0*/  FMNMX.FTZ R136, R131, R184, !PT ;  /* 0x000000b883887209 */ /* 0x000fe20007810000 */
[----:B------:R-:W-:Y:S01]  /*d2c0*/  UIADD3 UR17, UR17, -0x1, URZ ;  /* 0xffffffff11117890 */ /* 0x000fe2000fffe03f */
[----:B------:R-:W-:Y:S02]  /*d2d0*/  FMNMX.FTZ R0, R122, R185, !PT ;  /* 0x000000b97a007209 */ /* 0x000fe40007810000 */
[----:B------:R-:W-:Y:S03]  /*d2e0*/  FMNMX.FTZ R2, R121, R181, !PT ;  /* 0x000000b579027209 */ /* 0x000fe60007810000 */
[----:B------:R-:W-:Y:S01]  /*d2f0*/  SHFL.BFLY PT, R139, R136, 0x2, 0x1f ;  /* 0x0c401f00888b7f89 */ /* 0x000fe200000e0000 */
[----:B------:R-:W-:Y:S02]  /*d300*/  FMNMX.FTZ R0, R123, R0, !PT ;  /* 0x000000007b007209 */ /* 0x000fe40007810000 */
[----:B------:R-:W-:Y:S02]  /*d310*/  FMNMX.FTZ R2, R124, R2, !PT ;  /* 0x000000027c027209 */ /* 0x000fe40007810000 */
[----:B------:R-:W-:Y:S02]  /*d320*/  FMNMX.FTZ R0, R126, R0, !PT ;  /* 0x000000007e007209 */ /* 0x000fe40007810000 */
[----:B------:R-:W-:Y:S02]  /*d330*/  FMNMX.FTZ R132, R125, R2, !PT ;  /* 0x000000027d847209 */ /* 0x000fe40007810000 */
[----:B------:R-:W-:Y:S03]  /*d340*/  FMNMX.FTZ R0, R127, R0, !PT ;  /* 0x000000007f007209 */ /* 0x000fe60007810000 */
        /* <DEDUP_REMOVED lines=606> */
.L_x_90:
[----:B------:R-:W1:Y:S01]  /*f930*/  S2R R37, SR_TID.X ;  /* 0x0000000000257919 */ /* 0x000e620000002100 */
[----:B------:R-:W2:Y:S01]  /*f940*/  S2UR UR8, SR_CgaCtaId ;  /* 0x00000000000879c3 */ /* 0x000ea20000008800 */
[----:B------:R-:W-:Y:S01]  /*f950*/  UISETP.NE.AND UP0, UPT, UR12, -0x1, UPT ;  /* 0xffffffff0c00788c */ /* 0x000fe2000bf05270 */
[----:B------:R-:W3:Y:S01]  /*f960*/  SHFL.BFLY PT, R0, R242, 0x2, 0x1f ;  /* 0x0c401f00f2007f89 */ /* 0x000ee200000e0000 */
[----:B------:R-:W-:-:S03]  /*f970*/  UMOV UR4, 0x400 ;  /* 0x0000040000047882 */ /* 0x000fc60000000000 */
[----:B------:R-:W4:Y:S01]  /*f980*/  SHFL.BFLY PT, R4, R243, 0x2, 0x1f ;  /* 0x0c401f00f3047f89 */ /* 0x000f2200000e0000 */
[----:B------:R-:W-:-:S03]  /*f990*/  PLOP3.LUT P0, PT, PT, PT, UP0, 0x80, 0x0 ;  /* 0x000000000000781c */ /* 0x000fc60003f0f008 */
[----:B------:R-:W5:Y:S02]  /*f9a0*/  SHFL.BFLY PT, R5, R244, 0x2, 0x1f ;  /* 0x0c401f00f4057f89 */ /* 0x000f6400000e0000 */
[----:B------:R-:W-:Y:S02]  /*f9b0*/  @UP0 ULDC.64 UR6, c[0x0][0x298] ;  /* 0x0000a60000060ab9 */ /* 0x000fe40000000a00 */
[----:B------:R-:W-:Y:S01]  /*f9c0*/  @UP0 UIMAD.WIDE.U32 UR10, UR12, UR6, URZ ;  /* 0x000000060c0a02a5 */ /* 0x000fe2000f8e003f */
[----:B------:R-:W5:Y:S06]  /*f9d0*/  SHFL.BFLY PT, R6, R245, 0x2, 0x1f ;  /* 0x0c401f00f5067f89 */ /* 0x000f6c00000e0000 */
[----:B------:R-:W-:Y:S01]  /*f9e0*/  @UP0 UMOV UR6, UR10 ;  /* 0x0000000a00060c82 */ /* 0x000fe20008000000 */
[----:B--2---:R-:W-:-:S02]  /*f9f0*/  ULEA UR8, UR8, UR4, 0x18 ;  /* 0x0000000408087291 */ /* 0x004fc4000f8ec03f */
[----:B------:R-:W-:Y:S01]  /*fa00*/  @UP0 UIMAD UR4, UR12, UR7, UR11 ;  /* 0x000000070c0402a4 */ /* 0x000fe2000f8e020b */
[----:B---3--:R-:W-:Y:S01]  /*fa10*/  FADD.FTZ R0, R0, R242 ;  /* 0x000000f200007221 */ /* 0x008fe20000010000 */
[----:B-1----:R-:W-:-:S04]  /*fa20*/  SHF.R.S32.HI R31, RZ, 0x1f, R37 ;  /* 0x0000001fff1f7819 */ /* 0x002fc80000011425 */
[----:B------:R-:W1:Y:S01]  /*fa30*/  SHFL.BFLY PT, R7, R0, 0x1, 0x1f ;  /* 0x0c201f0000077f89 */ /* 0x000e6200000e0000 */
[----:B----4-:R-:W-:Y:S01]  /*fa40*/  FADD.FTZ R4, R4, R243 ;  /* 0x000000f304047221 */ /* 0x010fe20000010000 */
[-C--:B------:R-:W-:Y:S01]  /*fa50*/  LEA.HI R30, R31, R37.reuse, RZ, 0x2 ;  /* 0x000000251f1e7211 */ /* 0x080fe200078f10ff */
[----:B-----5:R-:W-:Y:S01]  /*fa60*/  FADD.FTZ R5, R5, R244 ;  /* 0x000000f405057221 */ /* 0x020fe20000010000 */
[----:B------:R-:W-:Y:S02]  /*fa70*/  LEA.HI R31, R31, R37, RZ, 0x5 ;  /* 0x000000251f1f7211 */ /* 0x000fe400078f28ff */
[----:B------:R-:W2:Y:S01]  /*fa80*/  SHFL.BFLY PT, R27, R4, 0x1, 0x1f ;  /* 0x0c201f00041b7f89 */ /* 0x000ea200000e0000 */
[----:B------:R-:W-:Y:S01]  /*fa90*/  SHF.R.S32.HI R36, RZ, 0x2, R30 ;  /* 0x00000002ff247819 */ /* 0x000fe2000001141e */
[----:B------:R-:W-:Y:S01]  /*faa0*/  FADD.FTZ R6, R6, R245 ;  /* 0x000000f506067221 */ /* 0x000fe20000010000 */
[----:B------:R-:W-:Y:S01]  /*fab0*/  SHF.R.S32.HI R29, RZ, 0x5, R31 ;  /* 0x00000005ff1d7819 */ /* 0x000fe2000001141f */
[----:B------:R3:W4:Y:S01]  /*fac0*/  SHFL.BFLY PT, R21, R5, 0x1, 0x1f ;  /* 0x0c201f0005157f89 */ /* 0x00072200000e0000 */
[----:B------:R-:W-:-:S03]  /*fad0*/  SHF.R.S32.HI R2, RZ, 0x1f, R36 ;  /* 0x0000001fff027819 */ /* 0x000fc60000011424 */
[----:B------:R3:W3:Y:S01]  /*fae0*/  SHFL.BFLY PT, R26, R6, 0x1, 0x1f ;  /* 0x0c201f00061a7f89 */ /* 0x0006e200000e0000 */
[----:B------:R-:W-:-:S04]  /*faf0*/  LEA.HI R2, R2, R36, RZ, 0x3 ;  /* 0x0000002402027211 */ /* 0x000fc800078f18ff */
[----:B------:R-:W-:-:S05]  /*fb00*/  LOP3.LUT R2, R2, 0xfffffff8, RZ, 0xc0, !PT ;  /* 0xfffffff802027812 */ /* 0x000fca00078ec0ff */
[----:B------:R-:W-:Y:S02]  /*fb10*/  IMAD.IADD R3, R36, 0x1, -R2 ;  /* 0x0000000124037824 */ /* 0x000fe400078e0a02 */
[----:B-1----:R-:W-:Y:S01]  /*fb20*/  FADD.FTZ R28, R0, R7 ;  /* 0x00000007001c7221 */ /* 0x002fe20000010000 */
[----:B------:R-:W-:Y:S02]  /*fb30*/  LOP3.LUT R7, R30, 0xfffffffc, RZ, 0xc0, !PT ;  /* 0xfffffffc1e077812 */ /* 0x000fe400078ec0ff */
[----:B------:R-:W-:Y:S01]  /*fb40*/  LEA.HI R2, R3, R3, RZ, 0x1 ;  /* 0x0000000303027211 */ /* 0x000fe200078f08ff */
[----:B--2---:R-:W-:-:S03]  /*fb50*/  FADD.FTZ R27, R4, R27 ;  /* 0x0000001b041b7221 */ /* 0x004fc60000010000 */
[----:B------:R-:W-:Y:S02]  /*fb60*/  SHF.R.S32.HI R0, RZ, 0x1, R2 ;  /* 0x00000001ff007819 */ /* 0x000fe40000011402 */
[----:B------:R-:W-:Y:S01]  /*fb70*/  LOP3.LUT R8, R2, 0x3fffffe, RZ, 0xc0, !PT ;  /* 0x03fffffe02087812 */ /* 0x000fe200078ec0ff */
[----:B------:R-:W-:Y:S02]  /*fb80*/  IMAD.IADD R2, R37, 0x1, -R7 ;  /* 0x0000000125027824 */ /* 0x000fe400078e0a07 */
[----:B------:R-:W-:Y:S02]  /*fb90*/  IMAD.SHL.U32 R4, R0, 0x40, RZ ;  /* 0x0000004000047824 */ /* 0x000fe400078e00ff */
[----:B------:R-:W-:Y:S02]  /*fba0*/  IMAD.IADD R3, R3, 0x1, -R8 ;  /* 0x0000000103037824 */ /* 0x000fe400078e0a08 */
[----:B------:R-:W-:Y:S01]  /*fbb0*/  IMAD R2, R29, 0x100, R2 ;  /* 0x000001001d027824 */ /* 0x000fe200078e0202 */
[----:B------:R-:W-:-:S03]  /*fbc0*/  LOP3.LUT R4, R4, 0xc0, RZ, 0xc0, !PT ;  /* 0x000000c004047812 */ /* 0x000fc600078ec0ff */
[----:B------:R-:W-:Y:S01]  /*fbd0*/  IMAD R2, R3, 0x10, R2 ;  /* 0x0000001003027824 */ /* 0x000fe200078e0202 */
[----:B------:R-:W-:-:S05]  /*fbe0*/  LEA.HI R3, R4, R4, RZ, 0x1d ;  /* 0x0000000404037211 */ /* 0x000fca00078fe8ff */
[----:B------:R-:W-:Y:S01]  /*fbf0*/  IMAD.U32 R2, R2, 0x2, R3 ;  /* 0x0000000202027824 */ /* 0x000fe200078e0003 */
[----:B------:R-:W-:-:S04]  /*fc00*/  LOP3.LUT R3, R0, 0x1, RZ, 0xc0, !PT ;  /* 0x0000000100037812 */ /* 0x000fc800078ec0ff */
[----:B------:R-:W-:Y:S01]  /*fc10*/  LEA R15, R2, UR8, 0x1 ;  /* 0x00000008020f7c11 */ /* 0x000fe2000f8e08ff */
[----:B---34-:R-:W-:Y:S06]  /*fc20*/  @P0 BRA `(.L_x_94) ;  /* 0x0000000000200947 */ /* 0x018fec0003800000 */
[----:B------:R-:W1:Y:S01]  /*fc30*/  S2UR UR8, SR_CTAID.Y ;  /* 0x00000000000879c3 */ /* 0x000e620000002600 */
[----:B------:R-:W-:Y:S01]  /*fc40*/  ULDC.64 UR6, c[0x0][0x290] ;  /* 0x0000a40000067ab9 */ /* 0x000fe20000000a00 */
[----:B-1----:R-:W-:Y:S02]  /*fc50*/  USHF.R.S32.HI UR4, URZ, 0x1f, UR8 ;  /* 0x0000001f3f047899 */ /* 0x002fe40008011408 */
[----:B------:R-:W-:Y:S02]  /*fc60*/  UIMAD.WIDE.U32 UR10, UR8, UR6, URZ ;  /* 0x00000006080a72a5 */ /* 0x000fe4000f8e003f */
[----:B------:R-:W-:-:S04]  /*fc70*/  UIMAD UR4, UR4, UR6, URZ ;  /* 0x00000006040472a4 */ /* 0x000fc8000f8e023f */
[----:B------:R-:W-:Y:S01]  /*fc80*/  UIMAD UR4, UR8, UR7, UR4 ;  /* 0x00000007080472a4 */ /* 0x000fe2000f8e0204 */
[----:B------:R-:W-:-:S03]  /*fc90*/  UMOV UR6, UR10 ;  /* 0x0000000a00067c82 */ /* 0x000fc60008000000 */
[----:B------:R-:W-:-:S12]  /*fca0*/  UIADD3 UR4, UR11, UR4, URZ ;  /* 0x000000040b047290 */ /* 0x000fd8000fffe03f */
.L_x_94:
[----:B------:R-:W-:Y:S01]  /*fcb0*/  ULDC.U8 UR7, c[0x0][0x3d8] ;  /* 0x0000f60000077ab9 */ /* 0x000fe20000000000 */
[----:B------:R-:W-:Y:S01]  /*fcc0*/  ULDC.U8 UR9, c[0x0][0x3d9] ;  /* 0x0000f64000097ab9 */ /* 0x000fe20000000000 */
[----:B------:R-:W-:Y:S01]  /*fcd0*/  ISETP.NE.AND P2, PT, RZ, UR7, PT ;  /* 0x00000007ff007c0c */ /* 0x000fe2000bf45270 */
[----:B------:R-:W-:Y:S01]  /*fce0*/  FADD.FTZ R21, R5, R21 ;  /* 0x0000001505157221 */ /* 0x000fe20000010000 */
[----:B------:R-:W-:Y:S01]  /*fcf0*/  ISETP.NE.U32.AND P3, PT, R3, 0x1, PT ;  /* 0x000000010300780c */ /* 0x000fe20003f65070 */
[----:B------:R-:W-:Y:S01]  /*fd00*/  IMAD.MOV.U32 R3, RZ, RZ, 0x3f800000 ;  /* 0x3f800000ff037424 */ /* 0x000fe200078e00ff */
[----:B------:R-:W-:Y:S01]  /*fd10*/  ISETP.NE.OR P1, PT, RZ, UR9, !P2 ;  /* 0x00000009ff007c0c */ /* 0x000fe2000d725670 */
[----:B------:R-:W-:Y:S01]  /*fd20*/  IMAD.MOV.U32 R22, RZ, RZ, 0x10 ;  /* 0x00000010ff167424 */ /* 0x000fe200078e00ff */
[----:B------:R-:W-:Y:S02]  /*fd30*/  LOP3.LUT P0, RZ, R0, 0x2, RZ, 0xc0, !PT ;  /* 0x0000000200ff7812 */ /* 0x000fe4000780c0ff */
[----:B------:R-:W-:-:S02]  /*fd40*/  CS2R R24, SRZ ;  /* 0x0000000000187805 */ /* 0x000fc4000001ff00 */
[----:B------:R-:W-:Y:S02]  /*fd50*/  FSETP.NE.FTZ.AND P5, PT, R28, RZ, PT ;  /* 0x000000ff1c00720b */ /* 0x000fe40003fb5000 */
[----:B------:R-:W-:Y:S02]  /*fd60*/  FSETP.NE.FTZ.AND P4, PT, R27, RZ, PT ;  /* 0x000000ff1b00720b */ /* 0x000fe40003f95000 */
[----:B------:R-:W-:-:S03]  /*fd70*/  PLOP3.LUT P6, PT, PT, PT, PT, 0x8, 0x0 ;  /* 0x000000000000781c */ /* 0x000fc60003fce170 */
[----:B------:R-:W-:Y:S10]  /*fd80*/  @P1 BRA `(.L_x_95) ;  /* 0x0000000000201947 */ /* 0x000ff40003800000 */
[----:B------:R-:W1:Y:S01]  /*fd90*/  S2UR UR7, SR_CTAID.Y ;  /* 0x00000000000779c3 */ /* 0x000e620000002600 */
[----:B------:R-:W-:Y:S01]  /*fda0*/  ULDC UR8, c[0x0][0x2c4] ;  /* 0x0000b10000087ab9 */ /* 0x000fe20000000800 */
[----:B------:R-:W-:Y:S01]  /*fdb0*/  PLOP3.LUT P6, PT, PT, PT, PT, 0x80, 0x0 ;  /* 0x000000000000781c */ /* 0x000fe20003fcf070 */
[----:B-1----:R-:W-:-:S04]  /*fdc0*/  UIMAD UR7, UR7, UR8, URZ ;  /* 0x00000008070772a4 */ /* 0x002fc8000f8e023f */
[----:B------:R-:W-:-:S04]  /*fdd0*/  USEL UR12, UR7, UR12, !UP0 ;  /* 0x0000000c070c7287 */ /* 0x000fc8000c000000 */
[----:B------:R-:W-:Y:S02]  /*fde0*/  USHF.R.S32.HI UR7, URZ, 0x1f, UR12 ;  /* 0x0000001f3f077899 */ /* 0x000fe4000801140c */
[----:B------:R-:W-:-:S04]  /*fdf0*/  IMAD.U32 R24, RZ, RZ, UR12 ;  /* 0x0000000cff187e24 */ /* 0x000fc8000f8e00ff */
[----:B------:R-:W-:-:S07]  /*fe00*/  MOV R25, UR7 ;  /* 0x0000000700197c02 */ /* 0x000fce0008000f00 */
.L_x_95:
[----:B------:R-:W-:Y:S01]  /*fe10*/  ISETP.NE.AND P1, PT, RZ, UR9, PT ;  /* 0x00000009ff007c0c */ /* 0x000fe2000bf25270 */
[----:B------:R-:W-:Y:S01]  /*fe20*/  FADD.FTZ R26, R6, R26 ;  /* 0x0000001a061a7221 */ /* 0x000fe20000010000 */
[C---:B------:R-:W-:Y:S01]  /*fe30*/  IADD3 R19, R15.reuse, 0x20, RZ ;  /* 0x000000200f137810 */ /* 0x040fe20007ffe0ff */
[----:B------:R-:W1:Y:S01]  /*fe40*/  @P5 MUFU.RCP R3, R28 ;  /* 0x0000001c00035308 */ /* 0x000e620000001000 */
[----:B------:R-:W-:Y:S01]  /*fe50*/  @P0 IADD3 R19, R15, -0x20, RZ ;  /* 0xffffffe00f130810 */ /* 0x000fe20007ffe0ff */
[----:B------:R-:W2:Y:S01]  /*fe60*/  S2R R39, SR_CTAID.Y ;  /* 0x0000000000277919 */ /* 0x000ea20000002600 */
[----:B------:R-:W-:Y:S01]  /*fe70*/  PLOP3.LUT P0, PT, PT, PT, PT, 0x8, 0x0 ;  /* 0x000000000000781c */ /* 0x000fe20003f0e170 */
[----:B------:R-:W3:Y:S01]  /*fe80*/  S2UR UR7, SR_CTAID.X ;  /* 0x00000000000779c3 */ /* 0x000ee20000002500 */
[----:B------:R-:W-:Y:S01]  /*fe90*/  SEL R22, R22, 0xfffffff0, P3 ;  /* 0xfffffff016167807 */ /* 0x000fe20001800000 */
[----:B------:R-:W4:Y:S01]  /*fea0*/  S2R R38, SR_CTAID.Z ;  /* 0x0000000000267919 */ /* 0x000f220000002700 */
[----:B------:R-:W-:Y:S01]  /*feb0*/  FSETP.NE.FTZ.AND P3, PT, R21, RZ, PT ;  /* 0x000000ff1500720b */ /* 0x000fe20003f75000 */
[----:B------:R-:W-:Y:S01]  /*fec0*/  BSSY B0, `(.L_x_96) ;  /* 0x00000ab000007945 */ /* 0x000fe20003800000 */
[----:B------:R-:W-:-:S02]  /*fed0*/  MOV R4, 0x3f800000 ;  /* 0x3f80000000047802 */ /* 0x000fc40000000f00 */
[----:B------:R-:W-:Y:S01]  /*fee0*/  @!P1 PLOP3.LUT P0, PT, P2, PT, PT, 0x80, 0x0 ;  /* 0x000000000000981c */ /* 0x000fe2000170f070 */
[----:B------:R-:W5:Y:S01]  /*fef0*/  @!P1 LDC R7, c[0x0][0x2c4] ;  /* 0x0000b100ff079b82 */ /* 0x000f620000000800 */
[----:B------:R-:W-:Y:S02]  /*ff00*/  FSETP.NE.FTZ.AND P2, PT, R26, RZ, PT ;  /* 0x000000ff1a00720b */ /* 0x000fe40003f55000 */
[----:B------:R-:W-:Y:S01]  /*ff10*/  MOV R0, 0x3f800000 ;  /* 0x3f80000000007802 */ /* 0x000fe20000000f00 */
[----:B------:R-:W3:Y:S01]  /*ff20*/  @P4 MUFU.RCP R4, R27 ;  /* 0x0000001b00044308 */ /* 0x000ee20000001000 */
[----:B------:R-:W-:Y:S01]  /*ff30*/  MOV R2, 0x3f800000 ;  /* 0x3f80000000027802 */ /* 0x000fe20000000f00 */
[C---:B-1----:R-:W-:Y:S01]  /*ff40*/  FMUL.FTZ R144, R3.reuse, R144 ;  /* 0x0000009003907220 */ /* 0x042fe20000410000 */
[C---:B------:R-:W-:Y:S01]  /*ff50*/  FMUL.FTZ R9, R3.reuse, R145 ;  /* 0x0000009103097220 */ /* 0x040fe20000410000 */
[C---:B------:R-:W-:Y:S01]  /*ff60*/  FMUL.FTZ R148, R3.reuse, R148 ;  /* 0x0000009403947220 */ /* 0x040fe20000410000 */
[C---:B------:R-:W-:Y:S01]  /*ff70*/  FMUL.FTZ R149, R3.reuse, R149 ;  /* 0x0000009503957220 */ /* 0x040fe20000410000 */
[C---:B------:R-:W-:Y:S01]  /*ff80*/  FMUL.FTZ R160, R3.reuse, R160 ;  /* 0x000000a003a07220 */ /* 0x040fe20000410000 */
[C---:B------:R-:W-:Y:S01]  /*ff90*/  FMUL.FTZ R14, R3.reuse, R161 ;  /* 0x000000a1030e7220 */ /* 0x040fe20000410000 */
[----:B------:R-:W1:Y:S01]  /*ffa0*/  @P3 MUFU.RCP R0, R21 ;  /* 0x0000001500003308 */ /* 0x000e620000001000 */
[C---:B------:R-:W-:Y:S01]  /*ffb0*/  FMUL.FTZ R164, R3.reuse, R164 ;  /* 0x000000a403a47220 */ /* 0x040fe20000410000 */
[----:B------:R-:W-:Y:S01]  /*ffc0*/  FMUL.FTZ R11, R3, R165 ;  /* 0x000000a5030b7220 */ /* 0x000fe20000410000 */
[----:B------:R-:W-:-:S02]  /*ffd0*/  F2FP.F16.F32.PACK_AB R9, R9, R144 ;  /* 0x000000900909723e */ /* 0x000fc400000000ff */
[----:B------:R-:W-:Y:S02]  /*ffe0*/  F2FP.F16.F32.PACK_AB R14, R14, R160 ;  /* 0x000000a00e0e723e */ /* 0x000fe400000000ff */
[----:B------:R-:W-:Y:S01]  /*fff0*/  F2FP.F16.F32.PACK_AB R11, R11, R164 ;  /* 0x000000a40b0b723e */ /* 0x000fe200000000ff */
[----:B------:R-:W2:Y:S01]  /*10000*/  @P2 MUFU.RCP R2, R26 ;  /* 0x0000001a00022308 */ /* 0x000ea20000001000 */
        /* <DEDUP_REMOVED lines=12> */
[----:B------:R-:W-:Y:S01]  /*100d0*/  F2FP.F16.F32.PACK_AB R8, R8, R146 ;  /* 0x000000920808723e */ /* 0x000fe200000000ff */
[C---:B------:R-:W-:Y:S01]  /*100e0*/  FMUL.FTZ R156, R0.reuse, R156 ;  /* 0x0000009c009c7220 */ /* 0x040fe20000410000 */
[----:B------:R-:W-:Y:S01]  /*100f0*/  F2FP.F16.F32.PACK_AB R4, R149, R148 ;  /* 0x000000949504723e */ /* 0x000fe200000000ff */
[----:B------:R-:W-:Y:S01]  /*10100*/  FMUL.FTZ R12, R0, R157 ;  /* 0x0000009d000c7220 */ /* 0x000fe20000410000 */
        /* <DEDUP_REMOVED lines=8> */
[----:B------:R-:W-:Y:S01]  /*10190*/  F2FP.F16.F32.PACK_AB R3, R3, R150 ;  /* 0x000000960303723e */ /* 0x000fe200000000ff */
[C---:B------:R-:W-:Y:S01]  /*101a0*/  FMUL.FTZ R168, R0.reuse, R168 ;  /* 0x000000a800a87220 */ /* 0x040fe20000410000 */
[----:B------:R-:W-:Y:S01]  /*101b0*/  IADD3 R2, R15, R22, RZ ;  /* 0x000000160f027210 */ /* 0x000fe20007ffe0ff */
[----:B------:R-:W-:Y:S01]  /*101c0*/  FMUL.FTZ R18, R0, R169 ;  /* 0x000000a900127220 */ /* 0x000fe20000410000 */
[----:B------:R-:W-:Y:S01]  /*101d0*/  F2FP.F16.F32.PACK_AB R6, R6, R140 ;  /* 0x0000008c0606723e */ /* 0x000fe200000000ff */
[----:B------:R1:W-:Y:S01]  /*101e0*/  STS [R15], R9 ;  /* 0x000000090f007388 */ /* 0x0003e20000000800 */
[----:B------:R-:W-:Y:S01]  /*101f0*/  F2FP.F16.F32.PACK_AB R5, R143, R5 ;  /* 0x000000058f05723e */ /* 0x000fe200000000ff */
[----:B-----5:R-:W2:Y:S01]  /*10200*/  @P0 LDC R7, c[0x0][0x2e4] ;  /* 0x0000b900ff070b82 */ /* 0x020ea20000000800 */
[----:B------:R-:W-:Y:S01]  /*10210*/  F2FP.F16.F32.PACK_AB R0, R153, R152 ;  /* 0x000000989900723e */ /* 0x000fe200000000ff */
[----:B------:R3:W-:Y:S01]  /*10220*/  STS [R15+0x200], R8 ;  /* 0x000200080f007388 */ /* 0x0007e20000000800 */
[----:B------:R-:W-:-:S02]  /*10230*/  F2FP.F16.F32.PACK_AB R16, R155, R16 ;  /* 0x000000109b10723e */ /* 0x000fc400000000ff */
[----:B------:R-:W-:Y:S01]  /*10240*/  F2FP.F16.F32.PACK_AB R13, R13, R162 ;  /* 0x000000a20d0d723e */ /* 0x000fe200000000ff */
[----:B------:R5:W-:Y:S01]  /*10250*/  STS [R2], R4 ;  /* 0x0000000402007388 */ /* 0x000be20000000800 */
[----:B------:R-:W-:Y:S02]  /*10260*/  F2FP.F16.F32.PACK_AB R10, R10, R166 ;  /* 0x000000a60a0a723e */ /* 0x000fe400000000ff */
[----:B------:R-:W-:Y:S01]  /*10270*/  F2FP.F16.F32.PACK_AB R12, R12, R156 ;  /* 0x0000009c0c0c723e */ /* 0x000fe200000000ff */
[----:B------:R4:W-:Y:S01]  /*10280*/  STS [R2+0x200], R3 ;  /* 0x0002000302007388 */ /* 0x0009e20000000800 */
[----:B------:R-:W-:Y:S02]  /*10290*/  F2FP.F16.F32.PACK_AB R17, R159, R17 ;  /* 0x000000119f11723e */ /* 0x000fe400000000ff */
[----:B------:R-:W-:Y:S01]  /*102a0*/  F2FP.F16.F32.PACK_AB R18, R18, R168 ;  /* 0x000000a81212723e */ /* 0x000fe200000000ff */
[----:B------:R4:W-:Y:S01]  /*102b0*/  STS [R15+0x1000], R6 ;  /* 0x001000060f007388 */ /* 0x0009e20000000800 */
[----:B------:R-:W-:-:S03]  /*102c0*/  F2FP.F16.F32.PACK_AB R20, R171, R20 ;  /* 0x00000014ab14723e */ /* 0x000fc600000000ff */
[----:B------:R2:W-:Y:S04]  /*102d0*/  STS [R15+0x1200], R5 ;  /* 0x001200050f007388 */ /* 0x0005e80000000800 */
[----:B------:R2:W-:Y:S01]  /*102e0*/  STS [R2+0x1000], R0 ;  /* 0x0010000002007388 */ /* 0x0005e20000000800 */
[----:B-1----:R-:W1:Y:S03]  /*102f0*/  @P5 LDC R9, c[0x0][0x2e8] ;  /* 0x0000ba00ff095b82 */ /* 0x002e660000000800 */
[----:B------:R-:W-:Y:S04]  /*10300*/  STS [R2+0x1200], R16 ;  /* 0x0012001002007388 */ /* 0x000fe80000000800 */
[----:B------:R-:W-:Y:S01]  /*10310*/  STS [R19], R14 ;  /* 0x0000000e13007388 */ /* 0x000fe20000000800 */
[----:B---3--:R-:W3:Y:S01]  /*10320*/  @!P1 LDC R8, c[0x0][0x270] ;  /* 0x00009c00ff089b82 */ /* 0x008ee20000000800 */
[----:B-----5:R5:W1:Y:S02]  /*10330*/  @P5 MUFU.LG2 R4, R28 ;  /* 0x0000001c00045308 */ /* 0x020a640000000c00 */
[----:B------:R3:W-:Y:S01]  /*10340*/  STS [R19+0x200], R13 ;  /* 0x0002000d13007388 */ /* 0x0007e20000000800 */
[----:B----4-:R-:W-:-:S04]  /*10350*/  @P1 MOV R3, 0x1 ;  /* 0x0000000100031802 */ /* 0x010fc80000000f00 */
[----:B------:R-:W4:Y:S01]  /*10360*/  @P1 LDC R6, c[0x0][0x2c0] ;  /* 0x0000b000ff061b82 */ /* 0x000f220000000800 */
[----:B--2---:R-:W2:Y:S01]  /*10370*/  @P4 MUFU.LG2 R5, R27 ;  /* 0x0000001b00054308 */ /* 0x004ea20000000c00 */
[----:B------:R-:W-:-:S06]  /*10380*/  IADD3 R0, R22, R19, RZ ;  /* 0x0000001316007210 */ /* 0x000fcc0007ffe0ff */
[----:B------:R-:W2:Y:S01]  /*10390*/  @P1 LDC.64 R22, c[0x0][0x2c0] ;  /* 0x0000b000ff161b82 */ /* 0x000ea20000000a00 */
[----:B-----5:R-:W5:Y:S01]  /*103a0*/  S2R R28, SR_TID.X ;  /* 0x00000000001c7919 */ /* 0x020f620000002100 */
[----:B------:R-:W-:Y:S01]  /*103b0*/  STS [R0], R11 ;  /* 0x0000000b00007388 */ /* 0x000fe20000000800 */
[----:B---3--:R-:W-:-:S03]  /*103c0*/  @!P1 IMAD R3, R7, R8, RZ ;  /* 0x0000000807039224 */ /* 0x008fc600078e02ff */
[----:B------:R3:W-:Y:S02]  /*103d0*/  STS [R0+0x200], R10 ;  /* 0x0002000a00007388 */ /* 0x0007e40000000800 */
[----:B------:R-:W5:Y:S01]  /*103e0*/  @P3 LDC R13, c[0x0][0x2e8] ;  /* 0x0000ba00ff0d3b82 */ /* 0x000f620000000800 */
[----:B------:R-:W-:Y:S01]  /*103f0*/  IMAD R3, R39, R3, RZ ;  /* 0x0000000327037224 */ /* 0x000fe200078e02ff */
[----:B------:R1:W-:Y:S01]  /*10400*/  STS [R19+0x1000], R12 ;  /* 0x0010000c13007388 */ /* 0x0003e20000000800 */
[----:B------:R-:W-:-:S03]  /*10410*/  @!P1 MOV R6, 0x1 ;  /* 0x0000000100069802 */ /* 0x000fc60000000f00 */
[----:B------:R-:W-:Y:S01]  /*10420*/  SEL R3, R3, RZ, !P6 ;  /* 0x000000ff03037207 */ /* 0x000fe20007000000 */
[----:B------:R-:W-:Y:S04]  /*10430*/  STS [R19+0x1200], R17 ;  /* 0x0012001113007388 */ /* 0x000fe80000000800 */
[----:B------:R-:W-:Y:S01]  /*10440*/  STS [R0+0x1000], R18 ;  /* 0x0010001200007388 */ /* 0x000fe20000000800 */
[----:B--2---:R-:W-:-:S03]  /*10450*/  @P1 IMAD R2, R23, R22, RZ ;  /* 0x0000001617021224 */ /* 0x004fc600078e02ff */
[----:B------:R2:W-:Y:S01]  /*10460*/  STS [R0+0x1200], R20 ;  /* 0x0012001400007388 */ /* 0x0005e20000000800 */
[----:B------:R-:W-:Y:S02]  /*10470*/  @!P1 MOV R2, R7 ;  /* 0x0000000700029202 */ /* 0x000fe40000000f00 */
[----:B------:R-:W-:Y:S01]  /*10480*/  @P2 MUFU.LG2 R7, R26 ;  /* 0x0000001a00072308 */ /* 0x000fe20000000c00 */
[----:B------:R-:W-:Y:S01]  /*10490*/  BAR.SYNC.DEFER_BLOCKING 0x0 ;  /* 0x0000000000007b1d */ /* 0x000fe20000010000 */
[----:B------:R-:W-:Y:S01]  /*104a0*/  MOV R22, 0x7f800000 ;  /* 0x7f80000000167802 */ /* 0x000fe20000000f00 */
[----:B------:R-:W-:Y:S01]  /*104b0*/  IMAD R2, R38, R2, R3 ;  /* 0x0000000226027224 */ /* 0x000fe200078e0203 */
[----:B------:R-:W-:-:S05]  /*104c0*/  MOV R23, 0x7f800000 ;  /* 0x7f80000000177802 */ /* 0x000fca0000000f00 */
[----:B---3--:R-:W3:Y:S01]  /*104d0*/  @P4 LDC R10, c[0x0][0x2e8] ;  /* 0x0000ba00ff0a4b82 */ /* 0x008ee20000000800 */
[----:B------:R-:W4:Y:S07]  /*104e0*/  @P3 MUFU.LG2 R11, R21 ;  /* 0x00000015000b3308 */ /* 0x000f2e0000000c00 */
[----:B-1----:R-:W1:Y:S01]  /*104f0*/  @P2 LDC R12, c[0x0][0x2e8] ;  /* 0x0000ba00ff0c2b82 */ /* 0x002e620000000800 */
[----:B--2---:R-:W-:Y:S02]  /*10500*/  LOP3.LUT R0, R31, 0xffffffe0, RZ, 0xc0, !PT ;  /* 0xffffffe01f007812 */ /* 0x004fe400078ec0ff */
[----:B------:R-:W-:Y:S01]  /*10510*/  MOV R20, 0x7f800000 ;  /* 0x7f80000000147802 */ /* 0x000fe20000000f00 */
[----:B------:R2:W1:Y:S01]  /*10520*/  LDS.128 R32, [R225+0x1800] ;  /* 0x00180000e1207984 */ /* 0x0004620000000c00 */
[----:B------:R-:W-:Y:S01]  /*10530*/  IADD3 R8, -R0, R37, RZ ;  /* 0x0000002500087210 */ /* 0x000fe20007ffe1ff */
[----:B------:R-:W-:Y:S01]  /*10540*/  @P5 FMUL.FTZ R0, R4, 0.69314718246459960938 ;  /* 0x3f31721804005820 */ /* 0x000fe20000410000 */
[----:B------:R-:W-:Y:S01]  /*10550*/  @P4 FMUL.FTZ R4, R5, 0.69314718246459960938 ;  /* 0x3f31721805044820 */ /* 0x000fe20000410000 */
[----:B----4-:R-:W-:Y:S01]  /*10560*/  @P3 FMUL.FTZ R5, R11, 0.69314718246459960938 ;  /* 0x3f3172180b053820 */ /* 0x010fe20000410000 */
[----:B------:R-:W-:Y:S01]  /*10570*/  LOP3.LUT P0, RZ, R8, 0x3, RZ, 0xc0, !PT ;  /* 0x0000000308ff7812 */ /* 0x000fe2000780c0ff */
[----:B------:R-:W-:Y:S01]  /*10580*/  @P5 FFMA.FTZ R22, R138, R9, R0 ;  /* 0x000000098a165223 */ /* 0x000fe20000010000 */
[----:B------:R-:W-:-:S02]  /*10590*/  IMAD R0, R6, UR7, RZ ;  /* 0x0000000706007c24 */ /* 0x000fc4000f8e02ff */
[----:B---3--:R-:W-:Y:S01]  /*105a0*/  @P4 FFMA.FTZ R23, R137, R10, R4 ;  /* 0x0000000a89174223 */ /* 0x008fe20000010004 */
[----:B-----5:R-:W-:Y:S01]  /*105b0*/  SHF.R.S32.HI R9, RZ, 0x1f, R28 ;  /* 0x0000001fff097819 */ /* 0x020fe2000001141c */
[----:B------:R-:W-:Y:S01]  /*105c0*/  @P2 FMUL.FTZ R4, R7, 0.69314718246459960938 ;  /* 0x3f31721807042820 */ /* 0x000fe20000410000 */
[----:B------:R-:W-:Y:S01]  /*105d0*/  MOV R21, 0x7f800000 ;  /* 0x7f80000000157802 */ /* 0x000fe20000000f00 */
[----:B------:R-:W-:Y:S01]  /*105e0*/  @P3 FFMA.FTZ R20, R136, R13, R5 ;  /* 0x0000000d88143223 */ /* 0x000fe20000010005 */
[----:B------:R-:W-:Y:S01]  /*105f0*/  SHF.L.U32 R0, R0, 0x7, RZ ;  /* 0x0000000700007819 */ /* 0x000fe200000006ff */
[----:B-1----:R-:W-:-:S03]  /*10600*/  @P2 FFMA.FTZ R21, R88, R12, R4 ;  /* 0x0000000c58152223 */ /* 0x002fc60000010004 */
[----:B------:R-:W-:Y:S02]  /*10610*/  IADD3 R8, P4, P1, R0, R24, R2 ;  /* 0x0000001800087210 */ /* 0x000fe4000799e002 */
[----:B------:R-:W-:Y:S02]  /*10620*/  SHF.R.S32.HI R3, RZ, 0x1f, R0 ;  /* 0x0000001fff037819 */ /* 0x000fe40000011400 */
[----:B------:R-:W-:Y:S02]  /*10630*/  SHF.R.S32.HI R2, RZ, 0x1f, R2 ;  /* 0x0000001fff027819 */ /* 0x000fe40000011402 */
[----:B------:R-:W-:Y:S02]  /*10640*/  LEA.HI R24, R9, R28, RZ, 0x2 ;  /* 0x0000001c09187211 */ /* 0x000fe400078f10ff */
[----:B------:R-:W-:Y:S01]  /*10650*/  IADD3.X R9, R3, R25, R2, P4, P1 ;  /* 0x0000001903097210 */ /* 0x000fe200027e2402 */
[----:B--2---:R-:W-:Y:S06]  /*10660*/  @P0 BRA `(.L_x_97) ;  /* 0x0000000000c00947 */ /* 0x004fec0003800000 */
[----:B------:R-:W1:Y:S01]  /*10670*/  S2R R3, SR_TID.X ;  /* 0x0000000000037919 */ /* 0x000e620000002100 */
[----:B------:R-:W-:-:S04]  /*10680*/  SHF.R.S32.HI R2, RZ, 0x1f, R29 ;  /* 0x0000001fff027819 */ /* 0x000fc8000001141d */
[----:B------:R-:W-:-:S04]  /*10690*/  LEA.HI R2, R2, R29, RZ, 0x2 ;  /* 0x0000001d02027211 */ /* 0x000fc800078f10ff */
[----:B------:R-:W-:-:S05]  /*106a0*/  LOP3.LUT R2, R2, 0xffffffc, RZ, 0xc0, !PT ;  /* 0x0ffffffc02027812 */ /* 0x000fca00078ec0ff */
[----:B------:R-:W-:Y:S01]  /*106b0*/  IMAD.IADD R2, R29, 0x1, -R2 ;  /* 0x000000011d027824 */ /* 0x000fe200078e0a02 */
[----:B-1----:R-:W-:-:S04]  /*106c0*/  SHF.R.S32.HI R0, RZ, 0x1f, R3 ;  /* 0x0000001fff007819 */ /* 0x002fc80000011403 */
[----:B------:R-:W-:-:S04]  /*106d0*/  LEA.HI R0, R0, R3, RZ, 0x5 ;  /* 0x0000000300007211 */ /* 0x000fc800078f28ff */
[----:B------:R-:W-:-:S05]  /*106e0*/  LOP3.LUT R0, R0, 0xffffffe0, RZ, 0xc0, !PT ;  /* 0xffffffe000007812 */ /* 0x000fca00078ec0ff */
[----:B------:R-:W-:-:S05]  /*106f0*/  IMAD.IADD R0, R3, 0x1, -R0 ;  /* 0x0000000103007824 */ /* 0x000fca00078e0a00 */
[----:B------:R-:W-:-:S04]  /*10700*/  SHF.R.S32.HI R3, RZ, 0x1f, R0 ;  /* 0x0000001fff037819 */ /* 0x000fc80000011400 */
[----:B------:R-:W-:-:S04]  /*10710*/  LEA.HI R0, R3, R0, RZ, 0x2 ;  /* 0x0000000003007211 */ /* 0x000fc800078f10ff */
[----:B------:R-:W-:-:S05]  /*10720*/  SHF.R.S32.HI R0, RZ, 0x2, R0 ;  /* 0x00000002ff007819 */ /* 0x000fca0000011400 */
[----:B------:R-:W-:-:S04]  /*10730*/  IMAD R0, R2, 0x10, R0 ;  /* 0x0000001002007824 */ /* 0x000fc800078e0200 */
        /* <DEDUP_REMOVED lines=8> */
[----:B------:R-:W-:-:S03]  /*107c0*/  @!P6 IMAD R4, R0, R6, RZ ;  /* 0x000000060004e224 */ /* 0x000fc600078e02ff */
[-C--:B------:R-:W-:Y:S02]  /*107d0*/  @!P5 IMAD R2, R2, R6.reuse, RZ ;  /* 0x000000060202d224 */ /* 0x080fe400078e02ff */
[----:B------:R-:W-:Y:S01]  /*107e0*/  @!P4 IMAD R0, R3, R6, RZ ;  /* 0x000000060300c224 */ /* 0x000fe200078e02ff */
[----:B------:R-:W-:Y:S01]  /*107f0*/  @!P6 IADD3 R7, P0, R4, R8, RZ ;  /* 0x000000080407e210 */ /* 0x000fe20007f1e0ff */
[----:B------:R-:W2:Y:S01]  /*10800*/  @!P5 LDC.64 R14, c[0x0][0x2b0] ;  /* 0x0000ac00ff0edb82 */ /* 0x000ea20000000a00 */
[----:B------:R-:W-:Y:S01]  /*10810*/  @!P3 IMAD R5, R5, R6, RZ ;  /* 0x000000060505b224 */ /* 0x000fe200078e02ff */
[-C--:B------:R-:W-:Y:S02]  /*10820*/  @!P5 IADD3 R3, P2, R2, R8.reuse, RZ ;  /* 0x000000080203d210 */ /* 0x080fe40007f5e0ff */
[----:B------:R-:W-:Y:S02]  /*10830*/  @!P4 IADD3 R11, P1, R0, R8, RZ ;  /* 0x00000008000bc210 */ /* 0x000fe40007f3e0ff */
[----:B------:R-:W-:-:S02]  /*10840*/  @!P6 LEA.HI.X.SX32 R4, R4, R9, 0x1, P0 ;  /* 0x000000090404e211 */ /* 0x000fc400000f0eff */
[----:B------:R-:W3:Y:S01]  /*10850*/  @!P4 LDC.64 R16, c[0x0][0x2b0] ;  /* 0x0000ac00ff10cb82 */ /* 0x000ee20000000a00 */
[----:B------:R-:W-:Y:S02]  /*10860*/  @!P3 IADD3 R10, P0, R5, R8, RZ ;  /* 0x00000008050ab210 */ /* 0x000fe40007f1e0ff */
[----:B------:R-:W-:-:S05]  /*10870*/  @!P5 LEA.HI.X.SX32 R2, R2, R9, 0x1, P2 ;  /* 0x000000090202d211 */ /* 0x000fca00010f0eff */
[----:B------:R-:W4:Y:S01]  /*10880*/  @!P3 LDC.64 R18, c[0x0][0x2b0] ;  /* 0x0000ac00ff12bb82 */ /* 0x000f220000000a00 */
[----:B-1----:R-:W-:Y:S02]  /*10890*/  @!P6 LEA R8, P2, R7, R12, 0x2 ;  /* 0x0000000c0708e211 */ /* 0x002fe400078410ff */
[-C--:B------:R-:W-:Y:S02]  /*108a0*/  @!P4 LEA.HI.X.SX32 R12, R0, R9.reuse, 0x1, P1 ;  /* 0x00000009000cc211 */ /* 0x080fe400008f0eff */
[----:B------:R-:W-:Y:S02]  /*108b0*/  @!P3 LEA.HI.X.SX32 R0, R5, R9, 0x1, P0 ;  /* 0x000000090500b211 */ /* 0x000fe400000f0eff */
        /* <DEDUP_REMOVED lines=11> */
.L_x_97:
[----:B------:R-:W-:Y:S05]  /*10970*/  BSYNC B0 ;  /* 0x0000000000007941 */ /* 0x000fea0003800000 */
.L_x_96:
[----:B-1----:R-:W2:Y:S01]  /*10980*/  LDL.LU.64 R8, [R1+0x10] ;  /* 0x0000100001087983 */ /* 0x002ea20000300a00 */
[----:B------:R-:W-:Y:S01]  /*10990*/  LOP3.LUT R0, R24, 0xfffffffc, RZ, 0xc0, !PT ;  /* 0xfffffffc18007812 */ /* 0x000fe200078ec0ff */
[----:B------:R-:W-:Y:S01]  /*109a0*/  UIMAD UR14, UR7, -0x80, UR14 ;  /* 0xffffff80070e78a4 */ /* 0x000fe2000f8e020e */
[----:B------:R-:W-:Y:S01]  /*109b0*/  LEA.HI.SX32 R3, R30, 0x20, 0x1e ;  /* 0x000000201e037811 */ /* 0x000fe200078ff2ff */
[----:B------:R1:W3:Y:S01]  /*109c0*/  LDS.128 R12, [R225] ;  /* 0x00000000e10c7984 */ /* 0x0002e20000000c00 */
[----:B------:R-:W-:Y:S01]  /*109d0*/  ULDC UR7, c[0x0][0x2d0] ;  /* 0x0000b40000077ab9 */ /* 0x000fe20000000800 */
[----:B------:R-:W-:Y:S01]  /*109e0*/  IMAD.IADD R0, R28, 0x1, -R0 ;  /* 0x000000011c007824 */ /* 0x000fe200078e0a00 */
[----:B------:R-:W-:Y:S01]  /*109f0*/  SHF.R.S32.HI R2, RZ, 0x2, R24 ;  /* 0x00000002ff027819 */ /* 0x000fe20000011418 */
[----:B------:R-:W-:Y:S01]  /*10a00*/  BSSY B0, `(.L_x_98) ;  /* 0x0000020000007945 */ /* 0x000fe20003800000 */
[----:B------:R-:W-:Y:S01]  /*10a10*/  SHF.R.S32.HI R6, RZ, 0x1f, R38 ;  /* 0x0000001fff067819 */ /* 0x000fe20000011426 */
[----:B------:R-:W-:-:S02]  /*10a20*/  IMAD.SHL.U32 R0, R0, 0x8, RZ ;  /* 0x0000000800007824 */ /* 0x000fc400078e00ff */
[----:B------:R-:W-:Y:S01]  /*10a30*/  VIADD R5, R2, 0x40 ;  /* 0x0000004002057836 */ /* 0x000fe20000000000 */
[C---:B--2---:R-:W-:Y:S02]  /*10a40*/  ISETP.GE.AND P4, PT, R8.reuse, UR7, PT ;  /* 0x0000000708007c0c */ /* 0x044fe4000bf86270 */
[----:B------:R-:W-:Y:S01]  /*10a50*/  IADD3 R4, P0, R8, UR6, RZ ;  /* 0x0000000608047c10 */ /* 0x000fe2000ff1e0ff */
[----:B------:R-:W-:Y:S01]  /*10a60*/  ULDC.64 UR6, c[0x0][0x2a0] ;  /* 0x0000a80000067ab9 */ /* 0x000fe20000000a00 */
[----:B------:R-:W-:Y:S02]  /*10a70*/  ISETP.GE.OR P2, PT, R3, UR14, P4 ;  /* 0x0000000e03007c0c */ /* 0x000fe4000a746670 */
[----:B------:R-:W-:Y:S02]  /*10a80*/  ISETP.GE.OR P3, PT, R36, UR14, P4 ;  /* 0x0000000e24007c0c */ /* 0x000fe4000a766670 */
[----:B------:R-:W-:Y:S01]  /*10a90*/  SHF.R.S32.HI R3, RZ, 0x1f, R0 ;  /* 0x0000001fff037819 */ /* 0x000fe20000011400 */
[----:B------:R-:W-:Y:S01]  /*10aa0*/  VIADD R0, R2, 0x60 ;  /* 0x0000006002007836 */ /* 0x000fe20000000000 */
[----:B------:R-:W-:-:S02]  /*10ab0*/  ISETP.GE.OR P1, PT, R5, UR5, P4 ;  /* 0x0000000505007c0c */ /* 0x000fc4000a726670 */
[----:B------:R-:W-:Y:S02]  /*10ac0*/  IADD3.X R5, R3, UR4, RZ, P0, !PT ;  /* 0x0000000403057c10 */ /* 0x000fe400087fe4ff */
[----:B------:R-:W-:Y:S01]  /*10ad0*/  ISETP.GE.OR P4, PT, R0, UR5, P4 ;  /* 0x0000000500007c0c */ /* 0x000fe2000a786670 */
[----:B------:R-:W-:Y:S01]  /*10ae0*/  IMAD R0, R6, UR6, RZ ;  /* 0x0000000606007c24 */ /* 0x000fe2000f8e02ff */
[----:B------:R-:W-:Y:S01]  /*10af0*/  SHF.R.S32.HI R3, RZ, 0x1f, R2 ;  /* 0x0000001fff037819 */ /* 0x000fe20000011402 */
[----:B------:R-:W-:Y:S02]  /*10b00*/  IMAD.U32 R6, RZ, RZ, UR13 ;  /* 0x0000000dff067e24 */ /* 0x000fe4000f8e00ff */
[C---:B------:R-:W-:Y:S02]  /*10b10*/  IMAD R0, R38.reuse, UR7, R0 ;  /* 0x0000000726007c24 */ /* 0x040fe4000f8e0200 */
[----:B------:R-:W-:-:S04]  /*10b20*/  IMAD.WIDE.U32 R8, R38, UR6, R4 ;  /* 0x0000000626087c25 */ /* 0x000fc8000f8e0004 */
[----:B------:R-:W-:-:S04]  /*10b30*/  IMAD.WIDE R2, R6, 0x80, R2 ;  /* 0x0000008006027825 */ /* 0x000fc800078e0202 */
[----:B------:R-:W-:Y:S01]  /*10b40*/  IMAD.IADD R5, R9, 0x1, R0 ;  /* 0x0000000109057824 */ /* 0x000fe200078e0200 */
[----:B-1-3--:R-:W-:Y:S06]  /*10b50*/  @P3 BRA `(.L_x_99) ;  /* 0x0000000000283947 */ /* 0x00afec0003800000 */
        /* <DEDUP_REMOVED lines=10> */
.L_x_99:
[----:B------:R-:W-:Y:S05]  /*10c00*/  BSYNC B0 ;  /* 0x0000000000007941 */ /* 0x000fea0003800000 */
.L_x_98:
        /* <DEDUP_REMOVED lines=16> */
.L_x_101:
[----:B------:R-:W-:Y:S05]  /*10d10*/  BSYNC B0 ;  /* 0x0000000000007941 */ /* 0x000fea0003800000 */
.L_x_100:
        /* <DEDUP_REMOVED lines=16> */
.L_x_103:
[----:B------:R-:W-:Y:S05]  /*10e20*/  BSYNC B0 ;  /* 0x0000000000007941 */ /* 0x000fea0003800000 */
.L_x_102:
[----:B------:R-:W-:Y:S05]  /*10e30*/  @P4 EXIT ;  /* 0x000000000000494d */ /* 0x000fea0003800000 */
[----:B------:R-:W-:Y:S01]  /*10e40*/  IADD3 R0, P0, R2, 0x60, RZ ;  /* 0x0000006002007810 */ /* 0x000fe20007f1e0ff */
[----:B------:R-:W-:-:S04]  /*10e50*/  ULDC.64 UR4, c[0x0][0x298] ;  /* 0x0000a60000047ab9 */ /* 0x000fc80000000a00 */
[----:B------:R-:W-:Y:S01]  /*10e60*/  IMAD.X R2, RZ, RZ, R3, P0 ;  /* 0x000000ffff027224 */ /* 0x000fe200000e0603 */
[----:B------:R-:W-:-:S03]  /*10e70*/  MOV R3, R5 ;  /* 0x0000000500037202 */ /* 0x000fc60000000f00 */
        /* <DEDUP_REMOVED lines=8> */
[----:B------:R-:W-:Y:S01]  /*10f00*/  STG.E.128 desc[UR22][R2.64], R32 ;  /* 0x0000002002007986 */ /* 0x000fe2000c101d16 */
[----:B------:R-:W-:Y:S05]  /*10f10*/  EXIT ;  /* 0x000000000000794d */ /* 0x000fea0003800000 */
.L_x_55:
[----:B------:R-:W-:Y:S01]  /*10f20*/  UISETP.NE.AND UP4, UPT, UR12, -0x1, UPT ;  /* 0xffffffff0c00788c */ /* 0x000fe2000bf85270 */
[----:B------:R-:W-:Y:S01]  /*10f30*/  SHF.R.S32.HI R2, RZ, 0x1f, R121 ;  /* 0x0000001fff027819 */ /* 0x000fe20000011479 */
[----:B------:R-:W-:Y:S01]  /*10f40*/  ULDC.U8 UR8, c[0x0][0x3d9] ;  /* 0x0000f64000087ab9 */ /* 0x000fe20000000000 */
[----:B------:R-:W-:Y:S01]  /*10f50*/  ULDC.U8 UR15, c[0x0][0x3d8] ;  /* 0x0000f600000f7ab9 */ /* 0x000fe20000000000 */
[----:B------:R-:W-:Y:S01]  /*10f60*/  UISETP.NE.AND UP2, UPT, UR8, URZ, UPT ;  /* 0x0000003f0800728c */ /* 0x000fe2000bf45270 */
[----:B------:R-:W-:Y:S01]  /*10f70*/  LEA.HI R2, R2, R121, RZ, 0x2 ;  /* 0x0000007902027211 */ /* 0x000fe200078f10ff */
[----:B------:R-:W-:Y:S01]  /*10f80*/  UISETP.NE.AND UP3, UPT, UR15, URZ, UPT ;  /* 0x0000003f0f00728c */ /* 0x000fe2000bf65270 */
[----:B------:R-:W-:Y:S01]  /*10f90*/  BSSY B0, `(.L_x_104) ;  /* 0x0000051000007945 */ /* 0x000fe20003800000 */
[----:B------:R-:W-:Y:S01]  /*10fa0*/  UISETP.NE.AND UP0, UPT, UR15, URZ, !UP2 ;  /* 0x0000003f0f00728c */ /* 0x000fe2000d705270 */
[----:B------:R-:W-:Y:S01]  /*10fb0*/  LOP3.LUT R0, R2, 0xfffffffc, RZ, 0xc0, !PT ;  /* 0xfffffffc02007812 */ /* 0x000fe200078ec0ff */
[----:B------:R-:W-:Y:S01]  /*10fc0*/  UISETP.NE.OR UP3, UPT, UR8, URZ, !UP3 ;  /* 0x0000003f0800728c */ /* 0x000fe2000df65670 */
[----:B------:R-:W-:Y:S01]  /*10fd0*/  SHF.R.S32.HI R2, RZ, 0x2, R2 ;  /* 0x00000002ff027819 */ /* 0x000fe20000011402 */
[----:B------:R-:W-:Y:S01]  /*10fe0*/  @!UP4 USHF.R.S32.HI UR9, URZ, 0x1f, UR28 ;  /* 0x0000001f3f09c899 */ /* 0x000fe2000801141c */
[----:B------:R-:W-:Y:S01]  /*10ff0*/  @UP4 ULDC.64 UR6, c[0x0][0x298] ;  /* 0x0000a60000064ab9 */ /* 0x000fe20000000a00 */
[----:B------:R-:W-:Y:S01]  /*11000*/  @!UP4 ULDC.64 UR4, c[0x0][0x290] ;  /* 0x0000a4000004cab9 */ /* 0x000fe20000000a00 */
[----:B------:R-:W-:Y:S01]  /*11010*/  @UP4 UIMAD.WIDE.U32 UR10, UR12, UR6, URZ ;  /* 0x000000060c0a42a5 */ /* 0x000fe2000f8e003f */
[----:B------:R-:W-:Y:S01]  /*11020*/  IMAD.IADD R0, R121, 0x1, -R0 ;  /* 0x0000000179007824 */ /* 0x000fe200078e0a00 */
[----:B------:R-:W-:Y:S01]  /*11030*/  @!UP4 UIMAD UR6, UR9, UR4, URZ ;  /* 0x000000040906c2a4 */ /* 0x000fe2000f8e023f */
[----:B------:R-:W-:Y:S01]  /*11040*/  VIADD R14, R2, 0x20 ;  /* 0x00000020020e7836 */ /* 0x000fe20000000000 */
[----:B------:R-:W-:Y:S01]  /*11050*/  @!UP4 UIMAD.WIDE.U32 UR16, UR28, UR4, URZ ;  /* 0x000000041c10c2a5 */ /* 0x000fe2000f8e003f */
[----:B------:R-:W-:Y:S01]  /*11060*/  IMAD.SHL.U32 R4, R0, 0x8, RZ ;  /* 0x0000000800047824 */ /* 0x000fe200078e00ff */
[----:B------:R-:W-:Y:S01]  /*11070*/  @!UP4 UIMAD UR6, UR28, UR5, UR6 ;  /* 0x000000051c06c2a4 */ /* 0x000fe2000f8e0206 */
[C---:B------:R-:W-:Y:S01]  /*11080*/  VIADD R15, R2.reuse, 0x40 ;  /* 0x00000040020f7836 */ /* 0x040fe20000000000 */
[----:B------:R-:W-:Y:S01]  /*11090*/  USHF.R.S32.HI UR9, URZ, 0x1f, UR27 ;  /* 0x0000001f3f097899 */ /* 0x000fe2000801141b */
[----:B------:R-:W-:Y:S01]  /*110a0*/  VIADD R16, R2, 0x60 ;  /* 0x0000006002107836 */ /* 0x000fe20000000000 */
[----:B------:R-:W-:Y:S01]  /*110b0*/  @UP2 ULDC.64 UR4, c[0x0][0x2c0] ;  /* 0x0000b00000042ab9 */ /* 0x000fe20000000a00 */
[----:B------:R-:W-:-:S02]  /*110c0*/  UISETP.NE.OR UP1, UPT, UR12, -0x1, UP3 ;  /* 0xffffffff0c00788c */ /* 0x000fc40009f25670 */
[----:B------:R-:W-:Y:S01]  /*110d0*/  @UP2 UIMAD UR18, UR5, UR4, URZ ;  /* 0x00000004051222a4 */ /* 0x000fe2000f8e023f */
[----:B------:R-:W-:Y:S02]  /*110e0*/  @!UP2 ULDC UR8, c[0x0][0x2c4] ;  /* 0x0000b1000008aab9 */ /* 0x000fe40000000800 */
[----:B------:R-:W-:Y:S01]  /*110f0*/  ULDC.64 UR4, c[0x0][0x2a0] ;  /* 0x0000a80000047ab9 */ /* 0x000fe20000000a00 */
[----:B------:R-:W-:Y:S01]  /*11100*/  @UP0 ULDC UR8, c[0x0][0x2e4] ;  /* 0x0000b90000080ab9 */ /* 0x000fe20000000800 */
[----:B------:R-:W-:Y:S01]  /*11110*/  UIMAD UR9, UR9, UR4, URZ ;  /* 0x00000004090972a4 */ /* 0x000fe2000f8e023f */
[----:B------:R-:W-:Y:S01]  /*11120*/  IMAD.U32 R3, RZ, RZ, UR4 ;  /* 0x00000004ff037e24 */ /* 0x000fe2000f8e00ff */
[----:B------:R-:W-:Y:S01]  /*11130*/  @UP2 UMOV UR15, 0x1 ;  /* 0x00000001000f2882 */ /* 0x000fe20000000000 */
[----:B------:R-:W-:Y:S01]  /*11140*/  @!UP2 ULDC UR4, c[0x0][0x270] ;  /* 0x00009c000004aab9 */ /* 0x000fe20000000800 */
[----:B------:R-:W-:Y:S02]  /*11150*/  @UP4 UIMAD UR7, UR12, UR7, UR11 ;  /* 0x000000070c0742a4 */ /* 0x000fe4000f8e020b */
[----:B------:R-:W-:Y:S01]  /*11160*/  @!UP2 UIMAD UR15, UR8, UR4, URZ ;  /* 0x00000004080fa2a4 */ /* 0x000fe2000f8e023f */
[----:B------:R-:W-:Y:S01]  /*11170*/  ULDC UR11, c[0x0][0x2d0] ;  /* 0x0000b400000b7ab9 */ /* 0x000fe20000000800 */
[----:B------:R-:W-:Y:S01]  /*11180*/  UIADD3 UR14, -UR21, UR14, URZ ;  /* 0x0000000e150e7290 */ /* 0x000fe2000fffe13f */
[----:B------:R-:W-:Y:S01]  /*11190*/  ISETP.GE.AND P5, PT, R4, UR11, PT ;  /* 0x0000000b04007c0c */ /* 0x000fe2000bfa6270 */
[----:B------:R-:W-:-:S02]  /*111a0*/  UIMAD UR5, UR27, UR5, UR9 ;  /* 0x000000051b0572a4 */ /* 0x000fc4000f8e0209 */
[----:B------:R-:W-:Y:S01]  /*111b0*/  UIMAD UR15, UR28, UR15, URZ ;  /* 0x0000000f1c0f72a4 */ /* 0x000fe2000f8e023f */
[----:B------:R-:W-:Y:S01]  /*111c0*/  @!UP3 ULDC UR9, c[0x0][0x2c4] ;  /* 0x0000b1000009bab9 */ /* 0x000fe20000000800 */
[----:B------:R-:W-:Y:S01]  /*111d0*/  @!UP4 UIADD3 UR7, UR17, UR6, URZ ;  /* 0x000000061107c290 */ /* 0x000fe2000fffe03f */
[----:B------:R-:W-:Y:S01]  /*111e0*/  ISETP.GE.OR P6, PT, R2, UR14, P5 ;  /* 0x0000000e02007c0c */ /* 0x000fe2000afc6670 */
[----:B------:R-:W-:Y:S01]  /*111f0*/  @!UP4 UMOV UR10, UR16 ;  /* 0x00000010000acc82 */ /* 0x000fe20008000000 */
[----:B------:R-:W-:Y:S01]  /*11200*/  @!UP1 UIMAD UR12, UR28, UR9, URZ ;  /* 0x000000091c0c92a4 */ /* 0x000fe2000f8e023f */
[----:B------:R-:W-:Y:S01]  /*11210*/  IADD3 R8, P0, R4, UR10, RZ ;  /* 0x0000000a04087c10 */ /* 0x000fe2000ff1e0ff */
[----:B------:R-:W-:Y:S01]  /*11220*/  @UP2 ULDC UR19, c[0x0][0x2c0] ;  /* 0x0000b00000132ab9 */ /* 0x000fe20000000800 */
[----:B------:R-:W-:Y:S01]  /*11230*/  USEL UR15, UR15, URZ, UP3 ;  /* 0x0000003f0f0f7287 */ /* 0x000fe20009800000 */
[----:B------:R-:W-:Y:S01]  /*11240*/  ISETP.GE.AND P4, PT, R2, UR14, PT ;  /* 0x0000000e02007c0c */ /* 0x000fe2000bf86270 */
[----:B------:R-:W-:Y:S01]  /*11250*/  @!UP2 UMOV UR19, 0x1 ;  /* 0x000000010013a882 */ /* 0x000fe20000000000 */
[----:B------:R-:W-:Y:S01]  /*11260*/  @!UP2 UMOV UR18, UR8 ;  /* 0x000000080012ac82 */ /* 0x000fe20008000000 */
[----:B------:R-:W-:Y:S01]  /*11270*/  UIMAD UR21, UR21, UR19, URZ ;  /* 0x00000013151572a4 */ /* 0x000fe2000f8e023f */
[----:B------:R-:W-:Y:S01]  /*11280*/  LEA.HI.X.SX32 R9, R4, UR7, 0x1, P0 ;  /* 0x0000000704097c11 */ /* 0x000fe200080f0eff */
[----:B------:R-:W-:Y:S01]  /*11290*/  UIMAD UR15, UR27, UR18, UR15 ;  /* 0x000000121b0f72a4 */ /* 0x000fe2000f8e020f */
[----:B------:R-:W-:Y:S01]  /*112a0*/  ISETP.GE.AND P3, PT, R14, UR14, PT ;  /* 0x0000000e0e007c0c */ /* 0x000fe2000bf66270 */
[----:B------:R-:W-:Y:S01]  /*112b0*/  UMOV UR24, URZ ;  /* 0x0000003f00187c82 */ /* 0x000fe20008000000 */
[----:B------:R-:W-:Y:S01]  /*112c0*/  @!UP3 UMOV UR24, UR12 ;  /* 0x0000000c0018bc82 */ /* 0x000fe20008000000 */
[----:B------:R-:W-:Y:S01]  /*112d0*/  UMOV UR25, URZ ;  /* 0x0000003f00197c82 */ /* 0x000fe20008000000 */
[----:B------:R-:W-:Y:S01]  /*112e0*/  USHF.R.S32.HI UR4, URZ, 0x1f, UR21 ;  /* 0x0000001f3f047899 */ /* 0x000fe20008011415 */
[----:B------:R-:W-:Y:S01]  /*112f0*/  IMAD.WIDE.U32 R8, R3, UR27, R8 ;  /* 0x0000001b03087c25 */ /* 0x000fe2000f8e0008 */
[----:B------:R-:W-:Y:S01]  /*11300*/  @!UP3 USHF.R.S32.HI UR25, URZ, 0x1f, UR12 ;  /* 0x0000001f3f19b899 */ /* 0x000fe2000801140c */
[--C-:B------:R-:W-:Y:S01]  /*11310*/  SHF.R.S32.HI R3, RZ, 0x1f, R2.reuse ;  /* 0x0000001fff037819 */ /* 0x100fe20000011402 */
[----:B------:R-:W-:Y:S01]  /*11320*/  USHF.R.S32.HI UR6, URZ, 0x1f, UR15 ;  /* 0x0000001f3f067899 */ /* 0x000fe2000801140f */
[----:B------:R-:W-:Y:S01]  /*11330*/  ISETP.GE.AND P2, PT, R15, UR14, PT ;  /* 0x0000000e0f007c0c */ /* 0x000fe2000bf46270 */
[----:B------:R-:W-:Y:S01]  /*11340*/  UIADD3 UR21, UP1, UP0, UR21, UR24, UR15 ;  /* 0x0000001815157290 */ /* 0x000fe2000f83e00f */
[----:B------:R-:W-:Y:S01]  /*11350*/  ISETP.GE.AND P1, PT, R16, UR14, PT ;  /* 0x0000000e10007c0c */ /* 0x000fe2000bf26270 */
[----:B------:R-:W-:Y:S01]  /*11360*/  IMAD.U32 R4, RZ, RZ, UR13 ;  /* 0x0000000dff047e24 */ /* 0x000fe2000f8e00ff */
[C---:B------:R-:W-:Y:S01]  /*11370*/  ISETP.NE.OR P4, PT, R0.reuse, RZ, P4 ;  /* 0x000000ff0000720c */ /* 0x040fe20002785670 */
[----:B------:R-:W-:Y:S01]  /*11380*/  UIADD3.X UR24, UR4, UR25, UR6, UP1, UP0 ;  /* 0x0000001904187290 */ /* 0x000fe20008fe0406 */
[----:B------:R-:W-:Y:S01]  /*11390*/  VIADD R7, R9, UR5 ;  /* 0x0000000509077c36 */ /* 0x000fe20008000000 */
[----:B------:R-:W-:Y:S01]  /*113a0*/  ISETP.NE.OR P3, PT, R0, RZ, P3 ;  /* 0x000000ff0000720c */ /* 0x000fe20001f65670 */
[----:B------:R-:W-:Y:S01]  /*113b0*/  IMAD.WIDE R4, R4, 0x80, R2 ;  /* 0x0000008004047825 */ /* 0x000fe200078e0202 */
[----:B------:R-:W-:-:S02]  /*113c0*/  ISETP.NE.OR P2, PT, R0, RZ, P2 ;  /* 0x000000ff0000720c */ /* 0x000fc40001745670 */
[----:B------:R-:W-:Y:S02]  /*113d0*/  ISETP.NE.OR P1, PT, R0, RZ, P1 ;  /* 0x000000ff0000720c */ /* 0x000fe40000f25670 */
[----:B------:R-:W-:Y:S01]  /*113e0*/  ISETP.GE.OR P0, PT, R14, UR14, P5 ;  /* 0x0000000e0e007c0c */ /* 0x000fe2000af06670 */
[----:B------:R-:W-:-:S12]  /*113f0*/  @P6 BRA `(.L_x_105) ;  /* 0x0000000000286947 */ /* 0x000fd80003800000 */
        /* <DEDUP_REMOVED lines=10> */
.L_x_105:
[----:B------:R-:W-:Y:S05]  /*114a0*/  BSYNC B0 ;  /* 0x0000000000007941 */ /* 0x000fea0003800000 */
.L_x_104:
[----:B------:R-:W-:Y:S01]  /*114b0*/  BSSY B0, `(.L_x_106) ;  /* 0x0000011000007945 */ /* 0x000fe20003800000 */
[----:B------:R-:W-:Y:S02]  /*114c0*/  ISETP.GE.OR P6, PT, R15, UR14, P5 ;  /* 0x0000000e0f007c0c */ /* 0x000fe4000afc6670 */
[----:B------:R-:W-:Y:S01]  /*114d0*/  ISETP.GE.OR P5, PT, R16, UR14, P5 ;  /* 0x0000000e10007c0c */ /* 0x000fe2000afa6670 */
[----:B------:R-:W-:-:S12]  /*114e0*/  @P0 BRA `(.L_x_107) ;  /* 0x0000000000340947 */ /* 0x000fd80003800000 */
        /* <DEDUP_REMOVED lines=13> */
.L_x_107:
[----:B------:R-:W-:Y:S05]  /*115c0*/  BSYNC B0 ;  /* 0x0000000000007941 */ /* 0x000fea0003800000 */
.L_x_106:
        /* <DEDUP_REMOVED lines=15> */
.L_x_109:
[----:B------:R-:W-:Y:S05]  /*116c0*/  BSYNC B0 ;  /* 0x0000000000007941 */ /* 0x000fea0003800000 */
.L_x_108:
[----:B------:R-:W-:Y:S04]  /*116d0*/  BSSY B0, `(.L_x_110) ;  /* 0x000000e000007945 */ /* 0x000fe80003800000 */
        /* <DEDUP_REMOVED lines=13> */
.L_x_111:
[----:B------:R-:W-:Y:S05]  /*117b0*/  BSYNC B0 ;  /* 0x0000000000007941 */ /* 0x000fea0003800000 */
.L_x_110:
[----:B------:R-:W-:Y:S04]  /*117c0*/  BSSY B0, `(.L_x_112) ;  /* 0x000000a000007945 */ /* 0x000fe80003800000 */
[----:B------:R-:W-:Y:S05]  /*117d0*/  @P4 BRA `(.L_x_113) ;  /* 0x0000000000204947 */ /* 0x000fea0003800000 */
[----:B------:R-:W-:Y:S01]  /*117e0*/  IMAD R2, R2, UR19, RZ ;  /* 0x0000001302027c24 */ /* 0x000fe2000f8e02ff */
[----:B------:R-:W-:-:S04]  /*117f0*/  ULDC.64 UR4, c[0x0][0x2b0] ;  /* 0x0000ac0000047ab9 */ /* 0x000fc80000000a00 */
[----:B------:R-:W-:-:S04]  /*11800*/  IADD3 R0, P0, R2, UR21, RZ ;  /* 0x0000001502007c10 */ /* 0x000fc8000ff1e0ff */
[----:B------:R-:W-:Y:S02]  /*11810*/  LEA.HI.X.SX32 R3, R2, UR24, 0x1, P0 ;  /* 0x0000001802037c11 */ /* 0x000fe400080f0eff */
[----:B------:R-:W-:-:S04]  /*11820*/  LEA R2, P0, R0, UR4, 0x2 ;  /* 0x0000000400027c11 */ /* 0x000fc8000f8010ff */
[----:B------:R-:W-:Y:S01]  /*11830*/  LEA.HI.X R3, R0, UR5, R3, 0x2, P0 ;  /* 0x0000000500037c11 */ /* 0x000fe200080f1403 */
[----:B------:R-:W-:-:S05]  /*11840*/  IMAD.MOV.U32 R0, RZ, RZ, 0x7f800000 ;  /* 0x7f800000ff007424 */ /* 0x000fca00078e00ff */
[----:B------:R1:W-:Y:S03]  /*11850*/  STG.E desc[UR22][R2.64], R0 ;  /* 0x0000000002007986 */ /* 0x0003e6000c101916 */
.L_x_113:
[----:B------:R-:W-:Y:S05]  /*11860*/  BSYNC B0 ;  /* 0x0000000000007941 */ /* 0x000fea0003800000 */
.L_x_112:
[----:B------:R-:W-:Y:S04]  /*11870*/  BSSY B0, `(.L_x_114) ;  /* 0x000000a000007945 */ /* 0x000fe80003800000 */
[----:B------:R-:W-:Y:S05]  /*11880*/  @P3 BRA `(.L_x_115) ;  /* 0x0000000000203947 */ /* 0x000fea0003800000 */
[----:B-1----:R-:W-:Y:S01]  /*11890*/  IMAD R0, R14, UR19, RZ ;  /* 0x000000130e007c24 */ /* 0x002fe2000f8e02ff */
[----:B------:R-:W-:-:S04]  /*118a0*/  ULDC.64 UR4, c[0x0][0x2b0] ;  /* 0x0000ac0000047ab9 */ /* 0x000fc80000000a00 */
[----:B------:R-:W-:-:S04]  /*118b0*/  IADD3 R3, P0, R0, UR21, RZ ;  /* 0x0000001500037c10 */ /* 0x000fc8000ff1e0ff */
[----:B------:R-:W-:Y:S02]  /*118c0*/  LEA.HI.X.SX32 R0, R0, UR24, 0x1, P0 ;  /* 0x0000001800007c11 */ /* 0x000fe400080f0eff */
[----:B------:R-:W-:-:S04]  /*118d0*/  LEA R2, P0, R3, UR4, 0x2 ;  /* 0x0000000403027c11 */ /* 0x000fc8000f8010ff */
[----:B------:R-:W-:Y:S01]  /*118e0*/  LEA.HI.X R3, R3, UR5, R0, 0x2, P0 ;  /* 0x0000000503037c11 */ /* 0x000fe200080f1400 */
[----:B------:R-:W-:-:S05]  /*118f0*/  IMAD.MOV.U32 R0, RZ, RZ, 0x7f800000 ;  /* 0x7f800000ff007424 */ /* 0x000fca00078e00ff */
[----:B------:R1:W-:Y:S03]  /*11900*/  STG.E desc[UR22][R2.64], R0 ;  /* 0x0000000002007986 */ /* 0x0003e6000c101916 */
.L_x_115:
[----:B------:R-:W-:Y:S05]  /*11910*/  BSYNC B0 ;  /* 0x0000000000007941 */ /* 0x000fea0003800000 */
.L_x_114:
        /* <DEDUP_REMOVED lines=10> */
.L_x_117:
[----:B------:R-:W-:Y:S05]  /*119c0*/  BSYNC B0 ;  /* 0x0000000000007941 */ /* 0x000fea0003800000 */
.L_x_116:
[----:B------:R-:W-:Y:S05]  /*119d0*/  @P1 EXIT ;  /* 0x000000000000194d */ /* 0x000fea0003800000 */
[----:B-1----:R-:W-:Y:S01]  /*119e0*/  IMAD R0, R16, UR19, RZ ;  /* 0x0000001310007c24 */ /* 0x002fe2000f8e02ff */
[----:B------:R-:W-:-:S04]  /*119f0*/  ULDC.64 UR4, c[0x0][0x2b0] ;  /* 0x0000ac0000047ab9 */ /* 0x000fc80000000a00 */
[----:B------:R-:W-:-:S04]  /*11a00*/  IADD3 R3, P0, R0, UR21, RZ ;  /* 0x0000001500037c10 */ /* 0x000fc8000ff1e0ff */
[----:B------:R-:W-:Y:S02]  /*11a10*/  LEA.HI.X.SX32 R0, R0, UR24, 0x1, P0 ;  /* 0x0000001800007c11 */ /* 0x000fe400080f0eff */
[----:B------:R-:W-:-:S04]  /*11a20*/  LEA R2, P0, R3, UR4, 0x2 ;  /* 0x0000000403027c11 */ /* 0x000fc8000f8010ff */
[----:B------:R-:W-:Y:S01]  /*11a30*/  LEA.HI.X R3, R3, UR5, R0, 0x2, P0 ;  /* 0x0000000503037c11 */ /* 0x000fe200080f1400 */
[----:B------:R-:W-:-:S05]  /*11a40*/  IMAD.MOV.U32 R0, RZ, RZ, 0x7f800000 ;  /* 0x7f800000ff007424 */ /* 0x000fca00078e00ff */
[----:B------:R-:W-:Y:S01]  /*11a50*/  STG.E desc[UR22][R2.64], R0 ;  /* 0x0000000002007986 */ /* 0x000fe2000c101916 */
[----:B------:R-:W-:Y:S05]  /*11a60*/  EXIT ;  /* 0x000000000000794d */ /* 0x000fea0003800000 */
.L_x_118:
        /* <DEDUP_REMOVED lines=9> */
.L_x_718:


//--------------------- .text._ZN5flash16flash_fwd_kernelI23Flash_fwd_kernel_traitsILi32ELi128ELi128ELi4ELb0ELb0EN7cutlass6half_tE19Flash_kernel_traitsILi32ELi128ELi128ELi4ES3_EELb0ELb1ELb0ELb1ELb0ELb0ELb0ELb0EEEvNS_16Flash_fwd_paramsE --------------------------
	.section	.text._ZN5flash16flash_fwd_kernelI23Flash_fwd_kernel_traitsILi32ELi128ELi128ELi4ELb0ELb0EN7cutlass6half_tE19Flash_kernel_traitsILi32ELi128ELi128ELi4ES3_EELb0ELb1ELb0ELb1ELb0ELb0ELb0ELb0EEEvNS_16Flash_fwd_paramsE,"ax",@progbits
	.align	128
        .global         _ZN5flash16flash_fwd_kernelI23Flash_fwd_kernel_traitsILi32ELi128ELi128ELi4ELb0ELb0EN7cutlass6half_tE19Flash_kernel_traitsILi32ELi128ELi128ELi4ES3_EELb0ELb1ELb0ELb1ELb0ELb0ELb0ELb0EEEvNS_16Flash_fwd_paramsE
        .type           _ZN5flash16flash_fwd_kernelI23Flash_fwd_kernel_traitsILi32ELi128ELi128ELi4ELb0ELb0EN7cutlass6half_tE19Flash_kernel_traitsILi32ELi128ELi128ELi4ES3_EELb0ELb1ELb0ELb1ELb0ELb0ELb0ELb0EEEvNS_16Flash_fwd_paramsE,@function
        .size           _ZN5flash16flash_fwd_kernelI23Flash_fwd_kernel_traitsILi32ELi128ELi128ELi4ELb0ELb0EN7cutlass6half_tE19Flash_kernel_traitsILi32ELi128ELi128ELi4ES3_EELb0ELb1ELb0ELb1ELb0ELb0ELb0ELb0EEEvNS_16Flash_fwd_paramsE,(.L_x_719 - _ZN5flash16flash_fwd_kernelI23Flash_fwd_kernel_traitsILi32ELi128ELi128ELi4ELb0ELb0EN7cutlass6half_tE19Flash_kernel_traitsILi32ELi128ELi128ELi4ES3_EELb0ELb1ELb0ELb1ELb0ELb0ELb0ELb0EEEvNS_16Flash_fwd_paramsE)
        .other          _ZN5flash16flash_fwd_kernelI23Flash_fwd_kernel_traitsILi32ELi128ELi128ELi4ELb0ELb0EN7cutlass6half_tE19Flash_kernel_traitsILi32ELi128ELi128ELi4ES3_EELb0ELb1ELb0ELb1ELb0ELb0ELb0ELb0EEEvNS_16Flash_fwd_paramsE,@"STO_CUDA_ENTRY STV_DEFAULT"
_ZN5flash16flash_fwd_kernelI23Flash_fwd_kernel_traitsILi32ELi128ELi128ELi4ELb0ELb0EN7cutlass6half_tE19Flash_kernel_traitsILi32ELi128ELi128ELi4ES3_EELb0ELb1ELb0ELb1ELb0ELb0ELb0ELb0EEEvNS_16Flash_fwd_paramsE:
.text._ZN5flash16flash_fwd_kernelI23Flash_fwd_kernel_traitsILi32ELi128ELi128ELi4ELb0ELb0EN7cutlass6half_tE19Flash_kernel_traitsILi32ELi128ELi128ELi4ES3_EELb0ELb1ELb0ELb1ELb0ELb0ELb0ELb0EEEvNS_16Flash_fwd_paramsE:
[----:B------:R-:W1:Y:S08]  /*0000*/  LDC R1, c[0x0][0x28] ;  /* 0x00000a00ff017b82 */ /* 0x000e700000000800 */
[----:B------:R-:W2:Y:S01]  /*0010*/  S2UR UR28, SR_CTAID.Y ;  /* 0x00000000001c79c3 */ /* 0x000ea20000002600 */
[----:B------:R-:W-:Y:S01]  /*0020*/  ULDC.64 UR6, c[0x0][0x2f0] ;  /* 0x0000bc0000067ab9 */ /* 0x000fe20000000a00 */
[----:B------:R-:W-:Y:S01]  /*0030*/  ULDC.64 UR4, c[0x0][0x300] ;  /* 0x0000c00000047ab9 */ /* 0x000fe20000000a00 */
[----:B------:R-:W-:Y:S01]  /*0040*/  UISETP.NE.U32.AND UP2, UPT, UR6, URZ, UPT ;  /* 0x0000003f0600728c */ /* 0x000fe2000bf45070 */
[----:B-1----:R-:W-:Y:S01]  /*0050*/  VIADD R1, R1, 0xfffffff0 ;  /* 0xfffffff001017836 */ /* 0x002fe20000000000 */
[----:B------:R-:W-:-:S02]  /*0060*/  UISETP.NE.U32.AND UP1, UPT, UR4, URZ, UPT ;  /* 0x0000003f0400728c */ /* 0x000fc4000bf25070 */
[----:B------:R-:W-:Y:S02]  /*0070*/  UISETP.NE.AND.EX UP2, UPT, UR7, URZ, UPT, UP2 ;  /* 0x0000003f0700728c */ /* 0x000fe4000bf45320 */
[----:B------:R-:W-:Y:S01]  /*0080*/  UISETP.NE.AND.EX UP1, UPT, UR5, URZ, UPT, UP1 ;  /* 0x0000003f0500728c */ /* 0x000fe2000bf25310 */
[----:B------:R-:W-:Y:S01]  /*0090*/  ULDC.64 UR8, c[0x0][0x2f0] ;  /* 0x0000bc0000087ab9 */ /* 0x000fe20000000a00 */
[----:B------:R-:W-:Y:S02]  /*00a0*/  ULDC.64 UR20, c[0x0][0x208] ;  /* 0x0000820000147ab9 */ /* 0x000fe40000000a00 */
[----:B------:R-:W-:Y:S01]  /*00b0*/  PLOP3.LUT P2, PT, PT, PT, UP2, 0x80, 0x0 ;  /* 0x000000000000781c */ /* 0x000fe20003f4f028 */
[----:B------:R-:W-:Y:S01]  /*00c0*/  ULDC.U8 UR6, c[0x0][0x3c2] ;  /* 0x0000f08000067ab9 */ /* 0x000fe20000000000 */
[----:B------:R-:W-:Y:S01]  /*00d0*/  PLOP3.LUT P0, PT, PT, PT, UP1, 0x80, 0x0 ;  /* 0x000000000000781c */ /* 0x000fe20003f0f018 */
[----:B------:R-:W-:Y:S01]  /*00e0*/  ULDC.64 UR4, c[0x0][0x2f8] ;  /* 0x0000be0000047ab9 */ /* 0x000fe20000000a00 */
[----:B------:R-:W-:-:S02]  /*00f0*/  UISETP.NE.AND UP3, UPT, UR6, URZ, UPT ;  /* 0x0000003f0600728c */ /* 0x000fc4000bf65270 */
[----:B------:R-:W-:Y:S01]  /*0100*/  UISETP.EQ.U32.AND UP0, UPT, UR4, URZ, UPT ;  /* 0x0000003f0400728c */ /* 0x000fe2000bf02070 */
[----:B------:R-:W-:-:S03]  /*0110*/  ULDC.64 UR6, c[0x0][0x2f8] ;  /* 0x0000be0000067ab9 */ /* 0x000fc60000000a00 */
[----:B------:R-:W-:Y:S02]  /*0120*/  UISETP.EQ.OR.EX UP0, UPT, UR5, URZ, !UP3, UP0 ;  /* 0x0000003f0500728c */ /* 0x000fe4000df02700 */
[----:B--2---:R-:W-:-:S06]  /*0130*/  UIMAD.WIDE UR8, UR28, 0x4, UR8 ;  /* 0x000000041c0878a5 */ /* 0x004fcc000f8e0208 */
[----:B------:R-:W-:Y:S02]  /*0140*/  IMAD.U32 R2, RZ, RZ, UR8 ;  /* 0x00000008ff027e24 */ /* 0x000fe4000f8e00ff */
[----:B------:R-:W-:Y:S01]  /*0150*/  IMAD.U32 R3, RZ, RZ, UR9 ;  /* 0x00000009ff037e24 */ /* 0x000fe2000f8e00ff */
[----:B------:R-:W-:Y:S02]  /*0160*/  @UP1 ULDC.64 UR8, c[0x0][0x300] ;  /* 0x0000c00000081ab9 */ /* 0x000fe40000000a00 */
[----:B------:R-:W-:Y:S02]  /*0170*/  @UP1 UIMAD.WIDE UR8, UR28, 0x4, UR8 ;  /* 0x000000041c0818a5 */ /* 0x000fe4000f8e0208 */
[----:B------:R-:W2:Y:S04]  /*0180*/  @P2 LDG.E R4, desc[UR20][R2.64] ;  /* 0x0000001402042981 */ /* 0x000ea8000c1e1900 */
[----:B------:R1:W3:Y:S01]  /*0190*/  @P2 LDG.E R0, desc[UR20][R2.64+0x4] ;  /* 0x0000041402002981 */ /* 0x0002e2000c1e1900 */
[----:B------:R-:W-:Y:S01]  /*01a0*/  PLOP3.LUT P1, PT, PT, PT, UP0, 0x80, 0x0 ;  /* 0x000000000000781c */ /* 0x000fe20003f2f008 */
[----:B------:R-:W-:-:S06]  /*01b0*/  UIMAD.WIDE UR6, UR28, 0x4, UR6 ;  /* 0x000000041c0678a5 */ /* 0x000fcc000f8e0206 */
[----:B------:R-:W-:Y:S02]  /*01c0*/  IMAD.U32 R6, RZ, RZ, UR6 ;  /* 0x00000006ff067e24 */ /* 0x000fe4000f8e00ff */
[----:B------:R-:W-:Y:S02]  /*01d0*/  IMAD.U32 R7, RZ, RZ, UR7 ;  /* 0x00000007ff077e24 */ /* 0x000fe4000f8e00ff */
[----:B-1----:R-:W-:Y:S02]  /*01e0*/  IMAD.U32 R2, RZ, RZ, UR8 ;  /* 0x00000008ff027e24 */ /* 0x002fe4000f8e00ff */
[----:B------:R-:W-:-:S05]  /*01f0*/  IMAD.U32 R3, RZ, RZ, UR9 ;  /* 0x00000009ff037e24 */ /* 0x000fca000f8e00ff */
[----:B------:R-:W4:Y:S04]  /*0200*/  @P0 LDG.E R2, desc[UR20][R2.64] ;  /* 0x0000001402020981 */ /* 0x000f28000c1e1900 */
[----:B------:R-:W5:Y:S01]  /*0210*/  @!P1 LDG.E R3, desc[UR20][R6.64] ;  /* 0x0000001406039981 */ /* 0x000f62000c1e1900 */
[----:B------:R-:W-:Y:S01]  /*0220*/  UMOV UR17, 0xffffffff ;  /* 0xffffffff00117882 */ /* 0x000fe20000000000 */
[----:B------:R-:W-:Y:S01]  /*0230*/  UMOV UR14, URZ ;  /* 0x0000003f000e7c82 */ /* 0x000fe20008000000 */
[----:B------:R-:W-:Y:S01]  /*0240*/  UMOV UR8, 0xffffffff ;  /* 0xffffffff00087882 */ /* 0x000fe20000000000 */
[----:B------:R-:W1:Y:S08]  /*0250*/  S2UR UR18, SR_CTAID.X ;  /* 0x00000000001279c3 */ /* 0x000e700000002500 */
[----:B------:R-:W1:Y:S01]  /*0260*/  S2UR UR30, SR_CTAID.Z ;  /* 0x00000000001e79c3 */ /* 0x000e620000002700 */
[----:B--2---:R-:W-:-:S02]  /*0270*/  @P2 R2UR UR17, R4 ;  /* 0x00000000041122ca */ /* 0x004fc400000e0000 */
[----:B---3--:R-:W-:-:S13]  /*0280*/  @P2 R2UR UR19, R0 ;  /* 0x00000000001322ca */ /* 0x008fda00000e0000 */
[----:B------:R-:W-:-:S07]  /*0290*/  @UP2 UIADD3 UR19, UR19, -UR17, URZ ;  /* 0x8000001113132290 */ /* 0x000fce000fffe03f */
[----:B------:R-:W-:Y:S01]  /*02a0*/  @!UP2 ULDC UR19, c[0x0][0x2c4] ;  /* 0x0000b1000013aab9 */ /* 0x000fe20000000800 */
[----:B----4-:R-:W-:Y:S02]  /*02b0*/  @P0 R2UR UR14, R2 ;  /* 0x00000000020e02ca */ /* 0x010fe400000e0000 */
[----:B------:R-:W-:-:S04]  /*02c0*/  ISETP.NE.U32.AND P0, PT, RZ, UR4, PT ;  /* 0x00000004ff007c0c */ /* 0x000fc8000bf05070 */
[----:B------:R-:W-:Y:S02]  /*02d0*/  ISETP.NE.AND.EX P0, PT, RZ, UR5, PT, P0 ;  /* 0x00000005ff007c0c */ /* 0x000fe4000bf05300 */
[----:B-----5:R-:W-:-:S11]  /*02e0*/  @!P1 R2UR UR8, R3 ;  /* 0x00000000030892ca */ /* 0x020fd600000e0000 */
[----:B-1----:R-:W-:Y:S05]  /*02f0*/  @!P0 BRA `(.L_x_119) ;  /* 0x00000000001c8947 */ /* 0x002fea0003800000 */
[----:B------:R-:W-:-:S13]  /*0300*/  PLOP3.LUT P0, PT, PT, PT, UP3, 0x80, 0x0 ;  /* 0x000000000000781c */ /* 0x000fda0003f0f038 */
[----:B------:R-:W2:Y:S04]  /*0310*/  @P0 LDG.E R0, desc[UR20][R6.64+0x4] ;  /* 0x0000041406000981 */ /* 0x000ea8000c1e1900 */
[----:B------:R-:W3:Y:S01]  /*0320*/  @!P0 LDG.E R6, desc[UR20][R6.64] ;  /* 0x0000001406068981 */ /* 0x000ee2000c1e1900 */
[----:B--2---:R-:W-:-:S13]  /*0330*/  @P0 R2UR UR6, R0 ;  /* 0x00000000000602ca */ /* 0x004fda00000e0000 */
[----:B------:R-:W-:-:S07]  /*0340*/  @UP3 UIADD3 UR6, UR6, -UR8, URZ ;  /* 0x8000000806063290 */ /* 0x000fce000fffe03f */
[----:B---3--:R-:W-:Y:S01]  /*0350*/  @!P0 R2UR UR6, R6 ;  /* 0x00000000060682ca */ /* 0x008fe200000e0000 */
[----:B------:R-:W-:-:S14]  /*0360*/  BRA `(.L_x_120) ;  /* 0x0000000000047947 */ /* 0x000fdc0003800000 */
.L_x_119:
[----:B------:R-:W-:-:S05]  /*0370*/  ULDC UR6, c[0x0][0x2c8] ;  /* 0x0000b20000067ab9 */ /* 0x000fca0000000800 */
.L_x_120:
        /* <DEDUP_REMOVED lines=39> */
[----:B------:R-:W-:Y:S01]  /*05f0*/  UISETP.NE.AND UP1, UPT, UR17, -0x1, UPT ;  /* 0xffffffff1100788c */ /* 0x000fe2000bf25270 */
[----:B------:R-:W-:Y:S01]  /*0600*/  SHF.R.S32.HI R9, RZ, 0x1f, R2 ;  /* 0x0000001fff097819 */ /* 0x000fe20000011402 */
[----:B------:R-:W-:-:S03]  /*0610*/  UISETP.NE.AND UP0, UPT, UR8, -0x1, UPT ;  /* 0xffffffff0800788c */ /* 0x000fc6000bf05270 */
[CC--:B------:R-:W-:Y:S02]  /*0620*/  LEA.HI R10, R9.reuse, R2.reuse, RZ, 0x2 ;  /* 0x00000002090a7211 */ /* 0x0c0fe400078f10ff */
[----:B------:R-:W-:Y:S02]  /*0630*/  LEA.HI R8, R9, R2, RZ, 0x3 ;  /* 0x0000000209087211 */ /* 0x000fe400078f18ff */
[----:B------:R-:W-:Y:S02]  /*0640*/  PLOP3.LUT P0, PT, PT, PT, UP0, 0x80, 0x0 ;  /* 0x000000000000781c */ /* 0x000fe40003f0f008 */
[----:B------:R-:W-:Y:S01]  /*0650*/  @UP1 ULDC.64 UR6, c[0x0][0x240] ;  /* 0x0000900000061ab9 */ /* 0x000fe20000000a00 */
[----:B------:R-:W-:Y:S01]  /*0660*/  @!UP1 USHF.R.S32.HI UR9, URZ, 0x1f, UR28 ;  /* 0x0000001f3f099899 */ /* 0x000fe2000801141c */
[----:B------:R-:W-:Y:S01]  /*0670*/  LOP3.LUT R234, R10, 0xfffffffc, RZ, 0xc0, !PT ;  /* 0xfffffffc0aea7812 */ /* 0x000fe200078ec0ff */
[----:B------:R-:W-:Y:S01]  /*0680*/  @UP1 UIMAD.WIDE.U32 UR24, UR17, UR6, URZ ;  /* 0x00000006111812a5 */ /* 0x000fe2000f8e003f */
[----:B------:R-:W-:Y:S01]  /*0690*/  SHF.R.S32.HI R12, RZ, 0x2, R10 ;  /* 0x00000002ff0c7819 */ /* 0x000fe2000001140a */
[----:B------:R-:W-:-:S02]  /*06a0*/  @UP0 UIADD3 UR13, UR14, UR8, URZ ;  /* 0x000000080e0d0290 */ /* 0x000fc4000fffe03f */
[----:B------:R-:W-:Y:S01]  /*06b0*/  @UP1 UIMAD UR4, UR17, UR7, UR25 ;  /* 0x00000007110412a4 */ /* 0x000fe2000f8e0219 */
[----:B------:R-:W-:Y:S01]  /*06c0*/  IMAD.IADD R234, R2, 0x1, -R234 ;  /* 0x0000000102ea7824 */ /* 0x000fe200078e0aea */
[----:B------:R-:W-:Y:S01]  /*06d0*/  @UP0 ULDC.64 UR10, c[0x0][0x248] ;  /* 0x00009200000a0ab9 */ /* 0x000fe20000000a00 */
[----:B------:R-:W-:Y:S01]  /*06e0*/  @!UP1 ULDC.64 UR6, c[0x0][0x228] ;  /* 0x00008a0000069ab9 */ /* 0x000fe20000000a00 */
[----:B-1----:R-:W-:Y:S01]  /*06f0*/  IABS R0, R4 ;  /* 0x0000000400007213 */ /* 0x002fe20000000000 */
[----:B------:R-:W-:Y:S01]  /*0700*/  @!UP1 UIMAD UR9, UR9, UR6, URZ ;  /* 0x00000006090992a4 */ /* 0x000fe2000f8e023f */
[----:B------:R-:W-:Y:S01]  /*0710*/  IMAD.SHL.U32 R234, R234, 0x8, RZ ;  /* 0x00000008eaea7824 */ /* 0x000fe200078e00ff */
[----:B------:R-:W-:Y:S01]  /*0720*/  @!UP1 UIMAD.WIDE.U32 UR32, UR28, UR6, URZ ;  /* 0x000000061c2092a5 */ /* 0x000fe2000f8e003f */
[----:B------:R-:W1:Y:S01]  /*0730*/  I2F.RP R6, R0 ;  /* 0x0000000000067306 */ /* 0x000e620000209400 */
[----:B------:R-:W-:Y:S01]  /*0740*/  @UP0 UIMAD.WIDE.U32 UR34, UR13, UR10, URZ ;  /* 0x0000000a0d2202a5 */ /* 0x000fe2000f8e003f */
[----:B------:R-:W-:Y:S01]  /*0750*/  LEA.HI R10, R10, R12, RZ, 0x1 ;  /* 0x0000000c0a0a7211 */ /* 0x000fe200078f08ff */
[----:B------:R-:W-:Y:S01]  /*0760*/  @!UP1 UIMAD UR7, UR28, UR7, UR9 ;  /* 0x000000071c0792a4 */ /* 0x000fe2000f8e0209 */
[----:B--2---:R-:W-:Y:S01]  /*0770*/  IABS R3, R3 ;  /* 0x0000000300037213 */ /* 0x004fe20000000000 */
[----:B------:R-:W-:Y:S01]  /*0780*/  @UP0 UIMAD UR13, UR13, UR11, URZ ;  /* 0x0000000b0d0d02a4 */ /* 0x000fe2000f8e023f */
[----:B------:R-:W-:-:S02]  /*0790*/  LOP3.LUT R10, R10, 0x7fffffe, RZ, 0xc0, !PT ;  /* 0x07fffffe0a0a7812 */ /* 0x000fc400078ec0ff */
[----:B------:R-:W-:Y:S01]  /*07a0*/  @UP0 UMOV UR22, UR34 ;  /* 0x0000002200160c82 */ /* 0x000fe20008000000 */
[----:B------:R-:W-:Y:S02]  /*07b0*/  @!UP1 UIADD3 UR4, UR33, UR7, URZ ;  /* 0x0000000721049290 */ /* 0x000fe4000fffe03f */
[----:B------:R-:W-:Y:S01]  /*07c0*/  @UP0 UIADD3 UR13, UR35, UR13, URZ ;  /* 0x0000000d230d0290 */ /* 0x000fe2000fffe03f */
        /* <DEDUP_REMOVED lines=8> */
[----:B------:R-:W-:-:S03]  /*0850*/  SHF.R.S32.HI R7, RZ, 0x3, R8 ;  /* 0x00000003ff077819 */ /* 0x000fc60000011408 */
[----:B------:R-:W-:-:S04]  /*0860*/  IMAD.MOV.U32 R5, RZ, RZ, R3 ;  /* 0x000000ffff057224 */ /* 0x000fc800078e0003 */
[----:B------:R-:W-:Y:S01]  /*0870*/  IMAD.HI.U32 R240, R6, R5, RZ ;  /* 0x0000000506f07227 */ /* 0x000fe200078e00ff */
[----:B------:R-:W-:-:S03]  /*0880*/  LEA.HI R6, R9, R2, RZ, 0x5 ;  /* 0x0000000209067211 */ /* 0x000fc600078f28ff */
[----:B------:R-:W-:Y:S01]  /*0890*/  IMAD.MOV R3, RZ, RZ, -R240 ;  /* 0x000000ffff037224 */ /* 0x000fe200078e0af0 */
[----:B------:R-:W-:-:S03]  /*08a0*/  SHF.R.S32.HI R236, RZ, 0x5, R6 ;  /* 0x00000005ffec7819 */ /* 0x000fc60000011406 */
[----:B------:R-:W-:Y:S02]  /*08b0*/  IMAD R3, R0, R3, R5 ;  /* 0x0000000300037224 */ /* 0x000fe400078e0205 */
[----:B------:R-:W-:-:S05]  /*08c0*/  IMAD.SHL.U32 R5, R7, 0x40, RZ ;  /* 0x0000004007057824 */ /* 0x000fca00078e00ff */
[----:B------:R-:W-:-:S04]  /*08d0*/  LOP3.LUT R5, R5, 0xc0, RZ, 0xc0, !PT ;  /* 0x000000c005057812 */ /* 0x000fc800078ec0ff */
        /* <DEDUP_REMOVED lines=11> */
[----:B------:R-:W-:Y:S01]  /*0990*/  UIMAD UR9, UR9, UR6, URZ ;  /* 0x00000006090972a4 */ /* 0x000fe2000f8e023f */
[----:B------:R-:W-:Y:S02]  /*09a0*/  UMOV UR12, UR32 ;  /* 0x00000020000c7c82 */ /* 0x000fe40008000000 */
[----:B------:R-:W-:Y:S02]  /*09b0*/  UIMAD.WIDE.U32 UR12, UR28, UR6, UR12 ;  /* 0x000000061c0c72a5 */ /* 0x000fe4000f8e000c */
[----:B------:R-:W-:-:S04]  /*09c0*/  UIMAD UR7, UR28, UR7, UR9 ;  /* 0x000000071c0772a4 */ /* 0x000fc8000f8e0209 */
[----:B------:R-:W-:Y:S01]  /*09d0*/  UIADD3 UR13, UR13, UR7, URZ ;  /* 0x000000070d0d7290 */ /* 0x000fe2000fffe03f */
[----:B------:R-:W-:-:S11]  /*09e0*/  UMOV UR22, UR12 ;  /* 0x0000000c00167c82 */ /* 0x000fd60008000000 */
.L_x_122:
[----:B------:R-:W-:Y:S01]  /*09f0*/  @UP0 UIADD3 UR12, UR14, UR8, URZ ;  /* 0x000000080e0c0290 */ /* 0x000fe2000fffe03f */
[----:B------:R-:W-:Y:S01]  /*0a00*/  IMAD.IADD R10, R12, 0x1, -R10 ;  /* 0x000000010c0a7824 */ /* 0x000fe200078e0a0a */
[----:B------:R-:W-:Y:S01]  /*0a10*/  LOP3.LUT R5, R11, R5, RZ, 0x3c, !PT ;  /* 0x000000050b057212 */ /* 0x000fe200078e3cff */
[----:B------:R-:W-:Y:S01]  /*0a20*/  @UP0 ULDC.64 UR8, c[0x0][0x250] ;  /* 0x0000940000080ab9 */ /* 0x000fe20000000a00 */
[----:B------:R-:W-:Y:S01]  /*0a30*/  USHF.R.S32.HI UR29, URZ, 0x1f, UR30 ;  /* 0x0000001f3f1d7899 */ /* 0x000fe2000801141e */
[----:B------:R-:W-:Y:S01]  /*0a40*/  ISETP.GT.U32.AND P1, PT, R0, R3, PT ;  /* 0x000000030000720c */ /* 0x000fe20003f24070 */
[----:B------:R-:W-:Y:S01]  /*0a50*/  @UP0 UIMAD.WIDE.U32 UR6, UR12, UR8, URZ ;  /* 0x000000080c0602a5 */ /* 0x000fe2000f8e003f */
[----:B------:R-:W-:Y:S01]  /*0a60*/  LEA R10, R236, R10, 0x3 ;  /* 0x0000000aec0a7211 */ /* 0x000fe200078e18ff */
[----:B------:R-:W-:-:S04]  /*0a70*/  @UP0 UIMAD UR12, UR12, UR9, URZ ;  /* 0x000000090c0c02a4 */ /* 0x000fc8000f8e023f */
[----:B------:R-:W-:Y:S01]  /*0a80*/  @UP0 UIADD3 UR12, UR7, UR12, URZ ;  /* 0x0000000c070c0290 */ /* 0x000fe2000fffe03f */
[----:B------:R-:W-:Y:S01]  /*0a90*/  IMAD.U32 R229, R10, 0x20, R5 ;  /* 0x000000200ae57824 */ /* 0x000fe200078e0005 */
[----:B------:R-:W-:Y:S01]  /*0aa0*/  @UP0 UMOV UR16, UR6 ;  /* 0x0000000600100c82 */ /* 0x000fe20008000000 */
[----:B------:R-:W-:Y:S09]  /*0ab0*/  @P0 BRA `(.L_x_123) ;  /* 0x0000000000380947 */ /* 0x000ff20003800000 */
        /* <DEDUP_REMOVED lines=8> */
[----:B------:R-:W-:Y:S01]  /*0b40*/  UIMAD UR12, UR12, UR6, URZ ;  /* 0x000000060c0c72a4 */ /* 0x000fe2000f8e023f */
[----:B------:R-:W-:-:S03]  /*0b50*/  UMOV UR14, UR32 ;  /* 0x00000020000e7c82 */ /* 0x000fc60008000000 */
[----:B------:R-:W-:Y:S02]  /*0b60*/  UIMAD UR12, UR28, UR7, UR12 ;  /* 0x000000071c0c72a4 */ /* 0x000fe4000f8e020c */
[----:B------:R-:W-:-:S04]  /*0b70*/  UIMAD.WIDE.U32 UR6, UR28, UR6, UR14 ;  /* 0x000000061c0672a5 */ /* 0x000fc8000f8e000e */
[----:B------:R-:W-:-:S03]  /*0b80*/  UIADD3 UR12, UR7, UR12, URZ ;  /* 0x0000000c070c7290 */ /* 0x000fc6000fffe03f */
[----:B------:R-:W-:-:S09]  /*0b90*/  UMOV UR16, UR6 ;  /* 0x0000000600107c82 */ /* 0x000fd20008000000 */
.L_x_123:
[----:B------:R-:W1:Y:S01]  /*0ba0*/  S2UR UR25, SR_CgaCtaId ;  /* 0x00000000001979c3 */ /* 0x000e620000008800 */
[----:B------:R-:W-:Y:S01]  /*0bb0*/  UIADD3 UR14, -UR31, UR19, URZ ;  /* 0x000000131f0e7290 */ /* 0x000fe2000fffe13f */
[----:B------:R-:W-:Y:S01]  /*0bc0*/  @!P1 IMAD.IADD R3, R3, 0x1, -R0 ;  /* 0x0000000103039824 */ /* 0x000fe200078e0a00 */
[----:B------:R-:W-:Y:S01]  /*0bd0*/  SHF.R.S32.HI R235, RZ, 0x1f, R234 ;  /* 0x0000001fffeb7819 */ /* 0x000fe200000114ea */
[----:B------:R-:W-:Y:S01]  /*0be0*/  ULDC.64 UR6, c[0x0][0x258] ;  /* 0x0000960000067ab9 */ /* 0x000fe20000000a00 */
[----:B------:R-:W-:Y:S01]  /*0bf0*/  IADD3 R10, P0, R234, UR24, RZ ;  /* 0x00000018ea0a7c10 */ /* 0x000fe2000ff1e0ff */
[----:B------:R-:W-:Y:S01]  /*0c00*/  UIMAD UR15, UR29, UR6, URZ ;  /* 0x000000061d0f72a4 */ /* 0x000fe2000f8e023f */
[----:B------:R-:W-:Y:S01]  /*0c10*/  ISETP.GE.AND P3, PT, R12, UR14, PT ;  /* 0x0000000e0c007c0c */ /* 0x000fe2000bf66270 */
[----:B------:R-:W-:Y:S01]  /*0c20*/  IMAD.U32 R14, RZ, RZ, UR6 ;  /* 0x00000006ff0e7e24 */ /* 0x000fe2000f8e00ff */
[----:B------:R-:W-:Y:S01]  /*0c30*/  ISETP.GE.U32.AND P6, PT, R3, R0, PT ;  /* 0x000000000300720c */ /* 0x000fe20003fc6070 */
[----:B------:R-:W-:Y:S01]  /*0c40*/  UIMAD UR7, UR30, UR7, UR15 ;  /* 0x000000071e0772a4 */ /* 0x000fe2000f8e020f */
[----:B------:R-:W-:Y:S01]  /*0c50*/  IADD3.X R11, R235, UR4, RZ, P0, !PT ;  /* 0x00000004eb0b7c10 */ /* 0x000fe200087fe4ff */
[----:B------:R-:W-:Y:S01]  /*0c60*/  UMOV UR6, 0x400 ;  /* 0x0000040000067882 */ /* 0x000fe20000000000 */
[----:B------:R-:W-:Y:S01]  /*0c70*/  LOP3.LUT R5, R4, UR30, RZ, 0x3c, !PT ;  /* 0x0000001e04057c12 */ /* 0x000fe2000f8e3cff */
[----:B------:R-:W-:Y:S01]  /*0c80*/  VIADD R3, R12, 0x40 ;  /* 0x000000400c037836 */ /* 0x000fe20000000000 */
[----:B------:R-:W-:Y:S01]  /*0c90*/  SHF.R.S32.HI R13, RZ, 0x1f, R12 ;  /* 0x0000001fff0d7819 */ /* 0x000fe2000001140c */
[----:B------:R-:W-:Y:S01]  /*0ca0*/  IMAD.WIDE.U32 R14, R14, UR30, R10 ;  /* 0x0000001e0e0e7c25 */ /* 0x000fe2000f8e000a */
[----:B------:R-:W-:Y:S01]  /*0cb0*/  ISETP.GE.AND P4, PT, R5, RZ, PT ;  /* 0x000000ff0500720c */ /* 0x000fe20003f86270 */
[----:B------:R-:W-:Y:S01]  /*0cc0*/  BSSY B0, `(.L_x_124) ;  /* 0x0000022000007945 */ /* 0x000fe20003800000 */
[----:B------:R-:W-:Y:S01]  /*0cd0*/  ISETP.NE.AND P5, PT, R4, RZ, PT ;  /* 0x000000ff0400720c */ /* 0x000fe20003fa5270 */
[----:B------:R-:W-:-:S02]  /*0ce0*/  VIADD R5, R12, 0x20 ;  /* 0x000000200c057836 */ /* 0x000fc40000000000 */
[----:B------:R-:W-:Y:S01]  /*0cf0*/  VIADD R0, R12, 0x60 ;  /* 0x000000600c007836 */ /* 0x000fe20000000000 */
[----:B-1----:R-:W-:Y:S01]  /*0d00*/  ULEA UR4, UR25, UR6, 0x18 ;  /* 0x0000000619047291 */ /* 0x002fe2000f8ec03f */
[----:B------:R-:W-:Y:S01]  /*0d10*/  IMAD.U32 R18, RZ, RZ, UR18 ;  /* 0x00000012ff127e24 */ /* 0x000fe2000f8e00ff */
[----:B------:R-:W-:Y:S01]  /*0d20*/  ISETP.GE.AND P2, PT, R5, UR14, PT ;  /* 0x0000000e05007c0c */ /* 0x000fe2000bf46270 */
[----:B------:R-:W-:Y:S01]  /*0d30*/  @!P1 VIADD R240, R240, 0x1 ;  /* 0x00000001f0f09836 */ /* 0x000fe20000000000 */
[----:B------:R-:W-:Y:S01]  /*0d40*/  ISETP.GE.AND P1, PT, R3, UR14, PT ;  /* 0x0000000e03007c0c */ /* 0x000fe2000bf26270 */
[----:B------:R-:W-:Y:S01]  /*0d50*/  VIADD R17, R15, UR7 ;  /* 0x000000070f117c36 */ /* 0x000fe20008000000 */
[----:B------:R-:W-:Y:S01]  /*0d60*/  ISETP.GE.AND P0, PT, R0, UR14, PT ;  /* 0x0000000e00007c0c */ /* 0x000fe2000bf06270 */
[----:B------:R-:W-:Y:S01]  /*0d70*/  IMAD.WIDE R18, R18, 0x80, R12 ;  /* 0x0000008012127825 */ /* 0x000fe200078e020c */
[----:B------:R-:W-:-:S03]  /*0d80*/  LEA R229, R229, UR4, 0x1 ;  /* 0x00000004e5e57c11 */ /* 0x000fc6000f8e08ff */
[----:B------:R-:W-:Y:S01]  /*0d90*/  @P6 VIADD R240, R240, 0x1 ;  /* 0x00000001f0f06836 */ /* 0x000fe20000000000 */
[----:B------:R-:W-:Y:S07]  /*0da0*/  @P3 BRA `(.L_x_125) ;  /* 0x00000000004c3947 */ /* 0x000fee0003800000 */
        /* <DEDUP_REMOVED lines=19> */
.L_x_125:
[----:B------:R-:W-:Y:S05]  /*0ee0*/  BSYNC B0 ;  /* 0x0000000000007941 */ /* 0x000fea0003800000 */
.L_x_124:
        /* <DEDUP_REMOVED lines=8> */
[----:B------:R-:W-:Y:S01]  /*0f70*/  MOV R21, R17 ;  /* 0x0000001100157202 */ /* 0x000fe20000000f00 */
[----:B------:R-:W-:Y:S02]  /*0f80*/  IMAD.MOV.U32 R20, RZ, RZ, R14 ;  /* 0x000000ffff147224 */ /* 0x000fe400078e000e */
[----:B------:R-:W-:Y:S02]  /*0f90*/  IMAD.X R10, RZ, RZ, R19, P2 ;  /* 0x000000ffff0a7224 */ /* 0x000fe400010e0613 */
[----:B------:R-:W-:-:S04]  /*0fa0*/  IMAD.WIDE.U32 R20, R11, UR6, R20 ;  /* 0x000000060b147c25 */ /* 0x000fc8000f8e0014 */
[----:B------:R-:W-:-:S04]  /*0fb0*/  IMAD R10, R10, UR6, RZ ;  /* 0x000000060a0a7c24 */ /* 0x000fc8000f8e02ff */
[----:B------:R-:W-:Y:S01]  /*0fc0*/  IMAD R10, R11, UR7, R10 ;  /* 0x000000070b0a7c24 */ /* 0x000fe2000f8e020a */
[----:B------:R-:W-:Y:S02]  /*0fd0*/  ULDC.64 UR6, c[0x0][0x210] ;  /* 0x0000840000067ab9 */ /* 0x000fe40000000a00 */
[----:B--2---:R-:W-:Y:S02]  /*0fe0*/  LEA R22, P2, R20, UR6, 0x1 ;  /* 0x0000000614167c11 */ /* 0x004fe4000f8408ff */
[----:B------:R-:W-:-:S04]  /*0ff0*/  IADD3 R10, R21, R10, RZ ;  /* 0x0000000a150a7210 */ /* 0x000fc80007ffe0ff */
[----:B------:R-:W-:-:S05]  /*1000*/  LEA.HI.X R23, R20, UR7, R10, 0x1, P2 ;  /* 0x0000000714177c11 */ /* 0x000fca00090f0c0a */
[----:B------:R-:W-:Y:S01]  /*1010*/  @!PT LDS RZ, [RZ] ;  /* 0x00000000fffff984 */ /* 0x000fe20000000800 */
[----:B------:R-:W-:Y:S01]  /*1020*/  @!PT LDS RZ, [RZ] ;  /* 0x00000000fffff984 */ /* 0x000fe20000000800 */
[----:B------:R-:W-:Y:S01]  /*1030*/  @!PT LDS RZ, [RZ] ;  /* 0x00000000fffff984 */ /* 0x000fe20000000800 */
[----:B------:R4:W-:Y:S02]  /*1040*/  LDGSTS.E.BYPASS.LTC128B.128 [R229+0x800], desc[UR20][R22.64] ;  /* 0x0080000016e57fae */ /* 0x0009e4000b901d54 */
.L_x_127:
[----:B------:R-:W-:Y:S05]  /*1050*/  BSYNC B0 ;  /* 0x0000000000007941 */ /* 0x000fea0003800000 */
.L_x_126:
        /* <DEDUP_REMOVED lines=15> */
[----:B--2-4-:R-:W-:Y:S02]  /*1150*/  LEA R22, P1, R20, UR6, 0x1 ;  /* 0x0000000614167c11 */ /* 0x014fe4000f8208ff */
[----:B------:R-:W-:-:S04]  /*1160*/  IADD3 R10, R21, R10, RZ ;  /* 0x0000000a150a7210 */ /* 0x000fc80007ffe0ff */
[----:B------:R-:W-:-:S05]  /*1170*/  LEA.HI.X R23, R20, UR7, R10, 0x1, P1 ;  /* 0x0000000714177c11 */ /* 0x000fca00088f0c0a */
[----:B------:R-:W-:Y:S01]  /*1180*/  @!PT LDS RZ, [RZ] ;  /* 0x00000000fffff984 */ /* 0x000fe20000000800 */
[----:B------:R-:W-:Y:S01]  /*1190*/  @!PT LDS RZ, [RZ] ;  /* 0x00000000fffff984 */ /* 0x000fe20000000800 */
[----:B------:R-:W-:Y:S01]  /*11a0*/  @!PT LDS RZ, [RZ] ;  /* 0x00000000fffff984 */ /* 0x000fe20000000800 */
[----:B------:R2:W-:Y:S02]  /*11b0*/  LDGSTS.E.BYPASS.LTC128B.128 [R229+0x1000], desc[UR20][R22.64] ;  /* 0x0100000016e57fae */ /* 0x0005e4000b901d54 */
.L_x_129:
[----:B------:R-:W-:Y:S05]  /*11c0*/  BSYNC B0 ;  /* 0x0000000000007941 */ /* 0x000fea0003800000 */
.L_x_128:
        /* <DEDUP_REMOVED lines=9> */
[----:B------:R-:W-:Y:S01]  /*1260*/  IADD3.X R11, RZ, R19, RZ, P0, !PT ;  /* 0x00000013ff0b7210 */ /* 0x000fe200007fe4ff */
        /* <DEDUP_REMOVED lines=11> */
.L_x_131:
[----:B------:R-:W-:Y:S05]  /*1320*/  BSYNC B0 ;  /* 0x0000000000007941 */ /* 0x000fea0003800000 */
.L_x_130:
[----:B-1----:R-:W-:Y:S01]  /*1330*/  IMAD R10, R13, UR10, RZ ;  /* 0x0000000a0d0a7c24 */ /* 0x002fe2000f8e02ff */
[----:B------:R-:W-:Y:S01]  /*1340*/  @!P4 IADD3 R240, -R240, RZ, RZ ;  /* 0x000000fff0f0c210 */ /* 0x000fe20007ffe1ff */
[C---:B------:R-:W-:Y:S01]  /*1350*/  IMAD.WIDE.U32 R16, R12.reuse, UR10, R234 ;  /* 0x0000000a0c107c25 */ /* 0x040fe2000f8e00ea */
[----:B------:R-:W-:Y:S01]  /*1360*/  @!P5 LOP3.LUT R240, RZ, R4, RZ, 0x33, !PT ;  /* 0x00000004fff0d212 */ /* 0x000fe200078e33ff */
[----:B------:R-:W-:Y:S01]  /*1370*/  ULDC.64 UR6, c[0x0][0x260] ;  /* 0x0000980000067ab9 */ /* 0x000fe20000000a00 */
[----:B------:R-:W-:Y:S01]  /*1380*/  USHF.L.U64.HI UR24, UR10, 0x7, UR11 ;  /* 0x000000070a187899 */ /* 0x000fe2000801020b */
[----:B------:R-:W-:Y:S01]  /*1390*/  IMAD R10, R12, UR11, R10 ;  /* 0x0000000b0c0a7c24 */ /* 0x000fe2000f8e020a */
[----:B------:R-:W-:Y:S01]  /*13a0*/  IADD3 R230, P0, R16, UR22, RZ ;  /* 0x0000001610e67c10 */ /* 0x000fe2000ff1e0ff */
[----:B------:R-:W-:Y:S01]  /*13b0*/  IMAD.WIDE.U32 R14, R12, UR8, R234 ;  /* 0x000000080c0e7c25 */ /* 0x000fe2000f8e00ea */
[----:B------:R-:W-:Y:S01]  /*13c0*/  SHF.R.S32.HI R242, RZ, 0x1f, R240 ;  /* 0x0000001ffff27819 */ /* 0x000fe200000114f0 */
[----:B------:R-:W-:Y:S01]  /*13d0*/  UIADD3 UR22, UR23, -0x1, URZ ;  /* 0xffffffff17167890 */ /* 0x000fe2000fffe03f */
[----:B------:R-:W-:Y:S01]  /*13e0*/  IADD3.X R231, R17, UR13, R10, P0, !PT ;  /* 0x0000000d11e77c10 */ /* 0x000fe200087fe40a */
[----:B------:R-:W-:Y:S01]  /*13f0*/  IMAD R4, R13, UR8, RZ ;  /* 0x000000080d047c24 */ /* 0x000fe2000f8e02ff */
[----:B------:R-:W-:Y:S01]  /*1400*/  IADD3 R10, P0, R14, UR16, RZ ;  /* 0x000000100e0a7c10 */ /* 0x000fe2000ff1e0ff */
[----:B------:R-:W-:Y:S01]  /*1410*/  IMAD R232, R242, UR6, RZ ;  /* 0x00000006f2e87c24 */ /* 0x000fe2000f8e02ff */
[----:B------:R-:W-:Y:S01]  /*1420*/  UIMAD UR27, UR22, -0x80, UR26 ;  /* 0xffffff80161b78a4 */ /* 0x000fe2000f8e021a */
[----:B------:R-:W-:Y:S01]  /*1430*/  IMAD R4, R12, UR9, R4 ;  /* 0x000000090c047c24 */ /* 0x000fe2000f8e0204 */
[----:B------:R-:W-:Y:S01]  /*1440*/  USHF.L.U32 UR25, UR10, 0x7, URZ ;  /* 0x000000070a197899 */ /* 0x000fe2000800063f */
[C---:B------:R-:W-:Y:S01]  /*1450*/  IMAD R232, R240.reuse, UR7, R232 ;  /* 0x00000007f0e87c24 */ /* 0x040fe2000f8e02e8 */
[----:B------:R-:W-:Y:S01]  /*1460*/  USHF.R.S32.HI UR32, URZ, 0x1f, UR22 ;  /* 0x0000001f3f207899 */ /* 0x000fe20008011416 */
[----:B------:R-:W-:Y:S01]  /*1470*/  IMAD.WIDE.U32 R230, R240, UR6, R230 ;  /* 0x00000006f0e67c25 */ /* 0x000fe2000f8e00e6 */
[----:B------:R-:W-:Y:S01]  /*1480*/  IADD3.X R11, R15, UR12, R4, P0, !PT ;  /* 0x0000000c0f0b7c10 */ /* 0x000fe200087fe404 */
[----:B------:R-:W-:Y:S01]  /*1490*/  UIMAD UR12, UR24, UR22, URZ ;  /* 0x00000016180c72a4 */ /* 0x000fe2000f8e023f */
[----:B------:R-:W-:Y:S01]  /*14a0*/  ISETP.GE.AND P0, PT, R12, UR27, PT ;  /* 0x0000001b0c007c0c */ /* 0x000fe2000bf06270 */
[----:B------:R-:W-:Y:S01]  /*14b0*/  ULDC.64 UR6, c[0x0][0x268] ;  /* 0x00009a0000067ab9 */ /* 0x000fe20000000a00 */
[----:B------:R-:W-:Y:S01]  /*14c0*/  IADD3 R233, R231, R232, RZ ;  /* 0x000000e8e7e97210 */ /* 0x000fe20007ffe0ff */
[----:B------:R-:W-:Y:S01]  /*14d0*/  UIMAD UR12, UR32, UR25, UR12 ;  /* 0x00000019200c72a4 */ /* 0x000fe2000f8e020c */
[----:B------:R-:W-:Y:S01]  /*14e0*/  MOV R14, UR22 ;  /* 0x00000016000e7c02 */ /* 0x000fe20008000f00 */
[----:B------:R-:W-:Y:S01]  /*14f0*/  IMAD R242, R242, UR6, RZ ;  /* 0x00000006f2f27c24 */ /* 0x000fe2000f8e02ff */
[----:B------:R-:W-:Y:S01]  /*1500*/  MOV R232, R230 ;  /* 0x000000e600e87202 */ /* 0x000fe20000000f00 */
[----:B------:R-:W-:Y:S01]  /*1510*/  BSSY B0, `(.L_x_132) ;  /* 0x0000016000007945 */ /* 0x000fe20003800000 */
[----:B------:R-:W-:Y:S01]  /*1520*/  ISETP.GE.AND P3, PT, R5, UR27, PT ;  /* 0x0000001b05007c0c */ /* 0x000fe2000bf66270 */
[----:B------:R-:W-:Y:S01]  /*1530*/  IMAD R242, R240, UR7, R242 ;  /* 0x00000007f0f27c24 */ /* 0x000fe2000f8e02f2 */
[----:B------:R-:W-:Y:S01]  /*1540*/  ISETP.GE.AND P2, PT, R3, UR27, PT ;  /* 0x0000001b03007c0c */ /* 0x000fe2000bf46270 */
[----:B------:R-:W-:Y:S01]  /*1550*/  IMAD.WIDE.U32 R14, R14, UR25, R232 ;  /* 0x000000190e0e7c25 */ /* 0x000fe2000f8e00e8 */
[----:B------:R-:W-:-:S03]  /*1560*/  ISETP.GE.AND P1, PT, R0, UR27, PT ;  /* 0x0000001b00007c0c */ /* 0x000fc6000bf26270 */
[----:B------:R-:W-:Y:S01]  /*1570*/  IMAD.WIDE.U32 R240, R240, UR6, R10 ;  /* 0x00000006f0f07c25 */ /* 0x000fe2000f8e000a */
[----:B------:R-:W-:Y:S01]  /*1580*/  IADD3 R17, R15, UR12, RZ ;  /* 0x0000000c0f117c10 */ /* 0x000fe2000fffe0ff */
[----:B------:R-:W-:Y:S08]  /*1590*/  @P0 BRA `(.L_x_133) ;  /* 0x0000000000340947 */ /* 0x000ff00003800000 */
        /* <DEDUP_REMOVED lines=13> */
.L_x_133:
[----:B------:R-:W-:Y:S05]  /*1670*/  BSYNC B0 ;  /* 0x0000000000007941 */ /* 0x000fea0003800000 */
.L_x_132:
[----:B------:R-:W-:Y:S01]  /*1680*/  USHF.L.U64.HI UR15, UR10, 0x5, UR11 ;  /* 0x000000050a0f7899 */ /* 0x000fe2000801020b */
[----:B------:R-:W-:Y:S01]  /*1690*/  BSSY B0, `(.L_x_134) ;  /* 0x0000010000007945 */ /* 0x000fe20003800000 */
[----:B------:R-:W-:-:S03]  /*16a0*/  USHF.L.U32 UR16, UR10, 0x5, URZ ;  /* 0x000000050a107899 */ /* 0x000fc6000800063f */
[----:B------:R-:W-:Y:S09]  /*16b0*/  @P3 BRA `(.L_x_135) ;  /* 0x0000000000343947 */ /* 0x000ff20003800000 */
[----:B------:R-:W-:Y:S02]  /*16c0*/  ULDC UR6, c[0x0][0x2d0] ;  /* 0x0000b40000067ab9 */ /* 0x000fe40000000800 */
[----:B------:R-:W-:-:S13]  /*16d0*/  ISETP.GE.AND P0, PT, R234, UR6, PT ;  /* 0x00000006ea007c0c */ /* 0x000fda000bf06270 */
[----:B------:R1:W-:Y:S01]  /*16e0*/  @P0 STS.128 [R229+0x2800], RZ ;  /* 0x002800ffe5000388 */ /* 0x0003e20000000c00 */
[----:B------:R-:W-:Y:S05]  /*16f0*/  @P0 BRA `(.L_x_135) ;  /* 0x0000000000240947 */ /* 0x000fea0003800000 */
[----:B-1----:R-:W-:Y:S01]  /*1700*/  IADD3 R10, P0, R14, UR16, RZ ;  /* 0x000000100e0a7c10 */ /* 0x002fe2000ff1e0ff */
[----:B------:R-:W-:-:S03]  /*1710*/  ULDC.64 UR6, c[0x0][0x218] ;  /* 0x0000860000067ab9 */ /* 0x000fc60000000a00 */
[----:B------:R-:W-:Y:S02]  /*1720*/  IADD3.X R4, R17, UR15, RZ, P0, !PT ;  /* 0x0000000f11047c10 */ /* 0x000fe400087fe4ff */
[----:B------:R-:W-:-:S04]  /*1730*/  LEA R18, P0, R10, UR6, 0x1 ;  /* 0x000000060a127c11 */ /* 0x000fc8000f8008ff */
[----:B------:R-:W-:-:S05]  /*1740*/  LEA.HI.X R19, R10, UR7, R4, 0x1, P0 ;  /* 0x000000070a137c11 */ /* 0x000fca00080f0c04 */
[----:B------:R-:W-:Y:S01]  /*1750*/  @!PT LDS RZ, [RZ] ;  /* 0x00000000fffff984 */ /* 0x000fe20000000800 */
[----:B------:R-:W-:Y:S01]  /*1760*/  @!PT LDS RZ, [RZ] ;  /* 0x00000000fffff984 */ /* 0x000fe20000000800 */
[----:B------:R-:W-:Y:S01]  /*1770*/  @!PT LDS RZ, [RZ] ;  /* 0x00000000fffff984 */ /* 0x000fe20000000800 */
[----:B------:R1:W-:Y:S04]  /*1780*/  LDGSTS.E.BYPASS.LTC128B.128 [R229+0x2800], desc[UR20][R18.64] ;  /* 0x0280000012e57fae */ /* 0x0003e8000b901d54 */
.L_x_135:
[----:B------:R-:W-:Y:S05]  /*1790*/  BSYNC B0 ;  /* 0x0000000000007941 */ /* 0x000fea0003800000 */
.L_x_134:
[----:B------:R-:W-:Y:S04]  /*17a0*/  BSSY B0, `(.L_x_136) ;  /* 0x0000012000007945 */ /* 0x000fe80003800000 */
[----:B------:R-:W-:Y:S05]  /*17b0*/  @P2 BRA `(.L_x_137) ;  /* 0x0000000000402947 */ /* 0x000fea0003800000 */
[----:B------:R-:W-:Y:S02]  /*17c0*/  ULDC UR6, c[0x0][0x2d0] ;  /* 0x0000b40000067ab9 */ /* 0x000fe40000000800 */
[----:B------:R-:W-:-:S13]  /*17d0*/  ISETP.GE.AND P0, PT, R234, UR6, PT ;  /* 0x00000006ea007c0c */ /* 0x000fda000bf06270 */
[----:B------:R1:W-:Y:S01]  /*17e0*/  @P0 STS.128 [R229+0x3000], RZ ;  /* 0x003000ffe5000388 */ /* 0x0003e20000000c00 */
[----:B------:R-:W-:Y:S05]  /*17f0*/  @P0 BRA `(.L_x_137) ;  /* 0x0000000000300947 */ /* 0x000fea0003800000 */
[----:B-1----:R-:W-:Y:S01]  /*1800*/  IMAD.U32 R11, RZ, RZ, UR10 ;  /* 0x0000000aff0b7e24 */ /* 0x002fe2000f8e00ff */
[----:B------:R-:W-:Y:S01]  /*1810*/  ULDC.64 UR6, c[0x0][0x218] ;  /* 0x0000860000067ab9 */ /* 0x000fe20000000a00 */
[----:B------:R-:W-:Y:S02]  /*1820*/  IMAD.U32 R10, RZ, RZ, UR10 ;  /* 0x0000000aff0a7e24 */ /* 0x000fe4000f8e00ff */
        /* <DEDUP_REMOVED lines=9> */
.L_x_137:
[----:B------:R-:W-:Y:S05]  /*18c0*/  BSYNC B0 ;  /* 0x0000000000007941 */ /* 0x000fea0003800000 */
.L_x_136:
        /* <DEDUP_REMOVED lines=12> */
[----:B-1----:R-:W-:-:S04]  /*1990*/  LEA R10, P0, R16, UR6, 0x1 ;  /* 0x00000006100a7c11 */ /* 0x002fc8000f8008ff */
[----:B------:R-:W-:-:S05]  /*19a0*/  LEA.HI.X R11, R16, UR7, R4, 0x1, P0 ;  /* 0x00000007100b7c11 */ /* 0x000fca00080f0c04 */
[----:B------:R-:W-:Y:S01]  /*19b0*/  @!PT LDS RZ, [RZ] ;  /* 0x00000000fffff984 */ /* 0x000fe20000000800 */
[----:B------:R-:W-:Y:S01]  /*19c0*/  @!PT LDS RZ, [RZ] ;  /* 0x00000000fffff984 */ /* 0x000fe20000000800 */
[----:B------:R-:W-:Y:S01]  /*19d0*/  @!PT LDS RZ, [RZ] ;  /* 0x00000000fffff984 */ /* 0x000fe20000000800 */
[----:B------:R1:W-:Y:S04]  /*19e0*/  LDGSTS.E.BYPASS.LTC128B.128 [R229+0x3800], desc[UR20][R10.64] ;  /* 0x038000000ae57fae */ /* 0x0003e8000b901d54 */
.L_x_139:
[----:B------:R-:W-:Y:S05]  /*19f0*/  BSYNC B0 ;  /* 0x0000000000007941 */ /* 0x000fea0003800000 */
.L_x_138:
[----:B------:R-:W-:Y:S01]  /*1a00*/  ULDC.64 UR12, c[0x0][0x3c8] ;  /* 0x0000f200000c7ab9 */ /* 0x000fe20000000a00 */
[----:B------:R-:W0:Y:S01]  /*1a10*/  LDGDEPBAR ;  /* 0x00000000000079af */ /* 0x000e220000000000 */
[----:B------:R-:W-:-:S04]  /*1a20*/  UISETP.NE.U32.AND UP1, UPT, UR12, URZ, UPT ;  /* 0x0000003f0c00728c */ /* 0x000fc8000bf25070 */
[----:B------:R-:W-:-:S06]  /*1a30*/  UISETP.NE.AND.EX UP1, UPT, UR13, URZ, UPT, UP1 ;  /* 0x0000003f0d00728c */ /* 0x000fcc000bf25310 */
[----:B------:R-:W-:-:S05]  /*1a40*/  PLOP3.LUT P0, PT, PT, PT, UP1, 0x80, 0x0 ;  /* 0x000000000000781c */ /* 0x000fca0003f0f018 */
[----:B------:R-:W-:Y:S01]  /*1a50*/  @UP1 USHF.R.S32.HI UR33, URZ, 0x1f, UR28 ;  /* 0x0000001f3f211899 */ /* 0x000fe2000801141c */
[----:B------:R-:W-:Y:S01]  /*1a60*/  @UP1 ULDC.64 UR6, c[0x0][0x3d0] ;  /* 0x0000f40000061ab9 */ /* 0x000fe20000000a00 */
[----:B------:R-:W-:Y:S02]  /*1a70*/  @UP1 UMOV UR34, UR30 ;  /* 0x0000001e00221c82 */ /* 0x000fe40008000000 */
[----:B------:R-:W-:Y:S01]  /*1a80*/  @UP1 UIMAD UR33, UR33, UR6, URZ ;  /* 0x00000006212112a4 */ /* 0x000fe2000f8e023f */
[----:B------:R-:W-:Y:S02]  /*1a90*/  @UP1 UMOV UR35, UR29 ;  /* 0x0000001d00231c82 */ /* 0x000fe40008000000 */
[----:B------:R-:W-:Y:S01]  /*1aa0*/  @UP1 UIMAD.WIDE.U32 UR34, UR28, UR6, UR34 ;  /* 0x000000061c2212a5 */ /* 0x000fe2000f8e0022 */
[----:B------:R-:W-:Y:S01]  /*1ab0*/  LEA.HI R9, R9, R2, RZ, 0x4 ;  /* 0x0000000209097211 */ /* 0x000fe200078f20ff */
[----:B------:R-:W-:Y:S01]  /*1ac0*/  @UP1 UIMAD UR7, UR28, UR7, UR33 ;  /* 0x000000071c0712a4 */ /* 0x000fe2000f8e0221 */
[----:B------:R-:W-:Y:S01]  /*1ad0*/  ISETP.GE.AND P2, PT, R3, UR27, PT ;  /* 0x0000001b03007c0c */ /* 0x000fe2000bf46270 */
[----:B------:R-:W-:Y:S01]  /*1ae0*/  @UP1 ULEA UR12, UP0, UR34, UR12, 0x2 ;  /* 0x0000000c220c1291 */ /* 0x000fe2000f80103f */
[----:B------:R-:W-:Y:S01]  /*1af0*/  LOP3.LUT R228, R6, 0xffffffe0, RZ, 0xc0, !PT ;  /* 0xffffffe006e47812 */ /* 0x000fe200078ec0ff */
[----:B------:R-:W-:Y:S01]  /*1b00*/  @UP1 UIADD3 UR7, UR35, UR7, URZ ;  /* 0x0000000723071290 */ /* 0x000fe2000fffe03f */
[----:B------:R-:W-:Y:S01]  /*1b10*/  LOP3.LUT R178, R8, 0xfffffff8, RZ, 0xc0, !PT ;  /* 0xfffffff808b27812 */ /* 0x000fe200078ec0ff */
[----:B------:R-:W-:-:S04]  /*1b20*/  DEPBAR.LE SB0, 0x0 ;  /* 0x000080000000791a */ /* 0x000fc80000000000 */
[----:B------:R-:W-:Y:S01]  /*1b30*/  @UP1 ULEA.HI.X UR13, UR34, UR13, UR7, 0x2, UP0 ;  /* 0x0000000d220d1291 */ /* 0x000fe200080f1407 */
[----:B-1----:R-:W-:Y:S01]  /*1b40*/  IMAD.U32 R10, RZ, RZ, UR12 ;  /* 0x0000000cff0a7e24 */ /* 0x002fe2000f8e00ff */
[----:B------:R-:W-:-:S04]  /*1b50*/  @UP1 ULDC UR6, c[0x0][0x2e8] ;  /* 0x0000ba0000061ab9 */ /* 0x000fc80000000800 */
[----:B------:R-:W-:-:S05]  /*1b60*/  IMAD.U32 R11, RZ, RZ, UR13 ;  /* 0x0000000dff0b7e24 */ /* 0x000fca000f8e00ff */
[----:B------:R-:W5:Y:S01]  /*1b70*/  @P0 LDG.E R4, desc[UR20][R10.64] ;  /* 0x000000140a040981 */ /* 0x000f62000c1e1900 */
[----:B------:R-:W-:Y:S01]  /*1b80*/  SHF.R.S32.HI R176, RZ, 0x4, R9 ;  /* 0x00000004ffb07819 */ /* 0x000fe20000011409 */
[----:B------:R-:W-:Y:S01]  /*1b90*/  IMAD.SHL.U32 R6, R7, 0x8, RZ ;  /* 0x0000000807067824 */ /* 0x000fe200078e00ff */
[C---:B------:R-:W-:Y:S01]  /*1ba0*/  LOP3.LUT R182, R9.reuse, 0xfffffff0, RZ, 0xc0, !PT ;  /* 0xfffffff009b67812 */ /* 0x040fe200078ec0ff */
[C---:B------:R-:W-:Y:S01]  /*1bb0*/  IMAD.IADD R228, R2.reuse, 0x1, -R228 ;  /* 0x0000000102e47824 */ /* 0x040fe200078e0ae4 */
[----:B------:R-:W-:Y:S01]  /*1bc0*/  LEA.HI R3, R9, R176, RZ, 0x1 ;  /* 0x000000b009037211 */ /* 0x000fe200078f08ff */
[----:B------:R-:W-:Y:S01]  /*1bd0*/  IMAD.IADD R178, R2, 0x1, -R178 ;  /* 0x0000000102b27824 */ /* 0x000fe200078e0ab2 */
[----:B------:R-:W-:Y:S01]  /*1be0*/  ISETP.GE.AND P1, PT, R0, UR27, PT ;  /* 0x0000001b00007c0c */ /* 0x000fe2000bf26270 */
[----:B------:R-:W-:Y:S01]  /*1bf0*/  IMAD.IADD R182, R2, 0x1, -R182 ;  /* 0x0000000102b67824 */ /* 0x000fe200078e0ab6 */
[----:B------:R-:W-:Y:S01]  /*1c00*/  LOP3.LUT R3, R3, 0xfffffffe, RZ, 0xc0, !PT ;  /* 0xfffffffe03037812 */ /* 0x000fe200078ec0ff */
[----:B------:R-:W-:Y:S01]  /*1c10*/  IMAD.U32 R180, RZ, RZ, UR26 ;  /* 0x0000001affb47e24 */ /* 0x000fe2000f8e00ff */
[----:B------:R-:W-:Y:S01]  /*1c20*/  SHF.R.S32.HI R0, RZ, 0x1f, R228 ;  /* 0x0000001fff007819 */ /* 0x000fe200000114e4 */
[----:B------:R-:W-:Y:S01]  /*1c30*/  USHF.L.U64.HI UR12, UR8, 0x7, UR9 ;  /* 0x00000007080c7899 */ /* 0x000fe20008010209 */
[-C--:B------:R-:W-:Y:S01]  /*1c40*/  LEA.HI R9, R182, R182.reuse, RZ, 0x1 ;  /* 0x000000b6b6097211 */ /* 0x080fe200078f08ff */
[----:B------:R-:W-:Y:S01]  /*1c50*/  IMAD.IADD R176, R176, 0x1, -R3 ;  /* 0x00000001b0b07824 */ /* 0x000fe200078e0a03 */
[----:B------:R-:W-:Y:S01]  /*1c60*/  SHF.R.S32.HI R181, RZ, 0x1f, R182 ;  /* 0x0000001fffb57819 */ /* 0x000fe200000114b6 */
[----:B------:R-:W-:Y:S01]  /*1c70*/  USHF.L.U32 UR13, UR8, 0x7, URZ ;  /* 0x00000007080d7899 */ /* 0x000fe2000800063f */
[--C-:B------:R-:W-:Y:S01]  /*1c80*/  SHF.R.S32.HI R7, RZ, 0x1, R9.reuse ;  /* 0x00000001ff077819 */ /* 0x100fe20000011409 */
[----:B------:R-:W-:Y:S01]  /*1c90*/  UIMAD UR7, UR12, UR22, URZ ;  /* 0x000000160c0772a4 */ /* 0x000fe2000f8e023f */
[----:B------:R-:W-:Y:S01]  /*1ca0*/  SHF.R.S32.HI R3, RZ, 0x1f, R9 ;  /* 0x0000001fff037819 */ /* 0x000fe20000011409 */
[----:B------:R-:W-:Y:S01]  /*1cb0*/  IMAD.IADD R243, R241, 0x1, R242 ;  /* 0x00000001f1f37824 */ /* 0x000fe200078e02f2 */
[----:B------:R-:W-:Y:S01]  /*1cc0*/  LOP3.LUT R9, R9, 0x7fffffe, RZ, 0xc0, !PT ;  /* 0x07fffffe09097812 */ /* 0x000fe200078ec0ff */
[----:B------:R-:W-:Y:S01]  /*1cd0*/  IMAD.MOV.U32 R242, RZ, RZ, R240 ;  /* 0x000000fffff27224 */ /* 0x000fe200078e00f0 */
[----:B------:R-:W-:Y:S01]  /*1ce0*/  LEA.HI R181, R181, R182, RZ, 0x3 ;  /* 0x000000b6b5b57211 */ /* 0x000fe200078f18ff */
[----:B------:R-:W-:Y:S01]  /*1cf0*/  UIMAD UR7, UR32, UR13, UR7 ;  /* 0x0000000d200772a4 */ /* 0x000fe2000f8e0207 */
[----:B------:R-:W-:Y:S01]  /*1d00*/  LEA.HI R8, R178, R178, RZ, 0x1 ;  /* 0x000000b2b2087211 */ /* 0x000fe200078f08ff */
[----:B------:R-:W-:Y:S01]  /*1d10*/  IMAD.IADD R182, R182, 0x1, -R9 ;  /* 0x00000001b6b67824 */ /* 0x000fe200078e0a09 */
[----:B------:R-:W-:Y:S01]  /*1d20*/  LEA.HI R3, R3, R7, RZ, 0x2 ;  /* 0x0000000703037211 */ /* 0x000fe200078f10ff */
[----:B------:R-:W5:Y:S01]  /*1d30*/  @P0 MUFU.RCP R9, UR6 ;  /* 0x0000000600090d08 */ /* 0x000f620008001000 */
[----:B------:R-:W-:Y:S01]  /*1d40*/  LEA.HI R228, R0, R228, RZ, 0x2 ;  /* 0x000000e400e47211 */ /* 0x000fe200078f10ff */
[----:B------:R-:W-:Y:S01]  /*1d50*/  IMAD.SHL.U32 R181, R181, 0x20, RZ ;  /* 0x00000020b5b57824 */ /* 0x000fe200078e00ff */
[----:B------:R-:W-:Y:S01]  /*1d60*/  ISETP.GE.AND P4, PT, R12, UR27, PT ;  /* 0x0000001b0c007c0c */ /* 0x000fe2000bf86270 */
[----:B------:R-:W-:Y:S01]  /*1d70*/  BAR.SYNC.DEFER_BLOCKING 0x0 ;  /* 0x0000000000007b1d */ /* 0x000fe20000010000 */
[----:B------:R-:W-:-:S02]  /*1d80*/  SHF.R.S32.HI R0, RZ, 0x1, R8 ;  /* 0x00000001ff007819 */ /* 0x000fc40000011408 */
[----:B------:R-:W-:Y:S02]  /*1d90*/  LOP3.LUT R3, R3, 0xfffffffc, RZ, 0xc0, !PT ;  /* 0xfffffffc03037812 */ /* 0x000fe400078ec0ff */
[----:B------:R-:W-:Y:S01]  /*1da0*/  LOP3.LUT R8, R8, 0x7fffffe, RZ, 0xc0, !PT ;  /* 0x07fffffe08087812 */ /* 0x000fe200078ec0ff */
[----:B------:R-:W-:Y:S01]  /*1db0*/  BSSY B0, `(.L_x_140) ;  /* 0x0000033000007945 */ /* 0x000fe20003800000 */
[----:B------:R-:W-:Y:S01]  /*1dc0*/  ISETP.GE.AND P3, PT, R5, UR27, PT ;  /* 0x0000001b05007c0c */ /* 0x000fe2000bf66270 */
[----:B------:R-:W-:Y:S01]  /*1dd0*/  IMAD.SHL.U32 R5, R0, 0x40, RZ ;  /* 0x0000004000057824 */ /* 0x000fe200078e00ff */
[----:B------:R-:W-:Y:S01]  /*1de0*/  SHF.R.S32.HI R228, RZ, 0x2, R228 ;  /* 0x00000002ffe47819 */ /* 0x000fe200000114e4 */
[----:B------:R-:W-:Y:S01]  /*1df0*/  IMAD.IADD R3, R7, 0x1, -R3 ;  /* 0x0000000107037824 */ /* 0x000fe200078e0a03 */
[----:B------:R-:W-:Y:S01]  /*1e00*/  LOP3.LUT R181, R181, 0xffffff00, RZ, 0xc0, !PT ;  /* 0xffffff00b5b57812 */ /* 0x000fe200078ec0ff */
[----:B------:R-:W-:Y:S01]  /*1e10*/  IMAD.IADD R178, R178, 0x1, -R8 ;  /* 0x00000001b2b27824 */ /* 0x000fe200078e0a08 */
[----:B------:R-:W-:Y:S01]  /*1e20*/  LOP3.LUT R5, R5, 0xc0, RZ, 0xc0, !PT ;  /* 0x000000c005057812 */ /* 0x000fe200078ec0ff */
[----:B------:R-:W-:Y:S01]  /*1e30*/  IMAD.SHL.U32 R7, R3, 0x40, RZ ;  /* 0x0000004003077824 */ /* 0x000fe200078e00ff */
[----:B------:R-:W-:Y:S01]  /*1e40*/  LEA R8, R236, UR31, 0x4 ;  /* 0x0000001fec087c11 */ /* 0x000fe2000f8e20ff */
[C---:B------:R-:W-:Y:S01]  /*1e50*/  IMAD R178, R176.reuse, 0x8, R178 ;  /* 0x00000008b0b27824 */ /* 0x040fe200078e02b2 */
[----:B------:R-:W-:Y:S01]  /*1e60*/  LOP3.LUT R6, R5, 0x8, R6, 0xf8, !PT ;  /* 0x0000000805067812 */ /* 0x000fe200078ef806 */
[----:B------:R-:W-:Y:S01]  /*1e70*/  IMAD.SHL.U32 R176, R176, 0x8, RZ ;  /* 0x00000008b0b07824 */ /* 0x000fe200078e00ff */
[----:B------:R-:W-:-:S02]  /*1e80*/  LOP3.LUT R7, R7, 0xc0, RZ, 0xc0, !PT ;  /* 0x000000c007077812 */ /* 0x000fc400078ec0ff */
[----:B------:R-:W-:Y:S02]  /*1e90*/  SHF.R.U32.HI R5, RZ, 0x3, R5 ;  /* 0x00000003ff057819 */ /* 0x000fe40000011605 */
[----:B------:R-:W-:Y:S01]  /*1ea0*/  IADD3 R8, R8, 0x1, R228 ;  /* 0x0000000108087810 */ /* 0x000fe20007ffe0e4 */
[----:B------:R1:W-:Y:S01]  /*1eb0*/  @P4 STS [R229+0x4000], RZ ;  /* 0x004000ffe5004388 */ /* 0x0003e20000000800 */
[----:B------:R-:W-:Y:S02]  /*1ec0*/  LOP3.LUT R176, R7, 0x8, R176, 0xf8, !PT ;  /* 0x0000000807b07812 */ /* 0x000fe400078ef8b0 */
[----:B------:R-:W-:Y:S01]  /*1ed0*/  LOP3.LUT R6, R6, R5, RZ, 0x3c, !PT ;  /* 0x0000000506067212 */ /* 0x000fe200078e3cff */
[----:B------:R1:W-:Y:S01]  /*1ee0*/  @P4 STS [R229+0x4004], RZ ;  /* 0x004004ffe5004388 */ /* 0x0003e20000000800 */
[----:B------:R-:W-:Y:S01]  /*1ef0*/  SHF.R.U32.HI R7, RZ, 0x3, R7 ;  /* 0x00000003ff077819 */ /* 0x000fe20000011607 */
[----:B------:R-:W-:Y:S01]  /*1f00*/  IMAD R5, R236, 0x200, R181 ;  /* 0x00000200ec057824 */ /* 0x000fe200078e02b5 */
[----:B------:R-:W-:Y:S01]  /*1f10*/  IADD3 R180, R180, -UR19, R8 ;  /* 0x80000013b4b47c10 */ /* 0x000fe2000fffe008 */
[----:B------:R1:W-:Y:S01]  /*1f20*/  @P4 STS.64 [R229+0x4008], RZ ;  /* 0x004008ffe5004388 */ /* 0x0003e20000000a00 */
[----:B------:R-:W-:Y:S01]  /*1f30*/  IMAD.U32 R8, RZ, RZ, UR22 ;  /* 0x00000016ff087e24 */ /* 0x000fe2000f8e00ff */
[----:B------:R-:W-:Y:S01]  /*1f40*/  LOP3.LUT R176, R176, R7, RZ, 0x3c, !PT ;  /* 0x00000007b0b07212 */ /* 0x000fe200078e3cff */
[----:B------:R-:W-:-:S02]  /*1f50*/  IMAD R5, R182, 0x20, R5 ;  /* 0x00000020b6057824 */ /* 0x000fc400078e0205 */
[----:B------:R-:W-:Y:S01]  /*1f60*/  VIADD R180, R180, UR5 ;  /* 0x00000005b4b47c36 */ /* 0x000fe20008000000 */
[----:B------:R-:W-:Y:S01]  /*1f70*/  UMOV UR5, URZ ;  /* 0x0000003f00057c82 */ /* 0x000fe20008000000 */
[----:B------:R-:W-:Y:S02]  /*1f80*/  IMAD.IADD R179, R176, 0x1, R5 ;  /* 0x00000001b0b37824 */ /* 0x000fe400078e0205 */
[----:B------:R-:W-:-:S03]  /*1f90*/  IMAD.U32 R178, R178, 0x20, R6 ;  /* 0x00000020b2b27824 */ /* 0x000fc600078e0006 */
[----:B------:R-:W-:Y:S01]  /*1fa0*/  LEA R179, R179, UR4, 0x1 ;  /* 0x00000004b3b37c11 */ /* 0x000fe2000f8e08ff */
[----:B-----5:R-:W-:Y:S01]  /*1fb0*/  @P0 FMUL.FTZ R4, R4, R9 ;  /* 0x0000000904040220 */ /* 0x020fe20000410000 */
[----:B------:R-:W-:-:S04]  /*1fc0*/  IMAD.WIDE.U32 R8, R8, UR13, R242 ;  /* 0x0000000d08087c25 */ /* 0x000fc8000f8e00f2 */
[----:B------:R-:W-:Y:S01]  /*1fd0*/  @P0 R2UR UR6, R4 ;  /* 0x00000000040602ca */ /* 0x000fe200000e0000 */
[----:B------:R-:W-:-:S12]  /*1fe0*/  VIADD R11, R9, UR7 ;  /* 0x00000007090b7c36 */ /* 0x000fd80008000000 */
[----:B------:R-:W-:Y:S01]  /*1ff0*/  @UP1 UMOV UR5, UR6 ;  /* 0x0000000600051c82 */ /* 0x000fe20008000000 */
[----:B-1----:R-:W-:Y:S05]  /*2000*/  @P4 BRA `(.L_x_141) ;  /* 0x0000000000344947 */ /* 0x002fea0003800000 */
        /* <DEDUP_REMOVED lines=13> */
.L_x_141:
[----:B------:R-:W-:Y:S05]  /*20e0*/  BSYNC B0 ;  /* 0x0000000000007941 */ /* 0x000fea0003800000 */
.L_x_140:
        /* <DEDUP_REMOVED lines=19> */
.L_x_143:
[----:B------:R-:W-:Y:S05]  /*2220*/  BSYNC B0 ;  /* 0x0000000000007941 */ /* 0x000fea0003800000 */
.L_x_142:
[----:B------:R1:W-:Y:S01]  /*2230*/  @P2 STS.128 [R229+0x5000], RZ ;  /* 0x005000ffe5002388 */ /* 0x0003e20000000c00 */
        /* <DEDUP_REMOVED lines=18> */
.L_x_145:
[----:B------:R-:W-:Y:S05]  /*2360*/  BSYNC B0 ;  /* 0x0000000000007941 */ /* 0x000fea0003800000 */
.L_x_144:
        /* <DEDUP_REMOVED lines=8> */
[----:B-1----:R-:W-:Y:S01]  /*23f0*/  IMAD.U32 R4, RZ, RZ, UR8 ;  /* 0x00000008ff047e24 */ /* 0x002fe2000f8e00ff */
        /* <DEDUP_REMOVED lines=10> */
.L_x_147:
[----:B------:R-:W-:Y:S05]  /*24a0*/  BSYNC B0 ;  /* 0x0000000000007941 */ /* 0x000fea0003800000 */
.L_x_146:
[----:B------:R-:W-:Y:S01]  /*24b0*/  LDSM.16.M88.4 R108, [R179] ;  /* 0x00000000b36c783b */ /* 0x000fe20000000200 */
[----:B------:R-:W-:Y:S01]  /*24c0*/  LOP3.LUT P1, RZ, R3, 0x2, RZ, 0xc0, !PT ;  /* 0x0000000203ff7812 */ /* 0x000fe2000782c0ff */
[----:B------:R-:W-:Y:S01]  /*24d0*/  IMAD.MOV.U32 R3, RZ, RZ, 0x10 ;  /* 0x00000010ff037424 */ /* 0x000fe200078e00ff */
[----:B------:R-:W-:Y:S01]  /*24e0*/  LOP3.LUT P0, RZ, R0, 0x2, RZ, 0xc0, !PT ;  /* 0x0000000200ff7812 */ /* 0x000fe2000780c0ff */
[----:B------:R-:W1:Y:S01]  /*24f0*/  LDSM.16.M88.4 R172, [R178+0x3c00] ;  /* 0x003c0000b2ac783b */ /* 0x000e620000000200 */
[----:B------:R-:W-:Y:S01]  /*2500*/  IMAD.SHL.U32 R2, R2, 0x2, RZ ;  /* 0x0000000202027824 */ /* 0x000fe200078e00ff */
[----:B------:R-:W-:Y:S01]  /*2510*/  UISETP.GE.AND UP0, UPT, UR23, 0x2, UPT ;  /* 0x000000021700788c */ /* 0x000fe2000bf06270 */
[C---:B------:R-:W-:Y:S01]  /*2520*/  SEL R0, R3.reuse, 0xfffffff0, !P1 ;  /* 0xfffffff003007807 */ /* 0x040fe20004800000 */
[----:B------:R-:W5:Y:S01]  /*2530*/  LDSM.16.M88.4 R64, [R179+0x1000] ;  /* 0x00100000b340783b */ /* 0x000f620000000200 */
[----:B------:R-:W-:Y:S01]  /*2540*/  SEL R3, R3, 0xfffffff0, !P0 ;  /* 0xfffffff003037807 */ /* 0x000fe20004000000 */
[----:B------:R-:W-:Y:S01]  /*2550*/  IMAD R237, R182, 0x20, R181 ;  /* 0x00000020b6ed7824 */ /* 0x000fe200078e02b5 */
[----:B------:R-:W-:Y:S01]  /*2560*/  LOP3.LUT R184, R2, 0x6, RZ, 0xc0, !PT ;  /* 0x0000000602b87812 */ /* 0x000fe200078ec0ff */
[----:B------:R-:W2:Y:S01]  /*2570*/  LDSM.16.M88.4 R148, [R178+0x2000] ;  /* 0x00200000b294783b */ /* 0x000ea20000000200 */
[----:B------:R-:W-:-:S02]  /*2580*/  IMAD R177, R0, 0x2, R179 ;  /* 0x0000000200b17824 */ /* 0x000fc400078e02b3 */
[C---:B------:R-:W-:Y:S01]  /*2590*/  IMAD R84, R3.reuse, 0x2, R178 ;  /* 0x0000000203547824 */ /* 0x040fe200078e02b2 */
[----:B------:R-:W3:Y:S01]  /*25a0*/  LDSM.16.M88.4 R80, [R178+0x3000] ;  /* 0x00300000b250783b */ /* 0x000ee20000000200 */
[----:B------:R-:W-:Y:S02]  /*25b0*/  VIADD R2, R178, 0x2000 ;  /* 0x00002000b2027836 */ /* 0x000fe40000000000 */
[----:B------:R-:W-:Y:S01]  /*25c0*/  IMAD.IADD R237, R176, 0x1, R237 ;  /* 0x00000001b0ed7824 */ /* 0x000fe200078e02ed */
[----:B------:R-:W4:Y:S01]  /*25d0*/  LDSM.16.M88.4 R132, [R178+0x2800] ;  /* 0x00280000b284783b */ /* 0x000f220000000200 */
[----:B------:R-:W-:-:S03]  /*25e0*/  IMAD R176, R3, 0x2, R2 ;  /* 0x0000000203b07824 */ /* 0x000fc600078e0202 */
[----:B------:R-:W4:Y:S04]  /*25f0*/  LDSM.16.M88.4 R140, [R178+0x2400] ;  /* 0x00240000b28c783b */ /* 0x000f280000000200 */
[----:B------:R-:W-:Y:S04]  /*2600*/  LDSM.16.M88.4 R164, [R84+0x2000] ;  /* 0x0020000054a4783b */ /* 0x000fe80000000200 */
[----:B------:R-:W-:Y:S04]  /*2610*/  LDSM.16.M88.4 R160, [R84+0x2400] ;  /* 0x0024000054a0783b */ /* 0x000fe80000000200 */
[----:B------:R-:W-:Y:S04]  /*2620*/  LDSM.16.M88.4 R156, [R84+0x2800] ;  /* 0x00280000549c783b */ /* 0x000fe80000000200 */
[----:B------:R-:W-:Y:S04]  /*2630*/  LDSM.16.M88.4 R104, [R84+0x2c00] ;  /* 0x002c00005468783b */ /* 0x000fe80000000200 */
[----:B------:R-:W-:Y:S01]  /*2640*/  LDSM.16.M88.4 R100, [R84+0x3000] ;  /* 0x003000005464783b */ /* 0x000fe20000000200 */
[-C--:B-1----:R-:W-:Y:S03]  /*2650*/  HMMA.16816.F32 R4, R108, R172.reuse, RZ ;  /* 0x000000ac6c04723c */ /* 0x082fe600000018ff */
[----:B------:R-:W-:Y:S03]  /*2660*/  LDSM.16.M88.4 R96, [R84+0x3400] ;  /* 0x003400005460783b */ /* 0x000fe60000000200 */
[----:B-----5:R-:W-:Y:S01]  /*2670*/  HMMA.16816.F32 R112, R64, R172, RZ ;  /* 0x000000ac4070723c */ /* 0x020fe200000018ff */
[----:B------:R-:W-:Y:S04]  /*2680*/  LDSM.16.M88.4 R88, [R84+0x3800] ;  /* 0x003800005458783b */ /* 0x000fe80000000200 */
[----:B------:R-:W-:Y:S01]  /*2690*/  LDSM.16.M88.4 R168, [R177] ;  /* 0x00000000b1a8783b */ /* 0x000fe20000000200 */
[C---:B--2---:R-:W-:Y:S03]  /*26a0*/  HMMA.16816.F32 R60, R108.reuse, R148, RZ ;  /* 0x000000946c3c723c */ /* 0x044fe600000018ff */
[----:B------:R-:W1:Y:S03]  /*26b0*/  LDSM.16.M88.4 R84, [R84+0x3c00] ;  /* 0x003c00005454783b */ /* 0x000e660000000200 */
[-C--:B---3--:R-:W-:Y:S01]  /*26c0*/  HMMA.16816.F32 R28, R108, R80.reuse, RZ ;  /* 0x000000506c1c723c */ /* 0x088fe200000018ff */
[----:B------:R-:W2:Y:S04]  /*26d0*/  LDSM.16.M88.4 R72, [R177+0x1000] ;  /* 0x00100000b148783b */ /* 0x000ea80000000200 */
[----:B------:R-:W3:Y:S01]  /*26e0*/  LDSM.16.M88.4 R68, [R178+0x3800] ;  /* 0x00380000b244783b */ /* 0x000ee20000000200 */
[----:B------:R-:W-:Y:S03]  /*26f0*/  HMMA.16816.F32 R124, R64, R80, RZ ;  /* 0x00000050407c723c */ /* 0x000fe600000018ff */
[----:B------:R-:W5:Y:S03]  /*2700*/  LDSM.16.M88.4 R76, [R178+0x3400] ;  /* 0x00340000b24c783b */ /* 0x000f660000000200 */
[C---:B----4-:R-:W-:Y:S01]  /*2710*/  HMMA.16816.F32 R44, R108.reuse, R132, RZ ;  /* 0x000000846c2c723c */ /* 0x050fe200000018ff */
[----:B------:R-:W4:Y:S04]  /*2720*/  LDSM.16.M88.4 R92, [R178+0x2c00] ;  /* 0x002c0000b25c783b */ /* 0x000f280000000200 */
        /* <DEDUP_REMOVED lines=8> */
[----:B------:R-:W-:Y:S06]  /*27b0*/  HMMA.16816.F32 R52, R108, R140, RZ ;  /* 0x0000008c6c34723c */ /* 0x000fec00000018ff */
[-C--:B-1----:R-:W-:Y:S06]  /*27c0*/  HMMA.16816.F32 R4, R168, R84.reuse, R4 ;  /* 0x00000054a804723c */ /* 0x082fec0000001804 */
[----:B--2---:R-:W-:Y:S06]  /*27d0*/  HMMA.16816.F32 R112, R72, R84, R112 ;  /* 0x000000544870723c */ /* 0x004fec0000001870 */
[----:B------:R-:W-:Y:S01]  /*27e0*/  HMMA.16816.F32 R60, R168, R164, R60 ;  /* 0x000000a4a83c723c */ /* 0x000fe2000000183c */
[----:B------:R-:W-:-:S04]  /*27f0*/  SHF.R.S32.HI R84, RZ, 0x1f, R236 ;  /* 0x0000001fff547819 */ /* 0x000fc800000114ec */
[----:B------:R-:W-:Y:S01]  /*2800*/  LEA.HI R84, R84, R236, RZ, 0x2 ;  /* 0x000000ec54547211 */ /* 0x000fe200078f10ff */
[----:B------:R-:W-:Y:S03]  /*2810*/  HMMA.16816.F32 R28, R168, R100, R28 ;  /* 0x00000064a81c723c */ /* 0x000fe6000000181c */
[----:B------:R-:W-:-:S03]  /*2820*/  LOP3.LUT R84, R84, 0xfffffffc, RZ, 0xc0, !PT ;  /* 0xfffffffc54547812 */ /* 0x000fc600078ec0ff */
[----:B------:R-:W-:Y:S02]  /*2830*/  HMMA.16816.F32 R124, R72, R100, R124 ;  /* 0x00000064487c723c */ /* 0x000fe4000000187c */
[----:B------:R-:W-:-:S04]  /*2840*/  IMAD.IADD R236, R236, 0x1, -R84 ;  /* 0x00000001ecec7824 */ /* 0x000fc800078e0a54 */
[----:B------:R-:W-:Y:S01]  /*2850*/  HMMA.16816.F32 R56, R168, R166, R56 ;  /* 0x000000a6a838723c */ /* 0x000fe20000001838 */
[----:B------:R-:W-:-:S04]  /*2860*/  IMAD.U32 R100, RZ, RZ, UR22 ;  /* 0x00000016ff647e24 */ /* 0x000fc8000f8e00ff */
[----:B------:R-:W-:Y:S01]  /*2870*/  IMAD R100, R100, 0x80, R184 ;  /* 0x0000008064647824 */ /* 0x000fe200078e02b8 */
[----:B------:R-:W-:Y:S03]  /*2880*/  HMMA.16816.F32 R152, R72, R164, R152 ;  /* 0x000000a44898723c */ /* 0x000fe60000001898 */
[C---:B------:R-:W-:Y:S02]  /*2890*/  VIADD R84, R100.reuse, 0x1 ;  /* 0x0000000164547836 */ /* 0x040fe40000000000 */
[C---:B------:R-:W-:Y:S01]  /*28a0*/  VIADD R2, R100.reuse, 0x8 ;  /* 0x0000000864027836 */ /* 0x040fe20000000000 */
[----:B------:R-:W-:Y:S01]  /*28b0*/  HMMA.16816.F32 R44, R168, R156, R44 ;  /* 0x0000009ca82c723c */ /* 0x000fe2000000182c */
[----:B------:R-:W-:-:S03]  /*28c0*/  VIADD R3, R100, 0x9 ;  /* 0x0000000964037836 */ /* 0x000fc60000000000 */
[----:B------:R-:W-:Y:S02]  /*28d0*/  I2FP.F32.S32 R85, R2 ;  /* 0x0000000200557245 */ /* 0x000fe40000201400 */
[----:B------:R-:W-:Y:S06]  /*28e0*/  HMMA.16816.F32 R40, R168, R158, R40 ;  /* 0x0000009ea828723c */ /* 0x000fec0000001828 */
[----:B------:R-:W-:Y:S01]  /*28f0*/  HMMA.16816.F32 R136, R72, R156, R136 ;  /* 0x0000009c4888723c */ /* 0x000fe20000001888 */
[----:B------:R-:W-:-:S05]  /*2900*/  FFMA.FTZ R56, R85, UR5, R56 ;  /* 0x0000000555387c23 */ /* 0x000fca0008010038 */
[----:B------:R-:W-:Y:S01]  /*2910*/  HMMA.16816.F32 R132, R72, R158, R132 ;  /* 0x0000009e4884723c */ /* 0x000fe20000001884 */
[----:B------:R-:W-:Y:S02]  /*2920*/  IMAD.MOV.U32 R157, RZ, RZ, 0x40 ;  /* 0x00000040ff9d7424 */ /* 0x000fe400078e00ff */
[----:B------:R-:W-:-:S03]  /*2930*/  IMAD.MOV.U32 R156, RZ, RZ, 0x48 ;  /* 0x00000048ff9c7424 */ /* 0x000fc600078e00ff */
[----:B---3--:R-:W-:Y:S01]  /*2940*/  HMMA.16816.F32 R12, R108, R68, RZ ;  /* 0x000000446c0c723c */ /* 0x008fe200000018ff */
[----:B------:R-:W-:Y:S01]  /*2950*/  IMAD.MOV.U32 R158, RZ, RZ, 0x8 ;  /* 0x00000008ff9e7424 */ /* 0x000fe200078e00ff */
[C---:B------:R-:W-:Y:S02]  /*2960*/  VIADDMNMX R157, R180.reuse, R157, UR26, PT ;  /* 0x0000001ab49d7e46 */ /* 0x040fe4000b80019d */
[C---:B------:R-:W-:Y:S02]  /*2970*/  VIMNMX R159, R180.reuse, UR26, PT ;  /* 0x0000001ab49f7c48 */ /* 0x040fe4000bfe0100 */
[C---:B------:R-:W-:Y:S01]  /*2980*/  HMMA.16816.F32 R144, R64.reuse, R140, RZ ;  /* 0x0000008c4090723c */ /* 0x040fe200000018ff */
[C---:B------:R-:W-:Y:S02]  /*2990*/  VIADDMNMX R158, R180.reuse, R158, UR26, PT ;  /* 0x0000001ab49e7e46 */ /* 0x040fe4000b80019e */
[----:B------:R-:W-:Y:S02]  /*29a0*/  VIADDMNMX R156, R180, R156, UR26, PT ;  /* 0x0000001ab49c7e46 */ /* 0x000fe4000b80019c */
[C---:B------:R-:W-:Y:S01]  /*29b0*/  ISETP.GE.AND P3, PT, R84.reuse, R159, PT ;  /* 0x0000009f5400720c */ /* 0x040fe20003f66270 */
[----:B------:R-:W-:Y:S01]  /*29c0*/  HMMA.16816.F32 R116, R64, R68, RZ ;  /* 0x000000444074723c */ /* 0x000fe200000018ff */
[----:B------:R-:W-:-:S02]  /*29d0*/  ISETP.GE.AND P1, PT, R84, R158, PT ;  /* 0x0000009e5400720c */ /* 0x000fc40003f26270 */
[C---:B------:R-:W-:Y:S02]  /*29e0*/  ISETP.GE.AND P0, PT, R84.reuse, R157, PT ;  /* 0x0000009d5400720c */ /* 0x040fe40003f06270 */
[----:B------:R-:W-:Y:S01]  /*29f0*/  ISETP.GE.AND P4, PT, R84, R156, PT ;  /* 0x0000009c5400720c */ /* 0x000fe20003f86270 */
[C---:B------:R-:W-:Y:S01]  /*2a00*/  HMMA.16816.F32 R8, R108.reuse, R70, RZ ;  /* 0x000000466c08723c */ /* 0x040fe200000018ff */
[----:B------:R-:W-:Y:S02]  /*2a10*/  I2FP.F32.S32 R84, R84 ;  /* 0x0000005400547245 */ /* 0x000fe40000201400 */
[C---:B------:R-:W-:Y:S02]  /*2a20*/  ISETP.GE.AND P2, PT, R2.reuse, R159, PT ;  /* 0x0000009f0200720c */ /* 0x040fe40003f46270 */
[----:B------:R-:W-:Y:S01]  /*2a30*/  ISETP.GE.AND P6, PT, R2, R158, PT ;  /* 0x0000009e0200720c */ /* 0x000fe20003fc6270 */
[-C--:B-----5:R-:W-:Y:S01]  /*2a40*/  HMMA.16816.F32 R20, R108, R76.reuse, RZ ;  /* 0x0000004c6c14723c */ /* 0x0a0fe200000018ff */
[C---:B------:R-:W-:Y:S01]  /*2a50*/  FFMA.FTZ R61, R84.reuse, UR5, R61 ;  /* 0x00000005543d7c23 */ /* 0x040fe2000801003d */
[----:B------:R-:W-:Y:S01]  /*2a60*/  FFMA.FTZ R63, R84, UR5, R63 ;  /* 0x00000005543f7c23 */ /* 0x000fe2000801003f */
[----:B------:R-:W-:Y:S01]  /*2a70*/  ISETP.GE.AND P5, PT, R2, R157, PT ;  /* 0x0000009d0200720c */ /* 0x000fe20003fa6270 */
[----:B------:R-:W-:Y:S01]  /*2a80*/  FFMA.FTZ R101, R84, UR5, R155 ;  /* 0x0000000554657c23 */ /* 0x000fe2000801009b */
[----:B------:R-:W-:Y:S01]  /*2a90*/  FSEL R56, R56, -INF , !P2 ;  /* 0xff80000038387808 */ /* 0x000fe20005000000 */
[----:B------:R-:W-:Y:S01]  /*2aa0*/  HMMA.16816.F32 R120, R64, R76, RZ ;  /* 0x0000004c4078723c */ /* 0x000fe200000018ff */
[----:B------:R-:W-:-:S02]  /*2ab0*/  FSEL R61, R61, -INF , !P3 ;  /* 0xff8000003d3d7808 */ /* 0x000fc40005800000 */
[----:B------:R-:W-:Y:S01]  /*2ac0*/  ISETP.GE.AND P3, PT, R2, R156, PT ;  /* 0x0000009c0200720c */ /* 0x000fe20003f66270 */
[----:B------:R-:W-:Y:S01]  /*2ad0*/  FFMA.FTZ R2, R84, UR5, R153 ;  /* 0x0000000554027c23 */ /* 0x000fe20008010099 */
[----:B------:R-:W-:Y:S01]  /*2ae0*/  FSEL R84, R63, -INF , !P1 ;  /* 0xff8000003f547808 */ /* 0x000fe20004800000 */
[----:B------:R-:W-:Y:S01]  /*2af0*/  HMMA.16816.F32 R68, R64, R70, RZ ;  /* 0x000000464044723c */ /* 0x000fe200000018ff */
[----:B------:R-:W-:Y:S02]  /*2b00*/  I2FP.F32.S32 R63, R3 ;  /* 0x00000003003f7245 */ /* 0x000fe40000201400 */
[----:B------:R-:W-:Y:S02]  /*2b10*/  FSEL R2, R2, -INF , !P0 ;  /* 0xff80000002027808 */ /* 0x000fe40004000000 */
[----:B------:R-:W-:Y:S01]  /*2b20*/  FSEL R101, R101, -INF , !P4 ;  /* 0xff80000065657808 */ /* 0x000fe20006000000 */
[----:B------:R-:W-:Y:S01]  /*2b30*/  HMMA.16816.F32 R148, R72, R166, R148 ;  /* 0x000000a64894723c */ /* 0x000fe20000001894 */
[----:B------:R-:W-:Y:S01]  /*2b40*/  ISETP.GE.AND P1, PT, R3, R159, PT ;  /* 0x0000009f0300720c */ /* 0x000fe20003f26270 */
[----:B------:R-:W-:Y:S01]  /*2b50*/  FFMA.FTZ R57, R63, UR5, R57 ;  /* 0x000000053f397c23 */ /* 0x000fe20008010039 */
[----:B------:R-:W-:-:S02]  /*2b60*/  ISETP.GE.AND P0, PT, R3, R158, PT ;  /* 0x0000009e0300720c */ /* 0x000fc40003f06270 */
[C---:B------:R-:W-:Y:S01]  /*2b70*/  ISETP.GE.AND P4, PT, R3.reuse, R157, PT ;  /* 0x0000009d0300720c */ /* 0x040fe20003f86270 */
[----:B------:R-:W-:Y:S01]  /*2b80*/  HMMA.16816.F32 R48, R108, R142, RZ ;  /* 0x0000008e6c30723c */ /* 0x000fe200000018ff */
[----:B------:R-:W-:Y:S02]  /*2b90*/  ISETP.GE.AND P2, PT, R3, R156, PT ;  /* 0x0000009c0300720c */ /* 0x000fe40003f46270 */
[----:B------:R-:W-:-:S03]  /*2ba0*/  FSEL R57, R57, -INF , !P1 ;  /* 0xff80000039397808 */ /* 0x000fc60004800000 */
[----:B------:R-:W-:Y:S06]  /*2bb0*/  HMMA.16816.F32 R140, R64, R142, RZ ;  /* 0x0000008e408c723c */ /* 0x000fec00000018ff */
[----:B------:R-:W-:Y:S06]  /*2bc0*/  HMMA.16816.F32 R52, R168, R160, R52 ;  /* 0x000000a0a834723c */ /* 0x000fec0000001834 */
[----:B----4-:R-:W-:Y:S01]  /*2bd0*/  HMMA.16816.F32 R36, R108, R92, RZ ;  /* 0x0000005c6c24723c */ /* 0x010fe200000018ff */
[----:B------:R-:W-:Y:S01]  /*2be0*/  FFMA.FTZ R3, R85, UR5, R148 ;  /* 0x0000000555037c23 */ /* 0x000fe20008010094 */
[----:B------:R-:W-:-:S04]  /*2bf0*/  FFMA.FTZ R151, R63, UR5, R151 ;  /* 0x000000053f977c23 */ /* 0x000fc80008010097 */
[----:B------:R-:W-:Y:S01]  /*2c00*/  HMMA.16816.F32 R32, R108, R94, RZ ;  /* 0x0000005e6c20723c */ /* 0x000fe200000018ff */
[----:B------:R-:W-:-:S05]  /*2c10*/  FSEL R3, R3, -INF , !P5 ;  /* 0xff80000003037808 */ /* 0x000fca0006800000 */
[C---:B------:R-:W-:Y:S06]  /*2c20*/  HMMA.16816.F32 R24, R108.reuse, R82, RZ ;  /* 0x000000526c18723c */ /* 0x040fec00000018ff */
[C---:B------:R-:W-:Y:S06]  /*2c30*/  HMMA.16816.F32 R16, R108.reuse, R78, RZ ;  /* 0x0000004e6c10723c */ /* 0x040fec00000018ff */
[----:B------:R-:W-:Y:S06]  /*2c40*/  HMMA.16816.F32 R108, R108, R174, RZ ;  /* 0x000000ae6c6c723c */ /* 0x000fec00000018ff */
[C---:B------:R-:W-:Y:S06]  /*2c50*/  HMMA.16816.F32 R76, R64.reuse, R78, RZ ;  /* 0x0000004e404c723c */ /* 0x040fec00000018ff */
[----:B------:R-:W-:Y:S06]  /*2c60*/  HMMA.16816.F32 R80, R64, R82, RZ ;  /* 0x000000524050723c */ /* 0x000fec00000018ff */
[----:B------:R-:W-:Y:S06]  /*2c70*/  HMMA.16816.F32 R12, R168, R88, R12 ;  /* 0x00000058a80c723c */ /* 0x000fec000000180c */
[C---:B------:R-:W-:Y:S06]  /*2c80*/  HMMA.16816.F32 R144, R72.reuse, R160, R144 ;  /* 0x000000a04890723c */ /* 0x040fec0000001890 */
[----:B------:R-:W-:Y:S06]  /*2c90*/  HMMA.16816.F32 R116, R72, R88, R116 ;  /* 0x000000584874723c */ /* 0x000fec0000001874 */
[----:B------:R-:W-:Y:S01]  /*2ca0*/  HMMA.16816.F32 R20, R168, R96, R20 ;  /* 0x00000060a814723c */ /* 0x000fe20000001814 */
[----:B------:R-:W-:-:S02]  /*2cb0*/  VIADD R88, R100, 0x10 ;  /* 0x0000001064587836 */ /* 0x000fc40000000000 */
[----:B------:R-:W-:-:S03]  /*2cc0*/  FFMA.FTZ R89, R63, UR5, R59 ;  /* 0x000000053f597c23 */ /* 0x000fc6000801003b */
[----:B------:R-:W-:Y:S01]  /*2cd0*/  HMMA.16816.F32 R8, R168, R90, R8 ;  /* 0x0000005aa808723c */ /* 0x000fe20000001808 */
[----:B------:R-:W-:Y:S02]  /*2ce0*/  I2FP.F32.S32 R59, R88 ;  /* 0x00000058003b7245 */ /* 0x000fe40000201400 */
[C---:B------:R-:W-:Y:S02]  /*2cf0*/  ISETP.GE.AND P5, PT, R88.reuse, R158, PT ;  /* 0x0000009e5800720c */ /* 0x040fe40003fa6270 */
[----:B------:R-:W-:Y:S01]  /*2d00*/  ISETP.GE.AND P1, PT, R88, R156, PT ;  /* 0x0000009c5800720c */ /* 0x000fe20003f26270 */
[----:B------:R-:W-:Y:S01]  /*2d10*/  HMMA.16816.F32 R120, R72, R96, R120 ;  /* 0x000000604878723c */ /* 0x000fe20000001878 */
[----:B------:R-:W-:Y:S01]  /*2d20*/  FFMA.FTZ R52, R59, UR5, R52 ;  /* 0x000000053b347c23 */ /* 0x000fe20008010034 */
[----:B------:R-:W-:Y:S01]  /*2d30*/  FSEL R89, R89, -INF , !P0 ;  /* 0xff80000059597808 */ /* 0x000fe20004000000 */
[----:B------:R-:W-:-:S03]  /*2d40*/  FFMA.FTZ R146, R59, UR5, R146 ;  /* 0x000000053b927c23 */ /* 0x000fc60008010092 */
[----:B------:R-:W-:Y:S01]  /*2d50*/  HMMA.16816.F32 R68, R72, R90, R68 ;  /* 0x0000005a4844723c */ /* 0x000fe20000001844 */
[----:B------:R-:W-:Y:S01]  /*2d60*/  FFMA.FTZ R96, R85, UR5, R150 ;  /* 0x0000000555607c23 */ /* 0x000fe20008010096 */
[----:B------:R-:W-:Y:S01]  /*2d70*/  FFMA.FTZ R97, R59, UR5, R54 ;  /* 0x000000053b617c23 */ /* 0x000fe20008010036 */
[----:B------:R-:W-:Y:S01]  /*2d80*/  VIADD R54, R100, 0x18 ;  /* 0x0000001864367836 */ /* 0x000fe20000000000 */
[----:B------:R-:W-:Y:S02]  /*2d90*/  FSEL R173, R146, -INF , !P1 ;  /* 0xff80000092ad7808 */ /* 0x000fe40004800000 */
[----:B------:R-:W-:Y:S01]  /*2da0*/  HMMA.16816.F32 R48, R168, R162, R48 ;  /* 0x000000a2a830723c */ /* 0x000fe20000001830 */
[----:B------:R-:W-:Y:S01]  /*2db0*/  FFMA.FTZ R90, R85, UR5, R58 ;  /* 0x00000005555a7c23 */ /* 0x000fe2000801003a */
[----:B------:R-:W-:Y:S01]  /*2dc0*/  FSEL R96, R96, -INF , !P3 ;  /* 0xff80000060607808 */ /* 0x000fe20005800000 */
[----:B------:R-:W-:Y:S01]  /*2dd0*/  VIADD R58, R100, 0x11 ;  /* 0x00000011643a7836 */ /* 0x000fe20000000000 */
[----:B------:R-:W-:-:S02]  /*2de0*/  ISETP.GE.AND P3, PT, R88, R157, PT ;  /* 0x0000009d5800720c */ /* 0x000fc40003f66270 */
[----:B------:R-:W-:Y:S01]  /*2df0*/  FSEL R85, R90, -INF , !P6 ;  /* 0xff8000005a557808 */ /* 0x000fe20007000000 */
[----:B------:R-:W-:Y:S01]  /*2e00*/  HMMA.16816.F32 R140, R72, R162, R140 ;  /* 0x000000a2488c723c */ /* 0x000fe2000000188c */
[-C--:B------:R-:W-:Y:S01]  /*2e10*/  ISETP.GE.AND P6, PT, R88, R159.reuse, PT ;  /* 0x0000009f5800720c */ /* 0x080fe20003fc6270 */
[----:B------:R-:W-:Y:S01]  /*2e20*/  FFMA.FTZ R88, R63, UR5, R149 ;  /* 0x000000053f587c23 */ /* 0x000fe20008010095 */
[----:B------:R-:W-:Y:S02]  /*2e30*/  ISETP.GE.AND P0, PT, R58, R159, PT ;  /* 0x0000009f3a00720c */ /* 0x000fe40003f06270 */
[----:B------:R-:W-:Y:S01]  /*2e40*/  FSEL R52, R52, -INF , !P6 ;  /* 0xff80000034347808 */ /* 0x000fe20007000000 */
[----:B------:R-:W-:Y:S01]  /*2e50*/  HMMA.16816.F32 R36, R168, R104, R36 ;  /* 0x00000068a824723c */ /* 0x000fe20000001824 */
[----:B------:R-:W-:Y:S02]  /*2e60*/  FSEL R88, R88, -INF , !P4 ;  /* 0xff80000058587808 */ /* 0x000fe40006000000 */
[----:B------:R-:W-:-:S02]  /*2e70*/  ISETP.GE.AND P4, PT, R58, R158, PT ;  /* 0x0000009e3a00720c */ /* 0x000fc40003f86270 */
[----:B------:R-:W-:Y:S01]  /*2e80*/  ISETP.GE.AND P6, PT, R58, R156, PT ;  /* 0x0000009c3a00720c */ /* 0x000fe20003fc6270 */
[C---:B------:R-:W-:Y:S01]  /*2e90*/  HMMA.16816.F32 R32, R168.reuse, R106, R32 ;  /* 0x0000006aa820723c */ /* 0x040fe20000001820 */
[----:B------:R-:W-:Y:S02]  /*2ea0*/  FSEL R97, R97, -INF , !P5 ;  /* 0xff80000061617808 */ /* 0x000fe40006800000 */
[C---:B------:R-:W-:Y:S01]  /*2eb0*/  ISETP.GE.AND P5, PT, R54.reuse, R159, PT ;  /* 0x0000009f3600720c */ /* 0x040fe20003fa6270 */
[----:B------:R-:W-:Y:S01]  /*2ec0*/  BAR.SYNC.DEFER_BLOCKING 0x0 ;  /* 0x0000000000007b1d */ /* 0x000fe20000010000 */
[----:B------:R-:W-:Y:S01]  /*2ed0*/  ISETP.GE.AND P1, PT, R54, R157, PT ;  /* 0x0000009d3600720c */ /* 0x000fe20003f26270 */
[C---:B------:R-:W-:Y:S06]  /*2ee0*/  HMMA.16816.F32 R24, R168.reuse, R102, R24 ;  /* 0x00000066a818723c */ /* 0x040fec0000001818 */
[C---:B------:R-:W-:Y:S06]  /*2ef0*/  HMMA.16816.F32 R16, R168.reuse, R98, R16 ;  /* 0x00000062a810723c */ /* 0x040fec0000001810 */
[----:B------:R-:W-:Y:S06]  /*2f00*/  HMMA.16816.F32 R108, R168, R86, R108 ;  /* 0x00000056a86c723c */ /* 0x000fec000000186c */
[----:B------:R-:W-:Y:S01]  /*2f10*/  HMMA.16816.F32 R76, R72, R98, R76 ;  /* 0x00000062484c723c */ /* 0x000fe2000000184c */
[----:B------:R-:W-:-:S02]  /*2f20*/  FSEL R171, R151, -INF , !P2 ;  /* 0xff80000097ab7808 */ /* 0x000fc40005000000 */
[----:B------:R-:W-:Y:S02]  /*2f30*/  ISETP.GE.AND P2, PT, R58, R157, PT ;  /* 0x0000009d3a00720c */ /* 0x000fe40003f46270 */
[----:B------:R-:W-:Y:S01]  /*2f40*/  I2FP.F32.S32 R58, R58 ;  /* 0x0000003a003a7245 */ /* 0x000fe20000201400 */
[----:B------:R-:W-:Y:S04]  /*2f50*/  HMMA.16816.F32 R80, R72, R102, R80 ;  /* 0x000000664850723c */ /* 0x000fe80000001850 */
[C---:B------:R-:W-:Y:S01]  /*2f60*/  FFMA.FTZ R98, R58.reuse, UR5, R55 ;  /* 0x000000053a627c23 */ /* 0x040fe20008010037 */
[----:B------:R-:W-:Y:S01]  /*2f70*/  I2FP.F32.S32 R55, R54 ;  /* 0x0000003600377245 */ /* 0x000fe20000201400 */
[----:B------:R-:W-:Y:S01]  /*2f80*/  FFMA.FTZ R53, R58, UR5, R53 ;  /* 0x000000053a357c23 */ /* 0x000fe20008010035 */
[----:B------:R-:W-:Y:S01]  /*2f90*/  FFMA.FTZ R102, R59, UR5, R144 ;  /* 0x000000053b667c23 */ /* 0x000fe20008010090 */
[----:B------:R-:W-:-:S02]  /*2fa0*/  VIADD R59, R100, 0x19 ;  /* 0x00000019643b7836 */ /* 0x000fc40000000000 */
[C---:B------:R-:W-:Y:S01]  /*2fb0*/  FFMA.FTZ R145, R58.reuse, UR5, R145 ;  /* 0x000000053a917c23 */ /* 0x040fe20008010091 */
[----:B------:R-:W-:Y:S01]  /*2fc0*/  FFMA.FTZ R147, R58, UR5, R147 ;  /* 0x000000053a937c23 */ /* 0x000fe20008010093 */
[C---:B------:R-:W-:Y:S01]  /*2fd0*/  FFMA.FTZ R48, R55.reuse, UR5, R48 ;  /* 0x0000000537307c23 */ /* 0x040fe20008010030 */
[----:B------:R-:W-:Y:S01]  /*2fe0*/  FSEL R102, R102, -INF , !P3 ;  /* 0xff80000066667808 */ /* 0x000fe20005800000 */
[C---:B------:R-:W-:Y:S01]  /*2ff0*/  FFMA.FTZ R140, R55.reuse, UR5, R140 ;  /* 0x00000005378c7c23 */ /* 0x040fe2000801008c */
[----:B------:R-:W-:Y:S01]  /*3000*/  I2FP.F32.S32 R58, R59 ;  /* 0x0000003b003a7245 */ /* 0x000fe20000201400 */
[----:B------:R-:W-:Y:S01]  /*3010*/  FFMA.FTZ R142, R55, UR5, R142 ;  /* 0x00000005378e7c23 */ /* 0x000fe2000801008e */
[----:B------:R-:W-:Y:S01]  /*3020*/  FSEL R53, R53, -INF , !P0 ;  /* 0xff80000035357808 */ /* 0x000fe20004000000 */
[C---:B------:R-:W-:Y:S01]  /*3030*/  HMMA.16816.F32 R128, R64.reuse, R92, RZ ;  /* 0x0000005c4080723c */ /* 0x040fe200000018ff */
[----:B------:R-:W-:Y:S01]  /*3040*/  ISETP.GE.AND P3, PT, R54, R158, PT ;  /* 0x0000009e3600720c */ /* 0x000fe20003f66270 */
[----:B------:R-:W-:Y:S01]  /*3050*/  FFMA.FTZ R49, R58, UR5, R49 ;  /* 0x000000053a317c23 */ /* 0x000fe20008010031 */
[-C--:B------:R-:W-:Y:S01]  /*3060*/  ISETP.GE.AND P0, PT, R54, R156.reuse, PT ;  /* 0x0000009c3600720c */ /* 0x080fe20003f06270 */
[----:B------:R-:W-:Y:S01]  /*3070*/  FFMA.FTZ R103, R58, UR5, R51 ;  /* 0x000000053a677c23 */ /* 0x000fe20008010033 */
[----:B------:R-:W-:Y:S01]  /*3080*/  FSEL R54, R48, -INF , !P5 ;  /* 0xff80000030367808 */ /* 0x000fe20006800000 */
[----:B------:R-:W-:Y:S01]  /*3090*/  FFMA.FTZ R48, R55, UR5, R50 ;  /* 0x0000000537307c23 */ /* 0x000fe20008010032 */
[----:B------:R-:W-:Y:S01]  /*30a0*/  FSEL R98, R98, -INF , !P4 ;  /* 0xff80000062627808 */ /* 0x000fe20006000000 */
[----:B------:R-:W-:Y:S01]  /*30b0*/  VIADD R55, R100, 0x20 ;  /* 0x0000002064377836 */ /* 0x000fe20000000000 */
[-C--:B------:R-:W-:Y:S01]  /*30c0*/  ISETP.GE.AND P4, PT, R59, R159.reuse, PT ;  /* 0x0000009f3b00720c */ /* 0x080fe20003f86270 */
[C---:B------:R-:W-:Y:S01]  /*30d0*/  HMMA.16816.F32 R92, R64.reuse, R94, RZ ;  /* 0x0000005e405c723c */ /* 0x040fe200000018ff */
[----:B------:R-:W-:Y:S01]  /*30e0*/  FSEL R48, R48, -INF , !P3 ;  /* 0xff80000030307808 */ /* 0x000fe20005800000 */
[----:B------:R-:W-:Y:S01]  /*30f0*/  FFMA.FTZ R141, R58, UR5, R141 ;  /* 0x000000053a8d7c23 */ /* 0x000fe2000801008d */
[----:B------:R-:W-:Y:S01]  /*3100*/  FSEL R170, R142, -INF , !P0 ;  /* 0xff8000008eaa7808 */ /* 0x000fe20004000000 */
[----:B------:R-:W-:Y:S01]  /*3110*/  FFMA.FTZ R143, R58, UR5, R143 ;  /* 0x000000053a8f7c23 */ /* 0x000fe2000801008f */
[----:B------:R-:W-:Y:S01]  /*3120*/  FSEL R49, R49, -INF , !P4 ;  /* 0xff80000031317808 */ /* 0x000fe20006000000 */
[----:B------:R-:W-:Y:S01]  /*3130*/  HMMA.16816.F32 R64, R64, R174, RZ ;  /* 0x000000ae4040723c */ /* 0x000fe200000018ff */
[C---:B------:R-:W-:Y:S01]  /*3140*/  ISETP.GE.AND P3, PT, R55.reuse, R159, PT ;  /* 0x0000009f3700720c */ /* 0x040fe20003f66270 */
[C---:B------:R-:W-:Y:S01]  /*3150*/  VIADD R51, R100.reuse, 0x21 ;  /* 0x0000002164337836 */ /* 0x040fe20000000000 */
[C---:B------:R-:W-:Y:S01]  /*3160*/  ISETP.GE.AND P0, PT, R55.reuse, R157, PT ;  /* 0x0000009d3700720c */ /* 0x040fe20003f06270 */
[----:B------:R-:W-:Y:S01]  /*3170*/  VIADD R58, R100, 0x29 ;  /* 0x00000029643a7836 */ /* 0x000fe20000000000 */
[----:B------:R-:W-:-:S02]  /*3180*/  ISETP.GE.AND P4, PT, R55, R156, PT ;  /* 0x0000009c3700720c */ /* 0x000fc40003f86270 */
[----:B------:R-:W-:Y:S01]  /*3190*/  FSEL R175, R140, -INF , !P1 ;  /* 0xff8000008caf7808 */ /* 0x000fe20004800000 */
[C---:B------:R-:W-:Y:S01]  /*31a0*/  HMMA.16816.F32 R128, R72.reuse, R104, R128 ;  /* 0x000000684880723c */ /* 0x040fe20000001880 */
[-C--:B------:R-:W-:Y:S02]  /*31b0*/  ISETP.GE.AND P1, PT, R55, R158.reuse, PT ;  /* 0x0000009e3700720c */ /* 0x080fe40003f26270 */
[----:B------:R-:W-:Y:S02]  /*31c0*/  I2FP.F32.S32 R55, R55 ;  /* 0x0000003700377245 */ /* 0x000fe40000201400 */
[----:B------:R-:W-:Y:S02]  /*31d0*/  FSEL R174, R145, -INF , !P2 ;  /* 0xff80000091ae7808 */ /* 0x000fe40005000000 */
[----:B------:R-:W-:Y:S01]  /*31e0*/  FSEL R172, R147, -INF , !P6 ;  /* 0xff80000093ac7808 */ /* 0x000fe20007000000 */
[----:B------:R-:W-:Y:S01]  /*31f0*/  FFMA.FTZ R44, R55, UR5, R44 ;  /* 0x00000005372c7c23 */ /* 0x000fe2000801002c */
[----:B------:R-:W-:Y:S01]  /*3200*/  ISETP.GE.AND P2, PT, R59, R158, PT ;  /* 0x0000009e3b00720c */ /* 0x000fe20003f46270 */
[----:B------:R-:W-:Y:S01]  /*3210*/  FFMA.FTZ R136, R55, UR5, R136 ;  /* 0x0000000537887c23 */ /* 0x000fe20008010088 */
[----:B------:R-:W-:Y:S01]  /*3220*/  ISETP.GE.AND P6, PT, R59, R157, PT ;  /* 0x0000009d3b00720c */ /* 0x000fe20003fc6270 */
[----:B------:R-:W-:Y:S01]  /*3230*/  FFMA.FTZ R138, R55, UR5, R138 ;  /* 0x00000005378a7c23 */ /* 0x000fe2000801008a */
[----:B------:R-:W-:Y:S01]  /*3240*/  ISETP.GE.AND P5, PT, R59, R156, PT ;  /* 0x0000009c3b00720c */ /* 0x000fe20003fa6270 */
[----:B------:R-:W-:Y:S01]  /*3250*/  HMMA.16816.F32 R92, R72, R106, R92 ;  /* 0x0000006a485c723c */ /* 0x000fe2000000185c */
[----:B------:R-:W-:-:S02]  /*3260*/  FSEL R103, R103, -INF , !P2 ;  /* 0xff80000067677808 */ /* 0x000fc40005000000 */
[----:B------:R-:W-:Y:S02]  /*3270*/  FSEL R180, R141, -INF , !P6 ;  /* 0xff8000008db47808 */ /* 0x000fe40007000000 */
[----:B------:R-:W-:Y:S01]  /*3280*/  FSEL R169, R143, -INF , !P5 ;  /* 0xff8000008fa97808 */ /* 0x000fe20006800000 */
[----:B------:R-:W-:Y:S01]  /*3290*/  HMMA.16816.F32 R64, R72, R86, R64 ;  /* 0x000000564840723c */ /* 0x000fe20000001840 */
[----:B------:R-:W-:Y:S01]  /*32a0*/  FSEL R50, R44, -INF , !P3 ;  /* 0xff8000002c327808 */ /* 0x000fe20005800000 */
[----:B------:R-:W-:Y:S01]  /*32b0*/  FFMA.FTZ R44, R55, UR5, R46 ;  /* 0x00000005372c7c23 */ /* 0x000fe2000801002e */
[C---:B------:R-:W-:Y:S01]  /*32c0*/  ISETP.GE.AND P2, PT, R51.reuse, R159, PT ;  /* 0x0000009f3300720c */ /* 0x040fe20003f46270 */
[----:B------:R-:W-:Y:S01]  /*32d0*/  VIADD R55, R100, 0x28 ;  /* 0x0000002864377836 */ /* 0x000fe20000000000 */
[C---:B------:R-:W-:Y:S02]  /*32e0*/  ISETP.GE.AND P6, PT, R51.reuse, R158, PT ;  /* 0x0000009e3300720c */ /* 0x040fe40003fc6270 */
[----:B------:R-:W-:-:S02]  /*32f0*/  ISETP.GE.AND P5, PT, R51, R157, PT ;  /* 0x0000009d3300720c */ /* 0x000fc40003fa6270 */
[----:B------:R-:W-:Y:S02]  /*3300*/  ISETP.GE.AND P3, PT, R51, R156, PT ;  /* 0x0000009c3300720c */ /* 0x000fe40003f66270 */
[----:B------:R-:W-:Y:S02]  /*3310*/  I2FP.F32.S32 R51, R51 ;  /* 0x0000003300337245 */ /* 0x000fe40000201400 */
[----:B------:R-:W-:Y:S02]  /*3320*/  FSEL R44, R44, -INF , !P1 ;  /* 0xff8000002c2c7808 */ /* 0x000fe40004800000 */
[----:B------:R-:W-:Y:S01]  /*3330*/  FSEL R181, R136, -INF , !P0 ;  /* 0xff80000088b57808 */ /* 0x000fe20004000000 */
[C---:B------:R-:W-:Y:S01]  /*3340*/  FFMA.FTZ R46, R51.reuse, UR5, R45 ;  /* 0x00000005332e7c23 */ /* 0x040fe2000801002d */
[----:B------:R-:W-:Y:S01]  /*3350*/  FSEL R167, R138, -INF , !P4 ;  /* 0xff8000008aa77808 */ /* 0x000fe20006000000 */
[----:B------:R-:W-:Y:S01]  /*3360*/  FFMA.FTZ R45, R51, UR5, R47 ;  /* 0x00000005332d7c23 */ /* 0x000fe2000801002f */
[----:B------:R-:W-:Y:S01]  /*3370*/  ISETP.GE.AND P1, PT, R55, R159, PT ;  /* 0x0000009f3700720c */ /* 0x000fe20003f26270 */
[C---:B------:R-:W-:Y:S01]  /*3380*/  FFMA.FTZ R137, R51.reuse, UR5, R137 ;  /* 0x0000000533897c23 */ /* 0x040fe20008010089 */
[----:B------:R-:W-:Y:S01]  /*3390*/  FSEL R46, R46, -INF , !P2 ;  /* 0xff8000002e2e7808 */ /* 0x000fe20005000000 */
[----:B------:R-:W-:Y:S01]  /*33a0*/  FFMA.FTZ R139, R51, UR5, R139 ;  /* 0x00000005338b7c23 */ /* 0x000fe2000801008b */
[----:B------:R-:W-:-:S02]  /*33b0*/  ISETP.GE.AND P0, PT, R55, R158, PT ;  /* 0x0000009e3700720c */ /* 0x000fc40003f06270 */
[C---:B------:R-:W-:Y:S02]  /*33c0*/  ISETP.GE.AND P4, PT, R55.reuse, R157, PT ;  /* 0x0000009d3700720c */ /* 0x040fe40003f86270 */
[----:B------:R-:W-:Y:S02]  /*33d0*/  ISETP.GE.AND P2, PT, R55, R156, PT ;  /* 0x0000009c3700720c */ /* 0x000fe40003f46270 */
[----:B------:R-:W-:Y:S02]  /*33e0*/  I2FP.F32.S32 R55, R55 ;  /* 0x0000003700377245 */ /* 0x000fe40000201400 */
[----:B------:R-:W-:Y:S02]  /*33f0*/  I2FP.F32.S32 R51, R58 ;  /* 0x0000003a00337245 */ /* 0x000fe40000201400 */
[----:B------:R-:W-:Y:S01]  /*3400*/  FSEL R45, R45, -INF , !P6 ;  /* 0xff8000002d2d7808 */ /* 0x000fe20007000000 */
[C---:B------:R-:W-:Y:S01]  /*3410*/  FFMA.FTZ R40, R55.reuse, UR5, R40 ;  /* 0x0000000537287c23 */ /* 0x040fe20008010028 */
[C---:B------:R-:W-:Y:S01]  /*3420*/  FFMA.FTZ R132, R55.reuse, UR5, R132 ;  /* 0x0000000537847c23 */ /* 0x040fe20008010084 */
[----:B------:R-:W-:Y:S01]  /*3430*/  FFMA.FTZ R134, R55, UR5, R134 ;  /* 0x0000000537867c23 */ /* 0x000fe20008010086 */
[----:B------:R-:W-:Y:S01]  /*3440*/  ISETP.GE.AND P6, PT, R58, R159, PT ;  /* 0x0000009f3a00720c */ /* 0x000fe20003fc6270 */
[----:B------:R-:W-:Y:S01]  /*3450*/  FFMA.FTZ R133, R51, UR5, R133 ;  /* 0x0000000533857c23 */ /* 0x000fe20008010085 */
[----:B------:R-:W-:Y:S01]  /*3460*/  FSEL R47, R40, -INF , !P1 ;  /* 0xff800000282f7808 */ /* 0x000fe20004800000 */
[----:B------:R-:W-:Y:S01]  /*3470*/  FFMA.FTZ R40, R55, UR5, R42 ;  /* 0x0000000537287c23 */ /* 0x000fe2000801002a */
[C---:B------:R-:W-:Y:S01]  /*3480*/  FFMA.FTZ R42, R51.reuse, UR5, R41 ;  /* 0x00000005332a7c23 */ /* 0x040fe20008010029 */
[----:B------:R-:W-:Y:S01]  /*3490*/  VIADD R55, R100, 0x30 ;  /* 0x0000003064377836 */ /* 0x000fe20000000000 */
[----:B------:R-:W-:Y:S01]  /*34a0*/  FSEL R183, R132, -INF , !P4 ;  /* 0xff80000084b77808 */ /* 0x000fe20006000000 */
[C---:B------:R-:W-:Y:S01]  /*34b0*/  FFMA.FTZ R41, R51.reuse, UR5, R43 ;  /* 0x0000000533297c23 */ /* 0x040fe2000801002b */
[----:B------:R-:W-:Y:S01]  /*34c0*/  FSEL R40, R40, -INF , !P0 ;  /* 0xff80000028287808 */ /* 0x000fe20004000000 */
[----:B------:R-:W-:Y:S01]  /*34d0*/  FFMA.FTZ R135, R51, UR5, R135 ;  /* 0x0000000533877c23 */ /* 0x000fe20008010087 */
[----:B------:R-:W-:-:S02]  /*34e0*/  FSEL R165, R134, -INF , !P2 ;  /* 0xff80000086a57808 */ /* 0x000fc40005000000 */
[----:B------:R-:W-:Y:S02]  /*34f0*/  FSEL R42, R42, -INF , !P6 ;  /* 0xff8000002a2a7808 */ /* 0x000fe40007000000 */
[C---:B------:R-:W-:Y:S02]  /*3500*/  ISETP.GE.AND P0, PT, R55.reuse, R159, PT ;  /* 0x0000009f3700720c */ /* 0x040fe40003f06270 */
[C---:B------:R-:W-:Y:S02]  /*3510*/  ISETP.GE.AND P4, PT, R55.reuse, R158, PT ;  /* 0x0000009e3700720c */ /* 0x040fe40003f86270 */
[C---:B------:R-:W-:Y:S02]  /*3520*/  ISETP.GE.AND P2, PT, R55.reuse, R157, PT ;  /* 0x0000009d3700720c */ /* 0x040fe40003f46270 */
[----:B------:R-:W-:Y:S02]  /*3530*/  ISETP.GE.AND P6, PT, R55, R156, PT ;  /* 0x0000009c3700720c */ /* 0x000fe40003fc6270 */
[----:B------:R-:W-:-:S02]  /*3540*/  FSEL R182, R137, -INF , !P5 ;  /* 0xff80000089b67808 */ /* 0x000fc40006800000 */
[----:B------:R-:W-:Y:S02]  /*3550*/  FSEL R166, R139, -INF , !P3 ;  /* 0xff8000008ba67808 */ /* 0x000fe40005800000 */
[----:B------:R-:W-:Y:S02]  /*3560*/  I2FP.F32.S32 R55, R55 ;  /* 0x0000003700377245 */ /* 0x000fe40000201400 */
[C---:B------:R-:W-:Y:S02]  /*3570*/  ISETP.GE.AND P5, PT, R58.reuse, R158, PT ;  /* 0x0000009e3a00720c */ /* 0x040fe40003fa6270 */
[C---:B------:R-:W-:Y:S01]  /*3580*/  ISETP.GE.AND P3, PT, R58.reuse, R157, PT ;  /* 0x0000009d3a00720c */ /* 0x040fe20003f66270 */
[----:B------:R-:W-:Y:S01]  /*3590*/  FFMA.FTZ R36, R55, UR5, R36 ;  /* 0x0000000537247c23 */ /* 0x000fe20008010024 */
[----:B------:R-:W-:Y:S01]  /*35a0*/  ISETP.GE.AND P1, PT, R58, R156, PT ;  /* 0x0000009c3a00720c */ /* 0x000fe20003f26270 */
[----:B------:R-:W-:Y:S01]  /*35b0*/  VIADD R58, R100, 0x31 ;  /* 0x00000031643a7836 */ /* 0x000fe20000000000 */
[----:B------:R-:W-:Y:S01]  /*35c0*/  FSEL R41, R41, -INF , !P5 ;  /* 0xff80000029297808 */ /* 0x000fe20006800000 */
[C---:B------:R-:W-:Y:S01]  /*35d0*/  FFMA.FTZ R128, R55.reuse, UR5, R128 ;  /* 0x0000000537807c23 */ /* 0x040fe20008010080 */
[----:B------:R-:W-:Y:S01]  /*35e0*/  FSEL R43, R36, -INF , !P0 ;  /* 0xff800000242b7808 */ /* 0x000fe20004000000 */
[C---:B------:R-:W-:Y:S01]  /*35f0*/  FFMA.FTZ R36, R55.reuse, UR5, R38 ;  /* 0x0000000537247c23 */ /* 0x040fe20008010026 */
[----:B------:R-:W-:Y:S01]  /*3600*/  I2FP.F32.S32 R51, R58 ;  /* 0x0000003a00337245 */ /* 0x000fe20000201400 */
[----:B------:R-:W-:Y:S01]  /*3610*/  FFMA.FTZ R130, R55, UR5, R130 ;  /* 0x0000000537827c23 */ /* 0x000fe20008010082 */
[-C--:B------:R-:W-:Y:S01]  /*3620*/  ISETP.GE.AND P5, PT, R58, R159.reuse, PT ;  /* 0x0000009f3a00720c */ /* 0x080fe20003fa6270 */
[----:B------:R-:W-:Y:S01]  /*3630*/  VIADD R55, R100, 0x38 ;  /* 0x0000003864377836 */ /* 0x000fe20000000000 */
[----:B------:R-:W-:Y:S01]  /*3640*/  FSEL R36, R36, -INF , !P4 ;  /* 0xff80000024247808 */ /* 0x000fe20006000000 */
[C---:B------:R-:W-:Y:S01]  /*3650*/  FFMA.FTZ R38, R51.reuse, UR5, R37 ;  /* 0x0000000533267c23 */ /* 0x040fe20008010025 */
[----:B------:R-:W-:Y:S01]  /*3660*/  FSEL R186, R128, -INF , !P2 ;  /* 0xff80000080ba7808 */ /* 0x000fe20005000000 */
[C---:B------:R-:W-:Y:S01]  /*3670*/  FFMA.FTZ R37, R51.reuse, UR5, R39 ;  /* 0x0000000533257c23 */ /* 0x040fe20008010027 */
[----:B------:R-:W-:Y:S01]  /*3680*/  FSEL R140, R130, -INF , !P6 ;  /* 0xff800000828c7808 */ /* 0x000fe20007000000 */
[C---:B------:R-:W-:Y:S01]  /*3690*/  FFMA.FTZ R129, R51.reuse, UR5, R129 ;  /* 0x0000000533817c23 */ /* 0x040fe20008010081 */
[----:B------:R-:W-:Y:S01]  /*36a0*/  FSEL R38, R38, -INF , !P5 ;  /* 0xff80000026267808 */ /* 0x000fe20006800000 */
[----:B------:R-:W-:Y:S01]  /*36b0*/  FFMA.FTZ R131, R51, UR5, R131 ;  /* 0x0000000533837c23 */ /* 0x000fe20008010083 */
[----:B------:R-:W-:-:S02]  /*36c0*/  ISETP.GE.AND P4, PT, R55, R159, PT ;  /* 0x0000009f3700720c */ /* 0x000fc40003f86270 */
[C---:B------:R-:W-:Y:S02]  /*36d0*/  ISETP.GE.AND P2, PT, R55.reuse, R158, PT ;  /* 0x0000009e3700720c */ /* 0x040fe40003f46270 */
[C---:B------:R-:W-:Y:S02]  /*36e0*/  ISETP.GE.AND P6, PT, R55.reuse, R157, PT ;  /* 0x0000009d3700720c */ /* 0x040fe40003fc6270 */
[----:B------:R-:W-:Y:S02]  /*36f0*/  ISETP.GE.AND P5, PT, R55, R156, PT ;  /* 0x0000009c3700720c */ /* 0x000fe40003fa6270 */
[----:B------:R-:W-:Y:S02]  /*3700*/  FSEL R185, R133, -INF , !P3 ;  /* 0xff80000085b97808 */ /* 0x000fe40005800000 */
[----:B------:R-:W-:Y:S02]  /*3710*/  FSEL R164, R135, -INF , !P1 ;  /* 0xff80000087a47808 */ /* 0x000fe40004800000 */
[----:B------:R-:W-:-:S02]  /*3720*/  I2FP.F32.S32 R55, R55 ;  /* 0x0000003700377245 */ /* 0x000fc40000201400 */
        /* <DEDUP_REMOVED lines=39> */
[----:B------:R-:W-:Y:S01]  /*39a0*/  FSEL R33, R33, -INF , !P1 ;  /* 0xff80000021217808 */ /* 0x000fe20004800000 */
[----:B------:R-:W-:Y:S01]  /*39b0*/  VIADD R55, R100, 0x48 ;  /* 0x0000004864377836 */ /* 0x000fe20000000000 */
[----:B------:R-:W-:Y:S01]  /*39c0*/  FSEL R129, R95, -INF , !P4 ;  /* 0xff8000005f817808 */ /* 0x000fe20006000000 */
[C---:B------:R-:W-:Y:S01]  /*39d0*/  FFMA.FTZ R30, R51.reuse, UR5, R29 ;  /* 0x00000005331e7c23 */ /* 0x040fe2000801001d */
[C---:B------:R-:W-:Y:S01]  /*39e0*/  ISETP.GE.AND P1, PT, R58.reuse, R159, PT ;  /* 0x0000009f3a00720c */ /* 0x040fe20003f26270 */
[C---:B------:R-:W-:Y:S01]  /*39f0*/  FFMA.FTZ R29, R51.reuse, UR5, R31 ;  /* 0x00000005331d7c23 */ /* 0x040fe2000801001f */
[C---:B------:R-:W-:Y:S01]  /*3a00*/  ISETP.GE.AND P0, PT, R58.reuse, R158, PT ;  /* 0x0000009e3a00720c */ /* 0x040fe20003f06270 */
[C---:B------:R-:W-:Y:S01]  /*3a10*/  FFMA.FTZ R125, R51.reuse, UR5, R125 ;  /* 0x00000005337d7c23 */ /* 0x040fe2000801007d */
[C---:B------:R-:W-:Y:S01]  /*3a20*/  ISETP.GE.AND P4, PT, R58.reuse, R157, PT ;  /* 0x0000009d3a00720c */ /* 0x040fe20003f86270 */
[----:B------:R-:W-:Y:S01]  /*3a30*/  FFMA.FTZ R127, R51, UR5, R127 ;  /* 0x00000005337f7c23 */ /* 0x000fe2000801007f */
[----:B------:R-:W-:Y:S01]  /*3a40*/  ISETP.GE.AND P2, PT, R58, R156, PT ;  /* 0x0000009c3a00720c */ /* 0x000fe20003f46270 */
[----:B------:R-:W-:Y:S01]  /*3a50*/  VIADD R58, R100, 0x49 ;  /* 0x00000049643a7836 */ /* 0x000fe20000000000 */
[----:B------:R-:W-:-:S02]  /*3a60*/  FSEL R28, R28, -INF , !P6 ;  /* 0xff8000001c1c7808 */ /* 0x000fc40007000000 */
[----:B------:R-:W-:Y:S02]  /*3a70*/  FSEL R93, R93, -INF , !P5 ;  /* 0xff8000005d5d7808 */ /* 0x000fe40006800000 */
[----:B------:R-:W-:Y:S02]  /*3a80*/  FSEL R143, R126, -INF , !P3 ;  /* 0xff8000007e8f7808 */ /* 0x000fe40005800000 */
[----:B------:R-:W-:Y:S02]  /*3a90*/  FSEL R30, R30, -INF , !P1 ;  /* 0xff8000001e1e7808 */ /* 0x000fe40004800000 */
[C---:B------:R-:W-:Y:S02]  /*3aa0*/  ISETP.GE.AND P6, PT, R55.reuse, R159, PT ;  /* 0x0000009f3700720c */ /* 0x040fe40003fc6270 */
[C---:B------:R-:W-:Y:S02]  /*3ab0*/  ISETP.GE.AND P5, PT, R55.reuse, R158, PT ;  /* 0x0000009e3700720c */ /* 0x040fe40003fa6270 */
[----:B------:R-:W-:-:S02]  /*3ac0*/  ISETP.GE.AND P3, PT, R55, R157, PT ;  /* 0x0000009d3700720c */ /* 0x000fc40003f66270 */
[----:B------:R-:W-:Y:S02]  /*3ad0*/  ISETP.GE.AND P1, PT, R55, R156, PT ;  /* 0x0000009c3700720c */ /* 0x000fe40003f26270 */
[----:B------:R-:W-:Y:S02]  /*3ae0*/  I2FP.F32.S32 R55, R55 ;  /* 0x0000003700377245 */ /* 0x000fe40000201400 */
[----:B------:R-:W-:Y:S02]  /*3af0*/  I2FP.F32.S32 R51, R58 ;  /* 0x0000003a00337245 */ /* 0x000fe40000201400 */
[----:B------:R-:W-:Y:S01]  /*3b00*/  FSEL R29, R29, -INF , !P0 ;  /* 0xff8000001d1d7808 */ /* 0x000fe20004000000 */
[C---:B------:R-:W-:Y:S01]  /*3b10*/  FFMA.FTZ R31, R55.reuse, UR5, R24 ;  /* 0x00000005371f7c23 */ /* 0x040fe20008010018 */
[C---:B------:R-:W-:Y:S01]  /*3b20*/  FFMA.FTZ R80, R55.reuse, UR5, R80 ;  /* 0x0000000537507c23 */ /* 0x040fe20008010050 */
[C---:B------:R-:W-:Y:S01]  /*3b30*/  FFMA.FTZ R63, R55.reuse, UR5, R26 ;  /* 0x00000005373f7c23 */ /* 0x040fe2000801001a */
[----:B------:R-:W-:Y:S01]  /*3b40*/  FFMA.FTZ R82, R55, UR5, R82 ;  /* 0x0000000537527c23 */ /* 0x000fe20008010052 */
[----:B------:R-:W-:Y:S01]  /*3b50*/  FFMA.FTZ R59, R51, UR5, R25 ;  /* 0x00000005333b7c23 */ /* 0x000fe20008010019 */
[----:B------:R-:W-:Y:S01]  /*3b60*/  ISETP.GE.AND P0, PT, R58, R159, PT ;  /* 0x0000009f3a00720c */ /* 0x000fe20003f06270 */
[----:B------:R-:W-:-:S02]  /*3b70*/  VIADD R55, R100, 0x50 ;  /* 0x0000005064377836 */ /* 0x000fc40000000000 */
[----:B------:R-:W-:Y:S01]  /*3b80*/  FFMA.FTZ R26, R51, UR5, R27 ;  /* 0x00000005331a7c23 */ /* 0x000fe2000801001b */
[----:B------:R-:W-:Y:S01]  /*3b90*/  FSEL R25, R63, -INF , !P5 ;  /* 0xff8000003f197808 */ /* 0x000fe20006800000 */
[C---:B------:R-:W-:Y:S01]  /*3ba0*/  FFMA.FTZ R81, R51.reuse, UR5, R81 ;  /* 0x0000000533517c23 */ /* 0x040fe20008010051 */
[----:B------:R-:W-:Y:S01]  /*3bb0*/  FSEL R168, R80, -INF , !P3 ;  /* 0xff80000050a87808 */ /* 0x000fe20005800000 */
[----:B------:R-:W-:Y:S01]  /*3bc0*/  FFMA.FTZ R83, R51, UR5, R83 ;  /* 0x0000000533537c23 */ /* 0x000fe20008010053 */
[----:B------:R-:W-:Y:S02]  /*3bd0*/  FSEL R151, R82, -INF , !P1 ;  /* 0xff80000052977808 */ /* 0x000fe40004800000 */
[----:B------:R-:W-:Y:S01]  /*3be0*/  FSEL R27, R59, -INF , !P0 ;  /* 0xff8000003b1b7808 */ /* 0x000fe20004000000 */
[----:B------:R-:W-:Y:S01]  /*3bf0*/  VIADD R59, R100, 0x59 ;  /* 0x00000059643b7836 */ /* 0x000fe20000000000 */
[C---:B------:R-:W-:Y:S02]  /*3c00*/  ISETP.GE.AND P5, PT, R55.reuse, R159, PT ;  /* 0x0000009f3700720c */ /* 0x040fe40003fa6270 */
[----:B------:R-:W-:-:S02]  /*3c10*/  ISETP.GE.AND P3, PT, R55, R158, PT ;  /* 0x0000009e3700720c */ /* 0x000fc40003f66270 */
[C---:B------:R-:W-:Y:S02]  /*3c20*/  ISETP.GE.AND P1, PT, R55.reuse, R157, PT ;  /* 0x0000009d3700720c */ /* 0x040fe40003f26270 */
[----:B------:R-:W-:Y:S02]  /*3c30*/  ISETP.GE.AND P0, PT, R55, R156, PT ;  /* 0x0000009c3700720c */ /* 0x000fe40003f06270 */
[----:B------:R-:W-:Y:S02]  /*3c40*/  I2FP.F32.S32 R55, R55 ;  /* 0x0000003700377245 */ /* 0x000fe40000201400 */
[----:B------:R-:W-:Y:S02]  /*3c50*/  FSEL R24, R125, -INF , !P4 ;  /* 0xff8000007d187808 */ /* 0x000fe40006000000 */
[----:B------:R-:W-:Y:S01]  /*3c60*/  FSEL R145, R127, -INF , !P2 ;  /* 0xff8000007f917808 */ /* 0x000fe20005000000 */
[----:B------:R-:W-:Y:S01]  /*3c70*/  FFMA.FTZ R20, R55, UR5, R20 ;  /* 0x0000000537147c23 */ /* 0x000fe20008010014 */
[----:B------:R-:W-:Y:S01]  /*3c80*/  FSEL R31, R31, -INF , !P6 ;  /* 0xff8000001f1f7808 */ /* 0x000fe20007000000 */
[C---:B------:R-:W-:Y:S01]  /*3c90*/  FFMA.FTZ R120, R55.reuse, UR5, R120 ;  /* 0x0000000537787c23 */ /* 0x040fe20008010078 */
[C---:B------:R-:W-:Y:S01]  /*3ca0*/  ISETP.GE.AND P4, PT, R58.reuse, R158, PT ;  /* 0x0000009e3a00720c */ /* 0x040fe20003f86270 */
[----:B------:R-:W-:Y:S01]  /*3cb0*/  FFMA.FTZ R122, R55, UR5, R122 ;  /* 0x00000005377a7c23 */ /* 0x000fe2000801007a */
[----:B------:R-:W-:-:S02]  /*3cc0*/  ISETP.GE.AND P2, PT, R58, R157, PT ;  /* 0x0000009d3a00720c */ /* 0x000fc40003f46270 */
[----:B------:R-:W-:Y:S01]  /*3cd0*/  ISETP.GE.AND P6, PT, R58, R156, PT ;  /* 0x0000009c3a00720c */ /* 0x000fe20003fc6270 */
[----:B------:R-:W-:Y:S01]  /*3ce0*/  VIADD R58, R100, 0x51 ;  /* 0x00000051643a7836 */ /* 0x000fe20000000000 */
[----:B------:R-:W-:Y:S02]  /*3cf0*/  FSEL R26, R26, -INF , !P4 ;  /* 0xff8000001a1a7808 */ /* 0x000fe40006000000 */
[----:B------:R-:W-:Y:S02]  /*3d00*/  FSEL R126, R81, -INF , !P2 ;  /* 0xff800000517e7808 */ /* 0x000fe40005000000 */
[----:B------:R-:W-:Y:S02]  /*3d10*/  FSEL R150, R83, -INF , !P6 ;  /* 0xff80000053967808 */ /* 0x000fe40007000000 */
[----:B------:R-:W-:Y:S01]  /*3d20*/  FSEL R51, R20, -INF , !P5 ;  /* 0xff80000014337808 */ /* 0x000fe20006800000 */
[----:B------:R-:W-:Y:S01]  /*3d30*/  FFMA.FTZ R20, R55, UR5, R22 ;  /* 0x0000000537147c23 */ /* 0x000fe20008010016 */
[----:B------:R-:W-:Y:S01]  /*3d40*/  ISETP.GE.AND P4, PT, R58, R159, PT ;  /* 0x0000009f3a00720c */ /* 0x000fe20003f86270 */
[----:B------:R-:W-:Y:S01]  /*3d50*/  VIADD R55, R100, 0x58 ;  /* 0x0000005864377836 */ /* 0x000fe20000000000 */
        /* <DEDUP_REMOVED lines=26> */
[----:B------:R-:W-:Y:S01]  /*3f00*/  FFMA.FTZ R18, R58, UR5, R17 ;  /* 0x000000053a127c23 */ /* 0x000fe20008010011 */
[----:B------:R-:W-:Y:S01]  /*3f10*/  VIADD R55, R100, 0x60 ;  /* 0x0000006064377836 */ /* 0x000fe20000000000 */
[----:B------:R-:W-:Y:S01]  /*3f20*/  FSEL R162, R76, -INF , !P0 ;  /* 0xff8000004ca27808 */ /* 0x000fe20004000000 */
[----:B------:R-:W-:Y:S01]  /*3f30*/  FFMA.FTZ R17, R58, UR5, R19 ;  /* 0x000000053a117c23 */ /* 0x000fe20008010013 */
[----:B------:R-:W-:Y:S01]  /*3f40*/  FSEL R16, R16, -INF , !P1 ;  /* 0xff80000010107808 */ /* 0x000fe20004800000 */
[----:B------:R-:W-:Y:S01]  /*3f50*/  FFMA.FTZ R79, R58, UR5, R79 ;  /* 0x000000053a4f7c23 */ /* 0x000fe2000801004f */
[----:B------:R-:W-:Y:S01]  /*3f60*/  FSEL R144, R78, -INF , !P4 ;  /* 0xff8000004e907808 */ /* 0x000fe20006000000 */
[----:B------:R-:W-:Y:S01]  /*3f70*/  VIADD R58, R100, 0x68 ;  /* 0x00000068643a7836 */ /* 0x000fe20000000000 */
[----:B------:R-:W-:-:S02]  /*3f80*/  FSEL R18, R18, -INF , !P2 ;  /* 0xff80000012127808 */ /* 0x000fc40005000000 */
[C---:B------:R-:W-:Y:S02]  /*3f90*/  ISETP.GE.AND P1, PT, R55.reuse, R159, PT ;  /* 0x0000009f3700720c */ /* 0x040fe40003f26270 */
[C---:B------:R-:W-:Y:S02]  /*3fa0*/  ISETP.GE.AND P0, PT, R55.reuse, R158, PT ;  /* 0x0000009e3700720c */ /* 0x040fe40003f06270 */
[C---:B------:R-:W-:Y:S02]  /*3fb0*/  ISETP.GE.AND P4, PT, R55.reuse, R157, PT ;  /* 0x0000009d3700720c */ /* 0x040fe40003f86270 */
[----:B------:R-:W-:Y:S02]  /*3fc0*/  ISETP.GE.AND P2, PT, R55, R156, PT ;  /* 0x0000009c3700720c */ /* 0x000fe40003f46270 */
[----:B------:R-:W-:Y:S02]  /*3fd0*/  I2FP.F32.S32 R55, R55 ;  /* 0x0000003700377245 */ /* 0x000fe40000201400 */
[----:B------:R-:W-:-:S02]  /*3fe0*/  FSEL R163, R121, -INF , !P6 ;  /* 0xff80000079a37808 */ /* 0x000fc40007000000 */
[----:B------:R-:W-:Y:S01]  /*3ff0*/  FSEL R146, R123, -INF , !P5 ;  /* 0xff8000007b927808 */ /* 0x000fe20006800000 */
[----:B------:R-:W-:Y:S01]  /*4000*/  FFMA.FTZ R12, R55, UR5, R12 ;  /* 0x00000005370c7c23 */ /* 0x000fe2000801000c */
[----:B------:R-:W-:Y:S01]  /*4010*/  ISETP.GE.AND P6, PT, R59, R158, PT ;  /* 0x0000009e3b00720c */ /* 0x000fe20003fc6270 */
[----:B------:R-:W-:Y:S01]  /*4020*/  FFMA.FTZ R116, R55, UR5, R116 ;  /* 0x0000000537747c23 */ /* 0x000fe20008010074 */
[----:B------:R-:W-:Y:S01]  /*4030*/  ISETP.GE.AND P5, PT, R59, R157, PT ;  /* 0x0000009d3b00720c */ /* 0x000fe20003fa6270 */
[----:B------:R-:W-:Y:S01]  /*4040*/  FFMA.FTZ R118, R55, UR5, R118 ;  /* 0x0000000537767c23 */ /* 0x000fe20008010076 */
[----:B------:R-:W-:Y:S01]  /*4050*/  ISETP.GE.AND P3, PT, R59, R156, PT ;  /* 0x0000009c3b00720c */ /* 0x000fe20003f66270 */
[----:B------:R-:W-:Y:S01]  /*4060*/  VIADD R59, R100, 0x61 ;  /* 0x00000061643b7836 */ /* 0x000fe20000000000 */
[----:B------:R-:W-:Y:S02]  /*4070*/  FSEL R17, R17, -INF , !P6 ;  /* 0xff80000011117808 */ /* 0x000fe40007000000 */
[----:B------:R-:W-:-:S02]  /*4080*/  FSEL R142, R77, -INF , !P5 ;  /* 0xff8000004d8e7808 */ /* 0x000fc40006800000 */
[----:B------:R-:W-:Y:S02]  /*4090*/  FSEL R141, R79, -INF , !P3 ;  /* 0xff8000004f8d7808 */ /* 0x000fe40005800000 */
[----:B------:R-:W-:Y:S01]  /*40a0*/  FSEL R19, R12, -INF , !P1 ;  /* 0xff8000000c137808 */ /* 0x000fe20004800000 */
[----:B------:R-:W-:Y:S01]  /*40b0*/  FFMA.FTZ R12, R55, UR5, R14 ;  /* 0x00000005370c7c23 */ /* 0x000fe2000801000e */
[C---:B------:R-:W-:Y:S01]  /*40c0*/  ISETP.GE.AND P6, PT, R59.reuse, R159, PT ;  /* 0x0000009f3b00720c */ /* 0x040fe20003fc6270 */
[----:B------:R-:W-:Y:S01]  /*40d0*/  VIADD R14, R100, 0x69 ;  /* 0x00000069640e7836 */ /* 0x000fe20000000000 */
[C---:B------:R-:W-:Y:S02]  /*40e0*/  ISETP.GE.AND P5, PT, R59.reuse, R158, PT ;  /* 0x0000009e3b00720c */ /* 0x040fe40003fa6270 */
[C---:B------:R-:W-:Y:S02]  /*40f0*/  ISETP.GE.AND P3, PT, R59.reuse, R157, PT ;  /* 0x0000009d3b00720c */ /* 0x040fe40003f66270 */
[----:B------:R-:W-:-:S02]  /*4100*/  ISETP.GE.AND P1, PT, R59, R156, PT ;  /* 0x0000009c3b00720c */ /* 0x000fc40003f26270 */
[----:B------:R-:W-:Y:S02]  /*4110*/  I2FP.F32.S32 R59, R59 ;  /* 0x0000003b003b7245 */ /* 0x000fe40000201400 */
[----:B------:R-:W-:Y:S02]  /*4120*/  FSEL R12, R12, -INF , !P0 ;  /* 0xff8000000c0c7808 */ /* 0x000fe40004000000 */
[----:B------:R-:W-:Y:S01]  /*4130*/  FSEL R161, R116, -INF , !P4 ;  /* 0xff80000074a17808 */ /* 0x000fe20006000000 */
[C---:B------:R-:W-:Y:S01]  /*4140*/  FFMA.FTZ R55, R59.reuse, UR5, R13 ;  /* 0x000000053b377c23 */ /* 0x040fe2000801000d */
        /* <DEDUP_REMOVED lines=16> */
[----:B------:R-:W-:Y:S01]  /*4250*/  FFMA.FTZ R15, R58, UR5, R10 ;  /* 0x000000053a0f7c23 */ /* 0x000fe2000801000a */
[----:B------:R-:W-:Y:S01]  /*4260*/  FSEL R76, R8, -INF , !P0 ;  /* 0xff800000084c7808 */ /* 0x000fe20004000000 */
[----:B------:R-:W-:Y:S01]  /*4270*/  FFMA.FTZ R70, R58, UR5, R70 ;  /* 0x000000053a467c23 */ /* 0x000fe20008010046 */
[----:B------:R-:W-:Y:S01]  /*4280*/  ISETP.GE.AND P3, PT, R14, R158, PT ;  /* 0x0000009e0e00720c */ /* 0x000fe20003f66270 */
[----:B------:R-:W-:Y:S01]  /*4290*/  VIADD R8, R100, 0x70 ;  /* 0x0000007064087836 */ /* 0x000fe20000000000 */
[----:B------:R-:W-:-:S02]  /*42a0*/  ISETP.GE.AND P1, PT, R14, R157, PT ;  /* 0x0000009d0e00720c */ /* 0x000fc40003f26270 */
[----:B------:R-:W-:Y:S02]  /*42b0*/  ISETP.GE.AND P0, PT, R14, R156, PT ;  /* 0x0000009c0e00720c */ /* 0x000fe40003f06270 */
[----:B------:R-:W-:Y:S02]  /*42c0*/  I2FP.F32.S32 R14, R14 ;  /* 0x0000000e000e7245 */ /* 0x000fe40000201400 */
[----:B------:R-:W-:Y:S02]  /*42d0*/  FSEL R155, R68, -INF , !P2 ;  /* 0xff800000449b7808 */ /* 0x000fe40005000000 */
[----:B------:R-:W-:Y:S01]  /*42e0*/  FSEL R131, R70, -INF , !P6 ;  /* 0xff80000046837808 */ /* 0x000fe20007000000 */
[C---:B------:R-:W-:Y:S01]  /*42f0*/  FFMA.FTZ R77, R14.reuse, UR5, R9 ;  /* 0x000000050e4d7c23 */ /* 0x040fe20008010009 */
[C---:B------:R-:W-:Y:S01]  /*4300*/  FFMA.FTZ R10, R14.reuse, UR5, R11 ;  /* 0x000000050e0a7c23 */ /* 0x040fe2000801000b */
[----:B------:R-:W-:Y:S01]  /*4310*/  FSEL R11, R15, -INF , !P4 ;  /* 0xff8000000f0b7808 */ /* 0x000fe20006000000 */
[----:B------:R-:W-:Y:S01]  /*4320*/  FFMA.FTZ R69, R14, UR5, R69 ;  /* 0x000000050e457c23 */ /* 0x000fe20008010045 */
[----:B------:R-:W-:Y:S01]  /*4330*/  ISETP.GE.AND P4, PT, R8, R159, PT ;  /* 0x0000009f0800720c */ /* 0x000fe20003f86270 */
[----:B------:R-:W-:Y:S01]  /*4340*/  FFMA.FTZ R71, R14, UR5, R71 ;  /* 0x000000050e477c23 */ /* 0x000fe20008010047 */
[----:B------:R-:W-:Y:S01]  /*4350*/  FSEL R77, R77, -INF , !P5 ;  /* 0xff8000004d4d7808 */ /* 0x000fe20006800000 */
[----:B------:R-:W-:Y:S01]  /*4360*/  VIADD R9, R100, 0x71 ;  /* 0x0000007164097836 */ /* 0x000fe20000000000 */
        /* <DEDUP_REMOVED lines=13> */
[C---:B------:R-:W-:Y:S01]  /*4440*/  ISETP.GE.AND P1, PT, R9.reuse, R158, PT ;  /* 0x0000009e0900720c */ /* 0x040fe20003f26270 */
[----:B------:R-:W-:Y:S01]  /*4450*/  VIADD R4, R100, 0x78 ;  /* 0x0000007864047836 */ /* 0x000fe20000000000 */
[----:B------:R-:W-:-:S02]  /*4460*/  ISETP.GE.AND P0, PT, R9, R157, PT ;  /* 0x0000009d0900720c */ /* 0x000fc40003f06270 */
        /* <DEDUP_REMOVED lines=17> */
[----:B------:R-:W-:Y:S01]  /*4580*/  FFMA.FTZ R73, R5, UR5, R108 ;  /* 0x0000000505497c23 */ /* 0x000fe2000801006c */
[----:B------:R-:W-:Y:S01]  /*4590*/  ISETP.GE.AND P0, PT, R100, R158, PT ;  /* 0x0000009e6400720c */ /* 0x000fe20003f06270 */
[----:B------:R-:W-:Y:S01]  /*45a0*/  FFMA.FTZ R62, R4, UR5, R62 ;  /* 0x00000005043e7c23 */ /* 0x000fe2000801003e */
[----:B------:R-:W-:Y:S01]  /*45b0*/  FSEL R118, R7, -INF , !P1 ;  /* 0xff80000007767808 */ /* 0x000fe20004800000 */
[----:B------:R-:W-:Y:S01]  /*45c0*/  FFMA.FTZ R110, R5, UR5, R110 ;  /* 0x00000005056e7c23 */ /* 0x000fe2000801006e */
[----:B------:R-:W-:Y:S01]  /*45d0*/  FSEL R125, R115, -INF , !P4 ;  /* 0xff800000737d7808 */ /* 0x000fe20006000000 */
[----:B------:R-:W-:Y:S01]  /*45e0*/  FFMA.FTZ R64, R5, UR5, R64 ;  /* 0x0000000505407c23 */ /* 0x000fe20008010040 */
[----:B------:R-:W-:Y:S01]  /*45f0*/  FSEL R73, R73, -INF , !P2 ;  /* 0xff80000049497808 */ /* 0x000fe20005000000 */
[----:B------:R-:W-:Y:S01]  /*4600*/  FFMA.FTZ R66, R5, UR5, R66 ;  /* 0x0000000505427c23 */ /* 0x000fe20008010042 */
[----:B------:R-:W-:Y:S01]  /*4610*/  ISETP.GE.AND P1, PT, R100, R159, PT ;  /* 0x0000009f6400720c */ /* 0x000fe20003f26270 */
[----:B------:R-:W-:Y:S01]  /*4620*/  FFMA.FTZ R58, R4, UR5, R60 ;  /* 0x00000005043a7c23 */ /* 0x000fe2000801003c */
[----:B------:R-:W-:Y:S01]  /*4630*/  ISETP.GE.AND P4, PT, R100, R157, PT ;  /* 0x0000009d6400720c */ /* 0x000fe20003f86270 */
[----:B------:R-:W-:Y:S01]  /*4640*/  FFMA.FTZ R72, R4, UR5, R152 ;  /* 0x0000000504487c23 */ /* 0x000fe20008010098 */
[C---:B------:R-:W-:Y:S01]  /*4650*/  ISETP.GE.AND P2, PT, R100.reuse, R156, PT ;  /* 0x0000009c6400720c */ /* 0x040fe20003f46270 */
[----:B------:R-:W-:Y:S01]  /*4660*/  VIADD R100, R100, 0x79 ;  /* 0x0000007964647836 */ /* 0x000fe20000000000 */
[----:B------:R-:W-:Y:S01]  /*4670*/  FSEL R80, R62, -INF , !P0 ;  /* 0xff8000003e507808 */ /* 0x000fe20004000000 */
[----:B------:R-:W-:Y:S01]  /*4680*/  FFMA.FTZ R14, R4, UR5, R154 ;  /* 0x00000005040e7c23 */ /* 0x000fe2000801009a */
[----:B------:R-:W-:-:S02]  /*4690*/  PLOP3.LUT P0, PT, PT, PT, UP0, 0x80, 0x0 ;  /* 0x000000000000781c */ /* 0x000fc40003f0f008 */
[----:B------:R-:W-:Y:S02]  /*46a0*/  I2FP.F32.S32 R5, R100 ;  /* 0x0000006400057245 */ /* 0x000fe40000201400 */
[----:B------:R-:W-:Y:S02]  /*46b0*/  FSEL R116, R110, -INF , !P6 ;  /* 0xff8000006e747808 */ /* 0x000fe40007000000 */
[----:B------:R-:W-:Y:S01]  /*46c0*/  FSEL R137, R64, -INF , !P5 ;  /* 0xff80000040897808 */ /* 0x000fe20006800000 */
[C---:B------:R-:W-:Y:S01]  /*46d0*/  FFMA.FTZ R81, R5.reuse, UR5, R109 ;  /* 0x0000000505517c23 */ /* 0x040fe2000801006d */
[----:B------:R-:W-:Y:S01]  /*46e0*/  FSEL R120, R66, -INF , !P3 ;  /* 0xff80000042787808 */ /* 0x000fe20005800000 */
[C---:B------:R-:W-:Y:S01]  /*46f0*/  FFMA.FTZ R110, R5.reuse, UR5, R111 ;  /* 0x00000005056e7c23 */ /* 0x040fe2000801006f */
[----:B------:R-:W-:Y:S01]  /*4700*/  FSEL R58, R58, -INF , !P1 ;  /* 0xff8000003a3a7808 */ /* 0x000fe20004800000 */
[C---:B------:R-:W-:Y:S01]  /*4710*/  FFMA.FTZ R65, R5.reuse, UR5, R65 ;  /* 0x0000000505417c23 */ /* 0x040fe20008010041 */
[----:B------:R-:W-:Y:S01]  /*4720*/  FFMA.FTZ R67, R5, UR5, R67 ;  /* 0x0000000505437c23 */ /* 0x000fe20008010043 */
[----:B------:R-:W-:-:S02]  /*4730*/  ISETP.GE.AND P6, PT, R100, R159, PT ;  /* 0x0000009f6400720c */ /* 0x000fc40003fc6270 */
[C---:B------:R-:W-:Y:S02]  /*4740*/  ISETP.GE.AND P5, PT, R100.reuse, R158, PT ;  /* 0x0000009e6400720c */ /* 0x040fe40003fa6270 */
[C---:B------:R-:W-:Y:S02]  /*4750*/  ISETP.GE.AND P3, PT, R100.reuse, R157, PT ;  /* 0x0000009d6400720c */ /* 0x040fe40003f66270 */
[----:B------:R-:W-:Y:S02]  /*4760*/  ISETP.GE.AND P1, PT, R100, R156, PT ;  /* 0x0000009c6400720c */ /* 0x000fe40003f26270 */
        /* <DEDUP_REMOVED lines=53> */
[----:B--2---:R-:W-:Y:S01]  /*4ac0*/  IMAD.U32 R4, RZ, RZ, UR10 ;  /* 0x0000000aff047e24 */ /* 0x004fe2000f8e00ff */
        /* <DEDUP_REMOVED lines=10> */
.L_x_150:
[----:B------:R-:W-:Y:S05]  /*4b70*/  BSYNC B0 ;  /* 0x0000000000007941 */ /* 0x000fea0003800000 */
.L_x_149:
[----:B------:R-:W0:Y:S02]  /*4b80*/  LDGDEPBAR ;  /* 0x00000000000079af */ /* 0x000e240000000000 */
.L_x_148:
[----:B--2---:R-:W-:Y:S01]  /*4b90*/  FMNMX.FTZ R5, R58, R61, !PT ;  /* 0x0000003d3a057209 */ /* 0x004fe20007810000 */
        /* <DEDUP_REMOVED lines=57> */
[----:B-1----:R-:W-:Y:S02]  /*4f30*/  FMNMX.FTZ R6, R14, R101, !PT ;  /* 0x000000650e067209 */ /* 0x002fe40007810000 */
[----:B------:R-:W-:Y:S02]  /*4f40*/  FMNMX.FTZ R5, R73, R5, !PT ;  /* 0x0000000549057209 */ /* 0x000fe40007810000 */
[----:B------:R-:W-:-:S02]  /*4f50*/  FMNMX.FTZ R132, R118, R132, !PT ;  /* 0x0000008476847209 */ /* 0x000fc40007810000 */
[----:B------:R-:W-:Y:S02]  /*4f60*/  FMNMX.FTZ R5, R81, R5, !PT ;  /* 0x0000000551057209 */ /* 0x000fe40007810000 */
[----:B------:R-:W-:Y:S02]  /*4f70*/  FMNMX.FTZ R6, R96, R6, !PT ;  /* 0x0000000660067209 */ /* 0x000fe40007810000 */
[----:B------:R-:W-:Y:S01]  /*4f80*/  FMNMX.FTZ R132, R116, R132, !PT ;  /* 0x0000008474847209 */ /* 0x000fe20007810000 */
[----:B------:R-:W1:Y:S01]  /*4f90*/  SHFL.BFLY PT, R4, R5, 0x2, 0x1f ;  /* 0x0c401f0005047f89 */ /* 0x000e6200000e0000 */
[----:B------:R-:W-:Y:S02]  /*4fa0*/  FMNMX.FTZ R6, R171, R6, !PT ;  /* 0x00000006ab067209 */ /* 0x000fe40007810000 */
[----:B------:R-:W-:Y:S02]  /*4fb0*/  FMNMX.FTZ R132, R110, R132, !PT ;  /* 0x000000846e847209 */ /* 0x000fe40007810000 */
[----:B------:R-:W-:-:S02]  /*4fc0*/  FMNMX.FTZ R6, R173, R6, !PT ;  /* 0x00000006ad067209 */ /* 0x000fc40007810000 */
[----:B------:R-:W-:Y:S01]  /*4fd0*/  LEA R237, R237, UR4, 0x1 ;  /* 0x00000004eded7c11 */ /* 0x000fe2000f8e08ff */
[----:B------:R-:W-:Y:S01]  /*4fe0*/  UMOV UR4, UR22 ;  /* 0x0000001600047c82 */ /* 0x000fe20008000000 */
[----:B------:R-:W-:Y:S02]  /*4ff0*/  FMNMX.FTZ R6, R172, R6, !PT ;  /* 0x00000006ac067209 */ /* 0x000fe40007810000 */
[----:B------:R-:W-:Y:S01]  /*5000*/  LEA R238, R0, R237, 0x1 ;  /* 0x000000ed00ee7211 */ /* 0x000fe200078e08ff */
[----:B------:R-:W-:Y:S01]  /*5010*/  LDSM.16.MT88.4 R188, [R237+0x4000] ;  /* 0x00400000edbc783b */ /* 0x000fe20000004200 */
[----:B------:R-:W-:-:S04]  /*5020*/  FMNMX.FTZ R6, R170, R6, !PT ;  /* 0x00000006aa067209 */ /* 0x000fc80007810000 */
[----:B------:R-:W-:-:S04]  /*5030*/  FMNMX.FTZ R6, R169, R6, !PT ;  /* 0x00000006a9067209 */ /* 0x000fc80007810000 */
[----:B------:R-:W-:Y:S02]  /*5040*/  FMNMX.FTZ R6, R167, R6, !PT ;  /* 0x00000006a7067209 */ /* 0x000fe40007810000 */
[----:B-1----:R-:W-:Y:S02]  /*5050*/  FMNMX.FTZ R4, R5, R4, !PT ;  /* 0x0000000405047209 */ /* 0x002fe40007810000 */
[----:B------:R-:W1:Y:S01]  /*5060*/  SHFL.BFLY PT, R5, R132, 0x2, 0x1f ;  /* 0x0c401f0084057f89 */ /* 0x000e6200000e0000 */
[----:B------:R-:W-:-:S03]  /*5070*/  FMNMX.FTZ R6, R166, R6, !PT ;  /* 0x00000006a6067209 */ /* 0x000fc60007810000 */
[----:B------:R-:W2:Y:S01]  /*5080*/  SHFL.BFLY PT, R133, R4, 0x1, 0x1f ;  /* 0x0c201f0004857f89 */ /* 0x000ea200000e0000 */
[----:B------:R-:W-:-:S04]  /*5090*/  FMNMX.FTZ R6, R165, R6, !PT ;  /* 0x00000006a5067209 */ /* 0x000fc80007810000 */
[----:B------:R-:W-:-:S04]  /*50a0*/  FMNMX.FTZ R6, R164, R6, !PT ;  /* 0x00000006a4067209 */ /* 0x000fc80007810000 */
[----:B------:R-:W-:-:S04]  /*50b0*/  FMNMX.FTZ R6, R140, R6, !PT ;  /* 0x000000068c067209 */ /* 0x000fc80007810000 */
[----:B------:R-:W-:-:S04]  /*50c0*/  FMNMX.FTZ R6, R135, R6, !PT ;  /* 0x0000000687067209 */ /* 0x000fc80007810000 */
[----:B------:R-:W-:Y:S02]  /*50d0*/  FMNMX.FTZ R6, R130, R6, !PT ;  /* 0x0000000682067209 */ /* 0x000fe40007810000 */
[----:B-1----:R-:W-:Y:S02]  /*50e0*/  FMNMX.FTZ R132, R132, R5, !PT ;  /* 0x0000000584847209 */ /* 0x002fe40007810000 */
[----:B------:R-:W-:Y:S02]  /*50f0*/  FMNMX.FTZ R6, R129, R6, !PT ;  /* 0x0000000681067209 */ /* 0x000fe40007810000 */
[----:B--2---:R-:W-:Y:S01]  /*5100*/  FMNMX.FTZ R133, R4, R133, !PT ;  /* 0x0000008504857209 */ /* 0x004fe20007810000 */
[----:B------:R-:W1:Y:S01]  /*5110*/  SHFL.BFLY PT, R5, R132, 0x1, 0x1f ;  /* 0x0c201f0084057f89 */ /* 0x000e6200000e0000 */
[----:B------:R-:W-:Y:S02]  /*5120*/  FMNMX.FTZ R6, R143, R6, !PT ;  /* 0x000000068f067209 */ /* 0x000fe40007810000 */
[C---:B------:R-:W-:Y:S01]  /*5130*/  FSETP.NEU.FTZ.AND P1, PT, R133.reuse, -INF , PT ;  /* 0xff8000008500780b */ /* 0x040fe20003f3d000 */
[----:B------:R-:W-:Y:S01]  /*5140*/  FMUL.FTZ R4, R133, UR24 ;  /* 0x0000001885047c20 */ /* 0x000fe20008410000 */
[----:B------:R-:W-:-:S04]  /*5150*/  FMNMX.FTZ R6, R145, R6, !PT ;  /* 0x0000000691067209 */ /* 0x000fc80007810000 */
[----:B------:R-:W-:Y:S02]  /*5160*/  FSEL R4, R4, RZ, P1 ;  /* 0x000000ff04047208 */ /* 0x000fe40000800000 */
[----:B------:R-:W-:-:S03]  /*5170*/  FMNMX.FTZ R6, R151, R6, !PT ;  /* 0x0000000697067209 */ /* 0x000fc60007810000 */
[--C-:B------:R-:W-:Y:S01]  /*5180*/  FFMA.FTZ R113, R58, UR24, -R4.reuse ;  /* 0x000000183a717c23 */ /* 0x100fe20008010804 */
        /* <DEDUP_REMOVED lines=30> */
[----:B------:R-:W-:Y:S01]  /*5370*/  FFMA.FTZ R49, R81, UR24, -R4 ;  /* 0x0000001851317c23 */ /* 0x000fe20008010804 */
[----:B------:R-:W-:Y:S01]  /*5380*/  FMNMX.FTZ R4, R72, R2, !PT ;  /* 0x0000000248047209 */ /* 0x000fe20007810000 */
[----:B------:R-:W-:Y:S01]  /*5390*/  MUFU.EX2 R113, R113 ;  /* 0x0000007100717308 */ /* 0x000fe20000000800 */
[----:B-1----:R-:W-:-:S02]  /*53a0*/  FMNMX.FTZ R132, R132, R5, !PT ;  /* 0x0000000584847209 */ /* 0x002fc40007810000 */
[----:B------:R-:W-:Y:S02]  /*53b0*/  FMNMX.FTZ R4, R3, R4, !PT ;  /* 0x0000000403047209 */ /* 0x000fe40007810000 */
[----:B------:R-:W-:Y:S01]  /*53c0*/  FMNMX.FTZ R6, R150, R6, !PT ;  /* 0x0000000696067209 */ /* 0x000fe20007810000 */
[----:B------:R-:W-:Y:S01]  /*53d0*/  FMUL.FTZ R111, R132, UR24 ;  /* 0x00000018846f7c20 */ /* 0x000fe20008410000 */
[----:B------:R-:W-:Y:S01]  /*53e0*/  FMNMX.FTZ R4, R88, R4, !PT ;  /* 0x0000000458047209 */ /* 0x000fe20007810000 */
[----:B------:R-:W1:Y:S01]  /*53f0*/  MUFU.EX2 R112, R112 ;  /* 0x0000007000707308 */ /* 0x000e620000000800 */
[----:B------:R-:W-:Y:S02]  /*5400*/  FMNMX.FTZ R6, R148, R6, !PT ;  /* 0x0000000694067209 */ /* 0x000fe40007810000 */
[----:B------:R-:W-:Y:S02]  /*5410*/  FMNMX.FTZ R4, R102, R4, !PT ;  /* 0x0000000466047209 */ /* 0x000fe40007810000 */
[----:B------:R-:W-:-:S02]  /*5420*/  FMNMX.FTZ R6, R146, R6, !PT ;  /* 0x0000000692067209 */ /* 0x000fc40007810000 */
[----:B------:R-:W-:Y:S01]  /*5430*/  FMNMX.FTZ R4, R174, R4, !PT ;  /* 0x00000004ae047209 */ /* 0x000fe20007810000 */
[----:B------:R-:W-:Y:S01]  /*5440*/  MUFU.EX2 R108, R108 ;  /* 0x0000006c006c7308 */ /* 0x000fe20000000800 */
[----:B------:R-:W-:Y:S02]  /*5450*/  FMNMX.FTZ R6, R144, R6, !PT ;  /* 0x0000000690067209 */ /* 0x000fe40007810000 */
[----:B------:R-:W-:Y:S02]  /*5460*/  FMNMX.FTZ R4, R175, R4, !PT ;  /* 0x00000004af047209 */ /* 0x000fe40007810000 */
[----:B------:R-:W-:Y:S02]  /*5470*/  FMNMX.FTZ R6, R141, R6, !PT ;  /* 0x000000068d067209 */ /* 0x000fe40007810000 */
[----:B------:R-:W-:Y:S01]  /*5480*/  FMNMX.FTZ R4, R180, R4, !PT ;  /* 0x00000004b4047209 */ /* 0x000fe20007810000 */
[----:B------:R-:W2:Y:S01]  /*5490*/  MUFU.EX2 R100, R100 ;  /* 0x0000006400647308 */ /* 0x000ea20000000800 */
[----:B------:R-:W-:-:S02]  /*54a0*/  FMNMX.FTZ R6, R136, R6, !PT ;  /* 0x0000000688067209 */ /* 0x000fc40007810000 */
[----:B------:R-:W-:Y:S02]  /*54b0*/  FMNMX.FTZ R4, R181, R4, !PT ;  /* 0x00000004b5047209 */ /* 0x000fe40007810000 */
[----:B------:R-:W-:Y:S02]  /*54c0*/  FMNMX.FTZ R6, R134, R6, !PT ;  /* 0x0000000686067209 */ /* 0x000fe40007810000 */
[----:B------:R-:W-:Y:S01]  /*54d0*/  FMNMX.FTZ R4, R182, R4, !PT ;  /* 0x00000004b6047209 */ /* 0x000fe20007810000 */
[----:B------:R-:W-:Y:S01]  /*54e0*/  MUFU.EX2 R91, R91 ;  /* 0x0000005b005b7308 */ /* 0x000fe20000000800 */
        /* <DEDUP_REMOVED lines=9> */
[----:B------:R-:W-:Y:S01]  /*5580*/  MUFU.EX2 R86, R86 ;  /* 0x0000005600567308 */ /* 0x000fe20000000800 */
[----:B------:R-:W-:-:S02]  /*5590*/  FMNMX.FTZ R7, R120, R7, !PT ;  /* 0x0000000778077209 */ /* 0x000fc40007810000 */
[----:B------:R-:W-:Y:S02]  /*55a0*/  FMNMX.FTZ R4, R92, R4, !PT ;  /* 0x000000045c047209 */ /* 0x000fe40007810000 */
[----:B------:R-:W-:Y:S02]  /*55b0*/  FMNMX.FTZ R7, R122, R7, !PT ;  /* 0x000000077a077209 */ /* 0x000fe40007810000 */
[----:B------:R-:W-:Y:S01]  /*55c0*/  FMNMX.FTZ R4, R94, R4, !PT ;  /* 0x000000045e047209 */ /* 0x000fe20007810000 */
[----:B------:R-:W-:Y:S01]  /*55d0*/  MUFU.EX2 R79, R79 ;  /* 0x0000004f004f7308 */ /* 0x000fe20000000800 */
[----:B------:R-:W-:Y:S02]  /*55e0*/  FSETP.NEU.FTZ.AND P1, PT, R132, -INF , PT ;  /* 0xff8000008400780b */ /* 0x000fe40003f3d000 */
[----:B------:R-:W-:Y:S02]  /*55f0*/  FMNMX.FTZ R4, R93, R4, !PT ;  /* 0x000000045d047209 */ /* 0x000fe40007810000 */
[----:B------:R-:W-:-:S02]  /*5600*/  FSEL R111, R111, RZ, P1 ;  /* 0x000000ff6f6f7208 */ /* 0x000fc40000800000 */
[----:B------:R-:W-:Y:S01]  /*5610*/  FMNMX.FTZ R4, R24, R4, !PT ;  /* 0x0000000418047209 */ /* 0x000fe20007810000 */
[----:B------:R-:W-:Y:S01]  /*5620*/  MUFU.EX2 R74, R74 ;  /* 0x0000004a004a7308 */ /* 0x000fe20000000800 */
[----:B-1----:R-:W-:Y:S01]  /*5630*/  F2FP.F16.F32.PACK_AB R196, R112, R113 ;  /* 0x0000007170c4723e */ /* 0x002fe200000000ff */
[--C-:B------:R-:W-:Y:S01]  /*5640*/  FFMA.FTZ R78, R103, UR24, -R111.reuse ;  /* 0x00000018674e7c23 */ /* 0x100fe2000801086f */
[----:B------:R-:W-:Y:S01]  /*5650*/  FMNMX.FTZ R4, R168, R4, !PT ;  /* 0x00000004a8047209 */ /* 0x000fe20007810000 */
[--C-:B------:R-:W-:Y:S01]  /*5660*/  FFMA.FTZ R31, R11, UR24, -R111.reuse ;  /* 0x000000180b1f7c23 */ /* 0x100fe2000801086f */
[--C-:B------:R-:W-:Y:S01]  /*5670*/  FFMA.FTZ R30, R10, UR24, -R111.reuse ;  /* 0x000000180a1e7c23 */ /* 0x100fe2000801086f */
[--C-:B------:R-:W-:Y:S01]  /*5680*/  FFMA.FTZ R99, R89, UR24, -R111.reuse ;  /* 0x0000001859637c23 */ /* 0x100fe2000801086f */
[----:B------:R-:W-:Y:S01]  /*5690*/  FMNMX.FTZ R4, R126, R4, !PT ;  /* 0x000000047e047209 */ /* 0x000fe20007810000 */
[----:B------:R-:W1:Y:S01]  /*56a0*/  LDSM.16.MT88.4 R8, [R238+0x4000] ;  /* 0x00400000ee08783b */ /* 0x000e620000004200 */
[--C-:B------:R-:W-:Y:S01]  /*56b0*/  FFMA.FTZ R89, R97, UR24, -R111.reuse ;  /* 0x0000001861597c23 */ /* 0x100fe2000801086f */
[--C-:B------:R-:W-:Y:S01]  /*56c0*/  FFMA.FTZ R105, R85, UR24, -R111.reuse ;  /* 0x0000001855697c23 */ /* 0x100fe2000801086f */
[----:B------:R-:W-:Y:S01]  /*56d0*/  FMNMX.FTZ R4, R124, R4, !PT ;  /* 0x000000047c047209 */ /* 0x000fe20007810000 */
[--C-:B------:R-:W-:Y:S01]  /*56e0*/  FFMA.FTZ R85, R98, UR24, -R111.reuse ;  /* 0x0000001862557c23 */ /* 0x100fe2000801086f */
[--C-:B------:R-:W-:Y:S01]  /*56f0*/  FFMA.FTZ R107, R80, UR24, -R111.reuse ;  /* 0x00000018506b7c23 */ /* 0x100fe2000801086f */
[--C-:B------:R-:W-:Y:S01]  /*5700*/  FFMA.FTZ R106, R84, UR24, -R111.reuse ;  /* 0x00000018546a7c23 */ /* 0x100fe2000801086f */
[----:B------:R-:W-:Y:S01]  /*5710*/  FMNMX.FTZ R4, R163, R4, !PT ;  /* 0x00000004a3047209 */ /* 0x000fe20007810000 */
[--C-:B------:R-:W-:Y:S01]  /*5720*/  FFMA.FTZ R84, R48, UR24, -R111.reuse ;  /* 0x0000001830547c23 */ /* 0x100fe2000801086f */
[----:B------:R-:W-:Y:S01]  /*5730*/  MUFU.EX2 R105, R105 ;  /* 0x0000006900697308 */ /* 0x000fe20000000800 */
        /* <DEDUP_REMOVED lines=15> */
[----:B------:R-:W3:Y:S01]  /*5830*/  MUFU.EX2 R106, R106 ;  /* 0x0000006a006a7308 */ /* 0x000ee20000000800 */
[--C-:B------:R-:W-:Y:S01]  /*5840*/  FFMA.FTZ R33, R12, UR24, -R111.reuse ;  /* 0x000000180c217c23 */ /* 0x100fe2000801086f */
[----:B------:R-:W-:Y:S01]  /*5850*/  FMNMX.FTZ R4, R155, R4, !PT ;  /* 0x000000049b047209 */ /* 0x000fe20007810000 */
[--C-:B------:R-:W-:Y:S01]  /*5860*/  FFMA.FTZ R32, R13, UR24, -R111.reuse ;  /* 0x000000180d207c23 */ /* 0x100fe2000801086f */
[--C-:B------:R-:W-:Y:S01]  /*5870*/  FFMA.FTZ R29, R15, UR24, -R111.reuse ;  /* 0x000000180f1d7c23 */ /* 0x100fe2000801086f */
[----:B------:R-:W-:Y:S01]  /*5880*/  LDSM.16.MT88.4 R20, [R238+0x4400] ;  /* 0x00440000ee14783b */ /* 0x000fe20000004200 */
[----:B------:R-:W-:Y:S01]  /*5890*/  FMNMX.FTZ R4, R147, R4, !PT ;  /* 0x0000000493047209 */ /* 0x000fe20007810000 */
[--C-:B------:R-:W-:Y:S01]  /*58a0*/  FFMA.FTZ R39, R25, UR24, -R111.reuse ;  /* 0x0000001819277c23 */ /* 0x100fe2000801086f */
[----:B------:R-:W4:Y:S01]  /*58b0*/  MUFU.EX2 R99, R99 ;  /* 0x0000006300637308 */ /* 0x000f220000000800 */
[----:B--2---:R-:W-:Y:S01]  /*58c0*/  F2FP.F16.F32.PACK_AB R198, R100, R108 ;  /* 0x0000006c64c6723e */ /* 0x004fe200000000ff */
[--C-:B------:R-:W-:Y:S01]  /*58d0*/  FFMA.FTZ R38, R26, UR24, -R111.reuse ;  /* 0x000000181a267c23 */ /* 0x100fe2000801086f */
[----:B------:R-:W-:Y:S01]  /*58e0*/  FMNMX.FTZ R4, R153, R4, !PT ;  /* 0x0000000499047209 */ /* 0x000fe20007810000 */
[--C-:B------:R-:W-:Y:S01]  /*58f0*/  FFMA.FTZ R46, R41, UR24, -R111.reuse ;  /* 0x00000018292e7c23 */ /* 0x100fe2000801086f */
[--C-:B------:R-:W-:Y:S01]  /*5900*/  FFMA.FTZ R35, R16, UR24, -R111.reuse ;  /* 0x0000001810237c23 */ /* 0x100fe2000801086f */
[--C-:B------:R-:W-:Y:S01]  /*5910*/  FFMA.FTZ R34, R17, UR24, -R111.reuse ;  /* 0x0000001811227c23 */ /* 0x100fe2000801086f */
[----:B------:R-:W-:Y:S01]  /*5920*/  FMNMX.FTZ R4, R149, R4, !PT ;  /* 0x0000000495047209 */ /* 0x000fe20007810000 */
[----:B------:R-:W2:Y:S01]  /*5930*/  MUFU.EX2 R89, R89 ;  /* 0x0000005900597308 */ /* 0x000ea20000000800 */
[----:B---3--:R-:W-:Y:S01]  /*5940*/  F2FP.F16.F32.PACK_AB R197, R106, R107 ;  /* 0x0000006b6ac5723e */ /* 0x008fe200000000ff */
[--C-:B------:R-:W-:Y:S01]  /*5950*/  FFMA.FTZ R41, R28, UR24, -R111.reuse ;  /* 0x000000181c297c23 */ /* 0x100fe2000801086f */
[----:B------:R-:W-:Y:S01]  /*5960*/  FMNMX.FTZ R4, R137, R4, !PT ;  /* 0x0000000489047209 */ /* 0x000fe20007810000 */
[----:B------:R-:W-:Y:S01]  /*5970*/  FADD.FTZ R112, R113, R112 ;  /* 0x0000007071707221 */ /* 0x000fe20000010000 */
[----:B------:R-:W-:Y:S01]  /*5980*/  FADD.FTZ R106, R107, R106 ;  /* 0x0000006a6b6a7221 */ /* 0x000fe20000010000 */
[--C-:B------:R-:W-:Y:S01]  /*5990*/  FFMA.FTZ R118, R118, UR24, -R111.reuse ;  /* 0x0000001876767c23 */ /* 0x100fe2000801086f */
[----:B------:R-:W-:Y:S01]  /*59a0*/  FMNMX.FTZ R4, R138, R4, !PT ;  /* 0x000000048a047209 */ /* 0x000fe20007810000 */
[----:B------:R-:W3:Y:S01]  /*59b0*/  MUFU.EX2 R85, R85 ;  /* 0x0000005500557308 */ /* 0x000ee20000000800 */
[----:B----4-:R-:W-:Y:S01]  /*59c0*/  F2FP.F16.F32.PACK_AB R199, R99, R105 ;  /* 0x0000006963c7723e */ /* 0x010fe200000000ff */
[----:B------:R-:W-:Y:S01]  /*59d0*/  FADD.FTZ R112, R108, R112 ;  /* 0x000000706c707221 */ /* 0x000fe20000010000 */
[----:B------:R-:W-:Y:S01]  /*59e0*/  FADD.FTZ R106, R105, R106 ;  /* 0x0000006a696a7221 */ /* 0x000fe20000010000 */
[----:B------:R-:W4:Y:S01]  /*59f0*/  SHFL.BFLY PT, R5, R4, 0x2, 0x1f ;  /* 0x0c401f0004057f89 */ /* 0x000f2200000e0000 */
[----:B------:R-:W-:Y:S01]  /*5a00*/  FFMA.FTZ R116, R116, UR24, -R111 ;  /* 0x0000001874747c23 */ /* 0x000fe2000801086f */
[----:B------:R-:W-:Y:S01]  /*5a10*/  FADD.FTZ R100, R100, R112 ;  /* 0x0000007064647221 */ /* 0x000fe20000010000 */
[----:B------:R-:W-:Y:S01]  /*5a20*/  FADD.FTZ R99, R99, R106 ;  /* 0x0000006a63637221 */ /* 0x000fe20000010000 */
[----:B------:R-:W-:Y:S01]  /*5a30*/  HMMA.16816.F32 R192, R196, R188, RZ ;  /* 0x000000bcc4c0723c */ /* 0x000fe200000018ff */
[----:B------:R-:W5:Y:S01]  /*5a40*/  MUFU.EX2 R84, R84 ;  /* 0x0000005400547308 */ /* 0x000f620000000800 */
[----:B------:R-:W-:Y:S01]  /*5a50*/  FADD.FTZ R100, R91, R100 ;  /* 0x000000645b647221 */ /* 0x000fe20000010000 */
[----:B--2---:R-:W-:-:S03]  /*5a60*/  FADD.FTZ R99, R89, R99 ;  /* 0x0000006359637221 */ /* 0x004fc60000010000 */
[----:B-1----:R-:W-:Y:S01]  /*5a70*/  HMMA.16816.F32 R200, R196, R8, RZ ;  /* 0x00000008c4c8723c */ /* 0x002fe200000018ff */
[----:B------:R-:W-:Y:S02]  /*5a80*/  FADD.FTZ R100, R90, R100 ;  /* 0x000000645a647221 */ /* 0x000fe40000010000 */
[----:B------:R-:W1:Y:S01]  /*5a90*/  MUFU.EX2 R78, R78 ;  /* 0x0000004e004e7308 */ /* 0x000e620000000800 */
[----:B---3--:R-:W-:Y:S01]  /*5aa0*/  FADD.FTZ R99, R85, R99 ;  /* 0x0000006355637221 */ /* 0x008fe20000010000 */
[----:B------:R-:W-:-:S04]  /*5ab0*/  FADD.FTZ R100, R86, R100 ;  /* 0x0000006456647221 */ /* 0x000fc80000010000 */
[----:B------:R-:W-:Y:S02]  /*5ac0*/  FADD.FTZ R100, R79, R100 ;  /* 0x000000644f647221 */ /* 0x000fe40000010000 */
[----:B------:R-:W2:Y:S01]  /*5ad0*/  MUFU.EX2 R71, R71 ;  /* 0x0000004700477308 */ /* 0x000ea20000000800 */
[----:B-----5:R-:W-:Y:S01]  /*5ae0*/  FADD.FTZ R99, R84, R99 ;  /* 0x0000006354637221 */ /* 0x020fe20000010000 */
[----:B------:R-:W-:Y:S01]  /*5af0*/  FADD.FTZ R100, R74, R100 ;  /* 0x000000644a647221 */ /* 0x000fe20000010000 */
[----:B----4-:R-:W-:-:S05]  /*5b00*/  FMNMX.FTZ R5, R4, R5, !PT ;  /* 0x0000000504057209 */ /* 0x010fca0007810000 */
[----:B------:R-:W3:Y:S01]  /*5b10*/  SHFL.BFLY PT, R4, R5, 0x1, 0x1f ;  /* 0x0c201f0005047f89 */ /* 0x000ee200000e0000 */
[----:B------:R-:W4:Y:S01]  /*5b20*/  MUFU.EX2 R70, R70 ;  /* 0x0000004600467308 */ /* 0x000f220000000800 */
[----:B-1----:R-:W-:-:S07]  /*5b30*/  FADD.FTZ R99, R78, R99 ;  /* 0x000000634e637221 */ /* 0x002fce0000010000 */
[----:B------:R-:W1:Y:S01]  /*5b40*/  MUFU.EX2 R69, R69 ;  /* 0x0000004500457308 */ /* 0x000e620000000800 */
[----:B--2---:R-:W-:-:S07]  /*5b50*/  FADD.FTZ R100, R71, R100 ;  /* 0x0000006447647221 */ /* 0x004fce0000010000 */
[----:B------:R-:W2:Y:S01]  /*5b60*/  MUFU.EX2 R73, R73 ;  /* 0x0000004900497308 */ /* 0x000ea20000000800 */
[----:B----4-:R-:W-:Y:S01]  /*5b70*/  FADD.FTZ R100, R70, R100 ;  /* 0x0000006446647221 */ /* 0x010fe20000010000 */
[----:B---3--:R-:W-:-:S06]  /*5b80*/  FMNMX.FTZ R5, R5, R4, !PT ;  /* 0x0000000405057209 */ /* 0x008fcc0007810000 */
[----:B------:R-:W3:Y:S01]  /*5b90*/  MUFU.EX2 R48, R48 ;  /* 0x0000003000307308 */ /* 0x000ee20000000800 */
[----:B------:R-:W4:Y:S01]  /*5ba0*/  SHFL.BFLY PT, R4, R7, 0x2, 0x1f ;  /* 0x0c401f0007047f89 */ /* 0x000f2200000e0000 */
[----:B-1----:R-:W-:Y:S01]  /*5bb0*/  FADD.FTZ R100, R69, R100 ;  /* 0x0000006445647221 */ /* 0x002fe20000010000 */
[C---:B------:R-:W-:Y:S01]  /*5bc0*/  FSETP.NEU.FTZ.AND P1, PT, R5.reuse, -INF , PT ;  /* 0xff8000000500780b */ /* 0x040fe20003f3d000 */
[----:B------:R-:W-:-:S04]  /*5bd0*/  FMUL.FTZ R139, R5, UR24 ;  /* 0x00000018058b7c20 */ /* 0x000fc80008410000 */
[----:B------:R-:W-:Y:S01]  /*5be0*/  MUFU.EX2 R47, R47 ;  /* 0x0000002f002f7308 */ /* 0x000fe20000000800 */
[----:B------:R-:W-:Y:S01]  /*5bf0*/  FSEL R139, R139, RZ, P1 ;  /* 0x000000ff8b8b7208 */ /* 0x000fe20000800000 */
[----:B--2---:R-:W-:-:S04]  /*5c00*/  FADD.FTZ R99, R73, R99 ;  /* 0x0000006349637221 */ /* 0x004fc80000010000 */
[--C-:B------:R-:W-:Y:S01]  /*5c10*/  FFMA.FTZ R103, R2, UR24, -R139.reuse ;  /* 0x0000001802677c23 */ /* 0x100fe2000801088b */
[--C-:B------:R-:W-:Y:S01]  /*5c20*/  FFMA.FTZ R97, R88, UR24, -R139.reuse ;  /* 0x0000001858617c23 */ /* 0x100fe2000801088b */
[--C-:B------:R-:W-:Y:S01]  /*5c30*/  FFMA.FTZ R88, R102, UR24, -R139.reuse ;  /* 0x0000001866587c23 */ /* 0x100fe2000801088b */
[--C-:B------:R-:W-:Y:S01]  /*5c40*/  FFMA.FTZ R104, R72, UR24, -R139.reuse ;  /* 0x0000001848687c23 */ /* 0x100fe2000801088b */
[--C-:B------:R-:W-:Y:S01]  /*5c50*/  FFMA.FTZ R98, R3, UR24, -R139.reuse ;  /* 0x0000001803627c23 */ /* 0x100fe2000801088b */
[--C-:B------:R-:W-:Y:S01]  /*5c60*/  FFMA.FTZ R0, R92, UR24, -R139.reuse ;  /* 0x000000185c007c23 */ /* 0x100fe2000801088b */
[----:B------:R-:W-:Y:S01]  /*5c70*/  MUFU.EX2 R103, R103 ;  /* 0x0000006700677308 */ /* 0x000fe20000000800 */
[--C-:B------:R-:W-:Y:S01]  /*5c80*/  FFMA.FTZ R83, R174, UR24, -R139.reuse ;  /* 0x00000018ae537c23 */ /* 0x100fe2000801088b */
[--C-:B------:R-:W-:Y:S01]  /*5c90*/  FFMA.FTZ R77, R175, UR24, -R139.reuse ;  /* 0x00000018af4d7c23 */ /* 0x100fe2000801088b */
[--C-:B------:R-:W-:Y:S01]  /*5ca0*/  FFMA.FTZ R76, R180, UR24, -R139.reuse ;  /* 0x00000018b44c7c23 */ /* 0x100fe2000801088b */
[--C-:B------:R-:W-:Y:S01]  /*5cb0*/  FFMA.FTZ R82, R93, UR24, -R139.reuse ;  /* 0x000000185d527c23 */ /* 0x100fe2000801088b */
[----:B----4-:R-:W-:Y:S01]  /*5cc0*/  FMNMX.FTZ R7, R7, R4, !PT ;  /* 0x0000000407077209 */ /* 0x010fe20007810000 */
[--C-:B------:R-:W-:Y:S01]  /*5cd0*/  FFMA.FTZ R93, R24, UR24, -R139.reuse ;  /* 0x00000018185d7c23 */ /* 0x100fe2000801088b */
[--C-:B------:R-:W-:Y:S01]  /*5ce0*/  FFMA.FTZ R75, R94, UR24, -R139.reuse ;  /* 0x000000185e4b7c23 */ /* 0x100fe2000801088b */
[----:B------:R-:W1:Y:S01]  /*5cf0*/  MUFU.EX2 R104, R104 ;  /* 0x0000006800687308 */ /* 0x000e620000000800 */
[----:B------:R-:W-:Y:S01]  /*5d00*/  LDSM.16.MT88.4 R24, [R238+0x4800] ;  /* 0x00480000ee18783b */ /* 0x000fe20000004200 */
[--C-:B------:R-:W-:Y:S01]  /*5d10*/  FFMA.FTZ R72, R181, UR24, -R139.reuse ;  /* 0x00000018b5487c23 */ /* 0x100fe2000801088b */
[--C-:B------:R-:W-:Y:S01]  /*5d20*/  FFMA.FTZ R28, R182, UR24, -R139.reuse ;  /* 0x00000018b61c7c23 */ /* 0x100fe2000801088b */
[--C-:B------:R-:W-:Y:S01]  /*5d30*/  FFMA.FTZ R6, R183, UR24, -R139.reuse ;  /* 0x00000018b7067c23 */ /* 0x100fe2000801088b */
[----:B------:R-:W2:Y:S01]  /*5d40*/  SHFL.BFLY PT, R2, R7, 0x1, 0x1f ;  /* 0x0c201f0007027f89 */ /* 0x000ea200000e0000 */
[--C-:B------:R-:W-:Y:S01]  /*5d50*/  FFMA.FTZ R4, R185, UR24, -R139.reuse ;  /* 0x00000018b9047c23 */ /* 0x100fe2000801088b */
[--C-:B------:R-:W-:Y:S01]  /*5d60*/  FFMA.FTZ R119, R126, UR24, -R139.reuse ;  /* 0x000000187e777c23 */ /* 0x100fe2000801088b */
[----:B------:R-:W4:Y:S01]  /*5d70*/  MUFU.EX2 R98, R98 ;  /* 0x0000006200627308 */ /* 0x000f220000000800 */
[--C-:B------:R-:W-:Y:S01]  /*5d80*/  FFMA.FTZ R121, R124, UR24, -R139.reuse ;  /* 0x000000187c797c23 */ /* 0x100fe2000801088b */
[--C-:B------:R-:W-:Y:S01]  /*5d90*/  FFMA.FTZ R3, R186, UR24, -R139.reuse ;  /* 0x00000018ba037c23 */ /* 0x100fe2000801088b */
[--C-:B------:R-:W-:Y:S01]  /*5da0*/  FFMA.FTZ R117, R168, UR24, -R139.reuse ;  /* 0x00000018a8757c23 */ /* 0x100fe2000801088b */
[----:B------:R-:W-:Y:S01]  /*5db0*/  FFMA.FTZ R142, R142, UR24, -R139 ;  /* 0x000000188e8e7c23 */ /* 0x000fe2000801088b */
[----:B---3--:R-:W-:Y:S01]  /*5dc0*/  FADD.FTZ R99, R48, R99 ;  /* 0x0000006330637221 */ /* 0x008fe20000010000 */
[--C-:B------:R-:W-:Y:S01]  /*5dd0*/  FFMA.FTZ R152, R161, UR24, -R139.reuse ;  /* 0x00000018a1987c23 */ /* 0x100fe2000801088b */
[----:B------:R-:W-:Y:S01]  /*5de0*/  FFMA.FTZ R154, R160, UR24, -R139 ;  /* 0x00000018a09a7c23 */ /* 0x000fe2000801088b */
[----:B------:R-:W3:Y:S01]  /*5df0*/  MUFU.EX2 R97, R97 ;  /* 0x0000006100617308 */ /* 0x000ee20000000800 */
[----:B-1----:R-:W-:Y:S01]  /*5e00*/  F2FP.F16.F32.PACK_AB R204, R103, R104 ;  /* 0x0000006867cc723e */ /* 0x002fe200000000ff */
[----:B------:R-:W-:Y:S01]  /*5e10*/  FADD.FTZ R103, R104, R103 ;  /* 0x0000006768677221 */ /* 0x000fe20000010000 */
[----:B------:R-:W-:Y:S01]  /*5e20*/  FADD.FTZ R99, R47, R99 ;  /* 0x000000632f637221 */ /* 0x000fe20000010000 */
[--C-:B------:R-:W-:Y:S01]  /*5e30*/  FFMA.FTZ R155, R155, UR24, -R139.reuse ;  /* 0x000000189b9b7c23 */ /* 0x100fe2000801088b */
[--C-:B------:R-:W-:Y:S01]  /*5e40*/  FFMA.FTZ R147, R147, UR24, -R139.reuse ;  /* 0x0000001893937c23 */ /* 0x100fe2000801088b */
[--C-:B------:R-:W-:Y:S01]  /*5e50*/  FFMA.FTZ R153, R153, UR24, -R139.reuse ;  /* 0x0000001899997c23 */ /* 0x100fe2000801088b */
[----:B------:R-:W-:Y:S01]  /*5e60*/  FFMA.FTZ R149, R149, UR24, -R139 ;  /* 0x0000001895957c23 */ /* 0x000fe2000801088b */
[----:B------:R-:W1:Y:S01]  /*5e70*/  MUFU.EX2 R88, R88 ;  /* 0x0000005800587308 */ /* 0x000e620000000800 */
[----:B----4-:R-:W-:Y:S01]  /*5e80*/  FADD.FTZ R103, R98, R103 ;  /* 0x0000006762677221 */ /* 0x010fe20000010000 */
[--C-:B------:R-:W-:Y:S01]  /*5e90*/  FFMA.FTZ R137, R137, UR24, -R139.reuse ;  /* 0x0000001889897c23 */ /* 0x100fe2000801088b */
[----:B------:R-:W-:Y:S01]  /*5ea0*/  FFMA.FTZ R182, R138, UR24, -R139 ;  /* 0x000000188ab67c23 */ /* 0x000fe2000801088b */
[----:B------:R-:W-:Y:S01]  /*5eb0*/  FFMA.FTZ R181, R110, UR24, -R111 ;  /* 0x000000186eb57c23 */ /* 0x000fe2000801086f */
[----:B--2---:R-:W-:Y:S01]  /*5ec0*/  FMNMX.FTZ R7, R7, R2, !PT ;  /* 0x0000000207077209 */ /* 0x004fe20007810000 */
[----:B------:R-:W-:-:S02]  /*5ed0*/  FFMA.FTZ R2, R187, UR24, -R139 ;  /* 0x00000018bb027c23 */ /* 0x000fc4000801088b */
[----:B------:R-:W2:Y:S01]  /*5ee0*/  MUFU.EX2 R83, R83 ;  /* 0x0000005300537308 */ /* 0x000ea20000000800 */
[C---:B------:R-:W-:Y:S01]  /*5ef0*/  FSETP.NEU.FTZ.AND P1, PT, R7.reuse, -INF , PT ;  /* 0xff8000000700780b */ /* 0x040fe20003f3d000 */
[----:B------:R-:W-:Y:S01]  /*5f00*/  FMUL.FTZ R123, R7, UR24 ;  /* 0x00000018077b7c20 */ /* 0x000fe20008410000 */
[C---:B---3--:R-:W-:Y:S01]  /*5f10*/  F2FP.F16.F32.PACK_AB R206, R97.reuse, R98 ;  /* 0x0000006261ce723e */ /* 0x048fe200000000ff */
[----:B------:R-:W-:-:S03]  /*5f20*/  FADD.FTZ R97, R97, R103 ;  /* 0x0000006761617221 */ /* 0x000fc60000010000 */
[----:B------:R-:W-:Y:S01]  /*5f30*/  FSEL R123, R123, RZ, P1 ;  /* 0x000000ff7b7b7208 */ /* 0x000fe20000800000 */
[----:B------:R-:W3:Y:S01]  /*5f40*/  MUFU.EX2 R77, R77 ;  /* 0x0000004d004d7308 */ /* 0x000ee20000000800 */
[----:B-1----:R-:W-:-:S03]  /*5f50*/  FADD.FTZ R97, R88, R97 ;  /* 0x0000006158617221 */ /* 0x002fc60000010000 */
[--C-:B------:R-:W-:Y:S01]  /*5f60*/  FFMA.FTZ R109, R101, UR24, -R123.reuse ;  /* 0x00000018656d7c23 */ /* 0x100fe2000801087b */
[--C-:B------:R-:W-:Y:S01]  /*5f70*/  FFMA.FTZ R101, R96, UR24, -R123.reuse ;  /* 0x0000001860657c23 */ /* 0x100fe2000801087b */
[--C-:B------:R-:W-:Y:S01]  /*5f80*/  FFMA.FTZ R102, R14, UR24, -R123.reuse ;  /* 0x000000180e667c23 */ /* 0x100fe2000801087b */
[--C-:B------:R-:W-:Y:S01]  /*5f90*/  FFMA.FTZ R96, R171, UR24, -R123.reuse ;  /* 0x00000018ab607c23 */ /* 0x100fe2000801087b */
[----:B------:R-:W1:Y:S01]  /*5fa0*/  LDSM.16.MT88.4 R12, [R237+0x4400] ;  /* 0x00440000ed0c783b */ /* 0x000e620000004200 */
[--C-:B------:R-:W-:Y:S01]  /*5fb0*/  FFMA.FTZ R92, R173, UR24, -R123.reuse ;  /* 0x00000018ad5c7c23 */ /* 0x100fe2000801087b */
[----:B------:R-:W-:Y:S01]  /*5fc0*/  MUFU.EX2 R109, R109 ;  /* 0x0000006d006d7308 */ /* 0x000fe20000000800 */
[--C-:B------:R-:W-:Y:S01]  /*5fd0*/  FFMA.FTZ R87, R172, UR24, -R123.reuse ;  /* 0x00000018ac577c23 */ /* 0x100fe2000801087b */
[--C-:B------:R-:W-:Y:S01]  /*5fe0*/  FFMA.FTZ R81, R170, UR24, -R123.reuse ;  /* 0x00000018aa517c23 */ /* 0x100fe2000801087b */
[--C-:B------:R-:W-:Y:S01]  /*5ff0*/  FFMA.FTZ R80, R169, UR24, -R123.reuse ;  /* 0x00000018a9507c23 */ /* 0x100fe2000801087b */
[----:B--2---:R-:W-:Y:S01]  /*6000*/  F2FP.F16.F32.PACK_AB R16, R83, R88 ;  /* 0x000000585310723e */ /* 0x004fe200000000ff */
[--C-:B------:R-:W-:Y:S01]  /*6010*/  FFMA.FTZ R95, R167, UR24, -R123.reuse ;  /* 0x00000018a75f7c23 */ /* 0x100fe2000801087b */
[--C-:B------:R-:W-:Y:S01]  /*6020*/  FFMA.FTZ R94, R166, UR24, -R123.reuse ;  /* 0x00000018a65e7c23 */ /* 0x100fe2000801087b */
[--C-:B------:R-:W-:Y:S01]  /*6030*/  FFMA.FTZ R115, R165, UR24, -R123.reuse ;  /* 0x00000018a5737c23 */ /* 0x100fe2000801087b */
[----:B------:R-:W2:Y:S01]  /*6040*/  MUFU.EX2 R102, R102 ;  /* 0x0000006600667308 */ /* 0x000ea20000000800 */
[--C-:B------:R-:W-:Y:S01]  /*6050*/  FFMA.FTZ R114, R164, UR24, -R123.reuse ;  /* 0x00000018a4727c23 */ /* 0x100fe2000801087b */
[--C-:B------:R-:W-:Y:S01]  /*6060*/  FFMA.FTZ R124, R140, UR24, -R123.reuse ;  /* 0x000000188c7c7c23 */ /* 0x100fe2000801087b */
[--C-:B------:R-:W-:Y:S01]  /*6070*/  FFMA.FTZ R126, R135, UR24, -R123.reuse ;  /* 0x00000018877e7c23 */ /* 0x100fe2000801087b */
[--C-:B------:R-:W-:Y:S01]  /*6080*/  FFMA.FTZ R130, R130, UR24, -R123.reuse ;  /* 0x0000001882827c23 */ /* 0x100fe2000801087b */
[--C-:B------:R-:W-:Y:S01]  /*6090*/  FFMA.FTZ R129, R129, UR24, -R123.reuse ;  /* 0x0000001881817c23 */ /* 0x100fe2000801087b */
[--C-:B------:R-:W-:Y:S01]  /*60a0*/  FFMA.FTZ R143, R143, UR24, -R123.reuse ;  /* 0x000000188f8f7c23 */ /* 0x100fe2000801087b */
[--C-:B------:R-:W-:Y:S01]  /*60b0*/  FFMA.FTZ R145, R145, UR24, -R123.reuse ;  /* 0x0000001891917c23 */ /* 0x100fe2000801087b */
[----:B------:R-:W4:Y:S01]  /*60c0*/  MUFU.EX2 R101, R101 ;  /* 0x0000006500657308 */ /* 0x000f220000000800 */
[--C-:B------:R-:W-:Y:S01]  /*60d0*/  FFMA.FTZ R151, R151, UR24, -R123.reuse ;  /* 0x0000001897977c23 */ /* 0x100fe2000801087b */
[----:B------:R-:W-:Y:S01]  /*60e0*/  FFMA.FTZ R150, R150, UR24, -R123 ;  /* 0x0000001896967c23 */ /* 0x000fe2000801087b */
[----:B------:R-:W-:Y:S01]  /*60f0*/  FADD.FTZ R97, R83, R97 ;  /* 0x0000006153617221 */ /* 0x000fe20000010000 */
[--C-:B------:R-:W-:Y:S01]  /*6100*/  FFMA.FTZ R135, R163, UR24, -R139.reuse ;  /* 0x00000018a3877c23 */ /* 0x100fe2000801088b */
[----:B------:R-:W-:Y:S01]  /*6110*/  FFMA.FTZ R140, R162, UR24, -R139 ;  /* 0x00000018a28c7c23 */ /* 0x000fe2000801088b */
[----:B------:R-:W-:Y:S01]  /*6120*/  FFMA.FTZ R148, R148, UR24, -R123 ;  /* 0x0000001894947c23 */ /* 0x000fe2000801087b */
[----:B---3--:R-:W-:Y:S01]  /*6130*/  FADD.FTZ R97, R77, R97 ;  /* 0x000000614d617221 */ /* 0x008fe20000010000 */
[----:B------:R-:W3:Y:S01]  /*6140*/  MUFU.EX2 R96, R96 ;  /* 0x0000006000607308 */ /* 0x000ee20000000800 */
[----:B--2---:R-:W-:Y:S01]  /*6150*/  F2FP.F16.F32.PACK_AB R205, R109, R102 ;  /* 0x000000666dcd723e */ /* 0x004fe200000000ff */
[----:B------:R-:W-:Y:S01]  /*6160*/  FADD.FTZ R102, R102, R109 ;  /* 0x0000006d66667221 */ /* 0x000fe20000010000 */
[--C-:B------:R-:W-:Y:S01]  /*6170*/  FFMA.FTZ R146, R146, UR24, -R123.reuse ;  /* 0x0000001892927c23 */ /* 0x100fe2000801087b */
[--C-:B------:R-:W-:Y:S01]  /*6180*/  FFMA.FTZ R144, R144, UR24, -R123.reuse ;  /* 0x0000001890907c23 */ /* 0x100fe2000801087b */
[--C-:B------:R-:W-:Y:S01]  /*6190*/  FFMA.FTZ R141, R141, UR24, -R123.reuse ;  /* 0x000000188d8d7c23 */ /* 0x100fe2000801087b */
[--C-:B------:R-:W-:Y:S01]  /*61a0*/  FFMA.FTZ R136, R136, UR24, -R123.reuse ;  /* 0x0000001888887c23 */ /* 0x100fe2000801087b */
[--C-:B------:R-:W-:Y:S01]  /*61b0*/  FFMA.FTZ R134, R134, UR24, -R123.reuse ;  /* 0x0000001886867c23 */ /* 0x100fe2000801087b */
[----:B------:R-:W2:Y:S01]  /*61c0*/  MUFU.EX2 R76, R76 ;  /* 0x0000004c004c7308 */ /* 0x000ea20000000800 */
[----:B----4-:R-:W-:Y:S01]  /*61d0*/  FADD.FTZ R102, R101, R102 ;  /* 0x0000006665667221 */ /* 0x010fe20000010000 */
[--C-:B------:R-:W-:Y:S01]  /*61e0*/  FFMA.FTZ R131, R131, UR24, -R123.reuse ;  /* 0x0000001883837c23 */ /* 0x100fe2000801087b */
[--C-:B------:R-:W-:Y:S01]  /*61f0*/  FFMA.FTZ R128, R128, UR24, -R123.reuse ;  /* 0x0000001880807c23 */ /* 0x100fe2000801087b */
[--C-:B------:R-:W-:Y:S01]  /*6200*/  FFMA.FTZ R127, R127, UR24, -R123.reuse ;  /* 0x000000187f7f7c23 */ /* 0x100fe2000801087b */
[--C-:B------:R-:W-:Y:S01]  /*6210*/  FFMA.FTZ R125, R125, UR24, -R123.reuse ;  /* 0x000000187d7d7c23 */ /* 0x100fe2000801087b */
[--C-:B------:R-:W-:Y:S01]  /*6220*/  FFMA.FTZ R120, R120, UR24, -R123.reuse ;  /* 0x0000001878787c23 */ /* 0x100fe2000801087b */
[----:B------:R-:W-:Y:S01]  /*6230*/  FFMA.FTZ R183, R122, UR24, -R123 ;  /* 0x000000187ab77c23 */ /* 0x000fe2000801087b */
[----:B------:R-:W4:Y:S01]  /*6240*/  MUFU.EX2 R92, R92 ;  /* 0x0000005c005c7308 */ /* 0x000f220000000800 */
[C---:B---3--:R-:W-:Y:S01]  /*6250*/  F2FP.F16.F32.PACK_AB R207, R96.reuse, R101 ;  /* 0x0000006560cf723e */ /* 0x048fe200000000ff */
[----:B------:R-:W-:-:S06]  /*6260*/  FADD.FTZ R102, R96, R102 ;  /* 0x0000006660667221 */ /* 0x000fcc0000010000 */
[----:B------:R-:W-:Y:S01]  /*6270*/  HMMA.16816.F32 R216, R204, R188, RZ ;  /* 0x000000bcccd8723c */ /* 0x000fe200000018ff */
[----:B------:R-:W3:Y:S01]  /*6280*/  MUFU.EX2 R87, R87 ;  /* 0x0000005700577308 */ /* 0x000ee20000000800 */
[C---:B--2---:R-:W-:Y:S01]  /*6290*/  F2FP.F16.F32.PACK_AB R18, R76.reuse, R77 ;  /* 0x0000004d4c12723e */ /* 0x044fe200000000ff */
[----:B------:R-:W-:-:S03]  /*62a0*/  FADD.FTZ R97, R76, R97 ;  /* 0x000000614c617221 */ /* 0x000fc60000010000 */
[C---:B------:R-:W-:Y:S03]  /*62b0*/  HMMA.16816.F32 R208, R204.reuse, R8, RZ ;  /* 0x00000008ccd0723c */ /* 0x040fe600000018ff */
[----:B------:R-:W2:Y:S01]  /*62c0*/  MUFU.EX2 R81, R81 ;  /* 0x0000005100517308 */ /* 0x000ea20000000800 */
[----:B----4-:R-:W-:Y:S02]  /*62d0*/  FADD.FTZ R102, R92, R102 ;  /* 0x000000665c667221 */ /* 0x010fe40000010000 */
[C---:B------:R-:W-:Y:S05]  /*62e0*/  HMMA.16816.F32 R212, R204.reuse, R190, RZ ;  /* 0x000000beccd4723c */ /* 0x040fea00000018ff */
[----:B------:R-:W4:Y:S01]  /*62f0*/  MUFU.EX2 R80, R80 ;  /* 0x0000005000507308 */ /* 0x000f220000000800 */
[----:B------:R-:W-:Y:S01]  /*6300*/  HMMA.16816.F32 R204, R204, R10, RZ ;  /* 0x0000000acccc723c */ /* 0x000fe200000018ff */
[C---:B---3--:R-:W-:Y:S01]  /*6310*/  F2FP.F16.F32.PACK_AB R17, R87.reuse, R92 ;  /* 0x0000005c5711723e */ /* 0x048fe200000000ff */
[----:B------:R-:W-:-:S04]  /*6320*/  FADD.FTZ R102, R87, R102 ;  /* 0x0000006657667221 */ /* 0x000fc80000010000 */
[----:B------:R-:W-:Y:S01]  /*6330*/  HMMA.16816.F32 R188, R196, R190, RZ ;  /* 0x000000bec4bc723c */ /* 0x000fe200000018ff */
[----:B------:R-:W3:Y:S01]  /*6340*/  MUFU.EX2 R72, R72 ;  /* 0x0000004800487308 */ /* 0x000ee20000000800 */
[----:B--2---:R-:W-:-:S04]  /*6350*/  FADD.FTZ R102, R81, R102 ;  /* 0x0000006651667221 */ /* 0x004fc80000010000 */
[----:B------:R-:W-:Y:S01]  /*6360*/  HMMA.16816.F32 R196, R196, R10, RZ ;  /* 0x0000000ac4c4723c */ /* 0x000fe200000018ff */
[----:B------:R-:W2:Y:S02]  /*6370*/  LDSM.16.MT88.4 R8, [R237+0x4800] ;  /* 0x00480000ed08783b */ /* 0x000ea40000004200 */
[----:B------:R-:W5:Y:S01]  /*6380*/  MUFU.EX2 R28, R28 ;  /* 0x0000001c001c7308 */ /* 0x000f620000000800 */
[C---:B----4-:R-:W-:Y:S01]  /*6390*/  F2FP.F16.F32.PACK_AB R19, R80.reuse, R81 ;  /* 0x000000515013723e */ /* 0x050fe200000000ff */
[----:B------:R-:W-:-:S06]  /*63a0*/  FADD.FTZ R102, R80, R102 ;  /* 0x0000006650667221 */ /* 0x000fcc0000010000 */
[----:B------:R-:W4:Y:S01]  /*63b0*/  MUFU.EX2 R6, R6 ;  /* 0x0000000600067308 */ /* 0x000f220000000800 */
[----:B-1----:R-:W-:Y:S01]  /*63c0*/  HMMA.16816.F32 R216, R16, R12, R216 ;  /* 0x0000000c10d8723c */ /* 0x002fe200000018d8 */
[----:B---3--:R-:W-:-:S05]  /*63d0*/  FADD.FTZ R97, R72, R97 ;  /* 0x0000006148617221 */ /* 0x008fca0000010000 */
[----:B------:R-:W-:Y:S01]  /*63e0*/  HMMA.16816.F32 R208, R16, R20, R208 ;  /* 0x0000001410d0723c */ /* 0x000fe200000018d0 */
[----:B------:R-:W1:Y:S01]  /*63f0*/  MUFU.EX2 R4, R4 ;  /* 0x0000000400047308 */ /* 0x000e620000000800 */
[----:B-----5:R-:W-:-:S04]  /*6400*/  FADD.FTZ R97, R28, R97 ;  /* 0x000000611c617221 */ /* 0x020fc80000010000 */
[C---:B------:R-:W-:Y:S03]  /*6410*/  HMMA.16816.F32 R212, R16.reuse, R14, R212 ;  /* 0x0000000e10d4723c */ /* 0x040fe600000018d4 */
[----:B------:R-:W3:Y:S01]  /*6420*/  MUFU.EX2 R95, R95 ;  /* 0x0000005f005f7308 */ /* 0x000ee20000000800 */
[----:B----4-:R-:W-:Y:S02]  /*6430*/  FADD.FTZ R97, R6, R97 ;  /* 0x0000006106617221 */ /* 0x010fe40000010000 */
[----:B------:R-:W-:Y:S05]  /*6440*/  HMMA.16816.F32 R204, R16, R22, R204 ;  /* 0x0000001610cc723c */ /* 0x000fea00000018cc */
[----:B------:R-:W4:Y:S01]  /*6450*/  MUFU.EX2 R94, R94 ;  /* 0x0000005e005e7308 */ /* 0x000f220000000800 */
[----:B-1----:R-:W-:Y:S01]  /*6460*/  FADD.FTZ R97, R4, R97 ;  /* 0x0000006104617221 */ /* 0x002fe20000010000 */
[----:B------:R-:W-:-:S02]  /*6470*/  F2FP.F16.F32.PACK_AB R16, R90, R91 ;  /* 0x0000005b5a10723e */ /* 0x000fc400000000ff */
[----:B------:R-:W-:Y:S02]  /*6480*/  F2FP.F16.F32.PACK_AB R17, R85, R89 ;  /* 0x000000595511723e */ /* 0x000fe400000000ff */
[----:B------:R-:W-:Y:S02]  /*6490*/  F2FP.F16.F32.PACK_AB R18, R79, R86 ;  /* 0x000000564f12723e */ /* 0x000fe400000000ff */
[----:B------:R-:W1:Y:S01]  /*64a0*/  MUFU.EX2 R115, R115 ;  /* 0x0000007300737308 */ /* 0x000e620000000800 */
[----:B------:R-:W-:Y:S01]  /*64b0*/  F2FP.F16.F32.PACK_AB R19, R78, R84 ;  /* 0x000000544e13723e */ /* 0x000fe200000000ff */
[----:B---3--:R-:W-:-:S06]  /*64c0*/  FADD.FTZ R102, R95, R102 ;  /* 0x000000665f667221 */ /* 0x008fcc0000010000 */
[----:B------:R-:W3:Y:S01]  /*64d0*/  MUFU.EX2 R114, R114 ;  /* 0x0000007200727308 */ /* 0x000ee20000000800 */
[----:B------:R-:W-:Y:S01]  /*64e0*/  HMMA.16816.F32 R192, R16, R12, R192 ;  /* 0x0000000c10c0723c */ /* 0x000fe200000018c0 */
[----:B----4-:R-:W-:-:S05]  /*64f0*/  FADD.FTZ R102, R94, R102 ;  /* 0x000000665e667221 */ /* 0x010fca0000010000 */
[C---:B------:R-:W-:Y:S01]  /*6500*/  HMMA.16816.F32 R200, R16.reuse, R20, R200 ;  /* 0x0000001410c8723c */ /* 0x040fe200000018c8 */
[----:B------:R-:W4:Y:S01]  /*6510*/  MUFU.EX2 R46, R46 ;  /* 0x0000002e002e7308 */ /* 0x000f220000000800 */
[----:B------:R-:W-:Y:S01]  /*6520*/  F2FP.F16.F32.PACK_AB R12, R28, R72 ;  /* 0x000000481c0c723e */ /* 0x000fe200000000ff */
[----:B-1----:R-:W-:Y:S01]  /*6530*/  FADD.FTZ R102, R115, R102 ;  /* 0x0000006673667221 */ /* 0x002fe20000010000 */
[----:B------:R-:W-:Y:S02]  /*6540*/  F2FP.F16.F32.PACK_AB R13, R94, R95 ;  /* 0x0000005f5e0d723e */ /* 0x000fe400000000ff */
[----:B------:R-:W-:Y:S03]  /*6550*/  HMMA.16816.F32 R188, R16, R14, R188 ;  /* 0x0000000e10bc723c */ /* 0x000fe600000018bc */
[----:B------:R-:W1:Y:S01]  /*6560*/  MUFU.EX2 R3, R3 ;  /* 0x0000000300037308 */ /* 0x000e620000000800 */
[----:B---3--:R-:W-:-:S02]  /*6570*/  FADD.FTZ R102, R114, R102 ;  /* 0x0000006672667221 */ /* 0x008fc40000010000 */
[----:B------:R-:W-:Y:S01]  /*6580*/  HMMA.16816.F32 R196, R16, R22, R196 ;  /* 0x0000001610c4723c */ /* 0x000fe200000018c4 */
[----:B------:R-:W3:Y:S01]  /*6590*/  LDSM.16.MT88.4 R16, [R237+0x4c00] ;  /* 0x004c0000ed10783b */ /* 0x000ee20000004200 */
[----:B------:R-:W-:Y:S02]  /*65a0*/  F2FP.F16.F32.PACK_AB R14, R4, R6 ;  /* 0x00000006040e723e */ /* 0x000fe400000000ff */
[----:B------:R-:W-:Y:S01]  /*65b0*/  F2FP.F16.F32.PACK_AB R15, R114, R115 ;  /* 0x00000073720f723e */ /* 0x000fe200000000ff */
[----:B------:R-:W5:Y:S01]  /*65c0*/  LDSM.16.MT88.4 R20, [R238+0x4c00] ;  /* 0x004c0000ee14783b */ /* 0x000f620000004200 */
[----:B------:R-:W1:Y:S01]  /*65d0*/  MUFU.EX2 R2, R2 ;  /* 0x0000000200027308 */ /* 0x000e620000000800 */
[----:B----4-:R-:W-:-:S04]  /*65e0*/  FADD.FTZ R99, R46, R99 ;  /* 0x000000632e637221 */ /* 0x010fc80000010000 */
[C---:B--2---:R-:W-:Y:S03]  /*65f0*/  HMMA.16816.F32 R216, R12.reuse, R8, R216 ;  /* 0x000000080cd8723c */ /* 0x044fe600000018d8 */
[----:B------:R-:W2:Y:S01]  /*6600*/  MUFU.EX2 R0, R0 ;  /* 0x0000000000007308 */ /* 0x000ea20000000800 */
[----:B-1----:R-:W-:Y:S02]  /*6610*/  FADD.FTZ R97, R3, R97 ;  /* 0x0000006103617221 */ /* 0x002fe40000010000 */
[C---:B------:R-:W-:Y:S05]  /*6620*/  HMMA.16816.F32 R208, R12.reuse, R24, R208 ;  /* 0x000000180cd0723c */ /* 0x040fea00000018d0 */
[----:B------:R-:W1:Y:S01]  /*6630*/  MUFU.EX2 R75, R75 ;  /* 0x0000004b004b7308 */ /* 0x000e620000000800 */
[----:B------:R-:W-:Y:S01]  /*6640*/  HMMA.16816.F32 R212, R12, R10, R212 ;  /* 0x0000000a0cd4723c */ /* 0x000fe200000018d4 */
[----:B------:R-:W-:-:S05]  /*6650*/  FADD.FTZ R97, R2, R97 ;  /* 0x0000006102617221 */ /* 0x000fca0000010000 */
[----:B------:R-:W-:Y:S01]  /*6660*/  HMMA.16816.F32 R204, R12, R26, R204 ;  /* 0x0000001a0ccc723c */ /* 0x000fe200000018cc */
[----:B------:R-:W4:Y:S01]  /*6670*/  MUFU.EX2 R124, R124 ;  /* 0x0000007c007c7308 */ /* 0x000f220000000800 */
[----:B--2---:R-:W-:-:S05]  /*6680*/  FADD.FTZ R97, R0, R97 ;  /* 0x0000006100617221 */ /* 0x004fca0000010000 */
[----:B------:R-:W-:Y:S02]  /*6690*/  F2FP.F16.F32.PACK_AB R12, R71, R74 ;  /* 0x0000004a470c723e */ /* 0x000fe400000000ff */
[----:B------:R-:W2:Y:S01]  /*66a0*/  MUFU.EX2 R126, R126 ;  /* 0x0000007e007e7308 */ /* 0x000ea20000000800 */
[----:B------:R-:W-:Y:S01]  /*66b0*/  F2FP.F16.F32.PACK_AB R13, R48, R73 ;  /* 0x00000049300d723e */ /* 0x000fe200000000ff */
[----:B-1----:R-:W-:Y:S01]  /*66c0*/  FADD.FTZ R97, R75, R97 ;  /* 0x000000614b617221 */ /* 0x002fe20000010000 */
[----:B------:R-:W-:Y:S02]  /*66d0*/  F2FP.F16.F32.PACK_AB R14, R69, R70 ;  /* 0x00000046450e723e */ /* 0x000fe400000000ff */
[----:B------:R-:W-:-:S03]  /*66e0*/  F2FP.F16.F32.PACK_AB R15, R46, R47 ;  /* 0x0000002f2e0f723e */ /* 0x000fc600000000ff */
[----:B------:R-:W1:Y:S01]  /*66f0*/  MUFU.EX2 R130, R130 ;  /* 0x0000008200827308 */ /* 0x000e620000000800 */
[----:B----4-:R-:W-:-:S03]  /*6700*/  FADD.FTZ R102, R124, R102 ;  /* 0x000000667c667221 */ /* 0x010fc60000010000 */
[C---:B------:R-:W-:Y:S04]  /*6710*/  HMMA.16816.F32 R192, R12.reuse, R8, R192 ;  /* 0x000000080cc0723c */ /* 0x040fe800000018c0 */
[----:B------:R-:W4:Y:S01]  /*6720*/  MUFU.EX2 R129, R129 ;  /* 0x0000008100817308 */ /* 0x000f220000000800 */
[----:B--2---:R-:W-:Y:S01]  /*6730*/  FADD.FTZ R102, R126, R102 ;  /* 0x000000667e667221 */ /* 0x004fe20000010000 */
[----:B------:R-:W-:Y:S01]  /*6740*/  HMMA.16816.F32 R188, R12, R10, R188 ;  /* 0x0000000a0cbc723c */ /* 0x000fe200000018bc */
[----:B------:R-:W-:Y:S02]  /*6750*/  F2FP.F16.F32.PACK_AB R8, R2, R3 ;  /* 0x000000030208723e */ /* 0x000fe400000000ff */
[----:B------:R-:W-:-:S03]  /*6760*/  F2FP.F16.F32.PACK_AB R9, R126, R124 ;  /* 0x0000007c7e09723e */ /* 0x000fc600000000ff */
[----:B------:R-:W-:Y:S01]  /*6770*/  HMMA.16816.F32 R200, R12, R24, R200 ;  /* 0x000000180cc8723c */ /* 0x000fe200000018c8 */
[----:B------:R-:W2:Y:S01]  /*6780*/  MUFU.EX2 R68, R68 ;  /* 0x0000004400447308 */ /* 0x000ea20000000800 */
[----:B------:R-:W-:Y:S01]  /*6790*/  F2FP.F16.F32.PACK_AB R10, R75, R0 ;  /* 0x000000004b0a723e */ /* 0x000fe200000000ff */
[----:B-1----:R-:W-:-:S03]  /*67a0*/  FADD.FTZ R102, R130, R102 ;  /* 0x0000006682667221 */ /* 0x002fc60000010000 */
[----:B------:R-:W-:Y:S01]  /*67b0*/  HMMA.16816.F32 R196, R12, R26, R196 ;  /* 0x0000001a0cc4723c */ /* 0x000fe200000018c4 */
[----:B------:R-:W1:Y:S02]  /*67c0*/  LDSM.16.MT88.4 R12, [R237+0x5000] ;  /* 0x00500000ed0c783b */ /* 0x000e640000004200 */
[----:B------:R-:W5:Y:S01]  /*67d0*/  MUFU.EX2 R67, R67 ;  /* 0x0000004300437308 */ /* 0x000f620000000800 */
[C---:B----4-:R-:W-:Y:S01]  /*67e0*/  F2FP.F16.F32.PACK_AB R11, R129.reuse, R130 ;  /* 0x00000082810b723e */ /* 0x050fe200000000ff */
[----:B------:R-:W4:Y:S01]  /*67f0*/  LDSM.16.MT88.4 R24, [R238+0x5000] ;  /* 0x00500000ee18783b */ /* 0x000f220000004200 */
[----:B------:R-:W-:-:S05]  /*6800*/  FADD.FTZ R102, R129, R102 ;  /* 0x0000006681667221 */ /* 0x000fca0000010000 */
[----:B------:R-:W5:Y:S01]  /*6810*/  MUFU.EX2 R66, R66 ;  /* 0x0000004200427308 */ /* 0x000f620000000800 */
[----:B---3--:R-:W-:Y:S01]  /*6820*/  HMMA.16816.F32 R216, R8, R16, R216 ;  /* 0x0000001008d8723c */ /* 0x008fe200000018d8 */
[----:B--2---:R-:W-:-:S05]  /*6830*/  FADD.FTZ R100, R68, R100 ;  /* 0x0000006444647221 */ /* 0x004fca0000010000 */
[----:B------:R-:W-:Y:S01]  /*6840*/  HMMA.16816.F32 R212, R8, R18, R212 ;  /* 0x0000001208d4723c */ /* 0x000fe200000018d4 */
[----:B------:R-:W2:Y:S01]  /*6850*/  MUFU.EX2 R65, R65 ;  /* 0x0000004100417308 */ /* 0x000ea20000000800 */
[----:B-----5:R-:W-:-:S04]  /*6860*/  FADD.FTZ R100, R67, R100 ;  /* 0x0000006443647221 */ /* 0x020fc80000010000 */
[C---:B------:R-:W-:Y:S03]  /*6870*/  HMMA.16816.F32 R208, R8.reuse, R20, R208 ;  /* 0x0000001408d0723c */ /* 0x040fe600000018d0 */
[----:B------:R-:W3:Y:S01]  /*6880*/  MUFU.EX2 R45, R45 ;  /* 0x0000002d002d7308 */ /* 0x000ee20000000800 */
[----:B------:R-:W-:Y:S02]  /*6890*/  FADD.FTZ R100, R66, R100 ;  /* 0x0000006442647221 */ /* 0x000fe40000010000 */
[----:B------:R-:W-:Y:S05]  /*68a0*/  HMMA.16816.F32 R204, R8, R22, R204 ;  /* 0x0000001608cc723c */ /* 0x000fea00000018cc */
[----:B------:R-:W5:Y:S01]  /*68b0*/  MUFU.EX2 R44, R44 ;  /* 0x0000002c002c7308 */ /* 0x000f620000000800 */
[----:B--2---:R-:W-:Y:S01]  /*68c0*/  FADD.FTZ R100, R65, R100 ;  /* 0x0000006441647221 */ /* 0x004fe20000010000 */
[----:B------:R-:W-:-:S02]  /*68d0*/  F2FP.F16.F32.PACK_AB R8, R67, R68 ;  /* 0x000000444308723e */ /* 0x000fc400000000ff */
[----:B------:R-:W-:-:S04]  /*68e0*/  F2FP.F16.F32.PACK_AB R10, R65, R66 ;  /* 0x00000042410a723e */ /* 0x000fc800000000ff */
[----:B------:R-:W2:Y:S01]  /*68f0*/  MUFU.EX2 R43, R43 ;  /* 0x0000002b002b7308 */ /* 0x000ea20000000800 */
[----:B---3--:R-:W-:-:S07]  /*6900*/  FADD.FTZ R99, R45, R99 ;  /* 0x000000632d637221 */ /* 0x008fce0000010000 */
[----:B------:R-:W3:Y:S01]  /*6910*/  MUFU.EX2 R42, R42 ;  /* 0x0000002a002a7308 */ /* 0x000ee20000000800 */
[C---:B-----5:R-:W-:Y:S01]  /*6920*/  F2FP.F16.F32.PACK_AB R9, R44.reuse, R45 ;  /* 0x0000002d2c09723e */ /* 0x060fe200000000ff */
[----:B------:R-:W-:-:S06]  /*6930*/  FADD.FTZ R99, R44, R99 ;  /* 0x000000632c637221 */ /* 0x000fcc0000010000 */
[----:B------:R-:W5:Y:S01]  /*6940*/  MUFU.EX2 R82, R82 ;  /* 0x0000005200527308 */ /* 0x000f620000000800 */
[----:B--2---:R-:W-:-:S07]  /*6950*/  FADD.FTZ R99, R43, R99 ;  /* 0x000000632b637221 */ /* 0x004fce0000010000 */
[----:B------:R-:W2:Y:S01]  /*6960*/  MUFU.EX2 R93, R93 ;  /* 0x0000005d005d7308 */ /* 0x000ea20000000800 */
[C---:B---3--:R-:W-:Y:S01]  /*6970*/  F2FP.F16.F32.PACK_AB R11, R42.reuse, R43 ;  /* 0x0000002b2a0b723e */ /* 0x048fe200000000ff */
[----:B------:R-:W-:-:S06]  /*6980*/  FADD.FTZ R99, R42, R99 ;  /* 0x000000632a637221 */ /* 0x000fcc0000010000 */
[----:B------:R-:W3:Y:S01]  /*6990*/  MUFU.EX2 R117, R117 ;  /* 0x0000007500757308 */ /* 0x000ee20000000800 */
[----:B------:R-:W-:Y:S01]  /*69a0*/  HMMA.16816.F32 R192, R8, R16, R192 ;  /* 0x0000001008c0723c */ /* 0x000fe200000018c0 */
[----:B-----5:R-:W-:-:S05]  /*69b0*/  FADD.FTZ R97, R82, R97 ;  /* 0x0000006152617221 */ /* 0x020fca0000010000 */
[----:B------:R-:W-:Y:S01]  /*69c0*/  HMMA.16816.F32 R188, R8, R18, R188 ;  /* 0x0000001208bc723c */ /* 0x000fe200000018bc */
[----:B------:R-:W5:Y:S01]  /*69d0*/  MUFU.EX2 R119, R119 ;  /* 0x0000007700777308 */ /* 0x000f620000000800 */
[C---:B--2---:R-:W-:Y:S01]  /*69e0*/  F2FP.F16.F32.PACK_AB R16, R93.reuse, R82 ;  /* 0x000000525d10723e */ /* 0x044fe200000000ff */
[----:B------:R-:W-:-:S03]  /*69f0*/  FADD.FTZ R97, R93, R97 ;  /* 0x000000615d617221 */ /* 0x000fc60000010000 */
[C---:B------:R-:W-:Y:S03]  /*6a00*/  HMMA.16816.F32 R200, R8.reuse, R20, R200 ;  /* 0x0000001408c8723c */ /* 0x040fe600000018c8 */
[----:B------:R-:W2:Y:S01]  /*6a10*/  MUFU.EX2 R143, R143 ;  /* 0x0000008f008f7308 */ /* 0x000ea20000000800 */
[----:B---3--:R-:W-:Y:S02]  /*6a20*/  FADD.FTZ R97, R117, R97 ;  /* 0x0000006175617221 */ /* 0x008fe40000010000 */
[----:B------:R-:W-:Y:S01]  /*6a30*/  HMMA.16816.F32 R196, R8, R22, R196 ;  /* 0x0000001608c4723c */ /* 0x000fe200000018c4 */
[----:B------:R-:W3:Y:S04]  /*6a40*/  LDSM.16.MT88.4 R8, [R237+0x5400] ;  /* 0x00540000ed08783b */ /* 0x000ee80000004200 */
[----:B------:R-:W1:Y:S01]  /*6a50*/  MUFU.EX2 R145, R145 ;  /* 0x0000009100917308 */ /* 0x000e620000000800 */
[C---:B-----5:R-:W-:Y:S01]  /*6a60*/  F2FP.F16.F32.PACK_AB R18, R119.reuse, R117 ;  /* 0x000000757712723e */ /* 0x060fe200000000ff */
[----:B------:R-:W-:-:S06]  /*6a70*/  FADD.FTZ R97, R119, R97 ;  /* 0x0000006177617221 */ /* 0x000fcc0000010000 */
[----:B------:R-:W5:Y:S01]  /*6a80*/  MUFU.EX2 R151, R151 ;  /* 0x0000009700977308 */ /* 0x000f620000000800 */
[----:B--2---:R-:W-:-:S07]  /*6a90*/  FADD.FTZ R102, R143, R102 ;  /* 0x000000668f667221 */ /* 0x004fce0000010000 */
[----:B------:R-:W2:Y:S01]  /*6aa0*/  MUFU.EX2 R150, R150 ;  /* 0x0000009600967308 */ /* 0x000ea20000000800 */
[C---:B-1----:R-:W-:Y:S01]  /*6ab0*/  F2FP.F16.F32.PACK_AB R17, R145.reuse, R143 ;  /* 0x0000008f9111723e */ /* 0x042fe200000000ff */
[----:B------:R-:W-:-:S06]  /*6ac0*/  FADD.FTZ R102, R145, R102 ;  /* 0x0000006691667221 */ /* 0x000fcc0000010000 */
[----:B------:R-:W1:Y:S01]  /*6ad0*/  MUFU.EX2 R64, R64 ;  /* 0x0000004000407308 */ /* 0x000e620000000800 */
[----:B-----5:R-:W-:-:S07]  /*6ae0*/  FADD.FTZ R102, R151, R102 ;  /* 0x0000006697667221 */ /* 0x020fce0000010000 */
[----:B------:R-:W5:Y:S01]  /*6af0*/  MUFU.EX2 R63, R63 ;  /* 0x0000003f003f7308 */ /* 0x000f620000000800 */
[C---:B--2---:R-:W-:Y:S01]  /*6b00*/  F2FP.F16.F32.PACK_AB R19, R150.reuse, R151 ;  /* 0x000000979613723e */ /* 0x044fe200000000ff */
[----:B------:R-:W-:-:S06]  /*6b10*/  FADD.FTZ R102, R150, R102 ;  /* 0x0000006696667221 */ /* 0x000fcc0000010000 */
[----:B------:R-:W2:Y:S01]  /*6b20*/  MUFU.EX2 R62, R62 ;  /* 0x0000003e003e7308 */ /* 0x000ea20000000800 */
[----:B------:R-:W-:Y:S01]  /*6b30*/  HMMA.16816.F32 R216, R16, R12, R216 ;  /* 0x0000000c10d8723c */ /* 0x000fe200000018d8 */
[----:B-1----:R-:W-:-:S05]  /*6b40*/  FADD.FTZ R100, R64, R100 ;  /* 0x0000006440647221 */ /* 0x002fca0000010000 */
[----:B------:R-:W-:Y:S01]  /*6b50*/  HMMA.16816.F32 R212, R16, R14, R212 ;  /* 0x0000000e10d4723c */ /* 0x000fe200000018d4 */
[----:B------:R-:W1:Y:S01]  /*6b60*/  MUFU.EX2 R61, R61 ;  /* 0x0000003d003d7308 */ /* 0x000e620000000800 */
[C---:B-----5:R-:W-:Y:S01]  /*6b70*/  F2FP.F16.F32.PACK_AB R20, R63.reuse, R64 ;  /* 0x000000403f14723e */ /* 0x060fe200000000ff */
[----:B------:R-:W-:-:S03]  /*6b80*/  FADD.FTZ R100, R63, R100 ;  /* 0x000000643f647221 */ /* 0x000fc60000010000 */
[C---:B----4-:R-:W-:Y:S03]  /*6b90*/  HMMA.16816.F32 R208, R16.reuse, R24, R208 ;  /* 0x0000001810d0723c */ /* 0x050fe600000018d0 */
[----:B------:R-:W4:Y:S01]  /*6ba0*/  MUFU.EX2 R41, R41 ;  /* 0x0000002900297308 */ /* 0x000f220000000800 */
[----:B--2---:R-:W-:Y:S02]  /*6bb0*/  FADD.FTZ R100, R62, R100 ;  /* 0x000000643e647221 */ /* 0x004fe40000010000 */
[----:B------:R-:W-:Y:S01]  /*6bc0*/  HMMA.16816.F32 R204, R16, R26, R204 ;  /* 0x0000001a10cc723c */ /* 0x000fe200000018cc */
[----:B------:R-:W2:Y:S04]  /*6bd0*/  LDSM.16.MT88.4 R16, [R238+0x5400] ;  /* 0x00540000ee10783b */ /* 0x000ea80000004200 */
[----:B------:R-:W5:Y:S01]  /*6be0*/  MUFU.EX2 R40, R40 ;  /* 0x0000002800287308 */ /* 0x000f620000000800 */
[C---:B-1----:R-:W-:Y:S01]  /*6bf0*/  F2FP.F16.F32.PACK_AB R22, R61.reuse, R62 ;  /* 0x0000003e3d16723e */ /* 0x042fe200000000ff */
[----:B------:R-:W-:-:S06]  /*6c00*/  FADD.FTZ R100, R61, R100 ;  /* 0x000000643d647221 */ /* 0x000fcc0000010000 */
[----:B------:R-:W1:Y:S01]  /*6c10*/  MUFU.EX2 R39, R39 ;  /* 0x0000002700277308 */ /* 0x000e620000000800 */
[----:B----4-:R-:W-:-:S07]  /*6c20*/  FADD.FTZ R99, R41, R99 ;  /* 0x0000006329637221 */ /* 0x010fce0000010000 */
[----:B------:R-:W4:Y:S01]  /*6c30*/  MUFU.EX2 R38, R38 ;  /* 0x0000002600267308 */ /* 0x000f220000000800 */
[C---:B-----5:R-:W-:Y:S01]  /*6c40*/  F2FP.F16.F32.PACK_AB R21, R40.reuse, R41 ;  /* 0x000000292815723e */ /* 0x060fe200000000ff */
[----:B------:R-:W-:-:S06]  /*6c50*/  FADD.FTZ R99, R40, R99 ;  /* 0x0000006328637221 */ /* 0x000fcc0000010000 */
[----:B------:R-:W5:Y:S01]  /*6c60*/  MUFU.EX2 R121, R121 ;  /* 0x0000007900797308 */ /* 0x000f620000000800 */
[----:B-1----:R-:W-:-:S07]  /*6c70*/  FADD.FTZ R99, R39, R99 ;  /* 0x0000006327637221 */ /* 0x002fce0000010000 */
[----:B------:R-:W1:Y:S01]  /*6c80*/  MUFU.EX2 R135, R135 ;  /* 0x0000008700877308 */ /* 0x000e620000000800 */
[C---:B----4-:R-:W-:Y:S01]  /*6c90*/  F2FP.F16.F32.PACK_AB R23, R38.reuse, R39 ;  /* 0x000000272617723e */ /* 0x050fe200000000ff */
[----:B------:R-:W-:-:S06]  /*6ca0*/  FADD.FTZ R99, R38, R99 ;  /* 0x0000006326637221 */ /* 0x000fcc0000010000 */
[----:B------:R-:W4:Y:S01]  /*6cb0*/  MUFU.EX2 R140, R140 ;  /* 0x0000008c008c7308 */ /* 0x000f220000000800 */
[----:B------:R-:W-:Y:S01]  /*6cc0*/  HMMA.16816.F32 R192, R20, R12, R192 ;  /* 0x0000000c14c0723c */ /* 0x000fe200000018c0 */
[----:B-----5:R-:W-:-:S05]  /*6cd0*/  FADD.FTZ R97, R121, R97 ;  /* 0x0000006179617221 */ /* 0x020fca0000010000 */
[----:B------:R-:W-:Y:S01]  /*6ce0*/  HMMA.16816.F32 R188, R20, R14, R188 ;  /* 0x0000000e14bc723c */ /* 0x000fe200000018bc */
[----:B------:R-:W5:Y:S01]  /*6cf0*/  MUFU.EX2 R142, R142 ;  /* 0x0000008e008e7308 */ /* 0x000f620000000800 */
[C---:B-1----:R-:W-:Y:S01]  /*6d00*/  F2FP.F16.F32.PACK_AB R12, R135.reuse, R121 ;  /* 0x00000079870c723e */ /* 0x042fe200000000ff */
[----:B------:R-:W-:-:S03]  /*6d10*/  FADD.FTZ R97, R135, R97 ;  /* 0x0000006187617221 */ /* 0x000fc60000010000 */
[C---:B------:R-:W-:Y:S03]  /*6d20*/  HMMA.16816.F32 R200, R20.reuse, R24, R200 ;  /* 0x0000001814c8723c */ /* 0x040fe600000018c8 */
[----:B------:R-:W1:Y:S01]  /*6d30*/  MUFU.EX2 R148, R148 ;  /* 0x0000009400947308 */ /* 0x000e620000000800 */
[----:B----4-:R-:W-:Y:S02]  /*6d40*/  FADD.FTZ R97, R140, R97 ;  /* 0x000000618c617221 */ /* 0x010fe40000010000 */
[----:B------:R-:W-:Y:S01]  /*6d50*/  HMMA.16816.F32 R196, R20, R26, R196 ;  /* 0x0000001a14c4723c */ /* 0x000fe200000018c4 */
[----:B------:R-:W4:Y:S04]  /*6d60*/  LDSM.16.MT88.4 R20, [R237+0x5800] ;  /* 0x00580000ed14783b */ /* 0x000f280000004200 */
[----:B------:R-:W3:Y:S01]  /*6d70*/  MUFU.EX2 R146, R146 ;  /* 0x0000009200927308 */ /* 0x000ee20000000800 */
[----:B------:R-:W4:Y:S01]  /*6d80*/  LDSM.16.MT88.4 R24, [R238+0x5800] ;  /* 0x00580000ee18783b */ /* 0x000f220000004200 */
[C---:B-----5:R-:W-:Y:S01]  /*6d90*/  F2FP.F16.F32.PACK_AB R14, R142.reuse, R140 ;  /* 0x0000008c8e0e723e */ /* 0x060fe200000000ff */
[----:B------:R-:W-:-:S05]  /*6da0*/  FADD.FTZ R97, R142, R97 ;  /* 0x000000618e617221 */ /* 0x000fca0000010000 */
[----:B------:R-:W5:Y:S01]  /*6db0*/  MUFU.EX2 R144, R144 ;  /* 0x0000009000907308 */ /* 0x000f620000000800 */
[----:B-1----:R-:W-:-:S07]  /*6dc0*/  FADD.FTZ R102, R148, R102 ;  /* 0x0000006694667221 */ /* 0x002fce0000010000 */
[----:B------:R-:W1:Y:S01]  /*6dd0*/  MUFU.EX2 R141, R141 ;  /* 0x0000008d008d7308 */ /* 0x000e620000000800 */
[C---:B---3--:R-:W-:Y:S01]  /*6de0*/  F2FP.F16.F32.PACK_AB R13, R146.reuse, R148 ;  /* 0x00000094920d723e */ /* 0x048fe200000000ff */
[----:B------:R-:W-:-:S06]  /*6df0*/  FADD.FTZ R102, R146, R102 ;  /* 0x0000006692667221 */ /* 0x000fcc0000010000 */
[----:B------:R-:W3:Y:S01]  /*6e00*/  MUFU.EX2 R60, R60 ;  /* 0x0000003c003c7308 */ /* 0x000ee20000000800 */
[----:B-----5:R-:W-:-:S07]  /*6e10*/  FADD.FTZ R102, R144, R102 ;  /* 0x0000006690667221 */ /* 0x020fce0000010000 */
[----:B------:R-:W5:Y:S01]  /*6e20*/  MUFU.EX2 R59, R59 ;  /* 0x0000003b003b7308 */ /* 0x000f620000000800 */
[C---:B-1----:R-:W-:Y:S01]  /*6e30*/  F2FP.F16.F32.PACK_AB R15, R141.reuse, R144 ;  /* 0x000000908d0f723e */ /* 0x042fe200000000ff */
[----:B------:R-:W-:-:S06]  /*6e40*/  FADD.FTZ R102, R141, R102 ;  /* 0x000000668d667221 */ /* 0x000fcc0000010000 */
[----:B------:R-:W1:Y:S01]  /*6e50*/  MUFU.EX2 R58, R58 ;  /* 0x0000003a003a7308 */ /* 0x000e620000000800 */
[----:B------:R-:W-:Y:S01]  /*6e60*/  HMMA.16816.F32 R216, R12, R8, R216 ;  /* 0x000000080cd8723c */ /* 0x000fe200000018d8 */
[----:B---3--:R-:W-:-:S05]  /*6e70*/  FADD.FTZ R100, R60, R100 ;  /* 0x000000643c647221 */ /* 0x008fca0000010000 */
[----:B------:R-:W-:Y:S01]  /*6e80*/  HMMA.16816.F32 R212, R12, R10, R212 ;  /* 0x0000000a0cd4723c */ /* 0x000fe200000018d4 */
[----:B------:R-:W3:Y:S01]  /*6e90*/  MUFU.EX2 R57, R57 ;  /* 0x0000003900397308 */ /* 0x000ee20000000800 */
[----:B-----5:R-:W-:-:S04]  /*6ea0*/  FADD.FTZ R100, R59, R100 ;  /* 0x000000643b647221 */ /* 0x020fc80000010000 */
[C---:B--2---:R-:W-:Y:S03]  /*6eb0*/  HMMA.16816.F32 R208, R12.reuse, R16, R208 ;  /* 0x000000100cd0723c */ /* 0x044fe600000018d0 */
[----:B------:R-:W2:Y:S01]  /*6ec0*/  MUFU.EX2 R37, R37 ;  /* 0x0000002500257308 */ /* 0x000ea20000000800 */
[----:B-1----:R-:W-:Y:S02]  /*6ed0*/  FADD.FTZ R100, R58, R100 ;  /* 0x000000643a647221 */ /* 0x002fe40000010000 */
[----:B------:R-:W-:Y:S05]  /*6ee0*/  HMMA.16816.F32 R204, R12, R18, R204 ;  /* 0x000000120ccc723c */ /* 0x000fea00000018cc */
[----:B------:R-:W1:Y:S01]  /*6ef0*/  MUFU.EX2 R36, R36 ;  /* 0x0000002400247308 */ /* 0x000e620000000800 */
[----:B---3--:R-:W-:Y:S01]  /*6f00*/  FADD.FTZ R100, R57, R100 ;  /* 0x0000006439647221 */ /* 0x008fe20000010000 */
[----:B------:R-:W-:-:S02]  /*6f10*/  F2FP.F16.F32.PACK_AB R12, R59, R60 ;  /* 0x0000003c3b0c723e */ /* 0x000fc400000000ff */
[----:B------:R-:W-:-:S04]  /*6f20*/  F2FP.F16.F32.PACK_AB R14, R57, R58 ;  /* 0x0000003a390e723e */ /* 0x000fc800000000ff */
[----:B------:R-:W3:Y:S01]  /*6f30*/  MUFU.EX2 R35, R35 ;  /* 0x0000002300237308 */ /* 0x000ee20000000800 */
[----:B--2---:R-:W-:-:S07]  /*6f40*/  FADD.FTZ R99, R37, R99 ;  /* 0x0000006325637221 */ /* 0x004fce0000010000 */
[----:B------:R-:W2:Y:S01]  /*6f50*/  MUFU.EX2 R34, R34 ;  /* 0x0000002200227308 */ /* 0x000ea20000000800 */
[C---:B-1----:R-:W-:Y:S01]  /*6f60*/  F2FP.F16.F32.PACK_AB R13, R36.reuse, R37 ;  /* 0x00000025240d723e */ /* 0x042fe200000000ff */
[----:B------:R-:W-:-:S06]  /*6f70*/  FADD.FTZ R99, R36, R99 ;  /* 0x0000006324637221 */ /* 0x000fcc0000010000 */
[----:B------:R-:W1:Y:S01]  /*6f80*/  MUFU.EX2 R152, R152 ;  /* 0x0000009800987308 */ /* 0x000e620000000800 */
[----:B---3--:R-:W-:-:S07]  /*6f90*/  FADD.FTZ R99, R35, R99 ;  /* 0x0000006323637221 */ /* 0x008fce0000010000 */
[----:B------:R-:W3:Y:S01]  /*6fa0*/  MUFU.EX2 R154, R154 ;  /* 0x0000009a009a7308 */ /* 0x000ee20000000800 */
[C---:B--2---:R-:W-:Y:S01]  /*6fb0*/  F2FP.F16.F32.PACK_AB R15, R34.reuse, R35 ;  /* 0x00000023220f723e */ /* 0x044fe200000000ff */
[----:B------:R-:W-:-:S06]  /*6fc0*/  FADD.FTZ R99, R34, R99 ;  /* 0x0000006322637221 */ /* 0x000fcc0000010000 */
[----:B------:R-:W2:Y:S01]  /*6fd0*/  MUFU.EX2 R155, R155 ;  /* 0x0000009b009b7308 */ /* 0x000ea20000000800 */
[----:B------:R-:W-:Y:S01]  /*6fe0*/  HMMA.16816.F32 R200, R12, R16, R200 ;  /* 0x000000100cc8723c */ /* 0x000fe200000018c8 */
[----:B-1----:R-:W-:-:S05]  /*6ff0*/  FADD.FTZ R97, R152, R97 ;  /* 0x0000006198617221 */ /* 0x002fca0000010000 */
[----:B------:R-:W-:Y:S01]  /*7000*/  HMMA.16816.F32 R192, R12, R8, R192 ;  /* 0x000000080cc0723c */ /* 0x000fe200000018c0 */
[----:B------:R-:W1:Y:S01]  /*7010*/  MUFU.EX2 R147, R147 ;  /* 0x0000009300937308 */ /* 0x000e620000000800 */
[----:B---3--:R-:W-:-:S04]  /*7020*/  FADD.FTZ R97, R154, R97 ;  /* 0x000000619a617221 */ /* 0x008fc80000010000 */
[C---:B------:R-:W-:Y:S01]  /*7030*/  HMMA.16816.F32 R188, R12.reuse, R10, R188 ;  /* 0x0000000a0cbc723c */ /* 0x040fe200000018bc */
[----:B------:R-:W-:Y:S02]  /*7040*/  F2FP.F16.F32.PACK_AB R8, R154, R152 ;  /* 0x000000989a08723e */ /* 0x000fe400000000ff */
[----:B------:R-:W3:Y:S01]  /*7050*/  MUFU.EX2 R136, R136 ;  /* 0x0000008800887308 */ /* 0x000ee20000000800 */
[----:B--2---:R-:W-:Y:S02]  /*7060*/  FADD.FTZ R97, R155, R97 ;  /* 0x000000619b617221 */ /* 0x004fe40000010000 */
[----:B------:R-:W-:Y:S01]  /*7070*/  HMMA.16816.F32 R196, R12, R18, R196 ;  /* 0x000000120cc4723c */ /* 0x000fe200000018c4 */
[----:B------:R-:W2:Y:S04]  /*7080*/  LDSM.16.MT88.4 R16, [R237+0x5c00] ;  /* 0x005c0000ed10783b */ /* 0x000ea80000004200 */
[----:B------:R-:W5:Y:S01]  /*7090*/  MUFU.EX2 R134, R134 ;  /* 0x0000008600867308 */ /* 0x000f620000000800 */
[C---:B-1----:R-:W-:Y:S01]  /*70a0*/  F2FP.F16.F32.PACK_AB R10, R147.reuse, R155 ;  /* 0x0000009b930a723e */ /* 0x042fe200000000ff */
[----:B------:R-:W1:Y:S01]  /*70b0*/  LDSM.16.MT88.4 R12, [R238+0x5c00] ;  /* 0x005c0000ee0c783b */ /* 0x000e620000004200 */
[----:B------:R-:W-:-:S05]  /*70c0*/  FADD.FTZ R97, R147, R97 ;  /* 0x0000006193617221 */ /* 0x000fca0000010000 */
[----:B------:R-:W4:Y:S01]  /*70d0*/  MUFU.EX2 R131, R131 ;  /* 0x0000008300837308 */ /* 0x000f220000000800 */
[----:B---3--:R-:W-:-:S07]  /*70e0*/  FADD.FTZ R102, R136, R102 ;  /* 0x0000006688667221 */ /* 0x008fce0000010000 */
[----:B------:R-:W3:Y:S01]  /*70f0*/  MUFU.EX2 R128, R128 ;  /* 0x0000008000807308 */ /* 0x000ee20000000800 */
[C---:B-----5:R-:W-:Y:S01]  /*7100*/  F2FP.F16.F32.PACK_AB R9, R134.reuse, R136 ;  /* 0x000000888609723e */ /* 0x060fe200000000ff */
[----:B------:R-:W-:-:S06]  /*7110*/  FADD.FTZ R102, R134, R102 ;  /* 0x0000006686667221 */ /* 0x000fcc0000010000 */
[----:B------:R-:W5:Y:S01]  /*7120*/  MUFU.EX2 R56, R56 ;  /* 0x0000003800387308 */ /* 0x000f620000000800 */
[----:B----4-:R-:W-:-:S07]  /*7130*/  FADD.FTZ R102, R131, R102 ;  /* 0x0000006683667221 */ /* 0x010fce0000010000 */
[----:B------:R-:W4:Y:S01]  /*7140*/  MUFU.EX2 R55, R55 ;  /* 0x0000003700377308 */ /* 0x000f220000000800 */
[C---:B---3--:R-:W-:Y:S01]  /*7150*/  F2FP.F16.F32.PACK_AB R11, R128.reuse, R131 ;  /* 0x00000083800b723e */ /* 0x048fe200000000ff */
[----:B------:R-:W-:-:S06]  /*7160*/  FADD.FTZ R102, R128, R102 ;  /* 0x0000006680667221 */ /* 0x000fcc0000010000 */
[----:B------:R-:W3:Y:S01]  /*7170*/  MUFU.EX2 R54, R54 ;  /* 0x0000003600367308 */ /* 0x000ee20000000800 */
[----:B------:R-:W-:Y:S01]  /*7180*/  HMMA.16816.F32 R216, R8, R20, R216 ;  /* 0x0000001408d8723c */ /* 0x000fe200000018d8 */
[----:B-----5:R-:W-:-:S05]  /*7190*/  FADD.FTZ R100, R56, R100 ;  /* 0x0000006438647221 */ /* 0x020fca0000010000 */
[----:B------:R-:W-:Y:S01]  /*71a0*/  HMMA.16816.F32 R212, R8, R22, R212 ;  /* 0x0000001608d4723c */ /* 0x000fe200000018d4 */
[----:B------:R-:W5:Y:S01]  /*71b0*/  MUFU.EX2 R53, R53 ;  /* 0x0000003500357308 */ /* 0x000f620000000800 */
[----:B----4-:R-:W-:-:S04]  /*71c0*/  FADD.FTZ R100, R55, R100 ;  /* 0x0000006437647221 */ /* 0x010fc80000010000 */
[C---:B------:R-:W-:Y:S03]  /*71d0*/  HMMA.16816.F32 R208, R8.reuse, R24, R208 ;  /* 0x0000001808d0723c */ /* 0x040fe600000018d0 */
[----:B------:R-:W4:Y:S01]  /*71e0*/  MUFU.EX2 R33, R33 ;  /* 0x0000002100217308 */ /* 0x000f220000000800 */
[----:B---3--:R-:W-:Y:S02]  /*71f0*/  FADD.FTZ R100, R54, R100 ;  /* 0x0000006436647221 */ /* 0x008fe40000010000 */
[----:B------:R-:W-:Y:S05]  /*7200*/  HMMA.16816.F32 R204, R8, R26, R204 ;  /* 0x0000001a08cc723c */ /* 0x000fea00000018cc */
[----:B------:R-:W3:Y:S01]  /*7210*/  MUFU.EX2 R32, R32 ;  /* 0x0000002000207308 */ /* 0x000ee20000000800 */
[----:B-----5:R-:W-:Y:S01]  /*7220*/  FADD.FTZ R100, R53, R100 ;  /* 0x0000006435647221 */ /* 0x020fe20000010000 */
[----:B------:R-:W-:-:S02]  /*7230*/  F2FP.F16.F32.PACK_AB R8, R55, R56 ;  /* 0x000000383708723e */ /* 0x000fc400000000ff */
[----:B------:R-:W-:-:S04]  /*7240*/  F2FP.F16.F32.PACK_AB R10, R53, R54 ;  /* 0x00000036350a723e */ /* 0x000fc800000000ff */
[----:B------:R-:W5:Y:S01]  /*7250*/  MUFU.EX2 R31, R31 ;  /* 0x0000001f001f7308 */ /* 0x000f620000000800 */
[----:B----4-:R-:W-:-:S07]  /*7260*/  FADD.FTZ R99, R33, R99 ;  /* 0x0000006321637221 */ /* 0x010fce0000010000 */
[----:B------:R-:W4:Y:S01]  /*7270*/  MUFU.EX2 R30, R30 ;  /* 0x0000001e001e7308 */ /* 0x000f220000000800 */
[C---:B---3--:R-:W-:Y:S01]  /*7280*/  F2FP.F16.F32.PACK_AB R9, R32.reuse, R33 ;  /* 0x000000212009723e */ /* 0x048fe200000000ff */
[----:B------:R-:W-:-:S06]  /*7290*/  FADD.FTZ R99, R32, R99 ;  /* 0x0000006320637221 */ /* 0x000fcc0000010000 */
[----:B------:R-:W3:Y:S01]  /*72a0*/  MUFU.EX2 R52, R52 ;  /* 0x0000003400347308 */ /* 0x000ee20000000800 */
[----:B-----5:R-:W-:-:S07]  /*72b0*/  FADD.FTZ R99, R31, R99 ;  /* 0x000000631f637221 */ /* 0x020fce0000010000 */
[----:B------:R-:W5:Y:S01]  /*72c0*/  MUFU.EX2 R29, R29 ;  /* 0x0000001d001d7308 */ /* 0x000f620000000800 */
[C---:B----4-:R-:W-:Y:S01]  /*72d0*/  F2FP.F16.F32.PACK_AB R11, R30.reuse, R31 ;  /* 0x0000001f1e0b723e */ /* 0x050fe200000000ff */
[----:B------:R-:W-:-:S06]  /*72e0*/  FADD.FTZ R99, R30, R99 ;  /* 0x000000631e637221 */ /* 0x000fcc0000010000 */
[----:B------:R-:W4:Y:S01]  /*72f0*/  MUFU.EX2 R153, R153 ;  /* 0x0000009900997308 */ /* 0x000f220000000800 */
[----:B------:R-:W-:Y:S01]  /*7300*/  HMMA.16816.F32 R200, R8, R24, R200 ;  /* 0x0000001808c8723c */ /* 0x000fe200000018c8 */
[----:B---3--:R-:W-:-:S05]  /*7310*/  FADD.FTZ R100, R52, R100 ;  /* 0x0000006434647221 */ /* 0x008fca0000010000 */
[----:B------:R-:W-:Y:S01]  /*7320*/  HMMA.16816.F32 R192, R8, R20, R192 ;  /* 0x0000001408c0723c */ /* 0x000fe200000018c0 */
[----:B------:R-:W3:Y:S01]  /*7330*/  MUFU.EX2 R127, R127 ;  /* 0x0000007f007f7308 */ /* 0x000ee20000000800 */
[----:B-----5:R-:W-:-:S04]  /*7340*/  FADD.FTZ R99, R29, R99 ;  /* 0x000000631d637221 */ /* 0x020fc80000010000 */
[C---:B------:R-:W-:Y:S03]  /*7350*/  HMMA.16816.F32 R188, R8.reuse, R22, R188 ;  /* 0x0000001608bc723c */ /* 0x040fe600000018bc */
[----:B------:R-:W5:Y:S01]  /*7360*/  MUFU.EX2 R51, R51 ;  /* 0x0000003300337308 */ /* 0x000f620000000800 */
[----:B----4-:R-:W-:Y:S02]  /*7370*/  FADD.FTZ R97, R153, R97 ;  /* 0x0000006199617221 */ /* 0x010fe40000010000 */
[----:B------:R-:W-:Y:S05]  /*7380*/  HMMA.16816.F32 R196, R8, R26, R196 ;  /* 0x0000001a08c4723c */ /* 0x000fea00000018c4 */
        /* <DEDUP_REMOVED lines=28> */
[----:B------:R-:W-:Y:S01]  /*7550*/  FADD.FTZ R99, R118, R99 ;  /* 0x0000006376637221 */ /* 0x000fe20000010000 */
[----:B--2---:R-:W-:Y:S03]  /*7560*/  HMMA.16816.F32 R216, R20, R16, R216 ;  /* 0x0000001014d8723c */ /* 0x004fe600000018d8 */
[----:B----4-:R-:W-:-:S03]  /*7570*/  FADD.FTZ R99, R24, R99 ;  /* 0x0000006318637221 */ /* 0x010fc60000010000 */
[C---:B------:R-:W-:Y:S06]  /*7580*/  HMMA.16816.F32 R212, R20.reuse, R18, R212 ;  /* 0x0000001214d4723c */ /* 0x040fec00000018d4 */
[----:B-1----:R-:W-:Y:S01]  /*7590*/  HMMA.16816.F32 R208, R20, R12, R208 ;  /* 0x0000000c14d0723c */ /* 0x002fe200000018d0 */
[C---:B---3--:R-:W-:Y:S01]  /*75a0*/  F2FP.F16.F32.PACK_AB R11, R181.reuse, R24 ;  /* 0x00000018b50b723e */ /* 0x048fe200000000ff */
[----:B------:R-:W-:-:S04]  /*75b0*/  FADD.FTZ R181, R181, R99 ;  /* 0x00000063b5b57221 */ /* 0x000fc80000010000 */
[----:B------:R-:W-:Y:S06]  /*75c0*/  HMMA.16816.F32 R204, R20, R14, R204 ;  /* 0x0000000e14cc723c */ /* 0x000fec00000018cc */
[C---:B------:R-:W-:Y:S06]  /*75d0*/  HMMA.16816.F32 R192, R8.reuse, R16, R192 ;  /* 0x0000001008c0723c */ /* 0x040fec00000018c0 */
[C---:B------:R-:W-:Y:S06]  /*75e0*/  HMMA.16816.F32 R188, R8.reuse, R18, R188 ;  /* 0x0000001208bc723c */ /* 0x040fec00000018bc */
[C---:B------:R-:W-:Y:S06]  /*75f0*/  HMMA.16816.F32 R200, R8.reuse, R12, R200 ;  /* 0x0000000c08c8723c */ /* 0x040fec00000018c8 */
[----:B------:R-:W-:Y:S01]  /*7600*/  HMMA.16816.F32 R196, R8, R14, R196 ;  /* 0x0000000e08c4723c */ /* 0x000fe200000018c4 */
[----:B------:R-:W-:-:S08]  /*7610*/  NOP ;  /* 0x0000000000007918 */ /* 0x000fd00000000000 */
[----:B------:R-:W-:-:S15]  /*7620*/  @!P0 BRA `(.L_x_151) ;  /* 0x00000058006c8947 */ /* 0x000fde0003800000 */
[----:B------:R-:W-:Y:S01]  /*7630*/  ULDC UR4, c[0x0][0x2d0] ;  /* 0x0000b40000047ab9 */ /* 0x000fe20000000800 */
[----:B------:R-:W-:-:S04]  /*7640*/  DEPBAR.LE SB0, 0x0 ;  /* 0x000080000000791a */ /* 0x000fc80000000000 */
[----:B------:R-:W-:Y:S01]  /*7650*/  BAR.SYNC.DEFER_BLOCKING 0x0 ;  /* 0x0000000000007b1d */ /* 0x000fe20000010000 */
[----:B------:R-:W-:Y:S01]  /*7660*/  ISETP.GE.AND P1, PT, R234, UR4, PT ;  /* 0x00000004ea007c0c */ /* 0x000fe2000bf26270 */
[----:B------:R-:W-:Y:S01]  /*7670*/  UIADD3 UR4, UR23, -0x2, URZ ;  /* 0xfffffffe17047890 */ /* 0x000fe2000fffe03f */
[----:B------:R-:W-:Y:S02]  /*7680*/  IMAD.U32 R14, RZ, RZ, UR8 ;  /* 0x00000008ff0e7e24 */ /* 0x000fe4000f8e00ff */
[----:B------:R-:W-:Y:S01]  /*7690*/  IMAD.U32 R0, RZ, RZ, UR8 ;  /* 0x00000008ff007e24 */ /* 0x000fe2000f8e00ff */
[----:B------:R-:W-:Y:S01]  /*76a0*/  USHF.R.S32.HI UR7, URZ, 0x1f, UR4 ;  /* 0x0000001f3f077899 */ /* 0x000fe20008011404 */
[----:B------:R-:W-:Y:S01]  /*76b0*/  IMAD.U32 R6, RZ, RZ, UR9 ;  /* 0x00000009ff067e24 */ /* 0x000fe2000f8e00ff */
[----:B------:R-:W-:Y:S01]  /*76c0*/  UIMAD UR6, UR12, UR4, URZ ;  /* 0x000000040c0672a4 */ /* 0x000fe2000f8e023f */
[----:B------:R-:W-:-:S03]  /*76d0*/  IMAD.U32 R16, RZ, RZ, UR4 ;  /* 0x00000004ff107e24 */ /* 0x000fc6000f8e00ff */
[----:B------:R-:W-:Y:S01]  /*76e0*/  UIMAD UR6, UR7, UR13, UR6 ;  /* 0x0000000d070672a4 */ /* 0x000fe2000f8e0206 */
[----:B------:R-:W-:Y:S01]  /*76f0*/  IMAD.WIDE.U32 R16, R16, UR13, R242 ;  /* 0x0000000d10107c25 */ /* 0x000fe2000f8e00f2 */
[----:B------:R-:W1:Y:S01]  /*7700*/  @!P1 LDC.64 R12, c[0x0][0x220] ;  /* 0x00008800ff0c9b82 */ /* 0x000e620000000a00 */
[----:B------:R-:W-:-:S03]  /*7710*/  VOTEU.ALL UP0, P1 ;  /* 0x00000000003f7886 */ /* 0x000fc60000800000 */
[----:B------:R-:W-:Y:S01]  /*7720*/  VIADD R17, R17, UR6 ;  /* 0x0000000611117c36 */ /* 0x000fe20008000000 */
[----:B------:R-:W-:Y:S01]  /*7730*/  @!P1 LEA R14, P0, R14, R16, 0x6 ;  /* 0x000000100e0e9211 */ /* 0x000fe200078030ff */
[----:B------:R-:W-:Y:S02]  /*7740*/  @!UP0 UIMAD UR6, UR9, 0x60, URZ ;  /* 0x00000060090688a4 */ /* 0x000fe4000f8e023f */
[----:B------:R-:W2:Y:S01]  /*7750*/  @!P1 LDC.64 R8, c[0x0][0x220] ;  /* 0x00008800ff089b82 */ /* 0x000ea20000000a00 */
[C---:B------:R-:W-:Y:S01]  /*7760*/  @!P1 LEA.HI.X R6, R0.reuse, R17, R6, 0x6, P0 ;  /* 0x0000001100069211 */ /* 0x040fe200000f3406 */
[----:B------:R-:W-:Y:S01]  /*7770*/  @!P1 IMAD.WIDE.U32 R20, R0, 0x60, R16 ;  /* 0x0000006000149825 */ /* 0x000fe200078e0010 */
[----:B------:R-:W-:Y:S01]  /*7780*/  @!P1 IADD3 R4, P0, R16, UR29, RZ ;  /* 0x0000001d10049c10 */ /* 0x000fe2000ff1e0ff */
[----:B------:R-:W-:Y:S01]  /*7790*/  @P1 STS [R229+0x4000], RZ ;  /* 0x004000ffe5001388 */ /* 0x000fe20000000800 */
[----:B------:R-:W-:Y:S01]  /*77a0*/  UISETP.GE.AND UP0, UPT, UR23, 0x3, UPT ;  /* 0x000000031700788c */ /* 0x000fe2000bf06270 */
[----:B------:R-:W-:-:S02]  /*77b0*/  @!P1 VIADD R0, R21, UR6 ;  /* 0x0000000615009c36 */ /* 0x000fc40008000000 */
[----:B------:R-:W3:Y:S01]  /*77c0*/  @!P1 LDC.64 R10, c[0x0][0x220] ;  /* 0x00008800ff0a9b82 */ /* 0x000ee20000000a00 */
[----:B------:R-:W-:Y:S04]  /*77d0*/  @P1 STS [R229+0x4004], RZ ;  /* 0x004004ffe5001388 */ /* 0x000fe80000000800 */
[----:B------:R-:W-:Y:S03]  /*77e0*/  @P1 STS.64 [R229+0x4008], RZ ;  /* 0x004008ffe5001388 */ /* 0x000fe60000000a00 */
[----:B------:R-:W4:Y:S01]  /*77f0*/  @!P1 LDC.64 R2, c[0x0][0x220] ;  /* 0x00008800ff029b82 */ /* 0x000f220000000a00 */
[----:B-1----:R-:W-:Y:S02]  /*7800*/  @!P1 LEA R18, P3, R16, R12, 0x1 ;  /* 0x0000000c10129211 */ /* 0x002fe400078608ff */
[----:B------:R-:W-:-:S02]  /*7810*/  @!P1 IADD3.X R12, R17, UR28, RZ, P0, !PT ;  /* 0x0000001c110c9c10 */ /* 0x000fc400087fe4ff */
[----:B------:R-:W-:Y:S02]  /*7820*/  @!P1 LEA.HI.X R19, R16, R13, R17, 0x1, P3 ;  /* 0x0000000d10139211 */ /* 0x000fe400018f0c11 */
[----:B--2---:R-:W-:-:S03]  /*7830*/  @!P1 LEA R8, P0, R14, R8, 0x1 ;  /* 0x000000080e089211 */ /* 0x004fc600078008ff */
[----:B------:R-:W-:Y:S01]  /*7840*/  @!PT LDS RZ, [RZ] ;  /* 0x00000000fffff984 */ /* 0x000fe20000000800 */
[----:B------:R-:W-:Y:S01]  /*7850*/  @!PT LDS RZ, [RZ] ;  /* 0x00000000fffff984 */ /* 0x000fe20000000800 */
[----:B------:R-:W-:Y:S01]  /*7860*/  @!PT LDS RZ, [RZ] ;  /* 0x00000000fffff984 */ /* 0x000fe20000000800 */
[----:B------:R1:W-:Y:S01]  /*7870*/  @!P1 LDGSTS.E.BYPASS.LTC128B.128 [R229+0x4000], desc[UR20][R18.64] ;  /* 0x0400000012e59fae */ /* 0x0003e2000b901d54 */
[----:B------:R-:W-:-:S03]  /*7880*/  @!P1 LEA.HI.X R9, R14, R9, R6, 0x1, P0 ;  /* 0x000000090e099211 */ /* 0x000fc600000f0c06 */
[----:B------:R-:W-:Y:S01]  /*7890*/  @P1 STS.128 [R229+0x4800], RZ ;  /* 0x004800ffe5001388 */ /* 0x000fe20000000c00 */
[----:B---3--:R-:W-:-:S04]  /*78a0*/  @!P1 LEA R10, P2, R4, R10, 0x1 ;  /* 0x0000000a040a9211 */ /* 0x008fc800078408ff */
[----:B------:R-:W-:Y:S02]  /*78b0*/  @!P1 LEA.HI.X R11, R4, R11, R12, 0x1, P2 ;  /* 0x0000000b040b9211 */ /* 0x000fe400010f0c0c */
[----:B----4-:R-:W-:-:S03]  /*78c0*/  @!P1 LEA R2, P0, R20, R2, 0x1 ;  /* 0x0000000214029211 */ /* 0x010fc600078008ff */
[----:B------:R-:W-:Y:S01]  /*78d0*/  @!PT LDS RZ, [RZ] ;  /* 0x00000000fffff984 */ /* 0x000fe20000000800 */
[----:B------:R-:W-:Y:S01]  /*78e0*/  @!PT LDS RZ, [RZ] ;  /* 0x00000000fffff984 */ /* 0x000fe20000000800 */
[----:B------:R-:W-:Y:S01]  /*78f0*/  @!PT LDS RZ, [RZ] ;  /* 0x00000000fffff984 */ /* 0x000fe20000000800 */
[----:B------:R-:W-:Y:S01]  /*7900*/  @!P1 LDGSTS.E.BYPASS.LTC128B.128 [R229+0x4800], desc[UR20][R10.64] ;  /* 0x048000000ae59fae */ /* 0x000fe2000b901d54 */
[----:B------:R-:W-:-:S03]  /*7910*/  @!P1 LEA.HI.X R3, R20, R3, R0, 0x1, P0 ;  /* 0x0000000314039211 */ /* 0x000fc600000f0c00 */
        /* <DEDUP_REMOVED lines=10> */
[----:B------:R-:W-:Y:S04]  /*79c0*/  LDSM.16.M88.4 R116, [R179] ;  /* 0x00000000b374783b */ /* 0x000fe80000000200 */
[----:B------:R-:W3:Y:S04]  /*79d0*/  LDSM.16.M88.4 R72, [R178+0x2800] ;  /* 0x00280000b248783b */ /* 0x000ee80000000200 */
[----:B------:R-:W4:Y:S04]  /*79e0*/  LDSM.16.M88.4 R112, [R179+0x1000] ;  /* 0x00100000b370783b */ /* 0x000f280000000200 */
[----:B------:R-:W5:Y:S04]  /*79f0*/  LDSM.16.M88.4 R80, [R178+0x2400] ;  /* 0x00240000b250783b */ /* 0x000f680000000200 */
[----:B-1----:R-:W1:Y:S04]  /*7a00*/  LDSM.16.M88.4 R16, [R178+0x2c00] ;  /* 0x002c0000b210783b */ /* 0x002e680000000200 */
[----:B------:R-:W2:Y:S04]  /*7a10*/  LDSM.16.M88.4 R40, [R178+0x2000] ;  /* 0x00200000b228783b */ /* 0x000ea80000000200 */
[----:B------:R-:W-:Y:S04]  /*7a20*/  LDSM.16.M88.4 R108, [R177] ;  /* 0x00000000b16c783b */ /* 0x000fe80000000200 */
[----:B------:R-:W2:Y:S04]  /*7a30*/  LDSM.16.M88.4 R128, [R176+0x800] ;  /* 0x00080000b080783b */ /* 0x000ea80000000200 */
[----:B------:R-:W2:Y:S04]  /*7a40*/  LDSM.16.M88.4 R104, [R177+0x1000] ;  /* 0x00100000b168783b */ /* 0x000ea80000000200 */
[----:B------:R-:W2:Y:S04]  /*7a50*/  LDSM.16.M88.4 R100, [R176+0x400] ;  /* 0x00040000b064783b */ /* 0x000ea80000000200 */
[----:B------:R-:W2:Y:S04]  /*7a60*/  LDSM.16.M88.4 R60, [R176+0xc00] ;  /* 0x000c0000b03c783b */ /* 0x000ea80000000200 */
[----:B------:R-:W2:Y:S01]  /*7a70*/  LDSM.16.M88.4 R56, [R176] ;  /* 0x00000000b038783b */ /* 0x000ea20000000200 */
[-C--:B---3--:R-:W-:Y:S03]  /*7a80*/  HMMA.16816.F32 R32, R116, R74.reuse, RZ ;  /* 0x0000004a7420723c */ /* 0x088fe600000018ff */
[----:B------:R-:W3:Y:S03]  /*7a90*/  LDSM.16.M88.4 R120, [R178+0x3400] ;  /* 0x00340000b278783b */ /* 0x000ee60000000200 */
[----:B----4-:R-:W-:Y:S01]  /*7aa0*/  HMMA.16816.F32 R36, R112, R74, RZ ;  /* 0x0000004a7024723c */ /* 0x010fe200000018ff */
[----:B------:R-:W4:Y:S04]  /*7ab0*/  LDSM.16.M88.4 R64, [R178+0x3000] ;  /* 0x00300000b240783b */ /* 0x000f280000000200 */
[----:B------:R-:W4:Y:S01]  /*7ac0*/  LDSM.16.M88.4 R96, [R176+0x1400] ;  /* 0x00140000b060783b */ /* 0x000f220000000200 */
[-C--:B-----5:R-:W-:Y:S03]  /*7ad0*/  HMMA.16816.F32 R92, R116, R80.reuse, RZ ;  /* 0x00000050745c723c */ /* 0x0a0fe600000018ff */
[----:B------:R-:W5:Y:S03]  /*7ae0*/  LDSM.16.M88.4 R124, [R176+0x1000] ;  /* 0x00100000b07c783b */ /* 0x000f660000000200 */
[----:B------:R-:W-:Y:S01]  /*7af0*/  HMMA.16816.F32 R88, R112, R80, RZ ;  /* 0x000000507058723c */ /* 0x000fe200000018ff */
[----:B------:R-:W0:Y:S05]  /*7b00*/  LDGDEPBAR ;  /* 0x00000000000079af */ /* 0x000e2a0000000000 */
[-C--:B-1----:R-:W-:Y:S06]  /*7b10*/  HMMA.16816.F32 R28, R116, R16.reuse, RZ ;  /* 0x00000010741c723c */ /* 0x082fec00000018ff */
[C---:B------:R-:W-:Y:S06]  /*7b20*/  HMMA.16816.F32 R24, R112.reuse, R16, RZ ;  /* 0x000000107018723c */ /* 0x040fec00000018ff */
[----:B------:R-:W-:Y:S06]  /*7b30*/  HMMA.16816.F32 R20, R112, R18, RZ ;  /* 0x000000127014723c */ /* 0x000fec00000018ff */
[-C--:B--2---:R-:W-:Y:S06]  /*7b40*/  HMMA.16816.F32 R52, R116, R40.reuse, RZ ;  /* 0x000000287434723c */ /* 0x084fec00000018ff */
[C---:B------:R-:W-:Y:S06]  /*7b50*/  HMMA.16816.F32 R48, R112.reuse, R40, RZ ;  /* 0x000000287030723c */ /* 0x040fec00000018ff */
[----:B------:R-:W-:Y:S06]  /*7b60*/  HMMA.16816.F32 R44, R112, R42, RZ ;  /* 0x0000002a702c723c */ /* 0x000fec00000018ff */
[C---:B------:R-:W-:Y:S06]  /*7b70*/  HMMA.16816.F32 R16, R116.reuse, R18, RZ ;  /* 0x000000127410723c */ /* 0x040fec00000018ff */
[----:B------:R-:W-:Y:S06]  /*7b80*/  HMMA.16816.F32 R40, R116, R42, RZ ;  /* 0x0000002a7428723c */ /* 0x000fec00000018ff */
[-C--:B------:R-:W-:Y:S06]  /*7b90*/  HMMA.16816.F32 R32, R108, R130.reuse, R32 ;  /* 0x000000826c20723c */ /* 0x080fec0000001820 */
[----:B------:R-:W-:Y:S06]  /*7ba0*/  HMMA.16816.F32 R36, R104, R130, R36 ;  /* 0x000000826824723c */ /* 0x000fec0000001824 */
[-C--:B------:R-:W-:Y:S06]  /*7bb0*/  HMMA.16816.F32 R92, R108, R100.reuse, R92 ;  /* 0x000000646c5c723c */ /* 0x080fec000000185c */
[----:B------:R-:W-:Y:S06]  /*7bc0*/  HMMA.16816.F32 R88, R104, R100, R88 ;  /* 0x000000646858723c */ /* 0x000fec0000001858 */
[----:B------:R-:W-:Y:S01]  /*7bd0*/  HMMA.16816.F32 R28, R108, R60, R28 ;  /* 0x0000003c6c1c723c */ /* 0x000fe2000000181c */
[----:B------:R-:W-:-:S04]  /*7be0*/  IMAD.U32 R100, RZ, RZ, UR4 ;  /* 0x00000004ff647e24 */ /* 0x000fc8000f8e00ff */
[----:B------:R-:W-:Y:S01]  /*7bf0*/  IMAD R100, R100, 0x80, R184 ;  /* 0x0000008064647824 */ /* 0x000fe200078e02b8 */
[C---:B------:R-:W-:Y:S03]  /*7c00*/  HMMA.16816.F32 R24, R104.reuse, R60, R24 ;  /* 0x0000003c6818723c */ /* 0x040fe60000001818 */
[C---:B------:R-:W-:Y:S02]  /*7c10*/  VIADD R0, R100.reuse, 0x29 ;  /* 0x0000002964007836 */ /* 0x040fe40000000000 */
[----:B------:R-:W-:Y:S01]  /*7c20*/  VIADD R137, R100, 0x28 ;  /* 0x0000002864897836 */ /* 0x000fe20000000000 */
[----:B------:R-:W-:Y:S02]  /*7c30*/  HMMA.16816.F32 R20, R104, R62, R20 ;  /* 0x0000003e6814723c */ /* 0x000fe40000001814 */
[-C--:B------:R-:W-:Y:S02]  /*7c40*/  I2FP.F32.S32 R3, R0.reuse ;  /* 0x0000000000037245 */ /* 0x080fe40000201400 */
[----:B------:R-:W-:-:S02]  /*7c50*/  I2FP.F32.S32 R4, R0 ;  /* 0x0000000000047245 */ /* 0x000fc40000201400 */
[C---:B------:R-:W-:Y:S01]  /*7c60*/  HMMA.16816.F32 R16, R108.reuse, R62, R16 ;  /* 0x0000003e6c10723c */ /* 0x040fe20000001810 */
[----:B------:R-:W-:Y:S01]  /*7c70*/  FFMA.FTZ R33, R3, UR5, R33 ;  /* 0x0000000503217c23 */ /* 0x000fe20008010021 */
[----:B------:R-:W-:Y:S01]  /*7c80*/  VIADD R3, R100, 0x30 ;  /* 0x0000003064037836 */ /* 0x000fe20000000000 */
[----:B------:R-:W-:Y:S01]  /*7c90*/  ISETP.GE.AND P5, PT, R0, R159, PT ;  /* 0x0000009f0000720c */ /* 0x000fe20003fa6270 */
[----:B------:R-:W-:Y:S01]  /*7ca0*/  FFMA.FTZ R35, R4, UR5, R35 ;  /* 0x0000000504237c23 */ /* 0x000fe20008010023 */
[C---:B------:R-:W-:Y:S01]  /*7cb0*/  ISETP.GE.AND P3, PT, R0.reuse, R158, PT ;  /* 0x0000009e0000720c */ /* 0x040fe20003f66270 */
[-C--:B------:R-:W-:Y:S01]  /*7cc0*/  HMMA.16816.F32 R52, R108, R56.reuse, R52 ;  /* 0x000000386c34723c */ /* 0x080fe20000001834 */
[C---:B------:R-:W-:Y:S02]  /*7cd0*/  ISETP.GE.AND P6, PT, R0.reuse, R157, PT ;  /* 0x0000009d0000720c */ /* 0x040fe40003fc6270 */
[----:B------:R-:W-:Y:S02]  /*7ce0*/  ISETP.GE.AND P0, PT, R0, R156, PT ;  /* 0x0000009c0000720c */ /* 0x000fe40003f06270 */
[----:B------:R-:W-:Y:S01]  /*7cf0*/  I2FP.F32.S32 R2, R0 ;  /* 0x0000000000027245 */ /* 0x000fe20000201400 */
[----:B------:R-:W-:Y:S01]  /*7d00*/  HMMA.16816.F32 R48, R104, R56, R48 ;  /* 0x000000386830723c */ /* 0x000fe20000001830 */
[----:B------:R-:W-:Y:S01]  /*7d10*/  FFMA.FTZ R0, R4, UR5, R37 ;  /* 0x0000000504007c23 */ /* 0x000fe20008010025 */
[----:B------:R-:W-:-:S02]  /*7d20*/  I2FP.F32.S32 R4, R3 ;  /* 0x0000000300047245 */ /* 0x000fc40000201400 */
[----:B------:R-:W-:Y:S01]  /*7d30*/  FFMA.FTZ R39, R2, UR5, R39 ;  /* 0x0000000502277c23 */ /* 0x000fe20008010027 */
[----:B------:R-:W-:Y:S01]  /*7d40*/  I2FP.F32.S32 R2, R3 ;  /* 0x0000000300027245 */ /* 0x000fe20000201400 */
[-C--:B------:R-:W-:Y:S01]  /*7d50*/  HMMA.16816.F32 R44, R104, R58.reuse, R44 ;  /* 0x0000003a682c723c */ /* 0x080fe2000000182c */
[----:B------:R-:W-:Y:S01]  /*7d60*/  FFMA.FTZ R28, R4, UR5, R28 ;  /* 0x00000005041c7c23 */ /* 0x000fe2000801001c */
[----:B------:R-:W-:Y:S01]  /*7d70*/  VIADD R4, R100, 0x31 ;  /* 0x0000003164047836 */ /* 0x000fe20000000000 */
[----:B------:R-:W-:Y:S01]  /*7d80*/  FSEL R223, R33, -INF , !P5 ;  /* 0xff80000021df7808 */ /* 0x000fe20006800000 */
[C---:B------:R-:W-:Y:S01]  /*7d90*/  FFMA.FTZ R30, R2.reuse, UR5, R30 ;  /* 0x00000005021e7c23 */ /* 0x040fe2000801001e */
[C---:B------:R-:W-:Y:S01]  /*7da0*/  ISETP.GE.AND P4, PT, R3.reuse, R159, PT ;  /* 0x0000009f0300720c */ /* 0x040fe20003f86270 */
[----:B------:R-:W-:Y:S01]  /*7db0*/  HMMA.16816.F32 R40, R108, R58, R40 ;  /* 0x0000003a6c28723c */ /* 0x000fe20000001828 */
[C---:B------:R-:W-:Y:S01]  /*7dc0*/  ISETP.GE.AND P2, PT, R3.reuse, R158, PT ;  /* 0x0000009e0300720c */ /* 0x040fe20003f46270 */
[----:B------:R-:W-:Y:S01]  /*7dd0*/  FFMA.FTZ R2, R2, UR5, R24 ;  /* 0x0000000502027c23 */ /* 0x000fe20008010018 */
[----:B------:R-:W-:-:S02]  /*7de0*/  ISETP.GE.AND P5, PT, R3, R157, PT ;  /* 0x0000009d0300720c */ /* 0x000fc40003fa6270 */
[----:B------:R-:W-:Y:S01]  /*7df0*/  I2FP.F32.S32 R6, R4 ;  /* 0x0000000400067245 */ /* 0x000fe20000201400 */
[-C--:B---3--:R-:W-:Y:S01]  /*7e00*/  HMMA.16816.F32 R60, R116, R120.reuse, RZ ;  /* 0x00000078743c723c */ /* 0x088fe200000018ff */
[----:B------:R-:W-:Y:S02]  /*7e10*/  FSEL R0, R0, -INF , !P6 ;  /* 0xff80000000007808 */ /* 0x000fe40007000000 */
[----:B------:R-:W-:Y:S01]  /*7e20*/  FSEL R136, R39, -INF , !P0 ;  /* 0xff80000027887808 */ /* 0x000fe20004000000 */
[----:B------:R-:W-:Y:S01]  /*7e30*/  FFMA.FTZ R29, R6, UR5, R29 ;  /* 0x00000005061d7c23 */ /* 0x000fe2000801001d */
[----:B------:R-:W-:Y:S01]  /*7e40*/  FSEL R225, R28, -INF , !P4 ;  /* 0xff8000001ce17808 */ /* 0x000fe20006000000 */
[----:B------:R-:W-:Y:S01]  /*7e50*/  HMMA.16816.F32 R56, R112, R120, RZ ;  /* 0x000000787038723c */ /* 0x000fe200000018ff */
[----:B------:R-:W-:Y:S01]  /*7e60*/  ISETP.GE.AND P6, PT, R4, R159, PT ;  /* 0x0000009f0400720c */ /* 0x000fe20003fc6270 */
[----:B------:R-:W-:Y:S01]  /*7e70*/  VIADD R6, R100, 0x38 ;  /* 0x0000003864067836 */ /* 0x000fe20000000000 */
[----:B------:R-:W-:-:S02]  /*7e80*/  ISETP.GE.AND P0, PT, R4, R158, PT ;  /* 0x0000009e0400720c */ /* 0x000fc40003f06270 */
[----:B------:R-:W-:Y:S01]  /*7e90*/  ISETP.GE.AND P4, PT, R4, R157, PT ;  /* 0x0000009d0400720c */ /* 0x000fe20003f86270 */
[----:B----4-:R-:W-:Y:S01]  /*7ea0*/  HMMA.16816.F32 R12, R116, R64, RZ ;  /* 0x00000040740c723c */ /* 0x010fe200000018ff */
[----:B------:R-:W-:Y:S02]  /*7eb0*/  I2FP.F32.S32 R239, R6 ;  /* 0x0000000600ef7245 */ /* 0x000fe40000201400 */
[----:B------:R-:W-:Y:S02]  /*7ec0*/  FSEL R2, R2, -INF , !P5 ;  /* 0xff80000002027808 */ /* 0x000fe40006800000 */
[----:B------:R-:W-:Y:S01]  /*7ed0*/  FSEL R226, R29, -INF , !P6 ;  /* 0xff8000001de27808 */ /* 0x000fe20007000000 */
[----:B------:R-:W-:Y:S01]  /*7ee0*/  HMMA.16816.F32 R84, R112, R82, RZ ;  /* 0x000000527054723c */ /* 0x000fe200000018ff */
[C---:B------:R-:W-:Y:S01]  /*7ef0*/  ISETP.GE.AND P5, PT, R6.reuse, R159, PT ;  /* 0x0000009f0600720c */ /* 0x040fe20003fa6270 */
[----:B------:R-:W-:Y:S01]  /*7f00*/  FFMA.FTZ R239, R239, UR5, R16 ;  /* 0x00000005efef7c23 */ /* 0x000fe20008010010 */
[----:B------:R-:W-:Y:S01]  /*7f10*/  ISETP.GE.AND P6, PT, R6, R157, PT ;  /* 0x0000009d0600720c */ /* 0x000fe20003fc6270 */
[----:B------:R-:W-:-:S02]  /*7f20*/  VIADD R16, R100, 0x39 ;  /* 0x0000003964107836 */ /* 0x000fc40000000000 */
[----:B------:R-:W-:Y:S01]  /*7f30*/  HMMA.16816.F32 R80, R116, R82, RZ ;  /* 0x000000527450723c */ /* 0x000fe200000018ff */
[----:B------:R-:W-:Y:S02]  /*7f40*/  FSEL R239, R239, -INF , !P5 ;  /* 0xff800000efef7808 */ /* 0x000fe40006800000 */
[----:B------:R-:W-:-:S03]  /*7f50*/  ISETP.GE.AND P5, PT, R16, R157, PT ;  /* 0x0000009d1000720c */ /* 0x000fc60003fa6270 */
[-C--:B------:R-:W-:Y:S06]  /*7f60*/  HMMA.16816.F32 R60, R108, R96.reuse, R60 ;  /* 0x000000606c3c723c */ /* 0x080fec000000183c */
[----:B------:R-:W-:Y:S06]  /*7f70*/  HMMA.16816.F32 R56, R104, R96, R56 ;  /* 0x000000606838723c */ /* 0x000fec0000001838 */
[----:B------:R-:W-:Y:S01]  /*7f80*/  HMMA.16816.F32 R8, R112, R64, RZ ;  /* 0x000000407008723c */ /* 0x000fe200000018ff */
[----:B------:R-:W-:-:S02]  /*7f90*/  FSEL R96, R35, -INF , !P3 ;  /* 0xff80000023607808 */ /* 0x000fc40005800000 */
[-C--:B------:R-:W-:Y:S02]  /*7fa0*/  ISETP.GE.AND P3, PT, R3, R156.reuse, PT ;  /* 0x0000009c0300720c */ /* 0x080fe40003f66270 */
[----:B------:R-:W-:Y:S01]  /*7fb0*/  I2FP.F32.S32 R3, R3 ;  /* 0x0000000300037245 */ /* 0x000fe20000201400 */
[-C--:B------:R-:W-:Y:S01]  /*7fc0*/  HMMA.16816.F32 R76, R116, R72.reuse, RZ ;  /* 0x00000048744c723c */ /* 0x080fe200000018ff */
[----:B------:R-:W-:Y:S02]  /*7fd0*/  FSEL R97, R30, -INF , !P2 ;  /* 0xff8000001e617808 */ /* 0x000fe40005000000 */
[----:B------:R-:W-:Y:S01]  /*7fe0*/  ISETP.GE.AND P2, PT, R4, R156, PT ;  /* 0x0000009c0400720c */ /* 0x000fe20003f46270 */
[----:B------:R-:W-:Y:S01]  /*7ff0*/  FFMA.FTZ R26, R3, UR5, R26 ;  /* 0x00000005031a7c23 */ /* 0x000fe2000801001a */
[-C--:B------:R-:W-:Y:S01]  /*8000*/  I2FP.F32.S32 R3, R4.reuse ;  /* 0x0000000400037245 */ /* 0x080fe20000201400 */
[----:B------:R-:W-:Y:S01]  /*8010*/  HMMA.16816.F32 R72, R112, R72, RZ ;  /* 0x000000487048723c */ /* 0x000fe200000018ff */
[----:B------:R-:W-:-:S02]  /*8020*/  I2FP.F32.S32 R4, R4 ;  /* 0x0000000400047245 */ /* 0x000fc40000201400 */
[----:B------:R-:W-:Y:S01]  /*8030*/  FSEL R144, R26, -INF , !P3 ;  /* 0xff8000001a907808 */ /* 0x000fe20005800000 */
[C---:B------:R-:W-:Y:S01]  /*8040*/  FFMA.FTZ R31, R3.reuse, UR5, R31 ;  /* 0x00000005031f7c23 */ /* 0x040fe2000801001f */
[----:B------:R-:W-:Y:S01]  /*8050*/  ISETP.GE.AND P3, PT, R6, R158, PT ;  /* 0x0000009e0600720c */ /* 0x000fe20003f66270 */
[----:B------:R-:W-:Y:S01]  /*8060*/  FFMA.FTZ R27, R4, UR5, R27 ;  /* 0x00000005041b7c23 */ /* 0x000fe2000801001b */
[----:B-----5:R-:W-:Y:S01]  /*8070*/  HMMA.16816.F32 R12, R108, R124, R12 ;  /* 0x0000007c6c0c723c */ /* 0x020fe2000000180c */
[----:B------:R-:W-:Y:S01]  /*8080*/  I2FP.F32.S32 R4, R6 ;  /* 0x0000000600047245 */ /* 0x000fe20000201400 */
[----:B------:R-:W-:Y:S02]  /*8090*/  FFMA.FTZ R3, R3, UR5, R25 ;  /* 0x0000000503037c23 */ /* 0x000fe40008010019 */
[----:B------:R-:W-:Y:S02]  /*80a0*/  FSEL R143, R27, -INF , !P2 ;  /* 0xff8000001b8f7808 */ /* 0x000fe40005000000 */
[-C--:B------:R-:W-:Y:S01]  /*80b0*/  HMMA.16816.F32 R84, R104, R102.reuse, R84 ;  /* 0x000000666854723c */ /* 0x080fe20000001854 */
[C---:B------:R-:W-:Y:S01]  /*80c0*/  FFMA.FTZ R18, R4.reuse, UR5, R18 ;  /* 0x0000000504127c23 */ /* 0x040fe20008010012 */
[----:B------:R-:W-:Y:S01]  /*80d0*/  FFMA.FTZ R4, R4, UR5, R20 ;  /* 0x0000000504047c23 */ /* 0x000fe20008010014 */
[----:B------:R-:W-:Y:S01]  /*80e0*/  FSEL R3, R3, -INF , !P4 ;  /* 0xff80000003037808 */ /* 0x000fe20006000000 */
[----:B------:R-:W-:Y:S01]  /*80f0*/  LDSM.16.M88.4 R24, [R176+0x1800] ;  /* 0x00180000b018783b */ /* 0x000fe20000000200 */
[----:B------:R-:W-:Y:S01]  /*8100*/  ISETP.GE.AND P4, PT, R16, R159, PT ;  /* 0x0000009f1000720c */ /* 0x000fe20003f86270 */
[----:B------:R-:W-:Y:S01]  /*8110*/  HMMA.16816.F32 R80, R108, R102, R80 ;  /* 0x000000666c50723c */ /* 0x000fe20000001850 */
[----:B------:R-:W-:-:S02]  /*8120*/  FSEL R138, R18, -INF , !P3 ;  /* 0xff800000128a7808 */ /* 0x000fc40005800000 */
[----:B------:R-:W-:Y:S02]  /*8130*/  ISETP.GE.AND P2, PT, R16, R158, PT ;  /* 0x0000009e1000720c */ /* 0x000fe40003f46270 */
[----:B------:R-:W-:Y:S01]  /*8140*/  I2FP.F32.S32 R20, R16 ;  /* 0x0000001000147245 */ /* 0x000fe20000201400 */
[----:B------:R-:W-:Y:S01]  /*8150*/  HMMA.16816.F32 R8, R104, R124, R8 ;  /* 0x0000007c6808723c */ /* 0x000fe20000001808 */
[----:B------:R-:W-:Y:S02]  /*8160*/  FSEL R103, R31, -INF , !P0 ;  /* 0xff8000001f677808 */ /* 0x000fe40004000000 */
[----:B------:R-:W-:Y:S01]  /*8170*/  ISETP.GE.AND P0, PT, R6, R156, PT ;  /* 0x0000009c0600720c */ /* 0x000fe20003f06270 */
[----:B------:R-:W-:Y:S01]  /*8180*/  FFMA.FTZ R17, R20, UR5, R17 ;  /* 0x0000000514117c23 */ /* 0x000fe20008010011 */
[----:B------:R-:W-:Y:S01]  /*8190*/  I2FP.F32.S32 R6, R6 ;  /* 0x0000000600067245 */ /* 0x000fe20000201400 */
[-C--:B------:R-:W-:Y:S01]  /*81a0*/  HMMA.16816.F32 R76, R108, R128.reuse, R76 ;  /* 0x000000806c4c723c */ /* 0x080fe2000000184c */
[----:B------:R-:W-:Y:S01]  /*81b0*/  ISETP.GE.AND P3, PT, R16, R156, PT ;  /* 0x0000009c1000720c */ /* 0x000fe20003f66270 */
[----:B------:R-:W-:Y:S01]  /*81c0*/  LDSM.16.M88.4 R28, [R176+0x1c00] ;  /* 0x001c0000b01c783b */ /* 0x000fe20000000200 */
[----:B------:R-:W-:Y:S01]  /*81d0*/  FSEL R245, R17, -INF , !P4 ;  /* 0xff80000011f57808 */ /* 0x000fe20006000000 */
[----:B------:R-:W-:Y:S01]  /*81e0*/  FFMA.FTZ R22, R6, UR5, R22 ;  /* 0x0000000506167c23 */ /* 0x000fe20008010016 */
[-C--:B------:R-:W-:Y:S01]  /*81f0*/  I2FP.F32.S32 R6, R16.reuse ;  /* 0x0000001000067245 */ /* 0x080fe20000201400 */
[----:B------:R-:W-:Y:S01]  /*8200*/  HMMA.16816.F32 R72, R104, R128, R72 ;  /* 0x000000806848723c */ /* 0x000fe20000001848 */
[----:B------:R-:W-:-:S02]  /*8210*/  I2FP.F32.S32 R16, R16 ;  /* 0x0000001000107245 */ /* 0x000fc40000201400 */
[----:B------:R-:W-:Y:S01]  /*8220*/  FSEL R4, R4, -INF , !P6 ;  /* 0xff80000004047808 */ /* 0x000fe20007000000 */
[C---:B------:R-:W-:Y:S01]  /*8230*/  FFMA.FTZ R19, R6.reuse, UR5, R19 ;  /* 0x0000000506137c23 */ /* 0x040fe20008010013 */
[----:B------:R-:W-:Y:S01]  /*8240*/  FFMA.FTZ R6, R6, UR5, R21 ;  /* 0x0000000506067c23 */ /* 0x000fe20008010015 */
[----:B------:R-:W-:Y:S01]  /*8250*/  FFMA.FTZ R23, R16, UR5, R23 ;  /* 0x0000000510177c23 */ /* 0x000fe20008010017 */
[----:B------:R-:W-:Y:S01]  /*8260*/  VIADD R128, R100, 0x40 ;  /* 0x0000004064807836 */ /* 0x000fe20000000000 */
[----:B------:R-:W-:Y:S01]  /*8270*/  FSEL R142, R22, -INF , !P0 ;  /* 0xff800000168e7808 */ /* 0x000fe20004000000 */
[----:B------:R-:W-:Y:S01]  /*8280*/  VIADD R16, R100, 0x1 ;  /* 0x0000000164107836 */ /* 0x000fe20000000000 */
[----:B------:R-:W-:Y:S01]  /*8290*/  FSEL R175, R19, -INF , !P2 ;  /* 0xff80000013af7808 */ /* 0x000fe20005000000 */
[----:B------:R-:W-:Y:S01]  /*82a0*/  HMMA.16816.F32 R68, R112, R66, RZ ;  /* 0x000000427044723c */ /* 0x000fe200000018ff */
[-C--:B------:R-:W-:Y:S02]  /*82b0*/  I2FP.F32.S32 R18, R128.reuse ;  /* 0x0000008000127245 */ /* 0x080fe40000201400 */
[----:B------:R-:W-:-:S02]  /*82c0*/  I2FP.F32.S32 R125, R128 ;  /* 0x00000080007d7245 */ /* 0x000fc40000201400 */
[----:B------:R-:W-:Y:S01]  /*82d0*/  I2FP.F32.S32 R17, R16 ;  /* 0x0000001000117245 */ /* 0x000fe20000201400 */
[----:B------:R-:W-:Y:S01]  /*82e0*/  FFMA.FTZ R12, R18, UR5, R12 ;  /* 0x00000005120c7c23 */ /* 0x000fe2000801000c */
[C---:B------:R-:W-:Y:S01]  /*82f0*/  ISETP.GE.AND P6, PT, R128.reuse, R159, PT ;  /* 0x0000009f8000720c */ /* 0x040fe20003fc6270 */
[----:B------:R-:W-:Y:S01]  /*8300*/  FFMA.FTZ R14, R125, UR5, R14 ;  /* 0x000000057d0e7c23 */ /* 0x000fe2000801000e */
[----:B------:R-:W-:Y:S01]  /*8310*/  ISETP.GE.AND P0, PT, R128, R158, PT ;  /* 0x0000009e8000720c */ /* 0x000fe20003f06270 */
[----:B------:R-:W-:Y:S01]  /*8320*/  FFMA.FTZ R17, R17, UR5, R53 ;  /* 0x0000000511117c23 */ /* 0x000fe20008010035 */
[----:B------:R-:W-:Y:S01]  /*8330*/  FSEL R6, R6, -INF , !P5 ;  /* 0xff80000006067808 */ /* 0x000fe20006800000 */
[----:B------:R-:W-:Y:S01]  /*8340*/  FFMA.FTZ R125, R125, UR5, R8 ;  /* 0x000000057d7d7c23 */ /* 0x000fe20008010008 */
[----:B------:R-:W-:Y:S01]  /*8350*/  FSEL R140, R23, -INF , !P3 ;  /* 0xff800000178c7808 */ /* 0x000fe20005800000 */
[----:B------:R-:W-:Y:S01]  /*8360*/  VIADD R8, R100, 0x9 ;  /* 0x0000000964087836 */ /* 0x000fe20000000000 */
[----:B------:R-:W-:Y:S01]  /*8370*/  FSEL R247, R12, -INF , !P6 ;  /* 0xff8000000cf77808 */ /* 0x000fe20007000000 */
[----:B------:R-:W1:Y:S01]  /*8380*/  LDSM.16.M88.4 R20, [R178+0x3800] ;  /* 0x00380000b214783b */ /* 0x000e620000000200 */
[----:B------:R-:W-:Y:S01]  /*8390*/  FSEL R53, R14, -INF , !P0 ;  /* 0xff8000000e357808 */ /* 0x000fe20004000000 */
[----:B------:R-:W-:Y:S01]  /*83a0*/  HMMA.16816.F32 R64, R116, R66, RZ ;  /* 0x000000427440723c */ /* 0x000fe200000018ff */
[----:B------:R-:W-:-:S02]  /*83b0*/  ISETP.GE.AND P4, PT, R128, R157, PT ;  /* 0x0000009d8000720c */ /* 0x000fc40003f86270 */
[----:B------:R-:W-:Y:S02]  /*83c0*/  ISETP.GE.AND P2, PT, R128, R156, PT ;  /* 0x0000009c8000720c */ /* 0x000fe40003f46270 */
[C---:B------:R-:W-:Y:S01]  /*83d0*/  ISETP.GE.AND P5, PT, R16.reuse, R159, PT ;  /* 0x0000009f1000720c */ /* 0x040fe20003fa6270 */
[----:B------:R-:W-:Y:S01]  /*83e0*/  HMMA.16816.F32 R68, R104, R126, R68 ;  /* 0x0000007e6844723c */ /* 0x000fe20000001844 */
[C---:B------:R-:W-:Y:S02]  /*83f0*/  ISETP.GE.AND P3, PT, R16.reuse, R158, PT ;  /* 0x0000009e1000720c */ /* 0x040fe40003f66270 */
[C---:B------:R-:W-:Y:S02]  /*8400*/  ISETP.GE.AND P6, PT, R16.reuse, R157, PT ;  /* 0x0000009d1000720c */ /* 0x040fe40003fc6270 */
[----:B------:R-:W-:Y:S02]  /*8410*/  ISETP.GE.AND P0, PT, R16, R156, PT ;  /* 0x0000009c1000720c */ /* 0x000fe40003f06270 */
[----:B------:R-:W-:-:S02]  /*8420*/  I2FP.F32.S32 R128, R128 ;  /* 0x0000008000807245 */ /* 0x000fc40000201400 */
[----:B------:R-:W-:Y:S02]  /*8430*/  I2FP.F32.S32 R16, R16 ;  /* 0x0000001000107245 */ /* 0x000fe40000201400 */
[----:B------:R-:W-:Y:S01]  /*8440*/  FSEL R125, R125, -INF , !P4 ;  /* 0xff8000007d7d7808 */ /* 0x000fe20006000000 */
[----:B------:R-:W-:Y:S01]  /*8450*/  FFMA.FTZ R128, R128, UR5, R10 ;  /* 0x0000000580807c23 */ /* 0x000fe2000801000a */
[----:B------:R-:W-:Y:S02]  /*8460*/  VIADD R10, R100, 0x8 ;  /* 0x00000008640a7836 */ /* 0x000fe40000000000 */
[C---:B------:R-:W-:Y:S01]  /*8470*/  FFMA.FTZ R55, R16.reuse, UR5, R55 ;  /* 0x0000000510377c23 */ /* 0x040fe20008010037 */
[C---:B------:R-:W-:Y:S01]  /*8480*/  FFMA.FTZ R102, R16.reuse, UR5, R49 ;  /* 0x0000000510667c23 */ /* 0x040fe20008010031 */
[----:B------:R-:W-:Y:S01]  /*8490*/  FSEL R14, R17, -INF , !P5 ;  /* 0xff800000110e7808 */ /* 0x000fe20006800000 */
[----:B------:R-:W-:Y:S01]  /*84a0*/  FFMA.FTZ R51, R16, UR5, R51 ;  /* 0x0000000510337c23 */ /* 0x000fe20008010033 */
[----:B------:R-:W-:Y:S01]  /*84b0*/  FSEL R128, R128, -INF , !P2 ;  /* 0xff80000080807808 */ /* 0x000fe20005000000 */
[----:B------:R-:W-:Y:S01]  /*84c0*/  HMMA.16816.F32 R64, R108, R126, R64 ;  /* 0x0000007e6c40723c */ /* 0x000fe20000001840 */
[----:B------:R-:W-:Y:S01]  /*84d0*/  FSEL R49, R55, -INF , !P3 ;  /* 0xff80000037317808 */ /* 0x000fe20005800000 */
[----:B------:R2:W-:Y:S01]  /*84e0*/  STL [R1], R14 ;  /* 0x0000000e01007387 */ /* 0x0005e20000100800 */
[----:B------:R-:W-:-:S02]  /*84f0*/  ISETP.GE.AND P4, PT, R10, R159, PT ;  /* 0x0000009f0a00720c */ /* 0x000fc40003f86270 */
[C---:B------:R-:W-:Y:S02]  /*8500*/  ISETP.GE.AND P2, PT, R10.reuse, R158, PT ;  /* 0x0000009e0a00720c */ /* 0x040fe40003f46270 */
[C---:B------:R-:W-:Y:S02]  /*8510*/  ISETP.GE.AND P5, PT, R10.reuse, R157, PT ;  /* 0x0000009d0a00720c */ /* 0x040fe40003fa6270 */
[----:B------:R-:W-:Y:S02]  /*8520*/  I2FP.F32.S32 R12, R10 ;  /* 0x0000000a000c7245 */ /* 0x000fe40000201400 */
[----:B------:R-:W-:Y:S02]  /*8530*/  ISETP.GE.AND P3, PT, R10, R156, PT ;  /* 0x0000009c0a00720c */ /* 0x000fe40003f66270 */
[----:B------:R-:W-:Y:S01]  /*8540*/  I2FP.F32.S32 R10, R10 ;  /* 0x0000000a000a7245 */ /* 0x000fe20000201400 */
[----:B------:R-:W-:Y:S01]  /*8550*/  FFMA.FTZ R12, R12, UR5, R40 ;  /* 0x000000050c0c7c23 */ /* 0x000fe20008010028 */
[----:B------:R-:W-:-:S02]  /*8560*/  FSEL R101, R51, -INF , !P0 ;  /* 0xff80000033657808 */ /* 0x000fc40004000000 */
[----:B------:R-:W-:Y:S01]  /*8570*/  FSEL R102, R102, -INF , !P6 ;  /* 0xff80000066667808 */ /* 0x000fe20007000000 */
[----:B------:R-:W-:Y:S01]  /*8580*/  FFMA.FTZ R42, R10, UR5, R42 ;  /* 0x000000050a2a7c23 */ /* 0x000fe2000801002a */
[----:B------:R-:W-:Y:S01]  /*8590*/  ISETP.GE.AND P6, PT, R8, R159, PT ;  /* 0x0000009f0800720c */ /* 0x000fe20003fc6270 */
[----:B------:R-:W-:Y:S01]  /*85a0*/  FFMA.FTZ R44, R10, UR5, R44 ;  /* 0x000000050a2c7c23 */ /* 0x000fe2000801002c */
[----:B------:R-:W-:Y:S01]  /*85b0*/  ISETP.GE.AND P0, PT, R8, R158, PT ;  /* 0x0000009e0800720c */ /* 0x000fe20003f06270 */
[----:B------:R-:W-:Y:S01]  /*85c0*/  FFMA.FTZ R46, R10, UR5, R46 ;  /* 0x000000050a2e7c23 */ /* 0x000fe2000801002e */
[----:B------:R-:W-:Y:S01]  /*85d0*/  FSEL R51, R42, -INF , !P2 ;  /* 0xff8000002a337808 */ /* 0x000fe20005000000 */
[----:B------:R-:W-:Y:S01]  /*85e0*/  VIADD R10, R100, 0x11 ;  /* 0x00000011640a7836 */ /* 0x000fe20000000000 */
[----:B------:R-:W-:Y:S02]  /*85f0*/  ISETP.GE.AND P2, PT, R8, R156, PT ;  /* 0x0000009c0800720c */ /* 0x000fe40003f46270 */
[----:B--2---:R-:W-:-:S02]  /*8600*/  FSEL R14, R12, -INF , !P4 ;  /* 0xff8000000c0e7808 */ /* 0x004fc40006000000 */
[----:B------:R-:W-:Y:S02]  /*8610*/  ISETP.GE.AND P4, PT, R8, R157, PT ;  /* 0x0000009d0800720c */ /* 0x000fe40003f86270 */
[-C--:B------:R-:W-:Y:S01]  /*8620*/  I2FP.F32.S32 R12, R8.reuse ;  /* 0x00000008000c7245 */ /* 0x080fe20000201400 */
[----:B------:R2:W-:Y:S01]  /*8630*/  STL [R1+0x4], R14 ;  /* 0x0000040e01007387 */ /* 0x0005e20000100800 */
[----:B------:R-:W-:Y:S02]  /*8640*/  I2FP.F32.S32 R8, R8 ;  /* 0x0000000800087245 */ /* 0x000fe40000201400 */
[----:B------:R-:W-:Y:S01]  /*8650*/  FSEL R124, R44, -INF , !P5 ;  /* 0xff8000002c7c7808 */ /* 0x000fe20006800000 */
[----:B------:R-:W-:Y:S01]  /*8660*/  FFMA.FTZ R41, R12, UR5, R41 ;  /* 0x000000050c297c23 */ /* 0x000fe20008010029 */
[----:B------:R-:W-:Y:S02]  /*8670*/  VIADD R12, R100, 0x10 ;  /* 0x00000010640c7836 */ /* 0x000fe40000000000 */
[----:B------:R-:W-:Y:S01]  /*8680*/  FFMA.FTZ R43, R8, UR5, R43 ;  /* 0x00000005082b7c23 */ /* 0x000fe2000801002b */
[----:B------:R-:W-:Y:S01]  /*8690*/  FSEL R170, R46, -INF , !P3 ;  /* 0xff8000002eaa7808 */ /* 0x000fe20005800000 */
[C---:B------:R-:W-:Y:S01]  /*86a0*/  FFMA.FTZ R45, R8.reuse, UR5, R45 ;  /* 0x00000005082d7c23 */ /* 0x040fe2000801002d */
[----:B------:R-:W-:Y:S01]  /*86b0*/  FSEL R16, R41, -INF , !P6 ;  /* 0xff80000029107808 */ /* 0x000fe20007000000 */
[----:B------:R-:W-:Y:S01]  /*86c0*/  FFMA.FTZ R47, R8, UR5, R47 ;  /* 0x00000005082f7c23 */ /* 0x000fe2000801002f */
[----:B------:R-:W-:-:S02]  /*86d0*/  FSEL R55, R43, -INF , !P0 ;  /* 0xff8000002b377808 */ /* 0x000fc40004000000 */
[C---:B------:R-:W-:Y:S01]  /*86e0*/  ISETP.GE.AND P5, PT, R12.reuse, R159, PT ;  /* 0x0000009f0c00720c */ /* 0x040fe20003fa6270 */
[----:B------:R-:W-:Y:S01]  /*86f0*/  STL [R1+0x8], R16 ;  /* 0x0000081001007387 */ /* 0x000fe20000100800 */
[C---:B------:R-:W-:Y:S01]  /*8700*/  ISETP.GE.AND P3, PT, R12.reuse, R158, PT ;  /* 0x0000009e0c00720c */ /* 0x040fe20003f66270 */
[----:B-1----:R-:W-:Y:S01]  /*8710*/  HMMA.16816.F32 R40, R116, R22, RZ ;  /* 0x000000167428723c */ /* 0x002fe200000018ff */
[C---:B------:R-:W-:Y:S01]  /*8720*/  ISETP.GE.AND P6, PT, R12.reuse, R157, PT ;  /* 0x0000009d0c00720c */ /* 0x040fe20003fc6270 */
[----:B------:R-:W1:Y:S01]  /*8730*/  LDSM.16.M88.4 R16, [R178+0x3c00] ;  /* 0x003c0000b210783b */ /* 0x000e620000000200 */
[----:B------:R-:W-:Y:S01]  /*8740*/  ISETP.GE.AND P0, PT, R12, R156, PT ;  /* 0x0000009c0c00720c */ /* 0x000fe20003f06270 */
[----:B------:R-:W-:-:S04]  /*8750*/  DEPBAR.LE SB0, 0x0 ;  /* 0x000080000000791a */ /* 0x000fc80000000000 */
[----:B------:R-:W-:Y:S02]  /*8760*/  FSEL R174, R45, -INF , !P4 ;  /* 0xff8000002dae7808 */ /* 0x000fe40006000000 */
[-C--:B--2---:R-:W-:Y:S02]  /*8770*/  I2FP.F32.S32 R14, R12.reuse ;  /* 0x0000000c000e7245 */ /* 0x084fe40000201400 */
[----:B------:R-:W-:Y:S02]  /*8780*/  I2FP.F32.S32 R12, R12 ;  /* 0x0000000c000c7245 */ /* 0x000fe40000201400 */
[----:B------:R-:W-:Y:S01]  /*8790*/  FSEL R172, R47, -INF , !P2 ;  /* 0xff8000002fac7808 */ /* 0x000fe20005000000 */
[----:B------:R-:W-:Y:S01]  /*87a0*/  FFMA.FTZ R92, R14, UR5, R92 ;  /* 0x000000050e5c7c23 */ /* 0x000fe2000801005c */
[----:B------:R-:W-:Y:S01]  /*87b0*/  ISETP.GE.AND P4, PT, R10, R159, PT ;  /* 0x0000009f0a00720c */ /* 0x000fe20003f86270 */
[----:B------:R-:W-:Y:S01]  /*87c0*/  FFMA.FTZ R94, R12, UR5, R94 ;  /* 0x000000050c5e7c23 */ /* 0x000fe2000801005e */
[----:B------:R-:W-:Y:S01]  /*87d0*/  ISETP.GE.AND P2, PT, R10, R158, PT ;  /* 0x0000009e0a00720c */ /* 0x000fe20003f46270 */
[----:B------:R-:W-:Y:S01]  /*87e0*/  FFMA.FTZ R88, R12, UR5, R88 ;  /* 0x000000050c587c23 */ /* 0x000fe20008010058 */
[----:B------:R-:W-:Y:S01]  /*87f0*/  FSEL R92, R92, -INF , !P5 ;  /* 0xff8000005c5c7808 */ /* 0x000fe20006800000 */
[----:B------:R-:W-:Y:S01]  /*8800*/  FFMA.FTZ R90, R12, UR5, R90 ;  /* 0x000000050c5a7c23 */ /* 0x000fe2000801005a */
[----:B------:R-:W-:Y:S01]  /*8810*/  FSEL R227, R94, -INF , !P3 ;  /* 0xff8000005ee37808 */ /* 0x000fe20005800000 */
[----:B------:R-:W-:Y:S01]  /*8820*/  VIADD R12, R100, 0x19 ;  /* 0x00000019640c7836 */ /* 0x000fe20000000000 */
[----:B------:R-:W-:Y:S01]  /*8830*/  BAR.SYNC.DEFER_BLOCKING 0x0 ;  /* 0x0000000000007b1d */ /* 0x000fe20000010000 */
[----:B------:R-:W-:Y:S01]  /*8840*/  ISETP.GE.AND P5, PT, R10, R157, PT ;  /* 0x0000009d0a00720c */ /* 0x000fe20003fa6270 */
[----:B------:R-:W-:Y:S01]  /*8850*/  HMMA.16816.F32 R44, R116, R122, RZ ;  /* 0x0000007a742c723c */ /* 0x000fe200000018ff */
[----:B------:R-:W-:-:S02]  /*8860*/  I2FP.F32.S32 R8, R10 ;  /* 0x0000000a00087245 */ /* 0x000fc40000201400 */
[----:B------:R-:W-:Y:S02]  /*8870*/  ISETP.GE.AND P3, PT, R10, R156, PT ;  /* 0x0000009c0a00720c */ /* 0x000fe40003f66270 */
[----:B------:R-:W-:Y:S01]  /*8880*/  I2FP.F32.S32 R10, R10 ;  /* 0x0000000a000a7245 */ /* 0x000fe20000201400 */
[----:B------:R-:W-:Y:S01]  /*8890*/  FFMA.FTZ R93, R8, UR5, R93 ;  /* 0x00000005085d7c23 */ /* 0x000fe2000801005d */
[----:B------:R-:W-:Y:S01]  /*88a0*/  VIADD R8, R100, 0x18 ;  /* 0x0000001864087836 */ /* 0x000fe20000000000 */
[----:B------:R-:W-:Y:S01]  /*88b0*/  FSEL R185, R88, -INF , !P6 ;  /* 0xff80000058b97808 */ /* 0x000fe20007000000 */
[----:B------:R-:W-:Y:S01]  /*88c0*/  HMMA.16816.F32 R40, R108, R26, R40 ;  /* 0x0000001a6c28723c */ /* 0x000fe20000001828 */
[----:B------:R-:W-:Y:S01]  /*88d0*/  FFMA.FTZ R95, R10, UR5, R95 ;  /* 0x000000050a5f7c23 */ /* 0x000fe2000801005f */
[----:B------:R-:W-:Y:S01]  /*88e0*/  FSEL R173, R90, -INF , !P0 ;  /* 0xff8000005aad7808 */ /* 0x000fe20004000000 */
[C---:B------:R-:W-:Y:S01]  /*88f0*/  FFMA.FTZ R89, R10.reuse, UR5, R89 ;  /* 0x000000050a597c23 */ /* 0x040fe20008010059 */
[----:B------:R-:W-:Y:S01]  /*8900*/  FSEL R88, R93, -INF , !P4 ;  /* 0xff8000005d587808 */ /* 0x000fe20006000000 */
[----:B------:R-:W-:Y:S01]  /*8910*/  FFMA.FTZ R91, R10, UR5, R91 ;  /* 0x000000050a5b7c23 */ /* 0x000fe2000801005b */
[----:B------:R-:W-:Y:S01]  /*8920*/  FSEL R244, R95, -INF , !P2 ;  /* 0xff8000005ff47808 */ /* 0x000fe20005000000 */
[----:B------:R-:W-:Y:S01]  /*8930*/  HMMA.16816.F32 R120, R112, R122, RZ ;  /* 0x0000007a7078723c */ /* 0x000fe200000018ff */
[----:B------:R-:W-:-:S02]  /*8940*/  ISETP.GE.AND P6, PT, R8, R159, PT ;  /* 0x0000009f0800720c */ /* 0x000fc40003fc6270 */
[C---:B------:R-:W-:Y:S02]  /*8950*/  ISETP.GE.AND P0, PT, R8.reuse, R158, PT ;  /* 0x0000009e0800720c */ /* 0x040fe40003f06270 */
[C---:B------:R-:W-:Y:S02]  /*8960*/  ISETP.GE.AND P4, PT, R8.reuse, R157, PT ;  /* 0x0000009d0800720c */ /* 0x040fe40003f86270 */
[----:B------:R-:W-:Y:S01]  /*8970*/  I2FP.F32.S32 R14, R8 ;  /* 0x00000008000e7245 */ /* 0x000fe20000201400 */
[----:B------:R-:W-:Y:S01]  /*8980*/  HMMA.16816.F32 R44, R108, R98, R44 ;  /* 0x000000626c2c723c */ /* 0x000fe2000000182c */
[----:B------:R-:W-:Y:S02]  /*8990*/  ISETP.GE.AND P2, PT, R8, R156, PT ;  /* 0x0000009c0800720c */ /* 0x000fe40003f46270 */
[----:B------:R-:W-:Y:S01]  /*89a0*/  I2FP.F32.S32 R8, R8 ;  /* 0x0000000800087245 */ /* 0x000fe20000201400 */
[----:B------:R-:W-:Y:S01]  /*89b0*/  FFMA.FTZ R80, R14, UR5, R80 ;  /* 0x000000050e507c23 */ /* 0x000fe20008010050 */
[----:B------:R-:W-:-:S02]  /*89c0*/  I2FP.F32.S32 R14, R12 ;  /* 0x0000000c000e7245 */ /* 0x000fc40000201400 */
[----:B------:R-:W-:Y:S01]  /*89d0*/  I2FP.F32.S32 R10, R12 ;  /* 0x0000000c000a7245 */ /* 0x000fe20000201400 */
[C---:B------:R-:W-:Y:S01]  /*89e0*/  FFMA.FTZ R82, R8.reuse, UR5, R82 ;  /* 0x0000000508527c23 */ /* 0x040fe20008010052 */
[----:B------:R-:W-:Y:S01]  /*89f0*/  FSEL R186, R89, -INF , !P5 ;  /* 0xff80000059ba7808 */ /* 0x000fe20006800000 */
[C---:B------:R-:W-:Y:S01]  /*8a00*/  FFMA.FTZ R84, R8.reuse, UR5, R84 ;  /* 0x0000000508547c23 */ /* 0x040fe20008010054 */
        /* <DEDUP_REMOVED lines=12> */
[----:B------:R-:W-:Y:S01]  /*8ad0*/  ISETP.GE.AND P0, PT, R12, R156, PT ;  /* 0x0000009c0c00720c */ /* 0x000fe20003f06270 */
[----:B------:R-:W-:Y:S01]  /*8ae0*/  VIADD R12, R100, 0x20 ;  /* 0x00000020640c7836 */ /* 0x000fe20000000000 */
[----:B------:R-:W-:Y:S01]  /*8af0*/  FSEL R187, R84, -INF , !P4 ;  /* 0xff80000054bb7808 */ /* 0x000fe20006000000 */
[----:B------:R-:W-:Y:S01]  /*8b00*/  HMMA.16816.F32 R120, R104, R98, R120 ;  /* 0x000000626878723c */ /* 0x000fe20000001878 */
[----:B------:R-:W-:-:S02]  /*8b10*/  FSEL R171, R86, -INF , !P2 ;  /* 0xff80000056ab7808 */ /* 0x000fc40005000000 */
[----:B------:R-:W-:Y:S02]  /*8b20*/  FSEL R81, R81, -INF , !P5 ;  /* 0xff80000051517808 */ /* 0x000fe40006800000 */
[----:B------:R-:W-:Y:S02]  /*8b30*/  FSEL R248, R83, -INF , !P3 ;  /* 0xff80000053f87808 */ /* 0x000fe40005800000 */
[C---:B------:R-:W-:Y:S02]  /*8b40*/  ISETP.GE.AND P4, PT, R12.reuse, R159, PT ;  /* 0x0000009f0c00720c */ /* 0x040fe40003f86270 */
[C---:B------:R-:W-:Y:S02]  /*8b50*/  ISETP.GE.AND P2, PT, R12.reuse, R158, PT ;  /* 0x0000009e0c00720c */ /* 0x040fe40003f46270 */
[----:B------:R-:W-:Y:S02]  /*8b60*/  ISETP.GE.AND P5, PT, R12, R157, PT ;  /* 0x0000009d0c00720c */ /* 0x000fe40003fa6270 */
[----:B------:R-:W-:-:S02]  /*8b70*/  I2FP.F32.S32 R14, R12 ;  /* 0x0000000c000e7245 */ /* 0x000fc40000201400 */
[----:B------:R-:W-:Y:S02]  /*8b80*/  ISETP.GE.AND P3, PT, R12, R156, PT ;  /* 0x0000009c0c00720c */ /* 0x000fe40003f66270 */
[----:B------:R-:W-:Y:S01]  /*8b90*/  I2FP.F32.S32 R12, R12 ;  /* 0x0000000c000c7245 */ /* 0x000fe20000201400 */
[----:B------:R-:W-:Y:S01]  /*8ba0*/  FFMA.FTZ R76, R14, UR5, R76 ;  /* 0x000000050e4c7c23 */ /* 0x000fe2000801004c */
[----:B------:R-:W-:Y:S02]  /*8bb0*/  FSEL R220, R85, -INF , !P6 ;  /* 0xff80000055dc7808 */ /* 0x000fe40007000000 */
[----:B------:R-:W-:Y:S01]  /*8bc0*/  FSEL R152, R87, -INF , !P0 ;  /* 0xff80000057987808 */ /* 0x000fe20004000000 */
[----:B------:R-:W-:Y:S01]  /*8bd0*/  FFMA.FTZ R78, R12, UR5, R78 ;  /* 0x000000050c4e7c23 */ /* 0x000fe2000801004e */
[----:B------:R-:W-:Y:S01]  /*8be0*/  FSEL R76, R76, -INF , !P4 ;  /* 0xff8000004c4c7808 */ /* 0x000fe20006000000 */
[----:B------:R-:W-:Y:S01]  /*8bf0*/  FFMA.FTZ R72, R12, UR5, R72 ;  /* 0x000000050c487c23 */ /* 0x000fe20008010048 */
[----:B------:R-:W-:Y:S01]  /*8c00*/  ISETP.GE.AND P6, PT, R8, R159, PT ;  /* 0x0000009f0800720c */ /* 0x000fe20003fc6270 */
[----:B------:R-:W-:Y:S01]  /*8c10*/  FFMA.FTZ R74, R12, UR5, R74 ;  /* 0x000000050c4a7c23 */ /* 0x000fe2000801004a */
[----:B------:R-:W-:-:S02]  /*8c20*/  FSEL R249, R78, -INF , !P2 ;  /* 0xff8000004ef97808 */ /* 0x000fc40005000000 */
[C---:B------:R-:W-:Y:S02]  /*8c30*/  ISETP.GE.AND P0, PT, R8.reuse, R158, PT ;  /* 0x0000009e0800720c */ /* 0x040fe40003f06270 */
[C---:B------:R-:W-:Y:S02]  /*8c40*/  ISETP.GE.AND P4, PT, R8.reuse, R157, PT ;  /* 0x0000009d0800720c */ /* 0x040fe40003f86270 */
[----:B------:R-:W-:Y:S02]  /*8c50*/  ISETP.GE.AND P2, PT, R8, R156, PT ;  /* 0x0000009c0800720c */ /* 0x000fe40003f46270 */
[-C--:B------:R-:W-:Y:S02]  /*8c60*/  I2FP.F32.S32 R10, R8.reuse ;  /* 0x00000008000a7245 */ /* 0x080fe40000201400 */
[----:B------:R-:W-:Y:S02]  /*8c70*/  I2FP.F32.S32 R8, R8 ;  /* 0x0000000800087245 */ /* 0x000fe40000201400 */
[----:B------:R-:W-:Y:S01]  /*8c80*/  FSEL R221, R72, -INF , !P5 ;  /* 0xff80000048dd7808 */ /* 0x000fe20006800000 */
[----:B------:R-:W-:Y:S01]  /*8c90*/  FFMA.FTZ R77, R10, UR5, R77 ;  /* 0x000000050a4d7c23 */ /* 0x000fe2000801004d */
[----:B------:R-:W-:Y:S01]  /*8ca0*/  FSEL R130, R74, -INF , !P3 ;  /* 0xff8000004a827808 */ /* 0x000fe20005800000 */
[C---:B------:R-:W-:Y:S01]  /*8cb0*/  FFMA.FTZ R79, R8.reuse, UR5, R79 ;  /* 0x00000005084f7c23 */ /* 0x040fe2000801004f */
[----:B------:R-:W-:Y:S01]  /*8cc0*/  ISETP.GE.AND P5, PT, R137, R159, PT ;  /* 0x0000009f8900720c */ /* 0x000fe20003fa6270 */
[C---:B------:R-:W-:Y:S01]  /*8cd0*/  FFMA.FTZ R73, R8.reuse, UR5, R73 ;  /* 0x0000000508497c23 */ /* 0x040fe20008010049 */
[----:B------:R-:W-:Y:S01]  /*8ce0*/  FSEL R72, R77, -INF , !P6 ;  /* 0xff8000004d487808 */ /* 0x000fe20007000000 */
[----:B------:R-:W-:Y:S01]  /*8cf0*/  FFMA.FTZ R75, R8, UR5, R75 ;  /* 0x00000005084b7c23 */ /* 0x000fe2000801004b */
[----:B------:R-:W-:Y:S01]  /*8d00*/  FSEL R250, R79, -INF , !P0 ;  /* 0xff8000004ffa7808 */ /* 0x000fe20004000000 */
[----:B------:R-:W-:Y:S01]  /*8d10*/  VIADD R8, R100, 0x48 ;  /* 0x0000004864087836 */ /* 0x000fe20000000000 */
[----:B------:R-:W-:-:S02]  /*8d20*/  ISETP.GE.AND P3, PT, R137, R158, PT ;  /* 0x0000009e8900720c */ /* 0x000fc40003f66270 */
        /* <DEDUP_REMOVED lines=13> */
[----:B-1----:R-:W-:Y:S01]  /*8e00*/  HMMA.16816.F32 R36, R116, R16, RZ ;  /* 0x000000107424723c */ /* 0x002fe200000018ff */
[----:B------:R-:W-:Y:S01]  /*8e10*/  ISETP.GE.AND P2, PT, R8, R158, PT ;  /* 0x0000009e0800720c */ /* 0x000fe20003f46270 */
[----:B------:R-:W-:Y:S01]  /*8e20*/  VIADD R10, R100, 0x49 ;  /* 0x00000049640a7836 */ /* 0x000fe20000000000 */
[----:B------:R-:W-:-:S02]  /*8e30*/  ISETP.GE.AND P5, PT, R8, R157, PT ;  /* 0x0000009d0800720c */ /* 0x000fc40003fa6270 */
[----:B------:R-:W-:Y:S01]  /*8e40*/  ISETP.GE.AND P3, PT, R8, R156, PT ;  /* 0x0000009c0800720c */ /* 0x000fe20003f66270 */
[C---:B------:R-:W-:Y:S01]  /*8e50*/  HMMA.16816.F32 R32, R116.reuse, R20, RZ ;  /* 0x000000147420723c */ /* 0x040fe200000018ff */
[----:B------:R-:W-:Y:S02]  /*8e60*/  I2FP.F32.S32 R8, R8 ;  /* 0x0000000800087245 */ /* 0x000fe40000201400 */
[----:B------:R-:W-:Y:S02]  /*8e70*/  I2FP.F32.S32 R12, R100 ;  /* 0x00000064000c7245 */ /* 0x000fe40000201400 */
[----:B------:R-:W-:Y:S01]  /*8e80*/  FSEL R224, R224, -INF , !P6 ;  /* 0xff800000e0e07808 */ /* 0x000fe20007000000 */
[C---:B------:R-:W-:Y:S01]  /*8e90*/  FFMA.FTZ R68, R8.reuse, UR5, R68 ;  /* 0x0000000508447c23 */ /* 0x040fe20008010044 */
[C---:B------:R-:W-:Y:S01]  /*8ea0*/  FFMA.FTZ R64, R8.reuse, UR5, R64 ;  /* 0x0000000508407c23 */ /* 0x040fe20008010040 */
[----:B------:R-:W-:Y:S01]  /*8eb0*/  FFMA.FTZ R66, R8, UR5, R66 ;  /* 0x0000000508427c23 */ /* 0x000fe20008010042 */
[----:B------:R-:W-:Y:S01]  /*8ec0*/  FSEL R137, R137, -INF , !P0 ;  /* 0xff80000089897808 */ /* 0x000fe20004000000 */
[----:B------:R-:W-:Y:S01]  /*8ed0*/  HMMA.16816.F32 R116, R116, R18, RZ ;  /* 0x000000127474723c */ /* 0x000fe200000018ff */
[----:B------:R-:W-:Y:S01]  /*8ee0*/  FSEL R127, R68, -INF , !P5 ;  /* 0xff800000447f7808 */ /* 0x000fe20006800000 */
[----:B------:R-:W-:Y:S01]  /*8ef0*/  FFMA.FTZ R52, R12, UR5, R52 ;  /* 0x000000050c347c23 */ /* 0x000fe20008010034 */
[CC--:B------:R-:W-:Y:S01]  /*8f00*/  ISETP.GE.AND P5, PT, R100.reuse, R159.reuse, PT ;  /* 0x0000009f6400720c */ /* 0x0c0fe20003fa6270 */
[----:B------:R-:W-:Y:S01]  /*8f10*/  VIADD R100, R100, 0x41 ;  /* 0x0000004164647836 */ /* 0x000fe20000000000 */
[----:B------:R-:W-:Y:S01]  /*8f20*/  FSEL R64, R64, -INF , !P4 ;  /* 0xff80000040407808 */ /* 0x000fe20006000000 */
[----:B------:R-:W-:Y:S01]  /*8f30*/  IMAD.U32 R12, RZ, RZ, UR4 ;  /* 0x00000004ff0c7e24 */ /* 0x000fe2000f8e00ff */
[----:B------:R-:W-:Y:S01]  /*8f40*/  FSEL R251, R66, -INF , !P2 ;  /* 0xff80000042fb7808 */ /* 0x000fe20005000000 */
[----:B------:R-:W-:Y:S01]  /*8f50*/  FFMA.FTZ R70, R8, UR5, R70 ;  /* 0x0000000508467c23 */ /* 0x000fe20008010046 */
[----:B------:R-:W-:Y:S01]  /*8f60*/  ISETP.GE.AND P6, PT, R10, R159, PT ;  /* 0x0000009f0a00720c */ /* 0x000fe20003fc6270 */
[----:B------:R-:W-:Y:S01]  /*8f70*/  IMAD R12, R12, 0x80, R184 ;  /* 0x000000800c0c7824 */ /* 0x000fe200078e02b8 */
[C---:B------:R-:W-:Y:S01]  /*8f80*/  ISETP.GE.AND P0, PT, R10.reuse, R158, PT ;  /* 0x0000009e0a00720c */ /* 0x040fe20003f06270 */
[----:B------:R-:W-:Y:S01]  /*8f90*/  HMMA.16816.F32 R36, R108, R28, R36 ;  /* 0x0000001c6c24723c */ /* 0x000fe20000001824 */
[----:B------:R-:W-:Y:S01]  /*8fa0*/  ISETP.GE.AND P4, PT, R10, R157, PT ;  /* 0x0000009d0a00720c */ /* 0x000fe20003f86270 */
[----:B------:R-:W-:Y:S01]  /*8fb0*/  VIADD R12, R12, 0x50 ;  /* 0x000000500c0c7836 */ /* 0x000fe20000000000 */
[----:B------:R-:W-:-:S02]  /*8fc0*/  ISETP.GE.AND P2, PT, R10, R156, PT ;  /* 0x0000009c0a00720c */ /* 0x000fc40003f46270 */
[----:B------:R-:W-:Y:S01]  /*8fd0*/  I2FP.F32.S32 R10, R10 ;  /* 0x0000000a000a7245 */ /* 0x000fe20000201400 */
[C---:B------:R-:W-:Y:S01]  /*8fe0*/  HMMA.16816.F32 R32, R108.reuse, R24, R32 ;  /* 0x000000186c20723c */ /* 0x040fe20000001820 */
[-C--:B------:R-:W-:Y:S02]  /*8ff0*/  I2FP.F32.S32 R66, R100.reuse ;  /* 0x0000006400427245 */ /* 0x080fe40000201400 */
[----:B------:R-:W-:Y:S01]  /*9000*/  I2FP.F32.S32 R8, R100 ;  /* 0x0000006400087245 */ /* 0x000fe20000201400 */
[C---:B------:R-:W-:Y:S01]  /*9010*/  FFMA.FTZ R65, R10.reuse, UR5, R65 ;  /* 0x000000050a417c23 */ /* 0x040fe20008010041 */
[C---:B------:R-:W-:Y:S01]  /*9020*/  FFMA.FTZ R14, R10.reuse, UR5, R67 ;  /* 0x000000050a0e7c23 */ /* 0x040fe20008010043 */
[C---:B------:R-:W-:Y:S01]  /*9030*/  FFMA.FTZ R69, R10.reuse, UR5, R69 ;  /* 0x000000050a457c23 */ /* 0x040fe20008010045 */
[----:B------:R-:W-:Y:S01]  /*9040*/  FFMA.FTZ R71, R10, UR5, R71 ;  /* 0x000000050a477c23 */ /* 0x000fe20008010047 */
[----:B------:R-:W-:Y:S02]  /*9050*/  IMAD.U32 R10, RZ, RZ, UR4 ;  /* 0x00000004ff0a7e24 */ /* 0x000fe4000f8e00ff */
[----:B------:R-:W-:Y:S01]  /*9060*/  FFMA.FTZ R13, R66, UR5, R13 ;  /* 0x00000005420d7c23 */ /* 0x000fe2000801000d */
[----:B------:R-:W-:Y:S01]  /*9070*/  FFMA.FTZ R15, R8, UR5, R15 ;  /* 0x00000005080f7c23 */ /* 0x000fe2000801000f */
[----:B------:R-:W-:Y:S01]  /*9080*/  FSEL R150, R70, -INF , !P3 ;  /* 0xff80000046967808 */ /* 0x000fe20005800000 */
[----:B------:R-:W-:Y:S01]  /*9090*/  IMAD R10, R10, 0x80, R184 ;  /* 0x000000800a0a7824 */ /* 0x000fe200078e02b8 */
[----:B------:R-:W-:Y:S01]  /*90a0*/  FSEL R67, R52, -INF , !P5 ;  /* 0xff80000034437808 */ /* 0x000fe20006800000 */
[----:B------:R-:W-:Y:S01]  /*90b0*/  HMMA.16816.F32 R116, R108, R30, R116 ;  /* 0x0000001e6c74723c */ /* 0x000fe20000001874 */
[-C--:B------:R-:W-:Y:S01]  /*90c0*/  ISETP.GE.AND P3, PT, R100, R159.reuse, PT ;  /* 0x0000009f6400720c */ /* 0x080fe20003f66270 */
[----:B------:R-:W-:Y:S01]  /*90d0*/  VIADD R90, R10, 0x60 ;  /* 0x000000600a5a7836 */ /* 0x000fe20000000000 */
[-C--:B------:R-:W-:Y:S01]  /*90e0*/  ISETP.GE.AND P5, PT, R100, R158.reuse, PT ;  /* 0x0000009e6400720c */ /* 0x080fe20003fa6270 */
[C---:B------:R-:W-:Y:S01]  /*90f0*/  VIADD R91, R10.reuse, 0x59 ;  /* 0x000000590a5b7836 */ /* 0x040fe20000000000 */
[----:B------:R-:W-:Y:S01]  /*9100*/  FSEL R141, R69, -INF , !P4 ;  /* 0xff800000458d7808 */ /* 0x000fe20006000000 */
[C---:B------:R-:W-:Y:S01]  /*9110*/  VIADD R79, R10.reuse, 0x69 ;  /* 0x000000690a4f7836 */ /* 0x040fe20000000000 */
[----:B------:R-:W-:Y:S01]  /*9120*/  FSEL R149, R71, -INF , !P2 ;  /* 0xff80000047957808 */ /* 0x000fe20005000000 */
[C---:B------:R-:W-:Y:S01]  /*9130*/  VIADD R84, R10.reuse, 0x68 ;  /* 0x000000680a547836 */ /* 0x040fe20000000000 */
[----:B------:R-:W-:Y:S01]  /*9140*/  FSEL R66, R13, -INF , !P3 ;  /* 0xff8000000d427808 */ /* 0x000fe20005800000 */
[C---:B------:R-:W-:Y:S01]  /*9150*/  VIADD R13, R10.reuse, 0x58 ;  /* 0x000000580a0d7836 */ /* 0x040fe20000000000 */
[----:B------:R-:W-:Y:S01]  /*9160*/  FSEL R52, R15, -INF , !P5 ;  /* 0xff8000000f347808 */ /* 0x000fe20006800000 */
[----:B------:R-:W-:Y:S01]  /*9170*/  VIADD R74, R10, 0x71 ;  /* 0x000000710a4a7836 */ /* 0x000fe20000000000 */
[----:B------:R-:W-:Y:S01]  /*9180*/  FSEL R94, R14, -INF , !P0 ;  /* 0xff8000000e5e7808 */ /* 0x000fe20004000000 */
[----:B------:R-:W-:Y:S01]  /*9190*/  VIADD R14, R10, 0x51 ;  /* 0x000000510a0e7836 */ /* 0x000fe20000000000 */
[----:B------:R-:W-:Y:S01]  /*91a0*/  ISETP.GE.AND P4, PT, R12, R159, PT ;  /* 0x0000009f0c00720c */ /* 0x000fe20003f86270 */
[----:B------:R-:W-:Y:S01]  /*91b0*/  FFMA.FTZ R9, R8, UR5, R9 ;  /* 0x0000000508097c23 */ /* 0x000fe20008010009 */
[----:B------:R-:W-:Y:S01]  /*91c0*/  ISETP.GE.AND P2, PT, R12, R158, PT ;  /* 0x0000009e0c00720c */ /* 0x000fe20003f46270 */
[----:B------:R-:W-:Y:S01]  /*91d0*/  VIADD R86, R10, 0x61 ;  /* 0x000000610a567836 */ /* 0x000fe20000000000 */
[----:B------:R-:W-:Y:S01]  /*91e0*/  ISETP.GE.AND P3, PT, R12, R157, PT ;  /* 0x0000009d0c00720c */ /* 0x000fe20003f66270 */
[----:B------:R-:W-:Y:S01]  /*91f0*/  VIADD R71, R10, 0x78 ;  /* 0x000000780a477836 */ /* 0x000fe20000000000 */
[----:B------:R-:W-:Y:S01]  /*9200*/  ISETP.GE.AND P5, PT, R12, R156, PT ;  /* 0x0000009c0c00720c */ /* 0x000fe20003fa6270 */
[C---:B------:R-:W-:Y:S01]  /*9210*/  VIADD R77, R10.reuse, 0x70 ;  /* 0x000000700a4d7836 */ /* 0x040fe20000000000 */
[----:B------:R-:W-:Y:S01]  /*9220*/  I2FP.F32.S32 R12, R12 ;  /* 0x0000000c000c7245 */ /* 0x000fe20000201400 */
[----:B------:R-:W-:Y:S01]  /*9230*/  VIADD R70, R10, 0x79 ;  /* 0x000000790a467836 */ /* 0x000fe20000000000 */
[----:B------:R-:W-:-:S02]  /*9240*/  I2FP.F32.S32 R93, R14 ;  /* 0x0000000e005d7245 */ /* 0x000fc40000201400 */
[----:B------:R-:W-:Y:S01]  /*9250*/  I2FP.F32.S32 R87, R13 ;  /* 0x0000000d00577245 */ /* 0x000fe20000201400 */
[C---:B------:R-:W-:Y:S01]  /*9260*/  FFMA.FTZ R62, R12.reuse, UR5, R62 ;  /* 0x000000050c3e7c23 */ /* 0x040fe2000801003e */
[----:B------:R-:W-:Y:S01]  /*9270*/  I2FP.F32.S32 R83, R90 ;  /* 0x0000005a00537245 */ /* 0x000fe20000201400 */
[----:B------:R-:W-:Y:S01]  /*9280*/  FFMA.FTZ R61, R93, UR5, R61 ;  /* 0x000000055d3d7c23 */ /* 0x000fe2000801003d */
[C---:B------:R-:W-:Y:S01]  /*9290*/  FFMA.FTZ R58, R12.reuse, UR5, R58 ;  /* 0x000000050c3a7c23 */ /* 0x040fe2000801003a */
[----:B------:R-:W-:Y:S01]  /*92a0*/  I2FP.F32.S32 R89, R91 ;  /* 0x0000005b00597245 */ /* 0x000fe20000201400 */
[----:B------:R-:W-:Y:S01]  /*92b0*/  FFMA.FTZ R60, R12, UR5, R60 ;  /* 0x000000050c3c7c23 */ /* 0x000fe2000801003c */
[----:B------:R-:W-:Y:S01]  /*92c0*/  FSEL R109, R62, -INF , !P2 ;  /* 0xff8000003e6d7808 */ /* 0x000fe20005000000 */
[----:B------:R-:W-:Y:S01]  /*92d0*/  FFMA.FTZ R148, R12, UR5, R56 ;  /* 0x000000050c947c23 */ /* 0x000fe20008010038 */
[----:B------:R-:W-:Y:S01]  /*92e0*/  ISETP.GE.AND P2, PT, R14, R159, PT ;  /* 0x0000009f0e00720c */ /* 0x000fe20003f46270 */
[----:B------:R-:W-:Y:S01]  /*92f0*/  FFMA.FTZ R62, R87, UR5, R44 ;  /* 0x00000005573e7c23 */ /* 0x000fe2000801002c */
[----:B------:R-:W-:Y:S01]  /*9300*/  I2FP.F32.S32 R12, R10 ;  /* 0x0000000a000c7245 */ /* 0x000fe20000201400 */
[----:B------:R-:W-:Y:S01]  /*9310*/  FFMA.FTZ R32, R83, UR5, R32 ;  /* 0x0000000553207c23 */ /* 0x000fe20008010020 */
[----:B------:R-:W-:Y:S01]  /*9320*/  FSEL R44, R61, -INF , !P2 ;  /* 0xff8000003d2c7808 */ /* 0x000fe20005000000 */
[----:B------:R-:W-:Y:S01]  /*9330*/  FFMA.FTZ R45, R89, UR5, R45 ;  /* 0x00000005592d7c23 */ /* 0x000fe2000801002d */
[----:B------:R-:W-:Y:S01]  /*9340*/  I2FP.F32.S32 R78, R79 ;  /* 0x0000004f004e7245 */ /* 0x000fe20000201400 */
[----:B------:R-:W-:Y:S01]  /*9350*/  FFMA.FTZ R8, R12, UR5, R54 ;  /* 0x000000050c087c23 */ /* 0x000fe20008010036 */
[----:B------:R-:W-:Y:S01]  /*9360*/  FSEL R146, R58, -INF , !P5 ;  /* 0xff8000003a927808 */ /* 0x000fe20006800000 */
[----:B------:R-:W-:Y:S01]  /*9370*/  FFMA.FTZ R34, R83, UR5, R34 ;  /* 0x0000000553227c23 */ /* 0x000fe20008010022 */
[-C--:B------:R-:W-:Y:S01]  /*9380*/  ISETP.GE.AND P2, PT, R90, R159.reuse, PT ;  /* 0x0000009f5a00720c */ /* 0x080fe20003f46270 */
[----:B------:R-:W-:Y:S01]  /*9390*/  FFMA.FTZ R41, R78, UR5, R41 ;  /* 0x000000054e297c23 */ /* 0x000fe20008010029 */
[----:B------:R-:W-:Y:S01]  /*93a0*/  I2FP.F32.S32 R82, R84 ;  /* 0x0000005400527245 */ /* 0x000fe20000201400 */
[C---:B------:R-:W-:Y:S01]  /*93b0*/  FFMA.FTZ R48, R12.reuse, UR5, R48 ;  /* 0x000000050c307c23 */ /* 0x040fe20008010030 */
[----:B------:R-:W-:Y:S01]  /*93c0*/  ISETP.GE.AND P5, PT, R91, R159, PT ;  /* 0x0000009f5b00720c */ /* 0x000fe20003fa6270 */
[----:B------:R-:W-:Y:S01]  /*93d0*/  FFMA.FTZ R50, R12, UR5, R50 ;  /* 0x000000050c327c23 */ /* 0x000fe20008010032 */
[----:B------:R-:W-:Y:S01]  /*93e0*/  FSEL R65, R65, -INF , !P6 ;  /* 0xff80000041417808 */ /* 0x000fe20007000000 */
[----:B------:R-:W-:Y:S01]  /*93f0*/  FFMA.FTZ R40, R82, UR5, R40 ;  /* 0x0000000552287c23 */ /* 0x000fe20008010028 */
[----:B------:R-:W-:Y:S01]  /*9400*/  ISETP.GE.AND P6, PT, R100, R157, PT ;  /* 0x0000009d6400720c */ /* 0x000fe20003fc6270 */
[----:B------:R-:W-:Y:S01]  /*9410*/  FFMA.FTZ R15, R82, UR5, R42 ;  /* 0x00000005520f7c23 */ /* 0x000fe2000801002a */
[----:B------:R-:W-:Y:S01]  /*9420*/  ISETP.GE.AND P0, PT, R100, R156, PT ;  /* 0x0000009c6400720c */ /* 0x000fe20003f06270 */
[----:B------:R-:W-:Y:S01]  /*9430*/  FFMA.FTZ R121, R89, UR5, R121 ;  /* 0x0000000559797c23 */ /* 0x000fe20008010079 */
[----:B------:R-:W-:Y:S01]  /*9440*/  FSEL R56, R60, -INF , !P4 ;  /* 0xff8000003c387808 */ /* 0x000fe20006000000 */
[C---:B------:R-:W-:Y:S01]  /*9450*/  FFMA.FTZ R57, R93.reuse, UR5, R57 ;  /* 0x000000055d397c23 */ /* 0x040fe20008010039 */
[----:B------:R-:W-:Y:S01]  /*9460*/  I2FP.F32.S32 R100, R100 ;  /* 0x0000006400647245 */ /* 0x000fe20000201400 */
[----:B------:R-:W-:Y:S01]  /*9470*/  FFMA.FTZ R59, R93, UR5, R59 ;  /* 0x000000055d3b7c23 */ /* 0x000fe2000801003b */
[----:B------:R-:W-:Y:S01]  /*9480*/  FSEL R60, R32, -INF , !P2 ;  /* 0xff800000203c7808 */ /* 0x000fe20005000000 */
[----:B------:R-:W-:Y:S01]  /*9490*/  FFMA.FTZ R120, R87, UR5, R120 ;  /* 0x0000000557787c23 */ /* 0x000fe20008010078 */
[----:B------:R-:W-:Y:S01]  /*94a0*/  FSEL R61, R45, -INF , !P5 ;  /* 0xff8000002d3d7808 */ /* 0x000fe20006800000 */
[----:B------:R-:W-:Y:S01]  /*94b0*/  FFMA.FTZ R11, R100, UR5, R11 ;  /* 0x00000005640b7c23 */ /* 0x000fe2000801000b */
[-C--:B------:R-:W-:Y:S01]  /*94c0*/  ISETP.GE.AND P2, PT, R79, R159.reuse, PT ;  /* 0x0000009f4f00720c */ /* 0x080fe20003f46270 */
[----:B------:R-:W-:Y:S01]  /*94d0*/  FFMA.FTZ R122, R87, UR5, R122 ;  /* 0x00000005577a7c23 */ /* 0x000fe2000801007a */
[----:B------:R-:W-:Y:S01]  /*94e0*/  I2FP.F32.S32 R54, R74 ;  /* 0x0000004a00367245 */ /* 0x000fe20000201400 */
[----:B------:R-:W-:Y:S01]  /*94f0*/  FFMA.FTZ R123, R89, UR5, R123 ;  /* 0x00000005597b7c23 */ /* 0x000fe2000801007b */
[----:B------:R-:W-:-:S02]  /*9500*/  ISETP.GE.AND P5, PT, R84, R159, PT ;  /* 0x0000009f5400720c */ /* 0x000fc40003fa6270 */
[----:B------:R-:W-:Y:S01]  /*9510*/  FSEL R168, R9, -INF , !P6 ;  /* 0xff80000009a87808 */ /* 0x000fe20007000000 */
        /* <DEDUP_REMOVED lines=9> */
[----:B------:R-:W-:Y:S01]  /*95b0*/  FSEL R68, R40, -INF , !P5 ;  /* 0xff80000028447808 */ /* 0x000fe20006800000 */
[----:B------:R-:W-:Y:S01]  /*95c0*/  FFMA.FTZ R40, R89, UR5, R47 ;  /* 0x0000000559287c23 */ /* 0x000fe2000801002f */
[----:B------:R-:W-:Y:S01]  /*95d0*/  ISETP.GE.AND P6, PT, R10, R158, PT ;  /* 0x0000009e0a00720c */ /* 0x000fe20003fc6270 */
[----:B------:R-:W-:Y:S01]  /*95e0*/  FFMA.FTZ R35, R85, UR5, R35 ;  /* 0x0000000555237c23 */ /* 0x000fe20008010023 */
[----:B------:R-:W-:-:S02]  /*95f0*/  ISETP.GE.AND P5, PT, R74, R159, PT ;  /* 0x0000009f4a00720c */ /* 0x000fc40003fa6270 */
[----:B------:R-:W-:Y:S02]  /*9600*/  I2FP.F32.S32 R63, R71 ;  /* 0x00000047003f7245 */ /* 0x000fe40000201400 */
[----:B------:R-:W-:Y:S02]  /*9610*/  FSEL R160, R11, -INF , !P0 ;  /* 0xff8000000ba07808 */ /* 0x000fe40004000000 */
[----:B------:R-:W-:Y:S01]  /*9620*/  FSEL R62, R62, -INF , !P3 ;  /* 0xff8000003e3e7808 */ /* 0x000fe20005800000 */
[C---:B------:R-:W-:Y:S01]  /*9630*/  FFMA.FTZ R116, R63.reuse, UR5, R116 ;  /* 0x000000053f747c23 */ /* 0x040fe20008010074 */
[C---:B------:R-:W-:Y:S01]  /*9640*/  ISETP.GE.AND P0, PT, R10.reuse, R157, PT ;  /* 0x0000009d0a00720c */ /* 0x040fe20003f06270 */
[----:B------:R-:W-:Y:S01]  /*9650*/  FFMA.FTZ R100, R63, UR5, R118 ;  /* 0x000000053f647c23 */ /* 0x000fe20008010076 */
[----:B------:R-:W-:Y:S02]  /*9660*/  ISETP.GE.AND P4, PT, R10, R156, PT ;  /* 0x0000009c0a00720c */ /* 0x000fe40003f86270 */
[----:B------:R-:W-:-:S02]  /*9670*/  ISETP.GE.AND P3, PT, R86, R159, PT ;  /* 0x0000009f5600720c */ /* 0x000fc40003f66270 */
[----:B------:R-:W-:Y:S02]  /*9680*/  FSEL R46, R9, -INF , !P5 ;  /* 0xff800000092e7808 */ /* 0x000fe40006800000 */
[----:B------:R-:W-:Y:S02]  /*9690*/  FSEL R42, R8, -INF , !P6 ;  /* 0xff800000082a7808 */ /* 0x000fe40007000000 */
[C---:B------:R-:W-:Y:S01]  /*96a0*/  HMMA.16816.F32 R8, R112.reuse, R20, RZ ;  /* 0x000000147008723c */ /* 0x040fe200000018ff */
[----:B------:R-:W-:Y:S02]  /*96b0*/  ISETP.GE.AND P2, PT, R71, R159, PT ;  /* 0x0000009f4700720c */ /* 0x000fe40003f46270 */
[----:B------:R-:W-:Y:S01]  /*96c0*/  FSEL R69, R33, -INF , !P3 ;  /* 0xff80000021457808 */ /* 0x000fe20005800000 */
[----:B------:R-:W-:Y:S01]  /*96d0*/  FFMA.FTZ R33, R78, UR5, R43 ;  /* 0x000000054e217c23 */ /* 0x000fe2000801002b */
[----:B------:R-:W-:Y:S01]  /*96e0*/  I2FP.F32.S32 R75, R77 ;  /* 0x0000004d004b7245 */ /* 0x000fe20000201400 */
[----:B------:R-:W-:Y:S01]  /*96f0*/  HMMA.16816.F32 R20, R112, R22, RZ ;  /* 0x000000167014723c */ /* 0x000fe200000018ff */
[----:B------:R-:W-:-:S02]  /*9700*/  FSEL R43, R116, -INF , !P2 ;  /* 0xff800000742b7808 */ /* 0x000fc40005000000 */
[-C--:B------:R-:W-:Y:S01]  /*9710*/  ISETP.GE.AND P5, PT, R14, R158.reuse, PT ;  /* 0x0000009e0e00720c */ /* 0x080fe20003fa6270 */
[----:B------:R-:W-:Y:S01]  /*9720*/  FFMA.FTZ R36, R75, UR5, R36 ;  /* 0x000000054b247c23 */ /* 0x000fe20008010024 */
[-C--:B------:R-:W-:Y:S01]  /*9730*/  ISETP.GE.AND P2, PT, R13, R158.reuse, PT ;  /* 0x0000009e0d00720c */ /* 0x080fe20003f46270 */
[----:B------:R-:W-:Y:S01]  /*9740*/  FFMA.FTZ R32, R75, UR5, R38 ;  /* 0x000000054b207c23 */ /* 0x000fe20008010026 */
[----:B------:R-:W-:Y:S02]  /*9750*/  ISETP.GE.AND P3, PT, R77, R159, PT ;  /* 0x0000009f4d00720c */ /* 0x000fe40003f66270 */
[----:B------:R-:W-:Y:S02]  /*9760*/  ISETP.GE.AND P6, PT, R91, R158, PT ;  /* 0x0000009e5b00720c */ /* 0x000fe40003fc6270 */
[----:B------:R-:W-:Y:S02]  /*9770*/  FSEL R41, R41, -INF , !P5 ;  /* 0xff80000029297808 */ /* 0x000fe40006800000 */
[----:B------:R-:W-:-:S02]  /*9780*/  FSEL R37, R37, -INF , !P2 ;  /* 0xff80000025257808 */ /* 0x000fc40005000000 */
[-C--:B------:R-:W-:Y:S02]  /*9790*/  ISETP.GE.AND P5, PT, R90, R158.reuse, PT ;  /* 0x0000009e5a00720c */ /* 0x080fe40003fa6270 */
[-C--:B------:R-:W-:Y:S01]  /*97a0*/  ISETP.GE.AND P2, PT, R86, R158.reuse, PT ;  /* 0x0000009e5600720c */ /* 0x080fe20003f46270 */
[C---:B------:R-:W-:Y:S01]  /*97b0*/  HMMA.16816.F32 R8, R104.reuse, R24, R8 ;  /* 0x000000186808723c */ /* 0x040fe20000001808 */
[----:B------:R-:W-:Y:S02]  /*97c0*/  FSEL R45, R36, -INF , !P3 ;  /* 0xff800000242d7808 */ /* 0x000fe40005800000 */
[----:B------:R-:W-:Y:S02]  /*97d0*/  FSEL R40, R40, -INF , !P6 ;  /* 0xff80000028287808 */ /* 0x000fe40007000000 */
[----:B------:R-:W-:Y:S01]  /*97e0*/  ISETP.GE.AND P6, PT, R84, R158, PT ;  /* 0x0000009e5400720c */ /* 0x000fe20003fc6270 */
[----:B------:R-:W-:Y:S01]  /*97f0*/  HMMA.16816.F32 R20, R104, R26, R20 ;  /* 0x0000001a6814723c */ /* 0x000fe20000001814 */
[----:B------:R-:W-:-:S02]  /*9800*/  FSEL R36, R34, -INF , !P5 ;  /* 0xff80000022247808 */ /* 0x000fc40006800000 */
[----:B------:R-:W-:Y:S02]  /*9810*/  FSEL R35, R35, -INF , !P2 ;  /* 0xff80000023237808 */ /* 0x000fe40005000000 */
[----:B------:R-:W-:Y:S02]  /*9820*/  I2FP.F32.S32 R38, R70 ;  /* 0x0000004600267245 */ /* 0x000fe40000201400 */
[-C--:B------:R-:W-:Y:S02]  /*9830*/  ISETP.GE.AND P5, PT, R79, R158.reuse, PT ;  /* 0x0000009e4f00720c */ /* 0x080fe40003fa6270 */
[----:B------:R-:W-:Y:S01]  /*9840*/  ISETP.GE.AND P2, PT, R77, R158, PT ;  /* 0x0000009e4d00720c */ /* 0x000fe20003f46270 */
[C---:B------:R-:W-:Y:S01]  /*9850*/  FFMA.FTZ R99, R38.reuse, UR5, R119 ;  /* 0x0000000526637c23 */ /* 0x040fe20008010077 */
[----:B------:R-:W-:Y:S01]  /*9860*/  FSEL R34, R15, -INF , !P6 ;  /* 0xff8000000f227808 */ /* 0x000fe20007000000 */
[----:B------:R-:W-:Y:S01]  /*9870*/  FFMA.FTZ R15, R38, UR5, R117 ;  /* 0x00000005260f7c23 */ /* 0x000fe20008010075 */
[----:B------:R-:W-:-:S02]  /*9880*/  FSEL R33, R33, -INF , !P5 ;  /* 0xff80000021217808 */ /* 0x000fc40006800000 */
[----:B------:R-:W-:Y:S02]  /*9890*/  FSEL R32, R32, -INF , !P2 ;  /* 0xff80000020207808 */ /* 0x000fe40005000000 */
[----:B------:R-:W-:Y:S01]  /*98a0*/  ISETP.GE.AND P3, PT, R70, R159, PT ;  /* 0x0000009f4600720c */ /* 0x000fe20003f66270 */
[C---:B------:R-:W-:Y:S01]  /*98b0*/  FFMA.FTZ R8, R83.reuse, UR5, R8 ;  /* 0x0000000553087c23 */ /* 0x040fe20008010008 */
[-C--:B------:R-:W-:Y:S01]  /*98c0*/  ISETP.GE.AND P6, PT, R74, R158.reuse, PT ;  /* 0x0000009e4a00720c */ /* 0x080fe20003fc6270 */
[----:B------:R-:W-:Y:S01]  /*98d0*/  FFMA.FTZ R10, R83, UR5, R10 ;  /* 0x00000005530a7c23 */ /* 0x000fe2000801000a */
[-C--:B------:R-:W-:Y:S01]  /*98e0*/  ISETP.GE.AND P5, PT, R71, R158.reuse, PT ;  /* 0x0000009e4700720c */ /* 0x080fe20003fa6270 */
[----:B------:R-:W-:Y:S01]  /*98f0*/  FFMA.FTZ R9, R85, UR5, R9 ;  /* 0x0000000555097c23 */ /* 0x000fe20008010009 */
[----:B------:R-:W-:Y:S01]  /*9900*/  ISETP.GE.AND P2, PT, R70, R158, PT ;  /* 0x0000009e4600720c */ /* 0x000fe20003f46270 */
[----:B------:R-:W-:Y:S01]  /*9910*/  FFMA.FTZ R20, R82, UR5, R20 ;  /* 0x0000000552147c23 */ /* 0x000fe20008010014 */
[----:B------:R-:W-:Y:S01]  /*9920*/  FSEL R117, R39, -INF , !P6 ;  /* 0xff80000027757808 */ /* 0x000fe20007000000 */
[----:B------:R-:W-:Y:S01]  /*9930*/  FFMA.FTZ R11, R85, UR5, R11 ;  /* 0x00000005550b7c23 */ /* 0x000fe2000801000b */
[----:B------:R-:W-:Y:S01]  /*9940*/  FSEL R100, R100, -INF , !P5 ;  /* 0xff80000064647808 */ /* 0x000fe20006800000 */
[C---:B------:R-:W-:Y:S01]  /*9950*/  FFMA.FTZ R21, R78.reuse, UR5, R21 ;  /* 0x000000054e157c23 */ /* 0x040fe20008010015 */
[----:B------:R-:W-:Y:S01]  /*9960*/  FSEL R24, R15, -INF , !P3 ;  /* 0xff8000000f187808 */ /* 0x000fe20005800000 */
[----:B------:R-:W-:Y:S01]  /*9970*/  FFMA.FTZ R23, R78, UR5, R23 ;  /* 0x000000054e177c23 */ /* 0x000fe20008010017 */
[----:B------:R-:W-:Y:S01]  /*9980*/  FSEL R99, R99, -INF , !P2 ;  /* 0xff80000063637808 */ /* 0x000fe20005000000 */
[----:B------:R-:W-:Y:S01]  /*9990*/  FFMA.FTZ R22, R82, UR5, R22 ;  /* 0x0000000552167c23 */ /* 0x000fe20008010016 */
[----:B------:R-:W-:-:S02]  /*99a0*/  ISETP.GE.AND P6, PT, R14, R157, PT ;  /* 0x0000009d0e00720c */ /* 0x000fc40003fc6270 */
[-C--:B------:R-:W-:Y:S02]  /*99b0*/  ISETP.GE.AND P5, PT, R14, R156.reuse, PT ;  /* 0x0000009c0e00720c */ /* 0x080fe40003fa6270 */
[CC--:B------:R-:W-:Y:S02]  /*99c0*/  ISETP.GE.AND P3, PT, R13.reuse, R157.reuse, PT ;  /* 0x0000009d0d00720c */ /* 0x0c0fe40003f66270 */
[----:B------:R-:W-:Y:S02]  /*99d0*/  ISETP.GE.AND P2, PT, R13, R156, PT ;  /* 0x0000009c0d00720c */ /* 0x000fe40003f46270 */
[C---:B------:R-:W-:Y:S01]  /*99e0*/  HMMA.16816.F32 R12, R112.reuse, R16, RZ ;  /* 0x00000010700c723c */ /* 0x040fe200000018ff */
[----:B------:R-:W-:Y:S02]  /*99f0*/  FSEL R167, R57, -INF , !P6 ;  /* 0xff80000039a77808 */ /* 0x000fe40007000000 */
[----:B------:R-:W-:Y:S02]  /*9a00*/  FSEL R159, R59, -INF , !P5 ;  /* 0xff8000003b9f7808 */ /* 0x000fe40006800000 */
[----:B------:R-:W-:Y:S01]  /*9a10*/  ISETP.GE.AND P6, PT, R90, R157, PT ;  /* 0x0000009d5a00720c */ /* 0x000fe20003fc6270 */
[----:B------:R-:W-:Y:S01]  /*9a20*/  HMMA.16816.F32 R112, R112, R18, RZ ;  /* 0x000000127070723c */ /* 0x000fe200000018ff */
[----:B------:R-:W-:-:S02]  /*9a30*/  FSEL R17, R48, -INF , !P0 ;  /* 0xff80000030117808 */ /* 0x000fc40004000000 */
[-C--:B------:R-:W-:Y:S02]  /*9a40*/  ISETP.GE.AND P0, PT, R91, R157.reuse, PT ;  /* 0x0000009d5b00720c */ /* 0x080fe40003f06270 */
[----:B------:R-:W-:Y:S02]  /*9a50*/  ISETP.GE.AND P5, PT, R90, R156, PT ;  /* 0x0000009c5a00720c */ /* 0x000fe40003fa6270 */
[----:B------:R-:W-:Y:S02]  /*9a60*/  FSEL R161, R121, -INF , !P0 ;  /* 0xff80000079a17808 */ /* 0x000fe40004000000 */
[----:B------:R-:W-:Y:S02]  /*9a70*/  ISETP.GE.AND P0, PT, R84, R157, PT ;  /* 0x0000009d5400720c */ /* 0x000fe40003f06270 */
[----:B------:R-:W-:Y:S02]  /*9a80*/  FSEL R16, R50, -INF , !P4 ;  /* 0xff80000032107808 */ /* 0x000fe40006000000 */
[----:B------:R-:W-:-:S02]  /*9a90*/  FSEL R165, R20, -INF , !P0 ;  /* 0xff80000014a57808 */ /* 0x000fc40004000000 */
[-C--:B------:R-:W-:Y:S02]  /*9aa0*/  ISETP.GE.AND P0, PT, R74, R157.reuse, PT ;  /* 0x0000009d4a00720c */ /* 0x080fe40003f06270 */
[----:B------:R-:W-:Y:S01]  /*9ab0*/  FSEL R166, R120, -INF , !P3 ;  /* 0xff80000078a67808 */ /* 0x000fe20005800000 */
[C---:B------:R-:W-:Y:S01]  /*9ac0*/  HMMA.16816.F32 R12, R104.reuse, R28, R12 ;  /* 0x0000001c680c723c */ /* 0x040fe2000000180c */
[----:B------:R-:W-:Y:S02]  /*9ad0*/  FSEL R158, R122, -INF , !P2 ;  /* 0xff8000007a9e7808 */ /* 0x000fe40005000000 */
[-C--:B------:R-:W-:Y:S02]  /*9ae0*/  ISETP.GE.AND P4, PT, R91, R156.reuse, PT ;  /* 0x0000009c5b00720c */ /* 0x080fe40003f86270 */
[C---:B------:R-:W-:Y:S01]  /*9af0*/  ISETP.GE.AND P3, PT, R86.reuse, R157, PT ;  /* 0x0000009d5600720c */ /* 0x040fe20003f66270 */
[----:B------:R-:W-:Y:S01]  /*9b00*/  HMMA.16816.F32 R112, R104, R30, R112 ;  /* 0x0000001e6870723c */ /* 0x000fe20000001870 */
[----:B------:R-:W-:-:S02]  /*9b10*/  ISETP.GE.AND P2, PT, R86, R156, PT ;  /* 0x0000009c5600720c */ /* 0x000fc40003f46270 */
[----:B------:R-:W-:Y:S02]  /*9b20*/  FSEL R163, R8, -INF , !P6 ;  /* 0xff80000008a37808 */ /* 0x000fe40007000000 */
[----:B------:R-:W-:Y:S02]  /*9b30*/  FSEL R151, R10, -INF , !P5 ;  /* 0xff8000000a977808 */ /* 0x000fe40006800000 */
[C---:B------:R-:W-:Y:S02]  /*9b40*/  ISETP.GE.AND P6, PT, R79.reuse, R157, PT ;  /* 0x0000009d4f00720c */ /* 0x040fe40003fc6270 */
[----:B------:R-:W-:Y:S02]  /*9b50*/  ISETP.GE.AND P5, PT, R79, R156, PT ;  /* 0x0000009c4f00720c */ /* 0x000fe40003fa6270 */
[----:B------:R-:W-:Y:S02]  /*9b60*/  FSEL R154, R123, -INF , !P4 ;  /* 0xff8000007b9a7808 */ /* 0x000fe40006000000 */
[----:B------:R-:W-:-:S02]  /*9b70*/  FSEL R164, R9, -INF , !P3 ;  /* 0xff80000009a47808 */ /* 0x000fc40005800000 */
[----:B------:R-:W-:Y:S02]  /*9b80*/  FSEL R147, R11, -INF , !P2 ;  /* 0xff8000000b937808 */ /* 0x000fe40005000000 */
[-C--:B------:R-:W-:Y:S01]  /*9b90*/  ISETP.GE.AND P4, PT, R84, R156.reuse, PT ;  /* 0x0000009c5400720c */ /* 0x080fe20003f86270 */
[C---:B------:R-:W-:Y:S01]  /*9ba0*/  FFMA.FTZ R13, R54.reuse, UR5, R13 ;  /* 0x00000005360d7c23 */ /* 0x040fe2000801000d */
[C---:B------:R-:W-:Y:S01]  /*9bb0*/  FFMA.FTZ R12, R75.reuse, UR5, R12 ;  /* 0x000000054b0c7c23 */ /* 0x040fe2000801000c */
[----:B------:R-:W-:Y:S01]  /*9bc0*/  FFMA.FTZ R14, R75, UR5, R14 ;  /* 0x000000054b0e7c23 */ /* 0x000fe2000801000e */
[----:B------:R-:W-:Y:S01]  /*9bd0*/  ISETP.GE.AND P3, PT, R77, R157, PT ;  /* 0x0000009d4d00720c */ /* 0x000fe20003f66270 */
[----:B------:R-:W-:Y:S01]  /*9be0*/  FFMA.FTZ R15, R54, UR5, R15 ;  /* 0x00000005360f7c23 */ /* 0x000fe2000801000f */
[----:B------:R-:W-:Y:S01]  /*9bf0*/  FSEL R155, R13, -INF , !P0 ;  /* 0xff8000000d9b7808 */ /* 0x000fe20004000000 */
[C---:B------:R-:W-:Y:S01]  /*9c00*/  FFMA.FTZ R112, R63.reuse, UR5, R112 ;  /* 0x000000053f707c23 */ /* 0x040fe20008010070 */
[----:B------:R-:W-:Y:S01]  /*9c10*/  PLOP3.LUT P0, PT, PT, PT, UP0, 0x80, 0x0 ;  /* 0x000000000000781c */ /* 0x000fe20003f0f008 */
[----:B------:R-:W-:Y:S01]  /*9c20*/  FFMA.FTZ R114, R63, UR5, R114 ;  /* 0x000000053f727c23 */ /* 0x000fe20008010072 */
[----:B------:R-:W-:Y:S01]  /*9c30*/  ISETP.GE.AND P2, PT, R77, R156, PT ;  /* 0x0000009c4d00720c */ /* 0x000fe20003f46270 */
[C---:B------:R-:W-:Y:S01]  /*9c40*/  FFMA.FTZ R113, R38.reuse, UR5, R113 ;  /* 0x0000000526717c23 */ /* 0x040fe20008010071 */
[----:B------:R-:W-:Y:S01]  /*9c50*/  FSEL R162, R21, -INF , !P6 ;  /* 0xff80000015a27808 */ /* 0x000fe20007000000 */
[----:B------:R-:W-:Y:S01]  /*9c60*/  FFMA.FTZ R115, R38, UR5, R115 ;  /* 0x0000000526737c23 */ /* 0x000fe20008010073 */
[----:B------:R-:W-:-:S02]  /*9c70*/  FSEL R139, R23, -INF , !P5 ;  /* 0xff800000178b7808 */ /* 0x000fc40006800000 */
[-C--:B------:R-:W-:Y:S02]  /*9c80*/  ISETP.GE.AND P6, PT, R71, R157.reuse, PT ;  /* 0x0000009d4700720c */ /* 0x080fe40003fc6270 */
[----:B------:R-:W-:Y:S02]  /*9c90*/  ISETP.GE.AND P5, PT, R70, R157, PT ;  /* 0x0000009d4600720c */ /* 0x000fe40003fa6270 */
[----:B------:R-:W-:Y:S02]  /*9ca0*/  FSEL R145, R22, -INF , !P4 ;  /* 0xff80000016917808 */ /* 0x000fe40006000000 */
[----:B------:R-:W-:Y:S02]  /*9cb0*/  FSEL R157, R12, -INF , !P3 ;  /* 0xff8000000c9d7808 */ /* 0x000fe40005800000 */
[----:B------:R-:W-:Y:S02]  /*9cc0*/  FSEL R134, R14, -INF , !P2 ;  /* 0xff8000000e867808 */ /* 0x000fe40005000000 */
[----:B------:R-:W-:-:S02]  /*9cd0*/  ISETP.GE.AND P4, PT, R74, R156, PT ;  /* 0x0000009c4a00720c */ /* 0x000fc40003f86270 */
[-C--:B------:R-:W-:Y:S02]  /*9ce0*/  ISETP.GE.AND P3, PT, R71, R156.reuse, PT ;  /* 0x0000009c4700720c */ /* 0x080fe40003f66270 */
[----:B------:R-:W-:Y:S02]  /*9cf0*/  ISETP.GE.AND P2, PT, R70, R156, PT ;  /* 0x0000009c4600720c */ /* 0x000fe40003f46270 */
[----:B------:R-:W-:Y:S02]  /*9d00*/  FSEL R129, R15, -INF , !P4 ;  /* 0xff8000000f817808 */ /* 0x000fe40006000000 */
[----:B------:R-:W-:Y:S02]  /*9d10*/  FSEL R153, R112, -INF , !P6 ;  /* 0xff80000070997808 */ /* 0x000fe40007000000 */
[----:B------:R-:W-:Y:S02]  /*9d20*/  FSEL R135, R113, -INF , !P5 ;  /* 0xff80000071877808 */ /* 0x000fe40006800000 */
[----:B------:R-:W-:-:S02]  /*9d30*/  FSEL R126, R114, -INF , !P3 ;  /* 0xff800000727e7808 */ /* 0x000fc40005800000 */
[----:B------:R-:W-:Y:S01]  /*9d40*/  FSEL R123, R115, -INF , !P2 ;  /* 0xff800000737b7808 */ /* 0x000fe20005000000 */
[----:B------:R-:W-:Y:S06]  /*9d50*/  @!P0 BRA `(.L_x_152) ;  /* 0x0000000000f08947 */ /* 0x000fec0003800000 */
[----:B------:R-:W-:Y:S01]  /*9d60*/  UIADD3 UR7, UR23, -0x3, URZ ;  /* 0xfffffffd17077890 */ /* 0x000fe2000fffe03f */
[----:B------:R-:W1:Y:S01]  /*9d70*/  @!P1 LDC.64 R12, c[0x0][0x218] ;  /* 0x00008600ff0c9b82 */ /* 0x000e620000000a00 */
[----:B------:R-:W-:Y:S01]  /*9d80*/  IMAD.U32 R19, RZ, RZ, UR10 ;  /* 0x0000000aff137e24 */ /* 0x000fe2000f8e00ff */
[----:B------:R2:W-:Y:S01]  /*9d90*/  @P1 STS [R229+0x2000], RZ ;  /* 0x002000ffe5001388 */ /* 0x0005e20000000800 */
[----:B------:R-:W-:Y:S01]  /*9da0*/  USHF.R.S32.HI UR6, URZ, 0x1f, UR7 ;  /* 0x0000001f3f067899 */ /* 0x000fe20008011407 */
[----:B------:R-:W-:Y:S01]  /*9db0*/  BSSY B0, `(.L_x_153) ;  /* 0x0000035000007945 */ /* 0x000fe20003800000 */
[----:B------:R-:W-:Y:S01]  /*9dc0*/  UIMAD.WIDE.U32 UR26, UR7, UR10, URZ ;  /* 0x0000000a071a72a5 */ /* 0x000fe2000f8e003f */
[----:B------:R2:W-:Y:S01]  /*9dd0*/  @P1 STS [R229+0x2004], RZ ;  /* 0x002004ffe5001388 */ /* 0x0005e20000000800 */
[----:B------:R-:W-:Y:S01]  /*9de0*/  UIMAD UR6, UR6, UR10, URZ ;  /* 0x0000000a060672a4 */ /* 0x000fe2000f8e023f */
[----:B------:R-:W3:Y:S02]  /*9df0*/  @!P1 LDC.64 R10, c[0x0][0x218] ;  /* 0x00008600ff0a9b82 */ /* 0x000ee40000000a00 */
[----:B------:R2:W-:Y:S01]  /*9e00*/  @P1 STS.64 [R229+0x2008], RZ ;  /* 0x002008ffe5001388 */ /* 0x0005e20000000a00 */
[----:B------:R-:W-:Y:S01]  /*9e10*/  UIMAD UR6, UR7, UR11, UR6 ;  /* 0x0000000b070672a4 */ /* 0x000fe2000f8e0206 */
[----:B------:R-:W-:-:S02]  /*9e20*/  IMAD.U32 R20, RZ, RZ, UR26 ;  /* 0x0000001aff147e24 */ /* 0x000fc4000f8e00ff */
[----:B------:R-:W-:Y:S01]  /*9e30*/  IMAD.U32 R15, RZ, RZ, UR26 ;  /* 0x0000001aff0f7e24 */ /* 0x000fe2000f8e00ff */
[----:B------:R-:W-:Y:S01]  /*9e40*/  UIADD3 UR6, UR27, UR6, URZ ;  /* 0x000000061b067290 */ /* 0x000fe2000fffe03f */
[----:B------:R-:W4:Y:S01]  /*9e50*/  @!P1 LDC.64 R8, c[0x0][0x218] ;  /* 0x00008600ff089b82 */ /* 0x000f220000000a00 */
[----:B------:R-:W-:-:S04]  /*9e60*/  LEA R20, P2, R20, R230, 0x7 ;  /* 0x000000e614147211 */ /* 0x000fc800078438ff */
[----:B------:R-:W-:Y:S01]  /*9e70*/  IMAD.U32 R14, RZ, RZ, UR6 ;  /* 0x00000006ff0e7e24 */ /* 0x000fe2000f8e00ff */
[----:B------:R-:W-:Y:S02]  /*9e80*/  @!P1 LEA R19, P3, R19, R20, 0x6 ;  /* 0x0000001413139211 */ /* 0x000fe400078630ff */
[C---:B-1----:R-:W-:Y:S02]  /*9e90*/  @!P1 LEA R12, P4, R20.reuse, R12, 0x1 ;  /* 0x0000000c140c9211 */ /* 0x042fe400078808ff */
[----:B------:R-:W-:Y:S01]  /*9ea0*/  LEA.HI.X R21, R15, R233, R14, 0x7, P2 ;  /* 0x000000e90f157211 */ /* 0x000fe200010f3c0e */
[----:B------:R-:W-:Y:S01]  /*9eb0*/  IMAD.U32 R15, RZ, RZ, UR10 ;  /* 0x0000000aff0f7e24 */ /* 0x000fe2000f8e00ff */
[C---:B------:R-:W-:Y:S01]  /*9ec0*/  @!P1 IADD3 R18, P2, R20.reuse, UR16, RZ ;  /* 0x0000001014129c10 */ /* 0x040fe2000ff5e0ff */
[----:B------:R-:W-:Y:S01]  /*9ed0*/  IMAD.U32 R14, RZ, RZ, UR11 ;  /* 0x0000000bff0e7e24 */ /* 0x000fe2000f8e00ff */
[----:B------:R-:W-:-:S04]  /*9ee0*/  @!P1 LEA.HI.X R13, R20, R13, R21, 0x1, P4 ;  /* 0x0000000d140d9211 */ /* 0x000fc800020f0c15 */
[----:B------:R-:W-:Y:S01]  /*9ef0*/  @!P1 LEA.HI.X R14, R15, R21, R14, 0x6, P3 ;  /* 0x000000150f0e9211 */ /* 0x000fe200018f340e */
[----:B------:R-:W-:Y:S01]  /*9f00*/  @!PT LDS RZ, [RZ] ;  /* 0x00000000fffff984 */ /* 0x000fe20000000800 */
[----:B------:R-:W-:Y:S01]  /*9f10*/  @!PT LDS RZ, [RZ] ;  /* 0x00000000fffff984 */ /* 0x000fe20000000800 */
[----:B------:R-:W-:Y:S01]  /*9f20*/  @!PT LDS RZ, [RZ] ;  /* 0x00000000fffff984 */ /* 0x000fe20000000800 */
[----:B------:R2:W-:Y:S01]  /*9f30*/  @!P1 LDGSTS.E.BYPASS.LTC128B.128 [R229+0x2000], desc[UR20][R12.64] ;  /* 0x020000000ce59fae */ /* 0x0005e2000b901d54 */
[C---:B---3--:R-:W-:Y:S02]  /*9f40*/  @!P1 LEA R22, P3, R18.reuse, R10, 0x1 ;  /* 0x0000000a12169211 */ /* 0x048fe400078608ff */
[----:B------:R-:W-:Y:S01]  /*9f50*/  @!P1 IADD3.X R10, R21, UR15, RZ, P2, !PT ;  /* 0x0000000f150a9c10 */ /* 0x000fe200097fe4ff */
[----:B------:R2:W-:Y:S01]  /*9f60*/  @P1 STS.128 [R229+0x2800], RZ ;  /* 0x002800ffe5001388 */ /* 0x0005e20000000c00 */
        /* <DEDUP_REMOVED lines=14> */
[----:B--2---:R-:W-:Y:S01]  /*a050*/  IMAD.U32 R8, RZ, RZ, UR10 ;  /* 0x0000000aff087e24 */ /* 0x004fe2000f8e00ff */
[----:B------:R-:W-:Y:S01]  /*a060*/  UIMAD UR22, UR11, 0x60, URZ ;  /* 0x000000600b1678a4 */ /* 0x000fe2000f8e023f */
[----:B------:R-:W-:Y:S02]  /*a070*/  ULDC.64 UR6, c[0x0][0x218] ;  /* 0x0000860000067ab9 */ /* 0x000fe40000000a00 */
[----:B------:R-:W-:-:S05]  /*a080*/  IMAD.WIDE.U32 R20, R8, 0x60, R20 ;  /* 0x0000006008147825 */ /* 0x000fca00078e0014 */
[----:B------:R-:W-:Y:S02]  /*a090*/  IADD3 R8, R21, UR22, RZ ;  /* 0x0000001615087c10 */ /* 0x000fe4000fffe0ff */
[----:B------:R-:W-:-:S04]  /*a0a0*/  LEA R10, P1, R20, UR6, 0x1 ;  /* 0x00000006140a7c11 */ /* 0x000fc8000f8208ff */
[----:B------:R-:W-:-:S05]  /*a0b0*/  LEA.HI.X R11, R20, UR7, R8, 0x1, P1 ;  /* 0x00000007140b7c11 */ /* 0x000fca00088f0c08 */
[----:B------:R-:W-:Y:S01]  /*a0c0*/  @!PT LDS RZ, [RZ] ;  /* 0x00000000fffff984 */ /* 0x000fe20000000800 */
[----:B------:R-:W-:Y:S01]  /*a0d0*/  @!PT LDS RZ, [RZ] ;  /* 0x00000000fffff984 */ /* 0x000fe20000000800 */
[----:B------:R-:W-:Y:S01]  /*a0e0*/  @!PT LDS RZ, [RZ] ;  /* 0x00000000fffff984 */ /* 0x000fe20000000800 */
[----:B------:R1:W-:Y:S04]  /*a0f0*/  LDGSTS.E.BYPASS.LTC128B.128 [R229+0x3800], desc[UR20][R10.64] ;  /* 0x038000000ae57fae */ /* 0x0003e8000b901d54 */
.L_x_154:
[----:B------:R-:W-:Y:S05]  /*a100*/  BSYNC B0 ;  /* 0x0000000000007941 */ /* 0x000fea0003800000 */
.L_x_153:
[----:B------:R-:W0:Y:S02]  /*a110*/  LDGDEPBAR ;  /* 0x00000000000079af */ /* 0x000e240000000000 */
.L_x_152:
[----:B--2---:R-:W2:Y:S04]  /*a120*/  LDL.LU R12, [R1] ;  /* 0x00000000010c7983 */ /* 0x004ea80000300800 */
[----:B-1----:R-:W3:Y:S04]  /*a130*/  LDL.LU R11, [R1+0x4] ;  /* 0x00000400010b7983 */ /* 0x002ee80000300800 */
[----:B------:R-:W4:Y:S01]  /*a140*/  LDL.LU R10, [R1+0x8] ;  /* 0x00000800010a7983 */ /* 0x000f220000300800 */
[----:B------:R-:W-:Y:S01]  /*a150*/  FMNMX.FTZ R9, R133, R67, !PT ;  /* 0x0000004385097209 */ /* 0x000fe20007810000 */
[----:B------:R-:W-:Y:S01]  /*a160*/  @UP0 UIADD3 UR6, UR23, -0x3, URZ ;  /* 0xfffffffd17060890 */ /* 0x000fe2000fffe03f */
        /* <DEDUP_REMOVED lines=19> */
[----:B--2---:R-:W-:-:S04]  /*a2a0*/  FMNMX.FTZ R9, R12, R9, !PT ;  /* 0x000000090c097209 */ /* 0x004fc80007810000 */
[----:B---3--:R-:W-:-:S04]  /*a2b0*/  FMNMX.FTZ R9, R11, R9, !PT ;  /* 0x000000090b097209 */ /* 0x008fc80007810000 */
[----:B----4-:R-:W-:-:S04]  /*a2c0*/  FMNMX.FTZ R9, R10, R9, !PT ;  /* 0x000000090a097209 */ /* 0x010fc80007810000 */
        /* <DEDUP_REMOVED lines=28> */
[----:B------:R-:W1:Y:S02]  /*a490*/  SHFL.BFLY PT, R8, R9, 0x2, 0x1f ;  /* 0x0c401f0009087f89 */ /* 0x000e6400000e0000 */
[----:B-1----:R-:W-:-:S05]  /*a4a0*/  FMNMX.FTZ R8, R9, R8, !PT ;  /* 0x0000000809087209 */ /* 0x002fca0007810000 */
[----:B------:R-:W1:Y:S02]  /*a4b0*/  SHFL.BFLY PT, R98, R8, 0x1, 0x1f ;  /* 0x0c201f0008627f89 */ /* 0x000e6400000e0000 */
[----:B-1----:R-:W-:-:S04]  /*a4c0*/  FMNMX.FTZ R98, R8, R98, !PT ;  /* 0x0000006208627209 */ /* 0x002fc80007810000 */
[C---:B------:R-:W-:Y:S01]  /*a4d0*/  FSETP.NEU.FTZ.AND P4, PT, R98.reuse, -INF , PT ;  /* 0xff8000006200780b */ /* 0x040fe20003f9d000 */
[----:B------:R-:W-:-:S05]  /*a4e0*/  FMUL.FTZ R8, R98, UR24 ;  /* 0x0000001862087c20 */ /* 0x000fca0008410000 */
[----:B------:R-:W-:-:S05]  /*a4f0*/  FSEL R8, R8, RZ, P4 ;  /* 0x000000ff08087208 */ /* 0x000fca0002000000 */
[--C-:B------:R-:W-:Y:S01]  /*a500*/  FFMA.FTZ R111, R12, UR24, -R8.reuse ;  /* 0x000000180c6f7c23 */ /* 0x100fe20008010808 */
[----:B------:R-:W-:Y:S01]  /*a510*/  MOV R12, R94 ;  /* 0x0000005e000c7202 */ /* 0x000fe20000000f00 */
        /* <DEDUP_REMOVED lines=33> */
[----:B------:R-:W-:-:S02]  /*a730*/  MOV R11, R109 ;  /* 0x0000006d000b7202 */ /* 0x000fc40000000f00 */
[----:B------:R-:W-:Y:S02]  /*a740*/  FMNMX.FTZ R8, R102, R8, !PT ;  /* 0x0000000866087209 */ /* 0x000fe40007810000 */
[----:B------:R-:W-:Y:S02]  /*a750*/  FMNMX.FTZ R119, R12, R119, !PT ;  /* 0x000000770c777209 */ /* 0x000fe40007810000 */
        /* <DEDUP_REMOVED lines=32> */
[----:B------:R-:W-:Y:S01]  /*a960*/  FMNMX.FTZ R10, R7, R16, !PT ;  /* 0x00000010070a7209 */ /* 0x000fe20007810000 */
[----:B------:R-:W3:Y:S01]  /*a970*/  SHFL.BFLY PT, R9, R119, 0x2, 0x1f ;  /* 0x0c401f0077097f89 */ /* 0x000ee200000e0000 */
        /* <DEDUP_REMOVED lines=14> */
[----:B------:R-:W-:Y:S02]  /*aa60*/  FMNMX.FTZ R10, R171, R10, !PT ;  /* 0x0000000aab0a7209 */ /* 0x000fe40007810000 */
[----:B------:R-:W-:Y:S02]  /*aa70*/  FMNMX.FTZ R8, R167, R8, !PT ;  /* 0x00000008a7087209 */ /* 0x000fe40007810000 */
[----:B---3--:R-:W-:-:S02]  /*aa80*/  FMNMX.FTZ R119, R119, R9, !PT ;  /* 0x0000000977777209 */ /* 0x008fc40007810000 */
[----:B------:R-:W-:Y:S01]  /*aa90*/  FMNMX.FTZ R8, R166, R8, !PT ;  /* 0x00000008a6087209 */ /* 0x000fe20007810000 */
[----:B------:R-:W-:Y:S01]  /*aaa0*/  MUFU.EX2 R87, R87 ;  /* 0x0000005700577308 */ /* 0x000fe20000000800 */
[----:B------:R-:W-:Y:S01]  /*aab0*/  FMNMX.FTZ R10, R152, R10, !PT ;  /* 0x0000000a980a7209 */ /* 0x000fe20007810000 */
[----:B------:R-:W3:Y:S01]  /*aac0*/  SHFL.BFLY PT, R9, R119, 0x1, 0x1f ;  /* 0x0c201f0077097f89 */ /* 0x000ee200000e0000 */
        /* <DEDUP_REMOVED lines=16> */
[----:B---3--:R-:W-:Y:S02]  /*abd0*/  FMNMX.FTZ R119, R119, R9, !PT ;  /* 0x0000000977777209 */ /* 0x008fe40007810000 */
[----:B------:R-:W-:Y:S01]  /*abe0*/  FMNMX.FTZ R8, R153, R8, !PT ;  /* 0x0000000899087209 */ /* 0x000fe20007810000 */
[----:B------:R-:W-:Y:S01]  /*abf0*/  MUFU.EX2 R83, R83 ;  /* 0x0000005300537308 */ /* 0x000fe20000000800 */
[----:B------:R-:W-:Y:S01]  /*ac00*/  FMNMX.FTZ R10, R142, R10, !PT ;  /* 0x0000000a8e0a7209 */ /* 0x000fe20007810000 */
[----:B------:R-:W-:Y:S01]  /*ac10*/  FMUL.FTZ R120, R119, UR24 ;  /* 0x0000001877787c20 */ /* 0x000fe20008410000 */
[----:B------:R-:W-:-:S02]  /*ac20*/  FMNMX.FTZ R8, R135, R8, !PT ;  /* 0x0000000887087209 */ /* 0x000fc40007810000 */
[----:B------:R-:W-:Y:S02]  /*ac30*/  FMNMX.FTZ R10, R140, R10, !PT ;  /* 0x0000000a8c0a7209 */ /* 0x000fe40007810000 */
[----:B------:R-:W-:Y:S01]  /*ac40*/  FSETP.NEU.FTZ.AND P3, PT, R119, -INF , PT ;  /* 0xff8000007700780b */ /* 0x000fe20003f7d000 */
[----:B------:R-:W3:Y:S01]  /*ac50*/  SHFL.BFLY PT, R9, R8, 0x2, 0x1f ;  /* 0x0c401f0008097f89 */ /* 0x000ee200000e0000 */
[----:B------:R-:W-:Y:S01]  /*ac60*/  FMNMX.FTZ R10, R128, R10, !PT ;  /* 0x0000000a800a7209 */ /* 0x000fe20007810000 */
[----:B------:R-:W-:Y:S01]  /*ac70*/  MUFU.EX2 R82, R82 ;  /* 0x0000005200527308 */ /* 0x000fe20000000800 */
[----:B------:R-:W-:Y:S02]  /*ac80*/  FSEL R120, R120, RZ, P3 ;  /* 0x000000ff78787208 */ /* 0x000fe40001800000 */
[----:B-1----:R-:W-:Y:S02]  /*ac90*/  F2FP.F16.F32.PACK_AB R20, R111, R112 ;  /* 0x000000706f14723e */ /* 0x002fe400000000ff */
[----:B--2---:R-:W-:Y:S01]  /*aca0*/  F2FP.F16.F32.PACK_AB R22, R95, R110 ;  /* 0x0000006e5f16723e */ /* 0x004fe200000000ff */
        /* <DEDUP_REMOVED lines=13> */
[----:B------:R-:W-:Y:S01]  /*ad80*/  MUFU.EX2 R66, R66 ;  /* 0x0000004200427308 */ /* 0x000fe20000000800 */
[----:B------:R-:W-:Y:S01]  /*ad90*/  LDSM.16.MT88.4 R12, [R237+0x4400] ;  /* 0x00440000ed0c783b */ /* 0x000fe20000004200 */
[--C-:B------:R-:W-:Y:S01]  /*ada0*/  FFMA.FTZ R47, R37, UR24, -R120.reuse ;  /* 0x00000018252f7c23 */ /* 0x100fe20008010878 */
[----:B---3--:R-:W-:Y:S01]  /*adb0*/  FMNMX.FTZ R8, R8, R9, !PT ;  /* 0x0000000908087209 */ /* 0x008fe20007810000 */
[--C-:B------:R-:W-:Y:S01]  /*adc0*/  FFMA.FTZ R45, R36, UR24, -R120.reuse ;  /* 0x00000018242d7c23 */ /* 0x100fe20008010878 */
[----:B------:R-:W-:Y:S01]  /*add0*/  FMNMX.FTZ R9, R160, R10, !PT ;  /* 0x0000000aa0097209 */ /* 0x000fe20007810000 */
[--C-:B------:R-:W-:Y:S01]  /*ade0*/  FFMA.FTZ R65, R227, UR24, -R120.reuse ;  /* 0x00000018e3417c23 */ /* 0x100fe20008010878 */
[--C-:B------:R-:W-:Y:S01]  /*adf0*/  FFMA.FTZ R64, R244, UR24, -R120.reuse ;  /* 0x00000018f4407c23 */ /* 0x100fe20008010878 */
[----:B------:R-:W1:Y:S01]  /*ae00*/  SHFL.BFLY PT, R97, R8, 0x1, 0x1f ;  /* 0x0c201f0008617f89 */ /* 0x000e6200000e0000 */
[----:B------:R-:W-:Y:S01]  /*ae10*/  FMNMX.FTZ R9, R150, R9, !PT ;  /* 0x0000000996097209 */ /* 0x000fe20007810000 */
[----:B------:R-:W-:Y:S01]  /*ae20*/  MUFU.EX2 R109, R109 ;  /* 0x0000006d006d7308 */ /* 0x000fe20000000800 */
[--C-:B------:R-:W-:Y:S01]  /*ae30*/  FFMA.FTZ R63, R246, UR24, -R120.reuse ;  /* 0x00000018f63f7c23 */ /* 0x100fe20008010878 */
[--C-:B------:R-:W-:Y:S01]  /*ae40*/  FFMA.FTZ R62, R248, UR24, -R120.reuse ;  /* 0x00000018f83e7c23 */ /* 0x100fe20008010878 */
[----:B------:R-:W-:Y:S01]  /*ae50*/  FMNMX.FTZ R9, R149, R9, !PT ;  /* 0x0000000995097209 */ /* 0x000fe20007810000 */
[--C-:B------:R-:W-:Y:S01]  /*ae60*/  FFMA.FTZ R44, R35, UR24, -R120.reuse ;  /* 0x00000018232c7c23 */ /* 0x100fe20008010878 */
[--C-:B------:R-:W-:Y:S01]  /*ae70*/  FFMA.FTZ R43, R34, UR24, -R120.reuse ;  /* 0x00000018222b7c23 */ /* 0x100fe20008010878 */
[--C-:B------:R-:W-:Y:S01]  /*ae80*/  FFMA.FTZ R42, R33, UR24, -R120.reuse ;  /* 0x00000018212a7c23 */ /* 0x100fe20008010878 */
[----:B------:R-:W-:Y:S01]  /*ae90*/  FMNMX.FTZ R9, R146, R9, !PT ;  /* 0x0000000992097209 */ /* 0x000fe20007810000 */
[----:B------:R-:W2:Y:S01]  /*aea0*/  MUFU.EX2 R108, R108 ;  /* 0x0000006c006c7308 */ /* 0x000ea20000000800 */
[--C-:B------:R-:W-:Y:S01]  /*aeb0*/  FFMA.FTZ R61, R249, UR24, -R120.reuse ;  /* 0x00000018f93d7c23 */ /* 0x100fe20008010878 */
[--C-:B------:R-:W-:Y:S01]  /*aec0*/  FFMA.FTZ R60, R250, UR24, -R120.reuse ;  /* 0x00000018fa3c7c23 */ /* 0x100fe20008010878 */
[----:B------:R-:W-:Y:S01]  /*aed0*/  FMNMX.FTZ R9, R159, R9, !PT ;  /* 0x000000099f097209 */ /* 0x000fe20007810000 */
[--C-:B------:R-:W-:Y:S01]  /*aee0*/  FFMA.FTZ R59, R252, UR24, -R120.reuse ;  /* 0x00000018fc3b7c23 */ /* 0x100fe20008010878 */
[--C-:B------:R-:W-:Y:S01]  /*aef0*/  FFMA.FTZ R54, R175, UR24, -R120.reuse ;  /* 0x00000018af367c23 */ /* 0x100fe20008010878 */
[--C-:B------:R-:W-:Y:S01]  /*af00*/  FFMA.FTZ R53, R53, UR24, -R120.reuse ;  /* 0x0000001835357c23 */ /* 0x100fe20008010878 */
[----:B------:R-:W-:Y:S01]  /*af10*/  FMNMX.FTZ R9, R158, R9, !PT ;  /* 0x000000099e097209 */ /* 0x000fe20007810000 */
[----:B------:R-:W3:Y:S01]  /*af20*/  MUFU.EX2 R107, R107 ;  /* 0x0000006b006b7308 */ /* 0x000ee20000000800 */
[--C-:B------:R-:W-:Y:S01]  /*af30*/  FFMA.FTZ R52, R52, UR24, -R120.reuse ;  /* 0x0000001834347c23 */ /* 0x100fe20008010878 */
[--C-:B------:R-:W-:Y:S01]  /*af40*/  FFMA.FTZ R51, R251, UR24, -R120.reuse ;  /* 0x00000018fb337c23 */ /* 0x100fe20008010878 */
[----:B------:R-:W-:Y:S01]  /*af50*/  FMNMX.FTZ R9, R154, R9, !PT ;  /* 0x000000099a097209 */ /* 0x000fe20007810000 */
[----:B------:R-:W-:Y:S01]  /*af60*/  FFMA.FTZ R99, R99, UR24, -R120 ;  /* 0x0000001863637c23 */ /* 0x000fe20008010878 */
[----:B-1----:R-:W-:-:S02]  /*af70*/  FMNMX.FTZ R97, R8, R97, !PT ;  /* 0x0000006108617209 */ /* 0x002fc40007810000 */
[----:B------:R-:W-:Y:S01]  /*af80*/  FMNMX.FTZ R8, R151, R9, !PT ;  /* 0x0000000997087209 */ /* 0x000fe20007810000 */
[----:B------:R-:W-:Y:S01]  /*af90*/  MUFU.EX2 R65, R65 ;  /* 0x0000004100417308 */ /* 0x000fe20000000800 */
[C---:B------:R-:W-:Y:S01]  /*afa0*/  FSETP.NEU.FTZ.AND P2, PT, R97.reuse, -INF , PT ;  /* 0xff8000006100780b */ /* 0x040fe20003f5d000 */
[----:B------:R-:W-:Y:S01]  /*afb0*/  FMUL.FTZ R138, R97, UR24 ;  /* 0x00000018618a7c20 */ /* 0x000fe20008410000 */
[----:B------:R-:W-:Y:S02]  /*afc0*/  FMNMX.FTZ R8, R147, R8, !PT ;  /* 0x0000000893087209 */ /* 0x000fe40007810000 */
[----:B------:R-:W-:Y:S02]  /*afd0*/  FSEL R114, R97, RZ, P2 ;  /* 0x000000ff61727208 */ /* 0x000fe40001000000 */
[----:B------:R-:W-:Y:S01]  /*afe0*/  FMNMX.FTZ R8, R145, R8, !PT ;  /* 0x0000000891087209 */ /* 0x000fe20007810000 */
[----:B------:R-:W-:Y:S01]  /*aff0*/  MUFU.EX2 R64, R64 ;  /* 0x0000004000407308 */ /* 0x000fe20000000800 */
[----:B------:R-:W-:Y:S01]  /*b000*/  FSEL R138, R138, RZ, P2 ;  /* 0x000000ff8a8a7208 */ /* 0x000fe20001000000 */
[----:B------:R-:W-:Y:S01]  /*b010*/  FADD.FTZ R114, R5, -R114 ;  /* 0x8000007205727221 */ /* 0x000fe20000010000 */
[----:B------:R-:W-:-:S02]  /*b020*/  FMNMX.FTZ R8, R139, R8, !PT ;  /* 0x000000088b087209 */ /* 0x000fc40007810000 */
[----:B--2---:R-:W-:Y:S01]  /*b030*/  F2FP.F16.F32.PACK_AB R21, R108, R109 ;  /* 0x0000006d6c15723e */ /* 0x004fe200000000ff */
[--C-:B------:R-:W-:Y:S01]  /*b040*/  FFMA.FTZ R104, R124, UR24, -R138.reuse ;  /* 0x000000187c687c23 */ /* 0x100fe2000801088a */
[----:B------:R-:W-:Y:S01]  /*b050*/  FMNMX.FTZ R96, R134, R8, !PT ;  /* 0x0000000886607209 */ /* 0x000fe20007810000 */
[--C-:B------:R-:W-:Y:S01]  /*b060*/  FFMA.FTZ R106, R17, UR24, -R138.reuse ;  /* 0x00000018116a7c23 */ /* 0x100fe2000801088a */
[--C-:B------:R-:W-:Y:S01]  /*b070*/  FFMA.FTZ R29, R4, UR24, -R138.reuse ;  /* 0x00000018041d7c23 */ /* 0x100fe2000801088a */
[--C-:B------:R-:W-:Y:S01]  /*b080*/  FFMA.FTZ R28, R6, UR24, -R138.reuse ;  /* 0x00000018061c7c23 */ /* 0x100fe2000801088a */
[----:B------:R-:W-:Y:S01]  /*b090*/  FMNMX.FTZ R96, R129, R96, !PT ;  /* 0x0000006081607209 */ /* 0x000fe20007810000 */
[--C-:B------:R-:W-:Y:S01]  /*b0a0*/  FFMA.FTZ R105, R102, UR24, -R138.reuse ;  /* 0x0000001866697c23 */ /* 0x100fe2000801088a */
[--C-:B------:R-:W-:Y:S01]  /*b0b0*/  FFMA.FTZ R30, R3, UR24, -R138.reuse ;  /* 0x00000018031e7c23 */ /* 0x100fe2000801088a */
[--C-:B------:R-:W-:Y:S01]  /*b0c0*/  FFMA.FTZ R40, R174, UR24, -R138.reuse ;  /* 0x00000018ae287c23 */ /* 0x100fe2000801088a */
[----:B------:R-:W-:Y:S01]  /*b0d0*/  FMNMX.FTZ R96, R126, R96, !PT ;  /* 0x000000607e607209 */ /* 0x000fe20007810000 */
[----:B------:R-:W-:Y:S01]  /*b0e0*/  FMUL.FTZ R114, R114, UR24 ;  /* 0x0000001872727c20 */ /* 0x000fe20008410000 */
[----:B------:R-:W-:Y:S01]  /*b0f0*/  MUFU.EX2 R106, R106 ;  /* 0x0000006a006a7308 */ /* 0x000fe20000000800 */
[--C-:B------:R-:W-:Y:S01]  /*b100*/  FFMA.FTZ R32, R0, UR24, -R138.reuse ;  /* 0x0000001800207c23 */ /* 0x100fe2000801088a */
[----:B------:R-:W-:Y:S01]  /*b110*/  FMNMX.FTZ R96, R123, R96, !PT ;  /* 0x000000607b607209 */ /* 0x000fe20007810000 */
[--C-:B------:R-:W-:Y:S01]  /*b120*/  FFMA.FTZ R31, R2, UR24, -R138.reuse ;  /* 0x00000018021f7c23 */ /* 0x100fe2000801088a */
[----:B------:R-:W-:Y:S01]  /*b130*/  FSEL R0, R98, RZ, P4 ;  /* 0x000000ff62007208 */ /* 0x000fe20002000000 */
[--C-:B------:R-:W-:Y:S01]  /*b140*/  FFMA.FTZ R39, R185, UR24, -R138.reuse ;  /* 0x00000018b9277c23 */ /* 0x100fe2000801088a */
[----:B------:R-:W-:Y:S01]  /*b150*/  FFMA.FTZ R38, R186, UR24, -R138 ;  /* 0x00000018ba267c23 */ /* 0x000fe2000801088a */
[----:B------:R-:W1:Y:S01]  /*b160*/  SHFL.BFLY PT, R8, R96, 0x2, 0x1f ;  /* 0x0c401f0060087f89 */ /* 0x000e6200000e0000 */
[----:B------:R-:W-:Y:S01]  /*b170*/  MUFU.EX2 R105, R105 ;  /* 0x0000006900697308 */ /* 0x000fe20000000800 */
[----:B------:R-:W-:Y:S01]  /*b180*/  FADD.FTZ R9, R133, -R0 ;  /* 0x8000000085097221 */ /* 0x000fe20000010000 */
[--C-:B------:R-:W-:Y:S01]  /*b190*/  FFMA.FTZ R37, R187, UR24, -R138.reuse ;  /* 0x00000018bb257c23 */ /* 0x100fe2000801088a */
[--C-:B------:R-:W-:Y:S01]  /*b1a0*/  FFMA.FTZ R36, R220, UR24, -R138.reuse ;  /* 0x00000018dc247c23 */ /* 0x100fe2000801088a */
[----:B---3--:R-:W-:Y:S01]  /*b1b0*/  F2FP.F16.F32.PACK_AB R23, R66, R107 ;  /* 0x0000006b4217723e */ /* 0x008fe200000000ff */
[----:B------:R-:W-:Y:S01]  /*b1c0*/  FMUL.FTZ R9, R9, UR24 ;  /* 0x0000001809097c20 */ /* 0x000fe20008410000 */
[--C-:B------:R-:W-:Y:S01]  /*b1d0*/  FFMA.FTZ R35, R221, UR24, -R138.reuse ;  /* 0x00000018dd237c23 */ /* 0x100fe2000801088a */
[--C-:B------:R-:W-:Y:S01]  /*b1e0*/  FFMA.FTZ R34, R222, UR24, -R138.reuse ;  /* 0x00000018de227c23 */ /* 0x100fe2000801088a */
[----:B------:R-:W-:Y:S01]  /*b1f0*/  MUFU.EX2 R104, R104 ;  /* 0x0000006800687308 */ /* 0x000fe20000000800 */
[--C-:B------:R-:W-:Y:S01]  /*b200*/  FFMA.FTZ R33, R224, UR24, -R138.reuse ;  /* 0x00000018e0217c23 */ /* 0x100fe2000801088a */
[--C-:B------:R-:W-:Y:S01]  /*b210*/  FFMA.FTZ R122, R125, UR24, -R138.reuse ;  /* 0x000000187d7a7c23 */ /* 0x100fe2000801088a */
[--C-:B------:R-:W-:Y:S01]  /*b220*/  FFMA.FTZ R125, R168, UR24, -R138.reuse ;  /* 0x00000018a87d7c23 */ /* 0x100fe2000801088a */
[--C-:B------:R-:W-:Y:S01]  /*b230*/  FFMA.FTZ R127, R127, UR24, -R138.reuse ;  /* 0x000000187f7f7c23 */ /* 0x100fe2000801088a */
        /* <DEDUP_REMOVED lines=10> */
[----:B-1----:R-:W-:Y:S01]  /*b2e0*/  FMNMX.FTZ R96, R96, R8, !PT ;  /* 0x0000000860607209 */ /* 0x002fe20007810000 */
[----:B------:R-:W1:Y:S01]  /*b2f0*/  MUFU.EX2 R114, R114 ;  /* 0x0000007200727308 */ /* 0x000e620000000800 */
[--C-:B------:R-:W-:Y:S01]  /*b300*/  FFMA.FTZ R155, R155, UR24, -R138.reuse ;  /* 0x000000189b9b7c23 */ /* 0x100fe2000801088a */
[--C-:B------:R-:W-:Y:S01]  /*b310*/  FFMA.FTZ R153, R153, UR24, -R138.reuse ;  /* 0x0000001899997c23 */ /* 0x100fe2000801088a */
[----:B------:R-:W-:Y:S01]  /*b320*/  FFMA.FTZ R135, R135, UR24, -R138 ;  /* 0x0000001887877c23 */ /* 0x000fe2000801088a */
[----:B------:R-:W3:Y:S01]  /*b330*/  SHFL.BFLY PT, R8, R96, 0x1, 0x1f ;  /* 0x0c201f0060087f89 */ /* 0x000ee200000e0000 */
[----:B------:R-:W-:-:S02]  /*b340*/  MOV R133, R98 ;  /* 0x0000006200857202 */ /* 0x000fc40000000f00 */
[----:B------:R-:W-:Y:S01]  /*b350*/  @P0 MOV R133, R98 ;  /* 0x0000006200850202 */ /* 0x000fe20000000f00 */
[----:B------:R-:W4:Y:S01]  /*b360*/  MUFU.EX2 R116, R9 ;  /* 0x0000000900747308 */ /* 0x000f220000000800 */
[----:B--2---:R-:W-:-:S07]  /*b370*/  F2FP.F16.F32.PACK_AB R10, R40, R104 ;  /* 0x00000068280a723e */ /* 0x004fce00000000ff */
[----:B------:R-:W-:Y:S01]  /*b380*/  MUFU.EX2 R39, R39 ;  /* 0x0000002700277308 */ /* 0x000fe20000000800 */
        /* <DEDUP_REMOVED lines=8> */
[----:B------:R-:W1:Y:S01]  /*b410*/  MUFU.EX2 R38, R38 ;  /* 0x0000002600267308 */ /* 0x000e620000000800 */
[-C--:B----4-:R-:W-:Y:S01]  /*b420*/  FMUL.FTZ R192, R192, R116.reuse ;  /* 0x00000074c0c07220 */ /* 0x090fe20000410000 */
[----:B------:R-:W-:Y:S01]  /*b430*/  FMUL.FTZ R193, R193, R116 ;  /* 0x00000074c1c17220 */ /* 0x000fe20000410000 */
[----:B---3--:R-:W-:Y:S01]  /*b440*/  FMNMX.FTZ R96, R96, R8, !PT ;  /* 0x0000000860607209 */ /* 0x008fe20007810000 */
[-C--:B------:R-:W-:Y:S01]  /*b450*/  FMUL.FTZ R188, R188, R116.reuse ;  /* 0x00000074bcbc7220 */ /* 0x080fe20000410000 */
[----:B------:R-:W-:Y:S01]  /*b460*/  FSEL R8, R119, RZ, P3 ;  /* 0x000000ff77087208 */ /* 0x000fe20001800000 */
[-C--:B------:R-:W-:Y:S01]  /*b470*/  FMUL.FTZ R189, R189, R116.reuse ;  /* 0x00000074bdbd7220 */ /* 0x080fe20000410000 */
[C---:B------:R-:W-:Y:S01]  /*b480*/  FSETP.NEU.FTZ.AND P1, PT, R96.reuse, -INF , PT ;  /* 0xff8000006000780b */ /* 0x040fe20003f3d000 */
[----:B------:R-:W-:Y:S01]  /*b490*/  FMUL.FTZ R124, R96, UR24 ;  /* 0x00000018607c7c20 */ /* 0x000fe20008410000 */
[----:B------:R-:W-:Y:S01]  /*b4a0*/  MUFU.EX2 R37, R37 ;  /* 0x0000002500257308 */ /* 0x000fe20000000800 */
[----:B------:R-:W-:Y:S01]  /*b4b0*/  FADD.FTZ R8, R132, -R8 ;  /* 0x8000000884087221 */ /* 0x000fe20000010000 */
[----:B------:R-:W-:Y:S01]  /*b4c0*/  FSEL R113, R96, RZ, P1 ;  /* 0x000000ff60717208 */ /* 0x000fe20000800000 */
[----:B------:R-:W-:Y:S01]  /*b4d0*/  FMUL.FTZ R200, R200, R116 ;  /* 0x00000074c8c87220 */ /* 0x000fe20000410000 */
[----:B------:R-:W-:Y:S01]  /*b4e0*/  FSEL R124, R124, RZ, P1 ;  /* 0x000000ff7c7c7208 */ /* 0x000fe20000800000 */
[----:B------:R-:W-:Y:S01]  /*b4f0*/  FMUL.FTZ R115, R8, UR24 ;  /* 0x0000001808737c20 */ /* 0x000fe20008410000 */
[----:B------:R-:W-:Y:S01]  /*b500*/  F2FP.F16.F32.PACK_AB R8, R105, R106 ;  /* 0x0000006a6908723e */ /* 0x000fe200000000ff */
[----:B------:R-:W-:Y:S01]  /*b510*/  FADD.FTZ R113, R7, -R113 ;  /* 0x8000007107717221 */ /* 0x000fe20000010000 */
[----:B------:R-:W2:Y:S01]  /*b520*/  MUFU.EX2 R36, R36 ;  /* 0x0000002400247308 */ /* 0x000ea20000000800 */
[--C-:B------:R-:W-:Y:S01]  /*b530*/  FFMA.FTZ R103, R16, UR24, -R124.reuse ;  /* 0x0000001810677c23 */ /* 0x100fe2000801087c */
[----:B------:R-:W-:Y:S01]  /*b540*/  LDSM.16.MT88.4 R4, [R238+0x4000] ;  /* 0x00400000ee04783b */ /* 0x000fe20000004200 */
[--C-:B------:R-:W-:Y:S01]  /*b550*/  FFMA.FTZ R102, R101, UR24, -R124.reuse ;  /* 0x0000001865667c23 */ /* 0x100fe2000801087c */
[--C-:B------:R-:W-:Y:S01]  /*b560*/  FFMA.FTZ R101, R170, UR24, -R124.reuse ;  /* 0x00000018aa657c23 */ /* 0x100fe2000801087c */
[--C-:B------:R-:W-:Y:S01]  /*b570*/  FFMA.FTZ R3, R172, UR24, -R124.reuse ;  /* 0x00000018ac037c23 */ /* 0x100fe2000801087c */
[----:B------:R-:W3:Y:S01]  /*b580*/  LDSM.16.MT88.4 R16, [R237+0x4000] ;  /* 0x00400000ed10783b */ /* 0x000ee20000004200 */
[----:B------:R-:W-:Y:S01]  /*b590*/  FMUL.FTZ R113, R113, UR24 ;  /* 0x0000001871717c20 */ /* 0x000fe20008410000 */
[----:B------:R-:W-:Y:S01]  /*b5a0*/  MUFU.EX2 R103, R103 ;  /* 0x0000006700677308 */ /* 0x000fe20000000800 */
[--C-:B------:R-:W-:Y:S01]  /*b5b0*/  FFMA.FTZ R2, R173, UR24, -R124.reuse ;  /* 0x00000018ad027c23 */ /* 0x100fe2000801087c */
[--C-:B------:R-:W-:Y:S01]  /*b5c0*/  FFMA.FTZ R118, R171, UR24, -R124.reuse ;  /* 0x00000018ab767c23 */ /* 0x100fe2000801087c */
[--C-:B------:R-:W-:Y:S01]  /*b5d0*/  FFMA.FTZ R121, R152, UR24, -R124.reuse ;  /* 0x0000001898797c23 */ /* 0x100fe2000801087c */
[--C-:B------:R-:W-:Y:S01]  /*b5e0*/  FFMA.FTZ R169, R169, UR24, -R124.reuse ;  /* 0x00000018a9a97c23 */ /* 0x100fe2000801087c */
[-C--:B------:R-:W-:Y:S01]  /*b5f0*/  FMUL.FTZ R201, R201, R116.reuse ;  /* 0x00000074c9c97220 */ /* 0x080fe20000410000 */
[-C--:B------:R-:W-:Y:S01]  /*b600*/  FMUL.FTZ R196, R196, R116.reuse ;  /* 0x00000074c4c47220 */ /* 0x080fe20000410000 */
[-C--:B------:R-:W-:Y:S01]  /*b610*/  FMUL.FTZ R197, R197, R116.reuse ;  /* 0x00000074c5c57220 */ /* 0x080fe20000410000 */
[----:B------:R-:W4:Y:S01]  /*b620*/  MUFU.EX2 R102, R102 ;  /* 0x0000006600667308 */ /* 0x000f220000000800 */
[----:B-1----:R-:W-:Y:S01]  /*b630*/  F2FP.F16.F32.PACK_AB R24, R38, R39 ;  /* 0x000000272618723e */ /* 0x002fe200000000ff */
[--C-:B------:R-:W-:Y:S01]  /*b640*/  FFMA.FTZ R130, R130, UR24, -R124.reuse ;  /* 0x0000001882827c23 */ /* 0x100fe2000801087c */
[----:B--2---:R-:W-:Y:S01]  /*b650*/  F2FP.F16.F32.PACK_AB R26, R36, R37 ;  /* 0x00000025241a723e */ /* 0x004fe200000000ff */
        /* <DEDUP_REMOVED lines=11> */
[----:B------:R-:W-:Y:S01]  /*b710*/  FFMA.FTZ R149, R149, UR24, -R124 ;  /* 0x0000001895957c23 */ /* 0x000fe2000801087c */
[----:B------:R-:W1:Y:S01]  /*b720*/  MUFU.EX2 R3, R3 ;  /* 0x0000000300037308 */ /* 0x000e620000000800 */
[----:B----4-:R-:W-:Y:S01]  /*b730*/  F2FP.F16.F32.PACK_AB R9, R102, R103 ;  /* 0x000000676609723e */ /* 0x010fe200000000ff */
[----:B------:R-:W-:Y:S01]  /*b740*/  FFMA.FTZ R112, R180, R116, R112 ;  /* 0x00000074b4707223 */ /* 0x000fe20000010070 */
[----:B------:R-:W-:Y:S01]  /*b750*/  FFMA.FTZ R106, R182, R114, R106 ;  /* 0x00000072b66a7223 */ /* 0x000fe2000001006a */
[----:B------:R-:W-:Y:S01]  /*b760*/  FFMA.FTZ R152, R167, UR24, -R138 ;  /* 0x00000018a7987c23 */ /* 0x000fe2000801088a */
[----:B------:R-:W-:Y:S01]  /*b770*/  FFMA.FTZ R146, R146, UR24, -R124 ;  /* 0x0000001892927c23 */ /* 0x000fe2000801087c */
[----:B------:R-:W-:Y:S01]  /*b780*/  FADD.FTZ R112, R111, R112 ;  /* 0x000000706f707221 */ /* 0x000fe20000010000 */
[----:B------:R-:W-:Y:S01]  /*b790*/  FADD.FTZ R106, R105, R106 ;  /* 0x0000006a696a7221 */ /* 0x000fe20000010000 */
[----:B------:R-:W2:Y:S01]  /*b7a0*/  MUFU.EX2 R113, R113 ;  /* 0x0000007100717308 */ /* 0x000ea20000000800 */
[----:B------:R-:W-:Y:S01]  /*b7b0*/  FFMA.FTZ R159, R159, UR24, -R124 ;  /* 0x000000189f9f7c23 */ /* 0x000fe2000801087c */
[----:B------:R-:W-:Y:S01]  /*b7c0*/  FADD.FTZ R110, R110, R112 ;  /* 0x000000706e6e7221 */ /* 0x000fe20000010000 */
[----:B------:R-:W-:Y:S01]  /*b7d0*/  FADD.FTZ R104, R104, R106 ;  /* 0x0000006a68687221 */ /* 0x000fe20000010000 */
[--C-:B------:R-:W-:Y:S01]  /*b7e0*/  FFMA.FTZ R158, R158, UR24, -R124.reuse ;  /* 0x000000189e9e7c23 */ /* 0x100fe2000801087c */
[----:B------:R-:W-:Y:S01]  /*b7f0*/  FFMA.FTZ R154, R154, UR24, -R124 ;  /* 0x000000189a9a7c23 */ /* 0x000fe2000801087c */
[----:B------:R-:W-:Y:S01]  /*b800*/  FADD.FTZ R110, R95, R110 ;  /* 0x0000006e5f6e7221 */ /* 0x000fe20000010000 */
[----:B------:R-:W-:Y:S01]  /*b810*/  FADD.FTZ R104, R40, R104 ;  /* 0x0000006828687221 */ /* 0x000fe20000010000 */
[----:B------:R-:W4:Y:S01]  /*b820*/  MUFU.EX2 R115, R115 ;  /* 0x0000007300737308 */ /* 0x000f220000000800 */
[----:B-1----:R-:W-:Y:S01]  /*b830*/  F2FP.F16.F32.PACK_AB R11, R3, R101 ;  /* 0x00000065030b723e */ /* 0x002fe200000000ff */
[----:B------:R-:W-:Y:S01]  /*b840*/  FADD.FTZ R110, R94, R110 ;  /* 0x0000006e5e6e7221 */ /* 0x000fe20000010000 */
[----:B------:R-:W-:Y:S01]  /*b850*/  FADD.FTZ R104, R39, R104 ;  /* 0x0000006827687221 */ /* 0x000fe20000010000 */
[--C-:B------:R-:W-:Y:S01]  /*b860*/  FFMA.FTZ R151, R151, UR24, -R124.reuse ;  /* 0x0000001897977c23 */ /* 0x100fe2000801087c */
[----:B------:R-:W-:Y:S01]  /*b870*/  FFMA.FTZ R147, R147, UR24, -R124 ;  /* 0x0000001893937c23 */ /* 0x000fe2000801087c */
[----:B------:R-:W-:Y:S01]  /*b880*/  FADD.FTZ R110, R93, R110 ;  /* 0x0000006e5d6e7221 */ /* 0x000fe20000010000 */
[----:B------:R-:W-:Y:S01]  /*b890*/  FADD.FTZ R104, R38, R104 ;  /* 0x0000006826687221 */ /* 0x000fe20000010000 */
[----:B------:R-:W-:Y:S01]  /*b8a0*/  MUFU.EX2 R2, R2 ;  /* 0x0000000200027308 */ /* 0x000fe20000000800 */
[-C--:B--2---:R-:W-:Y:S01]  /*b8b0*/  FMUL.FTZ R218, R218, R113.reuse ;  /* 0x00000071dada7220 */ /* 0x084fe20000410000 */
[-C--:B------:R-:W-:Y:S01]  /*b8c0*/  FMUL.FTZ R219, R219, R113.reuse ;  /* 0x00000071dbdb7220 */ /* 0x080fe20000410000 */
[-C--:B------:R-:W-:Y:S01]  /*b8d0*/  FMUL.FTZ R214, R214, R113.reuse ;  /* 0x00000071d6d67220 */ /* 0x080fe20000410000 */
[-C--:B------:R-:W-:Y:S01]  /*b8e0*/  FMUL.FTZ R215, R215, R113.reuse ;  /* 0x00000071d7d77220 */ /* 0x080fe20000410000 */
[-C--:B------:R-:W-:Y:S01]  /*b8f0*/  FMUL.FTZ R210, R210, R113.reuse ;  /* 0x00000071d2d27220 */ /* 0x080fe20000410000 */
[-C--:B------:R-:W-:Y:S01]  /*b900*/  FMUL.FTZ R211, R211, R113.reuse ;  /* 0x00000071d3d37220 */ /* 0x080fe20000410000 */
[-C--:B------:R-:W-:Y:S01]  /*b910*/  FMUL.FTZ R206, R206, R113.reuse ;  /* 0x00000071cece7220 */ /* 0x080fe20000410000 */
[----:B------:R-:W-:Y:S01]  /*b920*/  FMUL.FTZ R207, R207, R113 ;  /* 0x00000071cfcf7220 */ /* 0x000fe20000410000 */
[C---:B---3--:R-:W-:Y:S01]  /*b930*/  HMMA.16816.F32 R216, R8.reuse, R16, R216 ;  /* 0x0000001008d8723c */ /* 0x048fe200000018d8 */
[----:B------:R-:W1:Y:S01]  /*b940*/  MUFU.EX2 R0, R169 ;  /* 0x000000a900007308 */ /* 0x000e620000000800 */
[-C--:B----4-:R-:W-:Y:S01]  /*b950*/  FMUL.FTZ R194, R194, R115.reuse ;  /* 0x00000073c2c27220 */ /* 0x090fe20000410000 */
[-C--:B------:R-:W-:Y:S01]  /*b960*/  FMUL.FTZ R195, R195, R115.reuse ;  /* 0x00000073c3c37220 */ /* 0x080fe20000410000 */
[-C--:B------:R-:W-:Y:S01]  /*b970*/  FMUL.FTZ R190, R190, R115.reuse ;  /* 0x00000073bebe7220 */ /* 0x080fe20000410000 */
[-C--:B------:R-:W-:Y:S01]  /*b980*/  FMUL.FTZ R191, R191, R115.reuse ;  /* 0x00000073bfbf7220 */ /* 0x080fe20000410000 */
[C---:B------:R-:W-:Y:S01]  /*b990*/  HMMA.16816.F32 R212, R8.reuse, R18, R212 ;  /* 0x0000001208d4723c */ /* 0x040fe200000018d4 */
[-C--:B------:R-:W-:Y:S01]  /*b9a0*/  FMUL.FTZ R202, R202, R115.reuse ;  /* 0x00000073caca7220 */ /* 0x080fe20000410000 */
[-C--:B------:R-:W-:Y:S01]  /*b9b0*/  FMUL.FTZ R203, R203, R115.reuse ;  /* 0x00000073cbcb7220 */ /* 0x080fe20000410000 */
[----:B------:R-:W-:Y:S01]  /*b9c0*/  MUFU.EX2 R118, R118 ;  /* 0x0000007600767308 */ /* 0x000fe20000000800 */
[-C--:B------:R-:W-:Y:S01]  /*b9d0*/  FMUL.FTZ R198, R198, R115.reuse ;  /* 0x00000073c6c67220 */ /* 0x080fe20000410000 */
[-C--:B------:R-:W-:Y:S01]  /*b9e0*/  FMUL.FTZ R199, R199, R115.reuse ;  /* 0x00000073c7c77220 */ /* 0x080fe20000410000 */
[C---:B------:R-:W-:Y:S01]  /*b9f0*/  HMMA.16816.F32 R208, R8.reuse, R4, R208 ;  /* 0x0000000408d0723c */ /* 0x040fe200000018d0 */
[----:B------:R-:W-:Y:S01]  /*ba00*/  FFMA.FTZ R109, R181, R115, R109 ;  /* 0x00000073b56d7223 */ /* 0x000fe2000001006d */
[----:B------:R-:W-:Y:S01]  /*ba10*/  FFMA.FTZ R103, R183, R113, R103 ;  /* 0x00000071b7677223 */ /* 0x000fe20000010067 */
[----:B------:R-:W-:Y:S01]  /*ba20*/  FADD.FTZ R110, R92, R110 ;  /* 0x0000006e5c6e7221 */ /* 0x000fe20000010000 */
[----:B------:R-:W-:Y:S01]  /*ba30*/  FADD.FTZ R104, R37, R104 ;  /* 0x0000006825687221 */ /* 0x000fe20000010000 */
[----:B------:R-:W2:Y:S01]  /*ba40*/  MUFU.EX2 R121, R121 ;  /* 0x0000007900797308 */ /* 0x000ea20000000800 */
[----:B------:R-:W-:Y:S01]  /*ba50*/  HMMA.16816.F32 R204, R8, R6, R204 ;  /* 0x0000000608cc723c */ /* 0x000fe200000018cc */
[----:B------:R-:W3:Y:S01]  /*ba60*/  LDSM.16.MT88.4 R8, [R238+0x4400] ;  /* 0x00440000ee08783b */ /* 0x000ee20000004200 */
[----:B-1----:R-:W-:Y:S01]  /*ba70*/  F2FP.F16.F32.PACK_AB R25, R0, R2 ;  /* 0x000000020019723e */ /* 0x002fe200000000ff */
[----:B------:R-:W-:Y:S01]  /*ba80*/  FADD.FTZ R109, R108, R109 ;  /* 0x0000006d6c6d7221 */ /* 0x000fe20000010000 */
[----:B------:R-:W-:Y:S01]  /*ba90*/  FADD.FTZ R103, R102, R103 ;  /* 0x0000006766677221 */ /* 0x000fe20000010000 */
[----:B------:R-:W-:Y:S01]  /*baa0*/  FADD.FTZ R110, R91, R110 ;  /* 0x0000006e5b6e7221 */ /* 0x000fe20000010000 */
[C---:B------:R-:W-:Y:S01]  /*bab0*/  HMMA.16816.F32 R192, R20.reuse, R16, R192 ;  /* 0x0000001014c0723c */ /* 0x040fe200000018c0 */
[----:B------:R-:W1:Y:S01]  /*bac0*/  MUFU.EX2 R63, R63 ;  /* 0x0000003f003f7308 */ /* 0x000e620000000800 */
[----:B------:R-:W-:Y:S01]  /*bad0*/  FADD.FTZ R107, R107, R109 ;  /* 0x0000006d6b6b7221 */ /* 0x000fe20000010000 */
[----:B------:R-:W-:Y:S01]  /*bae0*/  FADD.FTZ R103, R101, R103 ;  /* 0x0000006765677221 */ /* 0x000fe20000010000 */
[----:B------:R-:W-:Y:S01]  /*baf0*/  FADD.FTZ R104, R36, R104 ;  /* 0x0000006824687221 */ /* 0x000fe20000010000 */
[----:B------:R-:W-:Y:S01]  /*bb00*/  FADD.FTZ R110, R90, R110 ;  /* 0x0000006e5a6e7221 */ /* 0x000fe20000010000 */
[C---:B------:R-:W-:Y:S01]  /*bb10*/  HMMA.16816.F32 R188, R20.reuse, R18, R188 ;  /* 0x0000001214bc723c */ /* 0x040fe200000018bc */
[----:B------:R-:W4:Y:S01]  /*bb20*/  LDSM.16.MT88.4 R16, [R237+0x4800] ;  /* 0x00480000ed10783b */ /* 0x000f220000004200 */
[----:B------:R-:W-:Y:S01]  /*bb30*/  FADD.FTZ R107, R66, R107 ;  /* 0x0000006b426b7221 */ /* 0x000fe20000010000 */
[----:B------:R-:W5:Y:S01]  /*bb40*/  MUFU.EX2 R62, R62 ;  /* 0x0000003e003e7308 */ /* 0x000f620000000800 */
[----:B--2---:R-:W-:Y:S01]  /*bb50*/  F2FP.F16.F32.PACK_AB R27, R121, R118 ;  /* 0x00000076791b723e */ /* 0x004fe200000000ff */
[----:B------:R-:W-:Y:S01]  /*bb60*/  FADD.FTZ R103, R3, R103 ;  /* 0x0000006703677221 */ /* 0x000fe20000010000 */
[C---:B------:R-:W-:Y:S01]  /*bb70*/  HMMA.16816.F32 R200, R20.reuse, R4, R200 ;  /* 0x0000000414c8723c */ /* 0x040fe200000018c8 */
[----:B------:R-:W-:Y:S01]  /*bb80*/  FADD.FTZ R107, R65, R107 ;  /* 0x0000006b416b7221 */ /* 0x000fe20000010000 */
[----:B------:R-:W-:Y:S01]  /*bb90*/  FADD.FTZ R110, R89, R110 ;  /* 0x0000006e596e7221 */ /* 0x000fe20000010000 */
[----:B------:R-:W-:Y:S01]  /*bba0*/  FADD.FTZ R103, R2, R103 ;  /* 0x0000006702677221 */ /* 0x000fe20000010000 */
[----:B------:R-:W-:Y:S01]  /*bbb0*/  FFMA.FTZ R145, R145, UR24, -R124 ;  /* 0x0000001891917c23 */ /* 0x000fe2000801087c */
[----:B------:R-:W2:Y:S01]  /*bbc0*/  MUFU.EX2 R35, R35 ;  /* 0x0000002300237308 */ /* 0x000ea20000000800 */
[----:B------:R-:W-:Y:S01]  /*bbd0*/  HMMA.16816.F32 R196, R20, R6, R196 ;  /* 0x0000000614c4723c */ /* 0x000fe200000018c4 */
[----:B------:R-:W4:Y:S01]  /*bbe0*/  LDSM.16.MT88.4 R4, [R238+0x4800] ;  /* 0x00480000ee04783b */ /* 0x000f220000004200 */
[----:B------:R-:W-:Y:S01]  /*bbf0*/  FADD.FTZ R107, R64, R107 ;  /* 0x0000006b406b7221 */ /* 0x000fe20000010000 */
[----:B------:R-:W-:Y:S01]  /*bc00*/  FADD.FTZ R103, R0, R103 ;  /* 0x0000006700677221 */ /* 0x000fe20000010000 */
[----:B------:R-:W-:Y:S01]  /*bc10*/  FADD.FTZ R110, R88, R110 ;  /* 0x0000006e586e7221 */ /* 0x000fe20000010000 */
[----:B------:R-:W-:Y:S01]  /*bc20*/  FFMA.FTZ R139, R139, UR24, -R124 ;  /* 0x000000188b8b7c23 */ /* 0x000fe2000801087c */
[C---:B------:R-:W-:Y:S01]  /*bc30*/  HMMA.16816.F32 R216, R24.reuse, R12, R216 ;  /* 0x0000000c18d8723c */ /* 0x040fe200000018d8 */
[----:B------:R-:W3:Y:S01]  /*bc40*/  MUFU.EX2 R34, R34 ;  /* 0x0000002200227308 */ /* 0x000ee20000000800 */
[----:B-1----:R-:W-:Y:S01]  /*bc50*/  FADD.FTZ R107, R63, R107 ;  /* 0x0000006b3f6b7221 */ /* 0x002fe20000010000 */
[----:B------:R-:W-:Y:S01]  /*bc60*/  FADD.FTZ R103, R118, R103 ;  /* 0x0000006776677221 */ /* 0x000fe20000010000 */
[----:B------:R-:W-:Y:S01]  /*bc70*/  FADD.FTZ R110, R87, R110 ;  /* 0x0000006e576e7221 */ /* 0x000fe20000010000 */
[----:B------:R-:W-:Y:S01]  /*bc80*/  FFMA.FTZ R134, R134, UR24, -R124 ;  /* 0x0000001886867c23 */ /* 0x000fe2000801087c */
[C---:B------:R-:W-:Y:S01]  /*bc90*/  HMMA.16816.F32 R212, R24.reuse, R14, R212 ;  /* 0x0000000e18d4723c */ /* 0x040fe200000018d4 */
[----:B-----5:R-:W-:Y:S01]  /*bca0*/  FADD.FTZ R107, R62, R107 ;  /* 0x0000006b3e6b7221 */ /* 0x020fe20000010000 */
[----:B------:R-:W-:Y:S01]  /*bcb0*/  FADD.FTZ R103, R121, R103 ;  /* 0x0000006779677221 */ /* 0x000fe20000010000 */
[----:B------:R-:W1:Y:S01]  /*bcc0*/  MUFU.EX2 R33, R33 ;  /* 0x0000002100217308 */ /* 0x000e620000000800 */
[----:B--2---:R-:W-:Y:S01]  /*bcd0*/  FADD.FTZ R104, R35, R104 ;  /* 0x0000006823687221 */ /* 0x004fe20000010000 */
[----:B------:R-:W-:Y:S01]  /*bce0*/  FADD.FTZ R110, R86, R110 ;  /* 0x0000006e566e7221 */ /* 0x000fe20000010000 */
[C---:B---3--:R-:W-:Y:S01]  /*bcf0*/  HMMA.16816.F32 R208, R24.reuse, R8, R208 ;  /* 0x0000000818d0723c */ /* 0x048fe200000018d0 */
[--C-:B------:R-:W-:Y:S01]  /*bd00*/  FFMA.FTZ R129, R129, UR24, -R124.reuse ;  /* 0x0000001881817c23 */ /* 0x100fe2000801087c */
[----:B------:R-:W-:Y:S01]  /*bd10*/  FFMA.FTZ R126, R126, UR24, -R124 ;  /* 0x000000187e7e7c23 */ /* 0x000fe2000801087c */
[----:B------:R-:W-:Y:S01]  /*bd20*/  FADD.FTZ R110, R85, R110 ;  /* 0x0000006e556e7221 */ /* 0x000fe20000010000 */
[----:B------:R-:W-:Y:S01]  /*bd30*/  FFMA.FTZ R123, R123, UR24, -R124 ;  /* 0x000000187b7b7c23 */ /* 0x000fe2000801087c */
[----:B------:R-:W2:Y:S01]  /*bd40*/  MUFU.EX2 R32, R32 ;  /* 0x0000002000207308 */ /* 0x000ea20000000800 */
[----:B------:R-:W-:Y:S01]  /*bd50*/  HMMA.16816.F32 R204, R24, R10, R204 ;  /* 0x0000000a18cc723c */ /* 0x000fe200000018cc */
[C---:B------:R-:W-:Y:S01]  /*bd60*/  F2FP.F16.F32.PACK_AB R20, R34.reuse, R35 ;  /* 0x000000232214723e */ /* 0x040fe200000000ff */
[----:B------:R-:W-:Y:S01]  /*bd70*/  FADD.FTZ R104, R34, R104 ;  /* 0x0000006822687221 */ /* 0x000fe20000010000 */
[----:B------:R-:W-:Y:S01]  /*bd80*/  FADD.FTZ R110, R84, R110 ;  /* 0x0000006e546e7221 */ /* 0x000fe20000010000 */
[----:B------:R-:W-:-:S02]  /*bd90*/  MOV R132, R119 ;  /* 0x0000007700847202 */ /* 0x000fc40000000f00 */
[----:B------:R-:W-:Y:S01]  /*bda0*/  @P0 MOV R132, R119 ;  /* 0x0000007700840202 */ /* 0x000fe20000000f00 */
[----:B------:R-:W3:Y:S01]  /*bdb0*/  MUFU.EX2 R130, R130 ;  /* 0x0000008200827308 */ /* 0x000ee20000000800 */
[----:B------:R-:W-:Y:S01]  /*bdc0*/  F2FP.F16.F32.PACK_AB R24, R93, R94 ;  /* 0x0000005e5d18723e */ /* 0x000fe200000000ff */
[----:B-1----:R-:W-:Y:S01]  /*bdd0*/  FADD.FTZ R104, R33, R104 ;  /* 0x0000006821687221 */ /* 0x002fe20000010000 */
[----:B------:R-:W-:Y:S01]  /*bde0*/  F2FP.F16.F32.PACK_AB R25, R64, R65 ;  /* 0x000000414019723e */ /* 0x000fe200000000ff */
[----:B------:R-:W-:Y:S01]  /*bdf0*/  FADD.FTZ R110, R83, R110 ;  /* 0x0000006e536e7221 */ /* 0x000fe20000010000 */
[----:B------:R-:W-:Y:S02]  /*be00*/  F2FP.F16.F32.PACK_AB R26, R91, R92 ;  /* 0x0000005c5b1a723e */ /* 0x000fe400000000ff */
[----:B------:R-:W-:Y:S01]  /*be10*/  F2FP.F16.F32.PACK_AB R27, R62, R63 ;  /* 0x0000003f3e1b723e */ /* 0x000fe200000000ff */
[----:B------:R-:W1:Y:S01]  /*be20*/  MUFU.EX2 R131, R131 ;  /* 0x0000008300837308 */ /* 0x000e620000000800 */
[C---:B--2---:R-:W-:Y:S01]  /*be30*/  F2FP.F16.F32.PACK_AB R22, R32.reuse, R33 ;  /* 0x000000212016723e */ /* 0x044fe200000000ff */
[----:B------:R-:W-:Y:S01]  /*be40*/  FADD.FTZ R104, R32, R104 ;  /* 0x0000006820687221 */ /* 0x000fe20000010000 */
[----:B------:R-:W-:-:S03]  /*be50*/  FADD.FTZ R110, R82, R110 ;  /* 0x0000006e526e7221 */ /* 0x000fc60000010000 */
[----:B------:R-:W-:Y:S02]  /*be60*/  HMMA.16816.F32 R192, R24, R12, R192 ;  /* 0x0000000c18c0723c */ /* 0x000fe400000018c0 */
[----:B------:R-:W2:Y:S01]  /*be70*/  MUFU.EX2 R137, R137 ;  /* 0x0000008900897308 */ /* 0x000ea20000000800 */
[----:B---3--:R-:W-:-:S03]  /*be80*/  FADD.FTZ R103, R130, R103 ;  /* 0x0000006782677221 */ /* 0x008fc60000010000 */
[C---:B------:R-:W-:Y:S01]  /*be90*/  HMMA.16816.F32 R188, R24.reuse, R14, R188 ;  /* 0x0000000e18bc723c */ /* 0x040fe200000018bc */
[----:B------:R-:W3:Y:S03]  /*bea0*/  LDSM.16.MT88.4 R12, [R237+0x4c00] ;  /* 0x004c0000ed0c783b */ /* 0x000ee60000004200 */
[----:B------:R-:W5:Y:S01]  /*beb0*/  MUFU.EX2 R136, R136 ;  /* 0x0000008800887308 */ /* 0x000f620000000800 */
[C---:B-1----:R-:W-:Y:S01]  /*bec0*/  F2FP.F16.F32.PACK_AB R21, R131.reuse, R130 ;  /* 0x000000828315723e */ /* 0x042fe200000000ff */
[----:B------:R-:W-:Y:S01]  /*bed0*/  HMMA.16816.F32 R200, R24, R8, R200 ;  /* 0x0000000818c8723c */ /* 0x000fe200000018c8 */
[----:B------:R-:W-:-:S05]  /*bee0*/  FADD.FTZ R103, R131, R103 ;  /* 0x0000006783677221 */ /* 0x000fca0000010000 */
[----:B------:R-:W1:Y:S01]  /*bef0*/  MUFU.EX2 R61, R61 ;  /* 0x0000003d003d7308 */ /* 0x000e620000000800 */
[----:B------:R-:W-:Y:S01]  /*bf00*/  HMMA.16816.F32 R196, R24, R10, R196 ;  /* 0x0000000a18c4723c */ /* 0x000fe200000018c4 */
[----:B------:R-:W3:Y:S01]  /*bf10*/  LDSM.16.MT88.4 R8, [R238+0x4c00] ;  /* 0x004c0000ee08783b */ /* 0x000ee20000004200 */
[----:B--2---:R-:W-:-:S05]  /*bf20*/  FADD.FTZ R103, R137, R103 ;  /* 0x0000006789677221 */ /* 0x004fca0000010000 */
[----:B------:R-:W2:Y:S01]  /*bf30*/  MUFU.EX2 R60, R60 ;  /* 0x0000003c003c7308 */ /* 0x000ea20000000800 */
[C---:B-----5:R-:W-:Y:S01]  /*bf40*/  F2FP.F16.F32.PACK_AB R23, R136.reuse, R137 ;  /* 0x000000898817723e */ /* 0x060fe200000000ff */
[----:B------:R-:W-:Y:S01]  /*bf50*/  FADD.FTZ R103, R136, R103 ;  /* 0x0000006788677221 */ /* 0x000fe20000010000 */
[----:B------:R-:W-:Y:S02]  /*bf60*/  F2FP.F16.F32.PACK_AB R24, R89, R90 ;  /* 0x0000005a5918723e */ /* 0x000fe400000000ff */
[----:B------:R-:W-:-:S03]  /*bf70*/  F2FP.F16.F32.PACK_AB R26, R87, R88 ;  /* 0x00000058571a723e */ /* 0x000fc600000000ff */
[----:B------:R-:W5:Y:S01]  /*bf80*/  MUFU.EX2 R59, R59 ;  /* 0x0000003b003b7308 */ /* 0x000f620000000800 */
[----:B----4-:R-:W-:Y:S01]  /*bf90*/  HMMA.16816.F32 R216, R20, R16, R216 ;  /* 0x0000001014d8723c */ /* 0x010fe200000018d8 */
[----:B-1----:R-:W-:-:S05]  /*bfa0*/  FADD.FTZ R107, R61, R107 ;  /* 0x0000006b3d6b7221 */ /* 0x002fca0000010000 */
[----:B------:R-:W-:Y:S01]  /*bfb0*/  HMMA.16816.F32 R212, R20, R18, R212 ;  /* 0x0000001214d4723c */ /* 0x000fe200000018d4 */
[----:B------:R-:W1:Y:S01]  /*bfc0*/  MUFU.EX2 R58, R58 ;  /* 0x0000003a003a7308 */ /* 0x000e620000000800 */
[C---:B--2---:R-:W-:Y:S01]  /*bfd0*/  F2FP.F16.F32.PACK_AB R25, R60.reuse, R61 ;  /* 0x0000003d3c19723e */ /* 0x044fe200000000ff */
[----:B------:R-:W-:-:S03]  /*bfe0*/  FADD.FTZ R107, R60, R107 ;  /* 0x0000006b3c6b7221 */ /* 0x000fc60000010000 */
[C---:B------:R-:W-:Y:S03]  /*bff0*/  HMMA.16816.F32 R208, R20.reuse, R4, R208 ;  /* 0x0000000414d0723c */ /* 0x040fe600000018d0 */
[----:B------:R-:W2:Y:S01]  /*c000*/  MUFU.EX2 R31, R31 ;  /* 0x0000001f001f7308 */ /* 0x000ea20000000800 */
[----:B-----5:R-:W-:Y:S02]  /*c010*/  FADD.FTZ R107, R59, R107 ;  /* 0x0000006b3b6b7221 */ /* 0x020fe40000010000 */
[----:B------:R-:W-:Y:S05]  /*c020*/  HMMA.16816.F32 R204, R20, R6, R204 ;  /* 0x0000000614cc723c */ /* 0x000fea00000018cc */
[----:B------:R-:W4:Y:S01]  /*c030*/  MUFU.EX2 R30, R30 ;  /* 0x0000001e001e7308 */ /* 0x000f220000000800 */
[C---:B-1----:R-:W-:Y:S01]  /*c040*/  F2FP.F16.F32.PACK_AB R27, R58.reuse, R59 ;  /* 0x0000003b3a1b723e */ /* 0x042fe200000000ff */
[----:B------:R-:W-:-:S06]  /*c050*/  FADD.FTZ R107, R58, R107 ;  /* 0x0000006b3a6b7221 */ /* 0x000fcc0000010000 */
[----:B------:R-:W1:Y:S01]  /*c060*/  MUFU.EX2 R29, R29 ;  /* 0x0000001d001d7308 */ /* 0x000e620000000800 */
[----:B------:R-:W-:Y:S01]  /*c070*/  HMMA.16816.F32 R192, R24, R16, R192 ;  /* 0x0000001018c0723c */ /* 0x000fe200000018c0 */
[----:B--2---:R-:W-:-:S05]  /*c080*/  FADD.FTZ R104, R31, R104 ;  /* 0x000000681f687221 */ /* 0x004fca0000010000 */
[C---:B------:R-:W-:Y:S01]  /*c090*/  HMMA.16816.F32 R188, R24.reuse, R18, R188 ;  /* 0x0000001218bc723c */ /* 0x040fe200000018bc */
[----:B------:R-:W2:Y:S01]  /*c0a0*/  MUFU.EX2 R28, R28 ;  /* 0x0000001c001c7308 */ /* 0x000ea20000000800 */
[----:B------:R-:W5:Y:S01]  /*c0b0*/  LDSM.16.MT88.4 R16, [R237+0x5000] ;  /* 0x00500000ed10783b */ /* 0x000f620000004200 */
[C---:B----4-:R-:W-:Y:S01]  /*c0c0*/  F2FP.F16.F32.PACK_AB R20, R30.reuse, R31 ;  /* 0x0000001f1e14723e */ /* 0x050fe200000000ff */
[----:B------:R-:W-:Y:S02]  /*c0d0*/  FADD.FTZ R104, R30, R104 ;  /* 0x000000681e687221 */ /* 0x000fe40000010000 */
[----:B------:R-:W-:Y:S03]  /*c0e0*/  HMMA.16816.F32 R200, R24, R4, R200 ;  /* 0x0000000418c8723c */ /* 0x000fe600000018c8 */
[----:B------:R-:W4:Y:S01]  /*c0f0*/  MUFU.EX2 R144, R144 ;  /* 0x0000009000907308 */ /* 0x000f220000000800 */
[----:B-1----:R-:W-:-:S02]  /*c100*/  FADD.FTZ R104, R29, R104 ;  /* 0x000000681d687221 */ /* 0x002fc40000010000 */
[----:B------:R-:W-:Y:S01]  /*c110*/  HMMA.16816.F32 R196, R24, R6, R196 ;  /* 0x0000000618c4723c */ /* 0x000fe200000018c4 */
[----:B------:R-:W1:Y:S04]  /*c120*/  LDSM.16.MT88.4 R4, [R238+0x5000] ;  /* 0x00500000ee04783b */ /* 0x000e680000004200 */
[----:B------:R-:W3:Y:S01]  /*c130*/  MUFU.EX2 R143, R143 ;  /* 0x0000008f008f7308 */ /* 0x000ee20000000800 */
[C---:B--2---:R-:W-:Y:S01]  /*c140*/  F2FP.F16.F32.PACK_AB R22, R28.reuse, R29 ;  /* 0x0000001d1c16723e */ /* 0x044fe200000000ff */
[----:B------:R-:W-:Y:S01]  /*c150*/  LDSM.16.MT88.4 R24, [R238+0x5800] ;  /* 0x00580000ee18783b */ /* 0x000fe20000004200 */
[----:B------:R-:W-:-:S05]  /*c160*/  FADD.FTZ R104, R28, R104 ;  /* 0x000000681c687221 */ /* 0x000fca0000010000 */
[----:B------:R-:W2:Y:S01]  /*c170*/  MUFU.EX2 R142, R142 ;  /* 0x0000008e008e7308 */ /* 0x000ea20000000800 */
[----:B----4-:R-:W-:-:S07]  /*c180*/  FADD.FTZ R103, R144, R103 ;  /* 0x0000006790677221 */ /* 0x010fce0000010000 */
[----:B------:R-:W4:Y:S01]  /*c190*/  MUFU.EX2 R140, R140 ;  /* 0x0000008c008c7308 */ /* 0x000f220000000800 */
[C---:B---3--:R-:W-:Y:S01]  /*c1a0*/  F2FP.F16.F32.PACK_AB R21, R143.reuse, R144 ;  /* 0x000000908f15723e */ /* 0x048fe200000000ff */
[----:B------:R-:W-:-:S06]  /*c1b0*/  FADD.FTZ R103, R143, R103 ;  /* 0x000000678f677221 */ /* 0x000fcc0000010000 */
[----:B------:R-:W3:Y:S01]  /*c1c0*/  MUFU.EX2 R57, R57 ;  /* 0x0000003900397308 */ /* 0x000ee20000000800 */
[----:B--2---:R-:W-:-:S07]  /*c1d0*/  FADD.FTZ R103, R142, R103 ;  /* 0x000000678e677221 */ /* 0x004fce0000010000 */
[----:B------:R-:W2:Y:S01]  /*c1e0*/  MUFU.EX2 R56, R56 ;  /* 0x0000003800387308 */ /* 0x000ea20000000800 */
[C---:B----4-:R-:W-:Y:S01]  /*c1f0*/  F2FP.F16.F32.PACK_AB R23, R140.reuse, R142 ;  /* 0x0000008e8c17723e */ /* 0x050fe200000000ff */
[----:B------:R-:W-:-:S06]  /*c200*/  FADD.FTZ R103, R140, R103 ;  /* 0x000000678c677221 */ /* 0x000fcc0000010000 */
[----:B------:R-:W4:Y:S01]  /*c210*/  MUFU.EX2 R55, R55 ;  /* 0x0000003700377308 */ /* 0x000f220000000800 */
[----:B------:R-:W-:Y:S01]  /*c220*/  HMMA.16816.F32 R216, R20, R12, R216 ;  /* 0x0000000c14d8723c */ /* 0x000fe200000018d8 */
[----:B---3--:R-:W-:-:S05]  /*c230*/  FADD.FTZ R107, R57, R107 ;  /* 0x0000006b396b7221 */ /* 0x008fca0000010000 */
[----:B------:R-:W-:Y:S01]  /*c240*/  HMMA.16816.F32 R212, R20, R14, R212 ;  /* 0x0000000e14d4723c */ /* 0x000fe200000018d4 */
[----:B------:R-:W3:Y:S01]  /*c250*/  MUFU.EX2 R54, R54 ;  /* 0x0000003600367308 */ /* 0x000ee20000000800 */
[----:B--2---:R-:W-:-:S04]  /*c260*/  FADD.FTZ R107, R56, R107 ;  /* 0x0000006b386b7221 */ /* 0x004fc80000010000 */
[C---:B------:R-:W-:Y:S03]  /*c270*/  HMMA.16816.F32 R208, R20.reuse, R8, R208 ;  /* 0x0000000814d0723c */ /* 0x040fe600000018d0 */
[----:B------:R-:W2:Y:S01]  /*c280*/  MUFU.EX2 R122, R122 ;  /* 0x0000007a007a7308 */ /* 0x000ea20000000800 */
[----:B----4-:R-:W-:Y:S02]  /*c290*/  FADD.FTZ R107, R55, R107 ;  /* 0x0000006b376b7221 */ /* 0x010fe40000010000 */
[----:B------:R-:W-:Y:S05]  /*c2a0*/  HMMA.16816.F32 R204, R20, R10, R204 ;  /* 0x0000000a14cc723c */ /* 0x000fea00000018cc */
[----:B------:R-:W4:Y:S01]  /*c2b0*/  MUFU.EX2 R125, R125 ;  /* 0x0000007d007d7308 */ /* 0x000f220000000800 */
[----:B---3--:R-:W-:Y:S01]  /*c2c0*/  FADD.FTZ R107, R54, R107 ;  /* 0x0000006b366b7221 */ /* 0x008fe20000010000 */
[----:B------:R-:W-:-:S02]  /*c2d0*/  F2FP.F16.F32.PACK_AB R20, R85, R86 ;  /* 0x000000565514723e */ /* 0x000fc400000000ff */
[----:B------:R-:W-:Y:S02]  /*c2e0*/  F2FP.F16.F32.PACK_AB R21, R56, R57 ;  /* 0x000000393815723e */ /* 0x000fe400000000ff */
[----:B------:R-:W-:Y:S02]  /*c2f0*/  F2FP.F16.F32.PACK_AB R22, R83, R84 ;  /* 0x000000545316723e */ /* 0x000fe400000000ff */
[----:B------:R-:W3:Y:S01]  /*c300*/  MUFU.EX2 R127, R127 ;  /* 0x0000007f007f7308 */ /* 0x000ee20000000800 */
[----:B------:R-:W-:Y:S01]  /*c310*/  F2FP.F16.F32.PACK_AB R23, R54, R55 ;  /* 0x000000373617723e */ /* 0x000fe200000000ff */
[----:B--2---:R-:W-:-:S06]  /*c320*/  FADD.FTZ R104, R122, R104 ;  /* 0x000000687a687221 */ /* 0x004fcc0000010000 */
[----:B------:R-:W2:Y:S01]  /*c330*/  MUFU.EX2 R141, R141 ;  /* 0x0000008d008d7308 */ /* 0x000ea20000000800 */
[----:B------:R-:W-:Y:S01]  /*c340*/  HMMA.16816.F32 R192, R20, R12, R192 ;  /* 0x0000000c14c0723c */ /* 0x000fe200000018c0 */
[----:B----4-:R-:W-:-:S05]  /*c350*/  FADD.FTZ R104, R125, R104 ;  /* 0x000000687d687221 */ /* 0x010fca0000010000 */
[----:B------:R-:W-:Y:S01]  /*c360*/  HMMA.16816.F32 R188, R20, R14, R188 ;  /* 0x0000000e14bc723c */ /* 0x000fe200000018bc */
[----:B------:R-:W4:Y:S01]  /*c370*/  MUFU.EX2 R128, R128 ;  /* 0x0000008000807308 */ /* 0x000f220000000800 */
[----:B------:R-:W-:Y:S01]  /*c380*/  F2FP.F16.F32.PACK_AB R12, R125, R122 ;  /* 0x0000007a7d0c723e */ /* 0x000fe200000000ff */
[----:B---3--:R-:W-:-:S03]  /*c390*/  FADD.FTZ R104, R127, R104 ;  /* 0x000000687f687221 */ /* 0x008fc60000010000 */
[C---:B------:R-:W-:Y:S03]  /*c3a0*/  HMMA.16816.F32 R200, R20.reuse, R8, R200 ;  /* 0x0000000814c8723c */ /* 0x040fe600000018c8 */
[----:B------:R-:W3:Y:S01]  /*c3b0*/  MUFU.EX2 R160, R160 ;  /* 0x000000a000a07308 */ /* 0x000ee20000000800 */
[C---:B--2---:R-:W-:Y:S01]  /*c3c0*/  F2FP.F16.F32.PACK_AB R14, R141.reuse, R127 ;  /* 0x0000007f8d0e723e */ /* 0x044fe200000000ff */
[----:B------:R-:W-:Y:S01]  /*c3d0*/  FADD.FTZ R104, R141, R104 ;  /* 0x000000688d687221 */ /* 0x000fe20000010000 */
[----:B------:R-:W-:Y:S01]  /*c3e0*/  HMMA.16816.F32 R196, R20, R10, R196 ;  /* 0x0000000a14c4723c */ /* 0x000fe200000018c4 */
[----:B------:R-:W2:Y:S04]  /*c3f0*/  LDSM.16.MT88.4 R8, [R237+0x5400] ;  /* 0x00540000ed08783b */ /* 0x000ea80000004200 */
        /* <DEDUP_REMOVED lines=12> */
[C---:B---3--:R-:W-:Y:S01]  /*c4c0*/  F2FP.F16.F32.PACK_AB R20, R81.reuse, R82 ;  /* 0x000000525114723e */ /* 0x048fe200000000ff */
[----:B------:R-:W-:-:S04]  /*c4d0*/  FADD.FTZ R110, R81, R110 ;  /* 0x0000006e516e7221 */ /* 0x000fc80000010000 */
[----:B------:R-:W-:Y:S01]  /*c4e0*/  HMMA.16816.F32 R212, R12, R18, R212 ;  /* 0x000000120cd4723c */ /* 0x000fe200000018d4 */
[----:B------:R-:W3:Y:S01]  /*c4f0*/  MUFU.EX2 R53, R53 ;  /* 0x0000003500357308 */ /* 0x000ee20000000800 */
[----:B-----5:R-:W-:-:S04]  /*c500*/  FADD.FTZ R110, R80, R110 ;  /* 0x0000006e506e7221 */ /* 0x020fc80000010000 */
[C---:B-1----:R-:W-:Y:S03]  /*c510*/  HMMA.16816.F32 R208, R12.reuse, R4, R208 ;  /* 0x000000040cd0723c */ /* 0x042fe600000018d0 */
[----:B------:R-:W1:Y:S01]  /*c520*/  MUFU.EX2 R52, R52 ;  /* 0x0000003400347308 */ /* 0x000e620000000800 */
[C---:B----4-:R-:W-:Y:S01]  /*c530*/  F2FP.F16.F32.PACK_AB R22, R79.reuse, R80 ;  /* 0x000000504f16723e */ /* 0x050fe200000000ff */
[----:B------:R-:W-:Y:S01]  /*c540*/  FADD.FTZ R110, R79, R110 ;  /* 0x0000006e4f6e7221 */ /* 0x000fe20000010000 */
[----:B------:R-:W-:Y:S01]  /*c550*/  HMMA.16816.F32 R204, R12, R6, R204 ;  /* 0x000000060ccc723c */ /* 0x000fe200000018cc */
[----:B------:R-:W4:Y:S04]  /*c560*/  LDSM.16.MT88.4 R12, [R238+0x5400] ;  /* 0x00540000ee0c783b */ /* 0x000f280000004200 */
[----:B------:R-:W5:Y:S01]  /*c570*/  MUFU.EX2 R51, R51 ;  /* 0x0000003300337308 */ /* 0x000f620000000800 */
[----:B---3--:R-:W-:-:S07]  /*c580*/  FADD.FTZ R107, R53, R107 ;  /* 0x0000006b356b7221 */ /* 0x008fce0000010000 */
[----:B------:R-:W3:Y:S01]  /*c590*/  MUFU.EX2 R50, R50 ;  /* 0x0000003200327308 */ /* 0x000ee20000000800 */
[C---:B-1----:R-:W-:Y:S01]  /*c5a0*/  F2FP.F16.F32.PACK_AB R21, R52.reuse, R53 ;  /* 0x000000353415723e */ /* 0x042fe200000000ff */
[----:B------:R-:W-:-:S06]  /*c5b0*/  FADD.FTZ R107, R52, R107 ;  /* 0x0000006b346b7221 */ /* 0x000fcc0000010000 */
[----:B------:R-:W1:Y:S01]  /*c5c0*/  MUFU.EX2 R148, R148 ;  /* 0x0000009400947308 */ /* 0x000e620000000800 */
[----:B-----5:R-:W-:-:S07]  /*c5d0*/  FADD.FTZ R107, R51, R107 ;  /* 0x0000006b336b7221 */ /* 0x020fce0000010000 */
[----:B------:R-:W5:Y:S01]  /*c5e0*/  MUFU.EX2 R152, R152 ;  /* 0x0000009800987308 */ /* 0x000f620000000800 */
[C---:B---3--:R-:W-:Y:S01]  /*c5f0*/  F2FP.F16.F32.PACK_AB R23, R50.reuse, R51 ;  /* 0x000000333217723e */ /* 0x048fe200000000ff */
[----:B------:R-:W-:-:S06]  /*c600*/  FADD.FTZ R107, R50, R107 ;  /* 0x0000006b326b7221 */ /* 0x000fcc0000010000 */
[----:B------:R-:W3:Y:S01]  /*c610*/  MUFU.EX2 R156, R156 ;  /* 0x0000009c009c7308 */ /* 0x000ee20000000800 */
[----:B------:R-:W-:Y:S01]  /*c620*/  HMMA.16816.F32 R200, R20, R4, R200 ;  /* 0x0000000414c8723c */ /* 0x000fe200000018c8 */
[----:B-1----:R-:W-:-:S05]  /*c630*/  FADD.FTZ R104, R148, R104 ;  /* 0x0000006894687221 */ /* 0x002fca0000010000 */
[----:B------:R-:W-:Y:S01]  /*c640*/  HMMA.16816.F32 R196, R20, R6, R196 ;  /* 0x0000000614c4723c */ /* 0x000fe200000018c4 */
[----:B------:R-:W1:Y:S01]  /*c650*/  MUFU.EX2 R161, R161 ;  /* 0x000000a100a17308 */ /* 0x000e620000000800 */
[----:B------:R-:W4:Y:S01]  /*c660*/  LDSM.16.MT88.4 R4, [R237+0x5800] ;  /* 0x00580000ed04783b */ /* 0x000f220000004200 */
[----:B-----5:R-:W-:-:S03]  /*c670*/  FADD.FTZ R104, R152, R104 ;  /* 0x0000006898687221 */ /* 0x020fc60000010000 */
[C---:B------:R-:W-:Y:S03]  /*c680*/  HMMA.16816.F32 R192, R20.reuse, R16, R192 ;  /* 0x0000001014c0723c */ /* 0x040fe600000018c0 */
[----:B------:R-:W5:Y:S01]  /*c690*/  MUFU.EX2 R146, R146 ;  /* 0x0000009200927308 */ /* 0x000f620000000800 */
[----:B---3--:R-:W-:Y:S02]  /*c6a0*/  FADD.FTZ R104, R156, R104 ;  /* 0x000000689c687221 */ /* 0x008fe40000010000 */
[----:B------:R-:W-:Y:S01]  /*c6b0*/  HMMA.16816.F32 R188, R20, R18, R188 ;  /* 0x0000001214bc723c */ /* 0x000fe200000018bc */
[----:B------:R-:W-:-:S04]  /*c6c0*/  F2FP.F16.F32.PACK_AB R16, R152, R148 ;  /* 0x000000949810723e */ /* 0x000fc800000000ff */
[----:B------:R-:W3:Y:S01]  /*c6d0*/  MUFU.EX2 R159, R159 ;  /* 0x0000009f009f7308 */ /* 0x000ee20000000800 */
[C---:B-1----:R-:W-:Y:S01]  /*c6e0*/  FADD.FTZ R104, R161.reuse, R104 ;  /* 0x00000068a1687221 */ /* 0x042fe20000010000 */
[----:B------:R-:W-:-:S06]  /*c6f0*/  F2FP.F16.F32.PACK_AB R18, R161, R156 ;  /* 0x0000009ca112723e */ /* 0x000fcc00000000ff */
[----:B------:R-:W1:Y:S01]  /*c700*/  MUFU.EX2 R158, R158 ;  /* 0x0000009e009e7308 */ /* 0x000e620000000800 */
[----:B-----5:R-:W-:-:S07]  /*c710*/  FADD.FTZ R103, R146, R103 ;  /* 0x0000006792677221 */ /* 0x020fce0000010000 */
[----:B------:R-:W5:Y:S01]  /*c720*/  MUFU.EX2 R154, R154 ;  /* 0x0000009a009a7308 */ /* 0x000f620000000800 */
[C---:B---3--:R-:W-:Y:S01]  /*c730*/  F2FP.F16.F32.PACK_AB R17, R159.reuse, R146 ;  /* 0x000000929f11723e */ /* 0x048fe200000000ff */
[----:B------:R-:W-:-:S06]  /*c740*/  FADD.FTZ R103, R159, R103 ;  /* 0x000000679f677221 */ /* 0x000fcc0000010000 */
[----:B------:R-:W3:Y:S01]  /*c750*/  MUFU.EX2 R78, R78 ;  /* 0x0000004e004e7308 */ /* 0x000ee20000000800 */
[----:B-1----:R-:W-:-:S07]  /*c760*/  FADD.FTZ R103, R158, R103 ;  /* 0x000000679e677221 */ /* 0x002fce0000010000 */
[----:B------:R-:W1:Y:S01]  /*c770*/  MUFU.EX2 R77, R77 ;  /* 0x0000004d004d7308 */ /* 0x000e620000000800 */
[C---:B-----5:R-:W-:Y:S01]  /*c780*/  F2FP.F16.F32.PACK_AB R19, R154.reuse, R158 ;  /* 0x0000009e9a13723e */ /* 0x060fe200000000ff */
[----:B------:R-:W-:-:S06]  /*c790*/  FADD.FTZ R103, R154, R103 ;  /* 0x000000679a677221 */ /* 0x000fcc0000010000 */
[----:B------:R-:W5:Y:S01]  /*c7a0*/  MUFU.EX2 R76, R76 ;  /* 0x0000004c004c7308 */ /* 0x000f620000000800 */
[----:B--2---:R-:W-:Y:S01]  /*c7b0*/  HMMA.16816.F32 R216, R16, R8, R216 ;  /* 0x0000000810d8723c */ /* 0x004fe200000018d8 */
[----:B---3--:R-:W-:-:S05]  /*c7c0*/  FADD.FTZ R110, R78, R110 ;  /* 0x0000006e4e6e7221 */ /* 0x008fca0000010000 */
[----:B------:R-:W-:Y:S01]  /*c7d0*/  HMMA.16816.F32 R212, R16, R10, R212 ;  /* 0x0000000a10d4723c */ /* 0x000fe200000018d4 */
[----:B------:R-:W2:Y:S01]  /*c7e0*/  MUFU.EX2 R75, R75 ;  /* 0x0000004b004b7308 */ /* 0x000ea20000000800 */
[----:B-1----:R-:W-:-:S04]  /*c7f0*/  FADD.FTZ R110, R77, R110 ;  /* 0x0000006e4d6e7221 */ /* 0x002fc80000010000 */
[C---:B----4-:R-:W-:Y:S03]  /*c800*/  HMMA.16816.F32 R208, R16.reuse, R12, R208 ;  /* 0x0000000c10d0723c */ /* 0x050fe600000018d0 */
[----:B------:R-:W1:Y:S01]  /*c810*/  MUFU.EX2 R49, R49 ;  /* 0x0000003100317308 */ /* 0x000e620000000800 */
[----:B-----5:R-:W-:Y:S02]  /*c820*/  FADD.FTZ R110, R76, R110 ;  /* 0x0000006e4c6e7221 */ /* 0x020fe40000010000 */
[----:B------:R-:W-:Y:S05]  /*c830*/  HMMA.16816.F32 R204, R16, R14, R204 ;  /* 0x0000000e10cc723c */ /* 0x000fea00000018cc */
[----:B------:R-:W3:Y:S01]  /*c840*/  MUFU.EX2 R48, R48 ;  /* 0x0000003000307308 */ /* 0x000ee20000000800 */
[----:B--2---:R-:W-:Y:S01]  /*c850*/  FADD.FTZ R110, R75, R110 ;  /* 0x0000006e4b6e7221 */ /* 0x004fe20000010000 */
[----:B------:R-:W-:-:S02]  /*c860*/  F2FP.F16.F32.PACK_AB R16, R77, R78 ;  /* 0x0000004e4d10723e */ /* 0x000fc400000000ff */
[----:B------:R-:W-:-:S04]  /*c870*/  F2FP.F16.F32.PACK_AB R18, R75, R76 ;  /* 0x0000004c4b12723e */ /* 0x000fc800000000ff */
[----:B------:R-:W2:Y:S01]  /*c880*/  MUFU.EX2 R47, R47 ;  /* 0x0000002f002f7308 */ /* 0x000ea20000000800 */
[----:B-1----:R-:W-:-:S07]  /*c890*/  FADD.FTZ R107, R49, R107 ;  /* 0x0000006b316b7221 */ /* 0x002fce0000010000 */
[----:B------:R-:W1:Y:S01]  /*c8a0*/  MUFU.EX2 R46, R46 ;  /* 0x0000002e002e7308 */ /* 0x000e620000000800 */
[C---:B---3--:R-:W-:Y:S01]  /*c8b0*/  F2FP.F16.F32.PACK_AB R17, R48.reuse, R49 ;  /* 0x000000313011723e */ /* 0x048fe200000000ff */
[----:B------:R-:W-:-:S06]  /*c8c0*/  FADD.FTZ R107, R48, R107 ;  /* 0x0000006b306b7221 */ /* 0x000fcc0000010000 */
[----:B------:R-:W3:Y:S01]  /*c8d0*/  MUFU.EX2 R163, R163 ;  /* 0x000000a300a37308 */ /* 0x000ee20000000800 */
[----:B--2---:R-:W-:-:S07]  /*c8e0*/  FADD.FTZ R107, R47, R107 ;  /* 0x0000006b2f6b7221 */ /* 0x004fce0000010000 */
[----:B------:R-:W2:Y:S01]  /*c8f0*/  MUFU.EX2 R164, R164 ;  /* 0x000000a400a47308 */ /* 0x000ea20000000800 */
[C---:B-1----:R-:W-:Y:S01]  /*c900*/  F2FP.F16.F32.PACK_AB R19, R46.reuse, R47 ;  /* 0x0000002f2e13723e */ /* 0x042fe200000000ff */
[----:B------:R-:W-:-:S06]  /*c910*/  FADD.FTZ R107, R46, R107 ;  /* 0x0000006b2e6b7221 */ /* 0x000fcc0000010000 */
[----:B------:R-:W1:Y:S01]  /*c920*/  MUFU.EX2 R165, R165 ;  /* 0x000000a500a57308 */ /* 0x000e620000000800 */
[----:B------:R-:W-:Y:S01]  /*c930*/  HMMA.16816.F32 R192, R16, R8, R192 ;  /* 0x0000000810c0723c */ /* 0x000fe200000018c0 */
[----:B---3--:R-:W-:-:S05]  /*c940*/  FADD.FTZ R104, R163, R104 ;  /* 0x00000068a3687221 */ /* 0x008fca0000010000 */
[----:B------:R-:W-:Y:S01]  /*c950*/  HMMA.16816.F32 R188, R16, R10, R188 ;  /* 0x0000000a10bc723c */ /* 0x000fe200000018bc */
[----:B------:R-:W3:Y:S01]  /*c960*/  MUFU.EX2 R162, R162 ;  /* 0x000000a200a27308 */ /* 0x000ee20000000800 */
[C---:B--2---:R-:W-:Y:S01]  /*c970*/  F2FP.F16.F32.PACK_AB R8, R164.reuse, R163 ;  /* 0x000000a3a408723e */ /* 0x044fe200000000ff */
[----:B------:R-:W-:-:S03]  /*c980*/  FADD.FTZ R104, R164, R104 ;  /* 0x00000068a4687221 */ /* 0x000fc60000010000 */
[C---:B------:R-:W-:Y:S03]  /*c990*/  HMMA.16816.F32 R200, R16.reuse, R12, R200 ;  /* 0x0000000c10c8723c */ /* 0x040fe600000018c8 */
[----:B------:R-:W2:Y:S01]  /*c9a0*/  MUFU.EX2 R151, R151 ;  /* 0x0000009700977308 */ /* 0x000ea20000000800 */
[----:B-1----:R-:W-:Y:S02]  /*c9b0*/  FADD.FTZ R104, R165, R104 ;  /* 0x00000068a5687221 */ /* 0x002fe40000010000 */
[----:B------:R-:W-:Y:S01]  /*c9c0*/  HMMA.16816.F32 R196, R16, R14, R196 ;  /* 0x0000000e10c4723c */ /* 0x000fe200000018c4 */
[----:B------:R-:W1:Y:S04]  /*c9d0*/  LDSM.16.MT88.4 R12, [R237+0x5c00] ;  /* 0x005c0000ed0c783b */ /* 0x000e680000004200 */
        /* <DEDUP_REMOVED lines=9> */
[----:B---3--:R-:W-:-:S07]  /*ca70*/  FADD.FTZ R103, R145, R103 ;  /* 0x0000006791677221 */ /* 0x008fce0000010000 */
[----:B------:R-:W3:Y:S01]  /*ca80*/  MUFU.EX2 R73, R73 ;  /* 0x0000004900497308 */ /* 0x000ee20000000800 */
[C---:B--2---:R-:W-:Y:S01]  /*ca90*/  F2FP.F16.F32.PACK_AB R11, R139.reuse, R145 ;  /* 0x000000918b0b723e */ /* 0x044fe200000000ff */
[----:B------:R-:W-:-:S06]  /*caa0*/  FADD.FTZ R103, R139, R103 ;  /* 0x000000678b677221 */ /* 0x000fcc0000010000 */
[----:B------:R-:W2:Y:S01]  /*cab0*/  MUFU.EX2 R72, R72 ;  /* 0x0000004800487308 */ /* 0x000ea20000000800 */
[----:B------:R-:W-:Y:S01]  /*cac0*/  HMMA.16816.F32 R216, R8, R4, R216 ;  /* 0x0000000408d8723c */ /* 0x000fe200000018d8 */
[----:B----4-:R-:W-:-:S05]  /*cad0*/  FADD.FTZ R110, R74, R110 ;  /* 0x0000006e4a6e7221 */ /* 0x010fca0000010000 */
[----:B------:R-:W-:Y:S01]  /*cae0*/  HMMA.16816.F32 R212, R8, R6, R212 ;  /* 0x0000000608d4723c */ /* 0x000fe200000018d4 */
[----:B------:R-:W4:Y:S01]  /*caf0*/  MUFU.EX2 R71, R71 ;  /* 0x0000004700477308 */ /* 0x000f220000000800 */
[C---:B---3--:R-:W-:Y:S01]  /*cb00*/  F2FP.F16.F32.PACK_AB R20, R73.reuse, R74 ;  /* 0x0000004a4914723e */ /* 0x048fe200000000ff */
[----:B------:R-:W-:-:S03]  /*cb10*/  FADD.FTZ R110, R73, R110 ;  /* 0x0000006e496e7221 */ /* 0x000fc60000010000 */
[C---:B------:R-:W-:Y:S03]  /*cb20*/  HMMA.16816.F32 R208, R8.reuse, R24, R208 ;  /* 0x0000001808d0723c */ /* 0x040fe600000018d0 */
[----:B------:R-:W3:Y:S01]  /*cb30*/  MUFU.EX2 R45, R45 ;  /* 0x0000002d002d7308 */ /* 0x000ee20000000800 */
[----:B--2---:R-:W-:Y:S02]  /*cb40*/  FADD.FTZ R110, R72, R110 ;  /* 0x0000006e486e7221 */ /* 0x004fe40000010000 */
[----:B------:R-:W-:Y:S01]  /*cb50*/  HMMA.16816.F32 R204, R8, R26, R204 ;  /* 0x0000001a08cc723c */ /* 0x000fe200000018cc */
[----:B------:R-:W2:Y:S04]  /*cb60*/  LDSM.16.MT88.4 R8, [R238+0x5c00] ;  /* 0x005c0000ee08783b */ /* 0x000ea80000004200 */
[----:B------:R-:W5:Y:S01]  /*cb70*/  MUFU.EX2 R44, R44 ;  /* 0x0000002c002c7308 */ /* 0x000f620000000800 */
[C---:B----4-:R-:W-:Y:S01]  /*cb80*/  F2FP.F16.F32.PACK_AB R22, R71.reuse, R72 ;  /* 0x000000484716723e */ /* 0x050fe200000000ff */
[----:B------:R-:W-:-:S06]  /*cb90*/  FADD.FTZ R110, R71, R110 ;  /* 0x0000006e476e7221 */ /* 0x000fcc0000010000 */
        /* <DEDUP_REMOVED lines=10> */
[----:B------:R-:W-:Y:S01]  /*cc40*/  HMMA.16816.F32 R192, R20, R4, R192 ;  /* 0x0000000414c0723c */ /* 0x000fe200000018c0 */
[----:B------:R-:W3:Y:S01]  /*cc50*/  MUFU.EX2 R157, R157 ;  /* 0x0000009d009d7308 */ /* 0x000ee20000000800 */
[----:B-----5:R-:W-:-:S04]  /*cc60*/  FADD.FTZ R110, R70, R110 ;  /* 0x0000006e466e7221 */ /* 0x020fc80000010000 */
[C---:B------:R-:W-:Y:S01]  /*cc70*/  HMMA.16816.F32 R188, R20.reuse, R6, R188 ;  /* 0x0000000614bc723c */ /* 0x040fe200000018bc */
[--C-:B------:R-:W-:Y:S01]  /*cc80*/  FFMA.FTZ R4, R117, UR24, -R120.reuse ;  /* 0x0000001875047c23 */ /* 0x100fe20008010878 */
[-C--:B------:R-:W-:Y:S01]  /*cc90*/  MOV R5, R97.reuse ;  /* 0x0000006100057202 */ /* 0x080fe20000000f00 */
[----:B------:R-:W5:Y:S01]  /*cca0*/  MUFU.EX2 R134, R134 ;  /* 0x0000008600867308 */ /* 0x000f620000000800 */
[----:B----4-:R-:W-:Y:S01]  /*ccb0*/  FADD.FTZ R107, R41, R107 ;  /* 0x0000006b296b7221 */ /* 0x010fe20000010000 */
[----:B------:R-:W-:Y:S01]  /*ccc0*/  @P0 MOV R5, R97 ;  /* 0x0000006100050202 */ /* 0x000fe20000000f00 */
[C---:B------:R-:W-:Y:S01]  /*ccd0*/  HMMA.16816.F32 R200, R20.reuse, R24, R200 ;  /* 0x0000001814c8723c */ /* 0x040fe200000018c8 */
[----:B------:R-:W-:Y:S01]  /*cce0*/  FFMA.FTZ R6, R100, UR24, -R120 ;  /* 0x0000001864067c23 */ /* 0x000fe20008010878 */
[-C--:B------:R-:W-:Y:S02]  /*ccf0*/  MOV R7, R96.reuse ;  /* 0x0000006000077202 */ /* 0x080fe40000000f00 */
[----:B------:R-:W-:Y:S01]  /*cd00*/  @P0 MOV R7, R96 ;  /* 0x0000006000070202 */ /* 0x000fe20000000f00 */
[----:B------:R-:W4:Y:S01]  /*cd10*/  MUFU.EX2 R69, R69 ;  /* 0x0000004500457308 */ /* 0x000f220000000800 */
[----:B------:R-:W-:Y:S01]  /*cd20*/  HMMA.16816.F32 R196, R20, R26, R196 ;  /* 0x0000001a14c4723c */ /* 0x000fe200000018c4 */
[----:B---3--:R-:W-:-:S06]  /*cd30*/  FADD.FTZ R104, R157, R104 ;  /* 0x000000689d687221 */ /* 0x008fcc0000010000 */
[----:B------:R-:W3:Y:S01]  /*cd40*/  MUFU.EX2 R68, R68 ;  /* 0x0000004400447308 */ /* 0x000ee20000000800 */
[----:B-----5:R-:W-:-:S07]  /*cd50*/  FADD.FTZ R103, R134, R103 ;  /* 0x0000006786677221 */ /* 0x020fce0000010000 */
        /* <DEDUP_REMOVED lines=26> */
[----:B------:R-:W-:Y:S01]  /*cf00*/  FADD.FTZ R107, R4, R107 ;  /* 0x0000006b046b7221 */ /* 0x000fe20000010000 */
[----:B-1----:R-:W-:Y:S03]  /*cf10*/  HMMA.16816.F32 R216, R16, R12, R216 ;  /* 0x0000000c10d8723c */ /* 0x002fe600000018d8 */
[----:B---3--:R-:W-:-:S03]  /*cf20*/  FADD.FTZ R107, R6, R107 ;  /* 0x0000006b066b7221 */ /* 0x008fc60000010000 */
[C---:B------:R-:W-:Y:S06]  /*cf30*/  HMMA.16816.F32 R212, R16.reuse, R14, R212 ;  /* 0x0000000e10d4723c */ /* 0x040fec00000018d4 */
[----:B--2---:R-:W-:Y:S01]  /*cf40*/  HMMA.16816.F32 R208, R16, R8, R208 ;  /* 0x0000000810d0723c */ /* 0x004fe200000018d0 */
[C---:B-----5:R-:W-:Y:S01]  /*cf50*/  F2FP.F16.F32.PACK_AB R23, R24.reuse, R6 ;  /* 0x000000061817723e */ /* 0x060fe200000000ff */
[----:B------:R-:W-:-:S04]  /*cf60*/  FADD.FTZ R181, R24, R107 ;  /* 0x0000006b18b57221 */ /* 0x000fc80000010000 */
[----:B------:R-:W-:Y:S06]  /*cf70*/  HMMA.16816.F32 R204, R16, R10, R204 ;  /* 0x0000000a10cc723c */ /* 0x000fec00000018cc */
[C---:B------:R-:W-:Y:S06]  /*cf80*/  HMMA.16816.F32 R192, R20.reuse, R12, R192 ;  /* 0x0000000c14c0723c */ /* 0x040fec00000018c0 */
[C---:B------:R-:W-:Y:S06]  /*cf90*/  HMMA.16816.F32 R188, R20.reuse, R14, R188 ;  /* 0x0000000e14bc723c */ /* 0x040fec00000018bc */
[C---:B------:R-:W-:Y:S06]  /*cfa0*/  HMMA.16816.F32 R200, R20.reuse, R8, R200 ;  /* 0x0000000814c8723c */ /* 0x040fec00000018c8 */
[----:B------:R-:W-:Y:S01]  /*cfb0*/  HMMA.16816.F32 R196, R20, R10, R196 ;  /* 0x0000000a14c4723c */ /* 0x000fe200000018c4 */
[----:B------:R-:W-:-:S08]  /*cfc0*/  NOP ;  /* 0x0000000000007918 */ /* 0x000fd00000000000 */
[----:B------:R-:W-:-:S15]  /*cfd0*/  @P0 BRA `(.L_x_155) ;  /* 0x0000000000040947 */ /* 0x000fde0003800000 */
.L_x_151:
[----:B------:R-:W-:-:S12]  /*cfe0*/  UIADD3 UR6, UR4, -0x1, URZ ;  /* 0xffffffff04067890 */ /* 0x000fd8000fffe03f */
.L_x_155:
[----:B------:R-:W-:-:S13]  /*cff0*/  ISETP.LE.AND P0, PT, RZ, UR6, PT ;  /* 0x00000006ff007c0c */ /* 0x000fda000bf03270 */
[----:B------:R-:W-:Y:S05]  /*d000*/  @!P0 BRA `(.L_x_156) ;  /* 0x0000004400cc8947 */ /* 0x000fea0003800000 */
[----:B------:R-:W-:Y:S01]  /*d010*/  ULDC UR4, c[0x0][0x2d0] ;  /* 0x0000b40000047ab9 */ /* 0x000fe20000000800 */
[----:B------:R-:W-:Y:S01]  /*d020*/  USHF.L.U64.HI UR7, UR8, 0x6, UR9 ;  /* 0x0000000608077899 */ /* 0x000fe20008010209 */
[----:B------:R-:W-:Y:S01]  /*d030*/  ISETP.GE.AND P1, PT, R234, UR4, PT ;  /* 0x00000004ea007c0c */ /* 0x000fe2000bf26270 */
[----:B------:R-:W-:Y:S01]  /*d040*/  UIMAD UR9, UR9, 0x60, URZ ;  /* 0x00000060090978a4 */ /* 0x000fe2000f8e023f */
[----:B------:R-:W-:Y:S01]  /*d050*/  IMAD.MOV.U32 R3, RZ, RZ, R132 ;  /* 0x000000ffff037224 */ /* 0x000fe200078e0084 */
[----:B------:R-:W-:Y:S01]  /*d060*/  UIMAD.WIDE.U32 UR24, UR8, 0x60, URZ ;  /* 0x00000060081878a5 */ /* 0x000fe2000f8e003f */
[----:B------:R-:W-:Y:S01]  /*d070*/  MOV R187, R133 ;  /* 0x0000008500bb7202 */ /* 0x000fe20000000f00 */
[----:B------:R-:W-:Y:S01]  /*d080*/  UIMAD.WIDE.U32 UR32, UR10, 0x60, URZ ;  /* 0x000000600a2078a5 */ /* 0x000fe2000f8e003f */
[----:B------:R-:W-:Y:S01]  /*d090*/  IMAD.MOV.U32 R185, RZ, RZ, R7 ;  /* 0x000000ffffb97224 */ /* 0x000fe200078e0007 */
[----:B------:R-:W-:Y:S01]  /*d0a0*/  UIMAD UR27, UR11, 0x60, URZ ;  /* 0x000000600b1b78a4 */ /* 0x000fe2000f8e023f */
[----:B------:R-:W-:Y:S01]  /*d0b0*/  MOV R186, R5 ;  /* 0x0000000500ba7202 */ /* 0x000fe20000000f00 */
[----:B------:R-:W-:Y:S01]  /*d0c0*/  IMAD.MOV.U32 R241, RZ, RZ, R243 ;  /* 0x000000fffff17224 */ /* 0x000fe200078e00f3 */
[----:B------:R-:W-:-:S02]  /*d0d0*/  USHF.L.U64.HI UR23, UR10, 0x6, UR11 ;  /* 0x000000060a177899 */ /* 0x000fc4000801020b */
[----:B------:R-:W-:Y:S01]  /*d0e0*/  USHF.L.U32 UR22, UR8, 0x6, URZ ;  /* 0x0000000608167899 */ /* 0x000fe2000800063f */
[----:B------:R-:W1:Y:S01]  /*d0f0*/  @!P1 LDC.64 R226, c[0x0][0x220] ;  /* 0x00008800ffe29b82 */ /* 0x000e620000000a00 */
[----:B------:R-:W-:Y:S02]  /*d100*/  UIADD3 UR11, UR9, UR25, URZ ;  /* 0x00000019090b7290 */ /* 0x000fe4000fffe03f */
[----:B------:R-:W-:Y:S02]  /*d110*/  USHF.L.U32 UR26, UR10, 0x6, URZ ;  /* 0x000000060a1a7899 */ /* 0x000fe4000800063f */
[----:B------:R-:W-:Y:S01]  /*d120*/  UIADD3 UR27, UR27, UR33, URZ ;  /* 0x000000211b1b7290 */ /* 0x000fe2000fffe03f */
[----:B------:R-:W-:Y:S02]  /*d130*/  ULDC UR4, c[0x0][0x2ec] ;  /* 0x0000bb0000047ab9 */ /* 0x000fe40000000800 */
[----:B------:R-:W2:Y:S01]  /*d140*/  @!P1 LDC.64 R224, c[0x0][0x220] ;  /* 0x00008800ffe09b82 */ /* 0x000ea20000000a00 */
[----:B------:R-:W-:-:S07]  /*d150*/  ULDC.64 UR8, c[0x0][0x248] ;  /* 0x0000920000087ab9 */ /* 0x000fce0000000a00 */
[----:B------:R-:W3:Y:S08]  /*d160*/  @!P1 LDC.64 R222, c[0x0][0x220] ;  /* 0x00008800ffde9b82 */ /* 0x000ef00000000a00 */
[----:B------:R-:W4:Y:S01]  /*d170*/  @!P1 LDC.64 R220, c[0x0][0x220] ;  /* 0x00008800ffdc9b82 */ /* 0x000f220000000a00 */
[----:B------:R-:W-:Y:S05]  /*d180*/  BRA `(.L_x_157) ;  /* 0x0000000000d47947 */ /* 0x000fea0003800000 */
.L_x_159:
[----:B------:R1:W-:Y:S01]  /*d190*/  @P1 STS [R229+0x2000], RZ ;  /* 0x002000ffe5001388 */ /* 0x0003e20000000800 */
[----:B------:R-:W-:Y:S01]  /*d1a0*/  UIADD3 UR30, UR6, -0x1, URZ ;  /* 0xffffffff061e7890 */ /* 0x000fe2000fffe03f */
[----:B------:R-:W2:Y:S02]  /*d1b0*/  @!P1 LDC.64 R140, c[0x0][0x218] ;  /* 0x00008600ff8c9b82 */ /* 0x000ea40000000a00 */
[----:B------:R1:W-:Y:S01]  /*d1c0*/  @P1 STS [R229+0x2004], RZ ;  /* 0x002004ffe5001388 */ /* 0x0003e20000000800 */
[----:B------:R-:W-:Y:S02]  /*d1d0*/  USHF.R.S32.HI UR10, URZ, 0x1f, UR30 ;  /* 0x0000001f3f0a7899 */ /* 0x000fe4000801141e */
[----:B------:R-:W-:Y:S01]  /*d1e0*/  UIMAD.WIDE.U32 UR34, UR30, UR8, URZ ;  /* 0x000000081e2272a5 */ /* 0x000fe2000f8e003f */
[----:B------:R1:W-:Y:S01]  /*d1f0*/  @P1 STS.64 [R229+0x2008], RZ ;  /* 0x002008ffe5001388 */ /* 0x0003e20000000a00 */
[----:B------:R-:W-:Y:S01]  /*d200*/  UIMAD UR10, UR10, UR8, URZ ;  /* 0x000000080a0a72a4 */ /* 0x000fe2000f8e023f */
[----:B------:R-:W3:Y:S03]  /*d210*/  @!P1 LDC.64 R138, c[0x0][0x218] ;  /* 0x00008600ff8a9b82 */ /* 0x000ee60000000a00 */
[----:B------:R-:W-:Y:S01]  /*d220*/  UIMAD UR10, UR30, UR9, UR10 ;  /* 0x000000091e0a72a4 */ /* 0x000fe2000f8e020a */
[----:B------:R-:W-:Y:S02]  /*d230*/  IMAD.U32 R2, RZ, RZ, UR34 ;  /* 0x00000022ff027e24 */ /* 0x000fe4000f8e00ff */
[----:B------:R-:W-:Y:S01]  /*d240*/  IMAD.U32 R135, RZ, RZ, UR34 ;  /* 0x00000022ff877e24 */ /* 0x000fe2000f8e00ff */
[----:B------:R-:W-:Y:S01]  /*d250*/  UIADD3 UR10, UR35, UR10, URZ ;  /* 0x0000000a230a7290 */ /* 0x000fe2000fffe03f */
[----:B------:R-:W4:Y:S01]  /*d260*/  @!P1 LDC.64 R136, c[0x0][0x218] ;  /* 0x00008600ff889b82 */ /* 0x000f220000000a00 */
[----:B------:R-:W-:Y:S04]  /*d270*/  LEA R2, P0, R2, R230, 0x7 ;  /* 0x000000e602027211 */ /* 0x000fe800078038ff */
[----:B------:R-:W-:Y:S01]  /*d280*/  IMAD.U32 R0, RZ, RZ, UR10 ;  /* 0x0000000aff007e24 */ /* 0x000fe2000f8e00ff */
[C---:B------:R-:W-:Y:S02]  /*d290*/  @!P1 IADD3 R143, P3, R2.reuse, UR32, RZ ;  /* 0x00000020028f9c10 */ /* 0x040fe4000ff7e0ff */
[----:B------:R-:W5:Y:S02]  /*d2a0*/  @!P1 LDC.64 R132, c[0x0][0x218] ;  /* 0x00008600ff849b82 */ /* 0x000f640000000a00 */
[----:B------:R-:W-:Y:S02]  /*d2b0*/  LEA.HI.X R0, R135, R233, R0, 0x7, P0 ;  /* 0x000000e987007211 */ /* 0x000fe400000f3c00 */
[C---:B------:R-:W-:Y:S02]  /*d2c0*/  @!P1 IADD3 R135, P4, R2.reuse, UR16, RZ ;  /* 0x0000001002879c10 */ /* 0x040fe4000ff9e0ff */
[C---:B------:R-:W-:Y:S02]  /*d2d0*/  @!P1 IADD3 R142, P0, R2.reuse, UR26, RZ ;  /* 0x0000001a028e9c10 */ /* 0x040fe4000ff1e0ff */
[C---:B--2---:R-:W-:Y:S02]  /*d2e0*/  @!P1 LEA R140, P6, R2.reuse, R140, 0x1 ;  /* 0x0000008c028c9211 */ /* 0x044fe400078c08ff */
[C---:B---3--:R-:W-:Y:S02]  /*d2f0*/  @!P1 LEA R146, P5, R135.reuse, R138, 0x1 ;  /* 0x0000008a87929211 */ /* 0x048fe400078a08ff */
[----:B------:R-:W-:Y:S02]  /*d300*/  @!P1 LEA.HI.X R141, R2, R141, R0, 0x1, P6 ;  /* 0x0000008d028d9211 */ /* 0x000fe400030f0c00 */
[----:B------:R-:W-:Y:S02]  /*d310*/  @!P1 IADD3.X R138, R0, UR15, RZ, P4, !PT ;  /* 0x0000000f008a9c10 */ /* 0x000fe4000a7fe4ff */
[----:B----4-:R-:W-:Y:S01]  /*d320*/  @!P1 LEA R148, P4, R142, R136, 0x1 ;  /* 0x000000888e949211 */ /* 0x010fe200078808ff */
[----:B------:R-:W-:Y:S01]  /*d330*/  @!PT LDS RZ, [RZ] ;  /* 0x00000000fffff984 */ /* 0x000fe20000000800 */
[----:B------:R-:W-:Y:S01]  /*d340*/  @!PT LDS RZ, [RZ] ;  /* 0x00000000fffff984 */ /* 0x000fe20000000800 */
[----:B------:R-:W-:Y:S01]  /*d350*/  @!PT LDS RZ, [RZ] ;  /* 0x00000000fffff984 */ /* 0x000fe20000000800 */
[----:B------:R1:W-:Y:S01]  /*d360*/  @!P1 LDGSTS.E.BYPASS.LTC128B.128 [R229+0x2000], desc[UR20][R140.64] ;  /* 0x020000008ce59fae */ /* 0x0003e2000b901d54 */
[----:B------:R-:W-:Y:S02]  /*d370*/  @!P1 LEA.HI.X R147, R135, R139, R138, 0x1, P5 ;  /* 0x0000008b87939211 */ /* 0x000fe400028f0c8a */
[----:B------:R-:W-:Y:S01]  /*d380*/  @!P1 IADD3.X R136, R0, UR23, RZ, P0, !PT ;  /* 0x0000001700889c10 */ /* 0x000fe200087fe4ff */
[----:B------:R1:W-:Y:S03]  /*d390*/  @P1 STS.128 [R229+0x2800], RZ ;  /* 0x002800ffe5001388 */ /* 0x0003e60000000c00 */
[----:B------:R-:W-:Y:S01]  /*d3a0*/  @!P1 LEA.HI.X R149, R142, R137, R136, 0x1, P4 ;  /* 0x000000898e959211 */ /* 0x000fe200020f0c88 */
[----:B------:R-:W-:Y:S01]  /*d3b0*/  @!PT LDS RZ, [RZ] ;  /* 0x00000000fffff984 */ /* 0x000fe20000000800 */
[----:B------:R-:W-:Y:S01]  /*d3c0*/  @!PT LDS RZ, [RZ] ;  /* 0x00000000fffff984 */ /* 0x000fe20000000800 */
[----:B------:R-:W-:Y:S01]  /*d3d0*/  @!PT LDS RZ, [RZ] ;  /* 0x00000000fffff984 */ /* 0x000fe20000000800 */
[----:B------:R1:W-:Y:S01]  /*d3e0*/  @!P1 LDGSTS.E.BYPASS.LTC128B.128 [R229+0x2800], desc[UR20][R146.64] ;  /* 0x0280000092e59fae */ /* 0x0003e2000b901d54 */
[C---:B-----5:R-:W-:Y:S02]  /*d3f0*/  @!P1 LEA R150, P0, R143.reuse, R132, 0x1 ;  /* 0x000000848f969211 */ /* 0x060fe400078008ff */
[----:B------:R-:W-:Y:S01]  /*d400*/  @!P1 IADD3.X R132, R0, UR27, RZ, P3, !PT ;  /* 0x0000001b00849c10 */ /* 0x000fe20009ffe4ff */
[----:B------:R1:W-:Y:S03]  /*d410*/  @P1 STS.128 [R229+0x3000], RZ ;  /* 0x003000ffe5001388 */ /* 0x0003e60000000c00 */
[----:B------:R-:W-:Y:S01]  /*d420*/  @!P1 LEA.HI.X R151, R143, R133, R132, 0x1, P0 ;  /* 0x000000858f979211 */ /* 0x000fe200000f0c84 */
        /* <DEDUP_REMOVED lines=9> */
[----:B------:R-:W0:Y:S01]  /*d4c0*/  LDGDEPBAR ;  /* 0x00000000000079af */ /* 0x000e220000000000 */
[----:B------:R-:W-:Y:S05]  /*d4d0*/  BRA `(.L_x_158) ;  /* 0x00000018000c7947 */ /* 0x000fea0003800000 */
.L_x_157:
[----:B------:R-:W-:Y:S04]  /*d4e0*/  DEPBAR.LE SB0, 0x0 ;  /* 0x000080000000791a */ /* 0x000fe80000000000 */
[----:B------:R-:W-:Y:S01]  /*d4f0*/  BAR.SYNC.DEFER_BLOCKING 0x0 ;  /* 0x0000000000007b1d */ /* 0x000fe20000010000 */
[----:B------:R-:W-:Y:S01]  /*d500*/  MOV R10, UR6 ;  /* 0x00000006000a7c02 */ /* 0x000fe20008000f00 */
[----:B------:R-:W-:Y:S02]  /*d510*/  USHF.R.S32.HI UR30, URZ, 0x1f, UR6 ;  /* 0x0000001f3f1e7899 */ /* 0x000fe40008011406 */
[----:B------:R-:W-:Y:S02]  /*d520*/  UIMAD UR10, UR12, UR6, URZ ;  /* 0x000000060c0a72a4 */ /* 0x000fe4000f8e023f */
[----:B------:R-:W-:Y:S02]  /*d530*/  IMAD.WIDE.U32 R10, R10, UR13, R240 ;  /* 0x0000000d0a0a7c25 */ /* 0x000fe4000f8e00f0 */
[----:B------:R-:W-:Y:S01]  /*d540*/  UIMAD UR10, UR30, UR13, UR10 ;  /* 0x0000000d1e0a72a4 */ /* 0x000fe2000f8e020a */
[C---:B-1----:R-:W-:Y:S02]  /*d550*/  @!P1 LEA R18, P4, R10.reuse, R226, 0x1 ;  /* 0x000000e20a129211 */ /* 0x042fe400078808ff */
[C---:B------:R-:W-:Y:S03]  /*d560*/  @!P1 IADD3 R4, P3, R10.reuse, UR29, RZ ;  /* 0x0000001d0a049c10 */ /* 0x040fe6000ff7e0ff */
[----:B------:R-:W-:Y:S02]  /*d570*/  IADD3 R0, R11, UR10, RZ ;  /* 0x0000000a0b007c10 */ /* 0x000fe4000fffe0ff */
[C---:B------:R-:W-:Y:S02]  /*d580*/  @!P1 IADD3 R6, P2, R10.reuse, UR22, RZ ;  /* 0x000000160a069c10 */ /* 0x040fe4000ff5e0ff */
[----:B------:R-:W-:Y:S02]  /*d590*/  @!P1 LEA.HI.X R19, R10, R227, R0, 0x1, P4 ;  /* 0x000000e30a139211 */ /* 0x000fe400020f0c00 */
[----:B------:R-:W-:Y:S02]  /*d5a0*/  @!P1 IADD3.X R2, R0, UR28, RZ, P3, !PT ;  /* 0x0000001c00029c10 */ /* 0x000fe40009ffe4ff */
[----:B--2---:R-:W-:Y:S01]  /*d5b0*/  @!P1 LEA R16, P3, R4, R224, 0x1 ;  /* 0x000000e004109211 */ /* 0x004fe200078608ff */
[----:B------:R-:W-:Y:S01]  /*d5c0*/  @P1 STS.64 [R229+0x4008], RZ ;  /* 0x004008ffe5001388 */ /* 0x000fe20000000a00 */
[----:B------:R-:W-:Y:S02]  /*d5d0*/  @!P1 IADD3.X R5, R0, UR7, RZ, P2, !PT ;  /* 0x0000000700059c10 */ /* 0x000fe400097fe4ff */
[----:B------:R-:W-:Y:S02]  /*d5e0*/  @!P1 LEA.HI.X R17, R4, R225, R2, 0x1, P3 ;  /* 0x000000e104119211 */ /* 0x000fe400018f0c02 */
[----:B---3--:R-:W-:Y:S01]  /*d5f0*/  @!P1 LEA R14, P2, R6, R222, 0x1 ;  /* 0x000000de060e9211 */ /* 0x008fe200078408ff */
[----:B------:R-:W-:Y:S01]  /*d600*/  @P1 STS [R229+0x4000], RZ ;  /* 0x004000ffe5001388 */ /* 0x000fe20000000800 */
[----:B------:R-:W-:Y:S02]  /*d610*/  @!P1 IADD3 R8, P0, R10, UR24, RZ ;  /* 0x000000180a089c10 */ /* 0x000fe4000ff1e0ff */
[----:B------:R-:W-:Y:S01]  /*d620*/  @!P1 LEA.HI.X R15, R6, R223, R5, 0x1, P2 ;  /* 0x000000df060f9211 */ /* 0x000fe200010f0c05 */
[----:B------:R-:W-:Y:S01]  /*d630*/  @P1 STS [R229+0x4004], RZ ;  /* 0x004004ffe5001388 */ /* 0x000fe20000000800 */
[----:B------:R-:W-:Y:S01]  /*d640*/  @!P1 IADD3.X R7, R0, UR11, RZ, P0, !PT ;  /* 0x0000000b00079c10 */ /* 0x000fe200087fe4ff */
[----:B------:R-:W-:Y:S01]  /*d650*/  IMAD.U32 R0, RZ, RZ, UR6 ;  /* 0x00000006ff007e24 */ /* 0x000fe2000f8e00ff */
[C---:B----4-:R-:W-:Y:S01]  /*d660*/  @!P1 LEA R12, P0, R8.reuse, R220, 0x1 ;  /* 0x000000dc080c9211 */ /* 0x050fe200078008ff */
[----:B------:R-:W-:Y:S01]  /*d670*/  @!PT LDS RZ, [RZ] ;  /* 0x00000000fffff984 */ /* 0x000fe20000000800 */
[----:B------:R-:W-:Y:S01]  /*d680*/  @!PT LDS RZ, [RZ] ;  /* 0x00000000fffff984 */ /* 0x000fe20000000800 */
[----:B------:R-:W-:Y:S01]  /*d690*/  @!PT LDS RZ, [RZ] ;  /* 0x00000000fffff984 */ /* 0x000fe20000000800 */
[----:B------:R-:W-:Y:S01]  /*d6a0*/  @!P1 LDGSTS.E.BYPASS.LTC128B.128 [R229+0x4000], desc[UR20][R18.64] ;  /* 0x0400000012e59fae */ /* 0x000fe2000b901d54 */
[----:B------:R-:W-:Y:S02]  /*d6b0*/  ISETP.LT.AND P2, PT, RZ, UR6, PT ;  /* 0x00000006ff007c0c */ /* 0x000fe4000bf41270 */
[----:B------:R-:W-:Y:S05]  /*d6c0*/  @!P1 LEA.HI.X R13, R8, R221, R7, 0x1, P0 ;  /* 0x000000dd080d9211 */ /* 0x000fea00000f0c07 */
[----:B------:R-:W-:Y:S08]  /*d6d0*/  @P1 STS.128 [R229+0x4800], RZ ;  /* 0x004800ffe5001388 */ /* 0x000ff00000000c00 */
[----:B------:R-:W-:Y:S01]  /*d6e0*/  @!PT LDS RZ, [RZ] ;  /* 0x00000000fffff984 */ /* 0x000fe20000000800 */
[----:B------:R-:W-:Y:S01]  /*d6f0*/  @!PT LDS RZ, [RZ] ;  /* 0x00000000fffff984 */ /* 0x000fe20000000800 */
[----:B------:R-:W-:Y:S01]  /*d700*/  @!PT LDS RZ, [RZ] ;  /* 0x00000000fffff984 */ /* 0x000fe20000000800 */
[----:B------:R1:W-:Y:S08]  /*d710*/  @!P1 LDGSTS.E.BYPASS.LTC128B.128 [R229+0x4800], desc[UR20][R16.64] ;  /* 0x0480000010e59fae */ /* 0x0003f0000b901d54 */
        /* <DEDUP_REMOVED lines=11> */
[----:B------:R-:W0:Y:S08]  /*d7d0*/  LDGDEPBAR ;  /* 0x00000000000079af */ /* 0x000e300000000000 */
[----:B-1----:R-:W1:Y:S08]  /*d7e0*/  LDSM.16.M88.4 R16, [R178+0x2000] ;  /* 0x00200000b210783b */ /* 0x002e700000000200 */
[----:B------:R-:W3:Y:S08]  /*d7f0*/  LDSM.16.M88.4 R128, [R179+0x1000] ;  /* 0x00100000b380783b */ /* 0x000ef00000000200 */
[----:B------:R-:W4:Y:S08]  /*d800*/  LDSM.16.M88.4 R112, [R178+0x3800] ;  /* 0x00380000b270783b */ /* 0x000f300000000200 */
[----:B------:R-:W5:Y:S08]  /*d810*/  LDSM.16.M88.4 R32, [R178+0x2400] ;  /* 0x00240000b220783b */ /* 0x000f700000000200 */
[----:B------:R-:W-:Y:S01]  /*d820*/  LDSM.16.M88.4 R168, [R177] ;  /* 0x00000000b1a8783b */ /* 0x000fe20000000200 */
[C---:B-1----:R-:W-:Y:S07]  /*d830*/  HMMA.16816.F32 R4, R124.reuse, R16, RZ ;  /* 0x000000107c04723c */ /* 0x042fee00000018ff */
[----:B------:R-:W1:Y:S01]  /*d840*/  LDSM.16.M88.4 R164, [R176] ;  /* 0x00000000b0a4783b */ /* 0x000e620000000200 */
[----:B--2---:R-:W-:Y:S07]  /*d850*/  HMMA.16816.F32 R12, R124, R18, RZ ;  /* 0x000000127c0c723c */ /* 0x004fee00000018ff */
[----:B------:R-:W2:Y:S01]  /*d860*/  LDSM.16.M88.4 R48, [R178+0x2800] ;  /* 0x00280000b230783b */ /* 0x000ea20000000200 */
[----:B---3--:R-:W-:Y:S07]  /*d870*/  HMMA.16816.F32 R8, R128, R16, RZ ;  /* 0x000000108008723c */ /* 0x008fee00000018ff */
[----:B------:R-:W3:Y:S01]  /*d880*/  LDSM.16.M88.4 R64, [R178+0x2c00] ;  /* 0x002c0000b240783b */ /* 0x000ee20000000200 */
[-C--:B----4-:R-:W-:Y:S06]  /*d890*/  HMMA.16816.F32 R100, R124, R112.reuse, RZ ;  /* 0x000000707c64723c */ /* 0x090fec00000018ff */
[C---:B------:R-:W-:Y:S01]  /*d8a0*/  HMMA.16816.F32 R104, R128.reuse, R112, RZ ;  /* 0x000000708068723c */ /* 0x040fe200000018ff */
[----:B------:R-:W4:Y:S05]  /*d8b0*/  LDSM.16.M88.4 R80, [R178+0x3000] ;  /* 0x00300000b250783b */ /* 0x000f2a0000000200 */
[----:B------:R-:W-:Y:S03]  /*d8c0*/  HMMA.16816.F32 R16, R128, R18, RZ ;  /* 0x000000128010723c */ /* 0x000fe600000018ff */
[----:B------:R-:W4:Y:S03]  /*d8d0*/  LDSM.16.M88.4 R96, [R178+0x3400] ;  /* 0x00340000b260783b */ /* 0x000f260000000200 */
[----:B-----5:R-:W-:Y:S05]  /*d8e0*/  HMMA.16816.F32 R20, R124, R32, RZ ;  /* 0x000000207c14723c */ /* 0x020fea00000018ff */
[----:B------:R-:W5:Y:S01]  /*d8f0*/  LDSM.16.M88.4 R172, [R178+0x3c00] ;  /* 0x003c0000b2ac783b */ /* 0x000f620000000200 */
[----:B-1----:R-:W-:Y:S06]  /*d900*/  HMMA.16816.F32 R4, R168, R164, R4 ;  /* 0x000000a4a804723c */ /* 0x002fec0000001804 */
[C---:B------:R-:W-:Y:S01]  /*d910*/  HMMA.16816.F32 R28, R124.reuse, R34, RZ ;  /* 0x000000227c1c723c */ /* 0x040fe200000018ff */
[----:B------:R-:W1:Y:S05]  /*d920*/  LDSM.16.M88.4 R132, [R177+0x1000] ;  /* 0x00100000b184783b */ /* 0x000e6a0000000200 */
[C---:B--2---:R-:W-:Y:S03]  /*d930*/  HMMA.16816.F32 R36, R124.reuse, R48, RZ ;  /* 0x000000307c24723c */ /* 0x044fe600000018ff */
[----:B------:R-:W2:Y:S03]  /*d940*/  LDSM.16.M88.4 R140, [R176+0x1800] ;  /* 0x00180000b08c783b */ /* 0x000ea60000000200 */
[C---:B------:R-:W-:Y:S05]  /*d950*/  HMMA.16816.F32 R44, R124.reuse, R50, RZ ;  /* 0x000000327c2c723c */ /* 0x040fea00000018ff */
[----:B------:R-:W2:Y:S01]  /*d960*/  LDSM.16.M88.4 R160, [R176+0x400] ;  /* 0x00040000b0a0783b */ /* 0x000ea20000000200 */
[C---:B---3--:R-:W-:Y:S06]  /*d970*/  HMMA.16816.F32 R52, R124.reuse, R64, RZ ;  /* 0x000000407c34723c */ /* 0x048fec00000018ff */
[C---:B------:R-:W-:Y:S01]  /*d980*/  HMMA.16816.F32 R60, R124.reuse, R66, RZ ;  /* 0x000000427c3c723c */ /* 0x040fe200000018ff */
[----:B------:R-:W3:Y:S05]  /*d990*/  LDSM.16.M88.4 R156, [R176+0x800] ;  /* 0x00080000b09c783b */ /* 0x000eea0000000200 */
[C---:B----4-:R-:W-:Y:S03]  /*d9a0*/  HMMA.16816.F32 R68, R124.reuse, R80, RZ ;  /* 0x000000507c44723c */ /* 0x050fe600000018ff */
[----:B------:R-:W4:Y:S03]  /*d9b0*/  LDSM.16.M88.4 R152, [R176+0xc00] ;  /* 0x000c0000b098783b */ /* 0x000f260000000200 */
[C---:B------:R-:W-:Y:S05]  /*d9c0*/  HMMA.16816.F32 R76, R124.reuse, R82, RZ ;  /* 0x000000527c4c723c */ /* 0x040fea00000018ff */
[----:B------:R-:W4:Y:S01]  /*d9d0*/  LDSM.16.M88.4 R148, [R176+0x1000] ;  /* 0x00100000b094783b */ /* 0x000f220000000200 */
[C---:B------:R-:W-:Y:S06]  /*d9e0*/  HMMA.16816.F32 R84, R124.reuse, R96, RZ ;  /* 0x000000607c54723c */ /* 0x040fec00000018ff */
[C---:B------:R-:W-:Y:S01]  /*d9f0*/  HMMA.16816.F32 R92, R124.reuse, R98, RZ ;  /* 0x000000627c5c723c */ /* 0x040fe200000018ff */
[----:B------:R-:W4:Y:S05]  /*da00*/  LDSM.16.M88.4 R144, [R176+0x1400] ;  /* 0x00140000b090783b */ /* 0x000f2a0000000200 */
[----:B------:R-:W-:Y:S03]  /*da10*/  HMMA.16816.F32 R108, R124, R114, RZ ;  /* 0x000000727c6c723c */ /* 0x000fe600000018ff */
[----:B------:R-:W4:Y:S03]  /*da20*/  LDSM.16.M88.4 R136, [R176+0x1c00] ;  /* 0x001c0000b088783b */ /* 0x000f260000000200 */
[C---:B------:R-:W-:Y:S01]  /*da30*/  HMMA.16816.F32 R24, R128.reuse, R32, RZ ;  /* 0x000000208018723c */ /* 0x040fe200000018ff */
[----:B------:R-:W-:Y:S04]  /*da40*/  DEPBAR.LE SB0, 0x0 ;  /* 0x000080000000791a */ /* 0x000fe80000000000 */
[----:B------:R-:W-:Y:S01]  /*da50*/  BAR.SYNC.DEFER_BLOCKING 0x0 ;  /* 0x0000000000007b1d */ /* 0x000fe20000010000 */
[C---:B------:R-:W-:Y:S06]  /*da60*/  HMMA.16816.F32 R40, R128.reuse, R48, RZ ;  /* 0x000000308028723c */ /* 0x040fec00000018ff */
        /* <DEDUP_REMOVED lines=9> */
[----:B-----5:R-:W-:Y:S06]  /*db00*/  HMMA.16816.F32 R120, R128, R172, RZ ;  /* 0x000000ac8078723c */ /* 0x020fec00000018ff */
[----:B-1----:R-:W-:Y:S06]  /*db10*/  HMMA.16816.F32 R8, R132, R164, R8 ;  /* 0x000000a48408723c */ /* 0x002fec0000001808 */
[----:B------:R-:W-:Y:S06]  /*db20*/  HMMA.16816.F32 R128, R128, R174, RZ ;  /* 0x000000ae8080723c */ /* 0x000fec00000018ff */
[-C--:B--2---:R-:W-:Y:S06]  /*db30*/  HMMA.16816.F32 R100, R168, R140.reuse, R100 ;  /* 0x0000008ca864723c */ /* 0x084fec0000001864 */
[----:B------:R-:W-:Y:S06]  /*db40*/  HMMA.16816.F32 R104, R132, R140, R104 ;  /* 0x0000008c8468723c */ /* 0x000fec0000001868 */
[-C--:B------:R-:W-:Y:S05]  /*db50*/  HMMA.16816.F32 R12, R168, R166.reuse, R12 ;  /* 0x000000a6a80c723c */ /* 0x080fea000000180c */
[----:B------:R-:W-:Y:S01]  /*db60*/  LEA R140, R0, R184, 0x7 ;  /* 0x000000b8008c7211 */ /* 0x000fe200078e38ff */
[----:B------:R-:W-:Y:S05]  /*db70*/  HMMA.16816.F32 R16, R132, R166, R16 ;  /* 0x000000a68410723c */ /* 0x000fea0000001810 */
[----:B------:R-:W-:Y:S01]  /*db80*/  I2FP.F32.S32 R0, R140 ;  /* 0x0000008c00007245 */ /* 0x000fe20000201400 */
[-C--:B------:R-:W-:Y:S05]  /*db90*/  HMMA.16816.F32 R20, R168, R160.reuse, R20 ;  /* 0x000000a0a814723c */ /* 0x080fea0000001814 */
[----:B------:R-:W-:Y:S01]  /*dba0*/  IADD3 R2, R140, 0x1, RZ ;  /* 0x000000018c027810 */ /* 0x000fe20007ffe0ff */
[C---:B------:R-:W-:Y:S01]  /*dbb0*/  FFMA.FTZ R4, R0.reuse, UR5, R4 ;  /* 0x0000000500047c23 */ /* 0x040fe20008010004 */
[C---:B------:R-:W-:Y:S04]  /*dbc0*/  HMMA.16816.F32 R24, R132.reuse, R160, R24 ;  /* 0x000000a08418723c */ /* 0x040fe80000001818 */
[----:B------:R-:W-:Y:S01]  /*dbd0*/  I2FP.F32.S32 R2, R2 ;  /* 0x0000000200027245 */ /* 0x000fe20000201400 */
[C---:B------:R-:W-:Y:S01]  /*dbe0*/  FFMA.FTZ R6, R0.reuse, UR5, R6 ;  /* 0x0000000500067c23 */ /* 0x040fe20008010006 */
[C---:B------:R-:W-:Y:S01]  /*dbf0*/  FFMA.FTZ R8, R0.reuse, UR5, R8 ;  /* 0x0000000500087c23 */ /* 0x040fe20008010008 */
[C---:B------:R-:W-:Y:S04]  /*dc00*/  HMMA.16816.F32 R32, R132.reuse, R162, R32 ;  /* 0x000000a28420723c */ /* 0x040fe80000001820 */
[----:B------:R-:W-:Y:S01]  /*dc10*/  FFMA.FTZ R10, R0, UR5, R10 ;  /* 0x00000005000a7c23 */ /* 0x000fe2000801000a */
[----:B------:R-:W-:Y:S01]  /*dc20*/  VIADD R0, R140, 0x8 ;  /* 0x000000088c007836 */ /* 0x000fe20000000000 */
[C---:B---3--:R-:W-:Y:S05]  /*dc30*/  HMMA.16816.F32 R40, R132.reuse, R156, R40 ;  /* 0x0000009c8428723c */ /* 0x048fea0000001828 */
[----:B------:R-:W-:Y:S01]  /*dc40*/  I2FP.F32.S32 R0, R0 ;  /* 0x0000000000007245 */ /* 0x000fe20000201400 */
[C---:B------:R-:W-:Y:S05]  /*dc50*/  HMMA.16816.F32 R48, R132.reuse, R158, R48 ;  /* 0x0000009e8430723c */ /* 0x040fea0000001830 */
[C---:B------:R-:W-:Y:S01]  /*dc60*/  FFMA.FTZ R5, R2.reuse, UR5, R5 ;  /* 0x0000000502057c23 */ /* 0x040fe20008010005 */
[C---:B----4-:R-:W-:Y:S05]  /*dc70*/  HMMA.16816.F32 R56, R132.reuse, R152, R56 ;  /* 0x000000988438723c */ /* 0x050fea0000001838 */
[C---:B------:R-:W-:Y:S01]  /*dc80*/  FFMA.FTZ R7, R2.reuse, UR5, R7 ;  /* 0x0000000502077c23 */ /* 0x040fe20008010007 */
[C---:B------:R-:W-:Y:S05]  /*dc90*/  HMMA.16816.F32 R64, R132.reuse, R154, R64 ;  /* 0x0000009a8440723c */ /* 0x040fea0000001840 */
[C---:B------:R-:W-:Y:S01]  /*dca0*/  FFMA.FTZ R9, R2.reuse, UR5, R9 ;  /* 0x0000000502097c23 */ /* 0x040fe20008010009 */
[C---:B------:R-:W-:Y:S05]  /*dcb0*/  HMMA.16816.F32 R72, R132.reuse, R148, R72 ;  /* 0x000000948448723c */ /* 0x040fea0000001848 */
[----:B------:R-:W-:Y:S01]  /*dcc0*/  FFMA.FTZ R11, R2, UR5, R11 ;  /* 0x00000005020b7c23 */ /* 0x000fe2000801000b */
[C---:B------:R-:W-:Y:S05]  /*dcd0*/  HMMA.16816.F32 R80, R132.reuse, R150, R80 ;  /* 0x000000968450723c */ /* 0x040fea0000001850 */
[C---:B------:R-:W-:Y:S01]  /*dce0*/  FFMA.FTZ R12, R0.reuse, UR5, R12 ;  /* 0x00000005000c7c23 */ /* 0x040fe2000801000c */
[C---:B------:R-:W-:Y:S05]  /*dcf0*/  HMMA.16816.F32 R88, R132.reuse, R144, R88 ;  /* 0x000000908458723c */ /* 0x040fea0000001858 */
[C---:B------:R-:W-:Y:S01]  /*dd00*/  FFMA.FTZ R14, R0.reuse, UR5, R14 ;  /* 0x00000005000e7c23 */ /* 0x040fe2000801000e */
[C---:B------:R-:W-:Y:S05]  /*dd10*/  HMMA.16816.F32 R96, R132.reuse, R146, R96 ;  /* 0x000000928460723c */ /* 0x040fea0000001860 */
[C---:B------:R-:W-:Y:S01]  /*dd20*/  FFMA.FTZ R16, R0.reuse, UR5, R16 ;  /* 0x0000000500107c23 */ /* 0x040fe20008010010 */
[C---:B------:R-:W-:Y:S05]  /*dd30*/  HMMA.16816.F32 R112, R132.reuse, R142, R112 ;  /* 0x0000008e8470723c */ /* 0x040fea0000001870 */
[----:B------:R-:W-:Y:S01]  /*dd40*/  FFMA.FTZ R18, R0, UR5, R18 ;  /* 0x0000000500127c23 */ /* 0x000fe20008010012 */
[C---:B------:R-:W-:Y:S06]  /*dd50*/  HMMA.16816.F32 R120, R132.reuse, R136, R120 ;  /* 0x000000888478723c */ /* 0x040fec0000001878 */
[----:B------:R-:W-:Y:S06]  /*dd60*/  HMMA.16816.F32 R128, R132, R138, R128 ;  /* 0x0000008a8480723c */ /* 0x000fec0000001880 */
[C---:B------:R-:W-:Y:S05]  /*dd70*/  HMMA.16816.F32 R28, R168.reuse, R162, R28 ;  /* 0x000000a2a81c723c */ /* 0x040fea000000181c */
[C---:B------:R-:W-:Y:S01]  /*dd80*/  IADD3 R132, R140.reuse, 0x9, RZ ;  /* 0x000000098c847810 */ /* 0x040fe20007ffe0ff */
[C---:B------:R-:W-:Y:S05]  /*dd90*/  HMMA.16816.F32 R36, R168.reuse, R156, R36 ;  /* 0x0000009ca824723c */ /* 0x040fea0000001824 */
[C---:B------:R-:W-:Y:S01]  /*dda0*/  IADD3 R133, R140.reuse, 0x10, RZ ;  /* 0x000000108c857810 */ /* 0x040fe20007ffe0ff */
[C---:B------:R-:W-:Y:S05]  /*ddb0*/  HMMA.16816.F32 R44, R168.reuse, R158, R44 ;  /* 0x0000009ea82c723c */ /* 0x040fea000000182c */
[----:B------:R-:W-:Y:S01]  /*ddc0*/  I2FP.F32.S32 R2, R132 ;  /* 0x0000008400027245 */ /* 0x000fe20000201400 */
[C---:B------:R-:W-:Y:S01]  /*ddd0*/  VIADD R132, R140.reuse, 0x11 ;  /* 0x000000118c847836 */ /* 0x040fe20000000000 */
[----:B------:R-:W-:Y:S01]  /*dde0*/  I2FP.F32.S32 R0, R133 ;  /* 0x0000008500007245 */ /* 0x000fe20000201400 */
[----:B------:R-:W-:Y:S01]  /*ddf0*/  VIADD R133, R140, 0x20 ;  /* 0x000000208c857836 */ /* 0x000fe20000000000 */
[C---:B------:R-:W-:Y:S03]  /*de00*/  HMMA.16816.F32 R52, R168.reuse, R152, R52 ;  /* 0x00000098a834723c */ /* 0x040fe60000001834 */
[----:B------:R-:W-:Y:S01]  /*de10*/  FMNMX.FTZ R134, R6, R3, !PT ;  /* 0x0000000306867209 */ /* 0x000fe20007810000 */
[C---:B------:R-:W-:Y:S01]  /*de20*/  FFMA.FTZ R13, R2.reuse, UR5, R13 ;  /* 0x00000005020d7c23 */ /* 0x040fe2000801000d */
[C---:B------:R-:W-:Y:S01]  /*de30*/  FFMA.FTZ R15, R2.reuse, UR5, R15 ;  /* 0x00000005020f7c23 */ /* 0x040fe2000801000f */
[C---:B------:R-:W-:Y:S01]  /*de40*/  FFMA.FTZ R17, R2.reuse, UR5, R17 ;  /* 0x0000000502117c23 */ /* 0x040fe20008010011 */
[----:B------:R-:W-:Y:S01]  /*de50*/  FMNMX.FTZ R134, R7, R134, !PT ;  /* 0x0000008607867209 */ /* 0x000fe20007810000 */
[----:B------:R-:W-:Y:S01]  /*de60*/  FFMA.FTZ R19, R2, UR5, R19 ;  /* 0x0000000502137c23 */ /* 0x000fe20008010013 */
[C---:B------:R-:W-:Y:S03]  /*de70*/  HMMA.16816.F32 R60, R168.reuse, R154, R60 ;  /* 0x0000009aa83c723c */ /* 0x040fe6000000183c */
[----:B------:R-:W-:Y:S01]  /*de80*/  I2FP.F32.S32 R2, R132 ;  /* 0x0000008400027245 */ /* 0x000fe20000201400 */
[----:B------:R-:W-:Y:S01]  /*de90*/  FFMA.FTZ R20, R0, UR5, R20 ;  /* 0x0000000500147c23 */ /* 0x000fe20008010014 */
[----:B------:R-:W-:Y:S01]  /*dea0*/  IADD3 R132, R140, 0x19, RZ ;  /* 0x000000198c847810 */ /* 0x000fe20007ffe0ff */
[C---:B------:R-:W-:Y:S01]  /*deb0*/  FFMA.FTZ R22, R0.reuse, UR5, R22 ;  /* 0x0000000500167c23 */ /* 0x040fe20008010016 */
[C---:B------:R-:W-:Y:S01]  /*dec0*/  FFMA.FTZ R24, R0.reuse, UR5, R24 ;  /* 0x0000000500187c23 */ /* 0x040fe20008010018 */
[----:B------:R-:W-:Y:S01]  /*ded0*/  FFMA.FTZ R26, R0, UR5, R26 ;  /* 0x00000005001a7c23 */ /* 0x000fe2000801001a */
[C---:B------:R-:W-:Y:S03]  /*dee0*/  HMMA.16816.F32 R68, R168.reuse, R148, R68 ;  /* 0x00000094a844723c */ /* 0x040fe60000001844 */
[----:B------:R-:W-:Y:S01]  /*def0*/  IADD3 R0, R140, 0x18, RZ ;  /* 0x000000188c007810 */ /* 0x000fe20007ffe0ff */
[C---:B------:R-:W-:Y:S01]  /*df00*/  FFMA.FTZ R21, R2.reuse, UR5, R21 ;  /* 0x0000000502157c23 */ /* 0x040fe20008010015 */
[C---:B------:R-:W-:Y:S01]  /*df10*/  FFMA.FTZ R23, R2.reuse, UR5, R23 ;  /* 0x0000000502177c23 */ /* 0x040fe20008010017 */
[C---:B------:R-:W-:Y:S01]  /*df20*/  FFMA.FTZ R25, R2.reuse, UR5, R25 ;  /* 0x0000000502197c23 */ /* 0x040fe20008010019 */
[----:B------:R-:W-:Y:S01]  /*df30*/  I2FP.F32.S32 R0, R0 ;  /* 0x0000000000007245 */ /* 0x000fe20000201400 */
        /* <DEDUP_REMOVED lines=9> */
[----:B------:R-:W-:Y:S01]  /*dfd0*/  I2FP.F32.S32 R0, R133 ;  /* 0x0000008500007245 */ /* 0x000fe20000201400 */
[C---:B------:R-:W-:Y:S01]  /*dfe0*/  FFMA.FTZ R29, R2.reuse, UR5, R29 ;  /* 0x00000005021d7c23 */ /* 0x040fe2000801001d */
[C---:B------:R-:W-:Y:S01]  /*dff0*/  FFMA.FTZ R31, R2.reuse, UR5, R31 ;  /* 0x00000005021f7c23 */ /* 0x040fe2000801001f */
[C---:B------:R-:W-:Y:S01]  /*e000*/  FFMA.FTZ R33, R2.reuse, UR5, R33 ;  /* 0x0000000502217c23 */ /* 0x040fe20008010021 */
[----:B------:R-:W-:Y:S01]  /*e010*/  FFMA.FTZ R35, R2, UR5, R35 ;  /* 0x0000000502237c23 */ /* 0x000fe20008010023 */
[----:B------:R-:W-:Y:S01]  /*e020*/  I2FP.F32.S32 R2, R132 ;  /* 0x0000008400027245 */ /* 0x000fe20000201400 */
[----:B------:R-:W-:Y:S03]  /*e030*/  HMMA.16816.F32 R92, R168, R146, R92 ;  /* 0x00000092a85c723c */ /* 0x000fe6000000185c */
[----:B------:R-:W-:Y:S01]  /*e040*/  IADD3 R132, R140, 0x29, RZ ;  /* 0x000000298c847810 */ /* 0x000fe20007ffe0ff */
[C---:B------:R-:W-:Y:S01]  /*e050*/  FFMA.FTZ R36, R0.reuse, UR5, R36 ;  /* 0x0000000500247c23 */ /* 0x040fe20008010024 */
[C---:B------:R-:W-:Y:S01]  /*e060*/  FFMA.FTZ R38, R0.reuse, UR5, R38 ;  /* 0x0000000500267c23 */ /* 0x040fe20008010026 */
[C---:B------:R-:W-:Y:S01]  /*e070*/  FFMA.FTZ R40, R0.reuse, UR5, R40 ;  /* 0x0000000500287c23 */ /* 0x040fe20008010028 */
[----:B------:R-:W-:Y:S01]  /*e080*/  FFMA.FTZ R42, R0, UR5, R42 ;  /* 0x00000005002a7c23 */ /* 0x000fe2000801002a */
[----:B------:R-:W-:Y:S01]  /*e090*/  IADD3 R0, R140, 0x28, RZ ;  /* 0x000000288c007810 */ /* 0x000fe20007ffe0ff */
[----:B------:R-:W-:Y:S03]  /*e0a0*/  HMMA.16816.F32 R116, R124, R172, RZ ;  /* 0x000000ac7c74723c */ /* 0x000fe600000018ff */
[----:B------:R-:W-:Y:S01]  /*e0b0*/  I2FP.F32.S32 R0, R0 ;  /* 0x0000000000007245 */ /* 0x000fe20000201400 */
[C---:B------:R-:W-:Y:S01]  /*e0c0*/  FFMA.FTZ R37, R2.reuse, UR5, R37 ;  /* 0x0000000502257c23 */ /* 0x040fe20008010025 */
[C---:B------:R-:W-:Y:S01]  /*e0d0*/  FFMA.FTZ R39, R2.reuse, UR5, R39 ;  /* 0x0000000502277c23 */ /* 0x040fe20008010027 */
[C---:B------:R-:W-:Y:S01]  /*e0e0*/  FFMA.FTZ R41, R2.reuse, UR5, R41 ;  /* 0x0000000502297c23 */ /* 0x040fe20008010029 */
[----:B------:R-:W-:Y:S01]  /*e0f0*/  FFMA.FTZ R43, R2, UR5, R43 ;  /* 0x00000005022b7c23 */ /* 0x000fe2000801002b */
[----:B------:R-:W-:Y:S01]  /*e100*/  I2FP.F32.S32 R2, R132 ;  /* 0x0000008400027245 */ /* 0x000fe20000201400 */
[----:B------:R-:W-:Y:S05]  /*e110*/  HMMA.16816.F32 R108, R168, R142, R108 ;  /* 0x0000008ea86c723c */ /* 0x000fea000000186c */
[C---:B------:R-:W-:Y:S01]  /*e120*/  IADD3 R132, R140.reuse, 0x31, RZ ;  /* 0x000000318c847810 */ /* 0x040fe20007ffe0ff */
[----:B------:R-:W-:Y:S02]  /*e130*/  VIADD R133, R140, 0x30 ;  /* 0x000000308c857836 */ /* 0x000fe40000000000 */
[C---:B------:R-:W-:Y:S03]  /*e140*/  FFMA.FTZ R44, R0.reuse, UR5, R44 ;  /* 0x00000005002c7c23 */ /* 0x040fe6000801002c */
[C---:B------:R-:W-:Y:S01]  /*e150*/  FFMA.FTZ R46, R0.reuse, UR5, R46 ;  /* 0x00000005002e7c23 */ /* 0x040fe2000801002e */
[----:B------:R-:W-:Y:S03]  /*e160*/  HMMA.16816.F32 R124, R124, R174, RZ ;  /* 0x000000ae7c7c723c */ /* 0x000fe600000018ff */
[C---:B------:R-:W-:Y:S01]  /*e170*/  FFMA.FTZ R48, R0.reuse, UR5, R48 ;  /* 0x0000000500307c23 */ /* 0x040fe20008010030 */
[----:B------:R-:W-:Y:S01]  /*e180*/  FFMA.FTZ R50, R0, UR5, R50 ;  /* 0x0000000500327c23 */ /* 0x000fe20008010032 */
[----:B------:R-:W-:Y:S01]  /*e190*/  I2FP.F32.S32 R0, R133 ;  /* 0x0000008500007245 */ /* 0x000fe20000201400 */
[C---:B------:R-:W-:Y:S01]  /*e1a0*/  FFMA.FTZ R45, R2.reuse, UR5, R45 ;  /* 0x00000005022d7c23 */ /* 0x040fe2000801002d */
[C---:B------:R-:W-:Y:S01]  /*e1b0*/  FFMA.FTZ R47, R2.reuse, UR5, R47 ;  /* 0x00000005022f7c23 */ /* 0x040fe2000801002f */
[C---:B------:R-:W-:Y:S01]  /*e1c0*/  FFMA.FTZ R49, R2.reuse, UR5, R49 ;  /* 0x0000000502317c23 */ /* 0x040fe20008010031 */
[C---:B------:R-:W-:Y:S05]  /*e1d0*/  HMMA.16816.F32 R116, R168.reuse, R136, R116 ;  /* 0x00000088a874723c */ /* 0x040fea0000001874 */
[----:B------:R-:W-:Y:S01]  /*e1e0*/  FFMA.FTZ R51, R2, UR5, R51 ;  /* 0x0000000502337c23 */ /* 0x000fe20008010033 */
[----:B------:R-:W-:Y:S01]  /*e1f0*/  I2FP.F32.S32 R2, R132 ;  /* 0x0000008400027245 */ /* 0x000fe20000201400 */
[----:B------:R-:W-:Y:S01]  /*e200*/  FFMA.FTZ R52, R0, UR5, R52 ;  /* 0x0000000500347c23 */ /* 0x000fe20008010034 */
[----:B------:R-:W-:Y:S03]  /*e210*/  IADD3 R132, R140, 0x39, RZ ;  /* 0x000000398c847810 */ /* 0x000fe60007ffe0ff */
[C---:B------:R-:W-:Y:S01]  /*e220*/  FFMA.FTZ R54, R0.reuse, UR5, R54 ;  /* 0x0000000500367c23 */ /* 0x040fe20008010036 */
[C---:B------:R-:W-:Y:S01]  /*e230*/  FFMA.FTZ R56, R0.reuse, UR5, R56 ;  /* 0x0000000500387c23 */ /* 0x040fe20008010038 */
[----:B------:R-:W-:Y:S01]  /*e240*/  FFMA.FTZ R58, R0, UR5, R58 ;  /* 0x00000005003a7c23 */ /* 0x000fe2000801003a */
[----:B------:R-:W-:Y:S01]  /*e250*/  IADD3 R0, R140, 0x38, RZ ;  /* 0x000000388c007810 */ /* 0x000fe20007ffe0ff */
[C---:B------:R-:W-:Y:S01]  /*e260*/  FFMA.FTZ R53, R2.reuse, UR5, R53 ;  /* 0x0000000502357c23 */ /* 0x040fe20008010035 */
[C---:B------:R-:W-:Y:S01]  /*e270*/  FFMA.FTZ R55, R2.reuse, UR5, R55 ;  /* 0x0000000502377c23 */ /* 0x040fe20008010037 */
[C---:B------:R-:W-:Y:S01]  /*e280*/  FFMA.FTZ R57, R2.reuse, UR5, R57 ;  /* 0x0000000502397c23 */ /* 0x040fe20008010039 */
[----:B------:R-:W-:Y:S01]  /*e290*/  I2FP.F32.S32 R0, R0 ;  /* 0x0000000000007245 */ /* 0x000fe20000201400 */
[----:B------:R-:W-:Y:S01]  /*e2a0*/  FFMA.FTZ R59, R2, UR5, R59 ;  /* 0x00000005023b7c23 */ /* 0x000fe2000801003b */
[----:B------:R-:W-:Y:S01]  /*e2b0*/  I2FP.F32.S32 R2, R132 ;  /* 0x0000008400027245 */ /* 0x000fe20000201400 */
[C---:B------:R-:W-:Y:S01]  /*e2c0*/  VIADD R133, R140.reuse, 0x40 ;  /* 0x000000408c857836 */ /* 0x040fe20000000000 */
[----:B------:R-:W-:Y:S01]  /*e2d0*/  IADD3 R132, R140, 0x41, RZ ;  /* 0x000000418c847810 */ /* 0x000fe20007ffe0ff */
[C---:B------:R-:W-:Y:S01]  /*e2e0*/  FFMA.FTZ R60, R0.reuse, UR5, R60 ;  /* 0x00000005003c7c23 */ /* 0x040fe2000801003c */
[C---:B------:R-:W-:Y:S01]  /*e2f0*/  FFMA.FTZ R62, R0.reuse, UR5, R62 ;  /* 0x00000005003e7c23 */ /* 0x040fe2000801003e */
[C---:B------:R-:W-:Y:S01]  /*e300*/  FFMA.FTZ R64, R0.reuse, UR5, R64 ;  /* 0x0000000500407c23 */ /* 0x040fe20008010040 */
[----:B------:R-:W-:Y:S01]  /*e310*/  FFMA.FTZ R66, R0, UR5, R66 ;  /* 0x0000000500427c23 */ /* 0x000fe20008010042 */
[----:B------:R-:W-:Y:S01]  /*e320*/  I2FP.F32.S32 R0, R133 ;  /* 0x0000008500007245 */ /* 0x000fe20000201400 */
[----:B------:R-:W-:Y:S01]  /*e330*/  FFMA.FTZ R61, R2, UR5, R61 ;  /* 0x00000005023d7c23 */ /* 0x000fe2000801003d */
[----:B------:R-:W-:Y:S01]  /*e340*/  FMNMX.FTZ R133, R4, R187, !PT ;  /* 0x000000bb04857209 */ /* 0x000fe20007810000 */
[C---:B------:R-:W-:Y:S01]  /*e350*/  FFMA.FTZ R63, R2.reuse, UR5, R63 ;  /* 0x00000005023f7c23 */ /* 0x040fe2000801003f */
[C---:B------:R-:W-:Y:S01]  /*e360*/  FFMA.FTZ R65, R2.reuse, UR5, R65 ;  /* 0x0000000502417c23 */ /* 0x040fe20008010041 */
[----:B------:R-:W-:Y:S01]  /*e370*/  FFMA.FTZ R67, R2, UR5, R67 ;  /* 0x0000000502437c23 */ /* 0x000fe20008010043 */
[----:B------:R-:W-:Y:S01]  /*e380*/  I2FP.F32.S32 R2, R132 ;  /* 0x0000008400027245 */ /* 0x000fe20000201400 */
[C---:B------:R-:W-:Y:S01]  /*e390*/  FFMA.FTZ R68, R0.reuse, UR5, R68 ;  /* 0x0000000500447c23 */ /* 0x040fe20008010044 */
[----:B------:R-:W-:Y:S01]  /*e3a0*/  FMNMX.FTZ R133, R5, R133, !PT ;  /* 0x0000008505857209 */ /* 0x000fe20007810000 */
[----:B------:R-:W-:Y:S01]  /*e3b0*/  FFMA.FTZ R70, R0, UR5, R70 ;  /* 0x0000000500467c23 */ /* 0x000fe20008010046 */
[----:B------:R-:W-:Y:S01]  /*e3c0*/  IADD3 R132, R140, 0x49, RZ ;  /* 0x000000498c847810 */ /* 0x000fe20007ffe0ff */
[----:B------:R-:W-:Y:S01]  /*e3d0*/  FFMA.FTZ R72, R0, UR5, R72 ;  /* 0x0000000500487c23 */ /* 0x000fe20008010048 */
[----:B------:R-:W-:Y:S01]  /*e3e0*/  FMNMX.FTZ R133, R12, R133, !PT ;  /* 0x000000850c857209 */ /* 0x000fe20007810000 */
[----:B------:R-:W-:Y:S01]  /*e3f0*/  FFMA.FTZ R74, R0, UR5, R74 ;  /* 0x00000005004a7c23 */ /* 0x000fe2000801004a */
[----:B------:R-:W-:Y:S01]  /*e400*/  IADD3 R0, R140, 0x48, RZ ;  /* 0x000000488c007810 */ /* 0x000fe20007ffe0ff */
[C---:B------:R-:W-:Y:S01]  /*e410*/  FFMA.FTZ R69, R2.reuse, UR5, R69 ;  /* 0x0000000502457c23 */ /* 0x040fe20008010045 */
[----:B------:R-:W-:Y:S01]  /*e420*/  FMNMX.FTZ R133, R13, R133, !PT ;  /* 0x000000850d857209 */ /* 0x000fe20007810000 */
[C---:B------:R-:W-:Y:S01]  /*e430*/  FFMA.FTZ R71, R2.reuse, UR5, R71 ;  /* 0x0000000502477c23 */ /* 0x040fe20008010047 */
[----:B------:R-:W-:Y:S01]  /*e440*/  I2FP.F32.S32 R0, R0 ;  /* 0x0000000000007245 */ /* 0x000fe20000201400 */
[----:B------:R-:W-:Y:S01]  /*e450*/  FFMA.FTZ R73, R2, UR5, R73 ;  /* 0x0000000502497c23 */ /* 0x000fe20008010049 */
[----:B------:R-:W-:Y:S01]  /*e460*/  FMNMX.FTZ R133, R20, R133, !PT ;  /* 0x0000008514857209 */ /* 0x000fe20007810000 */
[----:B------:R-:W-:Y:S01]  /*e470*/  FFMA.FTZ R75, R2, UR5, R75 ;  /* 0x00000005024b7c23 */ /* 0x000fe2000801004b */
[----:B------:R-:W-:Y:S01]  /*e480*/  I2FP.F32.S32 R2, R132 ;  /* 0x0000008400027245 */ /* 0x000fe20000201400 */
[----:B------:R-:W-:Y:S01]  /*e490*/  FFMA.FTZ R76, R0, UR5, R76 ;  /* 0x00000005004c7c23 */ /* 0x000fe2000801004c */
[----:B------:R-:W-:Y:S01]  /*e4a0*/  FMNMX.FTZ R132, R14, R134, !PT ;  /* 0x000000860e847209 */ /* 0x000fe20007810000 */
[C---:B------:R-:W-:Y:S01]  /*e4b0*/  FFMA.FTZ R78, R0.reuse, UR5, R78 ;  /* 0x00000005004e7c23 */ /* 0x040fe2000801004e */
[----:B------:R-:W-:Y:S01]  /*e4c0*/  FMNMX.FTZ R133, R21, R133, !PT ;  /* 0x0000008515857209 */ /* 0x000fe20007810000 */
[C---:B------:R-:W-:Y:S01]  /*e4d0*/  FFMA.FTZ R80, R0.reuse, UR5, R80 ;  /* 0x0000000500507c23 */ /* 0x040fe20008010050 */
[----:B------:R-:W-:Y:S01]  /*e4e0*/  FMNMX.FTZ R132, R15, R132, !PT ;  /* 0x000000840f847209 */ /* 0x000fe20007810000 */
[----:B------:R-:W-:Y:S01]  /*e4f0*/  FFMA.FTZ R82, R0, UR5, R82 ;  /* 0x0000000500527c23 */ /* 0x000fe20008010052 */
[----:B------:R-:W-:Y:S01]  /*e500*/  FMNMX.FTZ R133, R28, R133, !PT ;  /* 0x000000851c857209 */ /* 0x000fe20007810000 */
[----:B------:R-:W-:Y:S01]  /*e510*/  FFMA.FTZ R77, R2, UR5, R77 ;  /* 0x00000005024d7c23 */ /* 0x000fe2000801004d */
[----:B------:R-:W-:Y:S01]  /*e520*/  FMNMX.FTZ R134, R22, R132, !PT ;  /* 0x0000008416867209 */ /* 0x000fe20007810000 */
[----:B------:R-:W-:Y:S01]  /*e530*/  FFMA.FTZ R79, R2, UR5, R79 ;  /* 0x00000005024f7c23 */ /* 0x000fe2000801004f */
[C---:B------:R-:W-:Y:S01]  /*e540*/  IADD3 R132, R140.reuse, 0x51, RZ ;  /* 0x000000518c847810 */ /* 0x040fe20007ffe0ff */
[----:B------:R-:W-:Y:S01]  /*e550*/  VIADD R0, R140, 0x50 ;  /* 0x000000508c007836 */ /* 0x000fe20000000000 */
[----:B------:R-:W-:Y:S01]  /*e560*/  FMNMX.FTZ R134, R23, R134, !PT ;  /* 0x0000008617867209 */ /* 0x000fe20007810000 */
[C---:B------:R-:W-:Y:S01]  /*e570*/  FFMA.FTZ R81, R2.reuse, UR5, R81 ;  /* 0x0000000502517c23 */ /* 0x040fe20008010051 */
[----:B------:R-:W-:Y:S01]  /*e580*/  FMNMX.FTZ R133, R29, R133, !PT ;  /* 0x000000851d857209 */ /* 0x000fe20007810000 */
[----:B------:R-:W-:Y:S01]  /*e590*/  FFMA.FTZ R83, R2, UR5, R83 ;  /* 0x0000000502537c23 */ /* 0x000fe20008010053 */
[----:B------:R-:W-:Y:S01]  /*e5a0*/  I2FP.F32.S32 R2, R132 ;  /* 0x0000008400027245 */ /* 0x000fe20000201400 */
[----:B------:R-:W-:Y:S03]  /*e5b0*/  HMMA.16816.F32 R124, R168, R138, R124 ;  /* 0x0000008aa87c723c */ /* 0x000fe6000000187c */
[----:B------:R-:W-:Y:S02]  /*e5c0*/  FMNMX.FTZ R132, R30, R134, !PT ;  /* 0x000000861e847209 */ /* 0x000fe40007810000 */
[----:B------:R-:W-:Y:S02]  /*e5d0*/  I2FP.F32.S32 R0, R0 ;  /* 0x0000000000007245 */ /* 0x000fe40000201400 */
[----:B------:R-:W-:Y:S04]  /*e5e0*/  FMNMX.FTZ R132, R31, R132, !PT ;  /* 0x000000841f847209 */ /* 0x000fe80007810000 */
[----:B------:R-:W-:Y:S01]  /*e5f0*/  FMNMX.FTZ R133, R36, R133, !PT ;  /* 0x0000008524857209 */ /* 0x000fe20007810000 */
[----:B------:R-:W-:Y:S01]  /*e600*/  FFMA.FTZ R84, R0, UR5, R84 ;  /* 0x0000000500547c23 */ /* 0x000fe20008010054 */
[----:B------:R-:W-:Y:S01]  /*e610*/  FMNMX.FTZ R134, R38, R132, !PT ;  /* 0x0000008426867209 */ /* 0x000fe20007810000 */
[C---:B------:R-:W-:Y:S01]  /*e620*/  FFMA.FTZ R86, R0.reuse, UR5, R86 ;  /* 0x0000000500567c23 */ /* 0x040fe20008010056 */
[----:B------:R-:W-:Y:S01]  /*e630*/  FMNMX.FTZ R133, R37, R133, !PT ;  /* 0x0000008525857209 */ /* 0x000fe20007810000 */
[----:B------:R-:W-:Y:S01]  /*e640*/  FFMA.FTZ R88, R0, UR5, R88 ;  /* 0x0000000500587c23 */ /* 0x000fe20008010058 */
[----:B------:R-:W-:Y:S01]  /*e650*/  IADD3 R132, R140, 0x59, RZ ;  /* 0x000000598c847810 */ /* 0x000fe20007ffe0ff */
[----:B------:R-:W-:Y:S01]  /*e660*/  FFMA.FTZ R90, R0, UR5, R90 ;  /* 0x00000005005a7c23 */ /* 0x000fe2000801005a */
[----:B------:R-:W-:Y:S01]  /*e670*/  FMNMX.FTZ R134, R39, R134, !PT ;  /* 0x0000008627867209 */ /* 0x000fe20007810000 */
[----:B------:R-:W-:Y:S01]  /*e680*/  FFMA.FTZ R85, R2, UR5, R85 ;  /* 0x0000000502557c23 */ /* 0x000fe20008010055 */
[----:B------:R-:W-:Y:S01]  /*e690*/  FMNMX.FTZ R133, R44, R133, !PT ;  /* 0x000000852c857209 */ /* 0x000fe20007810000 */
[----:B------:R-:W-:Y:S01]  /*e6a0*/  FFMA.FTZ R87, R2, UR5, R87 ;  /* 0x0000000502577c23 */ /* 0x000fe20008010057 */
[----:B------:R-:W-:Y:S01]  /*e6b0*/  IADD3 R0, R140, 0x58, RZ ;  /* 0x000000588c007810 */ /* 0x000fe20007ffe0ff */
[C---:B------:R-:W-:Y:S01]  /*e6c0*/  FFMA.FTZ R89, R2.reuse, UR5, R89 ;  /* 0x0000000502597c23 */ /* 0x040fe20008010059 */
[----:B------:R-:W-:Y:S01]  /*e6d0*/  FMNMX.FTZ R133, R45, R133, !PT ;  /* 0x000000852d857209 */ /* 0x000fe20007810000 */
[----:B------:R-:W-:Y:S01]  /*e6e0*/  FFMA.FTZ R91, R2, UR5, R91 ;  /* 0x00000005025b7c23 */ /* 0x000fe2000801005b */
[----:B------:R-:W-:Y:S02]  /*e6f0*/  I2FP.F32.S32 R2, R132 ;  /* 0x0000008400027245 */ /* 0x000fe40000201400 */
[----:B------:R-:W-:Y:S02]  /*e700*/  FMNMX.FTZ R132, R46, R134, !PT ;  /* 0x000000862e847209 */ /* 0x000fe40007810000 */
[----:B------:R-:W-:Y:S02]  /*e710*/  I2FP.F32.S32 R0, R0 ;  /* 0x0000000000007245 */ /* 0x000fe40000201400 */
[----:B------:R-:W-:Y:S02]  /*e720*/  FMNMX.FTZ R132, R47, R132, !PT ;  /* 0x000000842f847209 */ /* 0x000fe40007810000 */
        /* <DEDUP_REMOVED lines=12> */
[----:B------:R-:W-:Y:S02]  /*e7f0*/  VIADD R0, R140, 0x60 ;  /* 0x000000608c007836 */ /* 0x000fe40000000000 */
        /* <DEDUP_REMOVED lines=38> */
[C---:B------:R-:W-:Y:S01]  /*ea60*/  FFMA.FTZ R111, R2.reuse, UR5, R111 ;  /* 0x00000005026f7c23 */ /* 0x040fe2000801006f */
[C---:B------:R-:W-:Y:S01]  /*ea70*/  FFMA.FTZ R113, R2.reuse, UR5, R113 ;  /* 0x0000000502717c23 */ /* 0x040fe20008010071 */
[----:B------:R-:W-:Y:S01]  /*ea80*/  FFMA.FTZ R115, R2, UR5, R115 ;  /* 0x0000000502737c23 */ /* 0x000fe20008010073 */
[----:B------:R-:W-:Y:S01]  /*ea90*/  I2FP.F32.S32 R2, R132 ;  /* 0x0000008400027245 */ /* 0x000fe20000201400 */
[----:B------:R-:W-:Y:S01]  /*eaa0*/  VIADD R0, R140, 0x70 ;  /* 0x000000708c007836 */ /* 0x000fe20000000000 */
[----:B------:R-:W-:Y:S02]  /*eab0*/  FMNMX.FTZ R132, R94, R134, !PT ;  /* 0x000000865e847209 */ /* 0x000fe40007810000 */
[----:B------:R-:W-:Y:S02]  /*eac0*/  FMNMX.FTZ R133, R93, R133, !PT ;  /* 0x000000855d857209 */ /* 0x000fe40007810000 */
[----:B------:R-:W-:Y:S02]  /*ead0*/  FMNMX.FTZ R132, R95, R132, !PT ;  /* 0x000000845f847209 */ /* 0x000fe40007810000 */
[----:B------:R-:W-:Y:S02]  /*eae0*/  FMNMX.FTZ R133, R100, R133, !PT ;  /* 0x0000008564857209 */ /* 0x000fe40007810000 */
[----:B------:R-:W-:Y:S02]  /*eaf0*/  I2FP.F32.S32 R0, R0 ;  /* 0x0000000000007245 */ /* 0x000fe40000201400 */
[----:B------:R-:W-:Y:S02]  /*eb00*/  FMNMX.FTZ R132, R102, R132, !PT ;  /* 0x0000008466847209 */ /* 0x000fe40007810000 */
        /* <DEDUP_REMOVED lines=12> */
[----:B------:R-:W-:Y:S01]  /*ebd0*/  IADD3 R134, R140, 0x79, RZ ;  /* 0x000000798c867810 */ /* 0x000fe20007ffe0ff */
[C---:B------:R-:W-:Y:S01]  /*ebe0*/  FFMA.FTZ R121, R2.reuse, UR5, R121 ;  /* 0x0000000502797c23 */ /* 0x040fe20008010079 */
[----:B------:R-:W-:Y:S01]  /*ebf0*/  I2FP.F32.S32 R0, R0 ;  /* 0x0000000000007245 */ /* 0x000fe20000201400 */
[----:B------:R-:W-:Y:S01]  /*ec00*/  FFMA.FTZ R123, R2, UR5, R123 ;  /* 0x00000005027b7c23 */ /* 0x000fe2000801007b */
[----:B------:R-:W-:Y:S02]  /*ec10*/  FMNMX.FTZ R2, R111, R133, !PT ;  /* 0x000000856f027209 */ /* 0x000fe40007810000 */
[----:B------:R-:W-:Y:S01]  /*ec20*/  FMNMX.FTZ R132, R116, R132, !PT ;  /* 0x0000008474847209 */ /* 0x000fe20007810000 */
[C---:B------:R-:W-:Y:S01]  /*ec30*/  FFMA.FTZ R124, R0.reuse, UR5, R124 ;  /* 0x00000005007c7c23 */ /* 0x040fe2000801007c */
[----:B------:R-:W-:Y:S01]  /*ec40*/  I2FP.F32.S32 R134, R134 ;  /* 0x0000008600867245 */ /* 0x000fe20000201400 */
[----:B------:R-:W-:Y:S01]  /*ec50*/  FFMA.FTZ R126, R0, UR5, R126 ;  /* 0x00000005007e7c23 */ /* 0x000fe2000801007e */
        /* <DEDUP_REMOVED lines=8> */
[----:B------:R-:W-:Y:S02]  /*ece0*/  FMNMX.FTZ R144, R126, R2, !PT ;  /* 0x000000027e907209 */ /* 0x000fe40007810000 */
[----:B------:R-:W-:Y:S01]  /*ecf0*/  FMNMX.FTZ R145, R125, R132, !PT ;  /* 0x000000847d917209 */ /* 0x000fe20007810000 */
[----:B------:R-:W-:Y:S06]  /*ed00*/  @P2 BRA `(.L_x_159) ;  /* 0xffffffe400202947 */ /* 0x000fec000383ffff */
.L_x_158:
[----:B------:R-:W-:Y:S01]  /*ed10*/  FMNMX.FTZ R144, R127, R144, !PT ;  /* 0x000000907f907209 */ /* 0x000fe20007810000 */
[----:B------:R-:W-:Y:S01]  /*ed20*/  SHFL.BFLY PT, R0, R145, 0x2, 0x1f ;  /* 0x0c401f0091007f89 */ /* 0x000fe200000e0000 */
[C---:B------:R-:W-:Y:S01]  /*ed30*/  FFMA.FTZ R129, R134.reuse, UR5, R129 ;  /* 0x0000000586817c23 */ /* 0x040fe20008010081 */
[----:B------:R-:W-:Y:S01]  /*ed40*/  FFMA.FTZ R131, R134, UR5, R131 ;  /* 0x0000000586837c23 */ /* 0x000fe20008010083 */
[----:B------:R-:W-:Y:S05]  /*ed50*/  UIADD3 UR6, UR6, -0x1, URZ ;  /* 0xffffffff06067890 */ /* 0x000fea000fffe03f */
[----:B------:R-:W2:Y:S02]  /*ed60*/  SHFL.BFLY PT, R2, R144, 0x2, 0x1f ;  /* 0x0c401f0090027f89 */ /* 0x000ea400000e0000 */
[----:B--2---:R-:W-:Y:S02]  /*ed70*/  FMNMX.FTZ R2, R144, R2, !PT ;  /* 0x0000000290027209 */ /* 0x004fe40007810000 */
[----:B------:R-:W-:Y:S04]  /*ed80*/  FMNMX.FTZ R145, R145, R0, !PT ;  /* 0x0000000091917209 */ /* 0x000fe80007810000 */
[----:B------:R-:W2:Y:S08]  /*ed90*/  SHFL.BFLY PT, R132, R2, 0x1, 0x1f ;  /* 0x0c201f0002847f89 */ /* 0x000eb000000e0000 */
[----:B------:R-:W3:Y:S01]  /*eda0*/  SHFL.BFLY PT, R133, R145, 0x1, 0x1f ;  /* 0x0c201f0091857f89 */ /* 0x000ee200000e0000 */
[----:B--2---:R-:W-:Y:S02]  /*edb0*/  FMNMX.FTZ R132, R2, R132, !PT ;  /* 0x0000008402847209 */ /* 0x004fe40007810000 */
[----:B---3--:R-:W-:Y:S04]  /*edc0*/  FMNMX.FTZ R133, R145, R133, !PT ;  /* 0x0000008591857209 */ /* 0x008fe80007810000 */
[C---:B------:R-:W-:Y:S01]  /*edd0*/  FSETP.NEU.FTZ.AND P0, PT, R133.reuse, -INF , PT ;  /* 0xff8000008500780b */ /* 0x040fe20003f1d000 */
[C---:B------:R-:W-:Y:S01]  /*ede0*/  FMUL.FTZ R2, R133.reuse, UR4 ;  /* 0x0000000485027c20 */ /* 0x040fe20008410000 */
[----:B------:R-:W-:Y:S01]  /*edf0*/  FADD.FTZ R0, -R133, R187 ;  /* 0x000000bb85007221 */ /* 0x000fe20000010100 */
[----:B------:R-:W-:Y:S03]  /*ee00*/  MOV R187, R133 ;  /* 0x0000008500bb7202 */ /* 0x000fe60000000f00 */
[----:B------:R-:W-:Y:S01]  /*ee10*/  FSEL R2, R2, RZ, P0 ;  /* 0x000000ff02027208 */ /* 0x000fe20000000000 */
[----:B------:R-:W-:Y:S01]  /*ee20*/  FMUL.FTZ R135, R0, UR4 ;  /* 0x0000000400877c20 */ /* 0x000fe20008410000 */
[C---:B------:R-:W-:Y:S01]  /*ee30*/  FSETP.NEU.FTZ.AND P0, PT, R132.reuse, -INF , PT ;  /* 0xff8000008400780b */ /* 0x040fe20003f1d000 */
[----:B------:R-:W-:Y:S01]  /*ee40*/  FADD.FTZ R0, -R132, R3 ;  /* 0x0000000384007221 */ /* 0x000fe20000010100 */
[----:B------:R-:W-:Y:S01]  /*ee50*/  FMNMX.FTZ R3, R8, R186, !PT ;  /* 0x000000ba08037209 */ /* 0x000fe20007810000 */
[--C-:B-1----:R-:W-:Y:S01]  /*ee60*/  FFMA.FTZ R140, R20, UR4, -R2.reuse ;  /* 0x00000004148c7c23 */ /* 0x102fe20008010802 */
[--C-:B------:R-:W-:Y:S01]  /*ee70*/  FFMA.FTZ R141, R21, UR4, -R2.reuse ;  /* 0x00000004158d7c23 */ /* 0x100fe20008010802 */
[----:B------:R-:W1:Y:S01]  /*ee80*/  MUFU.EX2 R135, R135 ;  /* 0x0000008700877308 */ /* 0x000e620000000800 */
        /* <DEDUP_REMOVED lines=9> */
[----:B------:R-:W-:Y:S01]  /*ef20*/  FMNMX.FTZ R3, R9, R3, !PT ;  /* 0x0000000309037209 */ /* 0x000fe20007810000 */
[--C-:B------:R-:W-:Y:S01]  /*ef30*/  FFMA.FTZ R148, R52, UR4, -R2.reuse ;  /* 0x0000000434947c23 */ /* 0x100fe20008010802 */
[--C-:B------:R-:W-:Y:S01]  /*ef40*/  FFMA.FTZ R149, R53, UR4, -R2.reuse ;  /* 0x0000000435957c23 */ /* 0x100fe20008010802 */
[--C-:B------:R-:W-:Y:S01]  /*ef50*/  FFMA.FTZ R68, R68, UR4, -R2.reuse ;  /* 0x0000000444447c23 */ /* 0x100fe20008010802 */
[----:B------:R-:W-:Y:S01]  /*ef60*/  FMNMX.FTZ R3, R16, R3, !PT ;  /* 0x0000000310037209 */ /* 0x000fe20007810000 */
        /* <DEDUP_REMOVED lines=18> */
[----:B-1----:R-:W-:Y:S01]  /*f090*/  FMUL.FTZ R192, R135, R192 ;  /* 0x000000c087c07220 */ /* 0x002fe20000410000 */
[----:B------:R-:W-:Y:S01]  /*f0a0*/  FMNMX.FTZ R3, R33, R3, !PT ;  /* 0x0000000321037209 */ /* 0x000fe20007810000 */
[C---:B------:R-:W-:Y:S01]  /*f0b0*/  FMUL.FTZ R193, R135.reuse, R193 ;  /* 0x000000c187c17220 */ /* 0x040fe20000410000 */
[C---:B------:R-:W-:Y:S01]  /*f0c0*/  FMUL.FTZ R188, R135.reuse, R188 ;  /* 0x000000bc87bc7220 */ /* 0x040fe20000410000 */
[C---:B------:R-:W-:Y:S01]  /*f0d0*/  FMUL.FTZ R189, R135.reuse, R189 ;  /* 0x000000bd87bd7220 */ /* 0x040fe20000410000 */
[----:B------:R-:W-:Y:S01]  /*f0e0*/  FMNMX.FTZ R3, R40, R3, !PT ;  /* 0x0000000328037209 */ /* 0x000fe20007810000 */
[C---:B------:R-:W-:Y:S03]  /*f0f0*/  FMUL.FTZ R200, R135.reuse, R200 ;  /* 0x000000c887c87220 */ /* 0x040fe60000410000 */
[----:B------:R-:W-:Y:S01]  /*f100*/  MUFU.EX2 R144, R144 ;  /* 0x0000009000907308 */ /* 0x000fe20000000800 */
[----:B------:R-:W-:Y:S01]  /*f110*/  FMUL.FTZ R201, R135, R201 ;  /* 0x000000c987c97220 */ /* 0x000fe20000410000 */
[----:B------:R-:W-:Y:S01]  /*f120*/  FMNMX.FTZ R3, R41, R3, !PT ;  /* 0x0000000329037209 */ /* 0x000fe20007810000 */
[C---:B------:R-:W-:Y:S01]  /*f130*/  FMUL.FTZ R196, R135.reuse, R196 ;  /* 0x000000c487c47220 */ /* 0x040fe20000410000 */
[----:B------:R-:W-:Y:S01]  /*f140*/  FMUL.FTZ R197, R135, R197 ;  /* 0x000000c587c57220 */ /* 0x000fe20000410000 */
[--C-:B------:R-:W-:Y:S01]  /*f150*/  FFMA.FTZ R138, R12, UR4, -R2.reuse ;  /* 0x000000040c8a7c23 */ /* 0x100fe20008010802 */
[----:B------:R-:W-:Y:S01]  /*f160*/  FMNMX.FTZ R3, R48, R3, !PT ;  /* 0x0000000330037209 */ /* 0x000fe20007810000 */
[----:B------:R-:W-:Y:S03]  /*f170*/  FMUL.FTZ R0, R0, UR4 ;  /* 0x0000000400007c20 */ /* 0x000fe60008410000 */
        /* <DEDUP_REMOVED lines=8> */
[----:B------:R-:W1:Y:S01]  /*f200*/  MUFU.EX2 R136, R0 ;  /* 0x0000000000887308 */ /* 0x000e620000000800 */
[----:B------:R-:W-:Y:S04]  /*f210*/  FMNMX.FTZ R3, R57, R3, !PT ;  /* 0x0000000339037209 */ /* 0x000fe80007810000 */
[----:B------:R-:W-:Y:S05]  /*f220*/  FMNMX.FTZ R3, R64, R3, !PT ;  /* 0x0000000340037209 */ /* 0x000fea0007810000 */
[----:B------:R-:W-:Y:S01]  /*f230*/  MUFU.EX2 R139, R139 ;  /* 0x0000008b008b7308 */ /* 0x000fe20000000800 */
[----:B------:R-:W-:Y:S04]  /*f240*/  FMNMX.FTZ R3, R65, R3, !PT ;  /* 0x0000000341037209 */ /* 0x000fe80007810000 */
[----:B------:R-:W-:Y:S05]  /*f250*/  FMNMX.FTZ R3, R72, R3, !PT ;  /* 0x0000000348037209 */ /* 0x000fea0007810000 */
[----:B------:R-:W-:Y:S01]  /*f260*/  MUFU.EX2 R138, R138 ;  /* 0x0000008a008a7308 */ /* 0x000fe20000000800 */
[C---:B-1----:R-:W-:Y:S01]  /*f270*/  FMUL.FTZ R194, R136.reuse, R194 ;  /* 0x000000c288c27220 */ /* 0x042fe20000410000 */
[----:B------:R-:W-:Y:S01]  /*f280*/  FMNMX.FTZ R3, R73, R3, !PT ;  /* 0x0000000349037209 */ /* 0x000fe20007810000 */
[C---:B------:R-:W-:Y:S01]  /*f290*/  FMUL.FTZ R195, R136.reuse, R195 ;  /* 0x000000c388c37220 */ /* 0x040fe20000410000 */
[C---:B------:R-:W-:Y:S01]  /*f2a0*/  FMUL.FTZ R190, R136.reuse, R190 ;  /* 0x000000be88be7220 */ /* 0x040fe20000410000 */
[C---:B------:R-:W-:Y:S01]  /*f2b0*/  FMUL.FTZ R191, R136.reuse, R191 ;  /* 0x000000bf88bf7220 */ /* 0x040fe20000410000 */
[C---:B------:R-:W-:Y:S01]  /*f2c0*/  FMUL.FTZ R202, R136.reuse, R202 ;  /* 0x000000ca88ca7220 */ /* 0x040fe20000410000 */
[C---:B------:R-:W-:Y:S03]  /*f2d0*/  FMUL.FTZ R203, R136.reuse, R203 ;  /* 0x000000cb88cb7220 */ /* 0x040fe60000410000 */
[----:B------:R-:W-:Y:S01]  /*f2e0*/  MUFU.EX2 R137, R137 ;  /* 0x0000008900897308 */ /* 0x000fe20000000800 */
[C---:B------:R-:W-:Y:S01]  /*f2f0*/  FMUL.FTZ R198, R136.reuse, R198 ;  /* 0x000000c688c67220 */ /* 0x040fe20000410000 */
[----:B------:R-:W-:Y:S01]  /*f300*/  FMUL.FTZ R199, R136, R199 ;  /* 0x000000c788c77220 */ /* 0x000fe20000410000 */
[----:B------:R-:W-:Y:S01]  /*f310*/  FMNMX.FTZ R3, R80, R3, !PT ;  /* 0x0000000350037209 */ /* 0x000fe20007810000 */
[--C-:B------:R-:W-:Y:S01]  /*f320*/  FFMA.FTZ R0, R4, UR4, -R2.reuse ;  /* 0x0000000404007c23 */ /* 0x100fe20008010802 */
[----:B------:R-:W-:Y:S02]  /*f330*/  FFMA.FTZ R2, R125, UR4, -R2 ;  /* 0x000000047d027c23 */ /* 0x000fe40008010802 */
[----:B------:R-:W-:Y:S03]  /*f340*/  FMNMX.FTZ R3, R81, R3, !PT ;  /* 0x0000000351037209 */ /* 0x000fe60007810000 */
[----:B------:R-:W-:Y:S01]  /*f350*/  MUFU.EX2 R146, R146 ;  /* 0x0000009200927308 */ /* 0x000fe20000000800 */
[----:B------:R-:W-:Y:S04]  /*f360*/  FMNMX.FTZ R3, R88, R3, !PT ;  /* 0x0000000358037209 */ /* 0x000fe80007810000 */
[----:B------:R-:W-:Y:S05]  /*f370*/  FMNMX.FTZ R3, R89, R3, !PT ;  /* 0x0000000359037209 */ /* 0x000fea0007810000 */
[----:B------:R-:W-:Y:S01]  /*f380*/  MUFU.EX2 R125, R2 ;  /* 0x00000002007d7308 */ /* 0x000fe20000000800 */
[----:B------:R-:W-:Y:S04]  /*f390*/  FMNMX.FTZ R3, R96, R3, !PT ;  /* 0x0000000360037209 */ /* 0x000fe80007810000 */
[----:B------:R-:W-:Y:S05]  /*f3a0*/  FMNMX.FTZ R3, R97, R3, !PT ;  /* 0x0000000361037209 */ /* 0x000fea0007810000 */
[----:B------:R-:W1:Y:S01]  /*f3b0*/  MUFU.EX2 R0, R0 ;  /* 0x0000000000007308 */ /* 0x000e620000000800 */
[----:B------:R-:W-:Y:S04]  /*f3c0*/  FMNMX.FTZ R3, R104, R3, !PT ;  /* 0x0000000368037209 */ /* 0x000fe80007810000 */
[----:B------:R-:W-:Y:S05]  /*f3d0*/  FMNMX.FTZ R3, R105, R3, !PT ;  /* 0x0000000369037209 */ /* 0x000fea0007810000 */
[----:B------:R-:W2:Y:S01]  /*f3e0*/  MUFU.EX2 R147, R147 ;  /* 0x0000009300937308 */ /* 0x000ea20000000800 */
[----:B------:R-:W-:Y:S04]  /*f3f0*/  FMNMX.FTZ R3, R112, R3, !PT ;  /* 0x0000000370037209 */ /* 0x000fe80007810000 */
[----:B------:R-:W-:Y:S05]  /*f400*/  FMNMX.FTZ R3, R113, R3, !PT ;  /* 0x0000000371037209 */ /* 0x000fea0007810000 */
[----:B------:R-:W-:Y:S01]  /*f410*/  MUFU.EX2 R148, R148 ;  /* 0x0000009400947308 */ /* 0x000fe20000000800 */
[C---:B-1----:R-:W-:Y:S01]  /*f420*/  F2FP.F16.F32.PACK_AB R52, R139.reuse, R0 ;  /* 0x000000008b34723e */ /* 0x042fe200000000ff */
[----:B------:R-:W-:Y:S01]  /*f430*/  FFMA.FTZ R0, R180, R135, R0 ;  /* 0x00000087b4007223 */ /* 0x000fe20000010000 */
[----:B------:R-:W-:Y:S03]  /*f440*/  FMNMX.FTZ R3, R120, R3, !PT ;  /* 0x0000000378037209 */ /* 0x000fe60007810000 */
[----:B------:R-:W-:Y:S01]  /*f450*/  FADD.FTZ R139, R139, R0 ;  /* 0x000000008b8b7221 */ /* 0x000fe20000010000 */
[----:B------:R-:W-:Y:S03]  /*f460*/  FMNMX.FTZ R3, R121, R3, !PT ;  /* 0x0000000379037209 */ /* 0x000fe60007810000 */
[----:B------:R-:W-:Y:S01]  /*f470*/  MUFU.EX2 R149, R149 ;  /* 0x0000009500957308 */ /* 0x000fe20000000800 */
[----:B------:R-:W-:Y:S01]  /*f480*/  FADD.FTZ R139, R138, R139 ;  /* 0x0000008b8a8b7221 */ /* 0x000fe20000010000 */
[----:B------:R-:W-:Y:S03]  /*f490*/  FMNMX.FTZ R3, R128, R3, !PT ;  /* 0x0000000380037209 */ /* 0x000fe60007810000 */
[----:B------:R-:W-:Y:S01]  /*f4a0*/  FADD.FTZ R139, R137, R139 ;  /* 0x0000008b898b7221 */ /* 0x000fe20000010000 */
[----:B------:R-:W-:Y:S04]  /*f4b0*/  FMNMX.FTZ R4, R129, R3, !PT ;  /* 0x0000000381047209 */ /* 0x000fe80007810000 */
[----:B------:R-:W-:Y:S01]  /*f4c0*/  MUFU.EX2 R150, R150 ;  /* 0x0000009600967308 */ /* 0x000fe20000000800 */
[----:B------:R-:W-:Y:S01]  /*f4d0*/  FMUL.FTZ R3, R132, UR4 ;  /* 0x0000000484037c20 */ /* 0x000fe20008410000 */
[----:B------:R-:W-:Y:S01]  /*f4e0*/  FADD.FTZ R139, R140, R139 ;  /* 0x0000008b8c8b7221 */ /* 0x000fe20000010000 */
[----:B------:R-:W1:Y:S03]  /*f4f0*/  SHFL.BFLY PT, R5, R4, 0x2, 0x1f ;  /* 0x0c401f0004057f89 */ /* 0x000e6600000e0000 */
[----:B------:R-:W-:Y:S01]  /*f500*/  FSEL R3, R3, RZ, P0 ;  /* 0x000000ff03037208 */ /* 0x000fe20000000000 */
[----:B------:R-:W-:Y:S03]  /*f510*/  FADD.FTZ R139, R141, R139 ;  /* 0x0000008b8d8b7221 */ /* 0x000fe60000010000 */
[----:B------:R-:W-:Y:S01]  /*f520*/  MUFU.EX2 R151, R151 ;  /* 0x0000009700977308 */ /* 0x000fe20000000800 */
[--C-:B------:R-:W-:Y:S01]  /*f530*/  FFMA.FTZ R153, R22, UR4, -R3.reuse ;  /* 0x0000000416997c23 */ /* 0x100fe20008010803 */
[--C-:B------:R-:W-:Y:S01]  /*f540*/  FFMA.FTZ R154, R23, UR4, -R3.reuse ;  /* 0x00000004179a7c23 */ /* 0x100fe20008010803 */
[--C-:B------:R-:W-:Y:S01]  /*f550*/  FFMA.FTZ R157, R38, UR4, -R3.reuse ;  /* 0x00000004269d7c23 */ /* 0x100fe20008010803 */
[----:B------:R-:W-:Y:S01]  /*f560*/  LDSM.16.MT88.4 R20, [R237+0x4000] ;  /* 0x00400000ed14783b */ /* 0x000fe20000004200 */
[--C-:B------:R-:W-:Y:S05]  /*f570*/  FFMA.FTZ R158, R39, UR4, -R3.reuse ;  /* 0x00000004279e7c23 */ /* 0x100fea0008010803 */
[----:B------:R-:W-:Y:S01]  /*f580*/  MUFU.EX2 R68, R68 ;  /* 0x0000004400447308 */ /* 0x000fe20000000800 */
[--C-:B------:R-:W-:Y:S01]  /*f590*/  FFMA.FTZ R155, R30, UR4, -R3.reuse ;  /* 0x000000041e9b7c23 */ /* 0x100fe20008010803 */
[--C-:B------:R-:W-:Y:S01]  /*f5a0*/  FFMA.FTZ R156, R31, UR4, -R3.reuse ;  /* 0x000000041f9c7c23 */ /* 0x100fe20008010803 */
[--C-:B------:R-:W-:Y:S01]  /*f5b0*/  FFMA.FTZ R159, R46, UR4, -R3.reuse ;  /* 0x000000042e9f7c23 */ /* 0x100fe20008010803 */
[--C-:B------:R-:W-:Y:S01]  /*f5c0*/  FFMA.FTZ R160, R47, UR4, -R3.reuse ;  /* 0x000000042fa07c23 */ /* 0x100fe20008010803 */
[--C-:B------:R-:W-:Y:S01]  /*f5d0*/  FFMA.FTZ R163, R62, UR4, -R3.reuse ;  /* 0x000000043ea37c23 */ /* 0x100fe20008010803 */
[----:B------:R-:W-:Y:S01]  /*f5e0*/  LDSM.16.MT88.4 R36, [R238+0x4000] ;  /* 0x00400000ee24783b */ /* 0x000fe20000004200 */
[--C-:B------:R-:W-:Y:S03]  /*f5f0*/  FFMA.FTZ R164, R63, UR4, -R3.reuse ;  /* 0x000000043fa47c23 */ /* 0x100fe60008010803 */
        /* <DEDUP_REMOVED lines=19> */
[----:B------:R-:W-:Y:S01]  /*f730*/  F2FP.F16.F32.PACK_AB R54, R137, R138 ;  /* 0x0000008a8936723e */ /* 0x000fe200000000ff */
[--C-:B------:R-:W-:Y:S01]  /*f740*/  FFMA.FTZ R2, R6, UR4, -R3.reuse ;  /* 0x0000000406027c23 */ /* 0x100fe20008010803 */
[----:B------:R-:W-:Y:S01]  /*f750*/  FMNMX.FTZ R6, R10, R185, !PT ;  /* 0x000000b90a067209 */ /* 0x000fe20007810000 */
[----:B------:R-:W-:Y:S01]  /*f760*/  LDSM.16.MT88.4 R60, [R238+0x4800] ;  /* 0x00480000ee3c783b */ /* 0x000fe20000004200 */
[----:B-1----:R-:W-:Y:S03]  /*f770*/  FMNMX.FTZ R5, R4, R5, !PT ;  /* 0x0000000504057209 */ /* 0x002fe60007810000 */
[----:B------:R-:W-:Y:S01]  /*f780*/  MUFU.EX2 R156, R156 ;  /* 0x0000009c009c7308 */ /* 0x000fe20000000800 */
[----:B------:R-:W-:Y:S01]  /*f790*/  FMNMX.FTZ R6, R11, R6, !PT ;  /* 0x000000060b067209 */ /* 0x000fe20007810000 */
[--C-:B------:R-:W-:Y:S01]  /*f7a0*/  FFMA.FTZ R152, R7, UR4, -R3.reuse ;  /* 0x0000000407987c23 */ /* 0x100fe20008010803 */
[--C-:B------:R-:W-:Y:S01]  /*f7b0*/  FFMA.FTZ R14, R14, UR4, -R3.reuse ;  /* 0x000000040e0e7c23 */ /* 0x100fe20008010803 */
[--C-:B------:R-:W-:Y:S01]  /*f7c0*/  FFMA.FTZ R15, R15, UR4, -R3.reuse ;  /* 0x000000040f0f7c23 */ /* 0x100fe20008010803 */
[----:B------:R-:W-:Y:S01]  /*f7d0*/  FMNMX.FTZ R6, R18, R6, !PT ;  /* 0x0000000612067209 */ /* 0x000fe20007810000 */
[----:B------:R-:W1:Y:S01]  /*f7e0*/  SHFL.BFLY PT, R4, R5, 0x1, 0x1f ;  /* 0x0c201f0005047f89 */ /* 0x000e6200000e0000 */
[--C-:B------:R-:W-:Y:S03]  /*f7f0*/  FFMA.FTZ R118, R118, UR4, -R3.reuse ;  /* 0x0000000476767c23 */ /* 0x100fe60008010803 */
[----:B------:R-:W-:Y:S01]  /*f800*/  MUFU.EX2 R2, R2 ;  /* 0x0000000200027308 */ /* 0x000fe20000000800 */
[----:B------:R-:W-:Y:S01]  /*f810*/  FMNMX.FTZ R6, R19, R6, !PT ;  /* 0x0000000613067209 */ /* 0x000fe20007810000 */
[--C-:B------:R-:W-:Y:S01]  /*f820*/  FFMA.FTZ R119, R119, UR4, -R3.reuse ;  /* 0x0000000477777c23 */ /* 0x100fe20008010803 */
[--C-:B------:R-:W-:Y:S01]  /*f830*/  FFMA.FTZ R126, R126, UR4, -R3.reuse ;  /* 0x000000047e7e7c23 */ /* 0x100fe20008010803 */
[----:B------:R-:W-:Y:S01]  /*f840*/  FFMA.FTZ R3, R127, UR4, -R3 ;  /* 0x000000047f037c23 */ /* 0x000fe20008010803 */
[----:B------:R-:W-:Y:S01]  /*f850*/  FMNMX.FTZ R6, R26, R6, !PT ;  /* 0x000000061a067209 */ /* 0x000fe20007810000 */
[----:B------:R-:W-:Y:S04]  /*f860*/  FADD.FTZ R139, R142, R139 ;  /* 0x0000008b8e8b7221 */ /* 0x000fe80000010000 */
[----:B------:R-:W-:Y:S01]  /*f870*/  MUFU.EX2 R127, R3 ;  /* 0x00000003007f7308 */ /* 0x000fe20000000800 */
[----:B------:R-:W-:Y:S01]  /*f880*/  FMNMX.FTZ R6, R27, R6, !PT ;  /* 0x000000061b067209 */ /* 0x000fe20007810000 */
[----:B------:R-:W-:Y:S03]  /*f890*/  FADD.FTZ R139, R143, R139 ;  /* 0x0000008b8f8b7221 */ /* 0x000fe60000010000 */
[----:B------:R-:W-:Y:S01]  /*f8a0*/  FMNMX.FTZ R6, R34, R6, !PT ;  /* 0x0000000622067209 */ /* 0x000fe20007810000 */
[----:B------:R-:W-:Y:S04]  /*f8b0*/  FADD.FTZ R139, R144, R139 ;  /* 0x0000008b908b7221 */ /* 0x000fe80000010000 */
[----:B------:R-:W3:Y:S01]  /*f8c0*/  MUFU.EX2 R152, R152 ;  /* 0x0000009800987308 */ /* 0x000ee20000000800 */
[----:B------:R-:W-:Y:S01]  /*f8d0*/  FADD.FTZ R139, R145, R139 ;  /* 0x0000008b918b7221 */ /* 0x000fe20000010000 */
[----:B-1----:R-:W-:Y:S03]  /*f8e0*/  FMNMX.FTZ R5, R5, R4, !PT ;  /* 0x0000000405057209 */ /* 0x002fe60007810000 */
[----:B------:R-:W-:Y:S05]  /*f8f0*/  FADD.FTZ R139, R146, R139 ;  /* 0x0000008b928b7221 */ /* 0x000fea0000010000 */
[----:B------:R-:W1:Y:S01]  /*f900*/  MUFU.EX2 R14, R14 ;  /* 0x0000000e000e7308 */ /* 0x000e620000000800 */
[C---:B------:R-:W-:Y:S01]  /*f910*/  FSETP.NEU.FTZ.AND P0, PT, R5.reuse, -INF , PT ;  /* 0xff8000000500780b */ /* 0x040fe20003f1d000 */
[----:B------:R-:W-:Y:S01]  /*f920*/  FADD.FTZ R4, -R5, R186 ;  /* 0x000000ba05047221 */ /* 0x000fe20000010100 */
[----:B--2---:R-:W-:Y:S01]  /*f930*/  FADD.FTZ R139, R147, R139 ;  /* 0x0000008b938b7221 */ /* 0x004fe20000010000 */
[----:B------:R-:W-:Y:S02]  /*f940*/  MOV R186, R5 ;  /* 0x0000000500ba7202 */ /* 0x000fe40000000f00 */
[----:B------:R-:W-:Y:S04]  /*f950*/  FMUL.FTZ R4, R4, UR4 ;  /* 0x0000000404047c20 */ /* 0x000fe80008410000 */
[----:B------:R-:W2:Y:S01]  /*f960*/  MUFU.EX2 R15, R15 ;  /* 0x0000000f000f7308 */ /* 0x000ea20000000800 */
[----:B---3--:R-:W-:Y:S01]  /*f970*/  F2FP.F16.F32.PACK_AB R53, R152, R2 ;  /* 0x000000029835723e */ /* 0x008fe200000000ff */
[----:B------:R-:W-:Y:S01]  /*f980*/  FFMA.FTZ R2, R181, R136, R2 ;  /* 0x00000088b5027223 */ /* 0x000fe20000010002 */
[----:B------:R-:W-:Y:S03]  /*f990*/  FADD.FTZ R139, R148, R139 ;  /* 0x0000008b948b7221 */ /* 0x000fe60000010000 */
[----:B------:R-:W-:Y:S01]  /*f9a0*/  FADD.FTZ R2, R152, R2 ;  /* 0x0000000298027221 */ /* 0x000fe20000010000 */
[----:B------:R-:W-:Y:S03]  /*f9b0*/  FADD.FTZ R139, R149, R139 ;  /* 0x0000008b958b7221 */ /* 0x000fe60000010000 */
[----:B------:R3:W4:Y:S01]  /*f9c0*/  MUFU.EX2 R12, R4 ;  /* 0x00000004000c7308 */ /* 0x0007220000000800 */
[----:B-1----:R-:W-:Y:S01]  /*f9d0*/  FADD.FTZ R2, R14, R2 ;  /* 0x000000020e027221 */ /* 0x002fe20000010000 */
[----:B------:R-:W-:Y:S04]  /*f9e0*/  FADD.FTZ R139, R150, R139 ;  /* 0x0000008b968b7221 */ /* 0x000fe80000010000 */
[----:B------:R-:W-:Y:S04]  /*f9f0*/  FADD.FTZ R139, R151, R139 ;  /* 0x0000008b978b7221 */ /* 0x000fe80000010000 */
[----:B------:R-:W1:Y:S01]  /*fa00*/  MUFU.EX2 R157, R157 ;  /* 0x0000009d009d7308 */ /* 0x000e620000000800 */
[C---:B--2---:R-:W-:Y:S01]  /*fa10*/  F2FP.F16.F32.PACK_AB R55, R15.reuse, R14 ;  /* 0x0000000e0f37723e */ /* 0x044fe200000000ff */
[----:B------:R-:W-:Y:S01]  /*fa20*/  FADD.FTZ R2, R15, R2 ;  /* 0x000000020f027221 */ /* 0x000fe20000010000 */
[----:B------:R-:W-:Y:S03]  /*fa30*/  FADD.FTZ R139, R68, R139 ;  /* 0x0000008b448b7221 */ /* 0x000fe60000010000 */
[----:B------:R-:W-:Y:S04]  /*fa40*/  FADD.FTZ R2, R153, R2 ;  /* 0x0000000299027221 */ /* 0x000fe80000010000 */
[----:B------:R-:W2:Y:S01]  /*fa50*/  MUFU.EX2 R158, R158 ;  /* 0x0000009e009e7308 */ /* 0x000ea20000000800 */
[----:B---3--:R-:W-:Y:S01]  /*fa60*/  FMNMX.FTZ R4, R35, R6, !PT ;  /* 0x0000000623047209 */ /* 0x008fe20007810000 */
[C---:B------:R-:W-:Y:S05]  /*fa70*/  HMMA.16816.F32 R192, R52.reuse, R20, R192 ;  /* 0x0000001434c0723c */ /* 0x040fea00000018c0 */
[----:B----4-:R-:W-:Y:S03]  /*fa80*/  FMUL.FTZ R216, R12, R216 ;  /* 0x000000d80cd87220 */ /* 0x010fe60000410000 */
[----:B------:R-:W3:Y:S01]  /*fa90*/  MUFU.EX2 R159, R159 ;  /* 0x0000009f009f7308 */ /* 0x000ee20000000800 */
[C---:B------:R-:W-:Y:S03]  /*faa0*/  HMMA.16816.F32 R188, R52.reuse, R22, R188 ;  /* 0x0000001634bc723c */ /* 0x040fe600000018bc */
[----:B------:R-:W-:Y:S01]  /*fab0*/  FMNMX.FTZ R4, R42, R4, !PT ;  /* 0x000000042a047209 */ /* 0x000fe20007810000 */
[C---:B------:R-:W-:Y:S02]  /*fac0*/  FMUL.FTZ R217, R12.reuse, R217 ;  /* 0x000000d90cd97220 */ /* 0x040fe40000410000 */
[C---:B------:R-:W-:Y:S03]  /*fad0*/  HMMA.16816.F32 R200, R52.reuse, R36, R200 ;  /* 0x0000002434c8723c */ /* 0x040fe600000018c8 */
[----:B------:R-:W4:Y:S02]  /*fae0*/  MUFU.EX2 R160, R160 ;  /* 0x000000a000a07308 */ /* 0x000f240000000800 */
[----:B------:R-:W-:Y:S01]  /*faf0*/  FMNMX.FTZ R4, R43, R4, !PT ;  /* 0x000000042b047209 */ /* 0x000fe20007810000 */
[----:B------:R-:W-:Y:S07]  /*fb00*/  HMMA.16816.F32 R196, R52, R38, R196 ;  /* 0x0000002634c4723c */ /* 0x000fee00000018c4 */
[----:B------:R-:W5:Y:S01]  /*fb10*/  MUFU.EX2 R161, R161 ;  /* 0x000000a100a17308 */ /* 0x000f620000000800 */
[C---:B------:R-:W-:Y:S03]  /*fb20*/  FMUL.FTZ R212, R12.reuse, R212 ;  /* 0x000000d40cd47220 */ /* 0x040fe60000410000 */
[C---:B------:R-:W-:Y:S01]  /*fb30*/  FMUL.FTZ R213, R12.reuse, R213 ;  /* 0x000000d50cd57220 */ /* 0x040fe20000410000 */
[C---:B------:R-:W-:Y:S01]  /*fb40*/  FMUL.FTZ R208, R12.reuse, R208 ;  /* 0x000000d00cd07220 */ /* 0x040fe20000410000 */
[C---:B------:R-:W-:Y:S04]  /*fb50*/  FMUL.FTZ R209, R12.reuse, R209 ;  /* 0x000000d10cd17220 */ /* 0x040fe80000410000 */
[----:B------:R-:W5:Y:S01]  /*fb60*/  MUFU.EX2 R162, R162 ;  /* 0x000000a200a27308 */ /* 0x000f620000000800 */
[C---:B------:R-:W-:Y:S01]  /*fb70*/  FMUL.FTZ R204, R12.reuse, R204 ;  /* 0x000000cc0ccc7220 */ /* 0x040fe20000410000 */
[----:B------:R-:W-:Y:S01]  /*fb80*/  FMUL.FTZ R205, R12, R205 ;  /* 0x000000cd0ccd7220 */ /* 0x000fe20000410000 */
[----:B------:R-:W-:Y:S01]  /*fb90*/  FMNMX.FTZ R4, R50, R4, !PT ;  /* 0x0000000432047209 */ /* 0x000fe20007810000 */
[----:B------:R-:W-:Y:S03]  /*fba0*/  FADD.FTZ R2, R154, R2 ;  /* 0x000000029a027221 */ /* 0x000fe60000010000 */
[----:B------:R-:W-:Y:S03]  /*fbb0*/  FMNMX.FTZ R4, R51, R4, !PT ;  /* 0x0000000433047209 */ /* 0x000fe60007810000 */
[----:B------:R-:W5:Y:S01]  /*fbc0*/  MUFU.EX2 R163, R163 ;  /* 0x000000a300a37308 */ /* 0x000f620000000800 */
[----:B------:R-:W-:Y:S01]  /*fbd0*/  FADD.FTZ R2, R155, R2 ;  /* 0x000000029b027221 */ /* 0x000fe20000010000 */
[----:B------:R-:W-:Y:S03]  /*fbe0*/  FMNMX.FTZ R4, R58, R4, !PT ;  /* 0x000000043a047209 */ /* 0x000fe60007810000 */
[----:B------:R-:W-:Y:S01]  /*fbf0*/  FADD.FTZ R2, R156, R2 ;  /* 0x000000029c027221 */ /* 0x000fe20000010000 */
[----:B------:R-:W-:Y:S04]  /*fc00*/  FMNMX.FTZ R4, R59, R4, !PT ;  /* 0x000000043b047209 */ /* 0x000fe80007810000 */
[----:B------:R-:W-:Y:S01]  /*fc10*/  MUFU.EX2 R164, R164 ;  /* 0x000000a400a47308 */ /* 0x000fe20000000800 */
[----:B-1----:R-:W-:Y:S01]  /*fc20*/  FADD.FTZ R2, R157, R2 ;  /* 0x000000029d027221 */ /* 0x002fe20000010000 */
[----:B------:R-:W-:Y:S03]  /*fc30*/  FMNMX.FTZ R4, R66, R4, !PT ;  /* 0x0000000442047209 */ /* 0x000fe60007810000 */
[----:B--2---:R-:W-:Y:S01]  /*fc40*/  FADD.FTZ R2, R158, R2 ;  /* 0x000000029e027221 */ /* 0x004fe20000010000 */
[----:B------:R-:W-:Y:S04]  /*fc50*/  FMNMX.FTZ R4, R67, R4, !PT ;  /* 0x0000000443047209 */ /* 0x000fe80007810000 */
[----:B------:R-:W1:Y:S01]  /*fc60*/  MUFU.EX2 R69, R69 ;  /* 0x0000004500457308 */ /* 0x000e620000000800 */
[----:B---3--:R-:W-:Y:S01]  /*fc70*/  FADD.FTZ R2, R159, R2 ;  /* 0x000000029f027221 */ /* 0x008fe20000010000 */
[----:B------:R-:W-:Y:S03]  /*fc80*/  FMNMX.FTZ R4, R74, R4, !PT ;  /* 0x000000044a047209 */ /* 0x000fe60007810000 */
[----:B----4-:R-:W-:Y:S01]  /*fc90*/  FADD.FTZ R2, R160, R2 ;  /* 0x00000002a0027221 */ /* 0x010fe20000010000 */
[----:B------:R-:W-:Y:S04]  /*fca0*/  FMNMX.FTZ R4, R75, R4, !PT ;  /* 0x000000044b047209 */ /* 0x000fe80007810000 */
[----:B------:R-:W2:Y:S01]  /*fcb0*/  MUFU.EX2 R76, R76 ;  /* 0x0000004c004c7308 */ /* 0x000ea20000000800 */
[----:B-----5:R-:W-:Y:S01]  /*fcc0*/  FADD.FTZ R2, R161, R2 ;  /* 0x00000002a1027221 */ /* 0x020fe20000010000 */
[----:B------:R-:W-:Y:S03]  /*fcd0*/  FMNMX.FTZ R4, R82, R4, !PT ;  /* 0x0000000452047209 */ /* 0x000fe60007810000 */
[----:B------:R-:W-:Y:S01]  /*fce0*/  FADD.FTZ R2, R162, R2 ;  /* 0x00000002a2027221 */ /* 0x000fe20000010000 */
[----:B------:R-:W-:Y:S04]  /*fcf0*/  FMNMX.FTZ R4, R83, R4, !PT ;  /* 0x0000000453047209 */ /* 0x000fe80007810000 */
[----:B------:R-:W3:Y:S01]  /*fd00*/  MUFU.EX2 R77, R77 ;  /* 0x0000004d004d7308 */ /* 0x000ee20000000800 */
[----:B------:R-:W-:Y:S01]  /*fd10*/  FADD.FTZ R2, R163, R2 ;  /* 0x00000002a3027221 */ /* 0x000fe20000010000 */
[----:B-1----:R-:W-:Y:S01]  /*fd20*/  FADD.FTZ R139, R69, R139 ;  /* 0x0000008b458b7221 */ /* 0x002fe20000010000 */
[----:B------:R-:W-:Y:S02]  /*fd30*/  FMNMX.FTZ R4, R90, R4, !PT ;  /* 0x000000045a047209 */ /* 0x000fe40007810000 */
[----:B------:R-:W-:Y:S02]  /*fd40*/  FADD.FTZ R2, R164, R2 ;  /* 0x00000002a4027221 */ /* 0x000fe40000010000 */
[----:B------:R-:W-:Y:S03]  /*fd50*/  FMNMX.FTZ R4, R91, R4, !PT ;  /* 0x000000045b047209 */ /* 0x000fe60007810000 */
[----:B------:R-:W1:Y:S01]  /*fd60*/  MUFU.EX2 R70, R70 ;  /* 0x0000004600467308 */ /* 0x000e620000000800 */
[----:B--2---:R-:W-:Y:S01]  /*fd70*/  FADD.FTZ R139, R76, R139 ;  /* 0x0000008b4c8b7221 */ /* 0x004fe20000010000 */
[----:B------:R-:W-:Y:S04]  /*fd80*/  FMNMX.FTZ R4, R98, R4, !PT ;  /* 0x0000000462047209 */ /* 0x000fe80007810000 */
[----:B------:R-:W-:Y:S04]  /*fd90*/  FMNMX.FTZ R4, R99, R4, !PT ;  /* 0x0000000463047209 */ /* 0x000fe80007810000 */
[----:B------:R-:W2:Y:S01]  /*fda0*/  MUFU.EX2 R71, R71 ;  /* 0x0000004700477308 */ /* 0x000ea20000000800 */
[----:B---3--:R-:W-:Y:S01]  /*fdb0*/  FADD.FTZ R139, R77, R139 ;  /* 0x0000008b4d8b7221 */ /* 0x008fe20000010000 */
[----:B------:R-:W-:Y:S04]  /*fdc0*/  FMNMX.FTZ R4, R106, R4, !PT ;  /* 0x000000046a047209 */ /* 0x000fe80007810000 */
[----:B------:R-:W-:Y:S04]  /*fdd0*/  FMNMX.FTZ R4, R107, R4, !PT ;  /* 0x000000046b047209 */ /* 0x000fe80007810000 */
[----:B------:R-:W3:Y:S01]  /*fde0*/  MUFU.EX2 R78, R78 ;  /* 0x0000004e004e7308 */ /* 0x000ee20000000800 */
[----:B-1----:R-:W-:Y:S01]  /*fdf0*/  FADD.FTZ R2, R70, R2 ;  /* 0x0000000246027221 */ /* 0x002fe20000010000 */
[----:B------:R-:W-:Y:S04]  /*fe00*/  FMNMX.FTZ R4, R114, R4, !PT ;  /* 0x0000000472047209 */ /* 0x000fe80007810000 */
[----:B------:R-:W-:Y:S04]  /*fe10*/  FMNMX.FTZ R4, R115, R4, !PT ;  /* 0x0000000473047209 */ /* 0x000fe80007810000 */
        /* <DEDUP_REMOVED lines=10> */
[----:B------:R-:W1:Y:S08]  /*fec0*/  SHFL.BFLY PT, R4, R6, 0x2, 0x1f ;  /* 0x0c401f0006047f89 */ /* 0x000e7000000e0000 */
[----:B------:R-:W4:Y:S01]  /*fed0*/  MUFU.EX2 R92, R92 ;  /* 0x0000005c005c7308 */ /* 0x000f220000000800 */
[----:B--2---:R-:W-:Y:S09]  /*fee0*/  FADD.FTZ R139, R84, R139 ;  /* 0x0000008b548b7221 */ /* 0x004ff20000010000 */
[----:B------:R-:W2:Y:S01]  /*fef0*/  MUFU.EX2 R93, R93 ;  /* 0x0000005d005d7308 */ /* 0x000ea20000000800 */
[----:B---3--:R-:W-:Y:S09]  /*ff00*/  FADD.FTZ R139, R85, R139 ;  /* 0x0000008b558b7221 */ /* 0x008ff20000010000 */
[----:B------:R-:W3:Y:S01]  /*ff10*/  MUFU.EX2 R86, R86 ;  /* 0x0000005600567308 */ /* 0x000ee20000000800 */
[----:B----4-:R-:W-:Y:S01]  /*ff20*/  FADD.FTZ R139, R92, R139 ;  /* 0x0000008b5c8b7221 */ /* 0x010fe20000010000 */
[----:B-1----:R-:W-:Y:S01]  /*ff30*/  FMNMX.FTZ R4, R6, R4, !PT ;  /* 0x0000000406047209 */ /* 0x002fe20007810000 */
[----:B------:R-:W-:Y:S07]  /*ff40*/  FMUL.FTZ R6, R5, UR4 ;  /* 0x0000000405067c20 */ /* 0x000fee0008410000 */
[----:B------:R-:W1:Y:S01]  /*ff50*/  MUFU.EX2 R87, R87 ;  /* 0x0000005700577308 */ /* 0x000e620000000800 */
[----:B------:R-:W4:Y:S01]  /*ff60*/  SHFL.BFLY PT, R7, R4, 0x1, 0x1f ;  /* 0x0c201f0004077f89 */ /* 0x000f2200000e0000 */
[----:B------:R-:W-:Y:S01]  /*ff70*/  FSEL R6, R6, RZ, P0 ;  /* 0x000000ff06067208 */ /* 0x000fe20000000000 */
[----:B--2---:R-:W-:Y:S04]  /*ff80*/  FADD.FTZ R139, R93, R139 ;  /* 0x0000008b5d8b7221 */ /* 0x004fe80000010000 */
[--C-:B------:R-:W-:Y:S03]  /*ff90*/  FFMA.FTZ R169, R24, UR4, -R6.reuse ;  /* 0x0000000418a97c23 */ /* 0x100fe60008010806 */
[----:B------:R-:W2:Y:S01]  /*ffa0*/  MUFU.EX2 R94, R94 ;  /* 0x0000005e005e7308 */ /* 0x000ea20000000800 */
[--C-:B------:R-:W-:Y:S01]  /*ffb0*/  FFMA.FTZ R170, R16, UR4, -R6.reuse ;  /* 0x0000000410aa7c23 */ /* 0x100fe20008010806 */
[----:B------:R-:W-:Y:S01]  /*ffc0*/  F2FP.F16.F32.PACK_AB R16, R141, R140 ;  /* 0x0000008c8d10723e */ /* 0x000fe200000000ff */
[--C-:B------:R-:W-:Y:S01]  /*ffd0*/  FFMA.FTZ R168, R17, UR4, -R6.reuse ;  /* 0x0000000411a87c23 */ /* 0x100fe20008010806 */
[----:B------:R-:W-:Y:S01]  /*ffe0*/  F2FP.F16.F32.PACK_AB R17, R154, R153 ;  /* 0x000000999a11723e */ /* 0x000fe200000000ff */
        /* <DEDUP_REMOVED lines=10> */
[----:B------:R-:W-:Y:S03]  /*10090*/  FFMA.FTZ R57, R57, UR4, -R6 ;  /* 0x0000000439397c23 */ /* 0x000fe60008010806 */
[----:B------:R-:W-:Y:S01]  /*100a0*/  MUFU.EX2 R171, R171 ;  /* 0x000000ab00ab7308 */ /* 0x000fe20000000800 */
[----:B----4-:R-:W-:Y:S01]  /*100b0*/  FMNMX.FTZ R7, R4, R7, !PT ;  /* 0x0000000704077209 */ /* 0x010fe20007810000 */
[----:B---3--:R-:W-:Y:S03]  /*100c0*/  FADD.FTZ R2, R86, R2 ;  /* 0x0000000256027221 */ /* 0x008fe60000010000 */
[C---:B------:R-:W-:Y:S01]  /*100d0*/  FSETP.NEU.FTZ.AND P0, PT, R7.reuse, -INF , PT ;  /* 0xff8000000700780b */ /* 0x040fe20003f1d000 */
[----:B------:R-:W-:Y:S01]  /*100e0*/  FADD.FTZ R4, -R7, R185 ;  /* 0x000000b907047221 */ /* 0x000fe20000010100 */
[----:B-1----:R-:W-:Y:S03]  /*100f0*/  FADD.FTZ R2, R87, R2 ;  /* 0x0000000257027221 */ /* 0x002fe60000010000 */
[----:B------:R-:W1:Y:S01]  /*10100*/  MUFU.EX2 R168, R168 ;  /* 0x000000a800a87308 */ /* 0x000e620000000800 */
[----:B------:R-:W-:Y:S01]  /*10110*/  MOV R185, R7 ;  /* 0x0000000700b97202 */ /* 0x000fe20000000f00 */
[----:B------:R-:W-:Y:S01]  /*10120*/  FMUL.FTZ R3, R4, UR4 ;  /* 0x0000000404037c20 */ /* 0x000fe20008410000 */
[----:B------:R-:W-:Y:S01]  /*10130*/  FMUL.FTZ R4, R7, UR4 ;  /* 0x0000000407047c20 */ /* 0x000fe20008410000 */
[----:B--2---:R-:W-:Y:S06]  /*10140*/  FADD.FTZ R2, R94, R2 ;  /* 0x000000025e027221 */ /* 0x004fec0000010000 */
[----:B------:R2:W3:Y:S10]  /*10150*/  MUFU.EX2 R13, R3 ;  /* 0x00000003000d7308 */ /* 0x0004f40000000800 */
[----:B------:R-:W-:Y:S01]  /*10160*/  MUFU.EX2 R169, R169 ;  /* 0x000000a900a97308 */ /* 0x000fe20000000800 */
[----:B-1----:R-:W-:Y:S09]  /*10170*/  F2FP.F16.F32.PACK_AB R54, R168, R170 ;  /* 0x000000aaa836723e */ /* 0x002ff200000000ff */
[----:B------:R-:W1:Y:S01]  /*10180*/  MUFU.EX2 R9, R9 ;  /* 0x0000000900097308 */ /* 0x000e620000000800 */
[----:B--2---:R-:W-:Y:S01]  /*10190*/  FFMA.FTZ R3, R8, UR4, -R6 ;  /* 0x0000000408037c23 */ /* 0x004fe20008010806 */
[----:B------:R-:W-:Y:S01]  /*101a0*/  FSEL R8, R4, RZ, P0 ;  /* 0x000000ff04087208 */ /* 0x000fe20000000000 */
[C---:B---3--:R-:W-:Y:S01]  /*101b0*/  FMUL.FTZ R218, R13.reuse, R218 ;  /* 0x000000da0dda7220 */ /* 0x048fe20000410000 */
[C---:B------:R-:W-:Y:S01]  /*101c0*/  FMUL.FTZ R219, R13.reuse, R219 ;  /* 0x000000db0ddb7220 */ /* 0x040fe20000410000 */
[C---:B------:R-:W-:Y:S01]  /*101d0*/  FMUL.FTZ R214, R13.reuse, R214 ;  /* 0x000000d60dd67220 */ /* 0x040fe20000410000 */
[----:B------:R-:W-:Y:S01]  /*101e0*/  FMUL.FTZ R215, R13, R215 ;  /* 0x000000d70dd77220 */ /* 0x000fe20000410000 */
[--C-:B------:R-:W-:Y:S03]  /*101f0*/  FFMA.FTZ R174, R27, UR4, -R8.reuse ;  /* 0x000000041bae7c23 */ /* 0x100fe60008010808 */
[----:B------:R-:W2:Y:S01]  /*10200*/  MUFU.EX2 R3, R3 ;  /* 0x0000000300037308 */ /* 0x000ea20000000800 */
[--C-:B------:R-:W-:Y:S01]  /*10210*/  FFMA.FTZ R173, R18, UR4, -R8.reuse ;  /* 0x0000000412ad7c23 */ /* 0x100fe20008010808 */
[----:B------:R-:W-:Y:S01]  /*10220*/  F2FP.F16.F32.PACK_AB R18, R143, R142 ;  /* 0x0000008e8f12723e */ /* 0x000fe200000000ff */
[--C-:B------:R-:W-:Y:S01]  /*10230*/  FFMA.FTZ R172, R19, UR4, -R8.reuse ;  /* 0x0000000413ac7c23 */ /* 0x100fe20008010808 */
[----:B------:R-:W-:Y:S01]  /*10240*/  F2FP.F16.F32.PACK_AB R19, R156, R155 ;  /* 0x0000009b9c13723e */ /* 0x000fe200000000ff */
[--C-:B------:R-:W-:Y:S01]  /*10250*/  FFMA.FTZ R175, R34, UR4, -R8.reuse ;  /* 0x0000000422af7c23 */ /* 0x100fe20008010808 */
[C---:B------:R-:W-:Y:S01]  /*10260*/  FMUL.FTZ R210, R13.reuse, R210 ;  /* 0x000000d20dd27220 */ /* 0x040fe20000410000 */
[----:B------:R-:W-:Y:S03]  /*10270*/  FMUL.FTZ R211, R13, R211 ;  /* 0x000000d30dd37220 */ /* 0x000fe60000410000 */
[----:B------:R-:W-:Y:S01]  /*10280*/  MUFU.EX2 R173, R173 ;  /* 0x000000ad00ad7308 */ /* 0x000fe20000000800 */
[----:B-1----:R-:W-:Y:S01]  /*10290*/  F2FP.F16.F32.PACK_AB R32, R9, R169 ;  /* 0x000000a90920723e */ /* 0x002fe200000000ff */
[----:B------:R-:W-:Y:S01]  /*102a0*/  FMUL.FTZ R206, R13, R206 ;  /* 0x000000ce0dce7220 */ /* 0x000fe20000410000 */
[C---:B------:R-:W-:Y:S07]  /*102b0*/  HMMA.16816.F32 R192, R16.reuse, R28, R192 ;  /* 0x0000001c10c0723c */ /* 0x040fee00000018c0 */
[----:B------:R-:W1:Y:S01]  /*102c0*/  MUFU.EX2 R172, R172 ;  /* 0x000000ac00ac7308 */ /* 0x000e620000000800 */
[C---:B------:R-:W-:Y:S03]  /*102d0*/  HMMA.16816.F32 R188, R16.reuse, R30, R188 ;  /* 0x0000001e10bc723c */ /* 0x040fe600000018bc */
[----:B--2---:R-:W-:Y:S03]  /*102e0*/  F2FP.F16.F32.PACK_AB R52, R171, R3 ;  /* 0x00000003ab34723e */ /* 0x004fe600000000ff */
[C---:B------:R-:W-:Y:S03]  /*102f0*/  HMMA.16816.F32 R200, R16.reuse, R44, R200 ;  /* 0x0000002c10c8723c */ /* 0x040fe600000018c8 */
[----:B------:R-:W-:Y:S02]  /*10300*/  MUFU.EX2 R134, R134 ;  /* 0x0000008600867308 */ /* 0x000fe40000000800 */
[----:B------:R-:W-:Y:S01]  /*10310*/  FMUL.FTZ R207, R13, R207 ;  /* 0x000000cf0dcf7220 */ /* 0x000fe20000410000 */
[----:B------:R-:W-:Y:S01]  /*10320*/  HMMA.16816.F32 R196, R16, R46, R196 ;  /* 0x0000002e10c4723c */ /* 0x000fe200000018c4 */
[----:B------:R-:W2:Y:S06]  /*10330*/  LDSM.16.MT88.4 R16, [R237+0x4800] ;  /* 0x00480000ed10783b */ /* 0x000eac0000004200 */
[----:B------:R-:W3:Y:S01]  /*10340*/  MUFU.EX2 R165, R165 ;  /* 0x000000a500a57308 */ /* 0x000ee20000000800 */
[----:B-1----:R-:W-:Y:S03]  /*10350*/  F2FP.F16.F32.PACK_AB R55, R172, R173 ;  /* 0x000000adac37723e */ /* 0x002fe600000000ff */
[--C-:B------:R-:W-:Y:S01]  /*10360*/  FFMA.FTZ R50, R50, UR4, -R8.reuse ;  /* 0x0000000432327c23 */ /* 0x100fe20008010808 */
[--C-:B------:R-:W-:Y:S01]  /*10370*/  FFMA.FTZ R4, R10, UR4, -R8.reuse ;  /* 0x000000040a047c23 */ /* 0x100fe20008010808 */
[----:B------:R-:W-:Y:S04]  /*10380*/  FFMA.FTZ R10, R11, UR4, -R8 ;  /* 0x000000040b0a7c23 */ /* 0x000fe80008010808 */
[----:B------:R-:W-:Y:S01]  /*10390*/  MUFU.EX2 R174, R174 ;  /* 0x000000ae00ae7308 */ /* 0x000fe20000000800 */
[--C-:B------:R-:W-:Y:S01]  /*103a0*/  FFMA.FTZ R11, R64, UR4, -R6.reuse ;  /* 0x00000004400b7c23 */ /* 0x100fe20008010806 */
[--C-:B------:R-:W-:Y:S01]  /*103b0*/  FFMA.FTZ R64, R65, UR4, -R6.reuse ;  /* 0x0000000441407c23 */ /* 0x100fe20008010806 */
[--C-:B------:R-:W-:Y:S01]  /*103c0*/  FFMA.FTZ R65, R72, UR4, -R6.reuse ;  /* 0x0000000448417c23 */ /* 0x100fe20008010806 */
[----:B------:R-:W-:Y:S01]  /*103d0*/  FFMA.FTZ R72, R73, UR4, -R6 ;  /* 0x0000000449487c23 */ /* 0x000fe20008010806 */
[--C-:B------:R-:W-:Y:S01]  /*103e0*/  FFMA.FTZ R73, R26, UR4, -R8.reuse ;  /* 0x000000041a497c23 */ /* 0x100fe20008010808 */
[----:B------:R-:W-:Y:S01]  /*103f0*/  FFMA.FTZ R3, R182, R12, R3 ;  /* 0x0000000cb6037223 */ /* 0x000fe20000010003 */
[----:B------:R-:W1:Y:S03]  /*10400*/  LDSM.16.MT88.4 R24, [R237+0x4c00] ;  /* 0x004c0000ed18783b */ /* 0x000e660000004200 */
[----:B------:R-:W-:Y:S01]  /*10410*/  MUFU.EX2 R4, R4 ;  /* 0x0000000400047308 */ /* 0x000fe20000000800 */
[----:B---3--:R-:W-:Y:S01]  /*10420*/  F2FP.F16.F32.PACK_AB R34, R165, R134 ;  /* 0x00000086a522723e */ /* 0x008fe200000000ff */
[----:B------:R-:W-:Y:S01]  /*10430*/  FADD.FTZ R3, R171, R3 ;  /* 0x00000003ab037221 */ /* 0x000fe20000010000 */
[----:B------:R-:W-:Y:S03]  /*10440*/  FFMA.FTZ R0, R130, UR4, -R8 ;  /* 0x0000000482007c23 */ /* 0x000fe60008010808 */
[----:B------:R-:W-:Y:S04]  /*10450*/  FADD.FTZ R3, R170, R3 ;  /* 0x00000003aa037221 */ /* 0x000fe80000010000 */
[----:B------:R-:W3:Y:S01]  /*10460*/  MUFU.EX2 R10, R10 ;  /* 0x0000000a000a7308 */ /* 0x000ee20000000800 */
[----:B------:R-:W-:Y:S04]  /*10470*/  FADD.FTZ R3, R168, R3 ;  /* 0x00000003a8037221 */ /* 0x000fe80000010000 */
[----:B------:R-:W-:Y:S01]  /*10480*/  FADD.FTZ R169, R169, R3 ;  /* 0x00000003a9a97221 */ /* 0x000fe20000010000 */
[----:B------:R-:W-:Y:S04]  /*10490*/  MOV R3, R132 ;  /* 0x0000008400037202 */ /* 0x000fe80000000f00 */
[----:B------:R-:W4:Y:S01]  /*104a0*/  MUFU.EX2 R73, R73 ;  /* 0x0000004900497308 */ /* 0x000f220000000800 */
[----:B------:R-:W-:Y:S04]  /*104b0*/  FADD.FTZ R169, R9, R169 ;  /* 0x000000a909a97221 */ /* 0x000fe80000010000 */
[----:B------:R-:W-:Y:S05]  /*104c0*/  FADD.FTZ R169, R134, R169 ;  /* 0x000000a986a97221 */ /* 0x000fea0000010000 */
[----:B------:R-:W-:Y:S01]  /*104d0*/  MUFU.EX2 R175, R175 ;  /* 0x000000af00af7308 */ /* 0x000fe20000000800 */
[C---:B---3--:R-:W-:Y:S01]  /*104e0*/  F2FP.F16.F32.PACK_AB R53, R10.reuse, R4 ;  /* 0x000000040a35723e */ /* 0x048fe200000000ff */
[----:B------:R-:W-:Y:S01]  /*104f0*/  FFMA.FTZ R4, R183, R13, R4 ;  /* 0x0000000db7047223 */ /* 0x000fe20000010004 */
[----:B------:R-:W-:Y:S03]  /*10500*/  FADD.FTZ R169, R165, R169 ;  /* 0x000000a9a5a97221 */ /* 0x000fe60000010000 */
[----:B------:R-:W-:Y:S04]  /*10510*/  FADD.FTZ R4, R10, R4 ;  /* 0x000000040a047221 */ /* 0x000fe80000010000 */
[----:B------:R-:W3:Y:S01]  /*10520*/  MUFU.EX2 R166, R166 ;  /* 0x000000a600a67308 */ /* 0x000ee20000000800 */
[----:B----4-:R-:W-:Y:S01]  /*10530*/  F2FP.F16.F32.PACK_AB R33, R174, R73 ;  /* 0x00000049ae21723e */ /* 0x010fe200000000ff */
[C---:B------:R-:W-:Y:S05]  /*10540*/  HMMA.16816.F32 R216, R52.reuse, R20, R216 ;  /* 0x0000001434d8723c */ /* 0x040fea00000018d8 */
[----:B------:R-:W-:Y:S03]  /*10550*/  FADD.FTZ R4, R173, R4 ;  /* 0x00000004ad047221 */ /* 0x000fe60000010000 */
[----:B------:R-:W4:Y:S03]  /*10560*/  MUFU.EX2 R167, R167 ;  /* 0x000000a700a77308 */ /* 0x000f260000000800 */
[----:B------:R-:W-:Y:S01]  /*10570*/  F2FP.F16.F32.PACK_AB R20, R145, R144 ;  /* 0x000000909114723e */ /* 0x000fe200000000ff */
[C---:B------:R-:W-:Y:S03]  /*10580*/  HMMA.16816.F32 R212, R52.reuse, R22, R212 ;  /* 0x0000001634d4723c */ /* 0x040fe600000018d4 */
[----:B------:R-:W-:Y:S01]  /*10590*/  F2FP.F16.F32.PACK_AB R21, R158, R157 ;  /* 0x0000009d9e15723e */ /* 0x000fe200000000ff */
[----:B------:R-:W-:Y:S02]  /*105a0*/  FADD.FTZ R4, R172, R4 ;  /* 0x00000004ac047221 */ /* 0x000fe40000010000 */
[----:B------:R-:W-:Y:S01]  /*105b0*/  MUFU.EX2 R48, R48 ;  /* 0x0000003000307308 */ /* 0x000fe20000000800 */
[----:B------:R-:W-:Y:S01]  /*105c0*/  F2FP.F16.F32.PACK_AB R22, R147, R146 ;  /* 0x000000929316723e */ /* 0x000fe200000000ff */
[C---:B------:R-:W-:Y:S03]  /*105d0*/  HMMA.16816.F32 R208, R52.reuse, R36, R208 ;  /* 0x0000002434d0723c */ /* 0x040fe600000018d0 */
[----:B------:R-:W-:Y:S01]  /*105e0*/  F2FP.F16.F32.PACK_AB R23, R160, R159 ;  /* 0x0000009fa017723e */ /* 0x000fe200000000ff */
[----:B------:R-:W-:Y:S01]  /*105f0*/  FADD.FTZ R4, R73, R4 ;  /* 0x0000000449047221 */ /* 0x000fe20000010000 */
[----:B---3--:R-:W-:Y:S03]  /*10600*/  FADD.FTZ R169, R166, R169 ;  /* 0x000000a9a6a97221 */ /* 0x008fe60000010000 */
[----:B------:R-:W3:Y:S03]  /*10610*/  MUFU.EX2 R49, R49 ;  /* 0x0000003100317308 */ /* 0x000ee60000000800 */
[C---:B----4-:R-:W-:Y:S01]  /*10620*/  F2FP.F16.F32.PACK_AB R36, R167.reuse, R166 ;  /* 0x000000a6a724723e */ /* 0x050fe200000000ff */
[----:B------:R-:W-:Y:S03]  /*10630*/  HMMA.16816.F32 R204, R52, R38, R204 ;  /* 0x0000002634cc723c */ /* 0x000fe600000018cc */
[----:B------:R-:W-:Y:S01]  /*10640*/  FADD.FTZ R4, R174, R4 ;  /* 0x00000004ae047221 */ /* 0x000fe20000010000 */
[----:B------:R-:W-:Y:S02]  /*10650*/  FADD.FTZ R169, R167, R169 ;  /* 0x000000a9a7a97221 */ /* 0x000fe40000010000 */
[----:B------:R-:W-:Y:S01]  /*10660*/  MUFU.EX2 R56, R56 ;  /* 0x0000003800387308 */ /* 0x000fe20000000800 */
[C---:B--2---:R-:W-:Y:S05]  /*10670*/  HMMA.16816.F32 R192, R20.reuse, R16, R192 ;  /* 0x0000001014c0723c */ /* 0x044fea00000018c0 */
[----:B------:R-:W-:Y:S01]  /*10680*/  FFMA.FTZ R53, R35, UR4, -R8 ;  /* 0x0000000423357c23 */ /* 0x000fe20008010808 */
[C---:B------:R-:W-:Y:S03]  /*10690*/  HMMA.16816.F32 R188, R20.reuse, R18, R188 ;  /* 0x0000001214bc723c */ /* 0x040fe600000018bc */
[----:B------:R-:W2:Y:S02]  /*106a0*/  MUFU.EX2 R57, R57 ;  /* 0x0000003900397308 */ /* 0x000ea40000000800 */
[----:B---3--:R-:W-:Y:S01]  /*106b0*/  F2FP.F16.F32.PACK_AB R38, R49, R48 ;  /* 0x000000303126723e */ /* 0x008fe200000000ff */
[C---:B------:R-:W-:Y:S07]  /*106c0*/  HMMA.16816.F32 R200, R20.reuse, R60, R200 ;  /* 0x0000003c14c8723c */ /* 0x040fee00000018c8 */
[----:B------:R-:W3:Y:S01]  /*106d0*/  MUFU.EX2 R53, R53 ;  /* 0x0000003500357308 */ /* 0x000ee20000000800 */
[----:B------:R-:W-:Y:S01]  /*106e0*/  FFMA.FTZ R52, R80, UR4, -R6 ;  /* 0x0000000450347c23 */ /* 0x000fe20008010806 */
[----:B------:R-:W-:Y:S01]  /*106f0*/  HMMA.16816.F32 R196, R20, R62, R196 ;  /* 0x0000003e14c4723c */ /* 0x000fe200000018c4 */
[----:B------:R-:W4:Y:S07]  /*10700*/  LDSM.16.MT88.4 R20, [R238+0x4c00] ;  /* 0x004c0000ee14783b */ /* 0x000f2e0000004200 */
[----:B------:R-:W-:Y:S03]  /*10710*/  MUFU.EX2 R11, R11 ;  /* 0x0000000b000b7308 */ /* 0x000fe60000000800 */
[----:B--2---:R-:W-:Y:S01]  /*10720*/  F2FP.F16.F32.PACK_AB R40, R57, R56 ;  /* 0x000000383928723e */ /* 0x004fe200000000ff */
[----:B------:R-:W-:Y:S01]  /*10730*/  FFMA.FTZ R80, R42, UR4, -R8 ;  /* 0x000000042a507c23 */ /* 0x000fe20008010808 */
[----:B------:R-:W-:Y:S01]  /*10740*/  FFMA.FTZ R54, R81, UR4, -R6 ;  /* 0x0000000451367c23 */ /* 0x000fe20008010806 */
[----:B------:R-:W-:Y:S01]  /*10750*/  FFMA.FTZ R81, R43, UR4, -R8 ;  /* 0x000000042b517c23 */ /* 0x000fe20008010808 */
[----:B------:R-:W-:Y:S03]  /*10760*/  FADD.FTZ R4, R175, R4 ;  /* 0x00000004af047221 */ /* 0x000fe60000010000 */
[----:B------:R-:W-:Y:S01]  /*10770*/  MUFU.EX2 R80, R80 ;  /* 0x0000005000507308 */ /* 0x000fe20000000800 */
[C---:B---3--:R-:W-:Y:S01]  /*10780*/  F2FP.F16.F32.PACK_AB R35, R53.reuse, R175 ;  /* 0x000000af3523723e */ /* 0x048fe200000000ff */
[----:B------:R-:W-:Y:S01]  /*10790*/  FFMA.FTZ R55, R88, UR4, -R6 ;  /* 0x0000000458377c23 */ /* 0x000fe20008010806 */
[----:B------:R-:W-:Y:S01]  /*107a0*/  FADD.FTZ R4, R53, R4 ;  /* 0x0000000435047221 */ /* 0x000fe20000010000 */
[----:B------:R-:W-:Y:S01]  /*107b0*/  FADD.FTZ R169, R48, R169 ;  /* 0x000000a930a97221 */ /* 0x000fe20000010000 */
[----:B------:R-:W-:Y:S05]  /*107c0*/  FFMA.FTZ R88, R121, UR4, -R6 ;  /* 0x0000000479587c23 */ /* 0x000fea0008010806 */
[----:B------:R-:W2:Y:S01]  /*107d0*/  MUFU.EX2 R81, R81 ;  /* 0x0000005100517308 */ /* 0x000ea20000000800 */
[C---:B------:R-:W-:Y:S05]  /*107e0*/  HMMA.16816.F32 R216, R32.reuse, R28, R216 ;  /* 0x0000001c20d8723c */ /* 0x040fea00000018d8 */
[----:B------:R-:W-:Y:S01]  /*107f0*/  FADD.FTZ R169, R49, R169 ;  /* 0x000000a931a97221 */ /* 0x000fe20000010000 */
[C---:B------:R-:W-:Y:S03]  /*10800*/  HMMA.16816.F32 R212, R32.reuse, R30, R212 ;  /* 0x0000001e20d4723c */ /* 0x040fe600000018d4 */
[----:B------:R-:W3:Y:S02]  /*10810*/  MUFU.EX2 R64, R64 ;  /* 0x0000004000407308 */ /* 0x000ee40000000800 */
[----:B------:R-:W-:Y:S01]  /*10820*/  F2FP.F16.F32.PACK_AB R28, R149, R148 ;  /* 0x00000094951c723e */ /* 0x000fe200000000ff */
[C---:B------:R-:W-:Y:S07]  /*10830*/  HMMA.16816.F32 R208, R32.reuse, R44, R208 ;  /* 0x0000002c20d0723c */ /* 0x040fee00000018d0 */
[----:B------:R-:W-:Y:S01]  /*10840*/  MUFU.EX2 R44, R50 ;  /* 0x00000032002c7308 */ /* 0x000fe20000000800 */
[----:B------:R-:W-:Y:S01]  /*10850*/  F2FP.F16.F32.PACK_AB R30, R151, R150 ;  /* 0x00000096971e723e */ /* 0x000fe200000000ff */
[----:B------:R-:W-:Y:S01]  /*10860*/  HMMA.16816.F32 R204, R32, R46, R204 ;  /* 0x0000002e20cc723c */ /* 0x000fe200000018cc */
[----:B------:R-:W5:Y:S07]  /*10870*/  LDSM.16.MT88.4 R32, [R237+0x5000] ;  /* 0x00500000ed20783b */ /* 0x000f6e0000004200 */
[----:B------:R-:W-:Y:S03]  /*10880*/  MUFU.EX2 R95, R95 ;  /* 0x0000005f005f7308 */ /* 0x000fe60000000800 */
[----:B------:R-:W-:Y:S01]  /*10890*/  F2FP.F16.F32.PACK_AB R29, R162, R161 ;  /* 0x000000a1a21d723e */ /* 0x000fe200000000ff */
[--C-:B------:R-:W-:Y:S01]  /*108a0*/  FFMA.FTZ R45, R51, UR4, -R8.reuse ;  /* 0x00000004332d7c23 */ /* 0x100fe20008010808 */
[----:B------:R-:W-:Y:S02]  /*108b0*/  F2FP.F16.F32.PACK_AB R31, R164, R163 ;  /* 0x000000a3a41f723e */ /* 0x000fe400000000ff */
[----:B--2---:R-:W-:Y:S01]  /*108c0*/  F2FP.F16.F32.PACK_AB R37, R81, R80 ;  /* 0x000000505125723e */ /* 0x004fe200000000ff */
[--C-:B------:R-:W-:Y:S02]  /*108d0*/  FFMA.FTZ R51, R58, UR4, -R8.reuse ;  /* 0x000000043a337c23 */ /* 0x100fe40008010808 */
[----:B------:R-:W2:Y:S01]  /*108e0*/  MUFU.EX2 R45, R45 ;  /* 0x0000002d002d7308 */ /* 0x000ea20000000800 */
[----:B---3--:R-:W-:Y:S01]  /*108f0*/  F2FP.F16.F32.PACK_AB R42, R64, R11 ;  /* 0x0000000b402a723e */ /* 0x008fe200000000ff */
[C---:B-1----:R-:W-:Y:S05]  /*10900*/  HMMA.16816.F32 R192, R28.reuse, R24, R192 ;  /* 0x000000181cc0723c */ /* 0x042fea00000018c0 */
[--C-:B------:R-:W-:Y:S03]  /*10910*/  FFMA.FTZ R58, R59, UR4, -R8.reuse ;  /* 0x000000043b3a7c23 */ /* 0x100fe60008010808 */
[----:B------:R-:W-:Y:S01]  /*10920*/  MUFU.EX2 R51, R51 ;  /* 0x0000003300337308 */ /* 0x000fe20000000800 */
[C---:B------:R-:W-:Y:S03]  /*10930*/  HMMA.16816.F32 R188, R28.reuse, R26, R188 ;  /* 0x0000001a1cbc723c */ /* 0x040fe600000018bc */
[--C-:B------:R-:W-:Y:S01]  /*10940*/  FFMA.FTZ R59, R66, UR4, -R8.reuse ;  /* 0x00000004423b7c23 */ /* 0x100fe20008010808 */
[--C-:B------:R-:W-:Y:S02]  /*10950*/  FFMA.FTZ R66, R74, UR4, -R8.reuse ;  /* 0x000000044a427c23 */ /* 0x100fe40008010808 */
[C---:B----4-:R-:W-:Y:S03]  /*10960*/  HMMA.16816.F32 R200, R28.reuse, R20, R200 ;  /* 0x000000141cc8723c */ /* 0x050fe600000018c8 */
[----:B------:R-:W1:Y:S02]  /*10970*/  MUFU.EX2 R58, R58 ;  /* 0x0000003a003a7308 */ /* 0x000e640000000800 */
[----:B--2---:R-:W-:Y:S01]  /*10980*/  F2FP.F16.F32.PACK_AB R39, R45, R44 ;  /* 0x0000002c2d27723e */ /* 0x004fe200000000ff */
[----:B------:R-:W-:Y:S01]  /*10990*/  HMMA.16816.F32 R196, R28, R22, R196 ;  /* 0x000000161cc4723c */ /* 0x000fe200000018c4 */
[----:B------:R-:W2:Y:S06]  /*109a0*/  LDSM.16.MT88.4 R28, [R238+0x5000] ;  /* 0x00500000ee1c783b */ /* 0x000eac0000004200 */
[----:B------:R-:W-:Y:S01]  /*109b0*/  MUFU.EX2 R59, R59 ;  /* 0x0000003b003b7308 */ /* 0x000fe20000000800 */
[--C-:B------:R-:W-:Y:S01]  /*109c0*/  FFMA.FTZ R74, R82, UR4, -R8.reuse ;  /* 0x00000004524a7c23 */ /* 0x100fe20008010808 */
[C---:B------:R-:W-:Y:S08]  /*109d0*/  HMMA.16816.F32 R216, R36.reuse, R16, R216 ;  /* 0x0000001024d8723c */ /* 0x040ff000000018d8 */
[----:B------:R-:W-:Y:S01]  /*109e0*/  MUFU.EX2 R65, R65 ;  /* 0x0000004100417308 */ /* 0x000fe20000000800 */
[C---:B------:R-:W-:Y:S03]  /*109f0*/  HMMA.16816.F32 R212, R36.reuse, R18, R212 ;  /* 0x0000001224d4723c */ /* 0x040fe600000018d4 */
[----:B------:R-:W-:Y:S03]  /*10a00*/  F2FP.F16.F32.PACK_AB R16, R69, R68 ;  /* 0x000000444510723e */ /* 0x000fe600000000ff */
[C---:B------:R-:W-:Y:S03]  /*10a10*/  HMMA.16816.F32 R208, R36.reuse, R60, R208 ;  /* 0x0000003c24d0723c */ /* 0x040fe600000018d0 */
[----:B------:R-:W-:Y:S02]  /*10a20*/  MUFU.EX2 R72, R72 ;  /* 0x0000004800487308 */ /* 0x000fe40000000800 */
[----:B------:R-:W-:Y:S01]  /*10a30*/  F2FP.F16.F32.PACK_AB R18, R77, R76 ;  /* 0x0000004c4d12723e */ /* 0x000fe200000000ff */
[----:B------:R-:W-:Y:S01]  /*10a40*/  HMMA.16816.F32 R204, R36, R62, R204 ;  /* 0x0000003e24cc723c */ /* 0x000fe200000018cc */
[----:B------:R-:W3:Y:S06]  /*10a50*/  LDSM.16.MT88.4 R36, [R237+0x5400] ;  /* 0x00540000ed24783b */ /* 0x000eec0000004200 */
[----:B------:R-:W-:Y:S01]  /*10a60*/  MUFU.EX2 R52, R52 ;  /* 0x0000003400347308 */ /* 0x000fe20000000800 */
[----:B------:R-:W-:Y:S03]  /*10a70*/  F2FP.F16.F32.PACK_AB R17, R71, R70 ;  /* 0x000000464711723e */ /* 0x000fe600000000ff */
[--C-:B------:R-:W-:Y:S01]  /*10a80*/  FFMA.FTZ R60, R67, UR4, -R8.reuse ;  /* 0x00000004433c7c23 */ /* 0x100fe20008010808 */
[----:B------:R-:W-:Y:S01]  /*10a90*/  F2FP.F16.F32.PACK_AB R19, R79, R78 ;  /* 0x0000004e4f13723e */ /* 0x000fe200000000ff */
[--C-:B------:R-:W-:Y:S04]  /*10aa0*/  FFMA.FTZ R67, R75, UR4, -R8.reuse ;  /* 0x000000044b437c23 */ /* 0x100fe80008010808 */
[----:B------:R-:W-:Y:S01]  /*10ab0*/  MUFU.EX2 R54, R54 ;  /* 0x0000003600367308 */ /* 0x000fe20000000800 */
[----:B-1----:R-:W-:Y:S01]  /*10ac0*/  F2FP.F16.F32.PACK_AB R41, R58, R51 ;  /* 0x000000333a29723e */ /* 0x002fe200000000ff */
[----:B------:R-:W-:Y:S01]  /*10ad0*/  FFMA.FTZ R75, R83, UR4, -R8 ;  /* 0x00000004534b7c23 */ /* 0x000fe20008010808 */
[C---:B-----5:R-:W-:Y:S07]  /*10ae0*/  HMMA.16816.F32 R192, R16.reuse, R32, R192 ;  /* 0x0000002010c0723c */ /* 0x060fee00000018c0 */
[----:B------:R-:W1:Y:S01]  /*10af0*/  MUFU.EX2 R60, R60 ;  /* 0x0000003c003c7308 */ /* 0x000e620000000800 */
[C---:B------:R-:W-:Y:S03]  /*10b00*/  HMMA.16816.F32 R188, R16.reuse, R34, R188 ;  /* 0x0000002210bc723c */ /* 0x040fe600000018bc */
[----:B------:R-:W-:Y:S03]  /*10b10*/  FFMA.FTZ R46, R89, UR4, -R6 ;  /* 0x00000004592e7c23 */ /* 0x000fe60008010806 */
[C---:B--2---:R-:W-:Y:S03]  /*10b20*/  HMMA.16816.F32 R200, R16.reuse, R28, R200 ;  /* 0x0000001c10c8723c */ /* 0x044fe600000018c8 */
[----:B------:R-:W-:Y:S02]  /*10b30*/  MUFU.EX2 R66, R66 ;  /* 0x0000004200427308 */ /* 0x000fe40000000800 */
[----:B------:R-:W-:Y:S01]  /*10b40*/  FFMA.FTZ R89, R90, UR4, -R8 ;  /* 0x000000045a597c23 */ /* 0x000fe20008010808 */
[----:B------:R-:W-:Y:S01]  /*10b50*/  HMMA.16816.F32 R196, R16, R30, R196 ;  /* 0x0000001e10c4723c */ /* 0x000fe200000018c4 */
[----:B------:R-:W2:Y:S06]  /*10b60*/  LDSM.16.MT88.4 R16, [R238+0x5400] ;  /* 0x00540000ee10783b */ /* 0x000eac0000004200 */
[----:B------:R-:W4:Y:S01]  /*10b70*/  MUFU.EX2 R67, R67 ;  /* 0x0000004300437308 */ /* 0x000f220000000800 */
[----:B-1----:R-:W-:Y:S03]  /*10b80*/  F2FP.F16.F32.PACK_AB R43, R60, R59 ;  /* 0x0000003b3c2b723e */ /* 0x002fe600000000ff */
[----:B------:R-:W-:Y:S01]  /*10b90*/  FFMA.FTZ R47, R96, UR4, -R6 ;  /* 0x00000004602f7c23 */ /* 0x000fe20008010806 */
[----:B------:R-:W-:Y:S01]  /*10ba0*/  FFMA.FTZ R90, R91, UR4, -R8 ;  /* 0x000000045b5a7c23 */ /* 0x000fe20008010808 */
[----:B------:R-:W-:Y:S04]  /*10bb0*/  FFMA.FTZ R50, R97, UR4, -R6 ;  /* 0x0000000461327c23 */ /* 0x000fe80008010806 */
[----:B------:R-:W-:Y:S01]  /*10bc0*/  MUFU.EX2 R74, R74 ;  /* 0x0000004a004a7308 */ /* 0x000fe20000000800 */
[C---:B------:R-:W-:Y:S05]  /*10bd0*/  HMMA.16816.F32 R208, R40.reuse, R20, R208 ;  /* 0x0000001428d0723c */ /* 0x040fea00000018d0 */
[--C-:B------:R-:W-:Y:S01]  /*10be0*/  FFMA.FTZ R91, R98, UR4, -R8.reuse ;  /* 0x00000004625b7c23 */ /* 0x100fe20008010808 */
[C---:B------:R-:W-:Y:S03]  /*10bf0*/  HMMA.16816.F32 R204, R40.reuse, R22, R204 ;  /* 0x0000001628cc723c */ /* 0x040fe600000018cc */
[----:B------:R-:W1:Y:S01]  /*10c00*/  MUFU.EX2 R75, R75 ;  /* 0x0000004b004b7308 */ /* 0x000e620000000800 */
[----:B------:R-:W5:Y:S01]  /*10c10*/  LDSM.16.MT88.4 R20, [R237+0x5800] ;  /* 0x00580000ed14783b */ /* 0x000f620000004200 */
[----:B------:R-:W-:Y:S01]  /*10c20*/  FFMA.FTZ R96, R99, UR4, -R8 ;  /* 0x0000000463607c23 */ /* 0x000fe20008010808 */
[C---:B------:R-:W-:Y:S07]  /*10c30*/  HMMA.16816.F32 R216, R40.reuse, R24, R216 ;  /* 0x0000001828d8723c */ /* 0x040fee00000018d8 */
[----:B------:R-:W-:Y:S01]  /*10c40*/  MUFU.EX2 R100, R100 ;  /* 0x0000006400647308 */ /* 0x000fe20000000800 */
[----:B------:R-:W-:Y:S01]  /*10c50*/  FADD.FTZ R4, R80, R4 ;  /* 0x0000000450047221 */ /* 0x000fe20000010000 */
[----:B------:R-:W-:Y:S08]  /*10c60*/  HMMA.16816.F32 R212, R40, R26, R212 ;  /* 0x0000001a28d4723c */ /* 0x000ff000000018d4 */
[----:B------:R-:W5:Y:S03]  /*10c70*/  MUFU.EX2 R101, R101 ;  /* 0x0000006500657308 */ /* 0x000f660000000800 */
[----:B------:R-:W-:Y:S01]  /*10c80*/  F2FP.F16.F32.PACK_AB R24, R85, R84 ;  /* 0x000000545518723e */ /* 0x000fe200000000ff */
[----:B------:R-:W-:Y:S01]  /*10c90*/  FADD.FTZ R4, R81, R4 ;  /* 0x0000000451047221 */ /* 0x000fe20000010000 */
[----:B------:R-:W-:Y:S02]  /*10ca0*/  F2FP.F16.F32.PACK_AB R26, R93, R92 ;  /* 0x0000005c5d1a723e */ /* 0x000fe400000000ff */
[----:B------:R-:W-:Y:S01]  /*10cb0*/  F2FP.F16.F32.PACK_AB R25, R87, R86 ;  /* 0x000000565719723e */ /* 0x000fe200000000ff */
[----:B------:R-:W-:Y:S02]  /*10cc0*/  FADD.FTZ R4, R44, R4 ;  /* 0x000000042c047221 */ /* 0x000fe40000010000 */
[----:B------:R-:W-:Y:S01]  /*10cd0*/  MUFU.EX2 R108, R108 ;  /* 0x0000006c006c7308 */ /* 0x000fe20000000800 */
[----:B------:R-:W-:Y:S01]  /*10ce0*/  F2FP.F16.F32.PACK_AB R27, R95, R94 ;  /* 0x0000005e5f1b723e */ /* 0x000fe200000000ff */
[----:B------:R-:W-:Y:S01]  /*10cf0*/  FADD.FTZ R169, R56, R169 ;  /* 0x000000a938a97221 */ /* 0x000fe20000010000 */
[----:B------:R-:W-:Y:S01]  /*10d00*/  F2FP.F16.F32.PACK_AB R40, R72, R65 ;  /* 0x000000414828723e */ /* 0x000fe200000000ff */
[----:B------:R-:W-:Y:S01]  /*10d10*/  FADD.FTZ R4, R45, R4 ;  /* 0x000000042d047221 */ /* 0x000fe20000010000 */
[----:B------:R-:W-:Y:S01]  /*10d20*/  F2FP.F16.F32.PACK_AB R42, R54, R52 ;  /* 0x00000034362a723e */ /* 0x000fe200000000ff */
[----:B------:R-:W-:Y:S01]  /*10d30*/  FFMA.FTZ R61, R104, UR4, -R6 ;  /* 0x00000004683d7c23 */ /* 0x000fe20008010806 */
[----:B----4-:R-:W-:Y:S03]  /*10d40*/  F2FP.F16.F32.PACK_AB R41, R67, R66 ;  /* 0x000000424329723e */ /* 0x010fe600000000ff */
[----:B------:R-:W4:Y:S01]  /*10d50*/  MUFU.EX2 R109, R109 ;  /* 0x0000006d006d7308 */ /* 0x000f220000000800 */
[C---:B---3--:R-:W-:Y:S05]  /*10d60*/  HMMA.16816.F32 R192, R24.reuse, R36, R192 ;  /* 0x0000002418c0723c */ /* 0x048fea00000018c0 */
[----:B-1----:R-:W-:Y:S01]  /*10d70*/  F2FP.F16.F32.PACK_AB R43, R75, R74 ;  /* 0x0000004a4b2b723e */ /* 0x002fe200000000ff */
[C---:B------:R-:W-:Y:S03]  /*10d80*/  HMMA.16816.F32 R188, R24.reuse, R38, R188 ;  /* 0x0000002618bc723c */ /* 0x040fe600000018bc */
[----:B------:R-:W-:Y:S02]  /*10d90*/  MUFU.EX2 R102, R102 ;  /* 0x0000006600667308 */ /* 0x000fe40000000800 */
[----:B------:R-:W-:Y:S01]  /*10da0*/  FADD.FTZ R4, R51, R4 ;  /* 0x0000000433047221 */ /* 0x000fe20000010000 */
[C---:B--2---:R-:W-:Y:S07]  /*10db0*/  HMMA.16816.F32 R200, R24.reuse, R16, R200 ;  /* 0x0000001018c8723c */ /* 0x044fee00000018c8 */
[----:B------:R-:W1:Y:S01]  /*10dc0*/  MUFU.EX2 R103, R103 ;  /* 0x0000006700677308 */ /* 0x000e620000000800 */
[--C-:B------:R-:W-:Y:S01]  /*10dd0*/  FFMA.FTZ R62, R105, UR4, -R6.reuse ;  /* 0x00000004693e7c23 */ /* 0x100fe20008010806 */
[----:B------:R-:W-:Y:S01]  /*10de0*/  HMMA.16816.F32 R196, R24, R18, R196 ;  /* 0x0000001218c4723c */ /* 0x000fe200000018c4 */
[----:B------:R-:W2:Y:S07]  /*10df0*/  LDSM.16.MT88.4 R24, [R238+0x5800] ;  /* 0x00580000ee18783b */ /* 0x000eae0000004200 */
[----:B------:R-:W-:Y:S01]  /*10e00*/  MUFU.EX2 R110, R110 ;  /* 0x0000006e006e7308 */ /* 0x000fe20000000800 */
[C---:B------:R-:W-:Y:S05]  /*10e10*/  HMMA.16816.F32 R208, R40.reuse, R28, R208 ;  /* 0x0000001c28d0723c */ /* 0x040fea00000018d0 */
[--C-:B------:R-:W-:Y:S01]  /*10e20*/  FFMA.FTZ R63, R112, UR4, -R6.reuse ;  /* 0x00000004703f7c23 */ /* 0x100fe20008010806 */
[C---:B------:R-:W-:Y:S03]  /*10e30*/  HMMA.16816.F32 R204, R40.reuse, R30, R204 ;  /* 0x0000001e28cc723c */ /* 0x040fe600000018cc */
[----:B------:R-:W3:Y:S01]  /*10e40*/  MUFU.EX2 R111, R111 ;  /* 0x0000006f006f7308 */ /* 0x000ee20000000800 */
[----:B------:R-:W2:Y:S01]  /*10e50*/  LDSM.16.MT88.4 R28, [R237+0x5c00] ;  /* 0x005c0000ed1c783b */ /* 0x000ea20000004200 */
[----:B------:R-:W-:Y:S01]  /*10e60*/  FFMA.FTZ R82, R113, UR4, -R6 ;  /* 0x0000000471527c23 */ /* 0x000fe20008010806 */
[C---:B------:R-:W-:Y:S07]  /*10e70*/  HMMA.16816.F32 R216, R40.reuse, R32, R216 ;  /* 0x0000002028d8723c */ /* 0x040fee00000018d8 */
[----:B------:R-:W-:Y:S01]  /*10e80*/  MUFU.EX2 R55, R55 ;  /* 0x0000003700377308 */ /* 0x000fe20000000800 */
[--C-:B------:R-:W-:Y:S01]  /*10e90*/  FFMA.FTZ R98, R106, UR4, -R8.reuse ;  /* 0x000000046a627c23 */ /* 0x100fe20008010808 */
[----:B------:R-:W-:Y:S08]  /*10ea0*/  HMMA.16816.F32 R212, R40, R34, R212 ;  /* 0x0000002228d4723c */ /* 0x000ff000000018d4 */
[----:B------:R-:W2:Y:S03]  /*10eb0*/  MUFU.EX2 R46, R46 ;  /* 0x0000002e002e7308 */ /* 0x000ea60000000800 */
[----:B-----5:R-:W-:Y:S01]  /*10ec0*/  F2FP.F16.F32.PACK_AB R32, R101, R100 ;  /* 0x000000646520723e */ /* 0x020fe200000000ff */
[--C-:B------:R-:W-:Y:S01]  /*10ed0*/  FFMA.FTZ R99, R107, UR4, -R8.reuse ;  /* 0x000000046b637c23 */ /* 0x100fe20008010808 */
[----:B----4-:R-:W-:Y:S02]  /*10ee0*/  F2FP.F16.F32.PACK_AB R34, R109, R108 ;  /* 0x0000006c6d22723e */ /* 0x010fe400000000ff */
[----:B-1----:R-:W-:Y:S01]  /*10ef0*/  F2FP.F16.F32.PACK_AB R33, R103, R102 ;  /* 0x000000666721723e */ /* 0x002fe200000000ff */
[--C-:B------:R-:W-:Y:S02]  /*10f00*/  FFMA.FTZ R104, R114, UR4, -R8.reuse ;  /* 0x0000000472687c23 */ /* 0x100fe40008010808 */
[----:B------:R-:W-:Y:S01]  /*10f10*/  MUFU.EX2 R47, R47 ;  /* 0x0000002f002f7308 */ /* 0x000fe20000000800 */
[----:B---3--:R-:W-:Y:S01]  /*10f20*/  F2FP.F16.F32.PACK_AB R35, R111, R110 ;  /* 0x0000006e6f23723e */ /* 0x008fe200000000ff */
[----:B------:R-:W-:Y:S01]  /*10f30*/  FFMA.FTZ R105, R115, UR4, -R8 ;  /* 0x0000000473697c23 */ /* 0x000fe20008010808 */
[----:B------:R-:W-:Y:S01]  /*10f40*/  FADD.FTZ R169, R57, R169 ;  /* 0x000000a939a97221 */ /* 0x000fe20000010000 */
[----:B------:R-:W-:Y:S01]  /*10f50*/  FADD.FTZ R4, R58, R4 ;  /* 0x000000043a047221 */ /* 0x000fe20000010000 */
[--C-:B------:R-:W-:Y:S01]  /*10f60*/  FFMA.FTZ R83, R120, UR4, -R6.reuse ;  /* 0x0000000478537c23 */ /* 0x100fe20008010806 */
[----:B------:R-:W-:Y:S01]  /*10f70*/  FFMA.FTZ R97, R128, UR4, -R6 ;  /* 0x0000000480617c23 */ /* 0x000fe20008010806 */
[----:B------:R-:W-:Y:S03]  /*10f80*/  FADD.FTZ R169, R11, R169 ;  /* 0x000000a90ba97221 */ /* 0x000fe60000010000 */
[----:B------:R-:W1:Y:S01]  /*10f90*/  MUFU.EX2 R50, R50 ;  /* 0x0000003200327308 */ /* 0x000e620000000800 */
[C---:B------:R-:W-:Y:S05]  /*10fa0*/  HMMA.16816.F32 R192, R32.reuse, R20, R192 ;  /* 0x0000001420c0723c */ /* 0x040fea00000018c0 */
[----:B--2---:R-:W-:Y:S01]  /*10fb0*/  F2FP.F16.F32.PACK_AB R40, R46, R55 ;  /* 0x000000372e28723e */ /* 0x004fe200000000ff */
[C---:B------:R-:W-:Y:S03]  /*10fc0*/  HMMA.16816.F32 R188, R32.reuse, R22, R188 ;  /* 0x0000001620bc723c */ /* 0x040fe600000018bc */
[----:B------:R-:W-:Y:S02]  /*10fd0*/  MUFU.EX2 R89, R89 ;  /* 0x0000005900597308 */ /* 0x000fe40000000800 */
[----:B------:R-:W-:Y:S01]  /*10fe0*/  FADD.FTZ R4, R59, R4 ;  /* 0x000000043b047221 */ /* 0x000fe20000010000 */
[C---:B------:R-:W-:Y:S07]  /*10ff0*/  HMMA.16816.F32 R200, R32.reuse, R24, R200 ;  /* 0x0000001820c8723c */ /* 0x040fee00000018c8 */
[----:B------:R-:W2:Y:S01]  /*11000*/  MUFU.EX2 R90, R90 ;  /* 0x0000005a005a7308 */ /* 0x000ea20000000800 */
[----:B-1----:R-:W-:Y:S01]  /*11010*/  F2FP.F16.F32.PACK_AB R42, R50, R47 ;  /* 0x0000002f322a723e */ /* 0x002fe200000000ff */
[----:B------:R-:W-:Y:S01]  /*11020*/  HMMA.16816.F32 R196, R32, R26, R196 ;  /* 0x0000001a20c4723c */ /* 0x000fe200000018c4 */
[----:B------:R-:W1:Y:S07]  /*11030*/  LDSM.16.MT88.4 R32, [R238+0x5c00] ;  /* 0x005c0000ee20783b */ /* 0x000e6e0000004200 */
[----:B------:R-:W-:Y:S03]  /*11040*/  MUFU.EX2 R91, R91 ;  /* 0x0000005b005b7308 */ /* 0x000fe60000000800 */
[----:B------:R-:W-:Y:S01]  /*11050*/  FADD.FTZ R169, R64, R169 ;  /* 0x000000a940a97221 */ /* 0x000fe20000010000 */
[----:B------:R-:W-:Y:S01]  /*11060*/  FADD.FTZ R4, R60, R4 ;  /* 0x000000043c047221 */ /* 0x000fe20000010000 */
[----:B------:R-:W-:Y:S02]  /*11070*/  FFMA.FTZ R6, R129, UR4, -R6 ;  /* 0x0000000481067c23 */ /* 0x000fe40008010806 */
[----:B------:R-:W-:Y:S01]  /*11080*/  FADD.FTZ R169, R65, R169 ;  /* 0x000000a941a97221 */ /* 0x000fe20000010000 */
[----:B------:R-:W-:Y:S02]  /*11090*/  FADD.FTZ R4, R66, R4 ;  /* 0x0000000442047221 */ /* 0x000fe40000010000 */
[----:B------:R-:W3:Y:S01]  /*110a0*/  MUFU.EX2 R96, R96 ;  /* 0x0000006000607308 */ /* 0x000ee20000000800 */
[----:B--2---:R-:W-:Y:S01]  /*110b0*/  F2FP.F16.F32.PACK_AB R41, R90, R89 ;  /* 0x000000595a29723e */ /* 0x004fe200000000ff */
[----:B------:R-:W-:Y:S01]  /*110c0*/  FADD.FTZ R169, R72, R169 ;  /* 0x000000a948a97221 */ /* 0x000fe20000010000 */
[----:B------:R-:W-:Y:S01]  /*110d0*/  FADD.FTZ R4, R67, R4 ;  /* 0x0000000443047221 */ /* 0x000fe20000010000 */
[----:B------:R-:W-:Y:S01]  /*110e0*/  FADD.FTZ R2, R95, R2 ;  /* 0x000000025f027221 */ /* 0x000fe20000010000 */
[----:B------:R-:W-:Y:S01]  /*110f0*/  FADD.FTZ R139, R100, R139 ;  /* 0x0000008b648b7221 */ /* 0x000fe20000010000 */
[----:B------:R-:W-:Y:S01]  /*11100*/  FADD.FTZ R169, R52, R169 ;  /* 0x000000a934a97221 */ /* 0x000fe20000010000 */
[----:B------:R-:W-:Y:S03]  /*11110*/  FADD.FTZ R4, R74, R4 ;  /* 0x000000044a047221 */ /* 0x000fe60000010000 */
[----:B------:R-:W2:Y:S01]  /*11120*/  MUFU.EX2 R61, R61 ;  /* 0x0000003d003d7308 */ /* 0x000ea20000000800 */
[----:B------:R-:W-:Y:S01]  /*11130*/  FADD.FTZ R2, R102, R2 ;  /* 0x0000000266027221 */ /* 0x000fe20000010000 */
[----:B------:R-:W-:Y:S01]  /*11140*/  FADD.FTZ R169, R54, R169 ;  /* 0x000000a936a97221 */ /* 0x000fe20000010000 */
[----:B------:R-:W-:Y:S01]  /*11150*/  FADD.FTZ R4, R75, R4 ;  /* 0x000000044b047221 */ /* 0x000fe20000010000 */
[----:B------:R-:W-:Y:S01]  /*11160*/  FADD.FTZ R139, R101, R139 ;  /* 0x0000008b658b7221 */ /* 0x000fe20000010000 */
[----:B------:R-:W-:Y:S01]  /*11170*/  FADD.FTZ R2, R103, R2 ;  /* 0x0000000267027221 */ /* 0x000fe20000010000 */
[----:B------:R-:W-:Y:S01]  /*11180*/  FADD.FTZ R169, R55, R169 ;  /* 0x000000a937a97221 */ /* 0x000fe20000010000 */
[----:B------:R-:W-:Y:S03]  /*11190*/  FADD.FTZ R4, R89, R4 ;  /* 0x0000000459047221 */ /* 0x000fe60000010000 */
[----:B------:R-:W4:Y:S01]  /*111a0*/  MUFU.EX2 R62, R62 ;  /* 0x0000003e003e7308 */ /* 0x000f220000000800 */
[----:B---3--:R-:W-:Y:S01]  /*111b0*/  F2FP.F16.F32.PACK_AB R43, R96, R91 ;  /* 0x0000005b602b723e */ /* 0x008fe200000000ff */
[----:B------:R-:W-:Y:S01]  /*111c0*/  FADD.FTZ R169, R46, R169 ;  /* 0x000000a92ea97221 */ /* 0x000fe20000010000 */
[----:B------:R-:W-:Y:S01]  /*111d0*/  FADD.FTZ R4, R90, R4 ;  /* 0x000000045a047221 */ /* 0x000fe20000010000 */
[----:B------:R-:W-:Y:S01]  /*111e0*/  FADD.FTZ R139, R108, R139 ;  /* 0x0000008b6c8b7221 */ /* 0x000fe20000010000 */
[----:B------:R-:W-:Y:S01]  /*111f0*/  FADD.FTZ R2, R110, R2 ;  /* 0x000000026e027221 */ /* 0x000fe20000010000 */
[----:B------:R-:W-:Y:S01]  /*11200*/  FADD.FTZ R169, R47, R169 ;  /* 0x000000a92fa97221 */ /* 0x000fe20000010000 */
[----:B------:R-:W-:Y:S03]  /*11210*/  FADD.FTZ R4, R91, R4 ;  /* 0x000000045b047221 */ /* 0x000fe60000010000 */
[----:B------:R-:W-:Y:S01]  /*11220*/  MUFU.EX2 R63, R63 ;  /* 0x0000003f003f7308 */ /* 0x000fe20000000800 */
[C---:B------:R-:W-:Y:S05]  /*11230*/  HMMA.16816.F32 R216, R40.reuse, R36, R216 ;  /* 0x0000002428d8723c */ /* 0x040fea00000018d8 */
[----:B------:R-:W-:Y:S01]  /*11240*/  FADD.FTZ R169, R50, R169 ;  /* 0x000000a932a97221 */ /* 0x000fe20000010000 */
[C---:B------:R-:W-:Y:S03]  /*11250*/  HMMA.16816.F32 R212, R40.reuse, R38, R212 ;  /* 0x0000002628d4723c */ /* 0x040fe600000018d4 */
[----:B------:R-:W3:Y:S02]  /*11260*/  MUFU.EX2 R82, R82 ;  /* 0x0000005200527308 */ /* 0x000ee40000000800 */
[----:B------:R-:W-:Y:S01]  /*11270*/  FADD.FTZ R4, R96, R4 ;  /* 0x0000000460047221 */ /* 0x000fe20000010000 */
[C---:B------:R-:W-:Y:S07]  /*11280*/  HMMA.16816.F32 R208, R40.reuse, R16, R208 ;  /* 0x0000001028d0723c */ /* 0x040fee00000018d0 */
[----:B------:R-:W5:Y:S01]  /*11290*/  MUFU.EX2 R98, R98 ;  /* 0x0000006200627308 */ /* 0x000f620000000800 */
[----:B--2---:R-:W-:Y:S01]  /*112a0*/  FADD.FTZ R169, R61, R169 ;  /* 0x000000a93da97221 */ /* 0x004fe20000010000 */
[----:B------:R-:W-:Y:S08]  /*112b0*/  HMMA.16816.F32 R204, R40, R18, R204 ;  /* 0x0000001228cc723c */ /* 0x000ff000000018cc */
[----:B------:R-:W2:Y:S03]  /*112c0*/  MUFU.EX2 R99, R99 ;  /* 0x0000006300637308 */ /* 0x000ea60000000800 */
[----:B----4-:R-:W-:Y:S01]  /*112d0*/  F2FP.F16.F32.PACK_AB R16, R62, R61 ;  /* 0x0000003d3e10723e */ /* 0x010fe200000000ff */
[--C-:B------:R-:W-:Y:S01]  /*112e0*/  FFMA.FTZ R40, R122, UR4, -R8.reuse ;  /* 0x000000047a287c23 */ /* 0x100fe20008010808 */
[--C-:B------:R-:W-:Y:S01]  /*112f0*/  FFMA.FTZ R41, R123, UR4, -R8.reuse ;  /* 0x000000047b297c23 */ /* 0x100fe20008010808 */
[----:B---3--:R-:W-:Y:S01]  /*11300*/  F2FP.F16.F32.PACK_AB R18, R82, R63 ;  /* 0x0000003f5212723e */ /* 0x008fe200000000ff */
[----:B------:R-:W-:Y:S03]  /*11310*/  FFMA.FTZ R8, R131, UR4, -R8 ;  /* 0x0000000483087c23 */ /* 0x000fe60008010808 */
[----:B------:R-:W3:Y:S01]  /*11320*/  MUFU.EX2 R104, R104 ;  /* 0x0000006800687308 */ /* 0x000ee20000000800 */
[----:B-----5:R-:W-:Y:S01]  /*11330*/  FADD.FTZ R4, R98, R4 ;  /* 0x0000000462047221 */ /* 0x020fe20000010000 */
[----:B------:R-:W-:Y:S01]  /*11340*/  FADD.FTZ R169, R62, R169 ;  /* 0x000000a93ea97221 */ /* 0x000fe20000010000 */
[----:B------:R-:W-:Y:S01]  /*11350*/  FADD.FTZ R139, R109, R139 ;  /* 0x0000008b6d8b7221 */ /* 0x000fe20000010000 */
[----:B------:R-:W-:Y:S02]  /*11360*/  FADD.FTZ R2, R111, R2 ;  /* 0x000000026f027221 */ /* 0x000fe40000010000 */
[----:B------:R-:W-:Y:S04]  /*11370*/  FADD.FTZ R169, R63, R169 ;  /* 0x000000a93fa97221 */ /* 0x000fe80000010000 */
[----:B------:R-:W4:Y:S01]  /*11380*/  MUFU.EX2 R105, R105 ;  /* 0x0000006900697308 */ /* 0x000f220000000800 */
[C---:B--2---:R-:W-:Y:S01]  /*11390*/  F2FP.F16.F32.PACK_AB R17, R99.reuse, R98 ;  /* 0x000000626311723e */ /* 0x044fe200000000ff */
[----:B------:R-:W-:Y:S01]  /*113a0*/  FADD.FTZ R4, R99, R4 ;  /* 0x0000000463047221 */ /* 0x000fe20000010000 */
[----:B------:R-:W-:Y:S07]  /*113b0*/  FADD.FTZ R169, R82, R169 ;  /* 0x000000a952a97221 */ /* 0x000fee0000010000 */
[----:B------:R-:W2:Y:S01]  /*113c0*/  MUFU.EX2 R116, R116 ;  /* 0x0000007400747308 */ /* 0x000ea20000000800 */
[----:B---3--:R-:W-:Y:S09]  /*113d0*/  FADD.FTZ R4, R104, R4 ;  /* 0x0000000468047221 */ /* 0x008ff20000010000 */
[----:B------:R-:W3:Y:S01]  /*113e0*/  MUFU.EX2 R117, R117 ;  /* 0x0000007500757308 */ /* 0x000ee20000000800 */
[C---:B----4-:R-:W-:Y:S01]  /*113f0*/  F2FP.F16.F32.PACK_AB R19, R105.reuse, R104 ;  /* 0x000000686913723e */ /* 0x050fe200000000ff */
[----:B------:R-:W-:Y:S08]  /*11400*/  FADD.FTZ R4, R105, R4 ;  /* 0x0000000469047221 */ /* 0x000ff00000010000 */
[----:B------:R-:W4:Y:S01]  /*11410*/  MUFU.EX2 R124, R124 ;  /* 0x0000007c007c7308 */ /* 0x000f220000000800 */
[C---:B------:R-:W-:Y:S05]  /*11420*/  HMMA.16816.F32 R216, R16.reuse, R20, R216 ;  /* 0x0000001410d8723c */ /* 0x040fea00000018d8 */
[----:B--2---:R-:W-:Y:S01]  /*11430*/  FADD.FTZ R139, R116, R139 ;  /* 0x0000008b748b7221 */ /* 0x004fe20000010000 */
[C---:B------:R-:W-:Y:S03]  /*11440*/  HMMA.16816.F32 R212, R16.reuse, R22, R212 ;  /* 0x0000001610d4723c */ /* 0x040fe600000018d4 */
[----:B------:R-:W2:Y:S02]  /*11450*/  MUFU.EX2 R118, R118 ;  /* 0x0000007600767308 */ /* 0x000ea40000000800 */
[----:B---3--:R-:W-:Y:S01]  /*11460*/  F2FP.F16.F32.PACK_AB R36, R117, R116 ;  /* 0x000000747524723e */ /* 0x008fe200000000ff */
[C---:B------:R-:W-:Y:S07]  /*11470*/  HMMA.16816.F32 R208, R16.reuse, R24, R208 ;  /* 0x0000001810d0723c */ /* 0x040fee00000018d0 */
[----:B------:R-:W3:Y:S01]  /*11480*/  MUFU.EX2 R119, R119 ;  /* 0x0000007700777308 */ /* 0x000ee20000000800 */
[----:B----4-:R-:W-:Y:S01]  /*11490*/  F2FP.F16.F32.PACK_AB R38, R125, R124 ;  /* 0x0000007c7d26723e */ /* 0x010fe200000000ff */
[----:B------:R-:W-:Y:S08]  /*114a0*/  HMMA.16816.F32 R204, R16, R26, R204 ;  /* 0x0000001a10cc723c */ /* 0x000ff000000018cc */
[----:B------:R-:W4:Y:S03]  /*114b0*/  MUFU.EX2 R126, R126 ;  /* 0x0000007e007e7308 */ /* 0x000f260000000800 */
[----:B--2---:R-:W-:Y:S01]  /*114c0*/  FADD.FTZ R2, R118, R2 ;  /* 0x0000000276027221 */ /* 0x004fe20000010000 */
[----:B------:R-:W-:Y:S04]  /*114d0*/  FADD.FTZ R139, R117, R139 ;  /* 0x0000008b758b7221 */ /* 0x000fe80000010000 */
[----:B------:R-:W-:Y:S02]  /*114e0*/  FADD.FTZ R139, R124, R139 ;  /* 0x0000008b7c8b7221 */ /* 0x000fe40000010000 */
[----:B------:R-:W2:Y:S01]  /*114f0*/  MUFU.EX2 R83, R83 ;  /* 0x0000005300537308 */ /* 0x000ea20000000800 */
[C---:B---3--:R-:W-:Y:S01]  /*11500*/  F2FP.F16.F32.PACK_AB R37, R119.reuse, R118 ;  /* 0x000000767725723e */ /* 0x048fe200000000ff */
[----:B------:R-:W-:Y:S01]  /*11510*/  FADD.FTZ R2, R119, R2 ;  /* 0x0000000277027221 */ /* 0x000fe20000010000 */
[----:B------:R-:W-:Y:S07]  /*11520*/  FADD.FTZ R180, R125, R139 ;  /* 0x0000008b7db47221 */ /* 0x000fee0000010000 */
[----:B------:R-:W3:Y:S01]  /*11530*/  MUFU.EX2 R88, R88 ;  /* 0x0000005800587308 */ /* 0x000ee20000000800 */
[C---:B----4-:R-:W-:Y:S01]  /*11540*/  F2FP.F16.F32.PACK_AB R39, R127.reuse, R126 ;  /* 0x0000007e7f27723e */ /* 0x050fe200000000ff */
[----:B------:R-:W-:Y:S04]  /*11550*/  FADD.FTZ R2, R126, R2 ;  /* 0x000000027e027221 */ /* 0x000fe80000010000 */
[----:B------:R-:W-:Y:S04]  /*11560*/  FADD.FTZ R181, R127, R2 ;  /* 0x000000027fb57221 */ /* 0x000fe80000010000 */
[----:B------:R-:W-:Y:S01]  /*11570*/  MUFU.EX2 R97, R97 ;  /* 0x0000006100617308 */ /* 0x000fe20000000800 */
[C---:B------:R-:W-:Y:S05]  /*11580*/  HMMA.16816.F32 R192, R36.reuse, R28, R192 ;  /* 0x0000001c24c0723c */ /* 0x040fea00000018c0 */
[----:B--2---:R-:W-:Y:S01]  /*11590*/  FADD.FTZ R169, R83, R169 ;  /* 0x000000a953a97221 */ /* 0x004fe20000010000 */
[C---:B------:R-:W-:Y:S03]  /*115a0*/  HMMA.16816.F32 R188, R36.reuse, R30, R188 ;  /* 0x0000001e24bc723c */ /* 0x040fe600000018bc */
[----:B------:R-:W2:Y:S02]  /*115b0*/  MUFU.EX2 R6, R6 ;  /* 0x0000000600067308 */ /* 0x000ea40000000800 */
[C---:B---3--:R-:W-:Y:S01]  /*115c0*/  F2FP.F16.F32.PACK_AB R12, R88.reuse, R83 ;  /* 0x00000053580c723e */ /* 0x048fe200000000ff */
[C---:B-1----:R-:W-:Y:S07]  /*115d0*/  HMMA.16816.F32 R200, R36.reuse, R32, R200 ;  /* 0x0000002024c8723c */ /* 0x042fee00000018c8 */
[----:B------:R-:W1:Y:S01]  /*115e0*/  MUFU.EX2 R40, R40 ;  /* 0x0000002800287308 */ /* 0x000e620000000800 */
[----:B------:R-:W-:Y:S01]  /*115f0*/  FADD.FTZ R169, R88, R169 ;  /* 0x000000a958a97221 */ /* 0x000fe20000010000 */
[----:B------:R-:W-:Y:S08]  /*11600*/  HMMA.16816.F32 R196, R36, R34, R196 ;  /* 0x0000002224c4723c */ /* 0x000ff000000018c4 */
[----:B------:R-:W3:Y:S03]  /*11610*/  MUFU.EX2 R41, R41 ;  /* 0x0000002900297308 */ /* 0x000ee60000000800 */
[C---:B--2---:R-:W-:Y:S01]  /*11620*/  F2FP.F16.F32.PACK_AB R14, R6.reuse, R97 ;  /* 0x00000061060e723e */ /* 0x044fe200000000ff */
[----:B------:R-:W-:Y:S04]  /*11630*/  FADD.FTZ R169, R97, R169 ;  /* 0x000000a961a97221 */ /* 0x000fe80000010000 */
[----:B------:R-:W-:Y:S02]  /*11640*/  FADD.FTZ R182, R6, R169 ;  /* 0x000000a906b67221 */ /* 0x000fe40000010000 */
[----:B------:R-:W2:Y:S01]  /*11650*/  MUFU.EX2 R0, R0 ;  /* 0x0000000000007308 */ /* 0x000ea20000000800 */
[----:B-1----:R-:W-:Y:S09]  /*11660*/  FADD.FTZ R4, R40, R4 ;  /* 0x0000000428047221 */ /* 0x002ff20000010000 */
[----:B------:R-:W1:Y:S01]  /*11670*/  MUFU.EX2 R8, R8 ;  /* 0x0000000800087308 */ /* 0x000e620000000800 */
[C---:B---3--:R-:W-:Y:S01]  /*11680*/  F2FP.F16.F32.PACK_AB R13, R41.reuse, R40 ;  /* 0x00000028290d723e */ /* 0x048fe200000000ff */
[----:B------:R-:W-:Y:S04]  /*11690*/  FADD.FTZ R4, R41, R4 ;  /* 0x0000000429047221 */ /* 0x000fe80000010000 */
[----:B--2---:R-:W-:Y:S01]  /*116a0*/  FADD.FTZ R4, R0, R4 ;  /* 0x0000000400047221 */ /* 0x004fe20000010000 */
[C---:B-1----:R-:W-:Y:S03]  /*116b0*/  F2FP.F16.F32.PACK_AB R15, R8.reuse, R0 ;  /* 0x00000000080f723e */ /* 0x042fe600000000ff */
[----:B------:R-:W-:Y:S04]  /*116c0*/  FADD.FTZ R183, R8, R4 ;  /* 0x0000000408b77221 */ /* 0x000fe80000010000 */
[C---:B------:R-:W-:Y:S06]  /*116d0*/  HMMA.16816.F32 R216, R12.reuse, R28, R216 ;  /* 0x0000001c0cd8723c */ /* 0x040fec00000018d8 */
[C---:B------:R-:W-:Y:S06]  /*116e0*/  HMMA.16816.F32 R212, R12.reuse, R30, R212 ;  /* 0x0000001e0cd4723c */ /* 0x040fec00000018d4 */
[C---:B------:R-:W-:Y:S06]  /*116f0*/  HMMA.16816.F32 R208, R12.reuse, R32, R208 ;  /* 0x000000200cd0723c */ /* 0x040fec00000018d0 */
[----:B------:R-:W-:Y:S01]  /*11700*/  HMMA.16816.F32 R204, R12, R34, R204 ;  /* 0x000000220ccc723c */ /* 0x000fe200000018cc */
[----:B------:R-:W-:Y:S11]  /*11710*/  @!UPT UIADD3 URZ, URZ, URZ, URZ ;  /* 0x0000003f3f3ff290 */ /* 0x000ff6000fffe03f */
[----:B------:R-:W-:Y:S01]  /*11720*/  @!UPT UIADD3 URZ, URZ, URZ, URZ ;  /* 0x0000003f3f3ff290 */ /* 0x000fe2000fffe03f */
[----:B------:R-:W-:Y:S11]  /*11730*/  @P2 BRA `(.L_x_157) ;  /* 0xffffffbc00682947 */ /* 0x000ff6000383ffff */
.L_x_156:
        /* <DEDUP_REMOVED lines=15> */
[----:B-1----:R-:W-:Y:S01]  /*11830*/  SHF.R.S32.HI R4, RZ, 0x1f, R0 ;  /* 0x0000001fff047819 */ /* 0x002fe20000011400 */
[----:B----4-:R-:W-:-:S03]  /*11840*/  FADD.FTZ R181, R3, R181 ;  /* 0x000000b503b57221 */ /* 0x010fc60000010000 */
[----:B------:R-:W1:Y:S01]  /*11850*/  SHFL.BFLY PT, R10, R180, 0x1, 0x1f ;  /* 0x0c201f00b40a7f89 */ /* 0x000e6200000e0000 */
[CC--:B------:R-:W-:Y:S01]  /*11860*/  LEA.HI R2, R4.reuse, R0.reuse, RZ, 0x2 ;  /* 0x0000000004027211 */ /* 0x0c0fe200078f10ff */
[----:B-----5:R-:W-:Y:S01]  /*11870*/  FADD.FTZ R183, R11, R183 ;  /* 0x000000b70bb77221 */ /* 0x020fe20000010000 */
[----:B------:R-:W-:Y:S01]  /*11880*/  LEA.HI R4, R4, R0, RZ, 0x5 ;  /* 0x0000000004047211 */ /* 0x000fe200078f28ff */
[----:B------:R-:W2:Y:S01]  /*11890*/  SHFL.BFLY PT, R9, R181, 0x1, 0x1f ;  /* 0x0c201f00b5097f89 */ /* 0x000ea200000e0000 */
[----:B------:R-:W-:Y:S01]  /*118a0*/  SHF.R.S32.HI R3, RZ, 0x2, R2 ;  /* 0x00000002ff037819 */ /* 0x000fe20000011402 */
[----:B------:R-:W-:Y:S01]  /*118b0*/  FADD.FTZ R8, R8, R182 ;  /* 0x000000b608087221 */ /* 0x000fe20000010000 */
[----:B------:R-:W-:Y:S02]  /*118c0*/  LOP3.LUT R13, R2, 0xfffffffc, RZ, 0xc0, !PT ;  /* 0xfffffffc020d7812 */ /* 0x000fe400078ec0ff */
[----:B------:R-:W-:Y:S02]  /*118d0*/  SHF.R.S32.HI R6, RZ, 0x1f, R3 ;  /* 0x0000001fff067819 */ /* 0x000fe40000011403 */
[----:B------:R-:W-:Y:S01]  /*118e0*/  SHF.R.S32.HI R12, RZ, 0x5, R4 ;  /* 0x00000005ff0c7819 */ /* 0x000fe20000011404 */
[----:B------:R-:W-:Y:S01]  /*118f0*/  IMAD.IADD R13, R0, 0x1, -R13 ;  /* 0x00000001000d7824 */ /* 0x000fe200078e0a0d */
[----:B------:R-:W-:-:S03]  /*11900*/  LEA.HI R6, R6, R3, RZ, 0x3 ;  /* 0x0000000306067211 */ /* 0x000fc600078f18ff */
[----:B------:R-:W-:Y:S01]  /*11910*/  IMAD R12, R12, 0x100, R13 ;  /* 0x000001000c0c7824 */ /* 0x000fe200078e020d */
[----:B------:R-:W-:-:S05]  /*11920*/  LOP3.LUT R6, R6, 0xfffffff8, RZ, 0xc0, !PT ;  /* 0xfffffff806067812 */ /* 0x000fca00078ec0ff */
[----:B------:R-:W-:Y:S02]  /*11930*/  IMAD.IADD R6, R3, 0x1, -R6 ;  /* 0x0000000103067824 */ /* 0x000fe400078e0a06 */
[----:B-1----:R-:W-:-:S03]  /*11940*/  FADD.FTZ R10, R180, R10 ;  /* 0x0000000ab40a7221 */ /* 0x002fc60000010000 */
[----:B------:R-:W-:Y:S01]  /*11950*/  LEA.HI R14, R6, R6, RZ, 0x1 ;  /* 0x00000006060e7211 */ /* 0x000fe200078f08ff */
[----:B--2---:R-:W-:-:S03]  /*11960*/  FADD.FTZ R9, R181, R9 ;  /* 0x00000009b5097221 */ /* 0x004fc60000010000 */
[----:B------:R-:W-:Y:S02]  /*11970*/  SHF.R.S32.HI R11, RZ, 0x1, R14 ;  /* 0x00000001ff0b7819 */ /* 0x000fe4000001140e */
[----:B------:R-:W-:-:S03]  /*11980*/  LOP3.LUT R14, R14, 0x3fffffe, RZ, 0xc0, !PT ;  /* 0x03fffffe0e0e7812 */ /* 0x000fc600078ec0ff */
[----:B------:R-:W-:Y:S02]  /*11990*/  IMAD.SHL.U32 R15, R11, 0x40, RZ ;  /* 0x000000400b0f7824 */ /* 0x000fe400078e00ff */
[----:B------:R-:W-:Y:S02]  /*119a0*/  IMAD.IADD R14, R6, 0x1, -R14 ;  /* 0x00000001060e7824 */ /* 0x000fe400078e0a0e */
[----:B------:R1:W2:Y:S01]  /*119b0*/  SHFL.BFLY PT, R6, R183, 0x1, 0x1f ;  /* 0x0c201f00b7067f89 */ /* 0x0002a200000e0000 */
[----:B------:R-:W-:Y:S01]  /*119c0*/  LOP3.LUT R15, R15, 0xc0, RZ, 0xc0, !PT ;  /* 0x000000c00f0f7812 */ /* 0x000fe200078ec0ff */
[----:B------:R-:W-:Y:S02]  /*119d0*/  IMAD R12, R14, 0x10, R12 ;  /* 0x000000100e0c7824 */ /* 0x000fe400078e020c */
[----:B------:R1:W3:Y:S01]  /*119e0*/  SHFL.BFLY PT, R14, R8, 0x1, 0x1f ;  /* 0x0c201f00080e7f89 */ /* 0x0002e200000e0000 */
[----:B------:R-:W-:-:S05]  /*119f0*/  LEA.HI R13, R15, R15, RZ, 0x1d ;  /* 0x0000000f0f0d7211 */ /* 0x000fca00078fe8ff */
[----:B------:R-:W-:Y:S01]  /*11a00*/  IMAD.U32 R13, R12, 0x2, R13 ;  /* 0x000000020c0d7824 */ /* 0x000fe200078e000d */
[----:B------:R-:W-:-:S04]  /*11a10*/  LOP3.LUT R12, R11, 0x1, RZ, 0xc0, !PT ;  /* 0x000000010b0c7812 */ /* 0x000fc800078ec0ff */
[----:B------:R-:W-:Y:S01]  /*11a20*/  LEA R13, R13, UR7, 0x1 ;  /* 0x000000070d0d7c11 */ /* 0x000fe2000f8e08ff */
[----:B------:R-:W-:Y:S06]  /*11a30*/  @P0 BRA `(.L_x_160) ;  /* 0x0000000000200947 */ /* 0x000fec0003800000 */
[----:B------:R-:W4:Y:S01]  /*11a40*/  S2UR UR7, SR_CTAID.Y ;  /* 0x00000000000779c3 */ /* 0x000f220000002600 */
[----:B------:R-:W-:Y:S01]  /*11a50*/  ULDC.64 UR4, c[0x0][0x290] ;  /* 0x0000a40000047ab9 */ /* 0x000fe20000000a00 */
[----:B----4-:R-:W-:Y:S02]  /*11a60*/  USHF.R.S32.HI UR6, URZ, 0x1f, UR7 ;  /* 0x0000001f3f067899 */ /* 0x010fe40008011407 */
[----:B------:R-:W-:Y:S02]  /*11a70*/  UIMAD.WIDE.U32 UR8, UR7, UR4, URZ ;  /* 0x00000004070872a5 */ /* 0x000fe4000f8e003f */
[----:B------:R-:W-:-:S04]  /*11a80*/  UIMAD UR6, UR6, UR4, URZ ;  /* 0x00000004060672a4 */ /* 0x000fc8000f8e023f */
[----:B------:R-:W-:Y:S01]  /*11a90*/  UIMAD UR6, UR7, UR5, UR6 ;  /* 0x00000005070672a4 */ /* 0x000fe2000f8e0206 */
[----:B------:R-:W-:-:S03]  /*11aa0*/  UMOV UR4, UR8 ;  /* 0x0000000800047c82 */ /* 0x000fc60008000000 */
[----:B------:R-:W-:-:S12]  /*11ab0*/  UIADD3 UR6, UR9, UR6, URZ ;  /* 0x0000000609067290 */ /* 0x000fd8000fffe03f */
.L_x_160:
[----:B------:R-:W-:Y:S01]  /*11ac0*/  ULDC.U8 UR5, c[0x0][0x3d8] ;  /* 0x0000f60000057ab9 */ /* 0x000fe20000000000 */
[----:B------:R-:W-:Y:S01]  /*11ad0*/  ULDC.U8 UR8, c[0x0][0x3d9] ;  /* 0x0000f64000087ab9 */ /* 0x000fe20000000000 */
[----:B------:R-:W-:Y:S01]  /*11ae0*/  ISETP.NE.AND P2, PT, RZ, UR5, PT ;  /* 0x00000005ff007c0c */ /* 0x000fe2000bf45270 */
[----:B-1-3--:R-:W-:Y:S01]  /*11af0*/  FADD.FTZ R8, R8, R14 ;  /* 0x0000000e08087221 */ /* 0x00afe20000010000 */
        /* <DEDUP_REMOVED lines=18> */
.L_x_161:
[----:B------:R-:W-:Y:S01]  /*11c20*/  ISETP.NE.AND P1, PT, RZ, UR8, PT ;  /* 0x00000008ff007c0c */ /* 0x000fe2000bf25270 */
[----:B--2---:R-:W-:Y:S01]  /*11c30*/  FADD.FTZ R6, R183, R6 ;  /* 0x00000006b7067221 */ /* 0x004fe20000010000 */
[C---:B------:R-:W-:Y:S01]  /*11c40*/  IADD3 R11, R13.reuse, 0x20, RZ ;  /* 0x000000200d0b7810 */ /* 0x040fe20007ffe0ff */
[----:B------:R-:W1:Y:S01]  /*11c50*/  @P5 MUFU.RCP R16, R10 ;  /* 0x0000000a00105308 */ /* 0x000e620000001000 */
[----:B------:R-:W-:Y:S01]  /*11c60*/  @P0 IADD3 R11, R13, -0x20, RZ ;  /* 0xffffffe00d0b0810 */ /* 0x000fe20007ffe0ff */
[----:B------:R-:W2:Y:S01]  /*11c70*/  S2R R21, SR_CTAID.Y ;  /* 0x0000000000157919 */ /* 0x000ea20000002600 */
[----:B------:R-:W-:Y:S01]  /*11c80*/  PLOP3.LUT P0, PT, PT, PT, PT, 0x8, 0x0 ;  /* 0x000000000000781c */ /* 0x000fe20003f0e170 */
[----:B------:R-:W3:Y:S01]  /*11c90*/  S2UR UR5, SR_CTAID.X ;  /* 0x00000000000579c3 */ /* 0x000ee20000002500 */
[----:B------:R-:W-:Y:S01]  /*11ca0*/  SEL R12, R12, 0xfffffff0, P3 ;  /* 0xfffffff00c0c7807 */ /* 0x000fe20001800000 */
[----:B------:R-:W-:Y:S01]  /*11cb0*/  BSSY B0, `(.L_x_162) ;  /* 0x00000a1000007945 */ /* 0x000fe20003800000 */
[----:B------:R-:W-:Y:S01]  /*11cc0*/  FSETP.NE.FTZ.AND P3, PT, R8, RZ, PT ;  /* 0x000000ff0800720b */ /* 0x000fe20003f75000 */
[----:B------:R-:W4:Y:S01]  /*11cd0*/  @P4 MUFU.LG2 R29, R9 ;  /* 0x00000009001d4308 */ /* 0x000f220000000c00 */
        /* <DEDUP_REMOVED lines=16> */
[----:B------:R-:W-:Y:S01]  /*11de0*/  F2FP.F16.F32.PACK_AB R192, R193, R192 ;  /* 0x000000c0c1c0723e */ /* 0x000fe200000000ff */
[----:B------:R-:W2:Y:S01]  /*11df0*/  @!P1 LDC R22, c[0x0][0x270] ;  /* 0x00009c00ff169b82 */ /* 0x000ea20000000800 */
[----:B------:R-:W-:Y:S01]  /*11e00*/  F2FP.F16.F32.PACK_AB R188, R189, R188 ;  /* 0x000000bcbdbc723e */ /* 0x000fe200000000ff */
[----:B----4-:R-:W-:Y:S01]  /*11e10*/  @P4 FMUL.FTZ R29, R29, 0.69314718246459960938 ;  /* 0x3f3172181d1d4820 */ /* 0x010fe20000410000 */
[----:B------:R-:W-:Y:S01]  /*11e20*/  F2FP.F16.F32.PACK_AB R200, R201, R200 ;  /* 0x000000c8c9c8723e */ /* 0x000fe200000000ff */
[----:B------:R-:W4:Y:S01]  /*11e30*/  @P2 MUFU.RCP R15, R6 ;  /* 0x00000006000f2308 */ /* 0x000f220000001000 */
        /* <DEDUP_REMOVED lines=11> */
[C---:B------:R-:W-:Y:S01]  /*11ef0*/  FMUL.FTZ R213, R14.reuse, R213 ;  /* 0x000000d50ed57220 */ /* 0x040fe20000410000 */
[----:B------:R-:W-:Y:S01]  /*11f00*/  F2FP.F16.F32.PACK_AB R194, R195, R194 ;  /* 0x000000c2c3c2723e */ /* 0x000fe200000000ff */
[C---:B------:R-:W-:Y:S01]  /*11f10*/  FMUL.FTZ R208, R14.reuse, R208 ;  /* 0x000000d00ed07220 */ /* 0x040fe20000410000 */
[----:B------:R-:W-:Y:S01]  /*11f20*/  F2FP.F16.F32.PACK_AB R198, R17, R198 ;  /* 0x000000c611c6723e */ /* 0x000fe200000000ff */
[C---:B------:R-:W-:Y:S01]  /*11f30*/  FMUL.FTZ R209, R14.reuse, R209 ;  /* 0x000000d10ed17220 */ /* 0x040fe20000410000 */
[C---:B----4-:R-:W-:Y:S01]  /*11f40*/  FMUL.FTZ R219, R15.reuse, R219 ;  /* 0x000000db0fdb7220 */ /* 0x050fe20000410000 */
        /* <DEDUP_REMOVED lines=8> */
[----:B------:R-:W-:Y:S01]  /*11fd0*/  FMUL.FTZ R14, R14, R205 ;  /* 0x000000cd0e0e7220 */ /* 0x000fe20000410000 */
[----:B------:R-:W-:Y:S01]  /*11fe0*/  IADD3 R17, R13, R12, RZ ;  /* 0x0000000c0d117210 */ /* 0x000fe20007ffe0ff */
[----:B------:R-:W-:Y:S01]  /*11ff0*/  FMUL.FTZ R15, R15, R206 ;  /* 0x000000ce0f0f7220 */ /* 0x000fe20000410000 */
[----:B------:R-:W-:Y:S01]  /*12000*/  F2FP.F16.F32.PACK_AB R216, R217, R216 ;  /* 0x000000d8d9d8723e */ /* 0x000fe200000000ff */
[----:B------:R-:W-:Y:S01]  /*12010*/  STS [R13], R192 ;  /* 0x000000c00d007388 */ /* 0x000fe20000000800 */
[----:B------:R-:W-:Y:S01]  /*12020*/  F2FP.F16.F32.PACK_AB R218, R219, R218 ;  /* 0x000000dadbda723e */ /* 0x000fe200000000ff */
[----:B-----5:R-:W2:Y:S01]  /*12030*/  @P0 LDC R20, c[0x0][0x2e4] ;  /* 0x0000b900ff140b82 */ /* 0x020ea20000000800 */
[----:B------:R-:W-:Y:S01]  /*12040*/  F2FP.F16.F32.PACK_AB R212, R213, R212 ;  /* 0x000000d4d5d4723e */ /* 0x000fe200000000ff */
[----:B------:R-:W-:Y:S01]  /*12050*/  STS [R13+0x200], R194 ;  /* 0x000200c20d007388 */ /* 0x000fe20000000800 */
[----:B------:R-:W-:Y:S01]  /*12060*/  F2FP.F16.F32.PACK_AB R214, R215, R214 ;  /* 0x000000d6d7d6723e */ /* 0x000fe200000000ff */
[----:B------:R-:W1:Y:S01]  /*12070*/  @P3 MUFU.LG2 R8, R8 ;  /* 0x0000000800083308 */ /* 0x000e620000000c00 */
[----:B------:R-:W-:Y:S01]  /*12080*/  F2FP.F16.F32.PACK_AB R202, R203, R202 ;  /* 0x000000cacbca723e */ /* 0x000fe200000000ff */
[----:B------:R-:W-:Y:S01]  /*12090*/  STS [R17], R188 ;  /* 0x000000bc11007388 */ /* 0x000fe20000000800 */
[----:B------:R-:W-:Y:S01]  /*120a0*/  F2FP.F16.F32.PACK_AB R16, R16, R196 ;  /* 0x000000c41010723e */ /* 0x000fe200000000ff */
[----:B------:R-:W3:Y:S01]  /*120b0*/  @P4 LDC R9, c[0x0][0x2e8] ;  /* 0x0000ba00ff094b82 */ /* 0x000ee20000000800 */
[----:B------:R-:W-:Y:S01]  /*120c0*/  IADD3 R23, R12, R11, RZ ;  /* 0x0000000b0c177210 */ /* 0x000fe20007ffe0ff */
[----:B------:R-:W-:Y:S01]  /*120d0*/  STS [R17+0x200], R190 ;  /* 0x000200be11007388 */ /* 0x000fe20000000800 */
[----:B------:R-:W-:Y:S01]  /*120e0*/  F2FP.F16.F32.PACK_AB R208, R209, R208 ;  /* 0x000000d0d1d0723e */ /* 0x000fe200000000ff */
[----:B------:R-:W4:Y:S01]  /*120f0*/  @P2 MUFU.LG2 R6, R6 ;  /* 0x0000000600062308 */ /* 0x000f220000000c00 */
[----:B------:R-:W-:Y:S01]  /*12100*/  F2FP.F16.F32.PACK_AB R210, R211, R210 ;  /* 0x000000d2d3d2723e */ /* 0x000fe200000000ff */
[----:B------:R-:W-:Y:S01]  /*12110*/  STS [R13+0x1000], R216 ;  /* 0x001000d80d007388 */ /* 0x000fe20000000800 */
[----:B------:R-:W-:-:S02]  /*12120*/  F2FP.F16.F32.PACK_AB R14, R14, R204 ;  /* 0x000000cc0e0e723e */ /* 0x000fc400000000ff */
[----:B------:R-:W-:Y:S01]  /*12130*/  F2FP.F16.F32.PACK_AB R15, R207, R15 ;  /* 0x0000000fcf0f723e */ /* 0x000fe200000000ff */
[----:B------:R5:W-:Y:S01]  /*12140*/  STS [R13+0x1200], R218 ;  /* 0x001200da0d007388 */ /* 0x000be20000000800 */
[----:B------:R-:W-:Y:S02]  /*12150*/  @P1 MOV R28, 0x1 ;  /* 0x00000001001c1802 */ /* 0x000fe40000000f00 */
[----:B------:R-:W-:Y:S01]  /*12160*/  LOP3.LUT R4, R4, 0xffffffe0, RZ, 0xc0, !PT ;  /* 0xffffffe004047812 */ /* 0x000fe200078ec0ff */
[----:B------:R-:W-:Y:S01]  /*12170*/  STS [R17+0x1000], R212 ;  /* 0x001000d411007388 */ /* 0x000fe20000000800 */
[----:B-1----:R-:W-:Y:S01]  /*12180*/  @P3 FMUL.FTZ R8, R8, 0.69314718246459960938 ;  /* 0x3f31721808083820 */ /* 0x002fe20000410000 */
[----:B--2---:R-:W-:Y:S01]  /*12190*/  @!P1 IMAD R28, R20, R22, RZ ;  /* 0x00000016141c9224 */ /* 0x004fe200078e02ff */
[----:B------:R-:W-:Y:S01]  /*121a0*/  IADD3 R4, -R4, R0, RZ ;  /* 0x0000000004047210 */ /* 0x000fe20007ffe1ff */
[----:B------:R1:W-:Y:S01]  /*121b0*/  STS [R17+0x1200], R214 ;  /* 0x001200d611007388 */ /* 0x0003e20000000800 */
[----:B------:R-:W-:Y:S01]  /*121c0*/  MOV R0, 0x7f800000 ;  /* 0x7f80000000007802 */ /* 0x000fe20000000f00 */
[----:B------:R-:W-:Y:S01]  /*121d0*/  IMAD R28, R21, R28, RZ ;  /* 0x0000001c151c7224 */ /* 0x000fe200078e02ff */
[----:B------:R-:W-:Y:S01]  /*121e0*/  LOP3.LUT P0, RZ, R4, 0x3, RZ, 0xc0, !PT ;  /* 0x0000000304ff7812 */ /* 0x000fe2000780c0ff */
[----:B------:R-:W-:Y:S01]  /*121f0*/  STS [R11], R200 ;  /* 0x000000c80b007388 */ /* 0x000fe20000000800 */
[----:B------:R-:W2:Y:S01]  /*12200*/  @P3 LDC R21, c[0x0][0x2e8] ;  /* 0x0000ba00ff153b82 */ /* 0x000ea20000000800 */
[----:B----4-:R-:W-:Y:S01]  /*12210*/  @P2 FMUL.FTZ R6, R6, 0.69314718246459960938 ;  /* 0x3f31721806062820 */ /* 0x010fe20000410000 */
[----:B------:R-:W-:Y:S01]  /*12220*/  SEL R28, R28, RZ, !P6 ;  /* 0x000000ff1c1c7207 */ /* 0x000fe20007000000 */
[----:B------:R-:W-:Y:S04]  /*12230*/  STS [R11+0x200], R202 ;  /* 0x000200ca0b007388 */ /* 0x000fe80000000800 */
[----:B------:R4:W-:Y:S04]  /*12240*/  STS [R23], R16 ;  /* 0x0000001017007388 */ /* 0x0009e80000000800 */
[----:B------:R-:W-:Y:S01]  /*12250*/  STS [R23+0x200], R198 ;  /* 0x000200c617007388 */ /* 0x000fe20000000800 */
[----:B-----5:R-:W5:Y:S03]  /*12260*/  @P1 LDC.64 R12, c[0x0][0x2c0] ;  /* 0x0000b000ff0c1b82 */ /* 0x020f660000000a00 */
[----:B------:R-:W-:Y:S04]  /*12270*/  STS [R11+0x1000], R208 ;  /* 0x001000d00b007388 */ /* 0x000fe80000000800 */
[----:B------:R3:W-:Y:S01]  /*12280*/  STS [R11+0x1200], R210 ;  /* 0x001200d20b007388 */ /* 0x0007e20000000800 */
[----:B-1----:R-:W1:Y:S03]  /*12290*/  @P5 LDC R17, c[0x0][0x2e8] ;  /* 0x0000ba00ff115b82 */ /* 0x002e660000000800 */
[----:B------:R2:W-:Y:S04]  /*122a0*/  STS [R23+0x1000], R14 ;  /* 0x0010000e17007388 */ /* 0x0005e80000000800 */
[----:B------:R2:W-:Y:S01]  /*122b0*/  STS [R23+0x1200], R15 ;  /* 0x0012000f17007388 */ /* 0x0005e20000000800 */
[----:B------:R-:W-:Y:S01]  /*122c0*/  BAR.SYNC.DEFER_BLOCKING 0x0 ;  /* 0x0000000000007b1d */ /* 0x000fe20000010000 */
[----:B-----5:R-:W-:-:S05]  /*122d0*/  @P1 IMAD R12, R13, R12, RZ ;  /* 0x0000000c0d0c1224 */ /* 0x020fca00078e02ff */
[----:B----4-:R4:W5:Y:S02]  /*122e0*/  @P5 MUFU.LG2 R16, R10 ;  /* 0x0000000a00105308 */ /* 0x0109640000000c00 */
[----:B------:R-:W1:Y:S01]  /*122f0*/  @P2 LDC R13, c[0x0][0x2e8] ;  /* 0x0000ba00ff0d2b82 */ /* 0x000e620000000800 */
[----:B------:R-:W-:-:S07]  /*12300*/  @!P1 MOV R12, R20 ;  /* 0x00000014000c9202 */ /* 0x000fce0000000f00 */
[----:B---3--:R-:W3:Y:S01]  /*12310*/  @P1 LDC R11, c[0x0][0x2c0] ;  /* 0x0000b000ff0b1b82 */ /* 0x008ee20000000800 */
[----:B--2---:R-:W2:Y:S01]  /*12320*/  S2R R14, SR_TID.X ;  /* 0x00000000000e7919 */ /* 0x004ea20000002100 */
[----:B------:R-:W-:Y:S01]  /*12330*/  MOV R15, 0x7f800000 ;  /* 0x7f800000000f7802 */ /* 0x000fe20000000f00 */
[----:B------:R-:W-:Y:S01]  /*12340*/  @P4 FFMA.FTZ R15, R132, R9, R29 ;  /* 0x00000009840f4223 */ /* 0x000fe2000001001d */
[----:B----4-:R-:W4:Y:S01]  /*12350*/  S2R R10, SR_CTAID.Z ;  /* 0x00000000000a7919 */ /* 0x010f220000002700 */
[----:B-----5:R-:W-:Y:S01]  /*12360*/  @P5 FMUL.FTZ R16, R16, 0.69314718246459960938 ;  /* 0x3f31721810105820 */ /* 0x020fe20000410000 */
[----:B------:R2:W2:Y:S03]  /*12370*/  LDS.128 R24, [R229+0x1800] ;  /* 0x00180000e5187984 */ /* 0x0004a60000000c00 */
[----:B-1----:R-:W-:Y:S01]  /*12380*/  @P5 FFMA.FTZ R0, R133, R17, R16 ;  /* 0x0000001185005223 */ /* 0x002fe20000010010 */
[----:B------:R-:W-:Y:S01]  /*12390*/  MOV R16, 0x7f800000 ;  /* 0x7f80000000107802 */ /* 0x000fe20000000f00 */
[----:B------:R-:W-:Y:S01]  /*123a0*/  @P3 FFMA.FTZ R16, R5, R21, R8 ;  /* 0x0000001505103223 */ /* 0x000fe20000010008 */
[----:B------:R-:W-:Y:S01]  /*123b0*/  MOV R17, 0x7f800000 ;  /* 0x7f80000000117802 */ /* 0x000fe20000000f00 */
[----:B------:R-:W-:Y:S01]  /*123c0*/  @P2 FFMA.FTZ R17, R7, R13, R6 ;  /* 0x0000000d07112223 */ /* 0x000fe20000010006 */
[----:B------:R-:W-:-:S05]  /*123d0*/  @!P1 MOV R11, 0x1 ;  /* 0x00000001000b9802 */ /* 0x000fca0000000f00 */
[----:B---3--:R-:W-:-:S05]  /*123e0*/  IMAD R4, R11, UR5, RZ ;  /* 0x000000050b047c24 */ /* 0x008fca000f8e02ff */
[----:B------:R-:W-:Y:S02]  /*123f0*/  SHF.L.U32 R9, R4, 0x7, RZ ;  /* 0x0000000704097819 */ /* 0x000fe400000006ff */
[----:B--2---:R-:W-:Y:S02]  /*12400*/  SHF.R.S32.HI R20, RZ, 0x1f, R14 ;  /* 0x0000001fff147819 */ /* 0x004fe4000001140e */
[----:B------:R-:W-:Y:S01]  /*12410*/  SHF.R.S32.HI R4, RZ, 0x1f, R9 ;  /* 0x0000001fff047819 */ /* 0x000fe20000011409 */
[----:B----4-:R-:W-:Y:S01]  /*12420*/  IMAD R12, R10, R12, R28 ;  /* 0x0000000c0a0c7224 */ /* 0x010fe200078e021c */
[----:B------:R-:W-:-:S04]  /*12430*/  LEA.HI R20, R20, R14, RZ, 0x2 ;  /* 0x0000000e14147211 */ /* 0x000fc800078f10ff */
[--C-:B------:R-:W-:Y:S02]  /*12440*/  IADD3 R18, P4, P1, R9, R18, R12.reuse ;  /* 0x0000001209127210 */ /* 0x100fe4000799e00c */
[----:B------:R-:W-:-:S04]  /*12450*/  SHF.R.S32.HI R12, RZ, 0x1f, R12 ;  /* 0x0000001fff0c7819 */ /* 0x000fc8000001140c */
[----:B------:R-:W-:Y:S01]  /*12460*/  IADD3.X R19, R4, R19, R12, P4, P1 ;  /* 0x0000001304137210 */ /* 0x000fe200027e240c */
[----:B------:R-:W-:Y:S06]  /*12470*/  @P0 BRA `(.L_x_163) ;  /* 0x0000000000900947 */ /* 0x000fec0003800000 */
        /* <DEDUP_REMOVED lines=11> */
[-C--:B------:R-:W-:Y:S01]  /*12530*/  @!P4 IMAD R22, R22, R11.reuse, RZ ;  /* 0x0000000b1616c224 */ /* 0x080fe200078e02ff */
[-C--:B------:R-:W-:Y:S01]  /*12540*/  @!P6 IADD3 R21, P0, R29, R18.reuse, RZ ;  /* 0x000000121d15e210 */ /* 0x080fe20007f1e0ff */
[----:B------:R-:W2:Y:S01]  /*12550*/  @!P5 LDC.64 R8, c[0x0][0x2b0] ;  /* 0x0000ac00ff08db82 */ /* 0x000ea20000000a00 */
[----:B------:R-:W-:Y:S01]  /*12560*/  @!P3 IMAD R30, R30, R11, RZ ;  /* 0x0000000b1e1eb224 */ /* 0x000fe200078e02ff */
[-C--:B------:R-:W-:Y:S02]  /*12570*/  @!P5 IADD3 R28, P2, R23, R18.reuse, RZ ;  /* 0x00000012171cd210 */ /* 0x080fe40007f5e0ff */
[----:B------:R-:W-:Y:S02]  /*12580*/  @!P6 LEA.HI.X.SX32 R11, R29, R19, 0x1, P0 ;  /* 0x000000131d0be211 */ /* 0x000fe400000f0eff */
[----:B------:R-:W-:-:S02]  /*12590*/  @!P4 IADD3 R29, P1, R22, R18, RZ ;  /* 0x00000012161dc210 */ /* 0x000fc40007f3e0ff */
[----:B------:R-:W3:Y:S01]  /*125a0*/  @!P4 LDC.64 R6, c[0x0][0x2b0] ;  /* 0x0000ac00ff06cb82 */ /* 0x000ee20000000a00 */
[-C--:B------:R-:W-:Y:S02]  /*125b0*/  @!P5 LEA.HI.X.SX32 R23, R23, R19.reuse, 0x1, P2 ;  /* 0x000000131717d211 */ /* 0x080fe400010f0eff */
[----:B------:R-:W-:Y:S02]  /*125c0*/  @!P4 LEA.HI.X.SX32 R22, R22, R19, 0x1, P1 ;  /* 0x000000131616c211 */ /* 0x000fe400008f0eff */
[----:B------:R-:W-:-:S03]  /*125d0*/  @!P3 IADD3 R18, P0, R30, R18, RZ ;  /* 0x000000121e12b210 */ /* 0x000fc60007f1e0ff */
[----:B------:R-:W4:Y:S01]  /*125e0*/  @!P3 LDC.64 R4, c[0x0][0x2b0] ;  /* 0x0000ac00ff04bb82 */ /* 0x000f220000000a00 */
[C---:B-1----:R-:W-:Y:S02]  /*125f0*/  @!P6 LEA R12, P2, R21.reuse, R12, 0x2 ;  /* 0x0000000c150ce211 */ /* 0x042fe400078410ff */
        /* <DEDUP_REMOVED lines=12> */
.L_x_163:
[----:B------:R-:W-:Y:S05]  /*126c0*/  BSYNC B0 ;  /* 0x0000000000007941 */ /* 0x000fea0003800000 */
.L_x_162:
[----:B-1----:R1:W2:Y:S01]  /*126d0*/  LDS.128 R4, [R229] ;  /* 0x00000000e5047984 */ /* 0x0022a20000000c00 */
[----:B------:R-:W-:Y:S01]  /*126e0*/  LOP3.LUT R0, R20, 0xfffffffc, RZ, 0xc0, !PT ;  /* 0xfffffffc14007812 */ /* 0x000fe200078ec0ff */
[----:B------:R-:W-:Y:S01]  /*126f0*/  UIMAD UR19, UR5, -0x80, UR19 ;  /* 0xffffff80051378a4 */ /* 0x000fe2000f8e0213 */
[----:B------:R-:W-:Y:S01]  /*12700*/  LEA.HI.SX32 R2, R2, 0x20, 0x1e ;  /* 0x0000002002027811 */ /* 0x000fe200078ff2ff */
[----:B------:R-:W-:Y:S01]  /*12710*/  BSSY B0, `(.L_x_164) ;  /* 0x0000023000007945 */ /* 0x000fe20003800000 */
[----:B------:R-:W-:Y:S01]  /*12720*/  ULDC UR5, c[0x0][0x2d0] ;  /* 0x0000b40000057ab9 */ /* 0x000fe20000000800 */
[----:B------:R-:W-:Y:S01]  /*12730*/  IMAD.IADD R14, R14, 0x1, -R0 ;  /* 0x000000010e0e7824 */ /* 0x000fe200078e0a00 */
[----:B------:R-:W-:Y:S02]  /*12740*/  ISETP.GE.AND P4, PT, R234, UR5, PT ;  /* 0x00000005ea007c0c */ /* 0x000fe4000bf86270 */
[----:B------:R-:W-:Y:S01]  /*12750*/  SHF.R.S32.HI R8, RZ, 0x2, R20 ;  /* 0x00000002ff087819 */ /* 0x000fe20000011414 */
[----:B------:R-:W-:Y:S01]  /*12760*/  IMAD.SHL.U32 R14, R14, 0x8, RZ ;  /* 0x000000080e0e7824 */ /* 0x000fe200078e00ff */
[----:B------:R-:W-:-:S02]  /*12770*/  ISETP.GE.OR P3, PT, R3, UR19, P4 ;  /* 0x0000001303007c0c */ /* 0x000fc4000a766670 */
[----:B------:R-:W-:Y:S01]  /*12780*/  ISETP.GE.OR P2, PT, R2, UR19, P4 ;  /* 0x0000001302007c0c */ /* 0x000fe2000a746670 */
[C---:B------:R-:W-:Y:S01]  /*12790*/  VIADD R0, R8.reuse, 0x40 ;  /* 0x0000004008007836 */ /* 0x040fe20000000000 */
[----:B------:R-:W-:Y:S01]  /*127a0*/  SHF.R.S32.HI R2, RZ, 0x1f, R10 ;  /* 0x0000001fff027819 */ /* 0x000fe2000001140a */
[----:B------:R-:W-:Y:S01]  /*127b0*/  VIADD R3, R8, 0x60 ;  /* 0x0000006008037836 */ /* 0x000fe20000000000 */
[----:B------:R-:W-:Y:S02]  /*127c0*/  SHF.R.S32.HI R14, RZ, 0x1f, R14 ;  /* 0x0000001fff0e7819 */ /* 0x000fe4000001140e */
[----:B------:R-:W-:Y:S01]  /*127d0*/  IADD3 R234, P0, R234, UR4, RZ ;  /* 0x00000004eaea7c10 */ /* 0x000fe2000ff1e0ff */
[----:B------:R-:W-:Y:S01]  /*127e0*/  ULDC.64 UR4, c[0x0][0x2a0] ;  /* 0x0000a80000047ab9 */ /* 0x000fe20000000a00 */
[----:B------:R-:W-:Y:S01]  /*127f0*/  ISETP.GE.OR P1, PT, R0, UR14, P4 ;  /* 0x0000000e00007c0c */ /* 0x000fe2000a726670 */
[----:B------:R-:W-:Y:S01]  /*12800*/  IMAD R2, R2, UR4, RZ ;  /* 0x0000000402027c24 */ /* 0x000fe2000f8e02ff */
[----:B------:R-:W-:Y:S01]  /*12810*/  IADD3.X R235, R14, UR6, RZ, P0, !PT ;  /* 0x000000060eeb7c10 */ /* 0x000fe200087fe4ff */
[----:B------:R-:W-:Y:S01]  /*12820*/  IMAD.U32 R0, RZ, RZ, UR18 ;  /* 0x00000012ff007e24 */ /* 0x000fe2000f8e00ff */
[----:B------:R-:W-:Y:S01]  /*12830*/  SHF.R.S32.HI R9, RZ, 0x1f, R8 ;  /* 0x0000001fff097819 */ /* 0x000fe20000011408 */
[C---:B------:R-:W-:Y:S01]  /*12840*/  IMAD R12, R10.reuse, UR5, R2 ;  /* 0x000000050a0c7c24 */ /* 0x040fe2000f8e0202 */
[----:B------:R-:W-:Y:S01]  /*12850*/  ISETP.GE.OR P4, PT, R3, UR14, P4 ;  /* 0x0000000e03007c0c */ /* 0x000fe2000a786670 */
[----:B------:R-:W-:-:S04]  /*12860*/  IMAD.WIDE.U32 R10, R10, UR4, R234 ;  /* 0x000000040a0a7c25 */ /* 0x000fc8000f8e00ea */
[----:B------:R-:W-:-:S04]  /*12870*/  IMAD.WIDE R8, R0, 0x80, R8 ;  /* 0x0000008000087825 */ /* 0x000fc800078e0208 */
[----:B------:R-:W-:Y:S01]  /*12880*/  IMAD.IADD R13, R11, 0x1, R12 ;  /* 0x000000010b0d7824 */ /* 0x000fe200078e020c */
[----:B-1----:R-:W-:Y:S06]  /*12890*/  @P3 BRA `(.L_x_165) ;  /* 0x0000000000283947 */ /* 0x002fec0003800000 */
        /* <DEDUP_REMOVED lines=9> */
[----:B--2---:R1:W-:Y:S02]  /*12930*/  STG.E.128 desc[UR20][R14.64], R4 ;  /* 0x000000040e007986 */ /* 0x0043e4000c101d14 */
.L_x_165:
[----:B------:R-:W-:Y:S05]  /*12940*/  BSYNC B0 ;  /* 0x0000000000007941 */ /* 0x000fea0003800000 */
.L_x_164:
[----:B-12---:R1:W2:Y:S01]  /*12950*/  LDS.128 R4, [R229+0x800] ;  /* 0x00080000e5047984 */ /* 0x0062a20000000c00 */
[----:B------:R-:W-:Y:S04]  /*12960*/  BSSY B0, `(.L_x_166) ;  /* 0x000000f000007945 */ /* 0x000fe80003800000 */
        /* <DEDUP_REMOVED lines=10> */
[----:B------:R-:W-:Y:S02]  /*12a10*/  LEA R2, P0, R14, UR4, 0x1 ;  /* 0x000000040e027c11 */ /* 0x000fe4000f8008ff */
[----:B------:R-:W-:-:S04]  /*12a20*/  IADD3 R0, R15, R0, RZ ;  /* 0x000000000f007210 */ /* 0x000fc80007ffe0ff */
[----:B------:R-:W-:-:S05]  /*12a30*/  LEA.HI.X R3, R14, UR5, R0, 0x1, P0 ;  /* 0x000000050e037c11 */ /* 0x000fca00080f0c00 */
[----:B--2---:R3:W-:Y:S02]  /*12a40*/  STG.E.128 desc[UR20][R2.64], R4 ;  /* 0x0000000402007986 */ /* 0x0047e4000c101d14 */
.L_x_167:
[----:B------:R-:W-:Y:S05]  /*12a50*/  BSYNC B0 ;  /* 0x0000000000007941 */ /* 0x000fea0003800000 */
.L_x_166:
[----:B--23--:R2:W3:Y:S01]  /*12a60*/  LDS.128 R4, [R229+0x1000] ;  /* 0x00100000e5047984 */ /* 0x00c4e20000000c00 */
        /* <DEDUP_REMOVED lines=14> */
[----:B---3--:R4:W-:Y:S02]  /*12b50*/  STG.E.128 desc[UR20][R2.64], R4 ;  /* 0x0000000402007986 */ /* 0x0089e4000c101d14 */
.L_x_169:
[----:B------:R-:W-:Y:S05]  /*12b60*/  BSYNC B0 ;  /* 0x0000000000007941 */ /* 0x000fea0003800000 */
.L_x_168:
[----:B------:R-:W-:Y:S05]  /*12b70*/  @P4 EXIT ;  /* 0x000000000000494d */ /* 0x000fea0003800000 */
[----:B------:R-:W-:Y:S01]  /*12b80*/  IADD3 R0, P0, R8, 0x60, RZ ;  /* 0x0000006008007810 */ /* 0x000fe20007f1e0ff */
[----:B------:R-:W-:Y:S01]  /*12b90*/  ULDC.64 UR4, c[0x0][0x298] ;  /* 0x0000a60000047ab9 */ /* 0x000fe20000000a00 */
[----:B----4-:R-:W-:Y:S01]  /*12ba0*/  MOV R3, R13 ;  /* 0x0000000d00037202 */ /* 0x010fe20000000f00 */
[----:B------:R-:W-:Y:S02]  /*12bb0*/  IMAD.MOV.U32 R2, RZ, RZ, R10 ;  /* 0x000000ffff027224 */ /* 0x000fe400078e000a */
[----:B------:R-:W-:Y:S02]  /*12bc0*/  IMAD.X R8, RZ, RZ, R9, P0 ;  /* 0x000000ffff087224 */ /* 0x000fe400000e0609 */
[----:B------:R-:W-:-:S04]  /*12bd0*/  IMAD.WIDE.U32 R2, R0, UR4, R2 ;  /* 0x0000000400027c25 */ /* 0x000fc8000f8e0002 */
[----:B------:R-:W-:-:S04]  /*12be0*/  IMAD R8, R8, UR4, RZ ;  /* 0x0000000408087c24 */ /* 0x000fc8000f8e02ff */
[----:B------:R-:W-:Y:S01]  /*12bf0*/  IMAD R8, R0, UR5, R8 ;  /* 0x0000000500087c24 */ /* 0x000fe2000f8e0208 */
[----:B------:R-:W-:Y:S02]  /*12c00*/  ULDC.64 UR4, c[0x0][0x280] ;  /* 0x0000a00000047ab9 */ /* 0x000fe40000000a00 */
[----:B---3--:R-:W-:Y:S02]  /*12c10*/  LEA R4, P0, R2, UR4, 0x1 ;  /* 0x0000000402047c11 */ /* 0x008fe4000f8008ff */
[----:B------:R-:W-:-:S04]  /*12c20*/  IADD3 R8, R3, R8, RZ ;  /* 0x0000000803087210 */ /* 0x000fc80007ffe0ff */
[----:B------:R-:W-:-:S05]  /*12c30*/  LEA.HI.X R5, R2, UR5, R8, 0x1, P0 ;  /* 0x0000000502057c11 */ /* 0x000fca00080f0c08 */
[----:B------:R-:W-:Y:S01]  /*12c40*/  STG.E.128 desc[UR20][R4.64], R24 ;  /* 0x0000001804007986 */ /* 0x000fe2000c101d14 */
[----:B------:R-:W-:Y:S05]  /*12c50*/  EXIT ;  /* 0x000000000000794d */ /* 0x000fea0003800000 */
.L_x_121:
        /* <DEDUP_REMOVED lines=18> */
[C---:B------:R-:W-:Y:S01]  /*12d80*/  VIADD R5, R8.reuse, 0x20 ;  /* 0x0000002008057836 */ /* 0x040fe20000000000 */
[----:B------:R-:W-:Y:S01]  /*12d90*/  @!UP4 UIMAD.WIDE.U32 UR14, UR28, UR4, URZ ;  /* 0x000000041c0ec2a5 */ /* 0x000fe2000f8e003f */
[----:B------:R-:W-:Y:S01]  /*12da0*/  IMAD.SHL.U32 R2, R3, 0x8, RZ ;  /* 0x0000000803027824 */ /* 0x000fe200078e00ff */
[----:B------:R-:W-:Y:S01]  /*12db0*/  @!UP4 UIMAD UR6, UR28, UR5, UR6 ;  /* 0x000000051c06c2a4 */ /* 0x000fe2000f8e0206 */
[C---:B------:R-:W-:Y:S01]  /*12dc0*/  VIADD R4, R8.reuse, 0x40 ;  /* 0x0000004008047836 */ /* 0x040fe20000000000 */
[----:B------:R-:W-:Y:S01]  /*12dd0*/  USHF.R.S32.HI UR9, URZ, 0x1f, UR30 ;  /* 0x0000001f3f097899 */ /* 0x000fe2000801141e */
[----:B------:R-:W-:Y:S01]  /*12de0*/  VIADD R0, R8, 0x60 ;  /* 0x0000006008007836 */ /* 0x000fe20000000000 */
[----:B------:R-:W-:Y:S01]  /*12df0*/  @UP2 ULDC.64 UR4, c[0x0][0x2c0] ;  /* 0x0000b00000042ab9 */ /* 0x000fe20000000a00 */
[----:B------:R-:W-:Y:S01]  /*12e00*/  UISETP.NE.OR UP1, UPT, UR17, -0x1, UP3 ;  /* 0xffffffff1100788c */ /* 0x000fe20009f25670 */
[----:B------:R-:W-:Y:S01]  /*12e10*/  SHF.R.S32.HI R9, RZ, 0x1f, R8 ;  /* 0x0000001fff097819 */ /* 0x000fe20000011408 */
[----:B------:R-:W-:Y:S01]  /*12e20*/  @UP2 UIMAD UR13, UR5, UR4, URZ ;  /* 0x00000004050d22a4 */ /* 0x000fe2000f8e023f */
[----:B------:R-:W-:-:S02]  /*12e30*/  @!UP2 ULDC UR8, c[0x0][0x2c4] ;  /* 0x0000b1000008aab9 */ /* 0x000fc40000000800 */
        /* <DEDUP_REMOVED lines=34> */
[----:B------:R-:W-:Y:S01]  /*13060*/  ISETP.GE.AND P2, PT, R4, UR19, PT ;  /* 0x0000001304007c0c */ /* 0x000fe2000bf46270 */
[----:B------:R-:W-:Y:S01]  /*13070*/  USHF.R.S32.HI UR6, URZ, 0x1f, UR12 ;  /* 0x0000001f3f067899 */ /* 0x000fe2000801140c */
[----:B------:R-:W-:Y:S01]  /*13080*/  ISETP.GE.AND P1, PT, R0, UR19, PT ;  /* 0x0000001300007c0c */ /* 0x000fe2000bf26270 */
[----:B------:R-:W-:Y:S01]  /*13090*/  UIADD3 UR31, UP1, UP0, UR31, UR22, UR12 ;  /* 0x000000161f1f7290 */ /* 0x000fe2000f83e00c */
[----:B------:R-:W-:Y:S01]  /*130a0*/  IMAD.U32 R6, RZ, RZ, UR18 ;  /* 0x00000012ff067e24 */ /* 0x000fe2000f8e00ff */
[----:B------:R-:W-:Y:S01]  /*130b0*/  ISETP.NE.OR P4, PT, R3, RZ, P4 ;  /* 0x000000ff0300720c */ /* 0x000fe20002785670 */
[----:B------:R-:W-:Y:S01]  /*130c0*/  VIADD R13, R11, UR5 ;  /* 0x000000050b0d7c36 */ /* 0x000fe20008000000 */
[----:B------:R-:W-:Y:S01]  /*130d0*/  UIADD3.X UR22, UR4, UR23, UR6, UP1, UP0 ;  /* 0x0000001704167290 */ /* 0x000fe20008fe0406 */
[C---:B------:R-:W-:Y:S01]  /*130e0*/  ISETP.NE.OR P3, PT, R3.reuse, RZ, P3 ;  /* 0x000000ff0300720c */ /* 0x040fe20001f65670 */
        /* <DEDUP_REMOVED lines=15> */
.L_x_171:
[----:B------:R-:W-:Y:S05]  /*131e0*/  BSYNC B0 ;  /* 0x0000000000007941 */ /* 0x000fea0003800000 */
.L_x_170:
[----:B------:R-:W-:Y:S01]  /*131f0*/  BSSY B0, `(.L_x_172) ;  /* 0x0000011000007945 */ /* 0x000fe20003800000 */
[----:B------:R-:W-:Y:S02]  /*13200*/  ISETP.GE.OR P6, PT, R4, UR19, P5 ;  /* 0x0000001304007c0c */ /* 0x000fe4000afc6670 */
[----:B------:R-:W-:Y:S01]  /*13210*/  ISETP.GE.OR P5, PT, R0, UR19, P5 ;  /* 0x0000001300007c0c */ /* 0x000fe2000afa6670 */
[----:B------:R-:W-:-:S12]  /*13220*/  @P0 BRA `(.L_x_173) ;  /* 0x0000000000340947 */ /* 0x000fd80003800000 */
        /* <DEDUP_REMOVED lines=9> */
[----:B-1----:R-:W-:Y:S02]  /*132c0*/  LEA R16, P0, R14, UR4, 0x1 ;  /* 0x000000040e107c11 */ /* 0x002fe4000f8008ff */
[----:B------:R-:W-:-:S04]  /*132d0*/  IADD3 R2, R2, R15, RZ ;  /* 0x0000000f02027210 */ /* 0x000fc80007ffe0ff */
[----:B------:R-:W-:-:S05]  /*132e0*/  LEA.HI.X R17, R14, UR5, R2, 0x1, P0 ;  /* 0x000000050e117c11 */ /* 0x000fca00080f0c02 */
[----:B------:R2:W-:Y:S02]  /*132f0*/  STG.E.128 desc[UR20][R16.64], RZ ;  /* 0x000000ff10007986 */ /* 0x0005e4000c101d14 */
.L_x_173:
[----:B------:R-:W-:Y:S05]  /*13300*/  BSYNC B0 ;  /* 0x0000000000007941 */ /* 0x000fea0003800000 */
.L_x_172:
        /* <DEDUP_REMOVED lines=11> */
[----:B-12---:R-:W-:Y:S02]  /*133c0*/  LEA R16, P0, R14, UR4, 0x1 ;  /* 0x000000040e107c11 */ /* 0x006fe4000f8008ff */
[----:B------:R-:W-:-:S04]  /*133d0*/  IADD3 R2, R2, R15, RZ ;  /* 0x0000000f02027210 */ /* 0x000fc80007ffe0ff */
[----:B------:R-:W-:-:S05]  /*133e0*/  LEA.HI.X R17, R14, UR5, R2, 0x1, P0 ;  /* 0x000000050e117c11 */ /* 0x000fca00080f0c02 */
[----:B------:R3:W-:Y:S02]  /*133f0*/  STG.E.128 desc[UR20][R16.64], RZ ;  /* 0x000000ff10007986 */ /* 0x0007e4000c101d14 */
.L_x_175:
[----:B------:R-:W-:Y:S05]  /*13400*/  BSYNC B0 ;  /* 0x0000000000007941 */ /* 0x000fea0003800000 */
.L_x_174:
[----:B------:R-:W-:Y:S04]  /*13410*/  BSSY B0, `(.L_x_176) ;  /* 0x000000f000007945 */ /* 0x000fe80003800000 */
[----:B------:R-:W-:Y:S05]  /*13420*/  @P5 BRA `(.L_x_177) ;  /* 0x0000000000345947 */ /* 0x000fea0003800000 */
[----:B------:R-:W-:Y:S01]  /*13430*/  IADD3 R2, P0, R6, 0x60, RZ ;  /* 0x0000006006027810 */ /* 0x000fe20007f1e0ff */
[----:B------:R-:W-:Y:S01]  /*13440*/  ULDC.64 UR4, c[0x0][0x298] ;  /* 0x0000a60000047ab9 */ /* 0x000fe20000000a00 */
[----:B------:R-:W-:-:S03]  /*13450*/  IMAD.MOV.U32 R6, RZ, RZ, R10 ;  /* 0x000000ffff067224 */ /* 0x000fc600078e000a */
[----:B------:R-:W-:Y:S01]  /*13460*/  IMAD.X R3, RZ, RZ, R7, P0 ;  /* 0x000000ffff037224 */ /* 0x000fe200000e0607 */
[----:B------:R-:W-:-:S03]  /*13470*/  MOV R7, R13 ;  /* 0x0000000d00077202 */ /* 0x000fc60000000f00 */
[----:B------:R-:W-:Y:S02]  /*13480*/  IMAD R3, R3, UR4, RZ ;  /* 0x0000000403037c24 */ /* 0x000fe4000f8e02ff */
[----:B------:R-:W-:-:S04]  /*13490*/  IMAD.WIDE.U32 R6, R2, UR4, R6 ;  /* 0x0000000402067c25 */ /* 0x000fc8000f8e0006 */
[----:B------:R-:W-:Y:S01]  /*134a0*/  IMAD R3, R2, UR5, R3 ;  /* 0x0000000502037c24 */ /* 0x000fe2000f8e0203 */
[----:B------:R-:W-:Y:S02]  /*134b0*/  ULDC.64 UR4, c[0x0][0x280] ;  /* 0x0000a00000047ab9 */ /* 0x000fe40000000a00 */
[----:B------:R-:W-:Y:S02]  /*134c0*/  LEA R2, P0, R6, UR4, 0x1 ;  /* 0x0000000406027c11 */ /* 0x000fe4000f8008ff */
[----:B------:R-:W-:-:S04]  /*134d0*/  IADD3 R3, R3, R7, RZ ;  /* 0x0000000703037210 */ /* 0x000fc80007ffe0ff */
[----:B------:R-:W-:-:S05]  /*134e0*/  LEA.HI.X R3, R6, UR5, R3, 0x1, P0 ;  /* 0x0000000506037c11 */ /* 0x000fca00080f0c03 */
[----:B------:R4:W-:Y:S02]  /*134f0*/  STG.E.128 desc[UR20][R2.64], RZ ;  /* 0x000000ff02007986 */ /* 0x0009e4000c101d14 */
.L_x_177:
[----:B------:R-:W-:Y:S05]  /*13500*/  BSYNC B0 ;  /* 0x0000000000007941 */ /* 0x000fea0003800000 */
.L_x_176:
[----:B------:R-:W-:Y:S04]  /*13510*/  BSSY B0, `(.L_x_178) ;  /* 0x000000a000007945 */ /* 0x000fe80003800000 */
[----:B------:R-:W-:Y:S05]  /*13520*/  @P4 BRA `(.L_x_179) ;  /* 0x0000000000204947 */ /* 0x000fea0003800000 */
[----:B----4-:R-:W-:Y:S01]  /*13530*/  IMAD R2, R8, UR16, RZ ;  /* 0x0000001008027c24 */ /* 0x010fe2000f8e02ff */
[----:B------:R-:W-:-:S04]  /*13540*/  ULDC.64 UR4, c[0x0][0x2b0] ;  /* 0x0000ac0000047ab9 */ /* 0x000fc80000000a00 */
[----:B------:R-:W-:-:S04]  /*13550*/  IADD3 R3, P0, R2, UR31, RZ ;  /* 0x0000001f02037c10 */ /* 0x000fc8000ff1e0ff */
[----:B------:R-:W-:Y:S02]  /*13560*/  LEA.HI.X.SX32 R2, R2, UR22, 0x1, P0 ;  /* 0x0000001602027c11 */ /* 0x000fe400080f0eff */
[----:B------:R-:W-:-:S04]  /*13570*/  LEA R6, P0, R3, UR4, 0x2 ;  /* 0x0000000403067c11 */ /* 0x000fc8000f8010ff */
[----:B------:R-:W-:Y:S01]  /*13580*/  LEA.HI.X R7, R3, UR5, R2, 0x2, P0 ;  /* 0x0000000503077c11 */ /* 0x000fe200080f1402 */
[----:B------:R-:W-:-:S05]  /*13590*/  IMAD.MOV.U32 R2, RZ, RZ, 0x7f800000 ;  /* 0x7f800000ff027424 */ /* 0x000fca00078e00ff */
[----:B------:R4:W-:Y:S03]  /*135a0*/  STG.E desc[UR20][R6.64], R2 ;  /* 0x0000000206007986 */ /* 0x0009e6000c101914 */
.L_x_179:
[----:B------:R-:W-:Y:S05]  /*135b0*/  BSYNC B0 ;  /* 0x0000000000007941 */ /* 0x000fea0003800000 */
.L_x_178:
        /* <DEDUP_REMOVED lines=10> */
.L_x_181:
[----:B------:R-:W-:Y:S05]  /*13660*/  BSYNC B0 ;  /* 0x0000000000007941 */ /* 0x000fea0003800000 */
.L_x_180:
        /* <DEDUP_REMOVED lines=10> */
.L_x_183:
[----:B------:R-:W-:Y:S05]  /*13710*/  BSYNC B0 ;  /* 0x0000000000007941 */ /* 0x000fea0003800000 */
.L_x_182:
[----:B------:R-:W-:Y:S05]  /*13720*/  @P1 EXIT ;  /* 0x000000000000194d */ /* 0x000fea0003800000 */
[----:B------:R-:W-:Y:S01]  /*13730*/  IMAD R0, R0, UR16, RZ ;  /* 0x0000001000007c24 */ /* 0x000fe2000f8e02ff */
[----:B------:R-:W-:-:S04]  /*13740*/  ULDC.64 UR4, c[0x0][0x2b0] ;  /* 0x0000ac0000047ab9 */ /* 0x000fc80000000a00 */
[----:B----4-:R-:W-:-:S04]  /*13750*/  IADD3 R2, P0, R0, UR31, RZ ;  /* 0x0000001f00027c10 */ /* 0x010fc8000ff1e0ff */
[----:B------:R-:W-:Y:S02]  /*13760*/  LEA.HI.X.SX32 R0, R0, UR22, 0x1, P0 ;  /* 0x0000001600007c11 */ /* 0x000fe400080f0eff */
[----:B------:R-:W-:-:S04]  /*13770*/  LEA R4, P0, R2, UR4, 0x2 ;  /* 0x0000000402047c11 */ /* 0x000fc8000f8010ff */
[----:B------:R-:W-:Y:S01]  /*13780*/  LEA.HI.X R5, R2, UR5, R0, 0x2, P0 ;  /* 0x0000000502057c11 */ /* 0x000fe200080f1400 */
[----:B------:R-:W-:-:S05]  /*13790*/  IMAD.MOV.U32 R0, RZ, RZ, 0x7f800000 ;  /* 0x7f800000ff007424 */ /* 0x000fca00078e00ff */
[----:B------:R-:W-:Y:S01]  /*137a0*/  STG.E desc[UR20][R4.64], R0 ;  /* 0x0000000004007986 */ /* 0x000fe2000c101914 */
[----:B------:R-:W-:Y:S05]  /*137b0*/  EXIT ;  /* 0x000000000000794d */ /* 0x000fea0003800000 */
.L_x_184:
        /* <DEDUP_REMOVED lines=12> */
.L_x_719:


//--------------------- .text._ZN5flash16flash_fwd_kernelI23Flash_fwd_kernel_traitsILi32ELi128ELi128ELi4ELb0ELb0EN7cutlass6half_tE19Flash_kernel_traitsILi32ELi128ELi128ELi4ES3_EELb1ELb1ELb0ELb0ELb0ELb0ELb0ELb0EEEvNS_16Flash_fwd_paramsE --------------------------
	.section	.text._ZN5flash16flash_fwd_kernelI23Flash_fwd_kernel_traitsILi32ELi128ELi128ELi4ELb0ELb0EN7cutlass6half_tE19Flash_kernel_traitsILi32ELi128ELi128ELi4ES3_EELb1ELb1ELb0ELb0ELb0ELb0ELb0ELb0EEEvNS_16Flash_fwd_paramsE,"ax",@progbits
	.align	128
        .global         _ZN5flash16flash_fwd_kernelI23Flash_fwd_kernel_traitsILi32ELi128ELi128ELi4ELb0ELb0EN7cutlass6half_tE19Flash_kernel_traitsILi32ELi128ELi128ELi4ES3_EELb1ELb1ELb0ELb0ELb0ELb0ELb0ELb0EEEvNS_16Flash_fwd_paramsE
        .type           _ZN5flash16flash_fwd_kernelI23Flash_fwd_kernel_traitsILi32ELi128ELi128ELi4ELb0ELb0EN7cutlass6half_tE19Flash_kernel_traitsILi32ELi128ELi128ELi4ES3_EELb1ELb1ELb0ELb0ELb0ELb0ELb0ELb0EEEvNS_16Flash_fwd_paramsE,@function
        .size           _ZN5flash16flash_fwd_kernelI23Flash_fwd_kernel_traitsILi32ELi128ELi128ELi4ELb0ELb0EN7cutlass6half_tE19Flash_kernel_traitsILi32ELi128ELi128ELi4ES3_EELb1ELb1ELb0ELb0ELb0ELb0ELb0ELb0EEEvNS_16Flash_fwd_paramsE,(.L_x_720 - _ZN5flash16flash_fwd_kernelI23Flash_fwd_kernel_traitsILi32ELi128ELi128ELi4ELb0ELb0EN7cutlass6half_tE19Flash_kernel_traitsILi32ELi128ELi128ELi4ES3_EELb1ELb1ELb0ELb0ELb0ELb0ELb0ELb0EEEvNS_16Flash_fwd_paramsE)
        .other          _ZN5flash16flash_fwd_kernelI23Flash_fwd_kernel_traitsILi32ELi128ELi128ELi4ELb0ELb0EN7cutlass6half_tE19Flash_kernel_traitsILi32ELi128ELi128ELi4ES3_EELb1ELb1ELb0ELb0ELb0ELb0ELb0ELb0EEEvNS_16Flash_fwd_paramsE,@"STO_CUDA_ENTRY STV_DEFAULT"
_ZN5flash16flash_fwd_kernelI23Flash_fwd_kernel_traitsILi32ELi128ELi128ELi4ELb0ELb0EN7cutlass6half_tE19Flash_kernel_traitsILi32ELi128ELi128ELi4ES3_EELb1ELb1ELb0ELb0ELb0ELb0ELb0ELb0EEEvNS_16Flash_fwd_paramsE:
.text._ZN5flash16flash_fwd_kernelI23Flash_fwd_kernel_traitsILi32ELi128ELi128ELi4ELb0ELb0EN7cutlass6half_tE19Flash_kernel_traitsILi32ELi128ELi128ELi4ES3_EELb1ELb1ELb0ELb0ELb0ELb0ELb0ELb0EEEvNS_16Flash_fwd_paramsE:
[----:B------:R-:W1:Y:S08]  /*0000*/  LDC R1, c[0x0][0x28] ;  /* 0x00000a00ff017b82 */ /* 0x000e700000000800 */
[----:B------:R-:W2:Y:S01]  /*0010*/  LDC R6, c[0x0][0x3a8] ;  /* 0x0000ea00ff067b82 */ /* 0x000ea20000000800 */
[----:B------:R-:W-:Y:S01]  /*0020*/  ULDC.U8 UR4, c[0x0][0x3b4] ;  /* 0x0000ed0000047ab9 */ /* 0x000fe20000000000 */
[----:B------:R-:W-:Y:S01]  /*0030*/  ULDC.64 UR22, c[0x0][0x208] ;  /* 0x0000820000167ab9 */ /* 0x000fe20000000a00 */
[----:B------:R-:W-:Y:S01]  /*0040*/  ISETP.NE.AND P2, PT, RZ, UR4, PT ;  /* 0x00000004ff007c0c */ /* 0x000fe2000bf45270 */
[----:B-1----:R-:W-:-:S04]  /*0050*/  VIADD R1, R1, 0xffffff10 ;  /* 0xffffff1001017836 */ /* 0x002fc80000000000 */
[----:B------:R-:W1:Y:S01]  /*0060*/  LDC R5, c[0x0][0x3ac] ;  /* 0x0000eb00ff057b82 */ /* 0x000e620000000800 */
[----:B------:R-:W-:Y:S01]  /*0070*/  ULDC.64 UR4, c[0x0][0x3a0] ;  /* 0x0000e80000047ab9 */ /* 0x000fe20000000a00 */
[----:B------:R-:W3:Y:S01]  /*0080*/  S2R R107, SR_TID.X ;  /* 0x00000000006b7919 */ /* 0x000ee20000002100 */
[----:B------:R-:W-:Y:S01]  /*0090*/  IMAD.U32 R222, RZ, RZ, UR4 ;  /* 0x00000004ffde7e24 */ /* 0x000fe2000f8e00ff */
[----:B------:R-:W-:Y:S01]  /*00a0*/  ULDC.64 UR8, c[0x0][0x2f0] ;  /* 0x0000bc0000087ab9 */ /* 0x000fe20000000a00 */
[----:B------:R-:W-:-:S03]  /*00b0*/  ULDC.64 UR6, c[0x0][0x300] ;  /* 0x0000c00000067ab9 */ /* 0x000fc60000000a00 */
[----:B------:R-:W-:Y:S01]  /*00c0*/  S2UR UR13, SR_CTAID.X ;  /* 0x00000000000d79c3 */ /* 0x000fe20000002500 */
[----:B--2---:R-:W-:-:S07]  /*00d0*/  @P2 IMAD.MOV.U32 R2, RZ, RZ, R6 ;  /* 0x000000ffff022224 */ /* 0x004fce00078e0006 */
[----:B------:R-:W2:Y:S01]  /*00e0*/  S2UR UR28, SR_CTAID.Y ;  /* 0x00000000001c79c3 */ /* 0x000ea20000002600 */
[----:B-1----:R-:W-:-:S07]  /*00f0*/  @P2 IMAD.MOV.U32 R3, RZ, RZ, R5 ;  /* 0x000000ffff032224 */ /* 0x002fce00078e0005 */
[----:B------:R-:W1:Y:S01]  /*0100*/  @P2 LDC R0, c[0x0][0x3b0] ;  /* 0x0000ec00ff002b82 */ /* 0x000e620000000800 */
[----:B------:R-:W1:Y:S01]  /*0110*/  @P2 LDG.E.64 R2, desc[UR22][R2.64] ;  /* 0x0000001602022981 */ /* 0x000e62000c1e1b00 */
[----:B------:R-:W-:-:S06]  /*0120*/  IMAD.U32 R223, RZ, RZ, UR5 ;  /* 0x00000005ffdf7e24 */ /* 0x000fcc000f8e00ff */
[----:B------:R-:W4:Y:S01]  /*0130*/  @P2 LDG.E.64 R222, desc[UR22][R222.64] ;  /* 0x00000016dede2981 */ /* 0x000f22000c1e1b00 */
[----:B------:R-:W5:Y:S01]  /*0140*/  S2UR UR4, SR_CTAID.Z ;  /* 0x00000000000479c3 */ /* 0x000f620000002700 */
[----:B------:R-:W-:Y:S02]  /*0150*/  UISETP.NE.U32.AND UP2, UPT, UR8, URZ, UPT ;  /* 0x0000003f0800728c */ /* 0x000fe4000bf45070 */
[----:B------:R-:W-:Y:S02]  /*0160*/  UISETP.NE.U32.AND UP1, UPT, UR6, URZ, UPT ;  /* 0x0000003f0600728c */ /* 0x000fe4000bf25070 */
[----:B------:R-:W-:Y:S02]  /*0170*/  UISETP.NE.AND.EX UP2, UPT, UR9, URZ, UPT, UP2 ;  /* 0x0000003f0900728c */ /* 0x000fe4000bf45320 */
[----:B------:R-:W-:Y:S01]  /*0180*/  UISETP.NE.AND.EX UP1, UPT, UR7, URZ, UPT, UP1 ;  /* 0x0000003f0700728c */ /* 0x000fe2000bf25310 */
[----:B------:R-:W-:Y:S02]  /*0190*/  ULDC.64 UR8, c[0x0][0x2f0] ;  /* 0x0000bc0000087ab9 */ /* 0x000fe40000000a00 */
[----:B------:R-:W-:Y:S01]  /*01a0*/  ULDC.64 UR6, c[0x0][0x2f8] ;  /* 0x0000be0000067ab9 */ /* 0x000fe20000000a00 */
[----:B------:R-:W-:Y:S01]  /*01b0*/  PLOP3.LUT P0, PT, PT, PT, UP2, 0x80, 0x0 ;  /* 0x000000000000781c */ /* 0x000fe20003f0f028 */
[----:B--2---:R-:W-:-:S02]  /*01c0*/  UIMAD.WIDE UR8, UR28, 0x4, UR8 ;  /* 0x000000041c0878a5 */ /* 0x004fc4000f8e0208 */
[----:B------:R-:W-:-:S04]  /*01d0*/  UISETP.EQ.U32.AND UP0, UPT, UR6, URZ, UPT ;  /* 0x0000003f0600728c */ /* 0x000fc8000bf02070 */
[----:B------:R-:W-:Y:S02]  /*01e0*/  @UP1 ULDC.64 UR10, c[0x0][0x300] ;  /* 0x0000c000000a1ab9 */ /* 0x000fe40000000a00 */
[----:B------:R-:W-:Y:S02]  /*01f0*/  @UP1 UIMAD.WIDE UR10, UR28, 0x4, UR10 ;  /* 0x000000041c0a18a5 */ /* 0x000fe4000f8e020a */
[----:B-----5:R-:W-:-:S06]  /*0200*/  ULOP3.LUT UR5, UR4, UR13, UR28, 0xfe, !UPT ;  /* 0x0000000d04057292 */ /* 0x020fcc000f8efe1c */
[----:B---3--:R-:W-:Y:S01]  /*0210*/  LOP3.LUT P3, RZ, R107, UR5, RZ, 0xfc, !PT ;  /* 0x000000056bff7c12 */ /* 0x008fe2000f86fcff */
[----:B------:R-:W-:Y:S02]  /*0220*/  ULDC.U8 UR5, c[0x0][0x3c2] ;  /* 0x0000f08000057ab9 */ /* 0x000fe40000000000 */
[----:B------:R-:W-:Y:S01]  /*0230*/  UISETP.NE.AND UP3, UPT, UR5, URZ, UPT ;  /* 0x0000003f0500728c */ /* 0x000fe2000bf65270 */
[----:B------:R-:W-:Y:S01]  /*0240*/  SHF.R.S32.HI R17, RZ, 0x1f, R107 ;  /* 0x0000001fff117819 */ /* 0x000fe2000001146b */
[----:B------:R-:W-:Y:S01]  /*0250*/  UMOV UR31, URZ ;  /* 0x0000003f001f7c82 */ /* 0x000fe20008000000 */
[----:B------:R-:W-:Y:S01]  /*0260*/  ULDC UR5, c[0x0][0x270] ;  /* 0x00009c0000057ab9 */ /* 0x000fe20000000800 */
[----:B------:R-:W-:-:S06]  /*0270*/  UISETP.EQ.OR.EX UP0, UPT, UR7, URZ, !UP3, UP0 ;  /* 0x0000003f0700728c */ /* 0x000fcc000df02700 */
[----:B------:R-:W4:Y:S01]  /*0280*/  @!P3 LDC.64 R8, c[0x0][0x3b8] ;  /* 0x0000ee00ff08bb82 */ /* 0x000f220000000a00 */
[----:B-1----:R-:W-:Y:S01]  /*0290*/  @P2 IADD3 R6, P1, R2, R0, RZ ;  /* 0x0000000002062210 */ /* 0x002fe20007f3e0ff */
[----:B------:R-:W-:-:S04]  /*02a0*/  IMAD.U32 R2, RZ, RZ, UR8 ;  /* 0x00000008ff027e24 */ /* 0x000fc8000f8e00ff */
[----:B------:R-:W-:Y:S01]  /*02b0*/  @P2 IMAD.X R5, RZ, RZ, R3, P1 ;  /* 0x000000ffff052224 */ /* 0x000fe200008e0603 */
[----:B------:R-:W-:Y:S01]  /*02c0*/  PLOP3.LUT P1, PT, PT, PT, UP1, 0x80, 0x0 ;  /* 0x000000000000781c */ /* 0x000fe20003f2f018 */
[----:B------:R-:W-:Y:S01]  /*02d0*/  @!P3 IMAD.MOV.U32 R4, RZ, RZ, R6 ;  /* 0x000000ffff04b224 */ /* 0x000fe200078e0006 */
[----:B----4-:R-:W-:Y:S01]  /*02e0*/  @!P3 STG.E.64 desc[UR22][R8.64], R222 ;  /* 0x000000de0800b986 */ /* 0x010fe2000c101b16 */
[----:B------:R-:W-:Y:S01]  /*02f0*/  IMAD.U32 R3, RZ, RZ, UR9 ;  /* 0x00000009ff037e24 */ /* 0x000fe2000f8e00ff */
[----:B------:R-:W-:Y:S02]  /*0300*/  ULDC.64 UR8, c[0x0][0x2f8] ;  /* 0x0000be0000087ab9 */ /* 0x000fe40000000a00 */
[----:B------:R1:W-:Y:S01]  /*0310*/  @!P3 STG.E.64 desc[UR22][R8.64+0x8], R4 ;  /* 0x000008040800b986 */ /* 0x0003e2000c101b16 */
[----:B------:R-:W-:-:S03]  /*0320*/  PLOP3.LUT P2, PT, PT, PT, UP0, 0x80, 0x0 ;  /* 0x000000000000781c */ /* 0x000fc60003f4f008 */
[----:B------:R-:W2:Y:S01]  /*0330*/  @P0 LDG.E R7, desc[UR22][R2.64+0x4] ;  /* 0x0000041602070981 */ /* 0x000ea2000c1e1900 */
[----:B------:R-:W-:-:S03]  /*0340*/  UIMAD.WIDE UR8, UR28, 0x4, UR8 ;  /* 0x000000041c0878a5 */ /* 0x000fc6000f8e0208 */
[----:B-1----:R1:W3:Y:S02]  /*0350*/  @P0 LDG.E R8, desc[UR22][R2.64] ;  /* 0x0000001602080981 */ /* 0x0022e4000c1e1900 */
[----:B-1----:R-:W-:Y:S02]  /*0360*/  IMAD.U32 R2, RZ, RZ, UR10 ;  /* 0x0000000aff027e24 */ /* 0x002fe4000f8e00ff */
[----:B------:R-:W-:-:S05]  /*0370*/  IMAD.U32 R3, RZ, RZ, UR11 ;  /* 0x0000000bff037e24 */ /* 0x000fca000f8e00ff */
[----:B------:R1:W4:Y:S02]  /*0380*/  @P1 LDG.E R0, desc[UR22][R2.64] ;  /* 0x0000001602001981 */ /* 0x000324000c1e1900 */
[----:B-1----:R-:W-:Y:S02]  /*0390*/  IMAD.U32 R2, RZ, RZ, UR8 ;  /* 0x00000008ff027e24 */ /* 0x002fe4000f8e00ff */
[----:B------:R-:W-:-:S05]  /*03a0*/  IMAD.U32 R3, RZ, RZ, UR9 ;  /* 0x00000009ff037e24 */ /* 0x000fca000f8e00ff */
[----:B------:R-:W5:Y:S01]  /*03b0*/  @!P2 LDG.E R4, desc[UR22][R2.64] ;  /* 0x000000160204a981 */ /* 0x000f62000c1e1900 */
[----:B------:R-:W-:Y:S01]  /*03c0*/  LEA.HI R9, R17, R107, RZ, 0x5 ;  /* 0x0000006b11097211 */ /* 0x000fe200078f28ff */
[----:B------:R-:W-:Y:S01]  /*03d0*/  UIMAD UR9, UR28, UR5, UR4 ;  /* 0x000000051c0972a4 */ /* 0x000fe2000f8e0204 */
[----:B------:R-:W-:Y:S01]  /*03e0*/  UMOV UR12, 0xffffffff ;  /* 0xffffffff000c7882 */ /* 0x000fe20000000000 */
[----:B------:R-:W-:Y:S01]  /*03f0*/  UMOV UR8, 0xffffffff ;  /* 0xffffffff00087882 */ /* 0x000fe20000000000 */
[----:B--2---:R-:W-:Y:S02]  /*0400*/  @P0 R2UR UR24, R7 ;  /* 0x00000000071802ca */ /* 0x004fe400000e0000 */
[----:B---3--:R-:W-:Y:S02]  /*0410*/  @P0 R2UR UR12, R8 ;  /* 0x00000000080c02ca */ /* 0x008fe400000e0000 */
[----:B------:R-:W-:Y:S01]  /*0420*/  ISETP.NE.U32.AND P0, PT, RZ, UR6, PT ;  /* 0x00000006ff007c0c */ /* 0x000fe2000bf05070 */
[----:B------:R-:W-:Y:S01]  /*0430*/  USHF.L.U32 UR6, UR9, 0x5, URZ ;  /* 0x0000000509067899 */ /* 0x000fe2000800063f */
[----:B----4-:R-:W-:-:S02]  /*0440*/  @P1 R2UR UR31, R0 ;  /* 0x00000000001f12ca */ /* 0x010fc400000e0000 */
[----:B------:R-:W-:-:S05]  /*0450*/  LOP3.LUT R0, R9, 0xffffffe0, RZ, 0xc0, !PT ;  /* 0xffffffe009007812 */ /* 0x000fca00078ec0ff */
[----:B------:R-:W-:Y:S02]  /*0460*/  IMAD.IADD R7, R107, 0x1, -R0 ;  /* 0x000000016b077824 */ /* 0x000fe400078e0a00 */
[----:B------:R-:W-:-:S03]  /*0470*/  @UP2 UIADD3 UR24, UR24, -UR12, URZ ;  /* 0x8000000c18182290 */ /* 0x000fc6000fffe03f */
[--C-:B------:R-:W-:Y:S02]  /*0480*/  SHF.R.S32.HI R0, RZ, 0x1f, R7.reuse ;  /* 0x0000001fff007819 */ /* 0x100fe40000011407 */
[----:B-----5:R-:W-:Y:S02]  /*0490*/  @!P2 R2UR UR8, R4 ;  /* 0x000000000408a2ca */ /* 0x020fe400000e0000 */
[----:B------:R-:W-:Y:S02]  /*04a0*/  ISETP.NE.AND.EX P2, PT, RZ, UR7, PT, P0 ;  /* 0x00000007ff007c0c */ /* 0x000fe4000bf45300 */
[----:B------:R-:W-:-:S05]  /*04b0*/  IADD3 R205, P1, P0, R6, UR6, R7 ;  /* 0x0000000606cd7c10 */ /* 0x000fca000f83e007 */
[----:B------:R1:W-:Y:S01]  /*04c0*/  STL [R1+0x88], R205 ;  /* 0x000088cd01007387 */ /* 0x0003e20000100800 */
[----:B------:R-:W-:Y:S01]  /*04d0*/  USHF.R.S32.HI UR7, URZ, 0x1f, UR6 ;  /* 0x0000001f3f077899 */ /* 0x000fe20008011406 */
[----:B------:R-:W-:-:S05]  /*04e0*/  @!UP2 ULDC UR24, c[0x0][0x2c4] ;  /* 0x0000b1000018aab9 */ /* 0x000fca0000000800 */
[----:B------:R-:W-:Y:S01]  /*04f0*/  IADD3.X R186, R5, UR7, R0, P1, P0 ;  /* 0x0000000705ba7c10 */ /* 0x000fe20008fe0400 */
[----:B------:R-:W-:Y:S06]  /*0500*/  @!P2 BRA `(.L_x_185) ;  /* 0x00000000001ca947 */ /* 0x000fec0003800000 */
[----:B------:R-:W-:-:S13]  /*0510*/  PLOP3.LUT P0, PT, PT, PT, UP3, 0x80, 0x0 ;  /* 0x000000000000781c */ /* 0x000fda0003f0f038 */
[----:B------:R-:W2:Y:S04]  /*0520*/  @P0 LDG.E R0, desc[UR22][R2.64+0x4] ;  /* 0x0000041602000981 */ /* 0x000ea8000c1e1900 */
[----:B------:R-:W3:Y:S01]  /*0530*/  @!P0 LDG.E R2, desc[UR22][R2.64] ;  /* 0x0000001602028981 */ /* 0x000ee2000c1e1900 */
[----:B--2---:R-:W-:-:S13]  /*0540*/  @P0 R2UR UR9, R0 ;  /* 0x00000000000902ca */ /* 0x004fda00000e0000 */
[----:B------:R-:W-:-:S07]  /*0550*/  @UP3 UIADD3 UR9, UR9, -UR8, URZ ;  /* 0x8000000809093290 */ /* 0x000fce000fffe03f */
[----:B---3--:R-:W-:Y:S01]  /*0560*/  @!P0 R2UR UR9, R2 ;  /* 0x00000000020982ca */ /* 0x008fe200000e0000 */
[----:B------:R-:W-:-:S14]  /*0570*/  BRA `(.L_x_186) ;  /* 0x0000000000047947 */ /* 0x000fdc0003800000 */
.L_x_185:
[----:B------:R-:W-:-:S05]  /*0580*/  ULDC UR9, c[0x0][0x2c8] ;  /* 0x0000b20000097ab9 */ /* 0x000fca0000000800 */
.L_x_186:
        /* <DEDUP_REMOVED lines=35> */
[----:B------:R-:W-:Y:S05]  /*07c0*/  @!P0 BRA `(.L_x_187) ;  /* 0x000001b000608947 */ /* 0x000fea0003800000 */
[----:B------:R-:W2:Y:S01]  /*07d0*/  LDC R10, c[0x0][0x278] ;  /* 0x00009e00ff0a7b82 */ /* 0x000ea20000000800 */
[----:B------:R-:W3:Y:S01]  /*07e0*/  S2R R4, SR_CTAID.Z ;  /* 0x0000000000047919 */ /* 0x000ee20000002700 */
[----:B------:R-:W-:Y:S01]  /*07f0*/  UISETP.NE.AND UP1, UPT, UR12, -0x1, UPT ;  /* 0xffffffff0c00788c */ /* 0x000fe2000bf25270 */
[CC--:B------:R-:W-:Y:S01]  /*0800*/  LEA.HI R6, R17.reuse, R107.reuse, RZ, 0x2 ;  /* 0x0000006b11067211 */ /* 0x0c0fe200078f10ff */
[----:B------:R-:W-:Y:S01]  /*0810*/  UISETP.NE.AND UP0, UPT, UR8, -0x1, UPT ;  /* 0xffffffff0800788c */ /* 0x000fe2000bf05270 */
[----:B------:R-:W-:Y:S01]  /*0820*/  LEA.HI R22, R17, R107, RZ, 0x3 ;  /* 0x0000006b11167211 */ /* 0x000fe200078f18ff */
[----:B------:R-:W-:Y:S01]  /*0830*/  UIADD3 UR15, UR16, -0x1, URZ ;  /* 0xffffffff100f7890 */ /* 0x000fe2000fffe03f */
[----:B------:R-:W-:Y:S01]  /*0840*/  SHF.R.S32.HI R104, RZ, 0x5, R9 ;  /* 0x00000005ff687819 */ /* 0x000fe20000011409 */
[----:B------:R-:W-:Y:S01]  /*0850*/  UIADD3 UR5, -UR19, UR24, URZ ;  /* 0x0000001813057290 */ /* 0x000fe2000fffe13f */
[----:B------:R-:W-:Y:S01]  /*0860*/  SHF.R.S32.HI R21, RZ, 0x3, R22 ;  /* 0x00000003ff157819 */ /* 0x000fe20000011416 */
[----:B------:R-:W-:-:S03]  /*0870*/  UIMAD UR14, UR15, -0x80, UR21 ;  /* 0xffffff800f0e78a4 */ /* 0x000fc6000f8e0215 */
[----:B------:R-:W-:Y:S02]  /*0880*/  @!UP1 USHF.R.S32.HI UR9, URZ, 0x1f, UR28 ;  /* 0x0000001f3f099899 */ /* 0x000fe4000801141c */
[----:B------:R-:W-:Y:S01]  /*0890*/  @UP0 UIADD3 UR25, UR31, UR8, URZ ;  /* 0x000000081f190290 */ /* 0x000fe2000fffe03f */
[----:B------:R-:W-:Y:S01]  /*08a0*/  @UP1 ULDC.64 UR26, c[0x0][0x240] ;  /* 0x00009000001a1ab9 */ /* 0x000fe20000000a00 */
[----:B------:R-:W-:Y:S01]  /*08b0*/  @!UP1 ULDC.64 UR6, c[0x0][0x228] ;  /* 0x00008a0000069ab9 */ /* 0x000fe20000000a00 */
[----:B------:R-:W-:Y:S01]  /*08c0*/  @UP0 ULDC.64 UR10, c[0x0][0x248] ;  /* 0x00009200000a0ab9 */ /* 0x000fe20000000a00 */
[----:B------:R-:W-:Y:S02]  /*08d0*/  @UP1 UIMAD.WIDE.U32 UR34, UR12, UR26, URZ ;  /* 0x0000001a0c2212a5 */ /* 0x000fe4000f8e003f */
[----:B------:R-:W-:Y:S01]  /*08e0*/  @!UP1 UIMAD UR9, UR9, UR6, URZ ;  /* 0x00000006090992a4 */ /* 0x000fe2000f8e023f */
[----:B--2---:R-:W-:Y:S01]  /*08f0*/  IABS R8, R10 ;  /* 0x0000000a00087213 */ /* 0x004fe20000000000 */
[----:B------:R-:W-:-:S02]  /*0900*/  @!UP1 UIMAD.WIDE.U32 UR32, UR28, UR6, URZ ;  /* 0x000000061c2092a5 */ /* 0x000fc4000f8e003f */
[----:B------:R-:W-:Y:S01]  /*0910*/  @UP0 UIMAD.WIDE.U32 UR36, UR25, UR10, URZ ;  /* 0x0000000a192402a5 */ /* 0x000fe2000f8e003f */
[----:B------:R-:W2:Y:S01]  /*0920*/  I2F.RP R2, R8 ;  /* 0x0000000800027306 */ /* 0x000ea20000209400 */
[----:B------:R-:W-:Y:S02]  /*0930*/  @!UP1 UIMAD UR7, UR28, UR7, UR9 ;  /* 0x000000071c0792a4 */ /* 0x000fe4000f8e0209 */
[----:B------:R-:W-:Y:S01]  /*0940*/  @UP0 UIMAD UR25, UR25, UR11, URZ ;  /* 0x0000000b191902a4 */ /* 0x000fe2000f8e023f */
[----:B---3--:R-:W-:Y:S01]  /*0950*/  IABS R4, R4 ;  /* 0x0000000400047213 */ /* 0x008fe20000000000 */
[----:B------:R-:W-:Y:S01]  /*0960*/  @UP1 UIMAD UR27, UR12, UR27, UR35 ;  /* 0x0000001b0c1b12a4 */ /* 0x000fe2000f8e0223 */
[----:B------:R-:W-:Y:S01]  /*0970*/  @UP1 UMOV UR30, UR34 ;  /* 0x00000022001e1c82 */ /* 0x000fe20008000000 */
[----:B------:R-:W-:Y:S01]  /*0980*/  @UP0 UIADD3 UR25, UR37, UR25, URZ ;  /* 0x0000001925190290 */ /* 0x000fe2000fffe03f */
[----:B------:R-:W-:Y:S01]  /*0990*/  @UP0 UMOV UR26, UR36 ;  /* 0x00000024001a0c82 */ /* 0x000fe20008000000 */
[----:B------:R-:W-:Y:S01]  /*09a0*/  @!UP1 UIADD3 UR27, UR33, UR7, URZ ;  /* 0x00000007211b9290 */ /* 0x000fe2000fffe03f */
[----:B------:R-:W-:Y:S01]  /*09b0*/  @!UP1 UMOV UR30, UR32 ;  /* 0x00000020001e9c82 */ /* 0x000fe20008000000 */
[----:B--2---:R-:W2:Y:S02]  /*09c0*/  MUFU.RCP R2, R2 ;  /* 0x0000000200027308 */ /* 0x004ea40000001000 */
[----:B--2---:R-:W-:-:S06]  /*09d0*/  VIADD R2, R2, 0xffffffe ;  /* 0x0ffffffe02027836 */ /* 0x004fcc0000000000 */
[----:B------:R-:W2:Y:S02]  /*09e0*/  F2I.FTZ.U32.TRUNC.NTZ R3, R2 ;  /* 0x0000000200037305 */ /* 0x000ea4000021f000 */
[----:B--2---:R-:W-:Y:S02]  /*09f0*/  IMAD.MOV R0, RZ, RZ, -R3 ;  /* 0x000000ffff007224 */ /* 0x004fe400078e0a03 */
[----:B------:R-:W-:Y:S02]  /*0a00*/  IMAD.MOV.U32 R2, RZ, RZ, RZ ;  /* 0x000000ffff027224 */ /* 0x000fe400078e00ff */
[----:B------:R-:W-:-:S04]  /*0a10*/  IMAD R0, R0, R8, RZ ;  /* 0x0000000800007224 */ /* 0x000fc800078e02ff */
[----:B------:R-:W-:-:S04]  /*0a20*/  IMAD.HI.U32 R0, R3, R0, R2 ;  /* 0x0000000003007227 */ /* 0x000fc800078e0002 */
[----:B------:R-:W-:-:S04]  /*0a30*/  IMAD.MOV.U32 R2, RZ, RZ, R4 ;  /* 0x000000ffff027224 */ /* 0x000fc800078e0004 */
[----:B------:R-:W-:-:S04]  /*0a40*/  IMAD.HI.U32 R0, R0, R2, RZ ;  /* 0x0000000200007227 */ /* 0x000fc800078e00ff */
[----:B------:R-:W-:-:S04]  /*0a50*/  IMAD.MOV R4, RZ, RZ, -R0 ;  /* 0x000000ffff047224 */ /* 0x000fc800078e0a00 */
[----:B------:R-:W-:Y:S01]  /*0a60*/  IMAD R4, R8, R4, R2 ;  /* 0x0000000408047224 */ /* 0x000fe200078e0202 */
[----:B------:R-:W-:-:S04]  /*0a70*/  SHF.R.S32.HI R2, RZ, 0x1f, R7 ;  /* 0x0000001fff027819 */ /* 0x000fc80000011407 */
[----:B------:R-:W-:Y:S02]  /*0a80*/  ISETP.GT.U32.AND P1, PT, R8, R4, PT ;  /* 0x000000040800720c */ /* 0x000fe40003f24070 */
[----:B------:R-:W-:Y:S02]  /*0a90*/  LEA.HI R16, R2, R7, RZ, 0x2 ;  /* 0x0000000702107211 */ /* 0x000fe400078f10ff */
[----:B------:R-:W-:-:S05]  /*0aa0*/  SHF.R.S32.HI R2, RZ, 0x2, R6 ;  /* 0x00000002ff027819 */ /* 0x000fca0000011406 */
[----:B------:R-:W-:-:S04]  /*0ab0*/  VIADD R5, R2, 0x20 ;  /* 0x0000002002057836 */ /* 0x000fc80000000000 */
[----:B------:R-:W-:Y:S01]  /*0ac0*/  @!P1 IMAD.IADD R4, R4, 0x1, -R8 ;  /* 0x0000000104049824 */ /* 0x000fe200078e0a08 */
[C---:B------:R-:W-:Y:S01]  /*0ad0*/  ISETP.GE.AND P6, PT, R5.reuse, UR5, PT ;  /* 0x0000000505007c0c */ /* 0x040fe2000bfc6270 */
[----:B------:R-:W-:Y:S01]  /*0ae0*/  @!P1 VIADD R0, R0, 0x1 ;  /* 0x0000000100009836 */ /* 0x000fe20000000000 */
[C---:B------:R-:W-:Y:S02]  /*0af0*/  ISETP.GE.AND P4, PT, R5.reuse, UR14, PT ;  /* 0x0000000e05007c0c */ /* 0x040fe4000bf86270 */
[----:B------:R-:W-:Y:S01]  /*0b00*/  ISETP.GE.U32.AND P0, PT, R4, R8, PT ;  /* 0x000000080400720c */ /* 0x000fe20003f06070 */
[----:B------:R-:W-:Y:S01]  /*0b10*/  VIADD R4, R2, 0x40 ;  /* 0x0000004002047836 */ /* 0x000fe20000000000 */
[----:B------:R-:W-:-:S04]  /*0b20*/  ISETP.GE.AND P2, PT, R5, UR14, PT ;  /* 0x0000000e05007c0c */ /* 0x000fc8000bf46270 */
[C---:B------:R-:W-:Y:S02]  /*0b30*/  ISETP.GE.AND P5, PT, R4.reuse, UR5, PT ;  /* 0x0000000504007c0c */ /* 0x040fe4000bfa6270 */
[C---:B------:R-:W-:Y:S02]  /*0b40*/  ISETP.GE.AND P3, PT, R4.reuse, UR14, PT ;  /* 0x0000000e04007c0c */ /* 0x040fe4000bf66270 */
[----:B------:R-:W-:Y:S02]  /*0b50*/  ISETP.GE.AND P1, PT, R4, UR14, PT ;  /* 0x0000000e04007c0c */ /* 0x000fe4000bf26270 */
[----:B------:R-:W-:Y:S01]  /*0b60*/  LOP3.LUT R4, R6, 0xfffffffc, RZ, 0xc0, !PT ;  /* 0xfffffffc06047812 */ /* 0x000fe200078ec0ff */
[----:B------:R-:W-:Y:S01]  /*0b70*/  @P0 VIADD R0, R0, 0x1 ;  /* 0x0000000100000836 */ /* 0x000fe20000000000 */
[----:B------:R-:W-:Y:S02]  /*0b80*/  PLOP3.LUT P0, PT, PT, PT, UP0, 0x80, 0x0 ;  /* 0x000000000000781c */ /* 0x000fe40003f0f008 */
[----:B------:R-:W-:Y:S01]  /*0b90*/  LEA.HI R6, R6, R2, RZ, 0x1 ;  /* 0x0000000206067211 */ /* 0x000fe200078f08ff */
[----:B------:R-:W-:-:S10]  /*0ba0*/  IMAD.IADD R4, R107, 0x1, -R4 ;  /* 0x000000016b047824 */ /* 0x000fd400078e0a04 */
[----:B------:R-:W-:Y:S05]  /*0bb0*/  @P0 BRA `(.L_x_188) ;  /* 0x0000000000340947 */ /* 0x000fea0003800000 */
        /* <DEDUP_REMOVED lines=13> */
.L_x_188:
[----:B------:R-:W-:Y:S01]  /*0c90*/  IMAD.SHL.U32 R236, R4, 0x8, RZ ;  /* 0x0000000804ec7824 */ /* 0x000fe200078e00ff */
[----:B------:R-:W-:Y:S01]  /*0ca0*/  @UP0 UIADD3 UR18, UR31, UR8, URZ ;  /* 0x000000081f120290 */ /* 0x000fe2000fffe03f */
[----:B------:R-:W-:Y:S01]  /*0cb0*/  IMAD.SHL.U32 R7, R21, 0x40, RZ ;  /* 0x0000004015077824 */ /* 0x000fe200078e00ff */
[----:B------:R-:W-:Y:S01]  /*0cc0*/  P2R R5, PR, RZ, 0x2 ;  /* 0x00000002ff057803 */ /* 0x000fe20000000000 */
[----:B------:R-:W-:Y:S01]  /*0cd0*/  @UP0 ULDC.64 UR8, c[0x0][0x250] ;  /* 0x0000940000080ab9 */ /* 0x000fe20000000a00 */
[----:B------:R-:W-:Y:S01]  /*0ce0*/  SHF.R.S32.HI R237, RZ, 0x1f, R236 ;  /* 0x0000001fffed7819 */ /* 0x000fe200000114ec */
[----:B------:R-:W-:Y:S01]  /*0cf0*/  @UP0 UIMAD.WIDE.U32 UR6, UR18, UR8, URZ ;  /* 0x00000008120602a5 */ /* 0x000fe2000f8e003f */
[----:B------:R-:W-:Y:S01]  /*0d00*/  LOP3.LUT R4, R7, 0xc0, RZ, 0xc0, !PT ;  /* 0x000000c007047812 */ /* 0x000fe200078ec0ff */
[----:B------:R-:W-:Y:S01]  /*0d10*/  @UP0 UIMAD UR18, UR18, UR9, URZ ;  /* 0x00000009121202a4 */ /* 0x000fe2000f8e023f */
[----:B------:R-:W-:Y:S01]  /*0d20*/  LOP3.LUT R7, R10, UR4, RZ, 0x3c, !PT ;  /* 0x000000040a077c12 */ /* 0x000fe2000f8e3cff */
[----:B------:R2:W-:Y:S01]  /*0d30*/  STL.64 [R1+0x70], R236 ;  /* 0x000070ec01007387 */ /* 0x0005e20000100a00 */
[----:B------:R-:W-:Y:S01]  /*0d40*/  USHF.R.S32.HI UR29, URZ, 0x1f, UR4 ;  /* 0x0000001f3f1d7899 */ /* 0x000fe20008011404 */
[----:B------:R-:W-:Y:S01]  /*0d50*/  IMAD.MOV.U32 R15, RZ, RZ, R0 ;  /* 0x000000ffff0f7224 */ /* 0x000fe200078e0000 */
[----:B------:R-:W-:Y:S01]  /*0d60*/  @UP0 UIADD3 UR18, UR7, UR18, URZ ;  /* 0x0000001207120290 */ /* 0x000fe2000fffe03f */
[----:B------:R-:W-:Y:S01]  /*0d70*/  ISETP.GE.AND P1, PT, R7, RZ, PT ;  /* 0x000000ff0700720c */ /* 0x000fe20003f26270 */
[----:B------:R-:W-:Y:S01]  /*0d80*/  @UP0 UMOV UR20, UR6 ;  /* 0x0000000600140c82 */ /* 0x000fe20008000000 */
        /* <DEDUP_REMOVED lines=15> */
.L_x_189:
[----:B------:R-:W-:Y:S01]  /*0e80*/  ISETP.GE.AND P0, PT, R7, RZ, PT ;  /* 0x000000ff0700720c */ /* 0x000fe20003f06270 */
[----:B------:R-:W3:Y:S01]  /*0e90*/  S2UR UR28, SR_CgaCtaId ;  /* 0x00000000001c79c3 */ /* 0x000ee20000008800 */
[----:B------:R-:W-:Y:S01]  /*0ea0*/  LOP3.LUT R0, R6, 0x7fffffe, RZ, 0xc0, !PT ;  /* 0x07fffffe06007812 */ /* 0x000fe200078ec0ff */
[----:B------:R-:W-:Y:S01]  /*0eb0*/  ULDC.64 UR6, c[0x0][0x258] ;  /* 0x0000960000067ab9 */ /* 0x000fe20000000a00 */
[----:B------:R-:W-:Y:S01]  /*0ec0*/  LOP3.LUT R5, R4, 0x18, R236, 0xf8, !PT ;  /* 0x0000001804057812 */ /* 0x000fe200078ef8ec */
[----:B------:R-:W-:Y:S01]  /*0ed0*/  UIMAD UR29, UR29, UR6, URZ ;  /* 0x000000061d1d72a4 */ /* 0x000fe2000f8e023f */
[----:B------:R-:W-:Y:S01]  /*0ee0*/  SHF.R.U32.HI R7, RZ, 0x3, R4 ;  /* 0x00000003ff077819 */ /* 0x000fe20000011604 */
[----:B------:R-:W-:Y:S01]  /*0ef0*/  IMAD.IADD R0, R2, 0x1, -R0 ;  /* 0x0000000102007824 */ /* 0x000fe200078e0a00 */
[----:B------:R-:W-:Y:S01]  /*0f00*/  LEA.HI R17, R17, R107, RZ, 0x4 ;  /* 0x0000006b11117211 */ /* 0x000fe200078f20ff */
[----:B------:R-:W-:Y:S01]  /*0f10*/  UIMAD UR7, UR4, UR7, UR29 ;  /* 0x00000007040772a4 */ /* 0x000fe2000f8e021d */
[----:B------:R-:W-:Y:S01]  /*0f20*/  LOP3.LUT R7, R5, R7, RZ, 0x3c, !PT ;  /* 0x0000000705077212 */ /* 0x000fe200078e3cff */
[----:B------:R-:W-:Y:S01]  /*0f30*/  IMAD R6, R104, 0x8, R0 ;  /* 0x0000000868067824 */ /* 0x000fe200078e0200 */
[----:B------:R-:W-:Y:S01]  /*0f40*/  SHF.R.S32.HI R3, RZ, 0x1f, R2 ;  /* 0x0000001fff037819 */ /* 0x000fe20000011402 */
[----:B------:R-:W-:Y:S01]  /*0f50*/  @!P0 IMAD.MOV R15, RZ, RZ, -R15 ;  /* 0x000000ffff0f8224 */ /* 0x000fe200078e0a0f */
[----:B------:R-:W-:Y:S01]  /*0f60*/  IADD3 R8, P0, R236, UR30, RZ ;  /* 0x0000001eec087c10 */ /* 0x000fe2000ff1e0ff */
[----:B------:R-:W-:Y:S01]  /*0f70*/  IMAD.U32 R0, RZ, RZ, UR6 ;  /* 0x00000006ff007e24 */ /* 0x000fe2000f8e00ff */
[----:B------:R-:W-:Y:S01]  /*0f80*/  SHF.R.S32.HI R14, RZ, 0x4, R17 ;  /* 0x00000004ff0e7819 */ /* 0x000fe20000011411 */
[----:B------:R-:W-:Y:S01]  /*0f90*/  IMAD.U32 R6, R6, 0x20, R7 ;  /* 0x0000002006067824 */ /* 0x000fe200078e0007 */
[----:B------:R-:W-:Y:S01]  /*0fa0*/  IADD3.X R9, R237, UR27, RZ, P0, !PT ;  /* 0x0000001bed097c10 */ /* 0x000fe200087fe4ff */
[----:B------:R-:W-:Y:S01]  /*0fb0*/  IMAD.U32 R4, RZ, RZ, UR13 ;  /* 0x0000000dff047e24 */ /* 0x000fe2000f8e00ff */
[----:B------:R-:W-:Y:S01]  /*0fc0*/  ISETP.NE.AND P0, PT, R10, RZ, PT ;  /* 0x000000ff0a00720c */ /* 0x000fe20003f05270 */
[----:B------:R-:W-:Y:S01]  /*0fd0*/  BSSY B0, `(.L_x_190) ;  /* 0x0000021000007945 */ /* 0x000fe20003800000 */
[----:B------:R-:W-:Y:S01]  /*0fe0*/  LEA R19, R104, UR19, 0x4 ;  /* 0x0000001368137c11 */ /* 0x000fe2000f8e20ff */
[----:B------:R-:W-:Y:S01]  /*0ff0*/  IMAD.WIDE.U32 R8, R0, UR4, R8 ;  /* 0x0000000400087c25 */ /* 0x000fe2000f8e0008 */
[----:B------:R-:W-:Y:S01]  /*1000*/  UMOV UR4, 0x400 ;  /* 0x0000040000047882 */ /* 0x000fe20000000000 */
[----:B------:R-:W-:Y:S01]  /*1010*/  SHF.R.S32.HI R16, RZ, 0x2, R16 ;  /* 0x00000002ff107819 */ /* 0x000fe20000011410 */
[----:B---3--:R-:W-:Y:S01]  /*1020*/  ULEA UR4, UR28, UR4, 0x18 ;  /* 0x000000041c047291 */ /* 0x008fe2000f8ec03f */
[----:B------:R-:W-:Y:S01]  /*1030*/  VIADD R7, R9, UR7 ;  /* 0x0000000709077c36 */ /* 0x000fe20008000000 */
[----:B------:R-:W-:Y:S01]  /*1040*/  LEA.HI R18, R17, R14, RZ, 0x1 ;  /* 0x0000000e11127211 */ /* 0x000fe200078f08ff */
[----:B------:R-:W-:-:S03]  /*1050*/  IMAD.WIDE R4, R4, 0x80, R2 ;  /* 0x0000008004047825 */ /* 0x000fc600078e0202 */
[----:B------:R-:W-:Y:S01]  /*1060*/  LEA R217, R6, UR4, 0x1 ;  /* 0x0000000406d97c11 */ /* 0x000fe2000f8e08ff */
[C---:B------:R-:W-:Y:S01]  /*1070*/  VIADD R20, R2.reuse, 0x60 ;  /* 0x0000006002147836 */ /* 0x040fe20000000000 */
[----:B------:R-:W-:Y:S02]  /*1080*/  @!P0 LOP3.LUT R15, RZ, R10, RZ, 0x33, !PT ;  /* 0x0000000aff0f8212 */ /* 0x000fe400078e33ff */
        /* <DEDUP_REMOVED lines=21> */
.L_x_191:
[----:B------:R-:W-:Y:S05]  /*11e0*/  BSYNC B0 ;  /* 0x0000000000007941 */ /* 0x000fea0003800000 */
.L_x_190:
[----:B------:R-:W-:Y:S01]  /*11f0*/  LOP3.LUT R0, R18, 0xfffffffe, RZ, 0xc0, !PT ;  /* 0xfffffffe12007812 */ /* 0x000fe200078ec0ff */
[----:B------:R-:W-:Y:S01]  /*1200*/  BSSY B0, `(.L_x_192) ;  /* 0x000001a000007945 */ /* 0x000fe20003800000 */
[----:B------:R-:W-:Y:S02]  /*1210*/  ISETP.GE.AND P0, PT, R20, UR5, PT ;  /* 0x0000000514007c0c */ /* 0x000fe4000bf06270 */
[----:B------:R-:W-:Y:S01]  /*1220*/  IADD3 R16, R19, 0x1, R16 ;  /* 0x0000000113107810 */ /* 0x000fe20007ffe010 */
[----:B------:R-:W-:Y:S01]  /*1230*/  IMAD.IADD R14, R14, 0x1, -R0 ;  /* 0x000000010e0e7824 */ /* 0x000fe200078e0a00 */
[----:B------:R-:W-:Y:S01]  /*1240*/  LOP3.LUT R17, R17, 0xfffffff0, RZ, 0xc0, !PT ;  /* 0xfffffff011117812 */ /* 0x000fe200078ec0ff */
        /* <DEDUP_REMOVED lines=21> */
.L_x_193:
[----:B------:R-:W-:Y:S05]  /*13a0*/  BSYNC B0 ;  /* 0x0000000000007941 */ /* 0x000fea0003800000 */
.L_x_192:
        /* <DEDUP_REMOVED lines=22> */
.L_x_195:
[----:B------:R-:W-:Y:S05]  /*1510*/  BSYNC B0 ;  /* 0x0000000000007941 */ /* 0x000fea0003800000 */
.L_x_194:
        /* <DEDUP_REMOVED lines=21> */
.L_x_197:
[----:B------:R-:W-:Y:S05]  /*1670*/  BSYNC B0 ;  /* 0x0000000000007941 */ /* 0x000fea0003800000 */
.L_x_196:
[----:B------:R-:W-:Y:S01]  /*1680*/  IMAD R0, R3, UR10, RZ ;  /* 0x0000000a03007c24 */ /* 0x000fe2000f8e02ff */
[----:B------:R-:W-:Y:S01]  /*1690*/  LOP3.LUT R8, R22, 0xfffffff8, RZ, 0xc0, !PT ;  /* 0xfffffff816087812 */ /* 0x000fe200078ec0ff */
[----:B------:R-:W-:Y:S01]  /*16a0*/  IMAD.IADD R17, R107, 0x1, -R17 ;  /* 0x000000016b117824 */ /* 0x000fe200078e0a11 */
[C---:B------:R-:W-:Y:S01]  /*16b0*/  ISETP.GE.AND P0, PT, R2.reuse, UR14, PT ;  /* 0x0000000e02007c0c */ /* 0x040fe2000bf06270 */
[----:B------:R-:W-:Y:S01]  /*16c0*/  IMAD R3, R3, UR8, RZ ;  /* 0x0000000803037c24 */ /* 0x000fe2000f8e02ff */
[C---:B------:R-:W-:Y:S01]  /*16d0*/  ISETP.GE.AND P5, PT, R2.reuse, UR14, PT ;  /* 0x0000000e02007c0c */ /* 0x040fe2000bfa6270 */
[C---:B-1----:R-:W-:Y:S01]  /*16e0*/  IMAD.WIDE.U32 R4, R2.reuse, UR10, R236 ;  /* 0x0000000a02047c25 */ /* 0x042fe2000f8e00ec */
[----:B------:R-:W-:Y:S01]  /*16f0*/  ULDC.64 UR6, c[0x0][0x260] ;  /* 0x0000980000067ab9 */ /* 0x000fe20000000a00 */
[----:B------:R-:W-:Y:S01]  /*1700*/  USHF.R.S32.HI UR27, URZ, 0x1f, UR15 ;  /* 0x0000001f3f1b7899 */ /* 0x000fe2000801140f */
[----:B------:R-:W-:Y:S01]  /*1710*/  BSSY B0, `(.L_x_198) ;  /* 0x0000039000007945 */ /* 0x000fe20003800000 */
[C---:B------:R-:W-:Y:S01]  /*1720*/  IMAD R11, R2.reuse, UR9, R3 ;  /* 0x00000009020b7c24 */ /* 0x040fe2000f8e0203 */
[----:B------:R-:W-:Y:S01]  /*1730*/  SHF.R.S32.HI R3, RZ, 0x1f, R17 ;  /* 0x0000001fff037819 */ /* 0x000fe20000011411 */
[----:B------:R-:W-:Y:S01]  /*1740*/  IMAD R0, R2, UR11, R0 ;  /* 0x0000000b02007c24 */ /* 0x000fe2000f8e0200 */
[----:B------:R-:W-:Y:S01]  /*1750*/  IADD3 R4, P6, R4, UR26, RZ ;  /* 0x0000001a04047c10 */ /* 0x000fe2000ffde0ff */
[----:B------:R-:W-:Y:S01]  /*1760*/  IMAD.WIDE.U32 R6, R2, UR8, R236 ;  /* 0x0000000802067c25 */ /* 0x000fe2000f8e00ec */
[----:B----4-:R-:W-:-:S02]  /*1770*/  LEA.HI R13, R3, R17, RZ, 0x3 ;  /* 0x00000011030d7211 */ /* 0x010fc400078f18ff */
[----:B------:R-:W-:Y:S01]  /*1780*/  SHF.R.S32.HI R3, RZ, 0x1f, R15 ;  /* 0x0000001fff037819 */ /* 0x000fe2000001140f */
[----:B------:R-:W-:Y:S01]  /*1790*/  IMAD.IADD R2, R107, 0x1, -R8 ;  /* 0x000000016b027824 */ /* 0x000fe200078e0a08 */
[----:B------:R-:W-:Y:S02]  /*17a0*/  IADD3.X R5, R5, UR25, R0, P6, !PT ;  /* 0x0000001905057c10 */ /* 0x000fe4000b7fe400 */
[----:B------:R-:W-:Y:S01]  /*17b0*/  IADD3 R6, P6, R6, UR20, RZ ;  /* 0x0000001406067c10 */ /* 0x000fe2000ffde0ff */
[----:B------:R-:W-:Y:S01]  /*17c0*/  IMAD R8, R3, UR6, RZ ;  /* 0x0000000603087c24 */ /* 0x000fe2000f8e02ff */
[----:B------:R-:W-:Y:S01]  /*17d0*/  LEA.HI R0, R17, R17, RZ, 0x1 ;  /* 0x0000001111007211 */ /* 0x000fe200078f08ff */
[----:B------:R-:W-:Y:S01]  /*17e0*/  IMAD.WIDE.U32 R18, R15, UR6, R4 ;  /* 0x000000060f127c25 */ /* 0x000fe2000f8e0004 */
[----:B------:R-:W-:Y:S01]  /*17f0*/  IADD3.X R7, R7, UR18, R11, P6, !PT ;  /* 0x0000001207077c10 */ /* 0x000fe2000b7fe40b */
[----:B------:R-:W-:Y:S01]  /*1800*/  USHF.L.U64.HI UR18, UR10, 0x7, UR11 ;  /* 0x000000070a127899 */ /* 0x000fe2000801020b */
[----:B------:R-:W-:Y:S01]  /*1810*/  LEA.HI R12, R2, R2, RZ, 0x1 ;  /* 0x00000002020c7211 */ /* 0x000fe200078f08ff */
[C---:B------:R-:W-:Y:S01]  /*1820*/  IMAD R8, R15.reuse, UR7, R8 ;  /* 0x000000070f087c24 */ /* 0x040fe2000f8e0208 */
[----:B------:R-:W-:Y:S01]  /*1830*/  ULDC.64 UR6, c[0x0][0x268] ;  /* 0x00009a0000067ab9 */ /* 0x000fe20000000a00 */
[----:B------:R-:W-:Y:S01]  /*1840*/  MOV R234, R18 ;  /* 0x0000001200ea7202 */ /* 0x000fe20000000f00 */
[----:B------:R-:W-:Y:S01]  /*1850*/  IMAD.WIDE.U32 R22, R15, UR6, R6 ;  /* 0x000000060f167c25 */ /* 0x000fe2000f8e0006 */
[----:B------:R1:W-:Y:S01]  /*1860*/  STL.64 [R1+0x80], R18 ;  /* 0x0000801201007387 */ /* 0x0003e20000100a00 */
[----:B------:R-:W-:Y:S01]  /*1870*/  LOP3.LUT R10, R0, 0x7fffffe, RZ, 0xc0, !PT ;  /* 0x07fffffe000a7812 */ /* 0x000fe200078ec0ff */
[----:B------:R-:W-:Y:S01]  /*1880*/  USHF.L.U32 UR20, UR10, 0x7, URZ ;  /* 0x000000070a147899 */ /* 0x000fe2000800063f */
[----:B------:R-:W-:Y:S01]  /*1890*/  IMAD.IADD R235, R19, 0x1, R8 ;  /* 0x0000000113eb7824 */ /* 0x000fe200078e0208 */
[--C-:B------:R-:W-:Y:S01]  /*18a0*/  SHF.R.S32.HI R4, RZ, 0x1, R0.reuse ;  /* 0x00000001ff047819 */ /* 0x100fe20000011400 */
[----:B------:R-:W-:Y:S01]  /*18b0*/  UIMAD UR25, UR18, UR15, URZ ;  /* 0x0000000f121972a4 */ /* 0x000fe2000f8e023f */
[----:B------:R-:W-:Y:S01]  /*18c0*/  SHF.R.S32.HI R0, RZ, 0x1f, R0 ;  /* 0x0000001fff007819 */ /* 0x000fe20000011400 */
[----:B------:R-:W-:Y:S01]  /*18d0*/  IMAD.IADD R106, R17, 0x1, -R10 ;  /* 0x00000001116a7824 */ /* 0x000fe200078e0a0a */
[----:B------:R1:W-:Y:S01]  /*18e0*/  STL.64 [R1+0x78], R234 ;  /* 0x000078ea01007387 */ /* 0x0003e20000100a00 */
[----:B------:R-:W-:Y:S01]  /*18f0*/  LOP3.LUT R9, R12, 0x7fffffe, RZ, 0xc0, !PT ;  /* 0x07fffffe0c097812 */ /* 0x000fe200078ec0ff */
[----:B------:R-:W-:Y:S01]  /*1900*/  UIMAD UR25, UR27, UR20, UR25 ;  /* 0x000000141b1972a4 */ /* 0x000fe2000f8e0219 */
[----:B------:R-:W-:Y:S01]  /*1910*/  LEA.HI R0, R0, R4, RZ, 0x2 ;  /* 0x0000000400007211 */ /* 0x000fe200078f10ff */
[----:B------:R1:W-:Y:S01]  /*1920*/  STL.64 [R1+0x90], R22 ;  /* 0x0000901601007387 */ /* 0x0003e20000100a00 */
[----:B------:R-:W-:Y:S01]  /*1930*/  IADD3 R9, R2, -R9, RZ ;  /* 0x8000000902097210 */ /* 0x000fe20007ffe0ff */
[----:B------:R-:W-:Y:S01]  /*1940*/  IMAD.U32 R2, RZ, RZ, UR15 ;  /* 0x0000000fff027e24 */ /* 0x000fe2000f8e00ff */
[----:B------:R-:W-:Y:S01]  /*1950*/  LOP3.LUT R5, R0, 0xfffffffc, RZ, 0xc0, !PT ;  /* 0xfffffffc00057812 */ /* 0x000fe200078ec0ff */
[----:B------:R-:W-:Y:S01]  /*1960*/  IMAD R0, R3, UR6, RZ ;  /* 0x0000000603007c24 */ /* 0x000fe2000f8e02ff */
[----:B------:R-:W-:Y:S01]  /*1970*/  ISETP.GE.AND P6, PT, R20, UR14, PT ;  /* 0x0000000e14007c0c */ /* 0x000fe2000bfc6270 */
[----:B------:R-:W-:-:S04]  /*1980*/  IMAD.WIDE.U32 R2, R2, UR20, R234 ;  /* 0x0000001402027c25 */ /* 0x000fc8000f8e00ea */
        /* <DEDUP_REMOVED lines=17> */
.L_x_199:
[----:B------:R-:W-:Y:S05]  /*1aa0*/  BSYNC B0 ;  /* 0x0000000000007941 */ /* 0x000fea0003800000 */
.L_x_198:
        /* <DEDUP_REMOVED lines=18> */
.L_x_201:
[----:B------:R-:W-:Y:S05]  /*1bd0*/  BSYNC B0 ;  /* 0x0000000000007941 */ /* 0x000fea0003800000 */
.L_x_200:
        /* <DEDUP_REMOVED lines=18> */
.L_x_203:
[----:B------:R-:W-:Y:S05]  /*1d00*/  BSYNC B0 ;  /* 0x0000000000007941 */ /* 0x000fea0003800000 */
.L_x_202:
        /* <DEDUP_REMOVED lines=18> */
.L_x_205:
[----:B------:R-:W-:Y:S05]  /*1e30*/  BSYNC B0 ;  /* 0x0000000000007941 */ /* 0x000fea0003800000 */
.L_x_204:
[----:B------:R-:W0:Y:S01]  /*1e40*/  LDGDEPBAR ;  /* 0x00000000000079af */ /* 0x000e220000000000 */
[----:B------:R-:W-:Y:S01]  /*1e50*/  IMAD.SHL.U32 R0, R12, 0x40, RZ ;  /* 0x000000400c007824 */ /* 0x000fe200078e00ff */
[----:B-1----:R-:W-:Y:S01]  /*1e60*/  IADD3 R19, R23, R8, RZ ;  /* 0x0000000817137210 */ /* 0x002fe20007ffe0ff */
[----:B------:R-:W-:Y:S01]  /*1e70*/  IMAD.SHL.U32 R3, R13, 0x20, RZ ;  /* 0x000000200d037824 */ /* 0x000fe200078e00ff */
[----:B------:R-:W-:Y:S01]  /*1e80*/  MOV R18, R22 ;  /* 0x0000001600127202 */ /* 0x000fe20000000f00 */
[----:B------:R-:W-:Y:S01]  /*1e90*/  IMAD.SHL.U32 R2, R10, 0x40, RZ ;  /* 0x000000400a027824 */ /* 0x000fe200078e00ff */
[----:B------:R-:W-:Y:S01]  /*1ea0*/  LOP3.LUT R0, R0, 0xc0, RZ, 0xc0, !PT ;  /* 0x000000c000007812 */ /* 0x000fe200078ec0ff */
[----:B------:R-:W-:Y:S01]  /*1eb0*/  IMAD.SHL.U32 R5, R21, 0x8, RZ ;  /* 0x0000000815057824 */ /* 0x000fe200078e00ff */
[----:B------:R-:W-:Y:S01]  /*1ec0*/  LOP3.LUT R105, R3, 0xffffff00, RZ, 0xc0, !PT ;  /* 0xffffff0003697812 */ /* 0x000fe200078ec0ff */
[----:B------:R-:W-:Y:S01]  /*1ed0*/  IMAD.SHL.U32 R4, R14, 0x8, RZ ;  /* 0x000000080e047824 */ /* 0x000fe200078e00ff */
[----:B------:R-:W-:Y:S01]  /*1ee0*/  LOP3.LUT R2, R2, 0xc0, RZ, 0xc0, !PT ;  /* 0x000000c002027812 */ /* 0x000fe200078ec0ff */
[----:B------:R1:W-:Y:S01]  /*1ef0*/  STL.64 [R1+0x28], R18 ;  /* 0x0000281201007387 */ /* 0x0003e20000100a00 */
[----:B------:R-:W-:Y:S01]  /*1f00*/  LOP3.LUT R3, R0, 0x8, R5, 0xf8, !PT ;  /* 0x0000000800037812 */ /* 0x000fe200078ef805 */
[----:B------:R-:W-:Y:S01]  /*1f10*/  USHF.L.U64.HI UR19, UR8, 0x7, UR9 ;  /* 0x0000000708137899 */ /* 0x000fe20008010209 */
[----:B------:R-:W-:Y:S01]  /*1f20*/  SHF.R.U32.HI R0, RZ, 0x3, R0 ;  /* 0x00000003ff007819 */ /* 0x000fe20000011600 */
[----:B------:R-:W-:Y:S01]  /*1f30*/  BSSY B0, `(.L_x_206) ;  /* 0x0000028000007945 */ /* 0x000fe20003800000 */
[----:B------:R-:W-:Y:S01]  /*1f40*/  LOP3.LUT R6, R2, 0x8, R4, 0xf8, !PT ;  /* 0x0000000802067812 */ /* 0x000fe200078ef804 */
[----:B------:R-:W-:Y:S01]  /*1f50*/  IMAD R4, R104, 0x200, R105 ;  /* 0x0000020068047824 */ /* 0x000fe200078e0269 */
[----:B------:R-:W-:Y:S01]  /*1f60*/  SHF.R.U32.HI R5, RZ, 0x3, R2 ;  /* 0x00000003ff057819 */ /* 0x000fe20000011602 */
[----:B------:R-:W-:Y:S01]  /*1f70*/  UIMAD UR6, UR19, UR15, URZ ;  /* 0x0000000f130672a4 */ /* 0x000fe2000f8e023f */
[----:B------:R-:W-:Y:S01]  /*1f80*/  LOP3.LUT R2, R3, R0, RZ, 0x3c, !PT ;  /* 0x0000000003027212 */ /* 0x000fe200078e3cff */
[----:B------:R-:W-:Y:S01]  /*1f90*/  IMAD.U32 R0, RZ, RZ, UR24 ;  /* 0x00000018ff007e24 */ /* 0x000fe2000f8e00ff */
[----:B------:R-:W-:Y:S01]  /*1fa0*/  LEA R7, R14, R9, 0x3 ;  /* 0x000000090e077211 */ /* 0x000fe200078e18ff */
[----:B------:R-:W-:Y:S01]  /*1fb0*/  USHF.L.U32 UR24, UR8, 0x7, URZ ;  /* 0x0000000708187899 */ /* 0x000fe2000800063f */
[----:B------:R-:W-:-:S04]  /*1fc0*/  DEPBAR.LE SB0, 0x0 ;  /* 0x000080000000791a */ /* 0x000fc80000000000 */
[----:B------:R-:W-:Y:S01]  /*1fd0*/  BAR.SYNC.DEFER_BLOCKING 0x0 ;  /* 0x0000000000007b1d */ /* 0x000fe20000010000 */
[----:B------:R-:W-:Y:S01]  /*1fe0*/  LOP3.LUT R144, R6, R5, RZ, 0x3c, !PT ;  /* 0x0000000506907212 */ /* 0x000fe200078e3cff */
[----:B------:R-:W-:Y:S01]  /*1ff0*/  UIMAD UR6, UR27, UR24, UR6 ;  /* 0x000000181b0672a4 */ /* 0x000fe2000f8e0206 */
[----:B------:R-:W-:Y:S02]  /*2000*/  LEA R3, R106, R4, 0x5 ;  /* 0x000000046a037211 */ /* 0x000fe400078e28ff */
[----:B------:R-:W-:Y:S01]  /*2010*/  IADD3 R4, R16, UR21, -R0 ;  /* 0x0000001510047c10 */ /* 0x000fe2000fffe800 */
[----:B------:R-:W-:Y:S01]  /*2020*/  IMAD.U32 R0, R7, 0x20, R2 ;  /* 0x0000002007007824 */ /* 0x000fe200078e0002 */
[----:B------:R-:W-:Y:S01]  /*2030*/  ISETP.GE.AND P0, PT, R20, UR14, PT ;  /* 0x0000000e14007c0c */ /* 0x000fe2000bf06270 */
[----:B------:R-:W-:Y:S02]  /*2040*/  IMAD.IADD R2, R144, 0x1, R3 ;  /* 0x0000000190027824 */ /* 0x000fe400078e0203 */
[----:B------:R-:W-:-:S02]  /*2050*/  IMAD.U32 R3, RZ, RZ, UR15 ;  /* 0x0000000fff037e24 */ /* 0x000fc4000f8e00ff */
        /* <DEDUP_REMOVED lines=21> */
.L_x_207:
[----:B------:R-:W-:Y:S05]  /*21b0*/  BSYNC B0 ;  /* 0x0000000000007941 */ /* 0x000fea0003800000 */
.L_x_206:
        /* <DEDUP_REMOVED lines=19> */
.L_x_209:
[----:B------:R-:W-:Y:S05]  /*22f0*/  BSYNC B0 ;  /* 0x0000000000007941 */ /* 0x000fea0003800000 */
.L_x_208:
        /* <DEDUP_REMOVED lines=19> */
.L_x_211:
[----:B------:R-:W-:Y:S05]  /*2430*/  BSYNC B0 ;  /* 0x0000000000007941 */ /* 0x000fea0003800000 */
.L_x_210:
        /* <DEDUP_REMOVED lines=19> */
.L_x_213:
[----:B------:R-:W-:Y:S05]  /*2570*/  BSYNC B0 ;  /* 0x0000000000007941 */ /* 0x000fea0003800000 */
.L_x_212:
[----:B------:R-:W-:Y:S01]  /*2580*/  LDSM.16.M88.4 R28, [R204+0x2400] ;  /* 0x00240000cc1c783b */ /* 0x000fe20000000200 */
[----:B------:R-:W-:Y:S01]  /*2590*/  LOP3.LUT P0, RZ, R12, 0x2, RZ, 0xc0, !PT ;  /* 0x000000020cff7812 */ /* 0x000fe2000780c0ff */
[----:B------:R-:W-:Y:S01]  /*25a0*/  IMAD.MOV.U32 R0, RZ, RZ, 0x10 ;  /* 0x00000010ff007424 */ /* 0x000fe200078e00ff */
[----:B------:R-:W-:Y:S01]  /*25b0*/  LOP3.LUT P1, RZ, R10, 0x2, RZ, 0xc0, !PT ;  /* 0x000000020aff7812 */ /* 0x000fe2000782c0ff */
[----:B-1----:R-:W1:Y:S01]  /*25c0*/  LDSM.16.M88.4 R16, [R207+0x1000] ;  /* 0x00100000cf10783b */ /* 0x002e620000000200 */
[----:B------:R-:W-:Y:S01]  /*25d0*/  VIADD R2, R204, 0x2000 ;  /* 0x00002000cc027836 */ /* 0x000fe20000000000 */
[----:B------:R-:W-:Y:S01]  /*25e0*/  UISETP.GE.AND UP0, UPT, UR16, 0x2, UPT ;  /* 0x000000021000788c */ /* 0x000fe2000bf06270 */
[----:B------:R-:W-:Y:S01]  /*25f0*/  SEL R0, R0, 0xfffffff0, !P1 ;  /* 0xfffffff000007807 */ /* 0x000fe20004800000 */
[----:B------:R-:W5:Y:S01]  /*2600*/  LDSM.16.M88.4 R20, [R207] ;  /* 0x00000000cf14783b */ /* 0x000f620000000200 */
[----:B------:R-:W-:Y:S02]  /*2610*/  VIADD R209, R204, 0x2020 ;  /* 0x00002020ccd17836 */ /* 0x000fe40000000000 */
[----:B------:R-:W-:Y:S01]  /*2620*/  IMAD.SHL.U32 R8, R107, 0x2, RZ ;  /* 0x000000026b087824 */ /* 0x000fe200078e00ff */
[----:B------:R-:W-:Y:S01]  /*2630*/  LDSM.16.M88.4 R100, [R204+0x3400] ;  /* 0x00340000cc64783b */ /* 0x000fe20000000200 */
[----:B------:R-:W-:-:S02]  /*2640*/  IMAD R208, R0, 0x2, R207 ;  /* 0x0000000200d07824 */ /* 0x000fc400078e02cf */
[----:B------:R-:W-:Y:S01]  /*2650*/  @P0 VIADD R209, R2, 0xffffffe0 ;  /* 0xffffffe002d10836 */ /* 0x000fe20000000000 */
[----:B------:R-:W2:Y:S01]  /*2660*/  LDSM.16.M88.4 R96, [R204+0x2000] ;  /* 0x00200000cc60783b */ /* 0x000ea20000000200 */
[----:B------:R-:W-:Y:S01]  /*2670*/  LOP3.LUT R8, R8, 0x6, RZ, 0xc0, !PT ;  /* 0x0000000608087812 */ /* 0x000fe200078ec0ff */
[----:B------:R-:W-:Y:S02]  /*2680*/  IMAD.U32 R2, RZ, RZ, UR15 ;  /* 0x0000000fff027e24 */ /* 0x000fe4000f8e00ff */
[----:B------:R-:W-:Y:S01]  /*2690*/  LDSM.16.M88.4 R36, [R209+0x400] ;  /* 0x00040000d124783b */ /* 0x000fe20000000200 */
[----:B------:R-:W-:Y:S02]  /*26a0*/  IMAD.U32 R3, RZ, RZ, UR13 ;  /* 0x0000000dff037e24 */ /* 0x000fe4000f8e00ff */
[----:B------:R-:W-:Y:S01]  /*26b0*/  IMAD R2, R2, 0x80, R8 ;  /* 0x0000008002027824 */ /* 0x000fe200078e0208 */
[----:B------:R-:W3:Y:S01]  /*26c0*/  LDSM.16.M88.4 R4, [R208+0x1000] ;  /* 0x00100000d004783b */ /* 0x000ee20000000200 */
[----:B------:R-:W-:-:S02]  /*26d0*/  IMAD.MOV.U32 R8, RZ, RZ, 0x8 ;  /* 0x00000008ff087424 */ /* 0x000fc400078e00ff */
[----:B------:R-:W-:Y:S01]  /*26e0*/  IMAD.MOV.U32 R9, RZ, RZ, 0x40 ;  /* 0x00000040ff097424 */ /* 0x000fe200078e00ff */
[----:B------:R-:W4:Y:S01]  /*26f0*/  LDSM.16.M88.4 R12, [R208] ;  /* 0x00000000d00c783b */ /* 0x000f220000000200 */
[----:B------:R-:W-:Y:S01]  /*2700*/  IMAD.MOV.U32 R10, RZ, RZ, 0x48 ;  /* 0x00000048ff0a7424 */ /* 0x000fe200078e00ff */
[----:B------:R-:W-:Y:S01]  /*2710*/  VIADDMNMX R8, R11, R8, UR21, PT ;  /* 0x000000150b087e46 */ /* 0x000fe2000b800108 */
[----:B------:R-:W-:Y:S01]  /*2720*/  IMAD R218, R3, 0x8, R104 ;  /* 0x0000000803da7824 */ /* 0x000fe200078e0268 */
[----:B------:R-:W4:Y:S01]  /*2730*/  LDSM.16.M88.4 R44, [R204+0x3000] ;  /* 0x00300000cc2c783b */ /* 0x000f220000000200 */
[C---:B------:R-:W-:Y:S01]  /*2740*/  VIADDMNMX R9, R11.reuse, R9, UR21, PT ;  /* 0x000000150b097e46 */ /* 0x040fe2000b800109 */
[----:B------:R-:W-:Y:S01]  /*2750*/  IMAD R105, R106, 0x20, R105 ;  /* 0x000000206a697824 */ /* 0x000fe200078e0269 */
[C---:B------:R-:W-:Y:S01]  /*2760*/  VIADDMNMX R10, R11.reuse, R10, UR21, PT ;  /* 0x000000150b0a7e46 */ /* 0x040fe2000b80010a */
[----:B------:R-:W4:Y:S01]  /*2770*/  LDSM.16.M88.4 R32, [R204+0x2800] ;  /* 0x00280000cc20783b */ /* 0x000f220000000200 */
[----:B------:R-:W-:Y:S01]  /*2780*/  VIMNMX R3, R11, UR21, PT ;  /* 0x000000150b037c48 */ /* 0x000fe2000bfe0100 */
[----:B------:R-:W-:-:S02]  /*2790*/  VIADD R11, R2, 0x8 ;  /* 0x00000008020b7836 */ /* 0x000fc40000000000 */
[----:B------:R-:W4:Y:S01]  /*27a0*/  LDSM.16.M88.4 R108, [R209+0x1400] ;  /* 0x00140000d16c783b */ /* 0x000f220000000200 */
[----:B------:R-:W-:Y:S02]  /*27b0*/  VIADD R216, R209, 0x400 ;  /* 0x00000400d1d87836 */ /* 0x000fe40000000000 */
[C---:B------:R-:W-:Y:S01]  /*27c0*/  ISETP.GE.AND P3, PT, R11.reuse, R10, PT ;  /* 0x0000000a0b00720c */ /* 0x040fe20003f66270 */
[-C--:B-1----:R-:W-:Y:S01]  /*27d0*/  HMMA.16816.F32 R48, R16, R28.reuse, RZ ;  /* 0x0000001c1030723c */ /* 0x082fe200000018ff */
[----:B------:R-:W1:Y:S01]  /*27e0*/  LDSM.16.M88.4 R112, [R209] ;  /* 0x00000000d170783b */ /* 0x000e620000000200 */
[----:B------:R-:W-:Y:S01]  /*27f0*/  ISETP.GE.AND P6, PT, R11, R9, PT ;  /* 0x000000090b00720c */ /* 0x000fe20003fc6270 */
[C---:B------:R-:W-:Y:S02]  /*2800*/  VIADD R215, R209.reuse, 0x800 ;  /* 0x00000800d1d77836 */ /* 0x040fe40000000000 */
[----:B------:R-:W1:Y:S01]  /*2810*/  LDSM.16.M88.4 R92, [R209+0x1000] ;  /* 0x00100000d15c783b */ /* 0x000e620000000200 */
[----:B-----5:R-:W-:Y:S01]  /*2820*/  HMMA.16816.F32 R24, R20, R28, RZ ;  /* 0x0000001c1418723c */ /* 0x020fe200000018ff */
[----:B------:R-:W-:-:S02]  /*2830*/  VIADD R214, R209, 0xc00 ;  /* 0x00000c00d1d67836 */ /* 0x000fc40000000000 */
[----:B------:R-:W-:Y:S01]  /*2840*/  LDSM.16.M88.4 R40, [R204+0x2c00] ;  /* 0x002c0000cc28783b */ /* 0x000fe20000000200 */
[C---:B------:R-:W-:Y:S02]  /*2850*/  VIADD R213, R209.reuse, 0x1000 ;  /* 0x00001000d1d57836 */ /* 0x040fe40000000000 */
[----:B--2---:R-:W-:Y:S01]  /*2860*/  HMMA.16816.F32 R60, R16, R98, RZ ;  /* 0x00000062103c723c */ /* 0x004fe200000018ff */
[----:B------:R-:W-:Y:S01]  /*2870*/  LDSM.16.M88.4 R80, [R209+0xc00] ;  /* 0x000c0000d150783b */ /* 0x000fe20000000200 */
[C---:B------:R-:W-:Y:S02]  /*2880*/  VIADD R212, R209.reuse, 0x1400 ;  /* 0x00001400d1d47836 */ /* 0x040fe40000000000 */
[C---:B------:R-:W-:Y:S01]  /*2890*/  VIADD R211, R209.reuse, 0x1800 ;  /* 0x00001800d1d37836 */ /* 0x040fe20000000000 */
[----:B------:R-:W0:Y:S01]  /*28a0*/  LDGDEPBAR ;  /* 0x00000000000079af */ /* 0x000e220000000000 */
[----:B------:R-:W-:Y:S01]  /*28b0*/  HMMA.16816.F32 R52, R20, R100, RZ ;  /* 0x000000641434723c */ /* 0x000fe200000018ff */
[----:B------:R-:W-:-:S05]  /*28c0*/  VIADD R210, R209, 0x1c00 ;  /* 0x00001c00d1d27836 */ /* 0x000fca0000000000 */
[----:B---3--:R-:W-:Y:S06]  /*28d0*/  HMMA.16816.F32 R116, R4, R36, R48 ;  /* 0x000000240474723c */ /* 0x008fec0000001830 */
[----:B------:R-:W-:Y:S06]  /*28e0*/  HMMA.16816.F32 R48, R16, R100, RZ ;  /* 0x000000641030723c */ /* 0x000fec00000018ff */
[----:B----4-:R-:W-:Y:S01]  /*28f0*/  HMMA.16816.F32 R120, R12, R36, R24 ;  /* 0x000000240c78723c */ /* 0x010fe20000001818 */
[----:B------:R-:W2:Y:S05]  /*2900*/  LDSM.16.M88.4 R24, [R209+0x800] ;  /* 0x00080000d118783b */ /* 0x000eaa0000000200 */
[----:B------:R-:W-:Y:S06]  /*2910*/  HMMA.16816.F32 R88, R20, R98, RZ ;  /* 0x000000621458723c */ /* 0x000fec00000018ff */
[----:B------:R-:W-:Y:S06]  /*2920*/  HMMA.16816.F32 R56, R16, R44, RZ ;  /* 0x0000002c1038723c */ /* 0x000fec00000018ff */
[-C--:B------:R-:W-:Y:S06]  /*2930*/  HMMA.16816.F32 R84, R20, R32.reuse, RZ ;  /* 0x000000201454723c */ /* 0x080fec00000018ff */
[----:B------:R-:W-:Y:S06]  /*2940*/  HMMA.16816.F32 R76, R16, R32, RZ ;  /* 0x00000020104c723c */ /* 0x000fec00000018ff */
[C---:B------:R-:W-:Y:S06]  /*2950*/  HMMA.16816.F32 R136, R4.reuse, R108, R48 ;  /* 0x0000006c0488723c */ /* 0x040fec0000001830 */
[----:B-1----:R-:W-:Y:S06]  /*2960*/  HMMA.16816.F32 R48, R4, R114, R60 ;  /* 0x000000720430723c */ /* 0x002fec000000183c */
[----:B------:R-:W-:Y:S06]  /*2970*/  HMMA.16816.F32 R140, R12, R108, R52 ;  /* 0x0000006c0c8c723c */ /* 0x000fec0000001834 */
[----:B------:R-:W-:Y:S06]  /*2980*/  HMMA.16816.F32 R52, R16, R30, RZ ;  /* 0x0000001e1034723c */ /* 0x000fec00000018ff */
[----:B------:R-:W-:Y:S06]  /*2990*/  HMMA.16816.F32 R60, R12, R114, R88 ;  /* 0x000000720c3c723c */ /* 0x000fec0000001858 */
[----:B------:R-:W-:Y:S01]  /*29a0*/  HMMA.16816.F32 R128, R4, R92, R56 ;  /* 0x0000005c0480723c */ /* 0x000fe20000001838 */
[----:B------:R-:W-:-:S02]  /*29b0*/  FSEL R106, R50, -INF , !P3 ;  /* 0xff800000326a7808 */ /* 0x000fc40005800000 */
[----:B------:R-:W-:Y:S02]  /*29c0*/  FSEL R101, R48, -INF , !P6 ;  /* 0xff80000030657808 */ /* 0x000fe40007000000 */
[----:B------:R-:W-:Y:S01]  /*29d0*/  ISETP.GE.AND P6, PT, R11, R3, PT ;  /* 0x000000030b00720c */ /* 0x000fe20003fc6270 */
[----:B------:R-:W-:Y:S06]  /*29e0*/  HMMA.16816.F32 R56, R20, R30, RZ ;  /* 0x0000001e1438723c */ /* 0x000fec00000018ff */
[-C--:B--2---:R-:W-:Y:S06]  /*29f0*/  HMMA.16816.F32 R84, R12, R24.reuse, R84 ;  /* 0x000000180c54723c */ /* 0x084fec0000001854 */
[----:B------:R-:W-:Y:S01]  /*2a00*/  HMMA.16816.F32 R76, R4, R24, R76 ;  /* 0x00000018044c723c */ /* 0x000fe2000000184c */
[----:B------:R-:W-:-:S05]  /*2a10*/  FSEL R145, R60, -INF , !P6 ;  /* 0xff8000003c917808 */ /* 0x000fca0007000000 */
[----:B------:R-:W-:Y:S01]  /*2a20*/  HMMA.16816.F32 R72, R20, R40, RZ ;  /* 0x000000281448723c */ /* 0x000fe200000018ff */
[C---:B------:R-:W-:Y:S02]  /*2a30*/  VIADD R24, R2.reuse, 0x1 ;  /* 0x0000000102187836 */ /* 0x040fe40000000000 */
[----:B------:R-:W-:-:S03]  /*2a40*/  VIADD R25, R2, 0x9 ;  /* 0x0000000902197836 */ /* 0x000fc60000000000 */
[C---:B------:R-:W-:Y:S01]  /*2a50*/  ISETP.GE.AND P5, PT, R24.reuse, R3, PT ;  /* 0x000000031800720c */ /* 0x040fe20003fa6270 */
[C---:B------:R-:W-:Y:S01]  /*2a60*/  HMMA.16816.F32 R68, R16.reuse, R40, RZ ;  /* 0x000000281044723c */ /* 0x040fe200000018ff */
[C---:B------:R-:W-:Y:S02]  /*2a70*/  ISETP.GE.AND P0, PT, R24.reuse, R8, PT ;  /* 0x000000081800720c */ /* 0x040fe40003f06270 */
[CC--:B------:R-:W-:Y:S02]  /*2a80*/  ISETP.GE.AND P4, PT, R24.reuse, R9.reuse, PT ;  /* 0x000000091800720c */ /* 0x0c0fe40003f86270 */
[-C--:B------:R-:W-:Y:S01]  /*2a90*/  ISETP.GE.AND P1, PT, R24, R10.reuse, PT ;  /* 0x0000000a1800720c */ /* 0x080fe20003f26270 */
[----:B------:R-:W-:Y:S01]  /*2aa0*/  VIADD R24, R2, 0x10 ;  /* 0x0000001002187836 */ /* 0x000fe20000000000 */
[C---:B------:R-:W-:Y:S01]  /*2ab0*/  ISETP.GE.AND P2, PT, R25.reuse, R9, PT ;  /* 0x000000091900720c */ /* 0x040fe20003f46270 */
[----:B------:R-:W-:Y:S01]  /*2ac0*/  HMMA.16816.F32 R28, R16, R34, RZ ;  /* 0x00000022101c723c */ /* 0x000fe200000018ff */
        /* <DEDUP_REMOVED lines=10> */
[----:B------:R-:W-:Y:S01]  /*2b70*/  FSEL R149, R120, -INF , !P3 ;  /* 0xff80000078957808 */ /* 0x000fe20005800000 */
[----:B------:R-:W1:Y:S01]  /*2b80*/  LDSM.16.M88.4 R36, [R204+0x3c00] ;  /* 0x003c0000cc24783b */ /* 0x000e620000000200 */
[----:B------:R-:W-:-:S02]  /*2b90*/  ISETP.GE.AND P3, PT, R24, R10, PT ;  /* 0x0000000a1800720c */ /* 0x000fc40003f66270 */
[----:B------:R-:W-:Y:S01]  /*2ba0*/  ISETP.GE.AND P6, PT, R24, R9, PT ;  /* 0x000000091800720c */ /* 0x000fe20003fc6270 */
[C---:B------:R-:W-:Y:S01]  /*2bb0*/  HMMA.16816.F32 R64, R20.reuse, R44, RZ ;  /* 0x0000002c1440723c */ /* 0x040fe200000018ff */
[----:B------:R-:W-:Y:S01]  /*2bc0*/  FSEL R151, R122, -INF , !P2 ;  /* 0xff8000007a977808 */ /* 0x000fe20005000000 */
[----:B------:R-:W-:Y:S01]  /*2bd0*/  VIADD R24, R2, 0x20 ;  /* 0x0000002002187836 */ /* 0x000fe20000000000 */
[C---:B------:R-:W-:Y:S02]  /*2be0*/  ISETP.GE.AND P2, PT, R11.reuse, R3, PT ;  /* 0x000000030b00720c */ /* 0x040fe40003f46270 */
[----:B------:R-:W-:Y:S01]  /*2bf0*/  FSEL R118, R118, -INF , !P3 ;  /* 0xff80000076767808 */ /* 0x000fe20005800000 */
[----:B------:R-:W-:Y:S01]  /*2c00*/  HMMA.16816.F32 R32, R20, R34, RZ ;  /* 0x000000221420723c */ /* 0x000fe200000018ff */
[----:B------:R-:W-:Y:S02]  /*2c10*/  ISETP.GE.AND P3, PT, R11, R9, PT ;  /* 0x000000090b00720c */ /* 0x000fe40003f66270 */
[----:B------:R-:W-:-:S02]  /*2c20*/  FSEL R116, R116, -INF , !P6 ;  /* 0xff80000074747808 */ /* 0x000fc40007000000 */
[----:B------:R-:W-:Y:S01]  /*2c30*/  ISETP.GE.AND P6, PT, R11, R8, PT ;  /* 0x000000080b00720c */ /* 0x000fe20003fc6270 */
[-C--:B------:R-:W-:Y:S01]  /*2c40*/  HMMA.16816.F32 R124, R12, R80.reuse, R72 ;  /* 0x000000500c7c723c */ /* 0x080fe20000001848 */
[----:B------:R-:W-:Y:S02]  /*2c50*/  FSEL R148, R121, -INF , !P2 ;  /* 0xff80000079947808 */ /* 0x000fe40005000000 */
[----:B------:R-:W-:Y:S01]  /*2c60*/  ISETP.GE.AND P2, PT, R11, R10, PT ;  /* 0x0000000a0b00720c */ /* 0x000fe20003f46270 */
[----:B------:R-:W-:Y:S01]  /*2c70*/  VIADD R11, R2, 0x18 ;  /* 0x00000018020b7836 */ /* 0x000fe20000000000 */
[----:B------:R-:W-:Y:S01]  /*2c80*/  FSEL R117, R117, -INF , !P3 ;  /* 0xff80000075757808 */ /* 0x000fe20005800000 */
[----:B------:R-:W-:Y:S01]  /*2c90*/  HMMA.16816.F32 R72, R4, R80, R68 ;  /* 0x000000500448723c */ /* 0x000fe20000001844 */
[----:B------:R-:W-:Y:S02]  /*2ca0*/  ISETP.GE.AND P3, PT, R25, R8, PT ;  /* 0x000000081900720c */ /* 0x000fe40003f66270 */
[----:B------:R-:W-:-:S02]  /*2cb0*/  FSEL R150, R123, -INF , !P6 ;  /* 0xff8000007b967808 */ /* 0x000fc40007000000 */
[----:B------:R-:W-:Y:S01]  /*2cc0*/  ISETP.GE.AND P6, PT, R25, R3, PT ;  /* 0x000000031900720c */ /* 0x000fe20003fc6270 */
[----:B------:R-:W-:Y:S01]  /*2cd0*/  VIADD R25, R2, 0x19 ;  /* 0x0000001902197836 */ /* 0x000fe20000000000 */
[----:B------:R-:W-:Y:S01]  /*2ce0*/  FSEL R120, R63, -INF , !P3 ;  /* 0xff8000003f787808 */ /* 0x000fe20005800000 */
[----:B------:R-:W-:Y:S01]  /*2cf0*/  HMMA.16816.F32 R68, R4, R26, R28 ;  /* 0x0000001a0444723c */ /* 0x000fe2000000181c */
[----:B------:R-:W-:Y:S02]  /*2d00*/  ISETP.GE.AND P3, PT, R11, R10, PT ;  /* 0x0000000a0b00720c */ /* 0x000fe40003f66270 */
[----:B------:R-:W-:Y:S02]  /*2d10*/  FSEL R119, R119, -INF , !P2 ;  /* 0xff80000077777808 */ /* 0x000fe40005000000 */
[----:B------:R-:W-:Y:S01]  /*2d20*/  ISETP.GE.AND P2, PT, R25, R9, PT ;  /* 0x000000091900720c */ /* 0x000fe20003f46270 */
[----:B------:R-:W-:Y:S01]  /*2d30*/  HMMA.16816.F32 R28, R16, R42, RZ ;  /* 0x0000002a101c723c */ /* 0x000fe200000018ff */
[----:B------:R-:W-:-:S02]  /*2d40*/  FSEL R109, R50, -INF , !P3 ;  /* 0xff800000326d7808 */ /* 0x000fc40005800000 */
[----:B------:R-:W-:Y:S02]  /*2d50*/  ISETP.GE.AND P3, PT, R25, R10, PT ;  /* 0x0000000a1900720c */ /* 0x000fe40003f66270 */
[----:B------:R-:W-:Y:S01]  /*2d60*/  FSEL R115, R61, -INF , !P6 ;  /* 0xff8000003d737808 */ /* 0x000fe20007000000 */
[C---:B------:R-:W-:Y:S01]  /*2d70*/  HMMA.16816.F32 R132, R12.reuse, R92, R64 ;  /* 0x0000005c0c84723c */ /* 0x040fe20000001840 */
[----:B------:R-:W-:Y:S02]  /*2d80*/  ISETP.GE.AND P6, PT, R11, R9, PT ;  /* 0x000000090b00720c */ /* 0x000fe40003fc6270 */
[----:B------:R-:W-:Y:S02]  /*2d90*/  FSEL R108, R49, -INF , !P2 ;  /* 0xff800000316c7808 */ /* 0x000fe40005000000 */
[----:B------:R-:W-:Y:S01]  /*2da0*/  ISETP.GE.AND P2, PT, R11, R8, PT ;  /* 0x000000080b00720c */ /* 0x000fe20003f46270 */
[----:B------:R-:W-:Y:S01]  /*2db0*/  HMMA.16816.F32 R64, R12, R26, R32 ;  /* 0x0000001a0c40723c */ /* 0x000fe20000001820 */
[----:B------:R-:W-:Y:S01]  /*2dc0*/  FSEL R114, R51, -INF , !P3 ;  /* 0xff80000033727808 */ /* 0x000fe20005800000 */
[----:B------:R-:W2:Y:S01]  /*2dd0*/  LDSM.16.M88.4 R32, [R204+0x3800] ;  /* 0x00380000cc20783b */ /* 0x000ea20000000200 */
[----:B------:R-:W-:-:S02]  /*2de0*/  ISETP.GE.AND P3, PT, R24, R3, PT ;  /* 0x000000031800720c */ /* 0x000fc40003f66270 */
[----:B------:R-:W-:Y:S01]  /*2df0*/  FSEL R100, R48, -INF , !P6 ;  /* 0xff80000030647808 */ /* 0x000fe20007000000 */
[----:B------:R-:W-:Y:S01]  /*2e00*/  HMMA.16816.F32 R40, R20, R42, RZ ;  /* 0x0000002a1428723c */ /* 0x000fe200000018ff */
[----:B------:R-:W-:Y:S01]  /*2e10*/  ISETP.GE.AND P6, PT, R11, R3, PT ;  /* 0x000000030b00720c */ /* 0x000fe20003fc6270 */
[----:B------:R-:W-:Y:S01]  /*2e20*/  VIADD R11, R2, 0x21 ;  /* 0x00000021020b7836 */ /* 0x000fe20000000000 */
[----:B------:R-:W-:Y:S02]  /*2e30*/  FSEL R147, R58, -INF , !P2 ;  /* 0xff8000003a937808 */ /* 0x000fe40005000000 */
[----:B------:R-:W-:Y:S01]  /*2e40*/  ISETP.GE.AND P2, PT, R24, R8, PT ;  /* 0x000000081800720c */ /* 0x000fe20003f46270 */
[----:B------:R-:W-:Y:S01]  /*2e50*/  HMMA.16816.F32 R28, R4, R82, R28 ;  /* 0x00000052041c723c */ /* 0x000fe2000000181c */
[----:B------:R-:W-:Y:S02]  /*2e60*/  FSEL R155, R84, -INF , !P3 ;  /* 0xff800000549b7808 */ /* 0x000fe40005800000 */
[----:B------:R-:W-:-:S02]  /*2e70*/  ISETP.GE.AND P3, PT, R24, R10, PT ;  /* 0x0000000a1800720c */ /* 0x000fc40003f66270 */
[----:B------:R-:W-:Y:S01]  /*2e80*/  FSEL R123, R56, -INF , !P6 ;  /* 0xff800000387b7808 */ /* 0x000fe20007000000 */
[-C--:B------:R-:W-:Y:S01]  /*2e90*/  HMMA.16816.F32 R48, R16, R46.reuse, RZ ;  /* 0x0000002e1030723c */ /* 0x080fe200000018ff */
[----:B------:R-:W-:Y:S01]  /*2ea0*/  ISETP.GE.AND P6, PT, R24, R9, PT ;  /* 0x000000091800720c */ /* 0x000fe20003fc6270 */
[----:B------:R-:W-:Y:S01]  /*2eb0*/  VIADD R24, R2, 0x30 ;  /* 0x0000003002187836 */ /* 0x000fe20000000000 */
[----:B------:R-:W-:Y:S02]  /*2ec0*/  FSEL R160, R86, -INF , !P2 ;  /* 0xff80000056a07808 */ /* 0x000fe40005000000 */
[C---:B------:R-:W-:Y:S01]  /*2ed0*/  ISETP.GE.AND P2, PT, R11.reuse, R3, PT ;  /* 0x000000030b00720c */ /* 0x040fe20003f46270 */
[----:B------:R-:W-:Y:S01]  /*2ee0*/  HMMA.16816.F32 R44, R20, R46, RZ ;  /* 0x0000002e142c723c */ /* 0x000fe200000018ff */
[----:B------:R-:W-:Y:S02]  /*2ef0*/  FSEL R165, R78, -INF , !P3 ;  /* 0xff8000004ea57808 */ /* 0x000fe40005800000 */
[----:B------:R-:W-:-:S02]  /*2f00*/  ISETP.GE.AND P3, PT, R11, R9, PT ;  /* 0x000000090b00720c */ /* 0x000fc40003f66270 */
[----:B------:R-:W-:Y:S01]  /*2f10*/  FSEL R163, R76, -INF , !P6 ;  /* 0xff8000004ca37808 */ /* 0x000fe20007000000 */
[----:B------:R-:W-:Y:S01]  /*2f20*/  HMMA.16816.F32 R52, R12, R82, R40 ;  /* 0x000000520c34723c */ /* 0x000fe20000001828 */
[----:B------:R-:W-:Y:S02]  /*2f30*/  ISETP.GE.AND P6, PT, R11, R8, PT ;  /* 0x000000080b00720c */ /* 0x000fe40003fc6270 */
        /* <DEDUP_REMOVED lines=10> */
[----:B-1----:R-:W-:Y:S01]  /*2fe0*/  HMMA.16816.F32 R88, R16, R36, RZ ;  /* 0x000000241058723c */ /* 0x002fe200000018ff */
[----:B------:R-:W-:Y:S02]  /*2ff0*/  ISETP.GE.AND P3, PT, R11, R10, PT ;  /* 0x0000000a0b00720c */ /* 0x000fe40003f66270 */
[----:B------:R-:W-:Y:S02]  /*3000*/  FSEL R164, R79, -INF , !P2 ;  /* 0xff8000004fa47808 */ /* 0x000fe40005000000 */
[----:B------:R-:W-:Y:S01]  /*3010*/  FSEL R121, R57, -INF , !P6 ;  /* 0xff80000039797808 */ /* 0x000fe20007000000 */
[----:B------:R-:W-:Y:S01]  /*3020*/  HMMA.16816.F32 R76, R20, R96, RZ ;  /* 0x00000060144c723c */ /* 0x000fe200000018ff */
[----:B------:R-:W-:-:S02]  /*3030*/  ISETP.GE.AND P6, PT, R11, R9, PT ;  /* 0x000000090b00720c */ /* 0x000fc40003fc6270 */
[C---:B------:R-:W-:Y:S02]  /*3040*/  ISETP.GE.AND P2, PT, R25.reuse, R9, PT ;  /* 0x000000091900720c */ /* 0x040fe40003f46270 */
[----:B------:R-:W-:Y:S01]  /*3050*/  FSEL R161, R70, -INF , !P3 ;  /* 0xff80000046a17808 */ /* 0x000fe20005800000 */
[-C--:B------:R-:W-:Y:S01]  /*3060*/  HMMA.16816.F32 R56, R4, R94.reuse, R48 ;  /* 0x0000005e0438723c */ /* 0x080fe20000001830 */
[----:B------:R-:W-:Y:S02]  /*3070*/  ISETP.GE.AND P3, PT, R25, R10, PT ;  /* 0x0000000a1900720c */ /* 0x000fe40003f66270 */
[----:B------:R-:W-:Y:S02]  /*3080*/  FSEL R157, R68, -INF , !P6 ;  /* 0xff800000449d7808 */ /* 0x000fe40007000000 */
[----:B------:R-:W-:Y:S01]  /*3090*/  FSEL R159, R69, -INF , !P2 ;  /* 0xff800000459f7808 */ /* 0x000fe20005000000 */
[----:B------:R-:W-:Y:S01]  /*30a0*/  HMMA.16816.F32 R92, R12, R94, R44 ;  /* 0x0000005e0c5c723c */ /* 0x000fe2000000182c */
[----:B------:R-:W-:-:S02]  /*30b0*/  ISETP.GE.AND P6, PT, R11, R3, PT ;  /* 0x000000030b00720c */ /* 0x000fc40003fc6270 */
[-C--:B------:R-:W-:Y:S01]  /*30c0*/  ISETP.GE.AND P2, PT, R11, R8.reuse, PT ;  /* 0x000000080b00720c */ /* 0x080fe20003f46270 */
[----:B------:R-:W-:Y:S01]  /*30d0*/  VIADD R11, R2, 0x31 ;  /* 0x00000031020b7836 */ /* 0x000fe20000000000 */
[----:B------:R-:W-:Y:S01]  /*30e0*/  FSEL R158, R71, -INF , !P3 ;  /* 0xff800000479e7808 */ /* 0x000fe20005800000 */
[----:B------:R-:W-:Y:S01]  /*30f0*/  HMMA.16816.F32 R44, R16, R102, RZ ;  /* 0x00000066102c723c */ /* 0x000fe200000018ff */
[----:B------:R-:W-:Y:S02]  /*3100*/  ISETP.GE.AND P3, PT, R24, R3, PT ;  /* 0x000000031800720c */ /* 0x000fe40003f66270 */
[----:B------:R-:W-:Y:S02]  /*3110*/  FSEL R152, R64, -INF , !P6 ;  /* 0xff80000040987808 */ /* 0x000fe40007000000 */
[----:B------:R-:W-:Y:S01]  /*3120*/  FSEL R153, R66, -INF , !P2 ;  /* 0xff80000042997808 */ /* 0x000fe20005000000 */
[----:B--2---:R-:W-:Y:S01]  /*3130*/  HMMA.16816.F32 R48, R20, R32, RZ ;  /* 0x000000201430723c */ /* 0x004fe200000018ff */
[----:B------:R-:W-:-:S02]  /*3140*/  ISETP.GE.AND P2, PT, R24, R8, PT ;  /* 0x000000081800720c */ /* 0x000fc40003f46270 */
[----:B------:R-:W-:Y:S02]  /*3150*/  ISETP.GE.AND P6, PT, R24, R9, PT ;  /* 0x000000091800720c */ /* 0x000fe40003fc6270 */
[----:B------:R-:W-:Y:S01]  /*3160*/  FSEL R175, R124, -INF , !P3 ;  /* 0xff8000007caf7808 */ /* 0x000fe20005800000 */
[C---:B------:R-:W-:Y:S01]  /*3170*/  HMMA.16816.F32 R96, R16.reuse, R96, RZ ;  /* 0x000000601060723c */ /* 0x040fe200000018ff */
[----:B------:R-:W-:Y:S01]  /*3180*/  ISETP.GE.AND P3, PT, R24, R10, PT ;  /* 0x0000000a1800720c */ /* 0x000fe20003f66270 */
[----:B------:R-:W-:Y:S01]  /*3190*/  VIADD R24, R2, 0x40 ;  /* 0x0000004002187836 */ /* 0x000fe20000000000 */
[----:B------:R-:W-:Y:S02]  /*31a0*/  FSEL R177, R126, -INF , !P2 ;  /* 0xff8000007eb17808 */ /* 0x000fe40005000000 */
[----:B------:R-:W-:Y:S01]  /*31b0*/  FSEL R167, R72, -INF , !P6 ;  /* 0xff80000048a77808 */ /* 0x000fe20007000000 */
[----:B------:R-:W-:Y:S01]  /*31c0*/  HMMA.16816.F32 R68, R16, R32, RZ ;  /* 0x000000201044723c */ /* 0x000fe200000018ff */
[----:B------:R-:W-:-:S02]  /*31d0*/  ISETP.GE.AND P2, PT, R11, R3, PT ;  /* 0x000000030b00720c */ /* 0x000fc40003f46270 */
[C---:B------:R-:W-:Y:S02]  /*31e0*/  ISETP.GE.AND P6, PT, R11.reuse, R8, PT ;  /* 0x000000080b00720c */ /* 0x040fe40003fc6270 */
[----:B------:R-:W-:Y:S01]  /*31f0*/  FSEL R170, R74, -INF , !P3 ;  /* 0xff8000004aaa7808 */ /* 0x000fe20005800000 */
[----:B------:R-:W-:Y:S01]  /*3200*/  HMMA.16816.F32 R84, R16, R38, RZ ;  /* 0x000000261054723c */ /* 0x000fe200000018ff */
[----:B------:R-:W-:Y:S02]  /*3210*/  ISETP.GE.AND P3, PT, R11, R9, PT ;  /* 0x000000090b00720c */ /* 0x000fe40003f66270 */
[----:B------:R-:W-:Y:S02]  /*3220*/  FSEL R174, R125, -INF , !P2 ;  /* 0xff8000007dae7808 */ /* 0x000fe40005000000 */
[----:B------:R-:W-:Y:S01]  /*3230*/  FSEL R176, R127, -INF , !P6 ;  /* 0xff8000007fb07808 */ /* 0x000fe20007000000 */
[----:B------:R-:W-:Y:S01]  /*3240*/  HMMA.16816.F32 R80, R20, R34, RZ ;  /* 0x000000221450723c */ /* 0x000fe200000018ff */
[----:B------:R-:W-:Y:S01]  /*3250*/  ISETP.GE.AND P2, PT, R11, R10, PT ;  /* 0x0000000a0b00720c */ /* 0x000fe20003f46270 */
[----:B------:R-:W-:Y:S01]  /*3260*/  VIADD R11, R2, 0x38 ;  /* 0x00000038020b7836 */ /* 0x000fe20000000000 */
[----:B------:R-:W-:-:S02]  /*3270*/  FSEL R127, R73, -INF , !P3 ;  /* 0xff800000497f7808 */ /* 0x000fc40005800000 */
[C---:B------:R-:W-:Y:S01]  /*3280*/  ISETP.GE.AND P3, PT, R25.reuse, R8, PT ;  /* 0x000000081900720c */ /* 0x040fe20003f66270 */
[----:B------:R-:W-:Y:S01]  /*3290*/  HMMA.16816.F32 R60, R20, R36, RZ ;  /* 0x00000024143c723c */ /* 0x000fe200000018ff */
[----:B------:R-:W-:Y:S01]  /*32a0*/  ISETP.GE.AND P6, PT, R25, R3, PT ;  /* 0x000000031900720c */ /* 0x000fe20003fc6270 */
[----:B------:R-:W-:Y:S01]  /*32b0*/  VIADD R25, R2, 0x39 ;  /* 0x0000003902197836 */ /* 0x000fe20000000000 */
[----:B------:R-:W-:Y:S02]  /*32c0*/  FSEL R125, R67, -INF , !P3 ;  /* 0xff800000437d7808 */ /* 0x000fe40005800000 */
[----:B------:R-:W-:Y:S02]  /*32d0*/  ISETP.GE.AND P3, PT, R11, R10, PT ;  /* 0x0000000a0b00720c */ /* 0x000fe40003f66270 */
[----:B------:R-:W-:Y:S02]  /*32e0*/  FSEL R171, R75, -INF , !P2 ;  /* 0xff8000004bab7808 */ /* 0x000fe40005000000 */
[----:B------:R-:W-:Y:S01]  /*32f0*/  FSEL R124, R65, -INF , !P6 ;  /* 0xff800000417c7808 */ /* 0x000fe20007000000 */
[----:B------:R-:W-:Y:S01]  /*3300*/  HMMA.16816.F32 R72, R16, R34, RZ ;  /* 0x000000221048723c */ /* 0x000fe200000018ff */
[----:B------:R-:W-:-:S02]  /*3310*/  ISETP.GE.AND P2, PT, R25, R9, PT ;  /* 0x000000091900720c */ /* 0x000fc40003f46270 */
[----:B------:R-:W-:Y:S02]  /*3320*/  FSEL R169, R30, -INF , !P3 ;  /* 0xff8000001ea97808 */ /* 0x000fe40005800000 */
[----:B------:R-:W-:Y:S01]  /*3330*/  ISETP.GE.AND P6, PT, R11, R9, PT ;  /* 0x000000090b00720c */ /* 0x000fe20003fc6270 */
[----:B------:R-:W-:Y:S01]  /*3340*/  HMMA.16816.F32 R64, R20, R38, RZ ;  /* 0x000000261440723c */ /* 0x000fe200000018ff */
[----:B------:R-:W-:Y:S01]  /*3350*/  ISETP.GE.AND P3, PT, R25, R10, PT ;  /* 0x0000000a1900720c */ /* 0x000fe20003f66270 */
[C---:B------:R-:W-:Y:S01]  /*3360*/  VIADD R17, R2.reuse, 0x49 ;  /* 0x0000004902117836 */ /* 0x040fe20000000000 */
[----:B------:R-:W-:Y:S01]  /*3370*/  FSEL R166, R29, -INF , !P2 ;  /* 0xff8000001da67808 */ /* 0x000fe20005000000 */
[----:B------:R-:W-:Y:S01]  /*3380*/  VIADD R16, R2, 0x50 ;  /* 0x0000005002107836 */ /* 0x000fe20000000000 */
[----:B------:R-:W-:Y:S01]  /*3390*/  FSEL R126, R28, -INF , !P6 ;  /* 0xff8000001c7e7808 */ /* 0x000fe20007000000 */
[----:B------:R-:W-:Y:S01]  /*33a0*/  LDSM.16.M88.4 R20, [R209+0x1c00] ;  /* 0x001c0000d114783b */ /* 0x000fe20000000200 */
[----:B------:R-:W-:-:S02]  /*33b0*/  ISETP.GE.AND P2, PT, R11, R8, PT ;  /* 0x000000080b00720c */ /* 0x000fc40003f46270 */
[----:B------:R-:W-:Y:S02]  /*33c0*/  FSEL R168, R31, -INF , !P3 ;  /* 0xff8000001fa87808 */ /* 0x000fe40005800000 */
[----:B------:R-:W1:Y:S01]  /*33d0*/  LDSM.16.M88.4 R28, [R209+0x1800] ;  /* 0x00180000d11c783b */ /* 0x000e620000000200 */
[-C--:B------:R-:W-:Y:S01]  /*33e0*/  ISETP.GE.AND P6, PT, R11, R3.reuse, PT ;  /* 0x000000030b00720c */ /* 0x080fe20003fc6270 */
[----:B------:R-:W-:Y:S01]  /*33f0*/  VIADD R11, R2, 0x41 ;  /* 0x00000041020b7836 */ /* 0x000fe20000000000 */
[----:B------:R-:W-:Y:S01]  /*3400*/  ISETP.GE.AND P3, PT, R24, R3, PT ;  /* 0x000000031800720c */ /* 0x000fe20003f66270 */
[----:B------:R-:W-:-:S04]  /*3410*/  DEPBAR.LE SB0, 0x0 ;  /* 0x000080000000791a */ /* 0x000fc80000000000 */
[----:B------:R-:W-:Y:S01]  /*3420*/  FSEL R173, R54, -INF , !P2 ;  /* 0xff80000036ad7808 */ /* 0x000fe20005000000 */
[----:B------:R-:W-:Y:S01]  /*3430*/  BAR.SYNC.DEFER_BLOCKING 0x0 ;  /* 0x0000000000007b1d */ /* 0x000fe20000010000 */
[----:B------:R-:W-:Y:S02]  /*3440*/  ISETP.GE.AND P2, PT, R24, R8, PT ;  /* 0x000000081800720c */ /* 0x000fe40003f46270 */
[----:B------:R-:W-:Y:S02]  /*3450*/  FSEL R178, R132, -INF , !P3 ;  /* 0xff80000084b27808 */ /* 0x000fe40005800000 */
[----:B------:R-:W-:-:S03]  /*3460*/  FSEL R172, R52, -INF , !P6 ;  /* 0xff80000034ac7808 */ /* 0x000fc60007000000 */
[----:B------:R-:W2:Y:S01]  /*3470*/  LDC.U8 R132, c[0x0][0x388] ;  /* 0x0000e200ff847b82 */ /* 0x000ea20000000000 */
[----:B------:R-:W-:Y:S02]  /*3480*/  ISETP.GE.AND P3, PT, R24, R10, PT ;  /* 0x0000000a1800720c */ /* 0x000fe40003f66270 */
[----:B------:R-:W-:Y:S02]  /*3490*/  FSEL R134, R134, -INF , !P2 ;  /* 0xff80000086867808 */ /* 0x000fe40005000000 */
[----:B------:R-:W-:Y:S02]  /*34a0*/  ISETP.GE.AND P6, PT, R24, R9, PT ;  /* 0x000000091800720c */ /* 0x000fe40003fc6270 */
[----:B------:R-:W-:Y:S02]  /*34b0*/  ISETP.GE.AND P2, PT, R11, R3, PT ;  /* 0x000000030b00720c */ /* 0x000fe40003f46270 */
[----:B------:R-:W-:Y:S02]  /*34c0*/  FSEL R185, R130, -INF , !P3 ;  /* 0xff80000082b97808 */ /* 0x000fe40005800000 */
[----:B------:R-:W-:-:S02]  /*34d0*/  FSEL R183, R128, -INF , !P6 ;  /* 0xff80000080b77808 */ /* 0x000fc40007000000 */
[----:B------:R-:W-:Y:S02]  /*34e0*/  FSEL R130, R133, -INF , !P2 ;  /* 0xff80000085827808 */ /* 0x000fe40005000000 */
[C---:B------:R-:W-:Y:S02]  /*34f0*/  ISETP.GE.AND P6, PT, R11.reuse, R8, PT ;  /* 0x000000080b00720c */ /* 0x040fe40003fc6270 */
[C---:B------:R-:W-:Y:S02]  /*3500*/  ISETP.GE.AND P3, PT, R11.reuse, R9, PT ;  /* 0x000000090b00720c */ /* 0x040fe40003f66270 */
[----:B------:R-:W-:Y:S01]  /*3510*/  ISETP.GE.AND P2, PT, R11, R10, PT ;  /* 0x0000000a0b00720c */ /* 0x000fe20003f46270 */
[----:B------:R-:W-:Y:S01]  /*3520*/  VIADD R11, R2, 0x48 ;  /* 0x00000048020b7836 */ /* 0x000fe20000000000 */
[----:B------:R-:W-:Y:S02]  /*3530*/  FSEL R182, R129, -INF , !P3 ;  /* 0xff80000081b67808 */ /* 0x000fe40005800000 */
[----:B------:R-:W-:Y:S01]  /*3540*/  ISETP.GE.AND P3, PT, R25, R8, PT ;  /* 0x000000081900720c */ /* 0x000fe20003f66270 */
[----:B--2---:R-:W-:Y:S01]  /*3550*/  IMAD R202, R132, 0x10000, R132 ;  /* 0x0001000084ca7824 */ /* 0x004fe200078e0284 */
[----:B------:R-:W-:Y:S01]  /*3560*/  FSEL R184, R131, -INF , !P2 ;  /* 0xff80000083b87808 */ /* 0x000fe20005000000 */
[----:B-1----:R-:W-:Y:S01]  /*3570*/  HMMA.16816.F32 R36, R12, R28, R48 ;  /* 0x0000001c0c24723c */ /* 0x002fe20000001830 */
[----:B------:R-:W-:-:S02]  /*3580*/  ISETP.GE.AND P2, PT, R11, R10, PT ;  /* 0x0000000a0b00720c */ /* 0x000fc40003f46270 */
[----:B------:R-:W-:Y:S02]  /*3590*/  FSEL R135, R135, -INF , !P6 ;  /* 0xff80000087877808 */ /* 0x000fe40007000000 */
[----:B------:R-:W-:Y:S01]  /*35a0*/  ISETP.GE.AND P6, PT, R25, R3, PT ;  /* 0x000000031900720c */ /* 0x000fe20003fc6270 */
[C---:B------:R-:W-:Y:S01]  /*35b0*/  HMMA.16816.F32 R32, R4.reuse, R28, R68 ;  /* 0x0000001c0420723c */ /* 0x040fe20000001844 */
[----:B------:R-:W-:Y:S02]  /*35c0*/  FSEL R103, R55, -INF , !P3 ;  /* 0xff80000037677808 */ /* 0x000fe40005800000 */
[C---:B------:R-:W-:Y:S02]  /*35d0*/  ISETP.GE.AND P3, PT, R17.reuse, R9, PT ;  /* 0x000000091100720c */ /* 0x040fe40003f66270 */
        /* <DEDUP_REMOVED lines=9> */
[----:B------:R-:W-:Y:S01]  /*3670*/  HMMA.16816.F32 R52, R12, R112, R76 ;  /* 0x000000700c34723c */ /* 0x000fe2000000184c */
[----:B------:R-:W-:-:S02]  /*3680*/  ISETP.GE.AND P2, PT, R16, R3, PT ;  /* 0x000000031000720c */ /* 0x000fc40003f46270 */
[----:B------:R-:W-:Y:S02]  /*3690*/  FSEL R131, R56, -INF , !P6 ;  /* 0xff80000038837808 */ /* 0x000fe40007000000 */
[----:B------:R-:W-:Y:S01]  /*36a0*/  ISETP.GE.AND P6, PT, R11, R3, PT ;  /* 0x000000030b00720c */ /* 0x000fe20003fc6270 */
[----:B------:R-:W-:Y:S01]  /*36b0*/  VIADD R11, R2, 0x51 ;  /* 0x00000051020b7836 */ /* 0x000fe20000000000 */
[----:B------:R-:W-:Y:S01]  /*36c0*/  FSEL R129, R94, -INF , !P3 ;  /* 0xff8000005e817808 */ /* 0x000fe20005800000 */
[----:B------:R-:W-:Y:S01]  /*36d0*/  HMMA.16816.F32 R40, R12, R20, R60 ;  /* 0x000000140c28723c */ /* 0x000fe2000000183c */
[----:B------:R-:W-:Y:S02]  /*36e0*/  ISETP.GE.AND P3, PT, R16, R8, PT ;  /* 0x000000081000720c */ /* 0x000fe40003f66270 */
[----:B------:R-:W-:Y:S02]  /*36f0*/  FSEL R219, R140, -INF , !P2 ;  /* 0xff8000008cdb7808 */ /* 0x000fe40005000000 */
[----:B------:R-:W-:Y:S01]  /*3700*/  ISETP.GE.AND P2, PT, R16, R10, PT ;  /* 0x0000000a1000720c */ /* 0x000fe20003f46270 */
[----:B------:R-:W-:Y:S01]  /*3710*/  HMMA.16816.F32 R48, R4, R112, R96 ;  /* 0x000000700430723c */ /* 0x000fe20000001860 */
[----:B------:R-:W-:-:S02]  /*3720*/  FSEL R128, R92, -INF , !P6 ;  /* 0xff8000005c807808 */ /* 0x000fc40007000000 */
[----:B------:R-:W-:Y:S01]  /*3730*/  ISETP.GE.AND P6, PT, R16, R9, PT ;  /* 0x000000091000720c */ /* 0x000fe20003fc6270 */
[----:B------:R-:W-:Y:S01]  /*3740*/  VIADD R16, R2, 0x60 ;  /* 0x0000006002107836 */ /* 0x000fe20000000000 */
[----:B------:R-:W-:Y:S02]  /*3750*/  FSEL R243, R142, -INF , !P3 ;  /* 0xff8000008ef37808 */ /* 0x000fe40005800000 */
[C---:B------:R-:W-:Y:S02]  /*3760*/  ISETP.GE.AND P3, PT, R11.reuse, R3, PT ;  /* 0x000000030b00720c */ /* 0x040fe40003f66270 */
[----:B------:R-:W-:Y:S02]  /*3770*/  FSEL R189, R138, -INF , !P2 ;  /* 0xff8000008abd7808 */ /* 0x000fe40005000000 */
[----:B------:R-:W-:Y:S02]  /*3780*/  ISETP.GE.AND P2, PT, R11, R9, PT ;  /* 0x000000090b00720c */ /* 0x000fe40003f46270 */
        /* <DEDUP_REMOVED lines=8> */
[----:B------:R-:W-:Y:S01]  /*3810*/  ISETP.GE.AND P6, PT, R17, R3, PT ;  /* 0x000000031100720c */ /* 0x000fe20003fc6270 */
[----:B------:R-:W-:Y:S01]  /*3820*/  VIADD R17, R2, 0x59 ;  /* 0x0000005902117836 */ /* 0x000fe20000000000 */
[----:B------:R-:W-:Y:S02]  /*3830*/  FSEL R111, R95, -INF , !P2 ;  /* 0xff8000005f6f7808 */ /* 0x000fe40005000000 */
[----:B------:R-:W-:Y:S02]  /*3840*/  ISETP.GE.AND P2, PT, R11, R10, PT ;  /* 0x0000000a0b00720c */ /* 0x000fe40003f46270 */
[----:B------:R-:W-:Y:S02]  /*3850*/  FSEL R188, R139, -INF , !P3 ;  /* 0xff8000008bbc7808 */ /* 0x000fe40005800000 */
[----:B------:R-:W-:Y:S02]  /*3860*/  FSEL R110, R93, -INF , !P6 ;  /* 0xff8000005d6e7808 */ /* 0x000fe40007000000 */
[----:B------:R-:W-:-:S02]  /*3870*/  ISETP.GE.AND P3, PT, R17, R9, PT ;  /* 0x000000091100720c */ /* 0x000fc40003f66270 */
[----:B------:R-:W-:Y:S02]  /*3880*/  FSEL R143, R26, -INF , !P2 ;  /* 0xff8000001a8f7808 */ /* 0x000fe40005000000 */
[----:B------:R-:W-:Y:S02]  /*3890*/  ISETP.GE.AND P6, PT, R11, R9, PT ;  /* 0x000000090b00720c */ /* 0x000fe40003fc6270 */
[----:B------:R-:W-:Y:S02]  /*38a0*/  ISETP.GE.AND P2, PT, R17, R10, PT ;  /* 0x0000000a1100720c */ /* 0x000fe40003f46270 */
[----:B------:R-:W-:Y:S02]  /*38b0*/  FSEL R140, R25, -INF , !P3 ;  /* 0xff800000198c7808 */ /* 0x000fe40005800000 */
[----:B------:R-:W-:Y:S02]  /*38c0*/  FSEL R139, R24, -INF , !P6 ;  /* 0xff800000188b7808 */ /* 0x000fe40007000000 */
[----:B------:R-:W-:-:S02]  /*38d0*/  ISETP.GE.AND P3, PT, R11, R8, PT ;  /* 0x000000080b00720c */ /* 0x000fc40003f66270 */
[----:B------:R-:W-:Y:S02]  /*38e0*/  FSEL R142, R27, -INF , !P2 ;  /* 0xff8000001b8e7808 */ /* 0x000fe40005000000 */
[-C--:B------:R-:W-:Y:S01]  /*38f0*/  ISETP.GE.AND P6, PT, R11, R3.reuse, PT ;  /* 0x000000030b00720c */ /* 0x080fe20003fc6270 */
[-C--:B------:R-:W-:Y:S01]  /*3900*/  HMMA.16816.F32 R24, R4, R30.reuse, R72 ;  /* 0x0000001e0418723c */ /* 0x080fe20000001848 */
[----:B------:R-:W-:Y:S01]  /*3910*/  ISETP.GE.AND P2, PT, R16, R3, PT ;  /* 0x000000031000720c */ /* 0x000fe20003f46270 */
[----:B------:R-:W-:Y:S01]  /*3920*/  VIADD R11, R2, 0x61 ;  /* 0x00000061020b7836 */ /* 0x000fe20000000000 */
[----:B------:R-:W-:Y:S02]  /*3930*/  FSEL R232, R46, -INF , !P3 ;  /* 0xff8000002ee87808 */ /* 0x000fe40005800000 */
[----:B------:R-:W-:Y:S01]  /*3940*/  FSEL R200, R44, -INF , !P6 ;  /* 0xff8000002cc87808 */ /* 0x000fe20007000000 */
[C---:B------:R-:W-:Y:S01]  /*3950*/  HMMA.16816.F32 R28, R12.reuse, R30, R80 ;  /* 0x0000001e0c1c723c */ /* 0x040fe20000001850 */
[----:B------:R-:W-:Y:S01]  /*3960*/  ISETP.GE.AND P3, PT, R16, R8, PT ;  /* 0x000000081000720c */ /* 0x000fe20003f66270 */
[----:B------:R-:W-:Y:S01]  /*3970*/  VIADD R72, R222, 0xb54cda56 ;  /* 0xb54cda56de487836 */ /* 0x000fe20000000000 */
[----:B------:R-:W-:Y:S01]  /*3980*/  FSEL R201, R36, -INF , !P2 ;  /* 0xff80000024c97808 */ /* 0x000fe20005000000 */
[----:B------:R-:W-:Y:S01]  /*3990*/  VIADD R73, R223, 0x646e171e ;  /* 0x646e171edf497836 */ /* 0x000fe20000000000 */
[C---:B------:R-:W-:Y:S01]  /*39a0*/  ISETP.GE.AND P6, PT, R16.reuse, R9, PT ;  /* 0x000000091000720c */ /* 0x040fe20003fc6270 */
[----:B------:R-:W-:Y:S01]  /*39b0*/  HMMA.16816.F32 R12, R12, R22, R64 ;  /* 0x000000160c0c723c */ /* 0x000fe20000001840 */
        /* <DEDUP_REMOVED lines=13> */
[C---:B------:R-:W-:Y:S01]  /*3a90*/  HMMA.16816.F32 R36, R4.reuse, R20, R88 ;  /* 0x000000140424723c */ /* 0x040fe20000001858 */
[----:B------:R-:W-:Y:S02]  /*3aa0*/  ISETP.GE.AND P2, PT, R17, R8, PT ;  /* 0x000000081100720c */ /* 0x000fe40003f46270 */
[----:B------:R-:W-:Y:S02]  /*3ab0*/  FSEL R250, R35, -INF , !P3 ;  /* 0xff80000023fa7808 */ /* 0x000fe40005800000 */
[----:B------:R-:W-:Y:S01]  /*3ac0*/  FSEL R220, R47, -INF , !P2 ;  /* 0xff8000002fdc7808 */ /* 0x000fe20005000000 */
[----:B------:R-:W-:Y:S01]  /*3ad0*/  HMMA.16816.F32 R32, R4, R22, R84 ;  /* 0x000000160420723c */ /* 0x000fe20000001854 */
[----:B------:R-:W-:-:S02]  /*3ae0*/  ISETP.GE.AND P2, PT, R11, R10, PT ;  /* 0x0000000a0b00720c */ /* 0x000fc40003f46270 */
[----:B------:R-:W-:Y:S02]  /*3af0*/  FSEL R69, R55, -INF , !P0 ;  /* 0xff80000037457808 */ /* 0x000fe40004000000 */
[----:B------:R-:W-:Y:S02]  /*3b00*/  FSEL R249, R26, -INF , !P2 ;  /* 0xff8000001af97808 */ /* 0x000fe40005000000 */
[----:B------:R-:W-:Y:S01]  /*3b10*/  VIADD R5, R2, 0x70 ;  /* 0x0000007002057836 */ /* 0x000fe20000000000 */
[----:B------:R-:W-:Y:S01]  /*3b20*/  ISETP.GE.AND P2, PT, R16, R10, PT ;  /* 0x0000000a1000720c */ /* 0x000fe20003f46270 */
[----:B------:R-:W-:Y:S01]  /*3b30*/  VIADD R4, R2, 0x71 ;  /* 0x0000007102047836 */ /* 0x000fe20000000000 */
[----:B------:R-:W-:Y:S02]  /*3b40*/  FSEL R68, R53, -INF , !P5 ;  /* 0xff80000035447808 */ /* 0x000fe40006800000 */
[----:B------:R-:W-:Y:S02]  /*3b50*/  ISETP.GE.AND P0, PT, R5, R8, PT ;  /* 0x000000080500720c */ /* 0x000fe40003f06270 */
[----:B------:R-:W-:-:S02]  /*3b60*/  FSEL R244, R27, -INF , !P2 ;  /* 0xff8000001bf47808 */ /* 0x000fc40005000000 */
[CC--:B------:R-:W-:Y:S02]  /*3b70*/  ISETP.GE.AND P2, PT, R5.reuse, R3.reuse, PT ;  /* 0x000000030500720c */ /* 0x0c0fe40003f46270 */
[----:B------:R-:W-:Y:S02]  /*3b80*/  FSEL R224, R42, -INF , !P0 ;  /* 0xff8000002ae07808 */ /* 0x000fe40004000000 */
[----:B------:R-:W-:Y:S02]  /*3b90*/  ISETP.GE.AND P0, PT, R4, R3, PT ;  /* 0x000000030400720c */ /* 0x000fe40003f06270 */
[----:B------:R-:W-:Y:S02]  /*3ba0*/  FSEL R194, R40, -INF , !P2 ;  /* 0xff80000028c27808 */ /* 0x000fe40005000000 */
[C---:B------:R-:W-:Y:S02]  /*3bb0*/  ISETP.GE.AND P5, PT, R5.reuse, R9, PT ;  /* 0x000000090500720c */ /* 0x040fe40003fa6270 */
[----:B------:R-:W-:-:S02]  /*3bc0*/  ISETP.GE.AND P2, PT, R5, R10, PT ;  /* 0x0000000a0500720c */ /* 0x000fc40003f46270 */
[----:B------:R-:W-:Y:S02]  /*3bd0*/  FSEL R193, R41, -INF , !P0 ;  /* 0xff80000029c17808 */ /* 0x000fe40004000000 */
[----:B------:R-:W-:Y:S02]  /*3be0*/  ISETP.GE.AND P0, PT, R4, R10, PT ;  /* 0x0000000a0400720c */ /* 0x000fe40003f06270 */
[----:B------:R-:W-:Y:S02]  /*3bf0*/  FSEL R240, R36, -INF , !P5 ;  /* 0xff80000024f07808 */ /* 0x000fe40006800000 */
[----:B------:R-:W-:Y:S02]  /*3c00*/  FSEL R241, R38, -INF , !P2 ;  /* 0xff80000026f17808 */ /* 0x000fe40005000000 */
[----:B------:R-:W-:Y:S02]  /*3c10*/  ISETP.GE.AND P6, PT, R17, R3, PT ;  /* 0x000000031100720c */ /* 0x000fe40003fc6270 */
[----:B------:R-:W-:-:S02]  /*3c20*/  ISETP.GE.AND P5, PT, R4, R8, PT ;  /* 0x000000080400720c */ /* 0x000fc40003fa6270 */
[----:B------:R-:W-:Y:S01]  /*3c30*/  ISETP.GE.AND P2, PT, R4, R9, PT ;  /* 0x000000090400720c */ /* 0x000fe20003f46270 */
[C---:B------:R-:W-:Y:S01]  /*3c40*/  VIADD R4, R2.reuse, 0x78 ;  /* 0x0000007802047836 */ /* 0x040fe20000000000 */
[----:B------:R-:W-:Y:S02]  /*3c50*/  FSEL R233, R39, -INF , !P0 ;  /* 0xff80000027e97808 */ /* 0x000fe40004000000 */
[----:B------:R-:W-:Y:S02]  /*3c60*/  ISETP.GE.AND P0, PT, R2, R3, PT ;  /* 0x000000030200720c */ /* 0x000fe40003f06270 */
[----:B------:R-:W-:Y:S02]  /*3c70*/  FSEL R192, R45, -INF , !P6 ;  /* 0xff8000002dc07808 */ /* 0x000fe40007000000 */
[----:B------:R-:W-:Y:S02]  /*3c80*/  FSEL R51, R51, -INF , !P1 ;  /* 0xff80000033337808 */ /* 0x000fe40004800000 */
[----:B------:R-:W-:-:S02]  /*3c90*/  FSEL R45, R52, -INF , !P0 ;  /* 0xff800000342d7808 */ /* 0x000fc40004000000 */
[C---:B------:R-:W-:Y:S02]  /*3ca0*/  ISETP.GE.AND P1, PT, R4.reuse, R9, PT ;  /* 0x000000090400720c */ /* 0x040fe40003f26270 */
[----:B------:R-:W-:Y:S02]  /*3cb0*/  ISETP.GE.AND P0, PT, R4, R10, PT ;  /* 0x0000000a0400720c */ /* 0x000fe40003f06270 */
[----:B------:R-:W-:Y:S02]  /*3cc0*/  FSEL R49, R49, -INF , !P4 ;  /* 0xff80000031317808 */ /* 0x000fe40006000000 */
[----:B------:R-:W-:Y:S02]  /*3cd0*/  FSEL R227, R32, -INF , !P1 ;  /* 0xff80000020e37808 */ /* 0x000fe40004800000 */
[----:B------:R-:W-:Y:S02]  /*3ce0*/  FSEL R228, R34, -INF , !P0 ;  /* 0xff80000022e47808 */ /* 0x000fe40004000000 */
[----:B------:R-:W-:-:S02]  /*3cf0*/  ISETP.GE.AND P4, PT, R2, R8, PT ;  /* 0x000000080200720c */ /* 0x000fc40003f86270 */
[CC--:B------:R-:W-:Y:S02]  /*3d00*/  ISETP.GE.AND P1, PT, R2.reuse, R9.reuse, PT ;  /* 0x000000090200720c */ /* 0x0c0fe40003f26270 */
[C---:B------:R-:W-:Y:S01]  /*3d10*/  ISETP.GE.AND P0, PT, R2.reuse, R10, PT ;  /* 0x0000000a0200720c */ /* 0x040fe20003f06270 */
[----:B------:R-:W-:Y:S01]  /*3d20*/  VIADD R2, R2, 0x79 ;  /* 0x0000007902027836 */ /* 0x000fe20000000000 */
[-C--:B------:R-:W-:Y:S02]  /*3d30*/  ISETP.GE.AND P6, PT, R11, R9.reuse, PT ;  /* 0x000000090b00720c */ /* 0x080fe40003fc6270 */
[----:B------:R-:W-:Y:S02]  /*3d40*/  FSEL R50, R50, -INF , !P0 ;  /* 0xff80000032327808 */ /* 0x000fe40004000000 */
[-C--:B------:R-:W-:Y:S02]  /*3d50*/  ISETP.GE.AND P0, PT, R2, R9.reuse, PT ;  /* 0x000000090200720c */ /* 0x080fe40003f06270 */
[----:B------:R-:W-:-:S02]  /*3d60*/  ISETP.GE.AND P3, PT, R16, R9, PT ;  /* 0x000000091000720c */ /* 0x000fc40003f66270 */
[----:B------:R-:W-:Y:S02]  /*3d70*/  FSEL R225, R33, -INF , !P0 ;  /* 0xff80000021e17808 */ /* 0x000fe40004000000 */
[----:B------:R-:W-:Y:S02]  /*3d80*/  ISETP.GE.AND P0, PT, R2, R8, PT ;  /* 0x000000080200720c */ /* 0x000fe40003f06270 */
[----:B------:R-:W-:Y:S02]  /*3d90*/  FSEL R246, R24, -INF , !P6 ;  /* 0xff80000018f67808 */ /* 0x000fe40007000000 */
[----:B------:R-:W-:Y:S02]  /*3da0*/  FSEL R197, R15, -INF , !P0 ;  /* 0xff8000000fc57808 */ /* 0x000fe40004000000 */
[----:B------:R-:W-:Y:S02]  /*3db0*/  PLOP3.LUT P0, PT, PT, PT, UP0, 0x80, 0x0 ;  /* 0x000000000000781c */ /* 0x000fe40003f0f008 */
[----:B------:R-:W-:-:S02]  /*3dc0*/  FSEL R245, R25, -INF , !P3 ;  /* 0xff80000019f57808 */ /* 0x000fc40005800000 */
[C---:B------:R-:W-:Y:S02]  /*3dd0*/  ISETP.GE.AND P6, PT, R11.reuse, R3, PT ;  /* 0x000000030b00720c */ /* 0x040fe40003fc6270 */
[----:B------:R-:W-:Y:S02]  /*3de0*/  ISETP.GE.AND P3, PT, R11, R8, PT ;  /* 0x000000080b00720c */ /* 0x000fe40003f66270 */
[----:B------:R-:W-:Y:S02]  /*3df0*/  FSEL R221, R43, -INF , !P5 ;  /* 0xff8000002bdd7808 */ /* 0x000fe40006800000 */
[----:B------:R-:W-:Y:S02]  /*3e00*/  FSEL R239, R37, -INF , !P2 ;  /* 0xff80000025ef7808 */ /* 0x000fe40005000000 */
[----:B------:R-:W-:Y:S02]  /*3e10*/  FSEL R64, R54, -INF , !P4 ;  /* 0xff80000036407808 */ /* 0x000fe40006000000 */
[----:B------:R-:W-:-:S02]  /*3e20*/  FSEL R48, R48, -INF , !P1 ;  /* 0xff80000030307808 */ /* 0x000fc40004800000 */
[----:B------:R-:W-:Y:S02]  /*3e30*/  FSEL R113, R28, -INF , !P6 ;  /* 0xff8000001c717808 */ /* 0x000fe40007000000 */
[----:B------:R-:W-:Y:S02]  /*3e40*/  FSEL R196, R30, -INF , !P3 ;  /* 0xff8000001ec47808 */ /* 0x000fe40005800000 */
[CC--:B------:R-:W-:Y:S02]  /*3e50*/  ISETP.GE.AND P5, PT, R16.reuse, R3.reuse, PT ;  /* 0x000000031000720c */ /* 0x0c0fe40003fa6270 */
[-C--:B------:R-:W-:Y:S02]  /*3e60*/  ISETP.GE.AND P2, PT, R16, R8.reuse, PT ;  /* 0x000000081000720c */ /* 0x080fe40003f46270 */
[C---:B------:R-:W-:Y:S02]  /*3e70*/  ISETP.GE.AND P4, PT, R4.reuse, R3, PT ;  /* 0x000000030400720c */ /* 0x040fe40003f86270 */
[----:B------:R-:W-:-:S02]  /*3e80*/  ISETP.GE.AND P1, PT, R4, R8, PT ;  /* 0x000000080400720c */ /* 0x000fc40003f26270 */
[C---:B------:R-:W-:Y:S02]  /*3e90*/  ISETP.GE.AND P6, PT, R2.reuse, R3, PT ;  /* 0x000000030200720c */ /* 0x040fe40003fc6270 */
[----:B------:R-:W-:Y:S01]  /*3ea0*/  ISETP.GE.AND P3, PT, R2, R10, PT ;  /* 0x0000000a0200720c */ /* 0x000fe20003f66270 */
[----:B------:R-:W-:Y:S01]  /*3eb0*/  IMAD.IADD R2, R144, 0x1, R105 ;  /* 0x0000000190027824 */ /* 0x000fe200078e0269 */
[----:B------:R-:W-:Y:S02]  /*3ec0*/  FSEL R112, R29, -INF , !P5 ;  /* 0xff8000001d707808 */ /* 0x000fe40006800000 */
[----:B------:R-:W-:Y:S02]  /*3ed0*/  FSEL R226, R35, -INF , !P3 ;  /* 0xff80000023e27808 */ /* 0x000fe40005800000 */
[----:B------:R-:W-:Y:S02]  /*3ee0*/  FSEL R195, R31, -INF , !P2 ;  /* 0xff8000001fc37808 */ /* 0x000fe40005000000 */
[----:B------:R-:W-:-:S02]  /*3ef0*/  FSEL R191, R12, -INF , !P4 ;  /* 0xff8000000cbf7808 */ /* 0x000fc40006000000 */
        /* <DEDUP_REMOVED lines=60> */
.L_x_216:
[----:B------:R-:W-:Y:S05]  /*42c0*/  BSYNC B0 ;  /* 0x0000000000007941 */ /* 0x000fea0003800000 */
.L_x_215:
[----:B------:R-:W0:Y:S02]  /*42d0*/  LDGDEPBAR ;  /* 0x00000000000079af */ /* 0x000e240000000000 */
.L_x_214:
[----:B-1----:R-:W-:Y:S01]  /*42e0*/  FMNMX.FTZ R4, R48, R49, !PT ;  /* 0x0000003130047209 */ /* 0x002fe20007810000 */
[----:B------:R-:W-:Y:S01]  /*42f0*/  STL [R1+0xdc], R217 ;  /* 0x0000dcd901007387 */ /* 0x000fe20000100800 */
[----:B------:R-:W-:Y:S01]  /*4300*/  VIADD R6, R218, 0x4 ;  /* 0x00000004da067836 */ /* 0x000fe20000000000 */
[----:B------:R-:W-:Y:S01]  /*4310*/  USHF.L.U32 UR6, UR15, 0x2, URZ ;  /* 0x000000020f067899 */ /* 0x000fe2000800063f */
[----:B------:R-:W-:Y:S01]  /*4320*/  FMNMX.FTZ R4, R101, R4, !PT ;  /* 0x0000000465047209 */ /* 0x000fe20007810000 */
[----:B------:R-:W-:Y:S01]  /*4330*/  STL [R1+0xd8], R216 ;  /* 0x0000d8d801007387 */ /* 0x000fe20000100800 */
[----:B------:R-:W-:Y:S01]  /*4340*/  IMAD.WIDE.U32 R80, R6, -0x326172a9, RZ ;  /* 0xcd9e8d5706507825 */ /* 0x000fe200078e00ff */
[----:B------:R-:W-:Y:S01]  /*4350*/  ULDC UR14, c[0x0][0x2ec] ;  /* 0x0000bb00000e7ab9 */ /* 0x000fe20000000800 */
[----:B------:R-:W-:Y:S01]  /*4360*/  FMNMX.FTZ R4, R104, R4, !PT ;  /* 0x0000000468047209 */ /* 0x000fe20007810000 */
[----:B------:R-:W-:Y:S01]  /*4370*/  STL [R1+0xd4], R215 ;  /* 0x0000d4d701007387 */ /* 0x000fe20000100800 */
[----:B------:R-:W-:-:S02]  /*4380*/  IMAD.WIDE.U32 R82, R205, -0x2daee0ad, RZ ;  /* 0xd2511f53cd527825 */ /* 0x000fc400078e00ff */
[----:B------:R-:W-:Y:S01]  /*4390*/  FMNMX.FTZ R4, R116, R4, !PT ;  /* 0x0000000474047209 */ /* 0x000fe20007810000 */
[----:B------:R-:W-:Y:S01]  /*43a0*/  STL [R1+0xd0], R214 ;  /* 0x0000d0d601007387 */ /* 0x000fe20000100800 */
[C---:B------:R-:W-:Y:S01]  /*43b0*/  VIADD R105, R222.reuse, 0x9e3779b9 ;  /* 0x9e3779b9de697836 */ /* 0x040fe20000000000 */
[----:B------:R-:W-:Y:S01]  /*43c0*/  LOP3.LUT R7, R83, UR6, R223, 0x96, !PT ;  /* 0x0000000653077c12 */ /* 0x000fe2000f8e96df */
[----:B------:R-:W-:Y:S01]  /*43d0*/  VIADD R44, R223, 0xbb67ae85 ;  /* 0xbb67ae85df2c7836 */ /* 0x000fe20000000000 */
[----:B------:R-:W-:Y:S01]  /*43e0*/  FMNMX.FTZ R4, R117, R4, !PT ;  /* 0x0000000475047209 */ /* 0x000fe20007810000 */
[----:B------:R-:W-:Y:S01]  /*43f0*/  STL [R1+0xcc], R213 ;  /* 0x0000ccd501007387 */ /* 0x000fe20000100800 */
[----:B------:R-:W-:Y:S02]  /*4400*/  VIADD R229, R222, 0xdaa66d2b ;  /* 0xdaa66d2bdee57836 */ /* 0x000fe40000000000 */
[----:B------:R-:W-:Y:S01]  /*4410*/  FMNMX.FTZ R4, R100, R4, !PT ;  /* 0x0000000464047209 */ /* 0x000fe20007810000 */
[----:B------:R-:W-:Y:S01]  /*4420*/  STL [R1+0xc8], R212 ;  /* 0x0000c8d401007387 */ /* 0x000fe20000100800 */
[----:B------:R-:W-:-:S02]  /*4430*/  IMAD.WIDE.U32 R26, R7, -0x326172a9, RZ ;  /* 0xcd9e8d57071a7825 */ /* 0x000fc400078e00ff */
[----:B------:R-:W-:Y:S01]  /*4440*/  FMNMX.FTZ R5, R108, R4, !PT ;  /* 0x000000046c057209 */ /* 0x000fe20007810000 */
[----:B------:R-:W-:Y:S01]  /*4450*/  STL [R1+0xc4], R211 ;  /* 0x0000c4d301007387 */ /* 0x000fe20000100800 */
[----:B------:R-:W-:Y:S01]  /*4460*/  FMNMX.FTZ R4, R50, R51, !PT ;  /* 0x0000003332047209 */ /* 0x000fe20007810000 */
[----:B------:R-:W-:Y:S01]  /*4470*/  VIADD R238, R223, 0x32370b8f ;  /* 0x32370b8fdfee7836 */ /* 0x000fe20000000000 */
        /* <DEDUP_REMOVED lines=18> */
[----:B------:R-:W-:-:S02]  /*45a0*/  FMNMX.FTZ R4, R109, R4, !PT ;  /* 0x000000046d047209 */ /* 0x000fc40007810000 */
[----:B------:R-:W-:Y:S01]  /*45b0*/  FMNMX.FTZ R5, R127, R5, !PT ;  /* 0x000000057f057209 */ /* 0x000fe20007810000 */
[----:B------:R-:W-:Y:S01]  /*45c0*/  STL [R1+0xac], R10 ;  /* 0x0000ac0a01007387 */ /* 0x000fe20000100800 */
[----:B------:R-:W-:Y:S02]  /*45d0*/  FMNMX.FTZ R4, R114, R4, !PT ;  /* 0x0000000472047209 */ /* 0x000fe40007810000 */
[----:B------:R-:W-:Y:S01]  /*45e0*/  FMNMX.FTZ R5, R126, R5, !PT ;  /* 0x000000057e057209 */ /* 0x000fe20007810000 */
[----:B------:R-:W-:Y:S01]  /*45f0*/  STL [R1+0xa8], R9 ;  /* 0x0000a80901007387 */ /* 0x000fe20000100800 */
[----:B------:R-:W-:Y:S02]  /*4600*/  FMNMX.FTZ R4, R165, R4, !PT ;  /* 0x00000004a5047209 */ /* 0x000fe40007810000 */
[----:B------:R-:W-:Y:S01]  /*4610*/  FMNMX.FTZ R5, R166, R5, !PT ;  /* 0x00000005a6057209 */ /* 0x000fe20007810000 */
[----:B------:R-:W-:Y:S01]  /*4620*/  STL [R1+0xa4], R8 ;  /* 0x0000a40801007387 */ /* 0x000fe20000100800 */
[----:B------:R-:W-:-:S02]  /*4630*/  FMNMX.FTZ R4, R164, R4, !PT ;  /* 0x00000004a4047209 */ /* 0x000fc40007810000 */
[----:B------:R-:W-:Y:S01]  /*4640*/  FMNMX.FTZ R5, R183, R5, !PT ;  /* 0x00000005b7057209 */ /* 0x000fe20007810000 */
[----:B------:R1:W-:Y:S01]  /*4650*/  STL [R1+0xa0], R3 ;  /* 0x0000a00301007387 */ /* 0x0003e20000100800 */
[----:B------:R-:W-:Y:S02]  /*4660*/  FMNMX.FTZ R4, R161, R4, !PT ;  /* 0x00000004a1047209 */ /* 0x000fe40007810000 */
[----:B------:R-:W-:Y:S01]  /*4670*/  FMNMX.FTZ R5, R182, R5, !PT ;  /* 0x00000005b6057209 */ /* 0x000fe20007810000 */
[----:B------:R3:W-:Y:S01]  /*4680*/  STL [R1+0x9c], R6 ;  /* 0x00009c0601007387 */ /* 0x0007e20000100800 */
        /* <DEDUP_REMOVED lines=20> */
[----:B-1----:R-:W-:-:S02]  /*47d0*/  LOP3.LUT R3, R186, R222, RZ, 0x3c, !PT ;  /* 0x000000deba037212 */ /* 0x002fc400078e3cff */
[----:B------:R-:W-:Y:S02]  /*47e0*/  FMNMX.FTZ R4, R188, R4, !PT ;  /* 0x00000004bc047209 */ /* 0x000fe40007810000 */
[----:B------:R-:W-:Y:S01]  /*47f0*/  FMNMX.FTZ R5, R240, R5, !PT ;  /* 0x00000005f0057209 */ /* 0x000fe20007810000 */
[----:B------:R-:W-:Y:S01]  /*4800*/  STL [R1+0x20], R3 ;  /* 0x0000200301007387 */ /* 0x000fe20000100800 */
[----:B---3--:R-:W-:Y:S01]  /*4810*/  LOP3.LUT R6, R81, R3, RZ, 0x3c, !PT ;  /* 0x0000000351067212 */ /* 0x008fe200078e3cff */
[----:B------:R-:W-:Y:S01]  /*4820*/  VIADD R81, R223, 0x76cf5d0a ;  /* 0x76cf5d0adf517836 */ /* 0x000fe20000000000 */
[----:B------:R-:W-:Y:S02]  /*4830*/  FMNMX.FTZ R4, R143, R4, !PT ;  /* 0x000000048f047209 */ /* 0x000fe40007810000 */
[----:B------:R-:W-:Y:S01]  /*4840*/  FMNMX.FTZ R5, R239, R5, !PT ;  /* 0x00000005ef057209 */ /* 0x000fe20007810000 */
[----:B------:R-:W-:Y:S01]  /*4850*/  IMAD.WIDE.U32 R74, R6, -0x2daee0ad, RZ ;  /* 0xd2511f53064a7825 */ /* 0x000fe200078e00ff */
[----:B------:R-:W-:-:S02]  /*4860*/  FMNMX.FTZ R6, R142, R4, !PT ;  /* 0x000000048e067209 */ /* 0x000fc40007810000 */
[----:B------:R-:W-:Y:S02]  /*4870*/  FMNMX.FTZ R4, R227, R5, !PT ;  /* 0x00000005e3047209 */ /* 0x000fe40007810000 */
[----:B------:R-:W-:Y:S02]  /*4880*/  LOP3.LUT R5, R27, R80, R105, 0x96, !PT ;  /* 0x000000501b057212 */ /* 0x000fe400078e9669 */
[----:B------:R-:W-:Y:S02]  /*4890*/  FMNMX.FTZ R11, R225, R4, !PT ;  /* 0x00000004e10b7209 */ /* 0x000fe40007810000 */
[----:B------:R-:W-:Y:S01]  /*48a0*/  FMNMX.FTZ R6, R251, R6, !PT ;  /* 0x00000006fb067209 */ /* 0x000fe20007810000 */
[----:B------:R-:W-:Y:S01]  /*48b0*/  IMAD.WIDE.U32 R4, R5, -0x2daee0ad, RZ ;  /* 0xd2511f5305047825 */ /* 0x000fe200078e00ff */
[----:B------:R-:W-:Y:S01]  /*48c0*/  LOP3.LUT R7, R75, R82, R44, 0x96, !PT ;  /* 0x000000524b077212 */ /* 0x000fe200078e962c */
[----:B------:R-:W1:Y:S01]  /*48d0*/  SHFL.BFLY PT, R136, R11, 0x2, 0x1f ;  /* 0x0c401f000b887f89 */ /* 0x000e6200000e0000 */
[----:B------:R-:W-:Y:S01]  /*48e0*/  FMNMX.FTZ R6, R250, R6, !PT ;  /* 0x00000006fa067209 */ /* 0x000fe20007810000 */
[----:B------:R-:W-:-:S02]  /*48f0*/  VIADD R75, R222, 0x3c6ef372 ;  /* 0x3c6ef372de4b7836 */ /* 0x000fc40000000000 */
[----:B------:R-:W-:Y:S01]  /*4900*/  IMAD.WIDE.U32 R60, R7, -0x326172a9, RZ ;  /* 0xcd9e8d57073c7825 */ /* 0x000fe200078e00ff */
[----:B------:R-:W-:Y:S02]  /*4910*/  FMNMX.FTZ R7, R249, R6, !PT ;  /* 0x00000006f9077209 */ /* 0x000fe40007810000 */
[----:B------:R-:W-:Y:S02]  /*4920*/  LOP3.LUT R6, R5, R74, R81, 0x96, !PT ;  /* 0x0000004a05067212 */ /* 0x000fe400078e9651 */
[----:B------:R-:W-:Y:S02]  /*4930*/  FMNMX.FTZ R5, R244, R7, !PT ;  /* 0x00000007f4057209 */ /* 0x000fe40007810000 */
[----:B--2---:R-:W-:Y:S01]  /*4940*/  LOP3.LUT R12, R61, R26, R75, 0x96, !PT ;  /* 0x0000001a3d0c7212 */ /* 0x004fe200078e964b */
[----:B------:R-:W-:Y:S01]  /*4950*/  IMAD.WIDE.U32 R6, R6, -0x326172a9, RZ ;  /* 0xcd9e8d5706067825 */ /* 0x000fe200078e00ff */
[----:B------:R-:W-:-:S03]  /*4960*/  FMNMX.FTZ R5, R241, R5, !PT ;  /* 0x00000005f1057209 */ /* 0x000fc60007810000 */
[----:B------:R-:W-:Y:S01]  /*4970*/  IMAD.WIDE.U32 R12, R12, -0x2daee0ad, RZ ;  /* 0xd2511f530c0c7825 */ /* 0x000fe200078e00ff */
[----:B------:R-:W-:Y:S02]  /*4980*/  LOP3.LUT R14, R7, R60, R229, 0x96, !PT ;  /* 0x0000003c070e7212 */ /* 0x000fe400078e96e5 */
[----:B------:R-:W-:Y:S02]  /*4990*/  FMNMX.FTZ R5, R233, R5, !PT ;  /* 0x00000005e9057209 */ /* 0x000fe40007810000 */
[----:B------:R-:W-:Y:S01]  /*49a0*/  LOP3.LUT R4, R13, R4, R238, 0x96, !PT ;  /* 0x000000040d047212 */ /* 0x000fe200078e96ee */
[----:B------:R-:W-:Y:S01]  /*49b0*/  IMAD.WIDE.U32 R14, R14, -0x2daee0ad, RZ ;  /* 0xd2511f530e0e7825 */ /* 0x000fe200078e00ff */
[----:B------:R-:W-:Y:S02]  /*49c0*/  FMNMX.FTZ R133, R228, R5, !PT ;  /* 0x00000005e4857209 */ /* 0x000fe40007810000 */
[----:B-1----:R-:W-:Y:S01]  /*49d0*/  FMNMX.FTZ R136, R11, R136, !PT ;  /* 0x000000880b887209 */ /* 0x002fe20007810000 */
[----:B------:R-:W-:Y:S01]  /*49e0*/  IMAD.WIDE.U32 R4, R4, -0x326172a9, RZ ;  /* 0xcd9e8d5704047825 */ /* 0x000fe200078e00ff */
[----:B------:R-:W-:-:S02]  /*49f0*/  LOP3.LUT R12, R15, R12, R237, 0x96, !PT ;  /* 0x0000000c0f0c7212 */ /* 0x000fc400078e96ed */
[----:B------:R-:W-:Y:S01]  /*4a00*/  FMNMX.FTZ R133, R226, R133, !PT ;  /* 0x00000085e2857209 */ /* 0x000fe20007810000 */
[----:B------:R-:W1:Y:S01]  /*4a10*/  SHFL.BFLY PT, R17, R136, 0x1, 0x1f ;  /* 0x0c201f0088117f89 */ /* 0x000e6200000e0000 */
[----:B------:R-:W-:Y:S01]  /*4a20*/  LOP3.LUT R6, R5, R6, R236, 0x96, !PT ;  /* 0x0000000605067212 */ /* 0x000fe200078e96ec */
[----:B------:R-:W-:Y:S02]  /*4a30*/  IMAD.WIDE.U32 R12, R12, -0x326172a9, RZ ;  /* 0xcd9e8d570c0c7825 */ /* 0x000fe400078e00ff */
[----:B------:R-:W2:Y:S02]  /*4a40*/  SHFL.BFLY PT, R16, R133, 0x2, 0x1f ;  /* 0x0c401f0085107f89 */ /* 0x000ea400000e0000 */
[----:B------:R-:W-:Y:S01]  /*4a50*/  IMAD.WIDE.U32 R6, R6, -0x2daee0ad, RZ ;  /* 0xd2511f5306067825 */ /* 0x000fe200078e00ff */
[----:B------:R-:W-:-:S04]  /*4a60*/  LOP3.LUT R4, R13, R4, R235, 0x96, !PT ;  /* 0x000000040d047212 */ /* 0x000fc800078e96eb */
[----:B------:R-:W-:Y:S01]  /*4a70*/  LOP3.LUT R7, R7, R14, R234, 0x96, !PT ;  /* 0x0000000e07077212 */ /* 0x000fe200078e96ea */
[----:B------:R-:W-:-:S05]  /*4a80*/  IMAD.WIDE.U32 R4, R4, -0x2daee0ad, RZ ;  /* 0xd2511f5304047825 */ /* 0x000fca00078e00ff */
[----:B------:R-:W-:Y:S01]  /*4a90*/  LOP3.LUT R11, R5, R6, R73, 0x96, !PT ;  /* 0x00000006050b7212 */ /* 0x000fe200078e9649 */
[----:B------:R-:W-:Y:S01]  /*4aa0*/  IMAD.WIDE.U32 R6, R7, -0x326172a9, RZ ;  /* 0xcd9e8d5707067825 */ /* 0x000fe200078e00ff */
[--C-:B------:R-:W-:Y:S02]  /*4ab0*/  SHF.R.U32.HI R14, RZ, 0x10, R4.reuse ;  /* 0x00000010ff0e7819 */ /* 0x100fe40000011604 */
[C---:B------:R-:W-:Y:S02]  /*4ac0*/  LOP3.LUT R13, R4.reuse, 0xffff, RZ, 0xc0, !PT ;  /* 0x0000ffff040d7812 */ /* 0x040fe400078ec0ff */
[----:B------:R-:W-:Y:S02]  /*4ad0*/  LOP3.LUT R19, R4, 0xff, RZ, 0xc0, !PT ;  /* 0x000000ff04137812 */ /* 0x000fe400078ec0ff */
[----:B-1----:R-:W-:Y:S02]  /*4ae0*/  FMNMX.FTZ R136, R136, R17, !PT ;  /* 0x0000001188887209 */ /* 0x002fe40007810000 */
[----:B------:R-:W-:-:S02]  /*4af0*/  SHF.R.U32.HI R15, RZ, 0x18, R4 ;  /* 0x00000018ff0f7819 */ /* 0x000fc40000011604 */
[----:B------:R-:W-:Y:S01]  /*4b00*/  LOP3.LUT R4, R7, R12, R72, 0x96, !PT ;  /* 0x0000000c07047212 */ /* 0x000fe200078e9648 */
[----:B------:R1:W-:Y:S01]  /*4b10*/  STL [R1+0xe0], R136 ;  /* 0x0000e08801007387 */ /* 0x0003e20000100800 */
[----:B------:R-:W-:Y:S02]  /*4b20*/  LOP3.LUT R12, R14, 0xff, RZ, 0xc0, !PT ;  /* 0x000000ff0e0c7812 */ /* 0x000fe400078ec0ff */
[----:B------:R-:W-:Y:S01]  /*4b30*/  LOP3.LUT R14, R6, 0xffff, RZ, 0xc0, !PT ;  /* 0x0000ffff060e7812 */ /* 0x000fe200078ec0ff */
[C---:B------:R-:W-:Y:S01]  /*4b40*/  FMUL.FTZ R7, R136.reuse, UR14 ;  /* 0x0000000e88077c20 */ /* 0x040fe20008410000 */
[----:B------:R-:W-:Y:S02]  /*4b50*/  FMNMX.FTZ R5, R45, R68, !PT ;  /* 0x000000442d057209 */ /* 0x000fe40007810000 */
[----:B------:R-:W-:Y:S02]  /*4b60*/  FSETP.NEU.FTZ.AND P1, PT, R136, -INF , PT ;  /* 0xff8000008800780b */ /* 0x000fe40003f3d000 */
[----:B--2---:R-:W-:-:S02]  /*4b70*/  FMNMX.FTZ R133, R133, R16, !PT ;  /* 0x0000001085857209 */ /* 0x004fc40007810000 */
[----:B------:R-:W-:Y:S02]  /*4b80*/  FMNMX.FTZ R5, R145, R5, !PT ;  /* 0x0000000591057209 */ /* 0x000fe40007810000 */
[----:B------:R-:W-:Y:S01]  /*4b90*/  FSEL R25, R7, RZ, P1 ;  /* 0x000000ff07197208 */ /* 0x000fe20000800000 */
[----:B------:R-:W2:Y:S01]  /*4ba0*/  SHFL.BFLY PT, R20, R133, 0x1, 0x1f ;  /* 0x0c201f0085147f89 */ /* 0x000ea200000e0000 */
[----:B------:R-:W-:Y:S02]  /*4bb0*/  LOP3.LUT R17, R6, 0xff, RZ, 0xc0, !PT ;  /* 0x000000ff06117812 */ /* 0x000fe400078ec0ff */
[--C-:B------:R-:W-:Y:S02]  /*4bc0*/  SHF.R.U32.HI R16, RZ, 0x10, R6.reuse ;  /* 0x00000010ff107819 */ /* 0x100fe40000011606 */
[----:B------:R-:W-:Y:S02]  /*4bd0*/  SHF.R.U32.HI R18, RZ, 0x18, R6 ;  /* 0x00000018ff127819 */ /* 0x000fe40000011606 */
[----:B------:R-:W-:-:S02]  /*4be0*/  FMNMX.FTZ R6, R64, R69, !PT ;  /* 0x0000004540067209 */ /* 0x000fc40007810000 */
[----:B------:R-:W-:Y:S01]  /*4bf0*/  FMNMX.FTZ R7, R115, R5, !PT ;  /* 0x0000000573077209 */ /* 0x000fe20007810000 */
[----:B------:R-:W-:Y:S01]  /*4c00*/  FFMA.FTZ R5, R48, UR14, -R25 ;  /* 0x0000000e30057c23 */ /* 0x000fe20008010819 */
[----:B------:R-:W-:Y:S02]  /*4c10*/  SHF.R.U32.HI R13, RZ, 0x8, R13 ;  /* 0x00000008ff0d7819 */ /* 0x000fe4000001160d */
[----:B------:R-:W-:Y:S01]  /*4c20*/  FMNMX.FTZ R6, R146, R6, !PT ;  /* 0x0000000692067209 */ /* 0x000fe20007810000 */
[----:B-1----:R1:W-:Y:S01]  /*4c30*/  MUFU.EX2 R136, R5 ;  /* 0x0000000500887308 */ /* 0x0023e20000000800 */
[----:B------:R-:W-:Y:S02]  /*4c40*/  PRMT R21, R19, 0x5410, R13 ;  /* 0x0000541013157816 */ /* 0x000fe4000000000d */
[----:B------:R-:W-:Y:S02]  /*4c50*/  FMNMX.FTZ R6, R120, R6, !PT ;  /* 0x0000000678067209 */ /* 0x000fe40007810000 */
[----:B------:R-:W-:Y:S01]  /*4c60*/  FMNMX.FTZ R13, R149, R7, !PT ;  /* 0x00000007950d7209 */ /* 0x000fe20007810000 */
[----:B------:R-:W-:Y:S01]  /*4c70*/  FFMA.FTZ R7, R49, UR14, -R25 ;  /* 0x0000000e31077c23 */ /* 0x000fe20008010819 */
[----:B------:R-:W-:-:S02]  /*4c80*/  PRMT R22, R12, 0x5410, R15 ;  /* 0x000054100c167816 */ /* 0x000fc4000000000f */
[----:B------:R-:W-:Y:S02]  /*4c90*/  SHF.R.U32.HI R12, RZ, 0x8, R14 ;  /* 0x00000008ff0c7819 */ /* 0x000fe4000001160e */
[----:B--2---:R-:W-:Y:S02]  /*4ca0*/  FMNMX.FTZ R133, R133, R20, !PT ;  /* 0x0000001485857209 */ /* 0x004fe40007810000 */
[----:B------:R-:W-:Y:S02]  /*4cb0*/  PRMT R17, R17, 0x5410, R12 ;  /* 0x0000541011117816 */ /* 0x000fe4000000000c */
[----:B------:R-:W-:Y:S02]  /*4cc0*/  FMNMX.FTZ R12, R148, R13, !PT ;  /* 0x0000000d940c7209 */ /* 0x000fe40007810000 */
[----:B-1----:R-:W-:Y:S02]  /*4cd0*/  LOP3.LUT R5, R16, 0xff, RZ, 0xc0, !PT ;  /* 0x000000ff10057812 */ /* 0x002fe400078ec0ff */
[----:B------:R-:W-:-:S02]  /*4ce0*/  FSETP.NEU.FTZ.AND P1, PT, R133, -INF , PT ;  /* 0xff8000008500780b */ /* 0x000fc40003f3d000 */
[----:B------:R-:W-:Y:S02]  /*4cf0*/  PRMT R18, R5, 0x5410, R18 ;  /* 0x0000541005127816 */ /* 0x000fe40000000012 */
[----:B------:R-:W-:Y:S02]  /*4d00*/  FMNMX.FTZ R5, R151, R6, !PT ;  /* 0x0000000697057209 */ /* 0x000fe40007810000 */
[----:B------:R1:W2:Y:S01]  /*4d10*/  MUFU.EX2 R6, R7 ;  /* 0x0000000700067308 */ /* 0x0002a20000000800 */
[C---:B------:R-:W-:Y:S02]  /*4d20*/  LOP3.LUT R14, R11.reuse, 0xff, RZ, 0xc0, !PT ;  /* 0x000000ff0b0e7812 */ /* 0x040fe400078ec0ff */
[----:B------:R-:W-:Y:S02]  /*4d30*/  FMNMX.FTZ R15, R150, R5, !PT ;  /* 0x00000005960f7209 */ /* 0x000fe40007810000 */
[----:B------:R-:W-:Y:S02]  /*4d40*/  LOP3.LUT R5, R11, 0xffff, RZ, 0xc0, !PT ;  /* 0x0000ffff0b057812 */ /* 0x000fe400078ec0ff */
[----:B-1----:R-:W-:Y:S01]  /*4d50*/  FMNMX.FTZ R7, R123, R12, !PT ;  /* 0x0000000c7b077209 */ /* 0x002fe20007810000 */
[----:B--2---:R1:W-:Y:S03]  /*4d60*/  STL [R1+0x30], R6 ;  /* 0x0000300601007387 */ /* 0x0043e60000100800 */
[----:B------:R-:W-:Y:S01]  /*4d70*/  FMNMX.FTZ R16, R121, R7, !PT ;  /* 0x0000000779107209 */ /* 0x000fe20007810000 */
[----:B------:R-:W-:Y:S01]  /*4d80*/  FMUL.FTZ R7, R133, UR14 ;  /* 0x0000000e85077c20 */ /* 0x000fe20008410000 */
[----:B------:R2:W-:Y:S01]  /*4d90*/  STL [R1+0xe4], R133 ;  /* 0x0000e48501007387 */ /* 0x0005e20000100800 */
[----:B------:R-:W-:-:S02]  /*4da0*/  SHF.R.U32.HI R5, RZ, 0x8, R5 ;  /* 0x00000008ff057819 */ /* 0x000fc40000011605 */
[----:B------:R-:W-:Y:S01]  /*4db0*/  SHF.R.U32.HI R13, RZ, 0x18, R11 ;  /* 0x00000018ff0d7819 */ /* 0x000fe2000001160b */
[--C-:B------:R-:W-:Y:S01]  /*4dc0*/  FFMA.FTZ R12, R104, UR14, -R25.reuse ;  /* 0x0000000e680c7c23 */ /* 0x100fe20008010819 */
[----:B-1----:R-:W-:Y:S01]  /*4dd0*/  FFMA.FTZ R6, R101, UR14, -R25 ;  /* 0x0000000e65067c23 */ /* 0x002fe20008010819 */
[----:B------:R-:W-:-:S03]  /*4de0*/  FSEL R24, R7, RZ, P1 ;  /* 0x000000ff07187208 */ /* 0x000fc60000800000 */
[----:B------:R1:W-:Y:S01]  /*4df0*/  MUFU.EX2 R213, R6 ;  /* 0x0000000600d57308 */ /* 0x0003e20000000800 */
[----:B--2---:R-:W2:Y:S01]  /*4e00*/  LDL.LU R133, [R1+0x30] ;  /* 0x0000300001857983 */ /* 0x004ea20000300800 */
[----:B------:R-:W-:Y:S01]  /*4e10*/  PRMT R19, R14, 0x5410, R5 ;  /* 0x000054100e137816 */ /* 0x000fe20000000005 */
[----:B------:R-:W-:Y:S01]  /*4e20*/  FFMA.FTZ R5, R106, UR14, -R24 ;  /* 0x0000000e6a057c23 */ /* 0x000fe20008010818 */
[----:B------:R-:W-:-:S04]  /*4e30*/  FMNMX.FTZ R7, R155, R16, !PT ;  /* 0x000000109b077209 */ /* 0x000fc80007810000 */
[----:B------:R-:W3:Y:S01]  /*4e40*/  MUFU.EX2 R65, R12 ;  /* 0x0000000c00417308 */ /* 0x000ee20000000800 */
[----:B-1----:R-:W-:-:S04]  /*4e50*/  SHF.R.U32.HI R6, RZ, 0x10, R11 ;  /* 0x00000010ff067819 */ /* 0x002fc8000001160b */
[----:B------:R-:W-:Y:S02]  /*4e60*/  LOP3.LUT R11, R6, 0xff, RZ, 0xc0, !PT ;  /* 0x000000ff060b7812 */ /* 0x000fe400078ec0ff */
[----:B------:R-:W-:Y:S01]  /*4e70*/  FMNMX.FTZ R6, R147, R15, !PT ;  /* 0x0000000f93067209 */ /* 0x000fe20007810000 */
[----:B------:R1:W-:Y:S01]  /*4e80*/  MUFU.EX2 R212, R5 ;  /* 0x0000000500d47308 */ /* 0x0003e20000000800 */
[----:B------:R-:W-:Y:S02]  /*4e90*/  FMNMX.FTZ R7, R154, R7, !PT ;  /* 0x000000079a077209 */ /* 0x000fe40007810000 */
[----:B------:R-:W-:Y:S01]  /*4ea0*/  FMNMX.FTZ R15, R122, R6, !PT ;  /* 0x000000067a0f7209 */ /* 0x000fe20007810000 */
[----:B------:R-:W-:Y:S01]  /*4eb0*/  FFMA.FTZ R6, R107, UR14, -R24 ;  /* 0x0000000e6b067c23 */ /* 0x000fe20008010818 */
[----:B------:R-:W-:Y:S02]  /*4ec0*/  PRMT R16, R11, 0x5410, R13 ;  /* 0x000054100b107816 */ /* 0x000fe4000000000d */
[----:B------:R-:W-:Y:S01]  /*4ed0*/  SHF.R.U32.HI R11, RZ, 0x10, R4 ;  /* 0x00000010ff0b7819 */ /* 0x000fe20000011604 */
[----:B------:R4:W3:Y:S01]  /*4ee0*/  MUFU.EX2 R208, R6 ;  /* 0x0000000600d07308 */ /* 0x0008e20000000800 */
[----:B------:R-:W-:-:S02]  /*4ef0*/  FMNMX.FTZ R14, R152, R7, !PT ;  /* 0x00000007980e7209 */ /* 0x000fc40007810000 */
[C---:B------:R-:W-:Y:S02]  /*4f00*/  LOP3.LUT R13, R4.reuse, 0xff, RZ, 0xc0, !PT ;  /* 0x000000ff040d7812 */ /* 0x040fe400078ec0ff */
[----:B-1----:R-:W-:Y:S02]  /*4f10*/  LOP3.LUT R5, R4, 0xffff, RZ, 0xc0, !PT ;  /* 0x0000ffff04057812 */ /* 0x002fe400078ec0ff */
[----:B------:R-:W-:Y:S02]  /*4f20*/  FMNMX.FTZ R7, R160, R15, !PT ;  /* 0x0000000fa0077209 */ /* 0x000fe40007810000 */
[----:B------:R-:W-:Y:S02]  /*4f30*/  SHF.R.U32.HI R12, RZ, 0x8, R5 ;  /* 0x00000008ff0c7819 */ /* 0x000fe40000011605 */
[----:B------:R-:W-:Y:S01]  /*4f40*/  SHF.R.U32.HI R5, RZ, 0x18, R4 ;  /* 0x00000018ff057819 */ /* 0x000fe20000011604 */
[----:B----4-:R-:W-:Y:S01]  /*4f50*/  FFMA.FTZ R6, R116, UR14, -R25 ;  /* 0x0000000e74067c23 */ /* 0x010fe20008010819 */
[----:B------:R-:W-:-:S02]  /*4f60*/  LOP3.LUT R4, R11, 0xff, RZ, 0xc0, !PT ;  /* 0x000000ff0b047812 */ /* 0x000fc400078ec0ff */
[----:B------:R-:W-:Y:S01]  /*4f70*/  FMNMX.FTZ R11, R124, R14, !PT ;  /* 0x0000000e7c0b7209 */ /* 0x000fe20007810000 */
[----:B------:R1:W-:Y:S01]  /*4f80*/  MUFU.EX2 R67, R6 ;  /* 0x0000000600437308 */ /* 0x0003e20000000800 */
[----:B------:R-:W-:Y:S02]  /*4f90*/  PRMT R12, R13, 0x5410, R12 ;  /* 0x000054100d0c7816 */ /* 0x000fe4000000000c */
[----:B------:R-:W-:Y:S02]  /*4fa0*/  PRMT R13, R4, 0x5410, R5 ;  /* 0x00005410040d7816 */ /* 0x000fe40000000005 */
[----:B------:R-:W-:Y:S02]  /*4fb0*/  HSET2.LE.AND R14, R17, R202, PT ;  /* 0x000000ca110e7233 */ /* 0x000fe40003803000 */
[----:B---3--:R-:W-:Y:S02]  /*4fc0*/  F2FP.F16.F32.PACK_AB R4, R65, R213 ;  /* 0x000000d54104723e */ /* 0x008fe400000000ff */
[----:B-1----:R-:W-:-:S02]  /*4fd0*/  FMNMX.FTZ R6, R156, R7, !PT ;  /* 0x000000079c067209 */ /* 0x002fc40007810000 */
[----:B------:R-:W-:Y:S02]  /*4fe0*/  FMNMX.FTZ R7, R175, R11, !PT ;  /* 0x0000000baf077209 */ /* 0x000fe40007810000 */
[----:B------:R-:W-:Y:S02]  /*4ff0*/  FMNMX.FTZ R6, R153, R6, !PT ;  /* 0x0000000699067209 */ /* 0x000fe40007810000 */
[----:B------:R-:W-:Y:S02]  /*5000*/  FMNMX.FTZ R7, R174, R7, !PT ;  /* 0x00000007ae077209 */ /* 0x000fe40007810000 */
[----:B------:R-:W-:Y:S01]  /*5010*/  FMNMX.FTZ R6, R125, R6, !PT ;  /* 0x000000067d067209 */ /* 0x000fe20007810000 */
[----:B------:R-:W-:Y:S01]  /*5020*/  FFMA.FTZ R5, R117, UR14, -R25 ;  /* 0x0000000e75057c23 */ /* 0x000fe20008010819 */
[----:B------:R-:W-:Y:S02]  /*5030*/  FMNMX.FTZ R7, R172, R7, !PT ;  /* 0x00000007ac077209 */ /* 0x000fe40007810000 */
[----:B------:R-:W-:-:S02]  /*5040*/  LOP3.LUT R14, R14, R4, RZ, 0xc0, !PT ;  /* 0x000000040e0e7212 */ /* 0x000fc400078ec0ff */
[----:B------:R-:W-:Y:S02]  /*5050*/  HSET2.LE.AND R15, R18, R202, PT ;  /* 0x000000ca120f7233 */ /* 0x000fe40003803000 */
[----:B------:R-:W-:Y:S02]  /*5060*/  F2FP.F16.F32.PACK_AB R4, R208, R212 ;  /* 0x000000d4d004723e */ /* 0x000fe400000000ff */
[----:B------:R-:W-:Y:S01]  /*5070*/  FMNMX.FTZ R6, R177, R6, !PT ;  /* 0x00000006b1067209 */ /* 0x000fe20007810000 */
[----:B------:R1:W-:Y:S01]  /*5080*/  MUFU.EX2 R66, R5 ;  /* 0x0000000500427308 */ /* 0x0003e20000000800 */
[----:B------:R-:W-:Y:S02]  /*5090*/  FMNMX.FTZ R7, R102, R7, !PT ;  /* 0x0000000766077209 */ /* 0x000fe40007810000 */
[----:B------:R-:W-:Y:S02]  /*50a0*/  LOP3.LUT R15, R15, R4, RZ, 0xc0, !PT ;  /* 0x000000040f0f7212 */ /* 0x000fe400078ec0ff */
[----:B------:R-:W-:-:S02]  /*50b0*/  FMNMX.FTZ R4, R176, R6, !PT ;  /* 0x00000006b0047209 */ /* 0x000fc40007810000 */
[----:B------:R-:W-:Y:S02]  /*50c0*/  FMNMX.FTZ R6, R178, R7, !PT ;  /* 0x00000007b2067209 */ /* 0x000fe40007810000 */
[----:B------:R-:W-:Y:S02]  /*50d0*/  LEA R205, R2, UR4, 0x1 ;  /* 0x0000000402cd7c11 */ /* 0x000fe4000f8e08ff */
[----:B------:R-:W-:Y:S01]  /*50e0*/  FMNMX.FTZ R2, R173, R4, !PT ;  /* 0x00000004ad027209 */ /* 0x000fe20007810000 */
[----:B-1----:R-:W-:Y:S01]  /*50f0*/  FFMA.FTZ R5, R100, UR14, -R25 ;  /* 0x0000000e64057c23 */ /* 0x002fe20008010819 */
[----:B------:R-:W-:Y:S01]  /*5100*/  FMNMX.FTZ R4, R130, R6, !PT ;  /* 0x0000000682047209 */ /* 0x000fe20007810000 */
[----:B------:R-:W-:Y:S02]  /*5110*/  LDSM.16.MT88.4 R56, [R205+0x4400] ;  /* 0x00440000cd38783b */ /* 0x000fe40000004200 */
[----:B------:R1:W-:Y:S01]  /*5120*/  MUFU.EX2 R10, R5 ;  /* 0x00000005000a7308 */ /* 0x0003e20000000800 */
[----:B------:R-:W-:-:S02]  /*5130*/  IMAD R206, R0, 0x2, R205 ;  /* 0x0000000200ce7824 */ /* 0x000fc400078e02cd */
[--C-:B------:R-:W-:Y:S01]  /*5140*/  FFMA.FTZ R0, R51, UR14, -R24.reuse ;  /* 0x0000000e33007c23 */ /* 0x100fe20008010818 */
[----:B------:R-:W-:Y:S02]  /*5150*/  FMNMX.FTZ R4, R128, R4, !PT ;  /* 0x0000000480047209 */ /* 0x000fe40007810000 */
[----:B------:R-:W-:Y:S01]  /*5160*/  FMNMX.FTZ R2, R103, R2, !PT ;  /* 0x0000000267027209 */ /* 0x000fe20007810000 */
[----:B------:R-:W-:Y:S01]  /*5170*/  LDSM.16.MT88.4 R40, [R206+0x4000] ;  /* 0x00400000ce28783b */ /* 0x000fe20000004200 */
[----:B------:R-:W-:Y:S01]  /*5180*/  FMNMX.FTZ R4, R110, R4, !PT ;  /* 0x000000046e047209 */ /* 0x000fe20007810000 */
[----:B------:R3:W-:Y:S01]  /*5190*/  MUFU.EX2 R132, R0 ;  /* 0x0000000000847308 */ /* 0x0007e20000000800 */
[----:B-1----:R-:W-:Y:S01]  /*51a0*/  FFMA.FTZ R5, R50, UR14, -R24 ;  /* 0x0000000e32057c23 */ /* 0x002fe20008010818 */
[----:B------:R-:W-:Y:S01]  /*51b0*/  FMNMX.FTZ R6, R134, R2, !PT ;  /* 0x0000000286067209 */ /* 0x000fe20007810000 */
[----:B------:R-:W1:Y:S05]  /*51c0*/  LDSM.16.MT88.4 R48, [R205+0x4000] ;  /* 0x00400000cd30783b */ /* 0x000e6a0000004200 */
[----:B------:R4:W4:Y:S01]  /*51d0*/  MUFU.EX2 R8, R5 ;  /* 0x0000000500087308 */ /* 0x0009220000000800 */
[----:B------:R-:W-:Y:S01]  /*51e0*/  FMNMX.FTZ R4, R219, R4, !PT ;  /* 0x00000004db047209 */ /* 0x000fe20007810000 */
[----:B------:R-:W-:Y:S01]  /*51f0*/  LDSM.16.MT88.4 R52, [R206+0x4400] ;  /* 0x00440000ce34783b */ /* 0x000fe20000004200 */
[----:B---3--:R-:W-:-:S02]  /*5200*/  HSET2.LE.AND R0, R12, R202, PT ;  /* 0x000000ca0c007233 */ /* 0x008fc40003803000 */
[----:B------:R-:W-:Y:S01]  /*5210*/  FMNMX.FTZ R6, R135, R6, !PT ;  /* 0x0000000687067209 */ /* 0x000fe20007810000 */
[----:B----4-:R-:W-:Y:S01]  /*5220*/  FFMA.FTZ R5, R108, UR14, -R25 ;  /* 0x0000000e6c057c23 */ /* 0x010fe20008010819 */
[----:B------:R-:W-:-:S03]  /*5230*/  IMAD.MOV.U32 R108, RZ, RZ, R8 ;  /* 0x000000ffff6c7224 */ /* 0x000fc600078e0008 */
[----:B------:R3:W4:Y:S01]  /*5240*/  MUFU.EX2 R186, R5 ;  /* 0x0000000500ba7308 */ /* 0x0007220000000800 */
[----:B------:R-:W-:Y:S01]  /*5250*/  IMAD.WIDE.U32 R100, R218, -0x326172a9, RZ ;  /* 0xcd9e8d57da647825 */ /* 0x000fe200078e00ff */
[----:B------:R-:W-:Y:S02]  /*5260*/  HSET2.LE.AND R11, R16, R202, PT ;  /* 0x000000ca100b7233 */ /* 0x000fe40003803000 */
[----:B--2---:R-:W-:-:S04]  /*5270*/  F2FP.F16.F32.PACK_AB R2, R133, R136 ;  /* 0x000000888502723e */ /* 0x004fc800000000ff */
[----:B------:R-:W-:Y:S02]  /*5280*/  LOP3.LUT R12, R0, R2, RZ, 0xc0, !PT ;  /* 0x00000002000c7212 */ /* 0x000fe400078ec0ff */
[----:B------:R-:W-:Y:S01]  /*5290*/  FMNMX.FTZ R2, R203, R4, !PT ;  /* 0x00000004cb027209 */ /* 0x000fe20007810000 */
[----:B------:R-:W-:Y:S01]  /*52a0*/  FFMA.FTZ R4, R118, UR14, -R24 ;  /* 0x0000000e76047c23 */ /* 0x000fe20008010818 */
[----:B------:R-:W-:Y:S02]  /*52b0*/  FMNMX.FTZ R0, R129, R6, !PT ;  /* 0x0000000681007209 */ /* 0x000fe40007810000 */
[----:B------:R-:W-:Y:S01]  /*52c0*/  FMNMX.FTZ R2, R200, R2, !PT ;  /* 0x00000002c8027209 */ /* 0x000fe20007810000 */
[----:B------:R2:W-:Y:S01]  /*52d0*/  MUFU.EX2 R144, R4 ;  /* 0x0000000400907308 */ /* 0x0005e20000000800 */
[----:B---3--:R-:W-:Y:S02]  /*52e0*/  FMNMX.FTZ R5, R111, R0, !PT ;  /* 0x000000006f057209 */ /* 0x008fe40007810000 */
[----:B------:R-:W-:-:S02]  /*52f0*/  HSET2.LE.AND R0, R13, R202, PT ;  /* 0x000000ca0d007233 */ /* 0x000fc40003803000 */
[----:B------:R-:W-:Y:S02]  /*5300*/  FMNMX.FTZ R5, R243, R5, !PT ;  /* 0x00000005f3057209 */ /* 0x000fe40007810000 */
[----:B--2---:R-:W-:Y:S02]  /*5310*/  FMNMX.FTZ R4, R192, R2, !PT ;  /* 0x00000002c0047209 */ /* 0x004fe40007810000 */
[----:B------:R-:W-:Y:S02]  /*5320*/  F2FP.F16.F32.PACK_AB R2, R132, R108 ;  /* 0x0000006c8402723e */ /* 0x000fe400000000ff */
[----:B------:R-:W-:Y:S02]  /*5330*/  FMNMX.FTZ R4, R201, R4, !PT ;  /* 0x00000004c9047209 */ /* 0x000fe40007810000 */
[----:B------:R-:W-:Y:S02]  /*5340*/  LOP3.LUT R13, R0, R2, RZ, 0xc0, !PT ;  /* 0x00000002000d7212 */ /* 0x000fe400078ec0ff */
[----:B------:R-:W-:-:S02]  /*5350*/  FMNMX.FTZ R0, R242, R5, !PT ;  /* 0x00000005f2007209 */ /* 0x000fc40007810000 */
[----:B------:R-:W-:Y:S02]  /*5360*/  FMNMX.FTZ R4, R198, R4, !PT ;  /* 0x00000004c6047209 */ /* 0x000fe40007810000 */
[----:B------:R-:W-:Y:S01]  /*5370*/  FMNMX.FTZ R2, R232, R0, !PT ;  /* 0x00000000e8027209 */ /* 0x000fe20007810000 */
[--C-:B------:R-:W-:Y:S01]  /*5380*/  FFMA.FTZ R6, R109, UR14, -R24.reuse ;  /* 0x0000000e6d067c23 */ /* 0x100fe20008010818 */
[----:B------:R-:W-:Y:S01]  /*5390*/  FMNMX.FTZ R4, R113, R4, !PT ;  /* 0x0000000471047209 */ /* 0x000fe20007810000 */
[----:B------:R-:W-:Y:S01]  /*53a0*/  FFMA.FTZ R0, R114, UR14, -R24 ;  /* 0x0000000e72007c23 */ /* 0x000fe20008010818 */
[----:B------:R-:W-:Y:S01]  /*53b0*/  FMNMX.FTZ R5, R220, R2, !PT ;  /* 0x00000002dc057209 */ /* 0x000fe20007810000 */
[----:B------:R2:W-:Y:S01]  /*53c0*/  MUFU.EX2 R9, R6 ;  /* 0x0000000600097308 */ /* 0x0005e20000000800 */
[----:B------:R-:W-:-:S04]  /*53d0*/  FMNMX.FTZ R2, R112, R4, !PT ;  /* 0x0000000470027209 */ /* 0x000fc80007810000 */
[----:B------:R-:W-:-:S03]  /*53e0*/  FMNMX.FTZ R4, R194, R2, !PT ;  /* 0x00000002c2047209 */ /* 0x000fc60007810000 */
[----:B------:R3:W1:Y:S01]  /*53f0*/  MUFU.EX2 R107, R0 ;  /* 0x00000000006b7308 */ /* 0x0006620000000800 */
[----:B----4-:R-:W-:Y:S02]  /*5400*/  F2FP.F16.F32.PACK_AB R2, R186, R10 ;  /* 0x0000000aba02723e */ /* 0x010fe400000000ff */
[----:B--2---:R-:W-:-:S04]  /*5410*/  FMNMX.FTZ R6, R231, R5, !PT ;  /* 0x00000005e7067209 */ /* 0x004fc80007810000 */
[----:B------:R-:W-:Y:S02]  /*5420*/  FMNMX.FTZ R7, R230, R6, !PT ;  /* 0x00000006e6077209 */ /* 0x000fe40007810000 */
[----:B---3--:R-:W-:Y:S02]  /*5430*/  HSET2.LE.AND R0, R21, R202, PT ;  /* 0x000000ca15007233 */ /* 0x008fe40003803000 */
[----:B------:R-:W-:-:S03]  /*5440*/  FMNMX.FTZ R4, R193, R4, !PT ;  /* 0x00000004c1047209 */ /* 0x000fc60007810000 */
[----:B------:R-:W-:Y:S02]  /*5450*/  LOP3.LUT R6, R0, R2, RZ, 0xc0, !PT ;  /* 0x0000000200067212 */ /* 0x000fe400078ec0ff */
[----:B------:R-:W-:Y:S02]  /*5460*/  FMNMX.FTZ R2, R196, R7, !PT ;  /* 0x00000007c4027209 */ /* 0x000fe40007810000 */
[----:B------:R-:W-:Y:S02]  /*5470*/  FMNMX.FTZ R4, R191, R4, !PT ;  /* 0x00000004bf047209 */ /* 0x000fe40007810000 */
[----:B------:R-:W-:Y:S02]  /*5480*/  FMNMX.FTZ R2, R195, R2, !PT ;  /* 0x00000002c3027209 */ /* 0x000fe40007810000 */
[----:B------:R-:W-:Y:S02]  /*5490*/  HSET2.LE.AND R0, R22, R202, PT ;  /* 0x000000ca16007233 */ /* 0x000fe40003803000 */
[----:B------:R-:W-:-:S02]  /*54a0*/  FMNMX.FTZ R17, R190, R4, !PT ;  /* 0x00000004be117209 */ /* 0x000fc40007810000 */
[----:B------:R-:W-:Y:S02]  /*54b0*/  FMNMX.FTZ R18, R224, R2, !PT ;  /* 0x00000002e0127209 */ /* 0x000fe40007810000 */
[----:B-1----:R-:W-:Y:S02]  /*54c0*/  F2FP.F16.F32.PACK_AB R2, R107, R9 ;  /* 0x000000096b02723e */ /* 0x002fe400000000ff */
[----:B------:R-:W-:Y:S02]  /*54d0*/  HSET2.LE.AND R4, R19, R202, PT ;  /* 0x000000ca13047233 */ /* 0x000fe40003803000 */
[----:B------:R-:W1:Y:S01]  /*54e0*/  SHFL.BFLY PT, R19, R17, 0x2, 0x1f ;  /* 0x0c401f0011137f89 */ /* 0x000e6200000e0000 */
[----:B------:R-:W-:Y:S02]  /*54f0*/  LOP3.LUT R7, R0, R2, RZ, 0xc0, !PT ;  /* 0x0000000200077212 */ /* 0x000fe400078ec0ff */
[----:B------:R-:W-:Y:S01]  /*5500*/  FMNMX.FTZ R0, R221, R18, !PT ;  /* 0x00000012dd007209 */ /* 0x000fe20007810000 */
[----:B------:R-:W-:-:S03]  /*5510*/  FFMA.FTZ R5, R119, UR14, -R24 ;  /* 0x0000000e77057c23 */ /* 0x000fc60008010818 */
[----:B------:R-:W-:Y:S01]  /*5520*/  FMNMX.FTZ R0, R199, R0, !PT ;  /* 0x00000000c7007209 */ /* 0x000fe20007810000 */
[----:B------:R2:W3:Y:S01]  /*5530*/  MUFU.EX2 R70, R5 ;  /* 0x0000000500467308 */ /* 0x0004e20000000800 */
[----:B------:R-:W-:Y:S02]  /*5540*/  LOP3.LUT R2, R101, R3, RZ, 0x3c, !PT ;  /* 0x0000000365027212 */ /* 0x000fe400078e3cff */
[----:B------:R-:W-:Y:S01]  /*5550*/  FMNMX.FTZ R0, R197, R0, !PT ;  /* 0x00000000c5007209 */ /* 0x000fe20007810000 */
[----:B------:R-:W-:Y:S02]  /*5560*/  HMMA.16816.F32 R36, R12, R48, RZ ;  /* 0x000000300c24723c */ /* 0x000fe400000018ff */
[----:B------:R-:W-:-:S04]  /*5570*/  IMAD.WIDE.U32 R62, R2, -0x2daee0ad, RZ ;  /* 0xd2511f53023e7825 */ /* 0x000fc800078e00ff */
[----:B------:R-:W-:Y:S01]  /*5580*/  HMMA.16816.F32 R28, R12, R40, RZ ;  /* 0x000000280c1c723c */ /* 0x000fe200000018ff */
[----:B------:R-:W-:-:S05]  /*5590*/  LOP3.LUT R2, R63, R82, R44, 0x96, !PT ;  /* 0x000000523f027212 */ /* 0x000fca00078e962c */
[C---:B------:R-:W-:Y:S06]  /*55a0*/  HMMA.16816.F32 R32, R12.reuse, R50, RZ ;  /* 0x000000320c20723c */ /* 0x040fec00000018ff */
[----:B------:R-:W-:Y:S01]  /*55b0*/  HMMA.16816.F32 R20, R12, R42, RZ ;  /* 0x0000002a0c14723c */ /* 0x000fe200000018ff */
[----:B------:R-:W4:Y:S01]  /*55c0*/  SHFL.BFLY PT, R13, R0, 0x2, 0x1f ;  /* 0x0c401f00000d7f89 */ /* 0x000f2200000e0000 */
[----:B------:R-:W-:Y:S01]  /*55d0*/  IMAD.WIDE.U32 R46, R2, -0x326172a9, RZ ;  /* 0xcd9e8d57022e7825 */ /* 0x000fe200078e00ff */
[----:B-1----:R-:W-:Y:S02]  /*55e0*/  FMNMX.FTZ R2, R17, R19, !PT ;  /* 0x0000001311027209 */ /* 0x002fe40007810000 */
[----:B--2---:R-:W-:-:S02]  /*55f0*/  F2FP.F16.F32.PACK_AB R5, R66, R67 ;  /* 0x000000434205723e */ /* 0x004fc400000000ff */
[----:B---3--:R-:W-:Y:S01]  /*5600*/  F2FP.F16.F32.PACK_AB R16, R70, R144 ;  /* 0x000000904610723e */ /* 0x008fe200000000ff */
[----:B------:R-:W1:Y:S01]  /*5610*/  SHFL.BFLY PT, R14, R2, 0x1, 0x1f ;  /* 0x0c201f00020e7f89 */ /* 0x000e6200000e0000 */
[----:B------:R-:W-:Y:S02]  /*5620*/  LOP3.LUT R4, R4, R5, RZ, 0xc0, !PT ;  /* 0x0000000504047212 */ /* 0x000fe400078ec0ff */
[----:B------:R-:W-:Y:S02]  /*5630*/  LOP3.LUT R5, R11, R16, RZ, 0xc0, !PT ;  /* 0x000000100b057212 */ /* 0x000fe400078ec0ff */
[----:B------:R-:W-:Y:S02]  /*5640*/  LOP3.LUT R11, R27, R100, R105, 0x96, !PT ;  /* 0x000000641b0b7212 */ /* 0x000fe400078e9669 */
[----:B------:R-:W-:-:S03]  /*5650*/  LOP3.LUT R12, R47, R26, R75, 0x96, !PT ;  /* 0x0000001a2f0c7212 */ /* 0x000fc600078e964b */
[C---:B------:R-:W-:Y:S06]  /*5660*/  HMMA.16816.F32 R92, R4.reuse, R56, R36 ;  /* 0x00000038045c723c */ /* 0x040fec0000001824 */
[----:B------:R-:W-:Y:S01]  /*5670*/  HMMA.16816.F32 R96, R4, R52, R28 ;  /* 0x000000340460723c */ /* 0x000fe2000000181c */
[----:B----4-:R-:W-:-:S05]  /*5680*/  FMNMX.FTZ R0, R0, R13, !PT ;  /* 0x0000000d00007209 */ /* 0x010fca0007810000 */
[C---:B------:R-:W-:Y:S06]  /*5690*/  HMMA.16816.F32 R84, R4.reuse, R58, R32 ;  /* 0x0000003a0454723c */ /* 0x040fec0000001820 */
[----:B------:R-:W-:Y:S07]  /*56a0*/  HMMA.16816.F32 R88, R4, R54, R20 ;  /* 0x000000360458723c */ /* 0x000fee0000001814 */
[----:B------:R-:W-:-:S04]  /*56b0*/  IMAD.WIDE.U32 R4, R11, -0x2daee0ad, RZ ;  /* 0xd2511f530b047825 */ /* 0x000fc800078e00ff */
[----:B------:R-:W-:Y:S01]  /*56c0*/  IMAD.WIDE.U32 R6, R12, -0x2daee0ad, RZ ;  /* 0xd2511f530c067825 */ /* 0x000fe200078e00ff */
[----:B------:R-:W-:Y:S01]  /*56d0*/  LOP3.LUT R5, R5, R62, R81, 0x96, !PT ;  /* 0x0000003e05057212 */ /* 0x000fe200078e9651 */
[----:B------:R-:W2:Y:S03]  /*56e0*/  SHFL.BFLY PT, R11, R0, 0x1, 0x1f ;  /* 0x0c201f00000b7f89 */ /* 0x000ea600000e0000 */
[----:B------:R-:W-:Y:S01]  /*56f0*/  LOP3.LUT R7, R7, R4, R238, 0x96, !PT ;  /* 0x0000000407077212 */ /* 0x000fe200078e96ee */
[----:B------:R-:W-:-:S04]  /*5700*/  IMAD.WIDE.U32 R4, R5, -0x326172a9, RZ ;  /* 0xcd9e8d5705047825 */ /* 0x000fc800078e00ff */
[----:B------:R-:W-:Y:S01]  /*5710*/  IMAD.WIDE.U32 R18, R7, -0x326172a9, RZ ;  /* 0xcd9e8d5707127825 */ /* 0x000fe200078e00ff */
[----:B------:R-:W-:Y:S02]  /*5720*/  LOP3.LUT R5, R5, R46, R229, 0x96, !PT ;  /* 0x0000002e05057212 */ /* 0x000fe400078e96e5 */
[----:B-1----:R-:W-:Y:S02]  /*5730*/  FMNMX.FTZ R138, R2, R14, !PT ;  /* 0x0000000e028a7209 */ /* 0x002fe40007810000 */
[----:B------:R-:W-:Y:S01]  /*5740*/  LOP3.LUT R7, R19, R4, R236, 0x96, !PT ;  /* 0x0000000413077212 */ /* 0x000fe200078e96ec */
[----:B------:R-:W-:Y:S01]  /*5750*/  IMAD.WIDE.U32 R4, R5, -0x2daee0ad, RZ ;  /* 0xd2511f5305047825 */ /* 0x000fe200078e00ff */
[----:B------:R-:W-:-:S03]  /*5760*/  FSETP.NEU.FTZ.AND P1, PT, R138, -INF , PT ;  /* 0xff8000008a00780b */ /* 0x000fc60003f3d000 */
[----:B------:R-:W-:Y:S01]  /*5770*/  FMUL.FTZ R2, R138, UR14 ;  /* 0x0000000e8a027c20 */ /* 0x000fe20008410000 */
[----:B------:R-:W-:-:S04]  /*5780*/  IMAD.WIDE.U32 R16, R7, -0x2daee0ad, RZ ;  /* 0xd2511f5307107825 */ /* 0x000fc800078e00ff */
[----:B------:R-:W-:Y:S02]  /*5790*/  FSEL R2, R2, RZ, P1 ;  /* 0x000000ff02027208 */ /* 0x000fe40000800000 */
[----:B------:R-:W-:Y:S02]  /*57a0*/  LOP3.LUT R4, R17, R4, R234, 0x96, !PT ;  /* 0x0000000411047212 */ /* 0x000fe400078e96ea */
[----:B------:R-:W-:Y:S02]  /*57b0*/  LOP3.LUT R12, R5, R6, R237, 0x96, !PT ;  /* 0x00000006050c7212 */ /* 0x000fe400078e96ed */
[----:B--2---:R-:W-:Y:S01]  /*57c0*/  FMNMX.FTZ R137, R0, R11, !PT ;  /* 0x0000000b00897209 */ /* 0x004fe20007810000 */
[----:B------:R-:W-:Y:S01]  /*57d0*/  FFMA.FTZ R0, R45, UR14, -R2 ;  /* 0x0000000e2d007c23 */ /* 0x000fe20008010802 */
[----:B------:R-:W-:-:S04]  /*57e0*/  IMAD.WIDE.U32 R4, R4, -0x326172a9, RZ ;  /* 0xcd9e8d5704047825 */ /* 0x000fc800078e00ff */
[----:B------:R-:W-:Y:S01]  /*57f0*/  FFMA.FTZ R6, R68, UR14, -R2 ;  /* 0x0000000e44067c23 */ /* 0x000fe20008010802 */
[----:B------:R1:W-:Y:S01]  /*5800*/  MUFU.EX2 R104, R0 ;  /* 0x0000000000687308 */ /* 0x0003e20000000800 */
[----:B------:R-:W-:-:S07]  /*5810*/  FSETP.NEU.FTZ.AND P1, PT, R137, -INF , PT ;  /* 0xff8000008900780b */ /* 0x000fce0003f3d000 */
[----:B------:R2:W-:Y:S01]  /*5820*/  MUFU.EX2 R106, R6 ;  /* 0x00000006006a7308 */ /* 0x0005e20000000800 */
[----:B-1----:R-:W-:-:S04]  /*5830*/  LOP3.LUT R0, R4, 0xffff, RZ, 0xc0, !PT ;  /* 0x0000ffff04007812 */ /* 0x002fc800078ec0ff */
[----:B------:R-:W-:Y:S02]  /*5840*/  SHF.R.U32.HI R7, RZ, 0x8, R0 ;  /* 0x00000008ff077819 */ /* 0x000fe40000011600 */
[----:B------:R-:W-:Y:S01]  /*5850*/  LOP3.LUT R0, R4, 0xff, RZ, 0xc0, !PT ;  /* 0x000000ff04007812 */ /* 0x000fe200078ec0ff */
[----:B--2---:R-:W-:-:S03]  /*5860*/  FFMA.FTZ R6, R145, UR14, -R2 ;  /* 0x0000000e91067c23 */ /* 0x004fc60008010802 */
[----:B------:R-:W-:Y:S01]  /*5870*/  PRMT R15, R0, 0x5410, R7 ;  /* 0x00005410000f7816 */ /* 0x000fe20000000007 */
[----:B------:R-:W-:Y:S01]  /*5880*/  FMUL.FTZ R0, R137, UR14 ;  /* 0x0000000e89007c20 */ /* 0x000fe20008410000 */
[----:B------:R1:W-:Y:S01]  /*5890*/  MUFU.EX2 R71, R6 ;  /* 0x0000000600477308 */ /* 0x0003e20000000800 */
[----:B------:R-:W-:Y:S01]  /*58a0*/  IMAD.WIDE.U32 R12, R12, -0x326172a9, RZ ;  /* 0xcd9e8d570c0c7825 */ /* 0x000fe200078e00ff */
[----:B------:R-:W-:Y:S02]  /*58b0*/  SHF.R.U32.HI R11, RZ, 0x18, R4 ;  /* 0x00000018ff0b7819 */ /* 0x000fe40000011604 */
[----:B------:R-:W-:Y:S01]  /*58c0*/  FSEL R0, R0, RZ, P1 ;  /* 0x000000ff00007208 */ /* 0x000fe20000800000 */
[----:B-1----:R-:W-:-:S04]  /*58d0*/  FFMA.FTZ R6, R115, UR14, -R2 ;  /* 0x0000000e73067c23 */ /* 0x002fc80008010802 */
[----:B------:R1:W2:Y:S01]  /*58e0*/  MUFU.EX2 R117, R6 ;  /* 0x0000000600757308 */ /* 0x0002a20000000800 */
[----:B------:R-:W-:Y:S01]  /*58f0*/  FFMA.FTZ R7, R146, UR14, -R0 ;  /* 0x0000000e92077c23 */ /* 0x000fe20008010800 */
[----:B-1----:R-:W-:Y:S02]  /*5900*/  SHF.R.U32.HI R6, RZ, 0x10, R4 ;  /* 0x00000010ff067819 */ /* 0x002fe40000011604 */
[----:B------:R-:W-:Y:S02]  /*5910*/  LOP3.LUT R4, R5, R12, R72, 0x96, !PT ;  /* 0x0000000c05047212 */ /* 0x000fe400078e9648 */
[----:B------:R-:W-:Y:S01]  /*5920*/  LOP3.LUT R5, R6, 0xff, RZ, 0xc0, !PT ;  /* 0x000000ff06057812 */ /* 0x000fe200078ec0ff */
[----:B------:R-:W-:Y:S01]  /*5930*/  FFMA.FTZ R6, R120, UR14, -R0 ;  /* 0x0000000e78067c23 */ /* 0x000fe20008010800 */
[----:B------:R-:W-:Y:S01]  /*5940*/  MUFU.EX2 R252, R7 ;  /* 0x0000000700fc7308 */ /* 0x000fe20000000800 */
[----:B------:R-:W-:Y:S02]  /*5950*/  LOP3.LUT R12, R4, 0xff, RZ, 0xc0, !PT ;  /* 0x000000ff040c7812 */ /* 0x000fe400078ec0ff */
[----:B------:R-:W-:-:S05]  /*5960*/  PRMT R14, R5, 0x5410, R11 ;  /* 0x00005410050e7816 */ /* 0x000fca000000000b */
[----:B------:R1:W3:Y:S01]  /*5970*/  MUFU.EX2 R114, R6 ;  /* 0x0000000600727308 */ /* 0x0002e20000000800 */
[----:B------:R-:W-:Y:S02]  /*5980*/  LOP3.LUT R5, R4, 0xffff, RZ, 0xc0, !PT ;  /* 0x0000ffff04057812 */ /* 0x000fe400078ec0ff */
[--C-:B------:R-:W-:Y:S01]  /*5990*/  SHF.R.U32.HI R11, RZ, 0x18, R4.reuse ;  /* 0x00000018ff0b7819 */ /* 0x100fe20000011604 */
[----:B------:R4:W-:Y:S01]  /*59a0*/  STL [R1+0xe8], R213 ;  /* 0x0000e8d501007387 */ /* 0x0009e20000100800 */
[----:B-1----:R-:W-:-:S04]  /*59b0*/  SHF.R.U32.HI R6, RZ, 0x10, R4 ;  /* 0x00000010ff067819 */ /* 0x002fc80000011604 */
[----:B------:R-:W-:Y:S02]  /*59c0*/  LOP3.LUT R4, R6, 0xff, RZ, 0xc0, !PT ;  /* 0x000000ff06047812 */ /* 0x000fe400078ec0ff */
[----:B------:R-:W-:Y:S02]  /*59d0*/  SHF.R.U32.HI R7, RZ, 0x8, R5 ;  /* 0x00000008ff077819 */ /* 0x000fe40000011605 */
[----:B------:R-:W-:Y:S01]  /*59e0*/  PRMT R11, R4, 0x5410, R11 ;  /* 0x00005410040b7816 */ /* 0x000fe2000000000b */
[--C-:B------:R-:W-:Y:S01]  /*59f0*/  FFMA.FTZ R4, R69, UR14, -R0.reuse ;  /* 0x0000000e45047c23 */ /* 0x100fe20008010800 */
[----:B------:R-:W-:Y:S01]  /*5a00*/  FFMA.FTZ R5, R64, UR14, -R0 ;  /* 0x0000000e40057c23 */ /* 0x000fe20008010800 */
[----:B------:R-:W-:Y:S02]  /*5a10*/  HSET2.LE.AND R6, R15, R202, PT ;  /* 0x000000ca0f067233 */ /* 0x000fe40003803000 */
[----:B------:R2:W-:Y:S01]  /*5a20*/  MUFU.EX2 R63, R4 ;  /* 0x00000004003f7308 */ /* 0x0005e20000000800 */
[----:B------:R-:W-:-:S02]  /*5a30*/  PRMT R12, R12, 0x5410, R7 ;  /* 0x000054100c0c7816 */ /* 0x000fc40000000007 */
[----:B------:R-:W-:-:S05]  /*5a40*/  HSET2.LE.AND R7, R14, R202, PT ;  /* 0x000000ca0e077233 */ /* 0x000fca0003803000 */
[----:B----4-:R1:W4:Y:S01]  /*5a50*/  MUFU.EX2 R213, R5 ;  /* 0x0000000500d57308 */ /* 0x0103220000000800 */
[----:B--2---:R-:W-:-:S04]  /*5a60*/  F2FP.F16.F32.PACK_AB R4, R117, R71 ;  /* 0x000000477504723e */ /* 0x004fc800000000ff */
[----:B------:R-:W-:Y:S02]  /*5a70*/  LOP3.LUT R6, R6, R4, RZ, 0xc0, !PT ;  /* 0x0000000406067212 */ /* 0x000fe400078ec0ff */
[----:B---3--:R-:W-:Y:S02]  /*5a80*/  F2FP.F16.F32.PACK_AB R4, R114, R252 ;  /* 0x000000fc7204723e */ /* 0x008fe400000000ff */
[----:B-1----:R-:W-:Y:S02]  /*5a90*/  F2FP.F16.F32.PACK_AB R5, R106, R104 ;  /* 0x000000686a05723e */ /* 0x002fe400000000ff */
[----:B------:R-:W-:Y:S02]  /*5aa0*/  LOP3.LUT R7, R7, R4, RZ, 0xc0, !PT ;  /* 0x0000000407077212 */ /* 0x000fe400078ec0ff */
[----:B------:R-:W-:-:S05]  /*5ab0*/  HSET2.LE.AND R4, R12, R202, PT ;  /* 0x000000ca0c047233 */ /* 0x000fca0003803000 */
[----:B------:R-:W-:Y:S02]  /*5ac0*/  LOP3.LUT R4, R4, R5, RZ, 0xc0, !PT ;  /* 0x0000000504047212 */ /* 0x000fe400078ec0ff */
[----:B------:R-:W-:Y:S02]  /*5ad0*/  HSET2.LE.AND R5, R11, R202, PT ;  /* 0x000000ca0b057233 */ /* 0x000fe40003803000 */
[----:B----4-:R-:W-:-:S04]  /*5ae0*/  F2FP.F16.F32.PACK_AB R11, R63, R213 ;  /* 0x000000d53f0b723e */ /* 0x010fc800000000ff */
[----:B------:R-:W-:-:S07]  /*5af0*/  LOP3.LUT R5, R5, R11, RZ, 0xc0, !PT ;  /* 0x0000000b05057212 */ /* 0x000fce00078ec0ff */
[C---:B------:R-:W-:Y:S06]  /*5b00*/  HMMA.16816.F32 R36, R4.reuse, R48, RZ ;  /* 0x000000300424723c */ /* 0x040fec00000018ff */
[C---:B------:R-:W-:Y:S06]  /*5b10*/  HMMA.16816.F32 R32, R4.reuse, R50, RZ ;  /* 0x000000320420723c */ /* 0x040fec00000018ff */
[C---:B------:R-:W-:Y:S06]  /*5b20*/  HMMA.16816.F32 R28, R4.reuse, R40, RZ ;  /* 0x00000028041c723c */ /* 0x040fec00000018ff */
[----:B------:R-:W-:Y:S01]  /*5b30*/  HMMA.16816.F32 R20, R4, R42, RZ ;  /* 0x0000002a0414723c */ /* 0x000fe200000018ff */
[----:B------:R-:W-:-:S06]  /*5b40*/  LOP3.LUT R11, R13, R18, R235, 0x96, !PT ;  /* 0x000000120d0b7212 */ /* 0x000fcc00078e96eb */
[----:B------:R-:W-:-:S04]  /*5b50*/  FFMA.FTZ R4, R149, UR14, -R2 ;  /* 0x0000000e95047c23 */ /* 0x000fc80008010802 */
[----:B------:R1:W-:Y:S01]  /*5b60*/  MUFU.EX2 R207, R4 ;  /* 0x0000000400cf7308 */ /* 0x0003e20000000800 */
[----:B------:R-:W-:-:S07]  /*5b70*/  FFMA.FTZ R6, R123, UR14, -R2 ;  /* 0x0000000e7b067c23 */ /* 0x000fce0008010802 */
[----:B------:R-:W-:Y:S01]  /*5b80*/  MUFU.EX2 R215, R6 ;  /* 0x0000000600d77308 */ /* 0x000fe20000000800 */
[----:B-1----:R-:W-:-:S07]  /*5b90*/  FFMA.FTZ R4, R148, UR14, -R2 ;  /* 0x0000000e94047c23 */ /* 0x002fce0008010802 */
[----:B------:R1:W-:Y:S01]  /*5ba0*/  MUFU.EX2 R118, R4 ;  /* 0x0000000400767308 */ /* 0x0003e20000000800 */
[----:B------:R-:W-:Y:S01]  /*5bb0*/  FFMA.FTZ R7, R121, UR14, -R2 ;  /* 0x0000000e79077c23 */ /* 0x000fe20008010802 */
[----:B-1----:R-:W-:-:S05]  /*5bc0*/  IMAD.WIDE.U32 R4, R11, -0x2daee0ad, RZ ;  /* 0xd2511f530b047825 */ /* 0x002fca00078e00ff */
[----:B------:R-:W-:Y:S02]  /*5bd0*/  LOP3.LUT R6, R5, R16, R73, 0x96, !PT ;  /* 0x0000001005067212 */ /* 0x000fe400078e9649 */
[C---:B------:R-:W-:Y:S02]  /*5be0*/  LOP3.LUT R5, R4.reuse, 0xffff, RZ, 0xc0, !PT ;  /* 0x0000ffff04057812 */ /* 0x040fe400078ec0ff */
[----:B------:R-:W-:Y:S02]  /*5bf0*/  LOP3.LUT R13, R4, 0xff, RZ, 0xc0, !PT ;  /* 0x000000ff040d7812 */ /* 0x000fe400078ec0ff */
[--C-:B------:R-:W-:Y:S02]  /*5c00*/  SHF.R.U32.HI R12, RZ, 0x10, R4.reuse ;  /* 0x00000010ff0c7819 */ /* 0x100fe40000011604 */
[----:B------:R-:W-:Y:S02]  /*5c10*/  SHF.R.U32.HI R11, RZ, 0x18, R4 ;  /* 0x00000018ff0b7819 */ /* 0x000fe40000011604 */
[----:B------:R-:W-:Y:S01]  /*5c20*/  SHF.R.U32.HI R4, RZ, 0x8, R5 ;  /* 0x00000008ff047819 */ /* 0x000fe20000011605 */
[----:B------:R-:W-:-:S03]  /*5c30*/  FFMA.FTZ R5, R147, UR14, -R0 ;  /* 0x0000000e93057c23 */ /* 0x000fc60008010800 */
[----:B------:R-:W-:Y:S01]  /*5c40*/  PRMT R14, R13, 0x5410, R4 ;  /* 0x000054100d0e7816 */ /* 0x000fe20000000004 */
[----:B------:R1:W-:Y:S01]  /*5c50*/  MUFU.EX2 R216, R5 ;  /* 0x0000000500d87308 */ /* 0x0003e20000000800 */
[----:B------:R-:W-:-:S04]  /*5c60*/  LOP3.LUT R4, R12, 0xff, RZ, 0xc0, !PT ;  /* 0x000000ff0c047812 */ /* 0x000fc800078ec0ff */
[----:B------:R-:W-:-:S03]  /*5c70*/  PRMT R13, R4, 0x5410, R11 ;  /* 0x00005410040d7816 */ /* 0x000fc6000000000b */
[----:B------:R2:W3:Y:S01]  /*5c80*/  MUFU.EX2 R8, R7 ;  /* 0x0000000700087308 */ /* 0x0004e20000000800 */
[----:B------:R-:W-:Y:S01]  /*5c90*/  LOP3.LUT R4, R6, 0xffff, RZ, 0xc0, !PT ;  /* 0x0000ffff06047812 */ /* 0x000fe200078ec0ff */
[----:B-1----:R-:W-:Y:S01]  /*5ca0*/  FFMA.FTZ R5, R122, UR14, -R0 ;  /* 0x0000000e7a057c23 */ /* 0x002fe20008010800 */
[----:B------:R-:W-:-:S05]  /*5cb0*/  LOP3.LUT R11, R6, 0xff, RZ, 0xc0, !PT ;  /* 0x000000ff060b7812 */ /* 0x000fca00078ec0ff */
[----:B------:R1:W4:Y:S01]  /*5cc0*/  MUFU.EX2 R3, R5 ;  /* 0x0000000500037308 */ /* 0x0003220000000800 */
[--C-:B--2---:R-:W-:Y:S02]  /*5cd0*/  SHF.R.U32.HI R7, RZ, 0x18, R6.reuse ;  /* 0x00000018ff077819 */ /* 0x104fe40000011606 */
[----:B-1----:R-:W-:Y:S02]  /*5ce0*/  SHF.R.U32.HI R5, RZ, 0x10, R6 ;  /* 0x00000010ff057819 */ /* 0x002fe40000011606 */
[----:B------:R-:W-:Y:S02]  /*5cf0*/  SHF.R.U32.HI R6, RZ, 0x8, R4 ;  /* 0x00000008ff067819 */ /* 0x000fe40000011604 */
[----:B------:R-:W-:Y:S02]  /*5d00*/  LOP3.LUT R4, R5, 0xff, RZ, 0xc0, !PT ;  /* 0x000000ff05047812 */ /* 0x000fe400078ec0ff */
[----:B------:R-:W-:Y:S02]  /*5d10*/  PRMT R12, R11, 0x5410, R6 ;  /* 0x000054100b0c7816 */ /* 0x000fe40000000006 */
[----:B------:R-:W-:Y:S01]  /*5d20*/  PRMT R11, R4, 0x5410, R7 ;  /* 0x00005410040b7816 */ /* 0x000fe20000000007 */
[--C-:B------:R-:W-:Y:S01]  /*5d30*/  FFMA.FTZ R4, R150, UR14, -R0.reuse ;  /* 0x0000000e96047c23 */ /* 0x100fe20008010800 */
[----:B------:R-:W-:Y:S01]  /*5d40*/  FFMA.FTZ R5, R151, UR14, -R0 ;  /* 0x0000000e97057c23 */ /* 0x000fe20008010800 */
[----:B------:R-:W-:-:S02]  /*5d50*/  HSET2.LE.AND R6, R14, R202, PT ;  /* 0x000000ca0e067233 */ /* 0x000fc40003803000 */
[----:B------:R3:W-:Y:S01]  /*5d60*/  MUFU.EX2 R149, R4 ;  /* 0x0000000400957308 */ /* 0x0007e20000000800 */
[----:B------:R-:W-:-:S07]  /*5d70*/  HSET2.LE.AND R7, R13, R202, PT ;  /* 0x000000ca0d077233 */ /* 0x000fce0003803000 */
[----:B------:R1:W2:Y:S01]  /*5d80*/  MUFU.EX2 R148, R5 ;  /* 0x0000000500947308 */ /* 0x0002a20000000800 */
[----:B---3--:R-:W-:-:S04]  /*5d90*/  F2FP.F16.F32.PACK_AB R4, R8, R215 ;  /* 0x000000d70804723e */ /* 0x008fc800000000ff */
[----:B------:R-:W-:Y:S02]  /*5da0*/  LOP3.LUT R6, R6, R4, RZ, 0xc0, !PT ;  /* 0x0000000406067212 */ /* 0x000fe400078ec0ff */
[----:B----4-:R-:W-:Y:S02]  /*5db0*/  F2FP.F16.F32.PACK_AB R4, R3, R216 ;  /* 0x000000d80304723e */ /* 0x010fe400000000ff */
[----:B-1----:R-:W-:Y:S02]  /*5dc0*/  F2FP.F16.F32.PACK_AB R5, R118, R207 ;  /* 0x000000cf7605723e */ /* 0x002fe400000000ff */
[----:B------:R-:W-:Y:S02]  /*5dd0*/  LOP3.LUT R7, R7, R4, RZ, 0xc0, !PT ;  /* 0x0000000407077212 */ /* 0x000fe400078ec0ff */
[----:B------:R-:W-:Y:S01]  /*5de0*/  HSET2.LE.AND R4, R12, R202, PT ;  /* 0x000000ca0c047233 */ /* 0x000fe20003803000 */
[----:B------:R-:W-:-:S04]  /*5df0*/  UIADD3 UR4, UR6, 0x1, URZ ;  /* 0x0000000106047890 */ /* 0x000fc8000fffe03f */
[----:B------:R-:W-:Y:S02]  /*5e00*/  LOP3.LUT R4, R4, R5, RZ, 0xc0, !PT ;  /* 0x0000000504047212 */ /* 0x000fe400078ec0ff */
[----:B------:R-:W-:Y:S02]  /*5e10*/  HSET2.LE.AND R5, R11, R202, PT ;  /* 0x000000ca0b057233 */ /* 0x000fe40003803000 */
[----:B--2---:R-:W-:-:S04]  /*5e20*/  F2FP.F16.F32.PACK_AB R11, R149, R148 ;  /* 0x00000094950b723e */ /* 0x004fc800000000ff */
[----:B------:R-:W-:Y:S02]  /*5e30*/  LOP3.LUT R5, R5, R11, RZ, 0xc0, !PT ;  /* 0x0000000b05057212 */ /* 0x000fe400078ec0ff */
[----:B------:R-:W-:-:S05]  /*5e40*/  LOP3.LUT R11, R83, UR4, R223, 0x96, !PT ;  /* 0x00000004530b7c12 */ /* 0x000fca000f8e96df */
[C---:B------:R-:W-:Y:S06]  /*5e50*/  HMMA.16816.F32 R76, R4.reuse, R52, R28 ;  /* 0x00000034044c723c */ /* 0x040fec000000181c */
[C---:B------:R-:W-:Y:S06]  /*5e60*/  HMMA.16816.F32 R36, R4.reuse, R56, R36 ;  /* 0x000000380424723c */ /* 0x040fec0000001824 */
[C---:B------:R-:W-:Y:S06]  /*5e70*/  HMMA.16816.F32 R32, R4.reuse, R58, R32 ;  /* 0x0000003a0420723c */ /* 0x040fec0000001820 */
[----:B------:R-:W-:Y:S07]  /*5e80*/  HMMA.16816.F32 R52, R4, R54, R20 ;  /* 0x000000360434723c */ /* 0x000fee0000001814 */
[----:B------:R-:W-:-:S05]  /*5e90*/  IMAD.WIDE.U32 R4, R11, -0x326172a9, RZ ;  /* 0xcd9e8d570b047825 */ /* 0x000fca00078e00ff */
[----:B------:R-:W-:Y:S02]  /*5ea0*/  LOP3.LUT R6, R5, R100, R105, 0x96, !PT ;  /* 0x0000006405067212 */ /* 0x000fe400078e9669 */
[----:B------:R-:W-:-:S03]  /*5eb0*/  LOP3.LUT R11, R47, R4, R75, 0x96, !PT ;  /* 0x000000042f0b7212 */ /* 0x000fc600078e964b */
[----:B------:R-:W-:-:S04]  /*5ec0*/  IMAD.WIDE.U32 R6, R6, -0x2daee0ad, RZ ;  /* 0xd2511f5306067825 */ /* 0x000fc800078e00ff */
[----:B------:R-:W-:Y:S01]  /*5ed0*/  IMAD.WIDE.U32 R12, R11, -0x2daee0ad, RZ ;  /* 0xd2511f530b0c7825 */ /* 0x000fe200078e00ff */
[----:B------:R-:W-:-:S04]  /*5ee0*/  LOP3.LUT R7, R7, R62, R81, 0x96, !PT ;  /* 0x0000003e07077212 */ /* 0x000fc800078e9651 */
[----:B------:R-:W-:Y:S01]  /*5ef0*/  LOP3.LUT R11, R13, R6, R238, 0x96, !PT ;  /* 0x000000060d0b7212 */ /* 0x000fe200078e96ee */
[----:B------:R-:W-:-:S04]  /*5f00*/  IMAD.WIDE.U32 R6, R7, -0x326172a9, RZ ;  /* 0xcd9e8d5707067825 */ /* 0x000fc800078e00ff */
[----:B------:R-:W-:Y:S01]  /*5f10*/  IMAD.WIDE.U32 R48, R11, -0x326172a9, RZ ;  /* 0xcd9e8d570b307825 */ /* 0x000fe200078e00ff */
[----:B------:R-:W-:-:S04]  /*5f20*/  LOP3.LUT R7, R7, R46, R229, 0x96, !PT ;  /* 0x0000002e07077212 */ /* 0x000fc800078e96e5 */
[----:B------:R-:W-:Y:S02]  /*5f30*/  LOP3.LUT R6, R49, R6, R236, 0x96, !PT ;  /* 0x0000000631067212 */ /* 0x000fe400078e96ec */
[----:B------:R-:W-:Y:S02]  /*5f40*/  LOP3.LUT R13, R5, R80, R105, 0x96, !PT ;  /* 0x00000050050d7212 */ /* 0x000fe400078e9669 */
[----:B------:R-:W-:Y:S01]  /*5f50*/  LOP3.LUT R11, R61, R4, R75, 0x96, !PT ;  /* 0x000000043d0b7212 */ /* 0x000fe200078e964b */
[----:B------:R-:W-:-:S04]  /*5f60*/  IMAD.WIDE.U32 R4, R7, -0x2daee0ad, RZ ;  /* 0xd2511f5307047825 */ /* 0x000fc800078e00ff */
[----:B------:R-:W-:Y:S01]  /*5f70*/  IMAD.WIDE.U32 R50, R6, -0x2daee0ad, RZ ;  /* 0xd2511f5306327825 */ /* 0x000fe200078e00ff */
[----:B------:R-:W-:-:S04]  /*5f80*/  LOP3.LUT R16, R5, R12, R237, 0x96, !PT ;  /* 0x0000000c05107212 */ /* 0x000fc800078e96ed */
[----:B------:R-:W-:Y:S01]  /*5f90*/  LOP3.LUT R4, R51, R4, R234, 0x96, !PT ;  /* 0x0000000433047212 */ /* 0x000fe200078e96ea */
[----:B------:R-:W-:-:S04]  /*5fa0*/  IMAD.WIDE.U32 R6, R13, -0x2daee0ad, RZ ;  /* 0xd2511f530d067825 */ /* 0x000fc800078e00ff */
[----:B------:R-:W-:-:S04]  /*5fb0*/  IMAD.WIDE.U32 R14, R11, -0x2daee0ad, RZ ;  /* 0xd2511f530b0e7825 */ /* 0x000fc800078e00ff */
[----:B------:R-:W-:Y:S01]  /*5fc0*/  IMAD.WIDE.U32 R4, R4, -0x326172a9, RZ ;  /* 0xcd9e8d5704047825 */ /* 0x000fe200078e00ff */
[----:B------:R-:W-:Y:S02]  /*5fd0*/  LOP3.LUT R15, R15, R6, R238, 0x96, !PT ;  /* 0x000000060f0f7212 */ /* 0x000fe400078e96ee */
[----:B------:R-:W-:Y:S02]  /*5fe0*/  LOP3.LUT R12, R7, R74, R81, 0x96, !PT ;  /* 0x0000004a070c7212 */ /* 0x000fe400078e9651 */
[----:B------:R-:W-:Y:S02]  /*5ff0*/  LOP3.LUT R6, R4, 0xffff, RZ, 0xc0, !PT ;  /* 0x0000ffff04067812 */ /* 0x000fe400078ec0ff */
[----:B------:R-:W-:Y:S02]  /*6000*/  SHF.R.U32.HI R7, RZ, 0x10, R4 ;  /* 0x00000010ff077819 */ /* 0x000fe40000011604 */
[----:B------:R-:W-:Y:S02]  /*6010*/  SHF.R.U32.HI R11, RZ, 0x8, R6 ;  /* 0x00000008ff0b7819 */ /* 0x000fe40000011606 */
[----:B------:R-:W-:Y:S01]  /*6020*/  LOP3.LUT R6, R7, 0xff, RZ, 0xc0, !PT ;  /* 0x000000ff07067812 */ /* 0x000fe200078ec0ff */
[----:B------:R-:W-:Y:S01]  /*6030*/  IMAD.WIDE.U32 R12, R12, -0x326172a9, RZ ;  /* 0xcd9e8d570c0c7825 */ /* 0x000fe200078e00ff */
[----:B------:R-:W-:-:S02]  /*6040*/  LOP3.LUT R7, R4, 0xff, RZ, 0xc0, !PT ;  /* 0x000000ff04077812 */ /* 0x000fc400078ec0ff */
[----:B------:R-:W-:-:S04]  /*6050*/  SHF.R.U32.HI R4, RZ, 0x18, R4 ;  /* 0x00000018ff047819 */ /* 0x000fc80000011604 */
[----:B------:R-:W-:Y:S02]  /*6060*/  PRMT R28, R6, 0x5410, R4 ;  /* 0x00005410061c7816 */ /* 0x000fe40000000004 */
[----:B------:R-:W-:Y:S01]  /*6070*/  LOP3.LUT R6, R13, R60, R229, 0x96, !PT ;  /* 0x0000003c0d067212 */ /* 0x000fe200078e96e5 */
[----:B------:R-:W-:Y:S01]  /*6080*/  IMAD.WIDE.U32 R44, R16, -0x326172a9, RZ ;  /* 0xcd9e8d57102c7825 */ /* 0x000fe200078e00ff */
[----:B------:R-:W-:-:S03]  /*6090*/  PRMT R19, R7, 0x5410, R11 ;  /* 0x0000541007137816 */ /* 0x000fc6000000000b */
[----:B------:R-:W-:Y:S01]  /*60a0*/  IMAD.WIDE.U32 R6, R6, -0x2daee0ad, RZ ;  /* 0xd2511f5306067825 */ /* 0x000fe200078e00ff */
[----:B------:R-:W-:-:S03]  /*60b0*/  LOP3.LUT R4, R5, R44, R72, 0x96, !PT ;  /* 0x0000002c05047212 */ /* 0x000fc600078e9648 */
[----:B------:R-:W-:Y:S01]  /*60c0*/  IMAD.WIDE.U32 R26, R15, -0x326172a9, RZ ;  /* 0xcd9e8d570f1a7825 */ /* 0x000fe200078e00ff */
[----:B------:R-:W-:-:S03]  /*60d0*/  LOP3.LUT R14, R7, R14, R237, 0x96, !PT ;  /* 0x0000000e070e7212 */ /* 0x000fc600078e96ed */
[----:B------:R-:W-:Y:S01]  /*60e0*/  FFMA.FTZ R7, R155, UR14, -R2 ;  /* 0x0000000e9b077c23 */ /* 0x000fe20008010802 */
[----:B------:R-:W-:Y:S02]  /*60f0*/  LOP3.LUT R5, R4, 0xffff, RZ, 0xc0, !PT ;  /* 0x0000ffff04057812 */ /* 0x000fe400078ec0ff */
[----:B------:R-:W-:Y:S01]  /*6100*/  LOP3.LUT R12, R27, R12, R236, 0x96, !PT ;  /* 0x0000000c1b0c7212 */ /* 0x000fe200078e96ec */
[----:B------:R1:W-:Y:S01]  /*6110*/  MUFU.EX2 R151, R7 ;  /* 0x0000000700977308 */ /* 0x0003e20000000800 */
[----:B------:R-:W-:-:S03]  /*6120*/  FFMA.FTZ R11, R154, UR14, -R2 ;  /* 0x0000000e9a0b7c23 */ /* 0x000fc60008010802 */
[----:B------:R-:W-:-:S04]  /*6130*/  IMAD.WIDE.U32 R22, R12, -0x2daee0ad, RZ ;  /* 0xd2511f530c167825 */ /* 0x000fc800078e00ff */
[----:B------:R2:W3:Y:S01]  /*6140*/  MUFU.EX2 R109, R11 ;  /* 0x0000000b006d7308 */ /* 0x0004e20000000800 */
[----:B-1----:R-:W-:Y:S02]  /*6150*/  SHF.R.U32.HI R7, RZ, 0x8, R5 ;  /* 0x00000008ff077819 */ /* 0x002fe40000011605 */
[----:B------:R-:W-:-:S04]  /*6160*/  LOP3.LUT R5, R4, 0xff, RZ, 0xc0, !PT ;  /* 0x000000ff04057812 */ /* 0x000fc800078ec0ff */
[----:B------:R-:W-:Y:S01]  /*6170*/  PRMT R12, R5, 0x5410, R7 ;  /* 0x00005410050c7816 */ /* 0x000fe20000000007 */
[----:B------:R-:W-:Y:S01]  /*6180*/  FFMA.FTZ R5, R152, UR14, -R2 ;  /* 0x0000000e98057c23 */ /* 0x000fe20008010802 */
[----:B--2---:R-:W-:Y:S02]  /*6190*/  LOP3.LUT R11, R23, R6, R234, 0x96, !PT ;  /* 0x00000006170b7212 */ /* 0x004fe400078e96ea */
[----:B------:R-:W-:Y:S01]  /*61a0*/  SHF.R.U32.HI R6, RZ, 0x10, R4 ;  /* 0x00000010ff067819 */ /* 0x000fe20000011604 */
[----:B------:R1:W-:Y:S01]  /*61b0*/  MUFU.EX2 R214, R5 ;  /* 0x0000000500d67308 */ /* 0x0003e20000000800 */
[----:B------:R-:W-:Y:S01]  /*61c0*/  FFMA.FTZ R7, R160, UR14, -R0 ;  /* 0x0000000ea0077c23 */ /* 0x000fe20008010800 */
[----:B-1----:R-:W-:Y:S02]  /*61d0*/  SHF.R.U32.HI R5, RZ, 0x18, R4 ;  /* 0x00000018ff057819 */ /* 0x002fe40000011604 */
[----:B------:R-:W-:Y:S01]  /*61e0*/  LOP3.LUT R4, R6, 0xff, RZ, 0xc0, !PT ;  /* 0x000000ff06047812 */ /* 0x000fe200078ec0ff */
[----:B------:R-:W-:-:S03]  /*61f0*/  FFMA.FTZ R6, R124, UR14, -R2 ;  /* 0x0000000e7c067c23 */ /* 0x000fc60008010802 */
[----:B------:R-:W-:Y:S01]  /*6200*/  PRMT R13, R4, 0x5410, R5 ;  /* 0x00005410040d7816 */ /* 0x000fe20000000005 */
[----:B------:R-:W-:Y:S01]  /*6210*/  IMAD.WIDE.U32 R4, R11, -0x326172a9, RZ ;  /* 0xcd9e8d570b047825 */ /* 0x000fe200078e00ff */
[----:B------:R1:W2:Y:S03]  /*6220*/  MUFU.EX2 R15, R6 ;  /* 0x00000006000f7308 */ /* 0x0002a60000000800 */
[----:B------:R-:W-:-:S05]  /*6230*/  FFMA.FTZ R11, R156, UR14, -R0 ;  /* 0x0000000e9c0b7c23 */ /* 0x000fca0008010800 */
[----:B------:R4:W-:Y:S01]  /*6240*/  MUFU.EX2 R120, R7 ;  /* 0x0000000700787308 */ /* 0x0009e20000000800 */
[----:B-1----:R-:W-:-:S04]  /*6250*/  LOP3.LUT R6, R4, 0xffff, RZ, 0xc0, !PT ;  /* 0x0000ffff04067812 */ /* 0x002fc800078ec0ff */
[----:B----4-:R-:W-:Y:S02]  /*6260*/  SHF.R.U32.HI R7, RZ, 0x8, R6 ;  /* 0x00000008ff077819 */ /* 0x010fe40000011606 */
[----:B------:R-:W-:Y:S01]  /*6270*/  LOP3.LUT R6, R4, 0xff, RZ, 0xc0, !PT ;  /* 0x000000ff04067812 */ /* 0x000fe200078ec0ff */
[----:B------:R-:W-:-:S03]  /*6280*/  IMAD.WIDE.U32 R20, R14, -0x326172a9, RZ ;  /* 0xcd9e8d570e147825 */ /* 0x000fc600078e00ff */
[----:B------:R-:W-:Y:S02]  /*6290*/  PRMT R18, R6, 0x5410, R7 ;  /* 0x0000541006127816 */ /* 0x000fe40000000007 */
[--C-:B------:R-:W-:Y:S01]  /*62a0*/  SHF.R.U32.HI R6, RZ, 0x10, R4.reuse ;  /* 0x00000010ff067819 */ /* 0x100fe20000011604 */
[----:B------:R1:W4:Y:S01]  /*62b0*/  MUFU.EX2 R154, R11 ;  /* 0x0000000b009a7308 */ /* 0x0003220000000800 */
[----:B------:R-:W-:Y:S02]  /*62c0*/  IMAD.MOV.U32 R147, RZ, RZ, R107 ;  /* 0x000000ffff937224 */ /* 0x000fe400078e006b */
[----:B-1----:R-:W-:Y:S02]  /*62d0*/  LOP3.LUT R11, R6, 0xff, RZ, 0xc0, !PT ;  /* 0x000000ff060b7812 */ /* 0x002fe400078ec0ff */
[----:B------:R-:W-:Y:S02]  /*62e0*/  SHF.R.U32.HI R6, RZ, 0x18, R4 ;  /* 0x00000018ff067819 */ /* 0x000fe40000011604 */
[----:B------:R-:W-:-:S02]  /*62f0*/  LOP3.LUT R4, R5, R20, R72, 0x96, !PT ;  /* 0x0000001405047212 */ /* 0x000fc400078e9648 */
[----:B------:R-:W-:Y:S01]  /*6300*/  PRMT R17, R11, 0x5410, R6 ;  /* 0x000054100b117816 */ /* 0x000fe20000000006 */
[----:B------:R-:W-:Y:S01]  /*6310*/  FFMA.FTZ R6, R163, UR14, -R25 ;  /* 0x0000000ea3067c23 */ /* 0x000fe20008010819 */
[----:B------:R-:W-:-:S03]  /*6320*/  LOP3.LUT R5, R4, 0xffff, RZ, 0xc0, !PT ;  /* 0x0000ffff04057812 */ /* 0x000fc600078ec0ff */
[----:B------:R1:W-:Y:S01]  /*6330*/  MUFU.EX2 R107, R6 ;  /* 0x00000006006b7308 */ /* 0x0003e20000000800 */
[----:B------:R-:W-:Y:S01]  /*6340*/  FFMA.FTZ R7, R153, UR14, -R0 ;  /* 0x0000000e99077c23 */ /* 0x000fe20008010800 */
[----:B---3--:R-:W-:Y:S01]  /*6350*/  IMAD.MOV.U32 R152, RZ, RZ, R109 ;  /* 0x000000ffff987224 */ /* 0x008fe200078e006d */
[----:B-1----:R-:W-:Y:S02]  /*6360*/  SHF.R.U32.HI R6, RZ, 0x8, R5 ;  /* 0x00000008ff067819 */ /* 0x002fe40000011605 */
[----:B------:R-:W-:-:S04]  /*6370*/  LOP3.LUT R5, R4, 0xff, RZ, 0xc0, !PT ;  /* 0x000000ff04057812 */ /* 0x000fc800078ec0ff */
[----:B------:R-:W-:Y:S01]  /*6380*/  PRMT R16, R5, 0x5410, R6 ;  /* 0x0000541005107816 */ /* 0x000fe20000000006 */
[----:B------:R-:W-:Y:S01]  /*6390*/  FFMA.FTZ R5, R157, UR14, -R25 ;  /* 0x0000000e9d057c23 */ /* 0x000fe20008010819 */
[----:B------:R-:W-:-:S03]  /*63a0*/  SHF.R.U32.HI R6, RZ, 0x10, R4 ;  /* 0x00000010ff067819 */ /* 0x000fc60000011604 */
[----:B------:R1:W-:Y:S08]  /*63b0*/  MUFU.EX2 R211, R5 ;  /* 0x0000000500d37308 */ /* 0x0003f00000000800 */
[----:B------:R3:W-:Y:S01]  /*63c0*/  MUFU.EX2 R122, R7 ;  /* 0x00000007007a7308 */ /* 0x0007e20000000800 */
[----:B-1----:R-:W-:Y:S02]  /*63d0*/  SHF.R.U32.HI R5, RZ, 0x18, R4 ;  /* 0x00000018ff057819 */ /* 0x002fe40000011604 */
[----:B------:R-:W-:Y:S01]  /*63e0*/  LOP3.LUT R4, R6, 0xff, RZ, 0xc0, !PT ;  /* 0x000000ff06047812 */ /* 0x000fe200078ec0ff */
[----:B------:R-:W-:-:S03]  /*63f0*/  FFMA.FTZ R6, R159, UR14, -R25 ;  /* 0x0000000e9f067c23 */ /* 0x000fc60008010819 */
[----:B------:R-:W-:Y:S01]  /*6400*/  PRMT R11, R4, 0x5410, R5 ;  /* 0x00005410040b7816 */ /* 0x000fe20000000005 */
[----:B---3--:R-:W-:Y:S01]  /*6410*/  FFMA.FTZ R7, R125, UR14, -R0 ;  /* 0x0000000e7d077c23 */ /* 0x008fe20008010800 */
[----:B------:R-:W-:Y:S01]  /*6420*/  HSET2.LE.AND R4, R12, R202, PT ;  /* 0x000000ca0c047233 */ /* 0x000fe20003803000 */
[----:B------:R1:W-:Y:S01]  /*6430*/  MUFU.EX2 R116, R6 ;  /* 0x0000000600747308 */ /* 0x0003e20000000800 */
[----:B------:R-:W-:Y:S01]  /*6440*/  F2FP.F16.F32.PACK_AB R5, R152, R151 ;  /* 0x000000979805723e */ /* 0x000fe200000000ff */
[----:B--2---:R-:W-:-:S03]  /*6450*/  IMAD.MOV.U32 R160, RZ, RZ, R15 ;  /* 0x000000ffffa07224 */ /* 0x004fc600078e000f */
[----:B------:R-:W-:-:S03]  /*6460*/  LOP3.LUT R12, R4, R5, RZ, 0xc0, !PT ;  /* 0x00000005040c7212 */ /* 0x000fc600078ec0ff */
[----:B------:R2:W3:Y:S01]  /*6470*/  MUFU.EX2 R210, R7 ;  /* 0x0000000700d27308 */ /* 0x0004e20000000800 */
[----:B------:R-:W-:Y:S02]  /*6480*/  HSET2.LE.AND R4, R13, R202, PT ;  /* 0x000000ca0d047233 */ /* 0x000fe40003803000 */
[----:B----4-:R-:W-:Y:S01]  /*6490*/  F2FP.F16.F32.PACK_AB R5, R154, R120 ;  /* 0x000000789a05723e */ /* 0x010fe200000000ff */
[----:B-1----:R-:W-:-:S04]  /*64a0*/  FFMA.FTZ R6, R161, UR14, -R24 ;  /* 0x0000000ea1067c23 */ /* 0x002fc80008010818 */
[----:B------:R1:W-:Y:S01]  /*64b0*/  MUFU.EX2 R125, R6 ;  /* 0x00000006007d7308 */ /* 0x0003e20000000800 */
[----:B------:R-:W-:Y:S02]  /*64c0*/  LOP3.LUT R13, R4, R5, RZ, 0xc0, !PT ;  /* 0x00000005040d7212 */ /* 0x000fe400078ec0ff */
[----:B------:R-:W-:Y:S02]  /*64d0*/  HSET2.LE.AND R4, R19, R202, PT ;  /* 0x000000ca13047233 */ /* 0x000fe40003803000 */
[----:B------:R-:W-:Y:S01]  /*64e0*/  F2FP.F16.F32.PACK_AB R5, R160, R214 ;  /* 0x000000d6a005723e */ /* 0x000fe200000000ff */
[----:B--2---:R-:W-:Y:S01]  /*64f0*/  FFMA.FTZ R7, R162, UR14, -R25 ;  /* 0x0000000ea2077c23 */ /* 0x004fe20008010819 */
[----:B-1----:R-:W-:-:S04]  /*6500*/  FFMA.FTZ R6, R158, UR14, -R24 ;  /* 0x0000000e9e067c23 */ /* 0x002fc80008010818 */
[----:B------:R1:W2:Y:S01]  /*6510*/  MUFU.EX2 R209, R6 ;  /* 0x0000000600d17308 */ /* 0x0002a20000000800 */
[----:B------:R-:W-:Y:S02]  /*6520*/  LOP3.LUT R14, R4, R5, RZ, 0xc0, !PT ;  /* 0x00000005040e7212 */ /* 0x000fe400078ec0ff */
[----:B------:R-:W-:Y:S02]  /*6530*/  HSET2.LE.AND R4, R28, R202, PT ;  /* 0x000000ca1c047233 */ /* 0x000fe40003803000 */
[----:B---3--:R-:W-:-:S03]  /*6540*/  F2FP.F16.F32.PACK_AB R5, R210, R122 ;  /* 0x0000007ad205723e */ /* 0x008fc600000000ff */
[----:B------:R3:W4:Y:S01]  /*6550*/  MUFU.EX2 R155, R7 ;  /* 0x00000007009b7308 */ /* 0x0007220000000800 */
[----:B------:R-:W-:Y:S02]  /*6560*/  LOP3.LUT R15, R4, R5, RZ, 0xc0, !PT ;  /* 0x00000005040f7212 */ /* 0x000fe400078ec0ff */
[----:B------:R-:W-:Y:S01]  /*6570*/  F2FP.F16.F32.PACK_AB R4, R116, R211 ;  /* 0x000000d37404723e */ /* 0x000fe200000000ff */
[----:B-1----:R-:W-:-:S04]  /*6580*/  FFMA.FTZ R6, R165, UR14, -R24 ;  /* 0x0000000ea5067c23 */ /* 0x002fc80008010818 */
[----:B------:R1:W-:Y:S01]  /*6590*/  MUFU.EX2 R153, R6 ;  /* 0x0000000600997308 */ /* 0x0003e20000000800 */
[----:B---3--:R-:W-:-:S07]  /*65a0*/  FFMA.FTZ R7, R164, UR14, -R24 ;  /* 0x0000000ea4077c23 */ /* 0x008fce0008010818 */
[----:B------:R3:W4:Y:S01]  /*65b0*/  MUFU.EX2 R121, R7 ;  /* 0x0000000700797308 */ /* 0x0007220000000800 */
[----:B-1----:R-:W-:-:S05]  /*65c0*/  HSET2.LE.AND R6, R18, R202, PT ;  /* 0x000000ca12067233 */ /* 0x002fca0003803000 */
[----:B------:R-:W-:Y:S02]  /*65d0*/  LOP3.LUT R6, R6, R4, RZ, 0xc0, !PT ;  /* 0x0000000406067212 */ /* 0x000fe400078ec0ff */
[----:B--2---:R-:W-:Y:S02]  /*65e0*/  F2FP.F16.F32.PACK_AB R4, R209, R125 ;  /* 0x0000007dd104723e */ /* 0x004fe400000000ff */
[----:B---3--:R-:W-:-:S05]  /*65f0*/  HSET2.LE.AND R7, R17, R202, PT ;  /* 0x000000ca11077233 */ /* 0x008fca0003803000 */
[----:B------:R-:W-:Y:S02]  /*6600*/  LOP3.LUT R7, R7, R4, RZ, 0xc0, !PT ;  /* 0x0000000407077212 */ /* 0x000fe400078ec0ff */
[----:B------:R-:W-:Y:S02]  /*6610*/  HSET2.LE.AND R4, R16, R202, PT ;  /* 0x000000ca10047233 */ /* 0x000fe40003803000 */
[----:B------:R-:W1:Y:S01]  /*6620*/  LDSM.16.MT88.4 R16, [R205+0x4800] ;  /* 0x00480000cd10783b */ /* 0x000e620000004200 */
[----:B----4-:R-:W-:-:S04]  /*6630*/  F2FP.F16.F32.PACK_AB R5, R155, R107 ;  /* 0x0000006b9b05723e */ /* 0x010fc800000000ff */
[----:B------:R-:W-:Y:S02]  /*6640*/  LOP3.LUT R4, R4, R5, RZ, 0xc0, !PT ;  /* 0x0000000504047212 */ /* 0x000fe400078ec0ff */
[----:B------:R-:W-:Y:S02]  /*6650*/  HSET2.LE.AND R5, R11, R202, PT ;  /* 0x000000ca0b057233 */ /* 0x000fe40003803000 */
[----:B------:R-:W-:-:S04]  /*6660*/  F2FP.F16.F32.PACK_AB R11, R121, R153 ;  /* 0x00000099790b723e */ /* 0x000fc800000000ff */
[----:B------:R-:W-:Y:S01]  /*6670*/  LOP3.LUT R5, R5, R11, RZ, 0xc0, !PT ;  /* 0x0000000b05057212 */ /* 0x000fe200078ec0ff */
[----:B------:R-:W-:Y:S02]  /*6680*/  IMAD.MOV.U32 R123, RZ, RZ, R71 ;  /* 0x000000ffff7b7224 */ /* 0x000fe400078e0047 */
[----:B------:R-:W-:Y:S02]  /*6690*/  IMAD.MOV.U32 R146, RZ, RZ, R70 ;  /* 0x000000ffff927224 */ /* 0x000fe400078e0046 */
[----:B------:R-:W-:Y:S02]  /*66a0*/  IMAD.MOV.U32 R115, RZ, RZ, R67 ;  /* 0x000000ffff737224 */ /* 0x000fe400078e0043 */
[----:B------:R-:W-:Y:S02]  /*66b0*/  IMAD.MOV.U32 R145, RZ, RZ, R66 ;  /* 0x000000ffff917224 */ /* 0x000fe400078e0042 */
[----:B------:R-:W-:Y:S01]  /*66c0*/  IMAD.MOV.U32 R119, RZ, RZ, R65 ;  /* 0x000000ffff777224 */ /* 0x000fe200078e0041 */
[-C--:B-1----:R-:W-:Y:S06]  /*66d0*/  HMMA.16816.F32 R68, R12, R16.reuse, R36 ;  /* 0x000000100c44723c */ /* 0x082fec0000001824 */
[C---:B------:R-:W-:Y:S06]  /*66e0*/  HMMA.16816.F32 R40, R4.reuse, R16, R92 ;  /* 0x000000100428723c */ /* 0x040fec000000185c */
[-C--:B------:R-:W-:Y:S06]  /*66f0*/  HMMA.16816.F32 R36, R4, R18.reuse, R84 ;  /* 0x000000120424723c */ /* 0x080fec0000001854 */
[----:B------:R-:W-:Y:S01]  /*6700*/  HMMA.16816.F32 R64, R12, R18, R32 ;  /* 0x000000120c40723c */ /* 0x000fe20000001820 */
[----:B------:R-:W1:Y:S01]  /*6710*/  LDSM.16.MT88.4 R16, [R206+0x4800] ;  /* 0x00480000ce10783b */ /* 0x000e620000004200 */
[----:B------:R-:W-:-:S04]  /*6720*/  IMAD.MOV.U32 R109, RZ, RZ, R132 ;  /* 0x000000ffff6d7224 */ /* 0x000fc800078e0084 */
[C---:B-1----:R-:W-:Y:S06]  /*6730*/  HMMA.16816.F32 R32, R4.reuse, R16, R96 ;  /* 0x000000100420723c */ /* 0x042fec0000001860 */
[----:B------:R-:W-:Y:S07]  /*6740*/  HMMA.16816.F32 R28, R4, R18, R88 ;  /* 0x00000012041c723c */ /* 0x000fee0000001858 */
[----:B------:R-:W-:Y:S01]  /*6750*/  LOP3.LUT R4, R21, R26, R235, 0x96, !PT ;  /* 0x0000001a15047212 */ /* 0x000fe200078e96eb */
[--C-:B------:R-:W-:Y:S01]  /*6760*/  FFMA.FTZ R5, R167, UR14, -R25.reuse ;  /* 0x0000000ea7057c23 */ /* 0x100fe20008010819 */
[----:B------:R-:W-:-:S03]  /*6770*/  FFMA.FTZ R6, R127, UR14, -R25 ;  /* 0x0000000e7f067c23 */ /* 0x000fc60008010819 */
[----:B------:R1:W-:Y:S01]  /*6780*/  MUFU.EX2 R150, R5 ;  /* 0x0000000500967308 */ /* 0x0003e20000000800 */
[C---:B------:R-:W-:Y:S07]  /*6790*/  HMMA.16816.F32 R56, R12.reuse, R16, R76 ;  /* 0x000000100c38723c */ /* 0x040fee000000184c */
[----:B------:R2:W-:Y:S01]  /*67a0*/  MUFU.EX2 R88, R6 ;  /* 0x0000000600587308 */ /* 0x0005e20000000800 */
[----:B------:R-:W-:Y:S01]  /*67b0*/  HMMA.16816.F32 R52, R12, R18, R52 ;  /* 0x000000120c34723c */ /* 0x000fe20000001834 */
[----:B------:R-:W-:Y:S01]  /*67c0*/  FFMA.FTZ R7, R126, UR14, -R25 ;  /* 0x0000000e7e077c23 */ /* 0x000fe20008010819 */
[----:B------:R-:W3:Y:S01]  /*67d0*/  LDSM.16.MT88.4 R16, [R205+0x4c00] ;  /* 0x004c0000cd10783b */ /* 0x000ee20000004200 */
[----:B-1----:R-:W-:-:S05]  /*67e0*/  IMAD.WIDE.U32 R4, R4, -0x2daee0ad, RZ ;  /* 0xd2511f5304047825 */ /* 0x002fca00078e00ff */
[----:B--2---:R-:W-:Y:S02]  /*67f0*/  LOP3.LUT R6, R5, R22, R73, 0x96, !PT ;  /* 0x0000001605067212 */ /* 0x004fe400078e9649 */
[C---:B------:R-:W-:Y:S01]  /*6800*/  LOP3.LUT R5, R4.reuse, 0xffff, RZ, 0xc0, !PT ;  /* 0x0000ffff04057812 */ /* 0x040fe200078ec0ff */
[----:B------:R-:W-:Y:S01]  /*6810*/  MUFU.EX2 R165, R7 ;  /* 0x0000000700a57308 */ /* 0x000fe20000000800 */
[----:B------:R-:W-:Y:S01]  /*6820*/  LOP3.LUT R13, R4, 0xff, RZ, 0xc0, !PT ;  /* 0x000000ff040d7812 */ /* 0x000fe200078ec0ff */
[----:B------:R-:W1:Y:S01]  /*6830*/  LDSM.16.MT88.4 R20, [R206+0x4c00] ;  /* 0x004c0000ce14783b */ /* 0x000e620000004200 */
[--C-:B------:R-:W-:Y:S02]  /*6840*/  SHF.R.U32.HI R12, RZ, 0x10, R4.reuse ;  /* 0x00000010ff0c7819 */ /* 0x100fe40000011604 */
[----:B------:R-:W-:Y:S02]  /*6850*/  SHF.R.U32.HI R11, RZ, 0x18, R4 ;  /* 0x00000018ff0b7819 */ /* 0x000fe40000011604 */
[----:B------:R-:W-:Y:S01]  /*6860*/  SHF.R.U32.HI R4, RZ, 0x8, R5 ;  /* 0x00000008ff047819 */ /* 0x000fe20000011605 */
[----:B------:R-:W-:-:S03]  /*6870*/  FFMA.FTZ R5, R166, UR14, -R25 ;  /* 0x0000000ea6057c23 */ /* 0x000fc60008010819 */
[----:B------:R-:W-:Y:S01]  /*6880*/  PRMT R14, R13, 0x5410, R4 ;  /* 0x000054100d0e7816 */ /* 0x000fe20000000004 */
[----:B------:R2:W4:Y:S01]  /*6890*/  MUFU.EX2 R132, R5 ;  /* 0x0000000500847308 */ /* 0x0005220000000800 */
[----:B------:R-:W-:-:S04]  /*68a0*/  LOP3.LUT R4, R12, 0xff, RZ, 0xc0, !PT ;  /* 0x000000ff0c047812 */ /* 0x000fc800078ec0ff */
[----:B------:R-:W-:Y:S02]  /*68b0*/  PRMT R13, R4, 0x5410, R11 ;  /* 0x00005410040d7816 */ /* 0x000fe4000000000b */
[C---:B------:R-:W-:Y:S02]  /*68c0*/  LOP3.LUT R4, R6.reuse, 0xffff, RZ, 0xc0, !PT ;  /* 0x0000ffff06047812 */ /* 0x040fe400078ec0ff */
[----:B------:R-:W-:Y:S01]  /*68d0*/  LOP3.LUT R11, R6, 0xff, RZ, 0xc0, !PT ;  /* 0x000000ff060b7812 */ /* 0x000fe200078ec0ff */
[----:B--2---:R-:W-:Y:S01]  /*68e0*/  FFMA.FTZ R5, R170, UR14, -R24 ;  /* 0x0000000eaa057c23 */ /* 0x004fe20008010818 */
[----:B------:R-:W-:-:S03]  /*68f0*/  SHF.R.U32.HI R7, RZ, 0x18, R6 ;  /* 0x00000018ff077819 */ /* 0x000fc60000011606 */
[----:B------:R2:W-:Y:S02]  /*6900*/  MUFU.EX2 R166, R5 ;  /* 0x0000000500a67308 */ /* 0x0005e40000000800 */
[----:B--2---:R-:W-:Y:S02]  /*6910*/  SHF.R.U32.HI R5, RZ, 0x10, R6 ;  /* 0x00000010ff057819 */ /* 0x004fe40000011606 */
[----:B------:R-:W-:Y:S02]  /*6920*/  SHF.R.U32.HI R6, RZ, 0x8, R4 ;  /* 0x00000008ff067819 */ /* 0x000fe40000011604 */
[----:B------:R-:W-:Y:S02]  /*6930*/  LOP3.LUT R4, R5, 0xff, RZ, 0xc0, !PT ;  /* 0x000000ff05047812 */ /* 0x000fe400078ec0ff */
[----:B------:R-:W-:Y:S01]  /*6940*/  PRMT R12, R11, 0x5410, R6 ;  /* 0x000054100b0c7816 */ /* 0x000fe20000000006 */
[--C-:B------:R-:W-:Y:S01]  /*6950*/  FFMA.FTZ R5, R169, UR14, -R24.reuse ;  /* 0x0000000ea9057c23 */ /* 0x100fe20008010818 */
[----:B------:R-:W-:Y:S01]  /*6960*/  PRMT R11, R4, 0x5410, R7 ;  /* 0x00005410040b7816 */ /* 0x000fe20000000007 */
[----:B------:R-:W-:-:S02]  /*6970*/  FFMA.FTZ R4, R168, UR14, -R24 ;  /* 0x0000000ea8047c23 */ /* 0x000fc40008010818 */
[----:B------:R2:W-:Y:S08]  /*6980*/  MUFU.EX2 R158, R5 ;  /* 0x00000005009e7308 */ /* 0x0005f00000000800 */
[----:B------:R4:W3:Y:S01]  /*6990*/  MUFU.EX2 R217, R4 ;  /* 0x0000000400d97308 */ /* 0x0008e20000000800 */
[----:B------:R-:W-:Y:S01]  /*69a0*/  HSET2.LE.AND R6, R14, R202, PT ;  /* 0x000000ca0e067233 */ /* 0x000fe20003803000 */
[----:B--2---:R-:W-:-:S06]  /*69b0*/  FFMA.FTZ R5, R171, UR14, -R24 ;  /* 0x0000000eab057c23 */ /* 0x004fcc0008010818 */
[----:B------:R2:W1:Y:S01]  /*69c0*/  MUFU.EX2 R167, R5 ;  /* 0x0000000500a77308 */ /* 0x0004620000000800 */
[----:B----4-:R-:W-:Y:S02]  /*69d0*/  F2FP.F16.F32.PACK_AB R4, R132, R165 ;  /* 0x000000a58404723e */ /* 0x010fe400000000ff */
[----:B------:R-:W-:Y:S02]  /*69e0*/  HSET2.LE.AND R7, R13, R202, PT ;  /* 0x000000ca0d077233 */ /* 0x000fe40003803000 */
[----:B------:R-:W-:Y:S02]  /*69f0*/  LOP3.LUT R6, R6, R4, RZ, 0xc0, !PT ;  /* 0x0000000406067212 */ /* 0x000fe400078ec0ff */
[----:B---3--:R-:W-:-:S04]  /*6a00*/  F2FP.F16.F32.PACK_AB R4, R217, R158 ;  /* 0x0000009ed904723e */ /* 0x008fc800000000ff */
[----:B------:R-:W-:Y:S02]  /*6a10*/  LOP3.LUT R7, R7, R4, RZ, 0xc0, !PT ;  /* 0x0000000407077212 */ /* 0x000fe400078ec0ff */
[----:B------:R-:W-:Y:S02]  /*6a20*/  HSET2.LE.AND R4, R12, R202, PT ;  /* 0x000000ca0c047233 */ /* 0x000fe40003803000 */
[----:B--2---:R-:W-:-:S04]  /*6a30*/  F2FP.F16.F32.PACK_AB R5, R88, R150 ;  /* 0x000000965805723e */ /* 0x004fc800000000ff */
[----:B------:R-:W-:Y:S02]  /*6a40*/  LOP3.LUT R4, R4, R5, RZ, 0xc0, !PT ;  /* 0x0000000504047212 */ /* 0x000fe400078ec0ff */
[----:B------:R-:W-:Y:S02]  /*6a50*/  HSET2.LE.AND R5, R11, R202, PT ;  /* 0x000000ca0b057233 */ /* 0x000fe40003803000 */
[----:B-1----:R-:W-:-:S04]  /*6a60*/  F2FP.F16.F32.PACK_AB R11, R167, R166 ;  /* 0x000000a6a70b723e */ /* 0x002fc800000000ff */
[----:B------:R-:W-:-:S07]  /*6a70*/  LOP3.LUT R5, R5, R11, RZ, 0xc0, !PT ;  /* 0x0000000b05057212 */ /* 0x000fce00078ec0ff */
[C---:B------:R-:W-:Y:S06]  /*6a80*/  HMMA.16816.F32 R40, R4.reuse, R16, R40 ;  /* 0x000000100428723c */ /* 0x040fec0000001828 */
[C---:B------:R-:W-:Y:S06]  /*6a90*/  HMMA.16816.F32 R36, R4.reuse, R18, R36 ;  /* 0x000000120424723c */ /* 0x040fec0000001824 */
[C---:B------:R-:W-:Y:S06]  /*6aa0*/  HMMA.16816.F32 R32, R4.reuse, R20, R32 ;  /* 0x000000140420723c */ /* 0x040fec0000001820 */
[----:B------:R-:W-:Y:S07]  /*6ab0*/  HMMA.16816.F32 R76, R4, R22, R28 ;  /* 0x00000016044c723c */ /* 0x000fee000000181c */
[----:B------:R-:W-:Y:S01]  /*6ac0*/  FFMA.FTZ R4, R175, UR14, -R2 ;  /* 0x0000000eaf047c23 */ /* 0x000fe20008010802 */
[----:B------:R-:W-:-:S03]  /*6ad0*/  LOP3.LUT R5, R45, R48, R235, 0x96, !PT ;  /* 0x000000302d057212 */ /* 0x000fc600078e96eb */
[----:B------:R1:W-:Y:S01]  /*6ae0*/  MUFU.EX2 R156, R4 ;  /* 0x00000004009c7308 */ /* 0x0003e20000000800 */
[----:B------:R-:W-:-:S07]  /*6af0*/  FFMA.FTZ R6, R172, UR14, -R2 ;  /* 0x0000000eac067c23 */ /* 0x000fce0008010802 */
[----:B------:R-:W2:Y:S01]  /*6b00*/  MUFU.EX2 R124, R6 ;  /* 0x00000006007c7308 */ /* 0x000ea20000000800 */
        /* <DEDUP_REMOVED lines=15> */
[----:B------:R3:W4:Y:S01]  /*6c00*/  MUFU.EX2 R204, R7 ;  /* 0x0000000700cc7308 */ /* 0x0007220000000800 */
[----:B------:R-:W-:Y:S01]  /*6c10*/  LOP3.LUT R4, R6, 0xffff, RZ, 0xc0, !PT ;  /* 0x0000ffff06047812 */ /* 0x000fe200078ec0ff */
[----:B-1----:R-:W-:Y:S01]  /*6c20*/  FFMA.FTZ R5, R103, UR14, -R0 ;  /* 0x0000000e67057c23 */ /* 0x002fe20008010800 */
[----:B--2---:R-:W-:Y:S02]  /*6c30*/  IMAD.MOV.U32 R103, RZ, RZ, R124 ;  /* 0x000000ffff677224 */ /* 0x004fe400078e007c */
[----:B------:R-:W-:-:S03]  /*6c40*/  IMAD.MOV.U32 R124, RZ, RZ, R252 ;  /* 0x000000ffff7c7224 */ /* 0x000fc600078e00fc */
[----:B------:R1:W2:Y:S01]  /*6c50*/  MUFU.EX2 R252, R5 ;  /* 0x0000000500fc7308 */ /* 0x0002a20000000800 */
[----:B------:R-:W-:Y:S02]  /*6c60*/  LOP3.LUT R11, R6, 0xff, RZ, 0xc0, !PT ;  /* 0x000000ff060b7812 */ /* 0x000fe400078ec0ff */
[----:B---3--:R-:W-:Y:S01]  /*6c70*/  SHF.R.U32.HI R7, RZ, 0x18, R6 ;  /* 0x00000018ff077819 */ /* 0x008fe20000011606 */
[----:B------:R-:W-:Y:S01]  /*6c80*/  IMAD.MOV.U32 R163, RZ, RZ, R186 ;  /* 0x000000ffffa37224 */ /* 0x000fe200078e00ba */
[----:B-1----:R-:W-:Y:S02]  /*6c90*/  SHF.R.U32.HI R5, RZ, 0x10, R6 ;  /* 0x00000010ff057819 */ /* 0x002fe40000011606 */
[----:B------:R-:W-:Y:S02]  /*6ca0*/  SHF.R.U32.HI R6, RZ, 0x8, R4 ;  /* 0x00000008ff067819 */ /* 0x000fe40000011604 */
[----:B------:R-:W-:Y:S02]  /*6cb0*/  LOP3.LUT R4, R5, 0xff, RZ, 0xc0, !PT ;  /* 0x000000ff05047812 */ /* 0x000fe400078ec0ff */
[----:B------:R-:W-:-:S02]  /*6cc0*/  PRMT R12, R11, 0x5410, R6 ;  /* 0x000054100b0c7816 */ /* 0x000fc40000000006 */
[----:B------:R-:W-:Y:S01]  /*6cd0*/  PRMT R11, R4, 0x5410, R7 ;  /* 0x00005410040b7816 */ /* 0x000fe20000000007 */
[--C-:B------:R-:W-:Y:S01]  /*6ce0*/  FFMA.FTZ R4, R176, UR14, -R0.reuse ;  /* 0x0000000eb0047c23 */ /* 0x100fe20008010800 */
[----:B------:R-:W-:Y:S01]  /*6cf0*/  FFMA.FTZ R5, R177, UR14, -R0 ;  /* 0x0000000eb1057c23 */ /* 0x000fe20008010800 */
[--C-:B------:R-:W-:Y:S02]  /*6d00*/  HSET2.LE.AND R6, R14, R202.reuse, PT ;  /* 0x000000ca0e067233 */ /* 0x100fe40003803000 */
[----:B------:R4:W-:Y:S01]  /*6d10*/  MUFU.EX2 R177, R4 ;  /* 0x0000000400b17308 */ /* 0x0009e20000000800 */
[----:B------:R-:W-:-:S07]  /*6d20*/  HSET2.LE.AND R7, R13, R202, PT ;  /* 0x000000ca0d077233 */ /* 0x000fce0003803000 */
[----:B------:R1:W3:Y:S01]  /*6d30*/  MUFU.EX2 R186, R5 ;  /* 0x0000000500ba7308 */ /* 0x0002e20000000800 */
[----:B----4-:R-:W-:-:S04]  /*6d40*/  F2FP.F16.F32.PACK_AB R4, R204, R103 ;  /* 0x00000067cc04723e */ /* 0x010fc800000000ff */
[----:B------:R-:W-:Y:S02]  /*6d50*/  LOP3.LUT R6, R6, R4, RZ, 0xc0, !PT ;  /* 0x0000000406067212 */ /* 0x000fe400078ec0ff */
[----:B--2---:R-:W-:Y:S02]  /*6d60*/  F2FP.F16.F32.PACK_AB R4, R252, R164 ;  /* 0x000000a4fc04723e */ /* 0x004fe400000000ff */
[----:B-1----:R-:W-:Y:S02]  /*6d70*/  F2FP.F16.F32.PACK_AB R5, R170, R156 ;  /* 0x0000009caa05723e */ /* 0x002fe400000000ff */
[----:B------:R-:W-:Y:S02]  /*6d80*/  LOP3.LUT R7, R7, R4, RZ, 0xc0, !PT ;  /* 0x0000000407077212 */ /* 0x000fe400078ec0ff */
[----:B------:R-:W-:Y:S01]  /*6d90*/  HSET2.LE.AND R4, R12, R202, PT ;  /* 0x000000ca0c047233 */ /* 0x000fe20003803000 */
[----:B------:R-:W-:-:S04]  /*6da0*/  UIADD3 UR4, UR6, 0x2, URZ ;  /* 0x0000000206047890 */ /* 0x000fc8000fffe03f */
[----:B------:R-:W-:Y:S02]  /*6db0*/  LOP3.LUT R4, R4, R5, RZ, 0xc0, !PT ;  /* 0x0000000504047212 */ /* 0x000fe400078ec0ff */
[----:B------:R-:W-:Y:S02]  /*6dc0*/  HSET2.LE.AND R5, R11, R202, PT ;  /* 0x000000ca0b057233 */ /* 0x000fe40003803000 */
[----:B---3--:R-:W-:-:S04]  /*6dd0*/  F2FP.F16.F32.PACK_AB R11, R177, R186 ;  /* 0x000000bab10b723e */ /* 0x008fc800000000ff */
        /* <DEDUP_REMOVED lines=63> */
[----:B------:R1:W-:Y:S03]  /*71d0*/  MUFU.EX2 R173, R6 ;  /* 0x0000000600ad7308 */ /* 0x0003e60000000800 */
[----:B------:R-:W-:-:S05]  /*71e0*/  FFMA.FTZ R11, R135, UR14, -R0 ;  /* 0x0000000e870b7c23 */ /* 0x000fca0008010800 */
[----:B------:R2:W-:Y:S01]  /*71f0*/  MUFU.EX2 R172, R7 ;  /* 0x0000000700ac7308 */ /* 0x0005e20000000800 */
[----:B-1----:R-:W-:-:S04]  /*7200*/  LOP3.LUT R6, R4, 0xffff, RZ, 0xc0, !PT ;  /* 0x0000ffff04067812 */ /* 0x002fc800078ec0ff */
[----:B--2---:R-:W-:Y:S02]  /*7210*/  SHF.R.U32.HI R7, RZ, 0x8, R6 ;  /* 0x00000008ff077819 */ /* 0x004fe40000011606 */
[----:B------:R-:W-:Y:S01]  /*7220*/  LOP3.LUT R6, R4, 0xff, RZ, 0xc0, !PT ;  /* 0x000000ff04067812 */ /* 0x000fe200078ec0ff */
[----:B------:R-:W-:-:S03]  /*7230*/  IMAD.WIDE.U32 R20, R14, -0x326172a9, RZ ;  /* 0xcd9e8d570e147825 */ /* 0x000fc600078e00ff */
[----:B------:R-:W-:Y:S02]  /*7240*/  PRMT R18, R6, 0x5410, R7 ;  /* 0x0000541006127816 */ /* 0x000fe40000000007 */
[--C-:B------:R-:W-:Y:S01]  /*7250*/  SHF.R.U32.HI R6, RZ, 0x10, R4.reuse ;  /* 0x00000010ff067819 */ /* 0x100fe20000011604 */
[----:B------:R1:W2:Y:S03]  /*7260*/  MUFU.EX2 R130, R11 ;  /* 0x0000000b00827308 */ /* 0x0002a60000000800 */
        /* <DEDUP_REMOVED lines=8> */
[----:B-1----:R-:W-:Y:S02]  /*72f0*/  SHF.R.U32.HI R6, RZ, 0x8, R5 ;  /* 0x00000008ff067819 */ /* 0x002fe40000011605 */
[----:B------:R-:W-:-:S04]  /*7300*/  LOP3.LUT R5, R4, 0xff, RZ, 0xc0, !PT ;  /* 0x000000ff04057812 */ /* 0x000fc800078ec0ff */
[----:B------:R-:W-:Y:S01]  /*7310*/  PRMT R16, R5, 0x5410, R6 ;  /* 0x0000541005107816 */ /* 0x000fe20000000006 */
[----:B------:R-:W-:Y:S01]  /*7320*/  FFMA.FTZ R5, R131, UR14, -R25 ;  /* 0x0000000e83057c23 */ /* 0x000fe20008010819 */
[----:B------:R-:W-:-:S03]  /*7330*/  SHF.R.U32.HI R6, RZ, 0x10, R4 ;  /* 0x00000010ff067819 */ /* 0x000fc60000011604 */
[----:B------:R1:W-:Y:S01]  /*7340*/  MUFU.EX2 R127, R5 ;  /* 0x00000005007f7308 */ /* 0x0003e20000000800 */
[----:B------:R-:W-:-:S07]  /*7350*/  IMAD.MOV.U32 R97, RZ, RZ, R125 ;  /* 0x000000ffff617224 */ /* 0x000fce00078e007d */
[----:B------:R4:W-:Y:S01]  /*7360*/  MUFU.EX2 R134, R7 ;  /* 0x0000000700867308 */ /* 0x0009e20000000800 */
[----:B-1----:R-:W-:Y:S02]  /*7370*/  SHF.R.U32.HI R5, RZ, 0x18, R4 ;  /* 0x00000018ff057819 */ /* 0x002fe40000011604 */
[----:B------:R-:W-:Y:S01]  /*7380*/  LOP3.LUT R4, R6, 0xff, RZ, 0xc0, !PT ;  /* 0x000000ff06047812 */ /* 0x000fe200078ec0ff */
[----:B------:R-:W-:-:S03]  /*7390*/  FFMA.FTZ R6, R180, UR14, -R25 ;  /* 0x0000000eb4067c23 */ /* 0x000fc60008010819 */
[----:B------:R-:W-:Y:S01]  /*73a0*/  PRMT R11, R4, 0x5410, R5 ;  /* 0x00005410040b7816 */ /* 0x000fe20000000005 */
[----:B----4-:R-:W-:Y:S01]  /*73b0*/  FFMA.FTZ R7, R111, UR14, -R0 ;  /* 0x0000000e6f077c23 */ /* 0x010fe20008010800 */
[----:B------:R-:W-:Y:S01]  /*73c0*/  HSET2.LE.AND R4, R12, R202, PT ;  /* 0x000000ca0c047233 */ /* 0x000fe20003803000 */
[----:B------:R1:W-:Y:S01]  /*73d0*/  MUFU.EX2 R125, R6 ;  /* 0x00000006007d7308 */ /* 0x0003e20000000800 */
[----:B---3--:R-:W-:Y:S01]  /*73e0*/  F2FP.F16.F32.PACK_AB R5, R175, R176 ;  /* 0x000000b0af05723e */ /* 0x008fe200000000ff */
[----:B------:R-:W-:-:S03]  /*73f0*/  IMAD.MOV.U32 R99, RZ, RZ, R124 ;  /* 0x000000ffff637224 */ /* 0x000fc600078e007c */
[----:B------:R-:W-:-:S03]  /*7400*/  LOP3.LUT R12, R4, R5, RZ, 0xc0, !PT ;  /* 0x00000005040c7212 */ /* 0x000fc600078ec0ff */
[----:B------:R3:W4:Y:S01]  /*7410*/  MUFU.EX2 R129, R7 ;  /* 0x0000000700817308 */ /* 0x0007220000000800 */
[----:B------:R-:W-:Y:S02]  /*7420*/  HSET2.LE.AND R4, R13, R202, PT ;  /* 0x000000ca0d047233 */ /* 0x000fe40003803000 */
[----:B--2---:R-:W-:Y:S01]  /*7430*/  F2FP.F16.F32.PACK_AB R5, R130, R172 ;  /* 0x000000ac8205723e */ /* 0x004fe200000000ff */
[----:B-1----:R-:W-:-:S04]  /*7440*/  FFMA.FTZ R6, R181, UR14, -R24 ;  /* 0x0000000eb5067c23 */ /* 0x002fc80008010818 */
[----:B------:R1:W-:Y:S01]  /*7450*/  MUFU.EX2 R124, R6 ;  /* 0x00000006007c7308 */ /* 0x0003e20000000800 */
[----:B------:R-:W-:Y:S01]  /*7460*/  IMAD.MOV.U32 R93, RZ, RZ, R123 ;  /* 0x000000ffff5d7224 */ /* 0x000fe200078e007b */
[----:B------:R-:W-:Y:S02]  /*7470*/  LOP3.LUT R13, R4, R5, RZ, 0xc0, !PT ;  /* 0x00000005040d7212 */ /* 0x000fe400078ec0ff */
[----:B------:R-:W-:Y:S02]  /*7480*/  HSET2.LE.AND R4, R19, R202, PT ;  /* 0x000000ca13047233 */ /* 0x000fe40003803000 */
[----:B------:R-:W-:Y:S01]  /*7490*/  F2FP.F16.F32.PACK_AB R5, R173, R174 ;  /* 0x000000aead05723e */ /* 0x000fe200000000ff */
[----:B---3--:R-:W-:Y:S01]  /*74a0*/  FFMA.FTZ R7, R182, UR14, -R25 ;  /* 0x0000000eb6077c23 */ /* 0x008fe20008010819 */
[----:B-1----:R-:W-:-:S04]  /*74b0*/  FFMA.FTZ R6, R179, UR14, -R24 ;  /* 0x0000000eb3067c23 */ /* 0x002fc80008010818 */
[----:B------:R1:W2:Y:S01]  /*74c0*/  MUFU.EX2 R123, R6 ;  /* 0x00000006007b7308 */ /* 0x0002a20000000800 */
[----:B------:R-:W-:Y:S02]  /*74d0*/  LOP3.LUT R14, R4, R5, RZ, 0xc0, !PT ;  /* 0x00000005040e7212 */ /* 0x000fe400078ec0ff */
[----:B------:R-:W-:Y:S02]  /*74e0*/  HSET2.LE.AND R4, R28, R202, PT ;  /* 0x000000ca1c047233 */ /* 0x000fe40003803000 */
[----:B----4-:R-:W-:Y:S01]  /*74f0*/  F2FP.F16.F32.PACK_AB R5, R129, R134 ;  /* 0x000000868105723e */ /* 0x010fe200000000ff */
[----:B------:R-:W-:Y:S02]  /*7500*/  IMAD.MOV.U32 R92, RZ, RZ, R122 ;  /* 0x000000ffff5c7224 */ /* 0x000fe400078e007a */
[----:B------:R3:W4:Y:S01]  /*7510*/  MUFU.EX2 R128, R7 ;  /* 0x0000000700807308 */ /* 0x0007220000000800 */
[----:B------:R-:W-:Y:S02]  /*7520*/  LOP3.LUT R15, R4, R5, RZ, 0xc0, !PT ;  /* 0x00000005040f7212 */ /* 0x000fe400078ec0ff */
[----:B------:R-:W-:Y:S01]  /*7530*/  F2FP.F16.F32.PACK_AB R4, R125, R127 ;  /* 0x0000007f7d04723e */ /* 0x000fe200000000ff */
[----:B-1----:R-:W-:-:S04]  /*7540*/  FFMA.FTZ R6, R185, UR14, -R24 ;  /* 0x0000000eb9067c23 */ /* 0x002fc80008010818 */
[----:B------:R1:W-:Y:S01]  /*7550*/  MUFU.EX2 R122, R6 ;  /* 0x00000006007a7308 */ /* 0x0003e20000000800 */
[----:B------:R-:W-:Y:S02]  /*7560*/  IMAD.MOV.U32 R94, RZ, RZ, R121 ;  /* 0x000000ffff5e7224 */ /* 0x000fe400078e0079 */
[----:B---3--:R-:W-:-:S05]  /*7570*/  FFMA.FTZ R7, R184, UR14, -R24 ;  /* 0x0000000eb8077c23 */ /* 0x008fca0008010818 */
        /* <DEDUP_REMOVED lines=15> */
[-C--:B-1----:R-:W-:Y:S06]  /*7670*/  HMMA.16816.F32 R160, R12, R16.reuse, R68 ;  /* 0x000000100ca0723c */ /* 0x082fec0000001844 */
[C---:B------:R-:W-:Y:S06]  /*7680*/  HMMA.16816.F32 R40, R4.reuse, R16, R40 ;  /* 0x000000100428723c */ /* 0x040fec0000001828 */
[-C--:B------:R-:W-:Y:S06]  /*7690*/  HMMA.16816.F32 R36, R4, R18.reuse, R36 ;  /* 0x000000120424723c */ /* 0x080fec0000001824 */
[----:B------:R-:W-:Y:S01]  /*76a0*/  HMMA.16816.F32 R84, R12, R18, R64 ;  /* 0x000000120c54723c */ /* 0x000fe20000001840 */
[----:B------:R-:W1:Y:S01]  /*76b0*/  LDSM.16.MT88.4 R16, [R206+0x5000] ;  /* 0x00500000ce10783b */ /* 0x000e620000004200 */
[----:B------:R-:W-:-:S02]  /*76c0*/  IMAD.MOV.U32 R91, RZ, RZ, R115 ;  /* 0x000000ffff5b7224 */ /* 0x000fc400078e0073 */
[----:B------:R-:W-:Y:S01]  /*76d0*/  IMAD.MOV.U32 R115, RZ, RZ, R119 ;  /* 0x000000ffff737224 */ /* 0x000fe200078e0077 */
[----:B------:R-:W-:Y:S01]  /*76e0*/  LDSM.16.MT88.4 R64, [R206+0x5400] ;  /* 0x00540000ce40783b */ /* 0x000fe20000004200 */
[----:B------:R-:W-:Y:S02]  /*76f0*/  IMAD.MOV.U32 R96, RZ, RZ, R120 ;  /* 0x000000ffff607224 */ /* 0x000fe400078e0078 */
[----:B------:R-:W-:Y:S02]  /*7700*/  IMAD.MOV.U32 R95, RZ, RZ, R147 ;  /* 0x000000ffff5f7224 */ /* 0x000fe400078e0093 */
[----:B------:R-:W-:Y:S02]  /*7710*/  IMAD.MOV.U32 R159, RZ, RZ, R146 ;  /* 0x000000ffff9f7224 */ /* 0x000fe400078e0092 */
[----:B------:R-:W-:Y:S02]  /*7720*/  IMAD.MOV.U32 R157, RZ, RZ, R145 ;  /* 0x000000ffff9d7224 */ /* 0x000fe400078e0091 */
[----:B------:R-:W-:-:S02]  /*7730*/  IMAD.MOV.U32 R90, RZ, RZ, R144 ;  /* 0x000000ffff5a7224 */ /* 0x000fc400078e0090 */
[----:B------:R-:W-:Y:S02]  /*7740*/  IMAD.MOV.U32 R89, RZ, RZ, R96 ;  /* 0x000000ffff597224 */ /* 0x000fe400078e0060 */
[----:B------:R-:W-:Y:S01]  /*7750*/  IMAD.MOV.U32 R96, RZ, RZ, R117 ;  /* 0x000000ffff607224 */ /* 0x000fe200078e0075 */
[C---:B-1----:R-:W-:Y:S06]  /*7760*/  HMMA.16816.F32 R32, R4.reuse, R16, R32 ;  /* 0x000000100420723c */ /* 0x042fec0000001820 */
[----:B------:R-:W-:Y:S07]  /*7770*/  HMMA.16816.F32 R28, R4, R18, R76 ;  /* 0x00000012041c723c */ /* 0x000fee000000184c */
[----:B------:R-:W-:Y:S01]  /*7780*/  LOP3.LUT R4, R21, R26, R235, 0x96, !PT ;  /* 0x0000001a15047212 */ /* 0x000fe200078e96eb */
[--C-:B------:R-:W-:Y:S01]  /*7790*/  FFMA.FTZ R5, R187, UR14, -R25.reuse ;  /* 0x0000000ebb057c23 */ /* 0x100fe20008010819 */
[----:B------:R-:W-:-:S03]  /*77a0*/  FFMA.FTZ R6, R141, UR14, -R25 ;  /* 0x0000000e8d067c23 */ /* 0x000fc60008010819 */
[----:B------:R1:W-:Y:S01]  /*77b0*/  MUFU.EX2 R119, R5 ;  /* 0x0000000500777308 */ /* 0x0003e20000000800 */
[C---:B------:R-:W-:Y:S07]  /*77c0*/  HMMA.16816.F32 R144, R12.reuse, R16, R56 ;  /* 0x000000100c90723c */ /* 0x040fee0000001838 */
[----:B------:R2:W3:Y:S01]  /*77d0*/  MUFU.EX2 R120, R6 ;  /* 0x0000000600787308 */ /* 0x0004e20000000800 */
[----:B------:R-:W-:Y:S01]  /*77e0*/  HMMA.16816.F32 R76, R12, R18, R52 ;  /* 0x000000120c4c723c */ /* 0x000fe20000001834 */
[----:B------:R-:W-:Y:S01]  /*77f0*/  FFMA.FTZ R7, R139, UR14, -R25 ;  /* 0x0000000e8b077c23 */ /* 0x000fe20008010819 */
[----:B------:R-:W-:Y:S01]  /*7800*/  IMAD.MOV.U32 R169, RZ, RZ, R91 ;  /* 0x000000ffffa97224 */ /* 0x000fe200078e005b */
[----:B------:R-:W4:Y:S01]  /*7810*/  LDSM.16.MT88.4 R52, [R205+0x5400] ;  /* 0x00540000cd34783b */ /* 0x000f220000004200 */
[----:B-1----:R-:W-:-:S05]  /*7820*/  IMAD.WIDE.U32 R4, R4, -0x2daee0ad, RZ ;  /* 0xd2511f5304047825 */ /* 0x002fca00078e00ff */
[----:B--2---:R-:W-:Y:S02]  /*7830*/  LOP3.LUT R6, R5, R22, R73, 0x96, !PT ;  /* 0x0000001605067212 */ /* 0x004fe400078e9649 */
        /* <DEDUP_REMOVED lines=8> */
[----:B------:R-:W-:Y:S01]  /*78c0*/  LOP3.LUT R4, R12, 0xff, RZ, 0xc0, !PT ;  /* 0x000000ff0c047812 */ /* 0x000fe200078ec0ff */
[----:B------:R-:W-:Y:S02]  /*78d0*/  IMAD.MOV.U32 R141, RZ, RZ, R118 ;  /* 0x000000ffff8d7224 */ /* 0x000fe400078e0076 */
[----:B------:R-:W-:Y:S01]  /*78e0*/  IMAD.MOV.U32 R91, RZ, RZ, R116 ;  /* 0x000000ffff5b7224 */ /* 0x000fe200078e0074 */
[----:B------:R-:W-:Y:S02]  /*78f0*/  PRMT R12, R4, 0x5410, R11 ;  /* 0x00005410040c7816 */ /* 0x000fe4000000000b */
[C---:B------:R-:W-:Y:S01]  /*7900*/  LOP3.LUT R4, R6.reuse, 0xffff, RZ, 0xc0, !PT ;  /* 0x0000ffff06047812 */ /* 0x040fe200078ec0ff */
[----:B------:R2:W-:Y:S01]  /*7910*/  MUFU.EX2 R118, R7 ;  /* 0x0000000700767308 */ /* 0x0005e20000000800 */
[----:B------:R-:W-:Y:S01]  /*7920*/  LOP3.LUT R11, R6, 0xff, RZ, 0xc0, !PT ;  /* 0x000000ff060b7812 */ /* 0x000fe200078ec0ff */
[----:B-1----:R-:W-:-:S06]  /*7930*/  FFMA.FTZ R5, R189, UR14, -R24 ;  /* 0x0000000ebd057c23 */ /* 0x002fcc0008010818 */
[----:B------:R1:W-:Y:S01]  /*7940*/  MUFU.EX2 R116, R5 ;  /* 0x0000000500747308 */ /* 0x0003e20000000800 */
[----:B------:R-:W-:Y:S01]  /*7950*/  IMAD.MOV.U32 R140, RZ, RZ, R90 ;  /* 0x000000ffff8c7224 */ /* 0x000fe200078e005a */
[----:B--2---:R-:W-:Y:S01]  /*7960*/  SHF.R.U32.HI R7, RZ, 0x18, R6 ;  /* 0x00000018ff077819 */ /* 0x004fe20000011606 */
[----:B------:R-:W-:Y:S01]  /*7970*/  IMAD.MOV.U32 R90, RZ, RZ, R114 ;  /* 0x000000ffff5a7224 */ /* 0x000fe200078e0072 */
[----:B------:R-:W-:Y:S02]  /*7980*/  SHF.R.U32.HI R4, RZ, 0x8, R4 ;  /* 0x00000008ff047819 */ /* 0x000fe40000011604 */
[----:B-1----:R-:W-:Y:S01]  /*7990*/  SHF.R.U32.HI R5, RZ, 0x10, R6 ;  /* 0x00000010ff057819 */ /* 0x002fe20000011606 */
[----:B------:R-:W-:-:S03]  /*79a0*/  FFMA.FTZ R6, R188, UR14, -R24 ;  /* 0x0000000ebc067c23 */ /* 0x000fc60008010818 */
[----:B------:R-:W-:Y:S01]  /*79b0*/  LOP3.LUT R5, R5, 0xff, RZ, 0xc0, !PT ;  /* 0x000000ff05057812 */ /* 0x000fe200078ec0ff */
[----:B------:R1:W2:Y:S01]  /*79c0*/  MUFU.EX2 R114, R6 ;  /* 0x0000000600727308 */ /* 0x0002a20000000800 */
[----:B------:R-:W-:Y:S02]  /*79d0*/  PRMT R4, R11, 0x5410, R4 ;  /* 0x000054100b047816 */ /* 0x000fe40000000004 */
[----:B------:R-:W-:Y:S01]  /*79e0*/  PRMT R7, R5, 0x5410, R7 ;  /* 0x0000541005077816 */ /* 0x000fe20000000007 */
[--C-:B------:R-:W-:Y:S01]  /*79f0*/  FFMA.FTZ R5, R142, UR14, -R24.reuse ;  /* 0x0000000e8e057c23 */ /* 0x100fe20008010818 */
[----:B------:R-:W-:Y:S01]  /*7a00*/  IMAD.MOV.U32 R181, RZ, RZ, R115 ;  /* 0x000000ffffb57224 */ /* 0x000fe200078e0073 */
[----:B------:R-:W-:Y:S02]  /*7a10*/  HSET2.LE.AND R4, R4, R202, PT ;  /* 0x000000ca04047233 */ /* 0x000fe40003803000 */
[----:B------:R3:W-:Y:S01]  /*7a20*/  MUFU.EX2 R115, R5 ;  /* 0x0000000500737308 */ /* 0x0007e20000000800 */
[----:B-1----:R-:W-:-:S07]  /*7a30*/  FFMA.FTZ R6, R143, UR14, -R24 ;  /* 0x0000000e8f067c23 */ /* 0x002fce0008010818 */
[----:B------:R2:W1:Y:S01]  /*7a40*/  MUFU.EX2 R111, R6 ;  /* 0x00000006006f7308 */ /* 0x0004620000000800 */
[----:B---3--:R-:W-:-:S04]  /*7a50*/  F2FP.F16.F32.PACK_AB R5, R120, R119 ;  /* 0x000000777805723e */ /* 0x008fc800000000ff */
[----:B------:R-:W-:Y:S02]  /*7a60*/  LOP3.LUT R4, R4, R5, RZ, 0xc0, !PT ;  /* 0x0000000504047212 */ /* 0x000fe400078ec0ff */
[--C-:B------:R-:W-:Y:S02]  /*7a70*/  HSET2.LE.AND R5, R7, R202.reuse, PT ;  /* 0x000000ca07057233 */ /* 0x100fe40003803000 */
[----:B--2---:R-:W-:Y:S02]  /*7a80*/  F2FP.F16.F32.PACK_AB R6, R114, R116 ;  /* 0x000000747206723e */ /* 0x004fe400000000ff */
[----:B------:R-:W-:Y:S02]  /*7a90*/  F2FP.F16.F32.PACK_AB R7, R117, R118 ;  /* 0x000000767507723e */ /* 0x000fe400000000ff */
[----:B------:R-:W-:Y:S02]  /*7aa0*/  LOP3.LUT R5, R5, R6, RZ, 0xc0, !PT ;  /* 0x0000000605057212 */ /* 0x000fe400078ec0ff */
[----:B------:R-:W-:-:S02]  /*7ab0*/  HSET2.LE.AND R6, R13, R202, PT ;  /* 0x000000ca0d067233 */ /* 0x000fc40003803000 */
[----:B-1----:R-:W-:-:S03]  /*7ac0*/  F2FP.F16.F32.PACK_AB R11, R115, R111 ;  /* 0x0000006f730b723e */ /* 0x002fc600000000ff */
[----:B------:R-:W-:Y:S02]  /*7ad0*/  LOP3.LUT R6, R6, R7, RZ, 0xc0, !PT ;  /* 0x0000000706067212 */ /* 0x000fe400078ec0ff */
[----:B------:R-:W-:Y:S01]  /*7ae0*/  HSET2.LE.AND R7, R12, R202, PT ;  /* 0x000000ca0c077233 */ /* 0x000fe20003803000 */
[----:B------:R-:W-:-:S04]  /*7af0*/  UIADD3 UR6, UR6, 0x3, URZ ;  /* 0x0000000306067890 */ /* 0x000fc8000fffe03f */
[----:B------:R-:W-:Y:S01]  /*7b00*/  LOP3.LUT R7, R7, R11, RZ, 0xc0, !PT ;  /* 0x0000000b07077212 */ /* 0x000fe200078ec0ff */
[----:B------:R-:W-:Y:S02]  /*7b10*/  IMAD.MOV.U32 R143, RZ, RZ, R169 ;  /* 0x000000ffff8f7224 */ /* 0x000fe400078e00a9 */
[----:B------:R-:W-:Y:S02]  /*7b20*/  IMAD.MOV.U32 R184, RZ, RZ, R170 ;  /* 0x000000ffffb87224 */ /* 0x000fe400078e00aa */
[----:B------:R-:W-:Y:S02]  /*7b30*/  IMAD.MOV.U32 R187, RZ, RZ, R166 ;  /* 0x000000ffffbb7224 */ /* 0x000fe400078e00a6 */
[----:B------:R-:W-:Y:S01]  /*7b40*/  IMAD.MOV.U32 R102, RZ, RZ, R167 ;  /* 0x000000ffff667224 */ /* 0x000fe200078e00a7 */
[----:B----4-:R-:W-:Y:S01]  /*7b50*/  HMMA.16816.F32 R168, R4, R52, R40 ;  /* 0x0000003404a8723c */ /* 0x010fe20000001828 */
[----:B------:R-:W-:Y:S02]  /*7b60*/  IMAD.MOV.U32 R110, RZ, RZ, R164 ;  /* 0x000000ffff6e7224 */ /* 0x000fe400078e00a4 */
[----:B------:R-:W-:-:S02]  /*7b70*/  IMAD.MOV.U32 R135, RZ, RZ, R165 ;  /* 0x000000ffff877224 */ /* 0x000fc400078e00a5 */
[----:B------:R-:W-:Y:S01]  /*7b80*/  IMAD.MOV.U32 R183, RZ, RZ, R158 ;  /* 0x000000ffffb77224 */ /* 0x000fe200078e009e */
[C---:B------:R-:W-:Y:S01]  /*7b90*/  HMMA.16816.F32 R164, R4.reuse, R54, R36 ;  /* 0x0000003604a4723c */ /* 0x040fe20000001824 */
[----:B------:R-:W-:Y:S02]  /*7ba0*/  IMAD.MOV.U32 R182, RZ, RZ, R159 ;  /* 0x000000ffffb67224 */ /* 0x000fe400078e009f */
[----:B------:R-:W-:Y:S02]  /*7bb0*/  IMAD.MOV.U32 R131, RZ, RZ, R157 ;  /* 0x000000ffff837224 */ /* 0x000fe400078e009d */
[----:B------:R-:W-:Y:S01]  /*7bc0*/  IMAD.MOV.U32 R180, RZ, RZ, R156 ;  /* 0x000000ffffb47224 */ /* 0x000fe200078e009c */
[C---:B------:R-:W-:Y:S06]  /*7bd0*/  HMMA.16816.F32 R68, R4.reuse, R66, R28 ;  /* 0x000000420444723c */ /* 0x040fec000000181c */
[----:B------:R-:W-:Y:S07]  /*7be0*/  HMMA.16816.F32 R156, R4, R64, R32 ;  /* 0x00000040049c723c */ /* 0x000fee0000001820 */
[----:B------:R-:W-:-:S05]  /*7bf0*/  LOP3.LUT R4, R83, UR6, R223, 0x96, !PT ;  /* 0x0000000653047c12 */ /* 0x000fca000f8e96df */
[----:B------:R-:W-:-:S05]  /*7c00*/  IMAD.WIDE.U32 R4, R4, -0x326172a9, RZ ;  /* 0xcd9e8d5704047825 */ /* 0x000fca00078e00ff */
[C-C-:B------:R-:W-:Y:S02]  /*7c10*/  LOP3.LUT R6, R5.reuse, R100, R105.reuse, 0x96, !PT ;  /* 0x0000006405067212 */ /* 0x140fe400078e9669 */
[----:B------:R-:W-:Y:S02]  /*7c20*/  LOP3.LUT R5, R5, R80, R105, 0x96, !PT ;  /* 0x0000005005057212 */ /* 0x000fe400078e9669 */
[-CC-:B------:R-:W-:Y:S01]  /*7c30*/  LOP3.LUT R12, R47, R4.reuse, R75.reuse, 0x96, !PT ;  /* 0x000000042f0c7212 */ /* 0x180fe200078e964b */
[----:B------:R-:W-:Y:S01]  /*7c40*/  IMAD.WIDE.U32 R6, R6, -0x2daee0ad, RZ ;  /* 0xd2511f5306067825 */ /* 0x000fe200078e00ff */
[----:B------:R-:W-:-:S03]  /*7c50*/  LOP3.LUT R11, R61, R4, R75, 0x96, !PT ;  /* 0x000000043d0b7212 */ /* 0x000fc600078e964b */
        /* <DEDUP_REMOVED lines=25> */
[----:B------:R-:W-:-:S04]  /*7df0*/  LOP3.LUT R19, R7, R16, R235, 0x96, !PT ;  /* 0x0000001007137212 */ /* 0x000fc800078e96eb */
[----:B------:R-:W-:Y:S01]  /*7e00*/  LOP3.LUT R7, R15, R12, R235, 0x96, !PT ;  /* 0x0000000c0f077212 */ /* 0x000fe200078e96eb */
[----:B------:R-:W-:-:S04]  /*7e10*/  IMAD.WIDE.U32 R12, R5, -0x326172a9, RZ ;  /* 0xcd9e8d57050c7825 */ /* 0x000fc800078e00ff */
[----:B------:R-:W-:Y:S01]  /*7e20*/  IMAD.WIDE.U32 R4, R4, -0x326172a9, RZ ;  /* 0xcd9e8d5704047825 */ /* 0x000fe200078e00ff */
[----:B------:R-:W-:-:S04]  /*7e30*/  LOP3.LUT R26, R45, R48, R235, 0x96, !PT ;  /* 0x000000302d1a7212 */ /* 0x000fc800078e96eb */
[----:B------:R-:W-:Y:S01]  /*7e40*/  LOP3.LUT R21, R5, R14, R72, 0x96, !PT ;  /* 0x0000000e05157212 */ /* 0x000fe200078e9648 */
[----:B------:R-:W-:Y:S01]  /*7e50*/  IMAD.WIDE.U32 R14, R19, -0x2daee0ad, RZ ;  /* 0xd2511f53130e7825 */ /* 0x000fe200078e00ff */
[C---:B------:R-:W-:Y:S02]  /*7e60*/  LOP3.LUT R31, R4.reuse, 0xffff, RZ, 0xc0, !PT ;  /* 0x0000ffff041f7812 */ /* 0x040fe400078ec0ff */
[----:B------:R-:W-:Y:S01]  /*7e70*/  LOP3.LUT R36, R4, 0xff, RZ, 0xc0, !PT ;  /* 0x000000ff04247812 */ /* 0x000fe200078ec0ff */
[----:B------:R-:W-:Y:S01]  /*7e80*/  IMAD.WIDE.U32 R16, R26, -0x2daee0ad, RZ ;  /* 0xd2511f531a107825 */ /* 0x000fe200078e00ff */
[--C-:B------:R-:W-:Y:S02]  /*7e90*/  SHF.R.U32.HI R33, RZ, 0x10, R4.reuse ;  /* 0x00000010ff217819 */ /* 0x100fe40000011604 */
[----:B------:R-:W-:Y:S01]  /*7ea0*/  SHF.R.U32.HI R32, RZ, 0x18, R4 ;  /* 0x00000018ff207819 */ /* 0x000fe20000011604 */
[----:B------:R-:W-:Y:S01]  /*7eb0*/  FFMA.FTZ R4, R201, UR14, -R2 ;  /* 0x0000000ec9047c23 */ /* 0x000fe20008010802 */
[----:B------:R-:W-:-:S02]  /*7ec0*/  LOP3.LUT R19, R15, R22, R73, 0x96, !PT ;  /* 0x000000160f137212 */ /* 0x000fc400078e9649 */
[C---:B------:R-:W-:Y:S02]  /*7ed0*/  LOP3.LUT R22, R12.reuse, 0xffff, RZ, 0xc0, !PT ;  /* 0x0000ffff0c167812 */ /* 0x040fe400078ec0ff */
[----:B------:R-:W-:Y:S02]  /*7ee0*/  LOP3.LUT R27, R12, 0xff, RZ, 0xc0, !PT ;  /* 0x000000ff0c1b7812 */ /* 0x000fe400078ec0ff */
[--C-:B------:R-:W-:Y:S02]  /*7ef0*/  SHF.R.U32.HI R26, RZ, 0x10, R12.reuse ;  /* 0x00000010ff1a7819 */ /* 0x100fe4000001160c */
[----:B------:R-:W-:Y:S01]  /*7f00*/  SHF.R.U32.HI R23, RZ, 0x18, R12 ;  /* 0x00000018ff177819 */ /* 0x000fe2000001160c */
[----:B------:R-:W-:Y:S01]  /*7f10*/  FFMA.FTZ R12, R203, UR14, -R2 ;  /* 0x0000000ecb0c7c23 */ /* 0x000fe20008010802 */
[----:B------:R-:W-:Y:S01]  /*7f20*/  IMAD.MOV.U32 R203, RZ, RZ, R109 ;  /* 0x000000ffffcb7224 */ /* 0x000fe200078e006d */
[----:B------:R-:W-:Y:S01]  /*7f30*/  LOP3.LUT R11, R13, R6, R72, 0x96, !PT ;  /* 0x000000060d0b7212 */ /* 0x000fe200078e9648 */
[----:B------:R1:W-:Y:S01]  /*7f40*/  MUFU.EX2 R109, R4 ;  /* 0x00000004006d7308 */ /* 0x0003e20000000800 */
[--C-:B------:R-:W-:Y:S01]  /*7f50*/  FFMA.FTZ R5, R198, UR14, -R2.reuse ;  /* 0x0000000ec6057c23 */ /* 0x100fe20008010802 */
[----:B------:R-:W-:Y:S01]  /*7f60*/  FFMA.FTZ R13, R219, UR14, -R2 ;  /* 0x0000000edb0d7c23 */ /* 0x000fe20008010802 */
[----:B------:R-:W-:Y:S01]  /*7f70*/  LOP3.LUT R18, R17, R50, R73, 0x96, !PT ;  /* 0x0000003211127212 */ /* 0x000fe200078e9649 */
[----:B------:R-:W-:-:S04]  /*7f80*/  IMAD.MOV.U32 R50, RZ, RZ, R99 ;  /* 0x000000ffff327224 */ /* 0x000fc800078e0063 */
[----:B------:R2:W-:Y:S01]  /*7f90*/  MUFU.EX2 R100, R12 ;  /* 0x0000000c00647308 */ /* 0x0005e20000000800 */
[----:B------:R-:W-:Y:S01]  /*7fa0*/  IMAD.MOV.U32 R57, RZ, RZ, R182 ;  /* 0x000000ffff397224 */ /* 0x000fe200078e00b6 */
[----:B-1----:R-:W-:-:S06]  /*7fb0*/  SHF.R.U32.HI R4, RZ, 0x8, R22 ;  /* 0x00000008ff047819 */ /* 0x002fcc0000011616 */
[----:B------:R1:W-:Y:S01]  /*7fc0*/  MUFU.EX2 R99, R13 ;  /* 0x0000000d00637308 */ /* 0x0003e20000000800 */
[----:B------:R-:W-:Y:S01]  /*7fd0*/  PRMT R46, R27, 0x5410, R4 ;  /* 0x000054101b2e7816 */ /* 0x000fe20000000004 */
[----:B--2---:R-:W-:Y:S01]  /*7fe0*/  FFMA.FTZ R12, R200, UR14, -R2 ;  /* 0x0000000ec80c7c23 */ /* 0x004fe20008010802 */
[----:B------:R-:W-:Y:S01]  /*7ff0*/  IMAD.MOV.U32 R200, RZ, RZ, R108 ;  /* 0x000000ffffc87224 */ /* 0x000fe200078e006c */
[----:B------:R-:W-:-:S04]  /*8000*/  LOP3.LUT R4, R26, 0xff, RZ, 0xc0, !PT ;  /* 0x000000ff1a047812 */ /* 0x000fc800078ec0ff */
[----:B------:R2:W-:Y:S01]  /*8010*/  MUFU.EX2 R108, R5 ;  /* 0x00000005006c7308 */ /* 0x0005e20000000800 */
[----:B------:R-:W-:Y:S02]  /*8020*/  IMAD.MOV.U32 R182, RZ, RZ, R135 ;  /* 0x000000ffffb67224 */ /* 0x000fe400078e0087 */
[----:B------:R-:W-:Y:S01]  /*8030*/  IMAD.MOV.U32 R135, RZ, RZ, R107 ;  /* 0x000000ffff877224 */ /* 0x000fe200078e006b */
[----:B------:R-:W-:Y:S02]  /*8040*/  PRMT R45, R4, 0x5410, R23 ;  /* 0x00005410042d7816 */ /* 0x000fe40000000017 */
[C---:B-1----:R-:W-:Y:S02]  /*8050*/  LOP3.LUT R13, R16.reuse, 0xffff, RZ, 0xc0, !PT ;  /* 0x0000ffff100d7812 */ /* 0x042fe400078ec0ff */
[----:B------:R-:W-:Y:S02]  /*8060*/  LOP3.LUT R29, R16, 0xff, RZ, 0xc0, !PT ;  /* 0x000000ff101d7812 */ /* 0x000fe400078ec0ff */
[----:B------:R-:W-:Y:S01]  /*8070*/  SHF.R.U32.HI R4, RZ, 0x8, R13 ;  /* 0x00000008ff047819 */ /* 0x000fe2000001160d */
[----:B--2---:R-:W-:Y:S01]  /*8080*/  FFMA.FTZ R5, R113, UR14, -R2 ;  /* 0x0000000e71057c23 */ /* 0x004fe20008010802 */
[----:B------:R-:W-:-:S03]  /*8090*/  SHF.R.U32.HI R28, RZ, 0x10, R16 ;  /* 0x00000010ff1c7819 */ /* 0x000fc60000011610 */
[----:B------:R1:W-:Y:S01]  /*80a0*/  MUFU.EX2 R107, R5 ;  /* 0x00000005006b7308 */ /* 0x0003e20000000800 */
[----:B------:R-:W-:Y:S01]  /*80b0*/  IMAD.MOV.U32 R201, RZ, RZ, R106 ;  /* 0x000000ffffc97224 */ /* 0x000fe200078e006a */
[----:B------:R-:W-:Y:S02]  /*80c0*/  PRMT R22, R29, 0x5410, R4 ;  /* 0x000054101d167816 */ /* 0x000fe40000000004 */
[----:B------:R-:W-:Y:S02]  /*80d0*/  SHF.R.U32.HI R17, RZ, 0x18, R16 ;  /* 0x00000018ff117819 */ /* 0x000fe40000011610 */
[----:B------:R-:W-:Y:S02]  /*80e0*/  LOP3.LUT R4, R28, 0xff, RZ, 0xc0, !PT ;  /* 0x000000ff1c047812 */ /* 0x000fe400078ec0ff */
[----:B------:R-:W-:Y:S02]  /*80f0*/  LOP3.LUT R15, R14, 0xffff, RZ, 0xc0, !PT ;  /* 0x0000ffff0e0f7812 */ /* 0x000fe400078ec0ff */
[----:B------:R-:W-:Y:S01]  /*8100*/  SHF.R.U32.HI R16, RZ, 0x10, R14 ;  /* 0x00000010ff107819 */ /* 0x000fe2000001160e */
[----:B-1----:R-:W-:-:S04]  /*8110*/  FFMA.FTZ R5, R112, UR14, -R2 ;  /* 0x0000000e70057c23 */ /* 0x002fc80008010802 */
[----:B------:R1:W-:Y:S01]  /*8120*/  MUFU.EX2 R106, R5 ;  /* 0x00000005006a7308 */ /* 0x0003e20000000800 */
[----:B------:R-:W-:Y:S01]  /*8130*/  IMAD.WIDE.U32 R6, R7, -0x2daee0ad, RZ ;  /* 0xd2511f5307067825 */ /* 0x000fe200078e00ff */
[----:B------:R-:W-:Y:S02]  /*8140*/  LOP3.LUT R30, R14, 0xff, RZ, 0xc0, !PT ;  /* 0x000000ff0e1e7812 */ /* 0x000fe400078ec0ff */
[----:B------:R-:W-:Y:S02]  /*8150*/  PRMT R17, R4, 0x5410, R17 ;  /* 0x0000541004117816 */ /* 0x000fe40000000011 */
[----:B------:R-:W-:Y:S02]  /*8160*/  SHF.R.U32.HI R14, RZ, 0x18, R14 ;  /* 0x00000018ff0e7819 */ /* 0x000fe4000001160e */
[----:B------:R2:W-:Y:S01]  /*8170*/  MUFU.EX2 R101, R12 ;  /* 0x0000000c00657308 */ /* 0x0005e20000000800 */
[----:B------:R-:W-:Y:S01]  /*8180*/  LOP3.LUT R4, R16, 0xff, RZ, 0xc0, !PT ;  /* 0x000000ff10047812 */ /* 0x000fe200078ec0ff */
[----:B-1----:R-:W-:-:S06]  /*8190*/  FFMA.FTZ R5, R194, UR14, -R2 ;  /* 0x0000000ec2057c23 */ /* 0x002fcc0008010802 */
[----:B------:R1:W-:Y:S01]  /*81a0*/  MUFU.EX2 R105, R5 ;  /* 0x0000000500697308 */ /* 0x0003e20000000800 */
[----:B--2---:R-:W-:Y:S01]  /*81b0*/  FFMA.FTZ R12, R192, UR14, -R2 ;  /* 0x0000000ec00c7c23 */ /* 0x004fe20008010802 */
[----:B------:R-:W-:Y:S01]  /*81c0*/  IMAD.MOV.U32 R192, RZ, RZ, R104 ;  /* 0x000000ffffc07224 */ /* 0x000fe200078e0068 */
[----:B------:R-:W-:-:S05]  /*81d0*/  LOP3.LUT R20, R7, R20, R73, 0x96, !PT ;  /* 0x0000001407147212 */ /* 0x000fca00078e9649 */
[----:B------:R2:W-:Y:S01]  /*81e0*/  MUFU.EX2 R104, R12 ;  /* 0x0000000c00687308 */ /* 0x0005e20000000800 */
[C---:B------:R-:W-:Y:S02]  /*81f0*/  LOP3.LUT R7, R6.reuse, 0xffff, RZ, 0xc0, !PT ;  /* 0x0000ffff06077812 */ /* 0x040fe400078ec0ff */
[----:B------:R-:W-:Y:S02]  /*8200*/  LOP3.LUT R35, R6, 0xff, RZ, 0xc0, !PT ;  /* 0x000000ff06237812 */ /* 0x000fe400078ec0ff */
[----:B------:R-:W-:Y:S02]  /*8210*/  SHF.R.U32.HI R34, RZ, 0x10, R6 ;  /* 0x00000010ff227819 */ /* 0x000fe40000011606 */
[----:B-1----:R-:W-:Y:S02]  /*8220*/  SHF.R.U32.HI R5, RZ, 0x8, R15 ;  /* 0x00000008ff057819 */ /* 0x002fe4000001160f */
[----:B------:R-:W-:Y:S01]  /*8230*/  PRMT R40, R4, 0x5410, R14 ;  /* 0x0000541004287816 */ /* 0x000fe2000000000e */
[--C-:B------:R-:W-:Y:S01]  /*8240*/  FFMA.FTZ R4, R191, UR14, -R2.reuse ;  /* 0x0000000ebf047c23 */ /* 0x100fe20008010802 */
[----:B------:R-:W-:Y:S01]  /*8250*/  PRMT R41, R30, 0x5410, R5 ;  /* 0x000054101e297816 */ /* 0x000fe20000000005 */
[----:B------:R-:W-:Y:S01]  /*8260*/  FFMA.FTZ R5, R190, UR14, -R2 ;  /* 0x0000000ebe057c23 */ /* 0x000fe20008010802 */
[----:B--2---:R-:W-:Y:S01]  /*8270*/  SHF.R.U32.HI R12, RZ, 0x18, R6 ;  /* 0x00000018ff0c7819 */ /* 0x004fe20000011606 */
[----:B------:R-:W-:Y:S01]  /*8280*/  FFMA.FTZ R6, R193, UR14, -R2 ;  /* 0x0000000ec1067c23 */ /* 0x000fe20008010802 */
[----:B------:R-:W-:Y:S01]  /*8290*/  LOP3.LUT R2, R11, 0xffff, RZ, 0xc0, !PT ;  /* 0x0000ffff0b027812 */ /* 0x000fe200078ec0ff */
[----:B------:R-:W-:-:S02]  /*82a0*/  IMAD.MOV.U32 R47, RZ, RZ, R181 ;  /* 0x000000ffff2f7224 */ /* 0x000fc400078e00b5 */
[----:B------:R-:W-:Y:S02]  /*82b0*/  IMAD.MOV.U32 R181, RZ, RZ, R102 ;  /* 0x000000ffffb57224 */ /* 0x000fe400078e0066 */
[----:B------:R1:W-:Y:S01]  /*82c0*/  MUFU.EX2 R102, R4 ;  /* 0x0000000400667308 */ /* 0x0003e20000000800 */
[----:B------:R-:W-:Y:S02]  /*82d0*/  IMAD.MOV.U32 R139, RZ, RZ, R131 ;  /* 0x000000ffff8b7224 */ /* 0x000fe400078e0083 */
[----:B------:R-:W-:Y:S02]  /*82e0*/  IMAD.MOV.U32 R131, RZ, RZ, R110 ;  /* 0x000000ffff837224 */ /* 0x000fe400078e006e */
[----:B------:R-:W-:-:S03]  /*82f0*/  IMAD.MOV.U32 R59, RZ, RZ, R98 ;  /* 0x000000ffff3b7224 */ /* 0x000fc600078e0062 */
[----:B------:R2:W-:Y:S01]  /*8300*/  MUFU.EX2 R110, R5 ;  /* 0x00000005006e7308 */ /* 0x0005e20000000800 */
[----:B-1----:R-:W-:Y:S02]  /*8310*/  SHF.R.U32.HI R4, RZ, 0x8, R2 ;  /* 0x00000008ff047819 */ /* 0x002fe40000011602 */
[----:B------:R-:W-:-:S04]  /*8320*/  LOP3.LUT R2, R11, 0xff, RZ, 0xc0, !PT ;  /* 0x000000ff0b027812 */ /* 0x000fc800078ec0ff */
[----:B------:R-:W-:Y:S01]  /*8330*/  PRMT R39, R2, 0x5410, R4 ;  /* 0x0000541002277816 */ /* 0x000fe20000000004 */
[----:B------:R-:W-:Y:S01]  /*8340*/  FFMA.FTZ R2, R243, UR14, -R0 ;  /* 0x0000000ef3027c23 */ /* 0x000fe20008010800 */
[--C-:B--2---:R-:W-:Y:S02]  /*8350*/  SHF.R.U32.HI R5, RZ, 0x10, R11.reuse ;  /* 0x00000010ff057819 */ /* 0x104fe4000001160b */
[----:B------:R-:W-:Y:S01]  /*8360*/  SHF.R.U32.HI R4, RZ, 0x18, R11 ;  /* 0x00000018ff047819 */ /* 0x000fe2000001160b */
[----:B------:R1:W-:Y:S01]  /*8370*/  MUFU.EX2 R98, R2 ;  /* 0x0000000200627308 */ /* 0x0003e20000000800 */
[----:B------:R-:W-:Y:S01]  /*8380*/  IMAD.MOV.U32 R142, RZ, RZ, R94 ;  /* 0x000000ffff8e7224 */ /* 0x000fe200078e005e */
[----:B-1----:R-:W-:-:S04]  /*8390*/  LOP3.LUT R2, R5, 0xff, RZ, 0xc0, !PT ;  /* 0x000000ff05027812 */ /* 0x002fc800078ec0ff */
[----:B------:R-:W-:Y:S02]  /*83a0*/  PRMT R38, R2, 0x5410, R4 ;  /* 0x0000541002267816 */ /* 0x000fe40000000004 */
[----:B------:R-:W-:Y:S02]  /*83b0*/  SHF.R.U32.HI R4, RZ, 0x8, R31 ;  /* 0x00000008ff047819 */ /* 0x000fe4000001161f */
[----:B------:R-:W-:Y:S02]  /*83c0*/  LOP3.LUT R2, R33, 0xff, RZ, 0xc0, !PT ;  /* 0x000000ff21027812 */ /* 0x000fe400078ec0ff */
[----:B------:R-:W-:Y:S02]  /*83d0*/  PRMT R37, R36, 0x5410, R4 ;  /* 0x0000541024257816 */ /* 0x000fe40000000004 */
[----:B------:R-:W-:Y:S01]  /*83e0*/  PRMT R36, R2, 0x5410, R32 ;  /* 0x0000541002247816 */ /* 0x000fe20000000020 */
[----:B------:R-:W-:-:S04]  /*83f0*/  FFMA.FTZ R2, R220, UR14, -R0 ;  /* 0x0000000edc027c23 */ /* 0x000fc80008010800 */
[----:B------:R1:W-:Y:S02]  /*8400*/  MUFU.EX2 R94, R2 ;  /* 0x00000002005e7308 */ /* 0x0003e40000000800 */
[----:B-1----:R-:W-:-:S04]  /*8410*/  LOP3.LUT R2, R34, 0xff, RZ, 0xc0, !PT ;  /* 0x000000ff22027812 */ /* 0x002fc800078ec0ff */
[----:B------:R-:W-:Y:S01]  /*8420*/  PRMT R31, R2, 0x5410, R12 ;  /* 0x00005410021f7816 */ /* 0x000fe2000000000c */
[----:B------:R-:W-:-:S04]  /*8430*/  FFMA.FTZ R12, R251, UR14, -R24 ;  /* 0x0000000efb0c7c23 */ /* 0x000fc80008010818 */
[----:B------:R1:W-:Y:S02]  /*8440*/  MUFU.EX2 R72, R12 ;  /* 0x0000000c00487308 */ /* 0x0003e40000000800 */
[----:B-1----:R-:W-:Y:S02]  /*8450*/  FADD.FTZ R12, R213, R63 ;  /* 0x0000003fd50c7221 */ /* 0x002fe40000010000 */
[----:B------:R-:W2:Y:S01]  /*8460*/  LDL.LU R213, [R1+0xe8] ;  /* 0x0000e80001d57983 */ /* 0x000ea20000300800 */
[----:B------:R-:W-:Y:S01]  /*8470*/  SHF.R.U32.HI R4, RZ, 0x8, R7 ;  /* 0x00000008ff047819 */ /* 0x000fe20000011607 */
[----:B------:R-:W-:Y:S01]  /*8480*/  FFMA.FTZ R5, R242, UR14, -R0 ;  /* 0x0000000ef2057c23 */ /* 0x000fe20008010800 */
[----:B------:R-:W-:Y:S02]  /*8490*/  IMAD.MOV.U32 R188, RZ, RZ, R97 ;  /* 0x000000ffffbc7224 */ /* 0x000fe400078e0061 */
[----:B------:R-:W-:Y:S01]  /*84a0*/  PRMT R32, R35, 0x5410, R4 ;  /* 0x0000541023207816 */ /* 0x000fe20000000004 */
[----:B------:R-:W-:Y:S01]  /*84b0*/  FFMA.FTZ R4, R231, UR14, -R0 ;  /* 0x0000000ee7047c23 */ /* 0x000fe20008010800 */
[----:B------:R1:W-:Y:S01]  /*84c0*/  MUFU.EX2 R97, R5 ;  /* 0x0000000500617308 */ /* 0x0003e20000000800 */
[----:B------:R-:W-:Y:S01]  /*84d0*/  IMAD.MOV.U32 R185, RZ, RZ, R89 ;  /* 0x000000ffffb97224 */ /* 0x000fe200078e0059 */
[----:B------:R-:W-:Y:S01]  /*84e0*/  LOP3.LUT R2, R18, 0xffff, RZ, 0xc0, !PT ;  /* 0x0000ffff12027812 */ /* 0x000fe200078ec0ff */
[----:B------:R-:W-:-:S05]  /*84f0*/  IMAD.MOV.U32 R48, RZ, RZ, R95 ;  /* 0x000000ffff307224 */ /* 0x000fca00078e005f */
[----:B------:R3:W-:Y:S01]  /*8500*/  MUFU.EX2 R89, R4 ;  /* 0x0000000400597308 */ /* 0x0007e20000000800 */
[----:B------:R-:W-:Y:S02]  /*8510*/  IMAD.MOV.U32 R189, RZ, RZ, R180 ;  /* 0x000000ffffbd7224 */ /* 0x000fe400078e00b4 */
[----:B------:R-:W-:Y:S02]  /*8520*/  IMAD.MOV.U32 R180, RZ, RZ, R103 ;  /* 0x000000ffffb47224 */ /* 0x000fe400078e0067 */
[----:B-1----:R-:W-:-:S03]  /*8530*/  FFMA.FTZ R5, R232, UR14, -R0 ;  /* 0x0000000ee8057c23 */ /* 0x002fc60008010800 */
[----:B------:R1:W-:Y:S01]  /*8540*/  MUFU.EX2 R103, R6 ;  /* 0x0000000600677308 */ /* 0x0003e20000000800 */
[----:B---3--:R-:W-:-:S07]  /*8550*/  SHF.R.U32.HI R4, RZ, 0x10, R18 ;  /* 0x00000010ff047819 */ /* 0x008fce0000011612 */
[----:B------:R3:W4:Y:S01]  /*8560*/  MUFU.EX2 R95, R5 ;  /* 0x00000005005f7308 */ /* 0x0007220000000800 */
[----:B------:R-:W-:Y:S01]  /*8570*/  IMAD.MOV.U32 R179, RZ, RZ, R88 ;  /* 0x000000ffffb37224 */ /* 0x000fe200078e0058 */
[----:B-1----:R-:W-:Y:S02]  /*8580*/  SHF.R.U32.HI R6, RZ, 0x18, R18 ;  /* 0x00000018ff067819 */ /* 0x002fe40000011612 */
[----:B---3--:R-:W-:Y:S02]  /*8590*/  SHF.R.U32.HI R5, RZ, 0x8, R2 ;  /* 0x00000008ff057819 */ /* 0x008fe40000011602 */
[----:B------:R-:W-:Y:S01]  /*85a0*/  LOP3.LUT R2, R4, 0xff, RZ, 0xc0, !PT ;  /* 0x000000ff04027812 */ /* 0x000fe200078ec0ff */
[----:B------:R-:W-:-:S03]  /*85b0*/  FFMA.FTZ R4, R230, UR14, -R0 ;  /* 0x0000000ee6047c23 */ /* 0x000fc60008010800 */
[----:B------:R-:W-:Y:S01]  /*85c0*/  PRMT R14, R2, 0x5410, R6 ;  /* 0x00005410020e7816 */ /* 0x000fe20000000006 */
[----:B------:R1:W-:Y:S01]  /*85d0*/  MUFU.EX2 R83, R4 ;  /* 0x0000000400537308 */ /* 0x0003e20000000800 */
[----:B------:R-:W-:Y:S02]  /*85e0*/  LOP3.LUT R2, R19, 0xffff, RZ, 0xc0, !PT ;  /* 0x0000ffff13027812 */ /* 0x000fe400078ec0ff */
[----:B------:R-:W-:-:S04]  /*85f0*/  LOP3.LUT R7, R18, 0xff, RZ, 0xc0, !PT ;  /* 0x000000ff12077812 */ /* 0x000fc800078ec0ff */
[----:B------:R-:W-:Y:S01]  /*8600*/  PRMT R16, R7, 0x5410, R5 ;  /* 0x0000541007107816 */ /* 0x000fe20000000005 */
[----:B-1----:R-:W-:-:S04]  /*8610*/  FFMA.FTZ R4, R196, UR14, -R0 ;  /* 0x0000000ec4047c23 */ /* 0x002fc80008010800 */
[----:B------:R1:W-:Y:S01]  /*8620*/  MUFU.EX2 R88, R4 ;  /* 0x0000000400587308 */ /* 0x0003e20000000800 */
[----:B------:R-:W-:Y:S01]  /*8630*/  FFMA.FTZ R5, R195, UR14, -R0 ;  /* 0x0000000ec3057c23 */ /* 0x000fe20008010800 */
[----:B------:R-:W-:Y:S02]  /*8640*/  IMAD.MOV.U32 R58, RZ, RZ, R91 ;  /* 0x000000ffff3a7224 */ /* 0x000fe400078e005b */
[----:B------:R-:W-:Y:S01]  /*8650*/  IMAD.MOV.U32 R219, RZ, RZ, R93 ;  /* 0x000000ffffdb7224 */ /* 0x000fe200078e005d */
[----:B-1----:R-:W-:Y:S02]  /*8660*/  SHF.R.U32.HI R4, RZ, 0x8, R2 ;  /* 0x00000008ff047819 */ /* 0x002fe40000011602 */
[----:B------:R-:W-:-:S04]  /*8670*/  LOP3.LUT R2, R19, 0xff, RZ, 0xc0, !PT ;  /* 0x000000ff13027812 */ /* 0x000fc800078ec0ff */
[----:B------:R-:W-:Y:S01]  /*8680*/  PRMT R23, R2, 0x5410, R4 ;  /* 0x0000541002177816 */ /* 0x000fe20000000004 */
[----:B------:R-:W-:Y:S01]  /*8690*/  FFMA.FTZ R4, R224, UR14, -R0 ;  /* 0x0000000ee0047c23 */ /* 0x000fe20008010800 */
[----:B------:R-:W-:Y:S01]  /*86a0*/  SHF.R.U32.HI R2, RZ, 0x10, R19 ;  /* 0x00000010ff027819 */ /* 0x000fe20000011613 */
[----:B------:R1:W-:Y:S03]  /*86b0*/  MUFU.EX2 R91, R5 ;  /* 0x00000005005b7308 */ /* 0x0003e60000000800 */
[----:B------:R-:W-:Y:S01]  /*86c0*/  LOP3.LUT R2, R2, 0xff, RZ, 0xc0, !PT ;  /* 0x000000ff02027812 */ /* 0x000fe200078ec0ff */
[----:B------:R-:W-:-:S04]  /*86d0*/  IMAD.MOV.U32 R61, RZ, RZ, R90 ;  /* 0x000000ffff3d7224 */ /* 0x000fc800078e005a */
[----:B------:R3:W-:Y:S01]  /*86e0*/  MUFU.EX2 R93, R4 ;  /* 0x00000004005d7308 */ /* 0x0007e20000000800 */
[----:B-1----:R-:W-:-:S04]  /*86f0*/  SHF.R.U32.HI R5, RZ, 0x18, R19 ;  /* 0x00000018ff057819 */ /* 0x002fc80000011613 */
[----:B------:R-:W-:Y:S01]  /*8700*/  PRMT R28, R2, 0x5410, R5 ;  /* 0x00005410021c7816 */ /* 0x000fe20000000005 */
[--C-:B---3--:R-:W-:Y:S01]  /*8710*/  FFMA.FTZ R4, R221, UR14, -R0.reuse ;  /* 0x0000000edd047c23 */ /* 0x108fe20008010800 */
[----:B------:R-:W-:-:S03]  /*8720*/  FFMA.FTZ R5, R197, UR14, -R0 ;  /* 0x0000000ec5057c23 */ /* 0x000fc60008010800 */
[----:B------:R1:W-:Y:S01]  /*8730*/  MUFU.EX2 R90, R4 ;  /* 0x00000004005a7308 */ /* 0x0003e20000000800 */
[----:B------:R-:W-:Y:S02]  /*8740*/  IMAD.MOV.U32 R49, RZ, RZ, R92 ;  /* 0x000000ffff317224 */ /* 0x000fe400078e005c */
[----:B-1----:R-:W-:Y:S01]  /*8750*/  FFMA.FTZ R4, R199, UR14, -R0 ;  /* 0x0000000ec7047c23 */ /* 0x002fe20008010800 */
[----:B------:R-:W-:-:S04]  /*8760*/  LOP3.LUT R0, R21, 0xffff, RZ, 0xc0, !PT ;  /* 0x0000ffff15007812 */ /* 0x000fc800078ec0ff */
[----:B------:R-:W-:Y:S02]  /*8770*/  SHF.R.U32.HI R2, RZ, 0x8, R0 ;  /* 0x00000008ff027819 */ /* 0x000fe40000011600 */
[----:B------:R-:W-:-:S04]  /*8780*/  LOP3.LUT R0, R21, 0xff, RZ, 0xc0, !PT ;  /* 0x000000ff15007812 */ /* 0x000fc800078ec0ff */
[----:B------:R-:W-:Y:S02]  /*8790*/  PRMT R30, R0, 0x5410, R2 ;  /* 0x00005410001e7816 */ /* 0x000fe40000000002 */
[----:B------:R-:W-:Y:S01]  /*87a0*/  SHF.R.U32.HI R0, RZ, 0x10, R21 ;  /* 0x00000010ff007819 */ /* 0x000fe20000011615 */
[----:B------:R1:W-:Y:S01]  /*87b0*/  MUFU.EX2 R92, R4 ;  /* 0x00000004005c7308 */ /* 0x0003e20000000800 */
[----:B------:R-:W-:Y:S02]  /*87c0*/  FFMA.FTZ R2, R248, UR14, -R25 ;  /* 0x0000000ef8027c23 */ /* 0x000fe40008010819 */
[----:B------:R-:W-:-:S05]  /*87d0*/  LOP3.LUT R0, R0, 0xff, RZ, 0xc0, !PT ;  /* 0x000000ff00007812 */ /* 0x000fca00078ec0ff */
[----:B------:R3:W-:Y:S01]  /*87e0*/  MUFU.EX2 R80, R2 ;  /* 0x0000000200507308 */ /* 0x0007e20000000800 */
[----:B-1----:R-:W-:-:S04]  /*87f0*/  SHF.R.U32.HI R4, RZ, 0x18, R21 ;  /* 0x00000018ff047819 */ /* 0x002fc80000011615 */
[----:B------:R-:W-:Y:S02]  /*8800*/  PRMT R29, R0, 0x5410, R4 ;  /* 0x00005410001d7816 */ /* 0x000fe40000000004 */
[----:B------:R-:W-:Y:S02]  /*8810*/  LOP3.LUT R0, R20, 0xffff, RZ, 0xc0, !PT ;  /* 0x0000ffff14007812 */ /* 0x000fe400078ec0ff */
[----:B---3--:R-:W-:Y:S02]  /*8820*/  SHF.R.U32.HI R2, RZ, 0x10, R20 ;  /* 0x00000010ff027819 */ /* 0x008fe40000011614 */
[----:B------:R-:W-:Y:S02]  /*8830*/  SHF.R.U32.HI R4, RZ, 0x8, R0 ;  /* 0x00000008ff047819 */ /* 0x000fe40000011600 */
[----:B------:R-:W-:Y:S01]  /*8840*/  LOP3.LUT R0, R2, 0xff, RZ, 0xc0, !PT ;  /* 0x000000ff02007812 */ /* 0x000fe200078ec0ff */
[----:B------:R-:W-:Y:S01]  /*8850*/  FFMA.FTZ R2, R247, UR14, -R25 ;  /* 0x0000000ef7027c23 */ /* 0x000fe20008010819 */
[----:B------:R-:W-:-:S02]  /*8860*/  IMAD.MOV.U32 R51, RZ, RZ, R96 ;  /* 0x000000ffff337224 */ /* 0x000fc400078e0060 */
[----:B------:R1:W-:Y:S08]  /*8870*/  MUFU.EX2 R96, R5 ;  /* 0x0000000500607308 */ /* 0x0003f00000000800 */
[----:B------:R3:W2:Y:S01]  /*8880*/  MUFU.EX2 R74, R2 ;  /* 0x00000002004a7308 */ /* 0x0006a20000000800 */
[----:B-1----:R-:W-:-:S04]  /*8890*/  SHF.R.U32.HI R5, RZ, 0x18, R20 ;  /* 0x00000018ff057819 */ /* 0x002fc80000011614 */
[----:B------:R-:W-:Y:S01]  /*88a0*/  PRMT R26, R0, 0x5410, R5 ;  /* 0x00005410001a7816 */ /* 0x000fe20000000005 */
[--C-:B---3--:R-:W-:Y:S01]  /*88b0*/  FFMA.FTZ R2, R246, UR14, -R25.reuse ;  /* 0x0000000ef6027c23 */ /* 0x108fe20008010819 */
[----:B------:R-:W-:-:S03]  /*88c0*/  FFMA.FTZ R0, R245, UR14, -R25 ;  /* 0x0000000ef5007c23 */ /* 0x000fc60008010819 */
[----:B------:R1:W-:Y:S01]  /*88d0*/  MUFU.EX2 R75, R2 ;  /* 0x00000002004b7308 */ /* 0x0003e20000000800 */
[----:B------:R-:W-:-:S07]  /*88e0*/  LOP3.LUT R6, R20, 0xff, RZ, 0xc0, !PT ;  /* 0x000000ff14067812 */ /* 0x000fce00078ec0ff */
[----:B------:R3:W2:Y:S01]  /*88f0*/  MUFU.EX2 R82, R0 ;  /* 0x0000000000527308 */ /* 0x0006a20000000800 */
[----:B------:R-:W-:Y:S01]  /*8900*/  PRMT R27, R6, 0x5410, R4 ;  /* 0x00005410061b7816 */ /* 0x000fe20000000004 */
[----:B-1----:R-:W-:-:S06]  /*8910*/  FFMA.FTZ R2, R240, UR14, -R25 ;  /* 0x0000000ef0027c23 */ /* 0x002fcc0008010819 */
[----:B------:R1:W-:Y:S01]  /*8920*/  MUFU.EX2 R81, R2 ;  /* 0x0000000200517308 */ /* 0x0003e20000000800 */
[--C-:B---3--:R-:W-:Y:S02]  /*8930*/  HSET2.LE.AND R0, R22, R202.reuse, PT ;  /* 0x000000ca16007233 */ /* 0x108fe40003803000 */
[----:B------:R-:W-:Y:S02]  /*8940*/  HSET2.LE.AND R7, R17, R202, PT ;  /* 0x000000ca11077233 */ /* 0x000fe40003803000 */
[----:B----4-:R-:W-:Y:S02]  /*8950*/  F2FP.F16.F32.PACK_AB R4, R94, R95 ;  /* 0x0000005f5e04723e */ /* 0x010fe400000000ff */
[----:B-1----:R-:W-:-:S04]  /*8960*/  F2FP.F16.F32.PACK_AB R2, R104, R101 ;  /* 0x000000656802723e */ /* 0x002fc800000000ff */
[----:B------:R-:W-:Y:S02]  /*8970*/  LOP3.LUT R6, R0, R2, RZ, 0xc0, !PT ;  /* 0x0000000200067212 */ /* 0x000fe400078ec0ff */
[----:B------:R-:W-:Y:S02]  /*8980*/  HSET2.LE.AND R0, R16, R202, PT ;  /* 0x000000ca10007233 */ /* 0x000fe40003803000 */
[----:B------:R-:W-:Y:S02]  /*8990*/  F2FP.F16.F32.PACK_AB R2, R100, R99 ;  /* 0x000000636402723e */ /* 0x000fe400000000ff */
[----:B------:R-:W-:Y:S01]  /*89a0*/  LOP3.LUT R7, R7, R4, RZ, 0xc0, !PT ;  /* 0x0000000407077212 */ /* 0x000fe200078ec0ff */
[----:B------:R-:W-:Y:S01]  /*89b0*/  FFMA.FTZ R15, R249, UR14, -R24 ;  /* 0x0000000ef90f7c23 */ /* 0x000fe20008010818 */
[----:B------:R-:W-:Y:S01]  /*89c0*/  LOP3.LUT R4, R0, R2, RZ, 0xc0, !PT ;  /* 0x0000000200047212 */ /* 0x000fe200078ec0ff */
[----:B------:R-:W-:Y:S01]  /*89d0*/  FADD.FTZ R2, R192, R201 ;  /* 0x000000c9c0027221 */ /* 0x000fe20000010000 */
[----:B------:R-:W-:-:S02]  /*89e0*/  IMAD.MOV.U32 R201, RZ, RZ, R200 ;  /* 0x000000ffffc97224 */ /* 0x000fc400078e00c8 */
[----:B------:R-:W-:Y:S02]  /*89f0*/  IMAD.MOV.U32 R198, RZ, RZ, R203 ;  /* 0x000000ffffc67224 */ /* 0x000fe400078e00cb */
[----:B------:R-:W-:Y:S01]  /*8a00*/  IMAD.MOV.U32 R192, RZ, RZ, R219 ;  /* 0x000000ffffc07224 */ /* 0x000fe200078e00db */
[----:B------:R1:W-:Y:S01]  /*8a10*/  MUFU.EX2 R60, R15 ;  /* 0x0000000f003c7308 */ /* 0x0003e20000000800 */
[----:B------:R-:W-:Y:S02]  /*8a20*/  IMAD.MOV.U32 R200, RZ, RZ, R50 ;  /* 0x000000ffffc87224 */ /* 0x000fe400078e0032 */
[----:B------:R-:W-:Y:S01]  /*8a30*/  FFMA.FTZ R13, R250, UR14, -R24 ;  /* 0x0000000efa0d7c23 */ /* 0x000fe20008010818 */
[----:B------:R-:W-:Y:S02]  /*8a40*/  IMAD.MOV.U32 R203, RZ, RZ, R51 ;  /* 0x000000ffffcb7224 */ /* 0x000fe400078e0033 */
[----:B------:R-:W-:Y:S02]  /*8a50*/  IMAD.MOV.U32 R219, RZ, RZ, R61 ;  /* 0x000000ffffdb7224 */ /* 0x000fe400078e003d */
[----:B------:R-:W-:-:S02]  /*8a60*/  IMAD.MOV.U32 R50, RZ, RZ, R47 ;  /* 0x000000ffff327224 */ /* 0x000fc400078e002f */
[----:B------:R-:W-:Y:S01]  /*8a70*/  FFMA.FTZ R11, R239, UR14, -R25 ;  /* 0x0000000eef0b7c23 */ /* 0x000fe20008010819 */
[----:B------:R-:W-:Y:S01]  /*8a80*/  IMAD.MOV.U32 R51, RZ, RZ, R143 ;  /* 0x000000ffff337224 */ /* 0x000fe200078e008f */
[----:B------:R3:W4:Y:S01]  /*8a90*/  MUFU.EX2 R62, R13 ;  /* 0x0000000d003e7308 */ /* 0x0007220000000800 */
[----:B------:R-:W-:Y:S02]  /*8aa0*/  IMAD.MOV.U32 R47, RZ, RZ, R140 ;  /* 0x000000ffff2f7224 */ /* 0x000fe400078e008c */
[----:B------:R-:W-:Y:S02]  /*8ab0*/  IMAD.MOV.U32 R143, RZ, RZ, R141 ;  /* 0x000000ffff8f7224 */ /* 0x000fe400078e008d */
[----:B-1----:R-:W-:Y:S01]  /*8ac0*/  FADD.FTZ R15, R201, R198 ;  /* 0x000000c6c90f7221 */ /* 0x002fe20000010000 */
[----:B------:R-:W-:Y:S02]  /*8ad0*/  IMAD.MOV.U32 R201, RZ, RZ, R192 ;  /* 0x000000ffffc97224 */ /* 0x000fe400078e00c0 */
[----:B------:R-:W-:-:S02]  /*8ae0*/  IMAD.MOV.U32 R192, RZ, RZ, R200 ;  /* 0x000000ffffc07224 */ /* 0x000fc400078e00c8 */
[----:B------:R-:W-:Y:S02]  /*8af0*/  IMAD.MOV.U32 R200, RZ, RZ, R203 ;  /* 0x000000ffffc87224 */ /* 0x000fe400078e00cb */
[----:B------:R-:W-:Y:S02]  /*8b00*/  IMAD.MOV.U32 R203, RZ, RZ, R219 ;  /* 0x000000ffffcb7224 */ /* 0x000fe400078e00db */
[----:B------:R-:W-:Y:S02]  /*8b10*/  IMAD.MOV.U32 R219, RZ, RZ, R50 ;  /* 0x000000ffffdb7224 */ /* 0x000fe400078e0032 */
[----:B---3--:R-:W-:Y:S01]  /*8b20*/  FADD.FTZ R13, R201, R2 ;  /* 0x00000002c90d7221 */ /* 0x008fe20000010000 */
[----:B------:R-:W-:Y:S01]  /*8b30*/  IMAD.MOV.U32 R50, RZ, RZ, R51 ;  /* 0x000000ffff327224 */ /* 0x000fe200078e0033 */
[----:B------:R-:W-:Y:S01]  /*8b40*/  HSET2.LE.AND R5, R14, R202, PT ;  /* 0x000000ca0e057233 */ /* 0x000fe20003803000 */
[----:B------:R-:W-:Y:S01]  /*8b50*/  IMAD.MOV.U32 R201, RZ, RZ, R192 ;  /* 0x000000ffffc97224 */ /* 0x000fe200078e00c0 */
[----:B------:R1:W-:Y:S01]  /*8b60*/  MUFU.EX2 R73, R11 ;  /* 0x0000000b00497308 */ /* 0x0003e20000000800 */
[----:B------:R-:W-:-:S02]  /*8b70*/  IMAD.MOV.U32 R51, RZ, RZ, R47 ;  /* 0x000000ffff337224 */ /* 0x000fc400078e002f */
[----:B------:R-:W-:Y:S02]  /*8b80*/  IMAD.MOV.U32 R192, RZ, RZ, R200 ;  /* 0x000000ffffc07224 */ /* 0x000fe400078e00c8 */
[----:B------:R-:W-:Y:S02]  /*8b90*/  IMAD.MOV.U32 R47, RZ, RZ, R143 ;  /* 0x000000ffff2f7224 */ /* 0x000fe400078e008f */
[----:B------:R-:W-:Y:S02]  /*8ba0*/  IMAD.MOV.U32 R200, RZ, RZ, R203 ;  /* 0x000000ffffc87224 */ /* 0x000fe400078e00cb */
[----:B------:R-:W-:Y:S01]  /*8bb0*/  FADD.FTZ R12, R201, R12 ;  /* 0x0000000cc90c7221 */ /* 0x000fe20000010000 */
[----:B------:R-:W-:Y:S02]  /*8bc0*/  IMAD.MOV.U32 R203, RZ, RZ, R219 ;  /* 0x000000ffffcb7224 */ /* 0x000fe400078e00db */
[----:B------:R-:W-:Y:S02]  /*8bd0*/  IMAD.MOV.U32 R219, RZ, RZ, R50 ;  /* 0x000000ffffdb7224 */ /* 0x000fe400078e0032 */
[----:B------:R-:W-:Y:S01]  /*8be0*/  IMAD.MOV.U32 R50, RZ, RZ, R51 ;  /* 0x000000ffff327224 */ /* 0x000fe200078e0033 */
[----:B-1----:R-:W-:Y:S01]  /*8bf0*/  F2FP.F16.F32.PACK_AB R11, R97, R98 ;  /* 0x00000062610b723e */ /* 0x002fe200000000ff */
[----:B------:R-:W-:Y:S01]  /*8c00*/  IMAD.MOV.U32 R201, RZ, RZ, R192 ;  /* 0x000000ffffc97224 */ /* 0x000fe200078e00c0 */
[--C-:B------:R-:W-:Y:S01]  /*8c10*/  HSET2.LE.AND R0, R30, R202.reuse, PT ;  /* 0x000000ca1e007233 */ /* 0x100fe20003803000 */
[----:B------:R-:W-:Y:S01]  /*8c20*/  IMAD.MOV.U32 R51, RZ, RZ, R47 ;  /* 0x000000ffff337224 */ /* 0x000fe200078e002f */
[----:B------:R-:W-:Y:S01]  /*8c30*/  LOP3.LUT R5, R5, R11, RZ, 0xc0, !PT ;  /* 0x0000000b05057212 */ /* 0x000fe200078ec0ff */
[----:B------:R-:W-:Y:S01]  /*8c40*/  IMAD.MOV.U32 R192, RZ, RZ, R200 ;  /* 0x000000ffffc07224 */ /* 0x000fe200078e00c8 */
[----:B------:R-:W-:Y:S01]  /*8c50*/  HSET2.LE.AND R11, R29, R202, PT ;  /* 0x000000ca1d0b7233 */ /* 0x000fe20003803000 */
[----:B------:R-:W-:-:S02]  /*8c60*/  IMAD.MOV.U32 R47, RZ, RZ, R48 ;  /* 0x000000ffff2f7224 */ /* 0x000fc400078e0030 */
[----:B------:R-:W-:Y:S01]  /*8c70*/  FFMA.FTZ R34, R227, UR14, -R25 ;  /* 0x0000000ee3227c23 */ /* 0x000fe20008010819 */
[----:B------:R-:W-:Y:S02]  /*8c80*/  IMAD.MOV.U32 R200, RZ, RZ, R203 ;  /* 0x000000ffffc87224 */ /* 0x000fe400078e00cb */
[----:B------:R-:W-:Y:S01]  /*8c90*/  FFMA.FTZ R35, R225, UR14, -R25 ;  /* 0x0000000ee1237c23 */ /* 0x000fe20008010819 */
[--C-:B------:R-:W-:Y:S01]  /*8ca0*/  FFMA.FTZ R33, R244, UR14, -R24.reuse ;  /* 0x0000000ef4217c23 */ /* 0x100fe20008010818 */
[--C-:B------:R-:W-:Y:S01]  /*8cb0*/  FFMA.FTZ R42, R241, UR14, -R24.reuse ;  /* 0x0000000ef12a7c23 */ /* 0x100fe20008010818 */
[--C-:B------:R-:W-:Y:S01]  /*8cc0*/  FFMA.FTZ R43, R233, UR14, -R24.reuse ;  /* 0x0000000ee92b7c23 */ /* 0x100fe20008010818 */
[--C-:B------:R-:W-:Y:S01]  /*8cd0*/  FFMA.FTZ R44, R228, UR14, -R24.reuse ;  /* 0x0000000ee42c7c23 */ /* 0x100fe20008010818 */
[----:B------:R-:W-:Y:S01]  /*8ce0*/  FFMA.FTZ R56, R226, UR14, -R24 ;  /* 0x0000000ee2387c23 */ /* 0x000fe20008010818 */
[--C-:B------:R-:W-:Y:S01]  /*8cf0*/  HSET2.LE.AND R19, R39, R202.reuse, PT ;  /* 0x000000ca27137233 */ /* 0x100fe20003803000 */
[----:B------:R-:W-:Y:S01]  /*8d00*/  IMAD.MOV.U32 R48, RZ, RZ, R214 ;  /* 0x000000ffff307224 */ /* 0x000fe200078e00d6 */
[--C-:B------:R-:W-:Y:S01]  /*8d10*/  HSET2.LE.AND R20, R38, R202.reuse, PT ;  /* 0x000000ca26147233 */ /* 0x100fe20003803000 */
[----:B------:R-:W-:Y:S01]  /*8d20*/  IMAD.MOV.U32 R203, RZ, RZ, R219 ;  /* 0x000000ffffcb7224 */ /* 0x000fe200078e00db */
[--C-:B------:R-:W-:Y:S01]  /*8d30*/  HSET2.LE.AND R14, R37, R202.reuse, PT ;  /* 0x000000ca250e7233 */ /* 0x100fe20003803000 */
[----:B------:R-:W-:Y:S01]  /*8d40*/  IMAD.MOV.U32 R219, RZ, RZ, R50 ;  /* 0x000000ffffdb7224 */ /* 0x000fe200078e0032 */
[----:B------:R-:W-:-:S02]  /*8d50*/  HSET2.LE.AND R16, R36, R202, PT ;  /* 0x000000ca24107233 */ /* 0x000fc40003803000 */
[--C-:B------:R-:W-:Y:S01]  /*8d60*/  HSET2.LE.AND R29, R27, R202.reuse, PT ;  /* 0x000000ca1b1d7233 */ /* 0x100fe20003803000 */
[----:B------:R-:W-:Y:S01]  /*8d70*/  LDSM.16.MT88.4 R36, [R206+0x5800] ;  /* 0x00580000ce24783b */ /* 0x000fe20000004200 */
[----:B------:R-:W-:Y:S01]  /*8d80*/  HSET2.LE.AND R30, R26, R202, PT ;  /* 0x000000ca1a1e7233 */ /* 0x000fe20003803000 */
[----:B------:R-:W-:Y:S02]  /*8d90*/  IMAD.MOV.U32 R50, RZ, RZ, R51 ;  /* 0x000000ffff327224 */ /* 0x000fe400078e0033 */
[----:B------:R-:W1:Y:S01]  /*8da0*/  LDSM.16.MT88.4 R24, [R205+0x5800] ;  /* 0x00580000cd18783b */ /* 0x000e620000004200 */
[----:B------:R-:W-:Y:S01]  /*8db0*/  IMAD.MOV.U32 R51, RZ, RZ, R47 ;  /* 0x000000ffff337224 */ /* 0x000fe200078e002f */
[----:B------:R3:W-:Y:S01]  /*8dc0*/  MUFU.EX2 R63, R34 ;  /* 0x00000022003f7308 */ /* 0x0007e20000000800 */
[----:B------:R-:W-:Y:S02]  /*8dd0*/  IMAD.MOV.U32 R47, RZ, RZ, R48 ;  /* 0x000000ffff2f7224 */ /* 0x000fe400078e0030 */
[----:B------:R-:W-:-:S02]  /*8de0*/  IMAD.MOV.U32 R48, RZ, RZ, R49 ;  /* 0x000000ffff307224 */ /* 0x000fc400078e0031 */
[----:B------:R-:W-:Y:S02]  /*8df0*/  IMAD.MOV.U32 R49, RZ, RZ, R211 ;  /* 0x000000ffff317224 */ /* 0x000fe400078e00d3 */
[----:B------:R-:W-:Y:S01]  /*8e00*/  IMAD.MOV.U32 R198, RZ, RZ, R192 ;  /* 0x000000ffffc67224 */ /* 0x000fe200078e00c0 */
[--C-:B------:R-:W-:Y:S01]  /*8e10*/  HSET2.LE.AND R22, R40, R202.reuse, PT ;  /* 0x000000ca28167233 */ /* 0x100fe20003803000 */
[----:B------:R-:W-:Y:S02]  /*8e20*/  IMAD.MOV.U32 R192, RZ, RZ, R203 ;  /* 0x000000ffffc07224 */ /* 0x000fe400078e00cb */
[----:B------:R-:W-:Y:S01]  /*8e30*/  FADD.FTZ R40, R136, R133 ;  /* 0x0000008588287221 */ /* 0x000fe20000010000 */
[----:B------:R-:W-:Y:S01]  /*8e40*/  IMAD.MOV.U32 R203, RZ, RZ, R50 ;  /* 0x000000ffffcb7224 */ /* 0x000fe200078e0032 */
[----:B--2---:R-:W-:Y:S01]  /*8e50*/  F2FP.F16.F32.PACK_AB R2, R74, R80 ;  /* 0x000000504a02723e */ /* 0x004fe200000000ff */
[----:B------:R-:W-:Y:S01]  /*8e60*/  IMAD.MOV.U32 R50, RZ, RZ, R47 ;  /* 0x000000ffff327224 */ /* 0x000fe200078e002f */
[----:B------:R2:W1:Y:S01]  /*8e70*/  MUFU.EX2 R61, R33 ;  /* 0x00000021003d7308 */ /* 0x0004620000000800 */
[----:B---3--:R-:W-:Y:S01]  /*8e80*/  FADD.FTZ R34, R201, R13 ;  /* 0x0000000dc9227221 */ /* 0x008fe20000010000 */
[----:B------:R-:W-:Y:S01]  /*8e90*/  IMAD.MOV.U32 R201, RZ, RZ, R200 ;  /* 0x000000ffffc97224 */ /* 0x000fe200078e00c8 */
[----:B------:R-:W-:Y:S01]  /*8ea0*/  HMMA.16816.F32 R160, R4, R52, R160 ;  /* 0x0000003404a0723c */ /* 0x000fe200000018a0 */
[----:B------:R-:W-:Y:S01]  /*8eb0*/  IMAD.MOV.U32 R200, RZ, RZ, R219 ;  /* 0x000000ffffc87224 */ /* 0x000fe200078e00db */
[----:B------:R-:W-:Y:S01]  /*8ec0*/  HSET2.LE.AND R18, R45, R202, PT ;  /* 0x000000ca2d127233 */ /* 0x000fe20003803000 */
[----:B------:R-:W-:-:S03]  /*8ed0*/  IMAD.MOV.U32 R219, RZ, RZ, R51 ;  /* 0x000000ffffdb7224 */ /* 0x000fc600078e0033 */
[C---:B------:R-:W-:Y:S01]  /*8ee0*/  HMMA.16816.F32 R144, R4.reuse, R64, R144 ;  /* 0x000000400490723c */ /* 0x040fe20000001890 */
[----:B------:R-:W-:Y:S01]  /*8ef0*/  IMAD.MOV.U32 R51, RZ, RZ, R48 ;  /* 0x000000ffff337224 */ /* 0x000fe200078e0030 */
[----:B------:R-:W-:Y:S01]  /*8f00*/  MUFU.EX2 R56, R56 ;  /* 0x0000003800387308 */ /* 0x000fe20000000800 */
[----:B------:R-:W-:Y:S01]  /*8f10*/  IMAD.MOV.U32 R47, RZ, RZ, R49 ;  /* 0x000000ffff2f7224 */ /* 0x000fe200078e0031 */
[--C-:B------:R-:W-:Y:S01]  /*8f20*/  HSET2.LE.AND R21, R41, R202.reuse, PT ;  /* 0x000000ca29157233 */ /* 0x100fe20003803000 */
[----:B------:R-:W-:Y:S01]  /*8f30*/  IMAD.MOV.U32 R48, RZ, RZ, R188 ;  /* 0x000000ffff307224 */ /* 0x000fe200078e00bc */
[--C-:B------:R-:W-:Y:S01]  /*8f40*/  HSET2.LE.AND R17, R46, R202.reuse, PT ;  /* 0x000000ca2e117233 */ /* 0x100fe20003803000 */
[----:B------:R-:W-:Y:S02]  /*8f50*/  IMAD.MOV.U32 R49, RZ, RZ, R59 ;  /* 0x000000ffff317224 */ /* 0x000fe400078e003b */
[----:B------:R-:W-:Y:S01]  /*8f60*/  FADD.FTZ R40, R213, R40 ;  /* 0x00000028d5287221 */ /* 0x000fe20000010000 */
[----:B--2---:R-:W-:Y:S01]  /*8f70*/  FADD.FTZ R33, R198, R12 ;  /* 0x0000000cc6217221 */ /* 0x004fe20000010000 */
[----:B------:R-:W-:Y:S01]  /*8f80*/  IMAD.MOV.U32 R191, RZ, RZ, R201 ;  /* 0x000000ffffbf7224 */ /* 0x000fe200078e00c9 */
[----:B------:R-:W-:Y:S01]  /*8f90*/  LOP3.LUT R12, R0, R2, RZ, 0xc0, !PT ;  /* 0x00000002000c7212 */ /* 0x000fe200078ec0ff */
[----:B------:R-:W-:Y:S01]  /*8fa0*/  IMAD.MOV.U32 R193, RZ, RZ, R192 ;  /* 0x000000ffffc17224 */ /* 0x000fe200078e00c0 */
[----:B------:R-:W-:Y:S01]  /*8fb0*/  F2FP.F16.F32.PACK_AB R2, R82, R75 ;  /* 0x0000004b5202723e */ /* 0x000fe200000000ff */
[----:B------:R-:W-:Y:S01]  /*8fc0*/  IMAD.MOV.U32 R194, RZ, RZ, R200 ;  /* 0x000000ffffc27224 */ /* 0x000fe200078e00c8 */
[--C-:B------:R-:W-:Y:S01]  /*8fd0*/  HSET2.LE.AND R28, R28, R202.reuse, PT ;  /* 0x000000ca1c1c7233 */ /* 0x100fe20003803000 */
[----:B------:R-:W-:Y:S01]  /*8fe0*/  IMAD.MOV.U32 R112, RZ, RZ, R203 ;  /* 0x000000ffff707224 */ /* 0x000fe200078e00cb */
[C---:B------:R-:W-:Y:S01]  /*8ff0*/  HMMA.16816.F32 R52, R4.reuse, R54, R84 ;  /* 0x000000360434723c */ /* 0x040fe20000001854 */
[----:B------:R-:W-:Y:S01]  /*9000*/  IMAD.MOV.U32 R198, RZ, RZ, R50 ;  /* 0x000000ffffc67224 */ /* 0x000fe200078e0032 */
[--C-:B------:R-:W-:Y:S01]  /*9010*/  HSET2.LE.AND R31, R31, R202.reuse, PT ;  /* 0x000000ca1f1f7233 */ /* 0x100fe20003803000 */
[----:B------:R-:W-:Y:S01]  /*9020*/  IMAD.MOV.U32 R201, RZ, RZ, R51 ;  /* 0x000000ffffc97224 */ /* 0x000fe200078e0033 */
[--C-:B------:R-:W-:Y:S01]  /*9030*/  HSET2.LE.AND R32, R32, R202.reuse, PT ;  /* 0x000000ca20207233 */ /* 0x100fe20003803000 */
[----:B------:R-:W-:Y:S01]  /*9040*/  IMAD.MOV.U32 R200, RZ, RZ, R48 ;  /* 0x000000ffffc87224 */ /* 0x000fe200078e0030 */
[----:B------:R-:W-:Y:S01]  /*9050*/  HSET2.LE.AND R23, R23, R202, PT ;  /* 0x000000ca17177233 */ /* 0x000fe20003803000 */
[----:B------:R-:W-:Y:S01]  /*9060*/  IMAD.MOV.U32 R203, RZ, RZ, R49 ;  /* 0x000000ffffcb7224 */ /* 0x000fe200078e0031 */
[----:B------:R2:W5:Y:S01]  /*9070*/  LDL.LU R133, [R1+0xe4] ;  /* 0x0000e40001857983 */ /* 0x0005620000300800 */
[----:B------:R-:W-:Y:S01]  /*9080*/  HMMA.16816.F32 R48, R4, R66, R76 ;  /* 0x000000420430723c */ /* 0x000fe2000000184c */
[----:B----4-:R-:W-:-:S02]  /*9090*/  F2FP.F16.F32.PACK_AB R0, R62, R72 ;  /* 0x000000483e00723e */ /* 0x010fc400000000ff */
[----:B------:R-:W-:Y:S01]  /*90a0*/  LOP3.LUT R14, R14, R2, RZ, 0xc0, !PT ;  /* 0x000000020e0e7212 */ /* 0x000fe200078ec0ff */
[----:B------:R-:W-:Y:S01]  /*90b0*/  FADD.FTZ R2, R207, R34 ;  /* 0x00000022cf027221 */ /* 0x000fe20000010000 */
[----:B------:R-:W-:Y:S01]  /*90c0*/  MUFU.EX2 R59, R35 ;  /* 0x00000023003b7308 */ /* 0x000fe20000000800 */
[----:B------:R-:W-:Y:S02]  /*90d0*/  IMAD.MOV.U32 R113, RZ, RZ, R219 ;  /* 0x000000ffff717224 */ /* 0x000fe400078e00db */
[----:B------:R-:W-:Y:S01]  /*90e0*/  FADD.FTZ R5, R191, R40 ;  /* 0x00000028bf057221 */ /* 0x000fe20000010000 */
[----:B------:R-:W-:Y:S02]  /*90f0*/  IMAD.MOV.U32 R191, RZ, RZ, R193 ;  /* 0x000000ffffbf7224 */ /* 0x000fe400078e00c1 */
[----:B------:R-:W-:Y:S01]  /*9100*/  FADD.FTZ R41, R212, R15 ;  /* 0x0000000fd4297221 */ /* 0x000fe20000010000 */
[----:B------:R-:W-:Y:S01]  /*9110*/  IMAD.MOV.U32 R193, RZ, RZ, R194 ;  /* 0x000000ffffc17224 */ /* 0x000fe200078e00c2 */
[----:B------:R2:W5:Y:S01]  /*9120*/  LDL.LU R136, [R1+0xe0] ;  /* 0x0000e00001887983 */ /* 0x0005620000300800 */
[----:B------:R-:W-:Y:S01]  /*9130*/  IMAD.MOV.U32 R194, RZ, RZ, R112 ;  /* 0x000000ffffc27224 */ /* 0x000fe200078e0070 */
[----:B------:R-:W-:Y:S01]  /*9140*/  LOP3.LUT R13, R11, R0, RZ, 0xc0, !PT ;  /* 0x000000000b0d7212 */ /* 0x000fe200078ec0ff */
[----:B------:R-:W-:Y:S01]  /*9150*/  FADD.FTZ R0, R148, R33 ;  /* 0x0000002194007221 */ /* 0x000fe20000010000 */
[----:B------:R-:W3:Y:S01]  /*9160*/  MUFU.EX2 R35, R44 ;  /* 0x0000002c00237308 */ /* 0x000ee20000000800 */
[----:B------:R-:W-:-:S02]  /*9170*/  IMAD.MOV.U32 R188, RZ, RZ, R210 ;  /* 0x000000ffffbc7224 */ /* 0x000fc400078e00d2 */
[----:B------:R-:W-:Y:S01]  /*9180*/  FADD.FTZ R33, R194, R2 ;  /* 0x00000002c2217221 */ /* 0x000fe20000010000 */
[----:B------:R-:W-:Y:S01]  /*9190*/  IMAD.MOV.U32 R192, RZ, RZ, R47 ;  /* 0x000000ffffc07224 */ /* 0x000fe200078e002f */
[----:B------:R-:W-:Y:S01]  /*91a0*/  F2FP.F16.F32.PACK_AB R2, R91, R88 ;  /* 0x000000585b02723e */ /* 0x000fe200000000ff */
[----:B------:R-:W-:Y:S02]  /*91b0*/  IMAD.MOV.U32 R112, RZ, RZ, R113 ;  /* 0x000000ffff707224 */ /* 0x000fe400078e0071 */
[----:B------:R-:W-:Y:S02]  /*91c0*/  IMAD.MOV.U32 R113, RZ, RZ, R198 ;  /* 0x000000ffff717224 */ /* 0x000fe400078e00c6 */
[----:B------:R-:W-:Y:S01]  /*91d0*/  FADD.FTZ R34, R149, R0 ;  /* 0x0000000095227221 */ /* 0x000fe20000010000 */
[----:B------:R-:W-:Y:S01]  /*91e0*/  IMAD.MOV.U32 R219, RZ, RZ, R188 ;  /* 0x000000ffffdb7224 */ /* 0x000fe200078e00bc */
[----:B------:R-:W-:Y:S01]  /*91f0*/  LOP3.LUT R7, R18, R2, RZ, 0xc0, !PT ;  /* 0x0000000212077212 */ /* 0x000fe200078ec0ff */
[----:B------:R-:W-:Y:S01]  /*9200*/  IMAD.MOV.U32 R198, RZ, RZ, R201 ;  /* 0x000000ffffc67224 */ /* 0x000fe200078e00c9 */
[----:B-1----:R-:W-:Y:S01]  /*9210*/  F2FP.F16.F32.PACK_AB R15, R61, R60 ;  /* 0x0000003c3d0f723e */ /* 0x002fe200000000ff */
[----:B------:R-:W-:Y:S01]  /*9220*/  IMAD.MOV.U32 R47, RZ, RZ, R58 ;  /* 0x000000ffff2f7224 */ /* 0x000fe200078e003a */
[----:B------:R-:W-:Y:S01]  /*9230*/  F2FP.F16.F32.PACK_AB R0, R106, R107 ;  /* 0x0000006b6a00723e */ /* 0x000fe200000000ff */
[----:B------:R-:W-:Y:S01]  /*9240*/  IMAD.MOV.U32 R201, RZ, RZ, R192 ;  /* 0x000000ffffc97224 */ /* 0x000fe200078e00c0 */
[----:B------:R-:W-:Y:S01]  /*9250*/  F2FP.F16.F32.PACK_AB R2, R110, R102 ;  /* 0x000000666e02723e */ /* 0x000fe200000000ff */
[----:B------:R-:W-:-:S02]  /*9260*/  IMAD.MOV.U32 R192, RZ, RZ, R200 ;  /* 0x000000ffffc07224 */ /* 0x000fc400078e00c8 */
[----:B------:R-:W-:Y:S02]  /*9270*/  IMAD.MOV.U32 R200, RZ, RZ, R203 ;  /* 0x000000ffffc87224 */ /* 0x000fe400078e00cb */
[----:B------:R-:W-:Y:S01]  /*9280*/  FADD.FTZ R4, R208, R41 ;  /* 0x00000029d0047221 */ /* 0x000fe20000010000 */
[----:B------:R-:W-:Y:S02]  /*9290*/  IMAD.MOV.U32 R203, RZ, RZ, R219 ;  /* 0x000000ffffcb7224 */ /* 0x000fe400078e00db */
[----:B------:R-:W-:Y:S01]  /*92a0*/  IMAD.MOV.U32 R242, RZ, RZ, R112 ;  /* 0x000000fffff27224 */ /* 0x000fe200078e0070 */
[----:B------:R-:W-:Y:S01]  /*92b0*/  LOP3.LUT R15, R16, R15, RZ, 0xc0, !PT ;  /* 0x0000000f100f7212 */ /* 0x000fe200078ec0ff */
[----:B------:R-:W-:Y:S01]  /*92c0*/  IMAD.MOV.U32 R219, RZ, RZ, R47 ;  /* 0x000000ffffdb7224 */ /* 0x000fe200078e002f */
[----:B------:R-:W-:Y:S01]  /*92d0*/  LOP3.LUT R6, R17, R0, RZ, 0xc0, !PT ;  /* 0x0000000011067212 */ /* 0x000fe200078ec0ff */
[----:B------:R-:W-:Y:S01]  /*92e0*/  IMAD.MOV.U32 R112, RZ, RZ, R142 ;  /* 0x000000ffff707224 */ /* 0x000fe200078e008e */
[----:B------:R-:W-:Y:S01]  /*92f0*/  LOP3.LUT R142, R21, R2, RZ, 0xc0, !PT ;  /* 0x00000002158e7212 */ /* 0x000fe200078ec0ff */
[----:B------:R-:W-:Y:S01]  /*9300*/  IMAD.MOV.U32 R141, RZ, RZ, R178 ;  /* 0x000000ffff8d7224 */ /* 0x000fe200078e00b2 */
[----:B------:R-:W-:Y:S01]  /*9310*/  F2FP.F16.F32.PACK_AB R0, R96, R92 ;  /* 0x0000005c6000723e */ /* 0x000fe200000000ff */
[----:B------:R-:W-:Y:S01]  /*9320*/  IMAD.MOV.U32 R143, RZ, RZ, R215 ;  /* 0x000000ffff8f7224 */ /* 0x000fe200078e00d7 */
[----:B------:R-:W-:Y:S01]  /*9330*/  F2FP.F16.F32.PACK_AB R2, R90, R93 ;  /* 0x0000005d5a02723e */ /* 0x000fe200000000ff */
[----:B------:R-:W-:-:S02]  /*9340*/  IMAD.MOV.U32 R47, RZ, RZ, R139 ;  /* 0x000000ffff2f7224 */ /* 0x000fc400078e008b */
[----:B------:R-:W-:Y:S01]  /*9350*/  FADD.FTZ R16, R191, R5 ;  /* 0x00000005bf107221 */ /* 0x000fe20000010000 */
[----:B------:R-:W-:Y:S01]  /*9360*/  FADD.FTZ R11, R193, R4 ;  /* 0x00000004c10b7221 */ /* 0x000fe20000010000 */
[----:B------:R-:W-:Y:S01]  /*9370*/  IMAD.MOV.U32 R140, RZ, RZ, R216 ;  /* 0x000000ffff8c7224 */ /* 0x000fe200078e00d8 */
[----:B------:R-:W-:Y:S01]  /*9380*/  F2FP.F16.F32.PACK_AB R4, R108, R109 ;  /* 0x0000006d6c04723e */ /* 0x000fe200000000ff */
[----:B------:R-:W-:Y:S01]  /*9390*/  IMAD.MOV.U32 R191, RZ, RZ, R47 ;  /* 0x000000ffffbf7224 */ /* 0x000fe200078e002f */
[----:B------:R-:W-:Y:S01]  /*93a0*/  F2FP.F16.F32.PACK_AB R5, R83, R89 ;  /* 0x000000595305723e */ /* 0x000fe200000000ff */
[----:B------:R-:W-:Y:S02]  /*93b0*/  IMAD.MOV.U32 R194, RZ, RZ, R151 ;  /* 0x000000ffffc27224 */ /* 0x000fe400078e0097 */
[----:B------:R-:W-:Y:S01]  /*93c0*/  IMAD.MOV.U32 R231, RZ, RZ, R143 ;  /* 0x000000ffffe77224 */ /* 0x000fe200078e008f */
[----:B------:R-:W-:Y:S01]  /*93d0*/  LOP3.LUT R143, R22, R0, RZ, 0xc0, !PT ;  /* 0x00000000168f7212 */ /* 0x000fe200078ec0ff */
[----:B------:R-:W-:Y:S01]  /*93e0*/  IMAD.MOV.U32 R232, RZ, RZ, R141 ;  /* 0x000000ffffe87224 */ /* 0x000fe200078e008d */
[----:B------:R-:W-:Y:S01]  /*93f0*/  LOP3.LUT R141, R28, R2, RZ, 0xc0, !PT ;  /* 0x000000021c8d7212 */ /* 0x000fe200078ec0ff */
[----:B------:R-:W-:Y:S01]  /*9400*/  IMAD.MOV.U32 R139, RZ, RZ, R57 ;  /* 0x000000ffff8b7224 */ /* 0x000fe200078e0039 */
[----:B------:R-:W-:Y:S01]  /*9410*/  F2FP.F16.F32.PACK_AB R0, R73, R81 ;  /* 0x000000514900723e */ /* 0x000fe200000000ff */
[C---:B------:R-:W-:Y:S01]  /*9420*/  HMMA.16816.F32 R168, R12.reuse, R24, R168 ;  /* 0x000000180ca8723c */ /* 0x040fe200000018a8 */
[----:B---3--:R-:W-:Y:S01]  /*9430*/  F2FP.F16.F32.PACK_AB R2, R56, R35 ;  /* 0x000000233802723e */ /* 0x008fe200000000ff */
[----:B------:R-:W-:Y:S01]  /*9440*/  IMAD.MOV.U32 R243, RZ, RZ, R194 ;  /* 0x000000fffff37224 */ /* 0x000fe200078e00c2 */
[----:B------:R-:W-:Y:S01]  /*9450*/  LOP3.LUT R4, R19, R4, RZ, 0xc0, !PT ;  /* 0x0000000413047212 */ /* 0x000fe200078ec0ff */
[----:B------:R-:W-:Y:S01]  /*9460*/  IMAD.MOV.U32 R220, RZ, RZ, R140 ;  /* 0x000000ffffdc7224 */ /* 0x000fe200078e008c */
[----:B------:R-:W-:Y:S01]  /*9470*/  LOP3.LUT R5, R20, R5, RZ, 0xc0, !PT ;  /* 0x0000000514057212 */ /* 0x000fe200078ec0ff */
[----:B------:R-:W-:Y:S01]  /*9480*/  HMMA.16816.F32 R164, R12, R26, R164 ;  /* 0x0000001a0ca4723c */ /* 0x000fe200000018a4 */
[----:B------:R-:W-:-:S02]  /*9490*/  IMAD.MOV.U32 R193, RZ, RZ, R139 ;  /* 0x000000ffffc17224 */ /* 0x000fc400078e008b */
[----:B------:R-:W-:-:S03]  /*94a0*/  IMAD.MOV.U32 R194, RZ, RZ, R155 ;  /* 0x000000ffffc27224 */ /* 0x000fc600078e009b */
[----:B------:R-:W-:Y:S01]  /*94b0*/  HMMA.16816.F32 R156, R12, R36, R156 ;  /* 0x000000240c9c723c */ /* 0x000fe2000000189c */
[----:B------:R-:W-:Y:S01]  /*94c0*/  LOP3.LUT R155, R31, R2, RZ, 0xc0, !PT ;  /* 0x000000021f9b7212 */ /* 0x000fe200078ec0ff */
[----:B------:R-:W-:-:S04]  /*94d0*/  FADD.FTZ R2, R231, R33 ;  /* 0x00000021e7027221 */ /* 0x000fc80000010000 */
[----:B------:R-:W-:Y:S01]  /*94e0*/  HMMA.16816.F32 R44, R12, R38, R68 ;  /* 0x000000260c2c723c */ /* 0x000fe20000001844 */
[----:B------:R-:W-:-:S06]  /*94f0*/  IMAD.MOV.U32 R231, RZ, RZ, R220 ;  /* 0x000000ffffe77224 */ /* 0x000fcc00078e00dc */
[----:B------:R-:W-:Y:S01]  /*9500*/  FADD.FTZ R14, R191, R16 ;  /* 0x00000010bf0e7221 */ /* 0x000fe20000010000 */
[----:B------:R-:W-:Y:S01]  /*9510*/  IMAD.MOV.U32 R191, RZ, RZ, R152 ;  /* 0x000000ffffbf7224 */ /* 0x000fe200078e0098 */
[----:B------:R-:W-:Y:S02]  /*9520*/  LOP3.LUT R152, R29, R0, RZ, 0xc0, !PT ;  /* 0x000000001d987212 */ /* 0x000fe400078ec0ff */
[----:B------:R-:W-:Y:S01]  /*9530*/  F2FP.F16.F32.PACK_AB R0, R59, R63 ;  /* 0x0000003f3b00723e */ /* 0x000fe200000000ff */
[----:B------:R-:W-:Y:S01]  /*9540*/  FADD.FTZ R13, R193, R11 ;  /* 0x0000000bc10d7221 */ /* 0x000fe20000010000 */
[----:B------:R-:W-:Y:S01]  /*9550*/  IMAD.MOV.U32 R220, RZ, RZ, R232 ;  /* 0x000000ffffdc7224 */ /* 0x000fe200078e00e8 */
[----:B------:R-:W-:Y:S01]  /*9560*/  HMMA.16816.F32 R160, R4, R24, R160 ;  /* 0x0000001804a0723c */ /* 0x000fe200000018a0 */
[----:B------:R-:W-:Y:S01]  /*9570*/  IMAD.MOV.U32 R193, RZ, RZ, R154 ;  /* 0x000000ffffc17224 */ /* 0x000fe200078e009a */
[----:B------:R-:W-:Y:S01]  /*9580*/  LOP3.LUT R154, R32, R0, RZ, 0xc0, !PT ;  /* 0x00000000209a7212 */ /* 0x000fe200078ec0ff */
[----:B------:R-:W-:-:S02]  /*9590*/  IMAD.MOV.U32 R232, RZ, RZ, R242 ;  /* 0x000000ffffe87224 */ /* 0x000fc400078e00f2 */
[----:B------:R-:W-:Y:S01]  /*95a0*/  FADD.FTZ R0, R231, R34 ;  /* 0x00000022e7007221 */ /* 0x000fe20000010000 */
[----:B------:R-:W-:Y:S01]  /*95b0*/  IMAD.MOV.U32 R242, RZ, RZ, R243 ;  /* 0x000000fffff27224 */ /* 0x000fe200078e00f3 */
[----:B------:R-:W-:Y:S01]  /*95c0*/  HMMA.16816.F32 R144, R4, R36, R144 ;  /* 0x000000240490723c */ /* 0x000fe20000001890 */
[----:B------:R-:W-:Y:S02]  /*95d0*/  IMAD.MOV.U32 R243, RZ, RZ, R185 ;  /* 0x000000fffff37224 */ /* 0x000fe400078e00b9 */
[----:B------:R-:W-:-:S03]  /*95e0*/  IMAD.MOV.U32 R231, RZ, RZ, R220 ;  /* 0x000000ffffe77224 */ /* 0x000fc600078e00dc */
[----:B------:R-:W-:Y:S01]  /*95f0*/  HMMA.16816.F32 R24, R4, R26, R52 ;  /* 0x0000001a0418723c */ /* 0x000fe20000001834 */
[----:B------:R-:W-:Y:S02]  /*9600*/  IMAD.MOV.U32 R220, RZ, RZ, R232 ;  /* 0x000000ffffdc7224 */ /* 0x000fe400078e00e8 */
[----:B------:R-:W-:-:S03]  /*9610*/  IMAD.MOV.U32 R232, RZ, RZ, R242 ;  /* 0x000000ffffe87224 */ /* 0x000fc600078e00f2 */
[----:B------:R-:W-:Y:S01]  /*9620*/  HMMA.16816.F32 R36, R4, R38, R48 ;  /* 0x000000260424723c */ /* 0x000fe20000001830 */
[----:B------:R-:W-:Y:S01]  /*9630*/  IMAD.MOV.U32 R242, RZ, RZ, R243 ;  /* 0x000000fffff27224 */ /* 0x000fe200078e00f3 */
[----:B------:R-:W-:Y:S01]  /*9640*/  F2FP.F16.F32.PACK_AB R11, R103, R105 ;  /* 0x00000069670b723e */ /* 0x000fe200000000ff */
[----:B------:R-:W-:-:S04]  /*9650*/  IMAD.MOV.U32 R243, RZ, RZ, R135 ;  /* 0x000000fffff37224 */ /* 0x000fc800078e0087 */
[----:B------:R-:W-:Y:S01]  /*9660*/  FADD.FTZ R4, R10, R14 ;  /* 0x0000000e0a047221 */ /* 0x000fe20000010000 */
[----:B------:R-:W-:Y:S01]  /*9670*/  FADD.FTZ R6, R9, R13 ;  /* 0x0000000d09067221 */ /* 0x000fe20000010000 */
[----:B------:R-:W-:Y:S01]  /*9680*/  FADD.FTZ R5, R8, R2 ;  /* 0x0000000208057221 */ /* 0x000fe20000010000 */
[----:B------:R-:W-:Y:S01]  /*9690*/  FADD.FTZ R2, R3, R0 ;  /* 0x0000000003027221 */ /* 0x000fe20000010000 */
[----:B------:R-:W-:Y:S01]  /*96a0*/  FADD.FTZ R0, R231, R4 ;  /* 0x00000004e7007221 */ /* 0x000fe20000010000 */
[----:B------:R-:W-:Y:S02]  /*96b0*/  IMAD.MOV.U32 R190, RZ, RZ, R153 ;  /* 0x000000ffffbe7224 */ /* 0x000fe400078e0099 */
[----:B------:R-:W-:Y:S01]  /*96c0*/  FADD.FTZ R6, R220, R6 ;  /* 0x00000006dc067221 */ /* 0x000fe20000010000 */
[----:B------:R-:W-:Y:S01]  /*96d0*/  FADD.FTZ R5, R232, R5 ;  /* 0x00000005e8057221 */ /* 0x000fe20000010000 */
[----:B------:R-:W-:Y:S01]  /*96e0*/  FADD.FTZ R4, R242, R2 ;  /* 0x00000002f2047221 */ /* 0x000fe20000010000 */
[----:B------:R-:W-:Y:S01]  /*96f0*/  FADD.FTZ R2, R243, R0 ;  /* 0x00000000f3027221 */ /* 0x000fe20000010000 */
[----:B------:R-:W-:Y:S01]  /*9700*/  LOP3.LUT R140, R23, R11, RZ, 0xc0, !PT ;  /* 0x0000000b178c7212 */ /* 0x000fe200078ec0ff */
        /* <DEDUP_REMOVED lines=8> */
[----:B------:R-:W-:-:S02]  /*9790*/  IMAD.MOV.U32 R188, RZ, RZ, R209 ;  /* 0x000000ffffbc7224 */ /* 0x000fc400078e00d1 */
[----:B------:R-:W-:Y:S01]  /*97a0*/  FADD.FTZ R5, R192, R5 ;  /* 0x00000005c0057221 */ /* 0x000fe20000010000 */
[----:B------:R-:W-:Y:S01]  /*97b0*/  FADD.FTZ R6, R200, R4 ;  /* 0x00000004c8067221 */ /* 0x000fe20000010000 */
[----:B------:R-:W-:Y:S01]  /*97c0*/  FADD.FTZ R4, R203, R2 ;  /* 0x00000002cb047221 */ /* 0x000fe20000010000 */
[----:B------:R-:W-:Y:S01]  /*97d0*/  FADD.FTZ R2, R219, R0 ;  /* 0x00000000db027221 */ /* 0x000fe20000010000 */
[----:B------:R-:W-:Y:S01]  /*97e0*/  FADD.FTZ R0, R188, R5 ;  /* 0x00000005bc007221 */ /* 0x000fe20000010000 */
[----:B------:R-:W-:Y:S02]  /*97f0*/  IMAD.MOV.U32 R139, RZ, RZ, R150 ;  /* 0x000000ffff8b7224 */ /* 0x000fe400078e0096 */
[----:B------:R-:W-:Y:S01]  /*9800*/  FADD.FTZ R5, R189, R6 ;  /* 0x00000006bd057221 */ /* 0x000fe20000010000 */
[----:B------:R-:W-:Y:S02]  /*9810*/  IMAD.MOV.U32 R185, RZ, RZ, R179 ;  /* 0x000000ffffb97224 */ /* 0x000fe400078e00b3 */
[----:B------:R-:W-:Y:S01]  /*9820*/  FADD.FTZ R4, R186, R4 ;  /* 0x00000004ba047221 */ /* 0x000fe20000010000 */
[----:B------:R-:W-:-:S02]  /*9830*/  IMAD.MOV.U32 R179, RZ, RZ, R181 ;  /* 0x000000ffffb37224 */ /* 0x000fc400078e00b5 */
[----:B------:R-:W-:Y:S01]  /*9840*/  FADD.FTZ R0, R187, R0 ;  /* 0x00000000bb007221 */ /* 0x000fe20000010000 */
[----:B------:R-:W-:Y:S02]  /*9850*/  IMAD.MOV.U32 R181, RZ, RZ, R180 ;  /* 0x000000ffffb57224 */ /* 0x000fe400078e00b4 */
[----:B------:R-:W-:Y:S01]  /*9860*/  FADD.FTZ R2, R139, R2 ;  /* 0x000000028b027221 */ /* 0x000fe20000010000 */
[----:B------:R-:W-:Y:S02]  /*9870*/  IMAD.MOV.U32 R180, RZ, RZ, R131 ;  /* 0x000000ffffb47224 */ /* 0x000fe400078e0083 */
[----:B------:R-:W-:Y:S01]  /*9880*/  FADD.FTZ R5, R184, R5 ;  /* 0x00000005b8057221 */ /* 0x000fe20000010000 */
[----:B------:R-:W-:Y:S02]  /*9890*/  IMAD.MOV.U32 R131, RZ, RZ, R182 ;  /* 0x000000ffff837224 */ /* 0x000fe400078e00b6 */
[----:B------:R-:W-:Y:S01]  /*98a0*/  FADD.FTZ R4, R177, R4 ;  /* 0x00000004b1047221 */ /* 0x000fe20000010000 */
[----:B------:R-:W-:-:S02]  /*98b0*/  IMAD.MOV.U32 R182, RZ, RZ, R183 ;  /* 0x000000ffffb67224 */ /* 0x000fc400078e00b7 */
[----:B------:R-:W-:Y:S01]  /*98c0*/  FADD.FTZ R0, R179, R0 ;  /* 0x00000000b3007221 */ /* 0x000fe20000010000 */
[----:B------:R-:W-:Y:S01]  /*98d0*/  FADD.FTZ R2, R185, R2 ;  /* 0x00000002b9027221 */ /* 0x000fe20000010000 */
[----:B------:R-:W-:Y:S02]  /*98e0*/  IMAD.MOV.U32 R183, RZ, RZ, R204 ;  /* 0x000000ffffb77224 */ /* 0x000fe400078e00cc */
[----:B------:R-:W-:Y:S01]  /*98f0*/  FADD.FTZ R5, R181, R5 ;  /* 0x00000005b5057221 */ /* 0x000fe20000010000 */
[----:B------:R-:W-:Y:S01]  /*9900*/  FADD.FTZ R4, R180, R4 ;  /* 0x00000004b4047221 */ /* 0x000fe20000010000 */
[----:B------:R-:W-:Y:S02]  /*9910*/  IMAD.MOV.U32 R178, RZ, RZ, R217 ;  /* 0x000000ffffb27224 */ /* 0x000fe400078e00d9 */
[----:B------:R-:W-:Y:S01]  /*9920*/  FADD.FTZ R0, R182, R0 ;  /* 0x00000000b6007221 */ /* 0x000fe20000010000 */
[----:B------:R-:W-:Y:S02]  /*9930*/  IMAD.MOV.U32 R135, RZ, RZ, R132 ;  /* 0x000000ffff877224 */ /* 0x000fe400078e0084 */
        /* <DEDUP_REMOVED lines=38> */
[----:B------:R-:W1:Y:S01]  /*9ba0*/  MUFU.EX2 R58, R42 ;  /* 0x0000002a003a7308 */ /* 0x000e620000000800 */
[----:B------:R-:W-:Y:S01]  /*9bb0*/  FADD.FTZ R4, R89, R4 ;  /* 0x0000000459047221 */ /* 0x000fe20000010000 */
[----:B------:R-:W-:Y:S01]  /*9bc0*/  FADD.FTZ R0, R72, R0 ;  /* 0x0000000048007221 */ /* 0x000fe20000010000 */
[----:B------:R-:W-:Y:S01]  /*9bd0*/  FADD.FTZ R2, R80, R2 ;  /* 0x0000000250027221 */ /* 0x000fe20000010000 */
[----:B------:R-:W-:Y:S01]  /*9be0*/  FADD.FTZ R5, R108, R5 ;  /* 0x000000056c057221 */ /* 0x000fe20000010000 */
[----:B------:R-:W-:Y:S01]  /*9bf0*/  FADD.FTZ R4, R83, R4 ;  /* 0x0000000453047221 */ /* 0x000fe20000010000 */
[----:B------:R-:W-:-:S02]  /*9c00*/  FADD.FTZ R0, R62, R0 ;  /* 0x000000003e007221 */ /* 0x000fc40000010000 */
[----:B------:R3:W4:Y:S01]  /*9c10*/  MUFU.EX2 R57, R43 ;  /* 0x0000002b00397308 */ /* 0x0007220000000800 */
[----:B------:R-:W-:Y:S01]  /*9c20*/  FADD.FTZ R2, R74, R2 ;  /* 0x000000024a027221 */ /* 0x000fe20000010000 */
[----:B------:R-:W-:Y:S01]  /*9c30*/  FADD.FTZ R5, R107, R5 ;  /* 0x000000056b057221 */ /* 0x000fe20000010000 */
[----:B------:R-:W-:Y:S01]  /*9c40*/  FADD.FTZ R4, R88, R4 ;  /* 0x0000000458047221 */ /* 0x000fe20000010000 */
[----:B------:R-:W-:Y:S01]  /*9c50*/  FADD.FTZ R0, R60, R0 ;  /* 0x000000003c007221 */ /* 0x000fe20000010000 */
[----:B------:R-:W2:Y:S01]  /*9c60*/  LDSM.16.MT88.4 R148, [R205+0x5c00] ;  /* 0x005c0000cd94783b */ /* 0x000ea20000004200 */
[----:B------:R-:W-:Y:S01]  /*9c70*/  FADD.FTZ R2, R75, R2 ;  /* 0x000000024b027221 */ /* 0x000fe20000010000 */
[----:B------:R-:W-:Y:S01]  /*9c80*/  FADD.FTZ R5, R106, R5 ;  /* 0x000000056a057221 */ /* 0x000fe20000010000 */
[----:B------:R-:W-:Y:S01]  /*9c90*/  FADD.FTZ R4, R91, R4 ;  /* 0x000000045b047221 */ /* 0x000fe20000010000 */
[----:B------:R-:W-:Y:S01]  /*9ca0*/  FADD.FTZ R0, R61, R0 ;  /* 0x000000003d007221 */ /* 0x000fe20000010000 */
[----:B------:R-:W-:Y:S01]  /*9cb0*/  FADD.FTZ R2, R82, R2 ;  /* 0x0000000252027221 */ /* 0x000fe20000010000 */
[----:B------:R-:W-:Y:S01]  /*9cc0*/  FADD.FTZ R5, R105, R5 ;  /* 0x0000000569057221 */ /* 0x000fe20000010000 */
[----:B------:R2:W5:Y:S01]  /*9cd0*/  LDL.LU R217, [R1+0xdc] ;  /* 0x0000dc0001d97983 */ /* 0x0005620000300800 */
[----:B------:R-:W2:Y:S03]  /*9ce0*/  LDC.U8 R132, c[0x0][0x388] ;  /* 0x0000e200ff847b82 */ /* 0x000ea60000000000 */
[----:B---3--:R-:W3:Y:S01]  /*9cf0*/  LDSM.16.MT88.4 R40, [R206+0x5c00] ;  /* 0x005c0000ce28783b */ /* 0x008ee20000004200 */
[----:B------:R-:W-:Y:S01]  /*9d00*/  FADD.FTZ R4, R93, R4 ;  /* 0x000000045d047221 */ /* 0x000fe20000010000 */
[----:B-1----:R-:W-:Y:S01]  /*9d10*/  FADD.FTZ R0, R58, R0 ;  /* 0x000000003a007221 */ /* 0x002fe20000010000 */
[----:B------:R-:W-:Y:S01]  /*9d20*/  FADD.FTZ R2, R81, R2 ;  /* 0x0000000251027221 */ /* 0x000fe20000010000 */
[----:B------:R1:W5:Y:S01]  /*9d30*/  LDL.LU R216, [R1+0xd8] ;  /* 0x0000d80001d87983 */ /* 0x0003620000300800 */
[----:B------:R-:W-:Y:S01]  /*9d40*/  FADD.FTZ R5, R103, R5 ;  /* 0x0000000567057221 */ /* 0x000fe20000010000 */
[----:B------:R-:W-:-:S02]  /*9d50*/  FADD.FTZ R4, R90, R4 ;  /* 0x000000045a047221 */ /* 0x000fc40000010000 */
[----:B------:R1:W5:Y:S01]  /*9d60*/  LDL.LU R215, [R1+0xd4] ;  /* 0x0000d40001d77983 */ /* 0x0003620000300800 */
[----:B----4-:R-:W-:-:S03]  /*9d70*/  FADD.FTZ R0, R57, R0 ;  /* 0x0000000039007221 */ /* 0x010fc60000010000 */
[----:B------:R1:W5:Y:S01]  /*9d80*/  LDL.LU R214, [R1+0xd0] ;  /* 0x0000d00001d67983 */ /* 0x0003620000300800 */
[----:B------:R-:W-:-:S03]  /*9d90*/  FADD.FTZ R2, R73, R2 ;  /* 0x0000000249027221 */ /* 0x000fc60000010000 */
        /* <DEDUP_REMOVED lines=16> */
[----:B------:R1:W5:Y:S04]  /*9ea0*/  LDL.LU R10, [R1+0xac] ;  /* 0x0000ac00010a7983 */ /* 0x0003680000300800 */
[----:B------:R1:W5:Y:S04]  /*9eb0*/  LDL.LU R9, [R1+0xa8] ;  /* 0x0000a80001097983 */ /* 0x0003680000300800 */
[----:B------:R1:W5:Y:S04]  /*9ec0*/  LDL.LU R8, [R1+0xa4] ;  /* 0x0000a40001087983 */ /* 0x0003680000300800 */
[----:B------:R1:W5:Y:S04]  /*9ed0*/  LDL.LU R3, [R1+0xa0] ;  /* 0x0000a00001037983 */ /* 0x0003680000300800 */
[----:B------:R1:W-:Y:S04]  /*9ee0*/  STL [R1+0x34], R5 ;  /* 0x0000340501007387 */ /* 0x0003e80000100800 */
[----:B------:R1:W-:Y:S04]  /*9ef0*/  STL [R1+0x38], R4 ;  /* 0x0000380401007387 */ /* 0x0003e80000100800 */
[----:B------:R1:W-:Y:S04]  /*9f00*/  STL [R1+0x40], R0 ;  /* 0x0000400001007387 */ /* 0x0003e80000100800 */
[----:B------:R1:W-:Y:S01]  /*9f10*/  STL [R1+0x3c], R2 ;  /* 0x00003c0201007387 */ /* 0x0003e20000100800 */
[----:B------:R-:W-:-:S04]  /*9f20*/  F2FP.F16.F32.PACK_AB R12, R57, R58 ;  /* 0x0000003a390c723e */ /* 0x000fc800000000ff */
[----:B------:R-:W-:Y:S01]  /*9f30*/  LOP3.LUT R153, R30, R12, RZ, 0xc0, !PT ;  /* 0x0000000c1e997212 */ /* 0x000fe200078ec0ff */
[-C--:B--2---:R-:W-:Y:S06]  /*9f40*/  HMMA.16816.F32 R160, R140, R148.reuse, R160 ;  /* 0x000000948ca0723c */ /* 0x084fec00000018a0 */
[C---:B------:R-:W-:Y:S06]  /*9f50*/  HMMA.16816.F32 R168, R152.reuse, R148, R168 ;  /* 0x0000009498a8723c */ /* 0x040fec00000018a8 */
[C---:B------:R-:W-:Y:S06]  /*9f60*/  HMMA.16816.F32 R164, R152.reuse, R150, R164 ;  /* 0x0000009698a4723c */ /* 0x040fec00000018a4 */
[----:B---3--:R-:W-:Y:S06]  /*9f70*/  HMMA.16816.F32 R156, R152, R40, R156 ;  /* 0x00000028989c723c */ /* 0x008fec000000189c */
[C---:B------:R-:W-:Y:S06]  /*9f80*/  HMMA.16816.F32 R148, R140.reuse, R150, R24 ;  /* 0x000000968c94723c */ /* 0x040fec0000001818 */
[----:B------:R-:W-:Y:S06]  /*9f90*/  HMMA.16816.F32 R144, R140, R40, R144 ;  /* 0x000000288c90723c */ /* 0x000fec0000001890 */
[-C--:B------:R-:W-:Y:S06]  /*9fa0*/  HMMA.16816.F32 R152, R152, R42.reuse, R44 ;  /* 0x0000002a9898723c */ /* 0x080fec000000182c */
[----:B------:R-:W-:Y:S01]  /*9fb0*/  HMMA.16816.F32 R140, R140, R42, R36 ;  /* 0x0000002a8c8c723c */ /* 0x000fe20000001824 */
[----:B------:R-:W-:-:S08]  /*9fc0*/  NOP ;  /* 0x0000000000007918 */ /* 0x000fd00000000000 */
[----:B-1----:R-:W-:-:S15]  /*9fd0*/  @!P0 BRA `(.L_x_217) ;  /* 0x0000008c00e88947 */ /* 0x002fde0003800000 */
[----:B------:R-:W2:Y:S01]  /*9fe0*/  LDL.64 R180, [R1+0x70] ;  /* 0x0000700001b47983 */ /* 0x000ea20000100a00 */
[----:B------:R-:W-:Y:S01]  /*9ff0*/  ULDC UR4, c[0x0][0x2d0] ;  /* 0x0000b40000047ab9 */ /* 0x000fe20000000800 */
[----:B------:R-:W-:-:S04]  /*a000*/  DEPBAR.LE SB0, 0x0 ;  /* 0x000080000000791a */ /* 0x000fc80000000000 */
[----:B------:R-:W3:Y:S01]  /*a010*/  LDL.64 R182, [R1+0x28] ;  /* 0x0000280001b67983 */ /* 0x000ee20000100a00 */
[----:B------:R-:W-:Y:S01]  /*a020*/  IMAD.U32 R2, RZ, RZ, UR8 ;  /* 0x00000008ff027e24 */ /* 0x000fe2000f8e00ff */
[----:B------:R-:W-:Y:S01]  /*a030*/  UIADD3 UR15, UR16, -0x2, URZ ;  /* 0xfffffffe100f7890 */ /* 0x000fe2000fffe03f */
        /* <DEDUP_REMOVED lines=8> */
[----:B---3--:R-:W-:Y:S01]  /*a0c0*/  IMAD.WIDE.U32 R4, R4, UR24, R182 ;  /* 0x0000001804047c25 */ /* 0x008fe2000f8e00b6 */
[----:B------:R-:W-:Y:S01]  /*a0d0*/  UIMAD UR4, UR6, UR24, UR4 ;  /* 0x00000018060472a4 */ /* 0x000fe2000f8e0204 */
[----:B------:R-:W1:Y:S01]  /*a0e0*/  @!P1 LDC.64 R16, c[0x0][0x220] ;  /* 0x00008800ff109b82 */ /* 0x000e620000000a00 */
[----:B------:R-:W-:Y:S01]  /*a0f0*/  VOTEU.ALL UP0, P1 ;  /* 0x00000000003f7886 */ /* 0x000fe20000800000 */
[----:B-----5:R-:W-:Y:S01]  /*a100*/  @P1 STS [R217+0x4000], RZ ;  /* 0x004000ffd9001388 */ /* 0x020fe20000000800 */
        /* <DEDUP_REMOVED lines=19> */
[----:B------:R1:W-:Y:S01]  /*a240*/  @!P1 LDGSTS.E.BYPASS.LTC128B.128 [R217+0x4000], desc[UR22][R16.64] ;  /* 0x0400000010d99fae */ /* 0x0003e2000b901d56 */
[----:B------:R-:W-:Y:S01]  /*a250*/  @!P1 LEA.HI.X R15, R0, R15, R11, 0x1, P2 ;  /* 0x0000000f000f9211 */ /* 0x000fe200010f0c0b */
[----:B------:R-:W-:Y:S02]  /*a260*/  @!P1 VIADD R0, R7, UR4 ;  /* 0x0000000407009c36 */ /* 0x000fe40008000000 */
[----:B------:R-:W-:Y:S01]  /*a270*/  @P1 STS.128 [R217+0x4800], RZ ;  /* 0x004800ffd9001388 */ /* 0x000fe20000000c00 */
[----:B---3--:R-:W-:-:S03]  /*a280*/  @!P1 LEA R12, P0, R2, R18, 0x1 ;  /* 0x00000012020c9211 */ /* 0x008fc600078008ff */
[----:B------:R-:W-:Y:S01]  /*a290*/  @!PT LDS RZ, [RZ] ;  /* 0x00000000fffff984 */ /* 0x000fe20000000800 */
[----:B------:R-:W-:Y:S01]  /*a2a0*/  @!PT LDS RZ, [RZ] ;  /* 0x00000000fffff984 */ /* 0x000fe20000000800 */
[----:B------:R-:W-:Y:S01]  /*a2b0*/  @!PT LDS RZ, [RZ] ;  /* 0x00000000fffff984 */ /* 0x000fe20000000800 */
[----:B------:R-:W-:Y:S01]  /*a2c0*/  @!P1 LDGSTS.E.BYPASS.LTC128B.128 [R217+0x4800], desc[UR22][R14.64] ;  /* 0x048000000ed99fae */ /* 0x000fe2000b901d56 */
[----:B------:R-:W-:-:S03]  /*a2d0*/  @!P1 LEA.HI.X R13, R2, R19, R13, 0x1, P0 ;  /* 0x00000013020d9211 */ /* 0x000fc600000f0c0d */
[----:B------:R-:W-:Y:S01]  /*a2e0*/  @P1 STS.128 [R217+0x5000], RZ ;  /* 0x005000ffd9001388 */ /* 0x000fe20000000c00 */
[----:B----4-:R-:W-:-:S03]  /*a2f0*/  @!P1 LEA R4, P0, R6, R20, 0x1 ;  /* 0x0000001406049211 */ /* 0x010fc600078008ff */
[----:B------:R-:W-:Y:S01]  /*a300*/  @!PT LDS RZ, [RZ] ;  /* 0x00000000fffff984 */ /* 0x000fe20000000800 */
[----:B------:R-:W-:Y:S01]  /*a310*/  @!PT LDS RZ, [RZ] ;  /* 0x00000000fffff984 */ /* 0x000fe20000000800 */
[----:B------:R-:W-:Y:S01]  /*a320*/  @!PT LDS RZ, [RZ] ;  /* 0x00000000fffff984 */ /* 0x000fe20000000800 */
[----:B------:R2:W-:Y:S01]  /*a330*/  @!P1 LDGSTS.E.BYPASS.LTC128B.128 [R217+0x5000], desc[UR22][R12.64] ;  /* 0x050000000cd99fae */ /* 0x0005e2000b901d56 */
[----:B------:R-:W-:-:S03]  /*a340*/  @!P1 LEA.HI.X R5, R6, R21, R0, 0x1, P0 ;  /* 0x0000001506059211 */ /* 0x000fc600000f0c00 */
[----:B------:R-:W-:Y:S04]  /*a350*/  @P1 STS.128 [R217+0x5800], RZ ;  /* 0x005800ffd9001388 */ /* 0x000fe80000000c00 */
[----:B------:R-:W-:Y:S01]  /*a360*/  @!PT LDS RZ, [RZ] ;  /* 0x00000000fffff984 */ /* 0x000fe20000000800 */
[----:B------:R-:W-:Y:S01]  /*a370*/  @!PT LDS RZ, [RZ] ;  /* 0x00000000fffff984 */ /* 0x000fe20000000800 */
[----:B------:R-:W-:Y:S01]  /*a380*/  @!PT LDS RZ, [RZ] ;  /* 0x00000000fffff984 */ /* 0x000fe20000000800 */
[----:B------:R3:W-:Y:S04]  /*a390*/  @!P1 LDGSTS.E.BYPASS.LTC128B.128 [R217+0x5800], desc[UR22][R4.64] ;  /* 0x0580000004d99fae */ /* 0x0007e8000b901d56 */
[----:B------:R-:W-:Y:S04]  /*a3a0*/  LDSM.16.M88.4 R36, [R204+0x2c00] ;  /* 0x002c0000cc24783b */ /* 0x000fe80000000200 */
[----:B------:R-:W-:Y:S04]  /*a3b0*/  LDSM.16.M88.4 R32, [R204+0x3000] ;  /* 0x00300000cc20783b */ /* 0x000fe80000000200 */
[----:B------:R-:W-:Y:S04]  /*a3c0*/  LDSM.16.M88.4 R28, [R204+0x3400] ;  /* 0x00340000cc1c783b */ /* 0x000fe80000000200 */
[----:B-1----:R-:W-:Y:S04]  /*a3d0*/  LDSM.16.M88.4 R16, [R204+0x2000] ;  /* 0x00200000cc10783b */ /* 0x002fe80000000200 */
[----:B--2---:R-:W1:Y:S04]  /*a3e0*/  LDSM.16.M88.4 R12, [R207] ;  /* 0x00000000cf0c783b */ /* 0x004e680000000200 */
[----:B------:R-:W-:Y:S04]  /*a3f0*/  LDSM.16.M88.4 R44, [R204+0x2400] ;  /* 0x00240000cc2c783b */ /* 0x000fe80000000200 */
[----:B---3--:R-:W2:Y:S04]  /*a400*/  LDSM.16.M88.4 R4, [R207+0x1000] ;  /* 0x00100000cf04783b */ /* 0x008ea80000000200 */
[----:B------:R-:W3:Y:S04]  /*a410*/  LDSM.16.M88.4 R40, [R204+0x2800] ;  /* 0x00280000cc28783b */ /* 0x000ee80000000200 */
[----:B------:R-:W4:Y:S04]  /*a420*/  LDSM.16.M88.4 R24, [R204+0x3800] ;  /* 0x00380000cc18783b */ /* 0x000f280000000200 */
[----:B------:R-:W4:Y:S04]  /*a430*/  LDSM.16.M88.4 R48, [R204+0x3c00] ;  /* 0x003c0000cc30783b */ /* 0x000f280000000200 */
[----:B------:R-:W-:Y:S04]  /*a440*/  LDSM.16.M88.4 R20, [R208] ;  /* 0x00000000d014783b */ /* 0x000fe80000000200 */
[----:B------:R-:W4:Y:S04]  /*a450*/  LDSM.16.M88.4 R56, [R209] ;  /* 0x00000000d138783b */ /* 0x000f280000000200 */
[----:B------:R-:W4:Y:S04]  /*a460*/  LDSM.16.M88.4 R52, [R216] ;  /* 0x00000000d834783b */ /* 0x000f280000000200 */
[----:B------:R-:W0:Y:S01]  /*a470*/  LDGDEPBAR ;  /* 0x00000000000079af */ /* 0x000e220000000000 */
[C---:B-1----:R-:W-:Y:S06]  /*a480*/  HMMA.16816.F32 R84, R12.reuse, R16, RZ ;  /* 0x000000100c54723c */ /* 0x042fec00000018ff */
[----:B------:R-:W-:Y:S06]  /*a490*/  HMMA.16816.F32 R180, R12, R18, RZ ;  /* 0x000000120cb4723c */ /* 0x000fec00000018ff */
[C---:B--2---:R-:W-:Y:S06]  /*a4a0*/  HMMA.16816.F32 R60, R4.reuse, R38, RZ ;  /* 0x00000026043c723c */ /* 0x044fec00000018ff */
[C---:B------:R-:W-:Y:S06]  /*a4b0*/  HMMA.16816.F32 R80, R4.reuse, R16, RZ ;  /* 0x000000100450723c */ /* 0x040fec00000018ff */
[C---:B------:R-:W-:Y:S01]  /*a4c0*/  HMMA.16816.F32 R104, R4.reuse, R18, RZ ;  /* 0x000000120468723c */ /* 0x040fe200000018ff */
[----:B------:R-:W-:Y:S05]  /*a4d0*/  LDSM.16.M88.4 R16, [R208+0x1000] ;  /* 0x00100000d010783b */ /* 0x000fea0000000200 */
[C---:B------:R-:W-:Y:S06]  /*a4e0*/  HMMA.16816.F32 R72, R4.reuse, R44, RZ ;  /* 0x0000002c0448723c */ /* 0x040fec00000018ff */
[----:B------:R-:W-:Y:S01]  /*a4f0*/  IMAD.MOV.U32 R173, RZ, RZ, R60 ;  /* 0x000000ffffad7224 */ /* 0x000fe200078e003c */
[----:B---3--:R-:W-:Y:S01]  /*a500*/  HMMA.16816.F32 R96, R4, R40, RZ ;  /* 0x000000280460723c */ /* 0x008fe200000018ff */
[----:B------:R-:W-:-:S02]  /*a510*/  IMAD.MOV.U32 R172, RZ, RZ, R61 ;  /* 0x000000ffffac7224 */ /* 0x000fc400078e003d */
[----:B------:R-:W-:Y:S02]  /*a520*/  IMAD.MOV.U32 R127, RZ, RZ, R62 ;  /* 0x000000ffff7f7224 */ /* 0x000fe400078e003e */
[----:B------:R-:W-:Y:S01]  /*a530*/  IMAD.MOV.U32 R126, RZ, RZ, R63 ;  /* 0x000000ffff7e7224 */ /* 0x000fe200078e003f */
[C---:B------:R-:W-:Y:S06]  /*a540*/  HMMA.16816.F32 R92, R4.reuse, R36, RZ ;  /* 0x00000024045c723c */ /* 0x040fec00000018ff */
[C---:B------:R-:W-:Y:S06]  /*a550*/  HMMA.16816.F32 R60, R4.reuse, R34, RZ ;  /* 0x00000022043c723c */ /* 0x040fec00000018ff */
[C---:B------:R-:W-:Y:S06]  /*a560*/  HMMA.16816.F32 R88, R4.reuse, R32, RZ ;  /* 0x000000200458723c */ /* 0x040fec00000018ff */
[C---:B------:R-:W-:Y:S06]  /*a570*/  HMMA.16816.F32 R100, R4.reuse, R28, RZ ;  /* 0x0000001c0464723c */ /* 0x040fec00000018ff */
[C---:B----4-:R-:W-:Y:S06]  /*a580*/  HMMA.16816.F32 R112, R4.reuse, R24, RZ ;  /* 0x000000180470723c */ /* 0x050fec00000018ff */
[----:B------:R-:W-:Y:S01]  /*a590*/  IMAD.MOV.U32 R109, RZ, RZ, R61 ;  /* 0x000000ffff6d7224 */ /* 0x000fe200078e003d */
[----:B------:R-:W-:Y:S01]  /*a5a0*/  HMMA.16816.F32 R116, R4, R48, RZ ;  /* 0x000000300474723c */ /* 0x000fe200000018ff */
[----:B------:R-:W-:-:S02]  /*a5b0*/  IMAD.MOV.U32 R108, RZ, RZ, R60 ;  /* 0x000000ffff6c7224 */ /* 0x000fc400078e003c */
[----:B------:R-:W-:Y:S02]  /*a5c0*/  IMAD.MOV.U32 R175, RZ, RZ, R62 ;  /* 0x000000ffffaf7224 */ /* 0x000fe400078e003e */
[----:B------:R-:W-:Y:S01]  /*a5d0*/  IMAD.MOV.U32 R174, RZ, RZ, R63 ;  /* 0x000000ffffae7224 */ /* 0x000fe200078e003f */
[C---:B------:R-:W-:Y:S06]  /*a5e0*/  HMMA.16816.F32 R192, R4.reuse, R46, RZ ;  /* 0x0000002e04c0723c */ /* 0x040fec00000018ff */
[C---:B------:R-:W-:Y:S06]  /*a5f0*/  HMMA.16816.F32 R60, R4.reuse, R30, RZ ;  /* 0x0000001e043c723c */ /* 0x040fec00000018ff */
[----:B------:R-:W-:Y:S06]  /*a600*/  HMMA.16816.F32 R244, R4, R42, RZ ;  /* 0x0000002a04f4723c */ /* 0x000fec00000018ff */
[C---:B------:R-:W-:Y:S06]  /*a610*/  HMMA.16816.F32 R128, R12.reuse, R26, RZ ;  /* 0x0000001a0c80723c */ /* 0x040fec00000018ff */
[C---:B------:R-:W-:Y:S06]  /*a620*/  HMMA.16816.F32 R76, R12.reuse, R40, RZ ;  /* 0x000000280c4c723c */ /* 0x040fec00000018ff */
[----:B------:R-:W-:Y:S01]  /*a630*/  IMAD.MOV.U32 R125, RZ, RZ, R60 ;  /* 0x000000ffff7d7224 */ /* 0x000fe200078e003c */
[----:B------:R-:W-:Y:S01]  /*a640*/  HMMA.16816.F32 R188, R12, R42, RZ ;  /* 0x0000002a0cbc723c */ /* 0x000fe200000018ff */
[----:B------:R-:W-:-:S02]  /*a650*/  IMAD.MOV.U32 R124, RZ, RZ, R61 ;  /* 0x000000ffff7c7224 */ /* 0x000fc400078e003d */
[----:B------:R-:W-:Y:S02]  /*a660*/  IMAD.MOV.U32 R123, RZ, RZ, R62 ;  /* 0x000000ffff7b7224 */ /* 0x000fe400078e003e */
[----:B------:R-:W-:Y:S01]  /*a670*/  IMAD.MOV.U32 R122, RZ, RZ, R63 ;  /* 0x000000ffff7a7224 */ /* 0x000fe200078e003f */
[----:B------:R-:W-:Y:S05]  /*a680*/  HMMA.16816.F32 R40, R12, R24, RZ ;  /* 0x000000180c28723c */ /* 0x000fea00000018ff */
[----:B------:R-:W-:Y:S01]  /*a690*/  IMAD.MOV.U32 R0, RZ, RZ, R131 ;  /* 0x000000ffff007224 */ /* 0x000fe200078e0083 */
[----:B------:R-:W-:Y:S01]  /*a6a0*/  HMMA.16816.F32 R60, R4, R26, RZ ;  /* 0x0000001a043c723c */ /* 0x000fe200000018ff */
[----:B------:R-:W-:-:S02]  /*a6b0*/  IMAD.MOV.U32 R24, RZ, RZ, R130 ;  /* 0x000000ffff187224 */ /* 0x000fc400078e0082 */
[----:B------:R-:W-:Y:S02]  /*a6c0*/  IMAD.MOV.U32 R11, RZ, RZ, R128 ;  /* 0x000000ffff0b7224 */ /* 0x000fe400078e0080 */
[----:B------:R-:W-:Y:S01]  /*a6d0*/  IMAD.MOV.U32 R2, RZ, RZ, R129 ;  /* 0x000000ffff027224 */ /* 0x000fe200078e0081 */
[----:B------:R-:W-:Y:S06]  /*a6e0*/  HMMA.16816.F32 R4, R4, R50, RZ ;  /* 0x000000320404723c */ /* 0x000fec00000018ff */
[C---:B------:R-:W-:Y:S06]  /*a6f0*/  HMMA.16816.F32 R176, R12.reuse, R46, RZ ;  /* 0x0000002e0cb0723c */ /* 0x040fec00000018ff */
[C---:B------:R-:W-:Y:S06]  /*a700*/  HMMA.16816.F32 R64, R12.reuse, R32, RZ ;  /* 0x000000200c40723c */ /* 0x040fec00000018ff */
[----:B------:R-:W-:Y:S01]  /*a710*/  HMMA.16816.F32 R240, R12, R34, RZ ;  /* 0x000000220cf0723c */ /* 0x000fe200000018ff */
[----:B------:R-:W1:Y:S01]  /*a720*/  LDSM.16.M88.4 R32, [R215] ;  /* 0x00000000d720783b */ /* 0x000e620000000200 */
[----:B------:R-:W-:-:S02]  /*a730*/  IMAD.MOV.U32 R121, RZ, RZ, R60 ;  /* 0x000000ffff797224 */ /* 0x000fc400078e003c */
[----:B------:R-:W-:Y:S02]  /*a740*/  IMAD.MOV.U32 R120, RZ, RZ, R61 ;  /* 0x000000ffff787224 */ /* 0x000fe400078e003d */
[----:B------:R-:W-:Y:S01]  /*a750*/  IMAD.MOV.U32 R252, RZ, RZ, R4 ;  /* 0x000000fffffc7224 */ /* 0x000fe200078e0004 */
[C---:B------:R-:W-:Y:S01]  /*a760*/  HMMA.16816.F32 R68, R12.reuse, R36, RZ ;  /* 0x000000240c44723c */ /* 0x040fe200000018ff */
[----:B------:R-:W-:Y:S02]  /*a770*/  IMAD.MOV.U32 R239, RZ, RZ, R5 ;  /* 0x000000ffffef7224 */ /* 0x000fe400078e0005 */
[----:B------:R-:W-:Y:S02]  /*a780*/  IMAD.MOV.U32 R233, RZ, RZ, R6 ;  /* 0x000000ffffe97224 */ /* 0x000fe400078e0006 */
[----:B------:R-:W-:Y:S01]  /*a790*/  IMAD.MOV.U32 R232, RZ, RZ, R7 ;  /* 0x000000ffffe87224 */ /* 0x000fe200078e0007 */
[----:B------:R-:W-:Y:S01]  /*a7a0*/  HMMA.16816.F32 R200, R12, R38, RZ ;  /* 0x000000260cc8723c */ /* 0x000fe200000018ff */
[----:B------:R-:W-:-:S02]  /*a7b0*/  IMAD.MOV.U32 R111, RZ, RZ, R62 ;  /* 0x000000ffff6f7224 */ /* 0x000fc400078e003e */
[----:B------:R-:W-:-:S03]  /*a7c0*/  IMAD.MOV.U32 R110, RZ, RZ, R63 ;  /* 0x000000ffff6e7224 */ /* 0x000fc600078e003f */
[C---:B------:R-:W-:Y:S06]  /*a7d0*/  HMMA.16816.F32 R4, R12.reuse, R44, RZ ;  /* 0x0000002c0c04723c */ /* 0x040fec00000018ff */
[C---:B------:R-:W-:Y:S06]  /*a7e0*/  HMMA.16816.F32 R44, R12.reuse, R50, RZ ;  /* 0x000000320c2c723c */ /* 0x040fec00000018ff */
[----:B------:R-:W-:Y:S01]  /*a7f0*/  HMMA.16816.F32 R36, R12, R48, RZ ;  /* 0x000000300c24723c */ /* 0x000fe200000018ff */
[----:B------:R-:W-:-:S02]  /*a800*/  IMAD.MOV.U32 R50, RZ, RZ, R24 ;  /* 0x000000ffff327224 */ /* 0x000fc400078e0018 */
[----:B------:R-:W-:-:S03]  /*a810*/  IMAD.MOV.U32 R51, RZ, RZ, R0 ;  /* 0x000000ffff337224 */ /* 0x000fc600078e0000 */
[----:B------:R-:W-:Y:S01]  /*a820*/  HMMA.16816.F32 R24, R20, R56, R84 ;  /* 0x000000381418723c */ /* 0x000fe20000001854 */
[----:B------:R-:W-:Y:S02]  /*a830*/  IMAD.MOV.U32 R49, RZ, RZ, R109 ;  /* 0x000000ffff317224 */ /* 0x000fe400078e006d */
[----:B------:R-:W-:-:S03]  /*a840*/  IMAD.MOV.U32 R48, RZ, RZ, R108 ;  /* 0x000000ffff307224 */ /* 0x000fc600078e006c */
[C---:B------:R-:W-:Y:S01]  /*a850*/  HMMA.16816.F32 R60, R12.reuse, R28, RZ ;  /* 0x0000001c0c3c723c */ /* 0x040fe200000018ff */
[----:B------:R-:W-:Y:S02]  /*a860*/  IMAD.MOV.U32 R86, RZ, RZ, R11 ;  /* 0x000000ffff567224 */ /* 0x000fe400078e000b */
[----:B------:R-:W-:Y:S02]  /*a870*/  IMAD.MOV.U32 R87, RZ, RZ, R2 ;  /* 0x000000ffff577224 */ /* 0x000fe400078e0002 */
[----:B------:R-:W-:Y:S01]  /*a880*/  IMAD.MOV.U32 R84, RZ, RZ, R121 ;  /* 0x000000ffff547224 */ /* 0x000fe200078e0079 */
[----:B------:R-:W-:Y:S01]  /*a890*/  HMMA.16816.F32 R248, R12, R30, RZ ;  /* 0x0000001e0cf8723c */ /* 0x000fe200000018ff */
[----:B------:R-:W2:Y:S01]  /*a8a0*/  LDSM.16.M88.4 R28, [R214] ;  /* 0x00000000d61c783b */ /* 0x000ea20000000200 */
[----:B------:R-:W-:Y:S02]  /*a8b0*/  IMAD.MOV.U32 R85, RZ, RZ, R120 ;  /* 0x000000ffff557224 */ /* 0x000fe400078e0078 */
[----:B------:R-:W-:Y:S01]  /*a8c0*/  IMAD.MOV.U32 R231, RZ, RZ, R44 ;  /* 0x000000ffffe77224 */ /* 0x000fe200078e002c */
[----:B------:R-:W-:Y:S01]  /*a8d0*/  LDSM.16.M88.4 R12, [R213] ;  /* 0x00000000d50c783b */ /* 0x000fe20000000200 */
[----:B------:R-:W-:Y:S01]  /*a8e0*/  HMMA.16816.F32 R196, R20, R52, R4 ;  /* 0x0000003414c4723c */ /* 0x000fe20000001804 */
[----:B------:R-:W-:-:S02]  /*a8f0*/  IMAD.MOV.U32 R221, RZ, RZ, R45 ;  /* 0x000000ffffdd7224 */ /* 0x000fc400078e002d */
[----:B------:R-:W-:Y:S01]  /*a900*/  IMAD.MOV.U32 R220, RZ, RZ, R46 ;  /* 0x000000ffffdc7224 */ /* 0x000fe200078e002e */
[----:B------:R-:W-:Y:S01]  /*a910*/  LDSM.16.M88.4 R4, [R212] ;  /* 0x00000000d404783b */ /* 0x000fe20000000200 */
[----:B------:R-:W-:Y:S01]  /*a920*/  IMAD.MOV.U32 R219, RZ, RZ, R47 ;  /* 0x000000ffffdb7224 */ /* 0x000fe200078e002f */
[----:B-1----:R-:W-:Y:S01]  /*a930*/  HMMA.16816.F32 R184, R20, R32, R76 ;  /* 0x0000002014b8723c */ /* 0x002fe2000000184c */
[----:B------:R-:W-:Y:S01]  /*a940*/  IMAD.MOV.U32 R109, RZ, RZ, R27 ;  /* 0x000000ffff6d7224 */ /* 0x000fe200078e001b */
[----:B------:R-:W1:Y:S01]  /*a950*/  LDSM.16.M88.4 R44, [R210] ;  /* 0x00000000d22c783b */ /* 0x000e620000000200 */
[----:B------:R-:W-:Y:S02]  /*a960*/  IMAD.MOV.U32 R108, RZ, RZ, R24 ;  /* 0x000000ffff6c7224 */ /* 0x000fe400078e0018 */
[----:B------:R-:W-:Y:S01]  /*a970*/  IMAD.MOV.U32 R0, RZ, RZ, R26 ;  /* 0x000000ffff007224 */ /* 0x000fe200078e001a */
[----:B------:R-:W-:Y:S01]  /*a980*/  HMMA.16816.F32 R104, R16, R58, R104 ;  /* 0x0000003a1068723c */ /* 0x000fe20000001868 */
[----:B------:R-:W-:-:S05]  /*a990*/  IMAD.MOV.U32 R134, RZ, RZ, R25 ;  /* 0x000000ffff867224 */ /* 0x000fca00078e0019 */
[C---:B------:R-:W-:Y:S06]  /*a9a0*/  HMMA.16816.F32 R24, R16.reuse, R56, R80 ;  /* 0x000000381018723c */ /* 0x040fec0000001850 */
[C---:B------:R-:W-:Y:S06]  /*a9b0*/  HMMA.16816.F32 R80, R16.reuse, R32, R96 ;  /* 0x000000201050723c */ /* 0x040fec0000001860 */
[----:B------:R-:W-:Y:S06]  /*a9c0*/  HMMA.16816.F32 R96, R16, R34, R244 ;  /* 0x000000221060723c */ /* 0x000fec00000018f4 */
[-C--:B--2---:R-:W-:Y:S06]  /*a9d0*/  HMMA.16816.F32 R128, R20, R28.reuse, R68 ;  /* 0x0000001c1480723c */ /* 0x084fec0000001844 */
[----:B------:R-:W-:Y:S01]  /*a9e0*/  IMAD.MOV.U32 R56, RZ, RZ, R25 ;  /* 0x000000ffff387224 */ /* 0x000fe200078e0019 */
[----:B------:R-:W-:Y:S01]  /*a9f0*/  HMMA.16816.F32 R224, R16, R28, R92 ;  /* 0x0000001c10e0723c */ /* 0x000fe2000000185c */
[----:B------:R-:W-:-:S02]  /*aa00*/  IMAD.MOV.U32 R11, RZ, RZ, R26 ;  /* 0x000000ffff0b7224 */ /* 0x000fc400078e001a */
[----:B------:R-:W-:Y:S02]  /*aa10*/  IMAD.MOV.U32 R230, RZ, RZ, R27 ;  /* 0x000000ffffe67224 */ /* 0x000fe400078e001b */
[----:B------:R-:W-:Y:S01]  /*aa20*/  IMAD.MOV.U32 R228, RZ, RZ, R24 ;  /* 0x000000ffffe47224 */ /* 0x000fe200078e0018 */
[C---:B-1----:R-:W-:Y:S01]  /*aa30*/  HMMA.16816.F32 R116, R16.reuse, R44, R116 ;  /* 0x0000002c1074723c */ /* 0x042fe20000001874 */
[----:B------:R-:W-:Y:S02]  /*aa40*/  IMAD.MOV.U32 R2, RZ, RZ, R82 ;  /* 0x000000ffff027224 */ /* 0x000fe400078e0052 */
[----:B------:R-:W-:Y:S02]  /*aa50*/  IMAD.MOV.U32 R33, RZ, RZ, R80 ;  /* 0x000000ffff217224 */ /* 0x000fe400078e0050 */
[----:B------:R-:W-:Y:S01]  /*aa60*/  IMAD.MOV.U32 R70, RZ, RZ, R50 ;  /* 0x000000ffff467224 */ /* 0x000fe200078e0032 */
[----:B------:R-:W-:Y:S01]  /*aa70*/  HMMA.16816.F32 R24, R16, R52, R72 ;  /* 0x000000341018723c */ /* 0x000fe20000001848 */
[----:B------:R-:W-:-:S02]  /*aa80*/  IMAD.MOV.U32 R71, RZ, RZ, R51 ;  /* 0x000000ffff477224 */ /* 0x000fc400078e0033 */
[----:B------:R-:W-:Y:S02]  /*aa90*/  IMAD.MOV.U32 R50, RZ, RZ, R175 ;  /* 0x000000ffff327224 */ /* 0x000fe400078e00af */
[----:B------:R-:W-:Y:S02]  /*aaa0*/  IMAD.MOV.U32 R51, RZ, RZ, R174 ;  /* 0x000000ffff337224 */ /* 0x000fe400078e00ae */
[----:B------:R-:W-:Y:S02]  /*aab0*/  IMAD.MOV.U32 R53, RZ, RZ, R81 ;  /* 0x000000ffff357224 */ /* 0x000fe400078e0051 */
[----:B------:R-:W-:Y:S02]  /*aac0*/  IMAD.MOV.U32 R80, RZ, RZ, R173 ;  /* 0x000000ffff507224 */ /* 0x000fe400078e00ad */
[----:B------:R-:W-:Y:S02]  /*aad0*/  IMAD.MOV.U32 R81, RZ, RZ, R172 ;  /* 0x000000ffff517224 */ /* 0x000fe400078e00ac */
[----:B------:R-:W-:Y:S01]  /*aae0*/  IMAD.MOV.U32 R74, RZ, RZ, R123 ;  /* 0x000000ffff4a7224 */ /* 0x000fe200078e007b */
[----:B------:R-:W-:Y:S01]  /*aaf0*/  HMMA.16816.F32 R172, R16, R12, R88 ;  /* 0x0000000c10ac723c */ /* 0x000fe20000001858 */
[----:B------:R-:W-:-:S02]  /*ab00*/  IMAD.MOV.U32 R75, RZ, RZ, R122 ;  /* 0x000000ffff4b7224 */ /* 0x000fc400078e007a */
[----:B------:R-:W-:Y:S02]  /*ab10*/  IMAD.MOV.U32 R68, RZ, RZ, R86 ;  /* 0x000000ffff447224 */ /* 0x000fe400078e0056 */
[----:B------:R-:W-:Y:S01]  /*ab20*/  IMAD.MOV.U32 R69, RZ, RZ, R87 ;  /* 0x000000ffff457224 */ /* 0x000fe200078e0057 */
[C---:B------:R-:W-:Y:S01]  /*ab30*/  HMMA.16816.F32 R120, R20.reuse, R12, R64 ;  /* 0x0000000c1478723c */ /* 0x040fe20000001840 */
[----:B------:R-:W-:Y:S02]  /*ab40*/  IMAD.MOV.U32 R86, RZ, RZ, R111 ;  /* 0x000000ffff567224 */ /* 0x000fe400078e006f */
[----:B------:R-:W-:Y:S02]  /*ab50*/  IMAD.MOV.U32 R87, RZ, RZ, R110 ;  /* 0x000000ffff577224 */ /* 0x000fe400078e006e */
[----:B------:R-:W-:Y:S01]  /*ab60*/  IMAD.MOV.U32 R72, RZ, RZ, R27 ;  /* 0x000000ffff487224 */ /* 0x000fe200078e001b */
[----:B------:R-:W-:Y:S01]  /*ab70*/  HMMA.16816.F32 R64, R20, R58, R180 ;  /* 0x0000003a1440723c */ /* 0x000fe200000018b4 */
[----:B------:R-:W-:-:S02]  /*ab80*/  IMAD.MOV.U32 R57, RZ, RZ, R25 ;  /* 0x000000ffff397224 */ /* 0x000fc400078e0019 */
[----:B------:R-:W-:Y:S02]  /*ab90*/  IMAD.MOV.U32 R139, RZ, RZ, R24 ;  /* 0x000000ffff8b7224 */ /* 0x000fe400078e0018 */
[----:B------:R-:W-:Y:S01]  /*aba0*/  IMAD.MOV.U32 R135, RZ, RZ, R26 ;  /* 0x000000ffff877224 */ /* 0x000fe200078e001a */
[----:B------:R-:W-:Y:S01]  /*abb0*/  HMMA.16816.F32 R88, R20, R4, R60 ;  /* 0x000000041458723c */ /* 0x000fe2000000183c */
[----:B------:R-:W1:Y:S01]  /*abc0*/  LDSM.16.M88.4 R24, [R211] ;  /* 0x00000000d318783b */ /* 0x000e620000000200 */
[----:B------:R-:W-:Y:S01]  /*abd0*/  IMAD.MOV.U32 R13, RZ, RZ, R2 ;  /* 0x000000ffff0d7224 */ /* 0x000fe200078e0002 */
[----:B------:R-:W-:-:S04]  /*abe0*/  DEPBAR.LE SB0, 0x0 ;  /* 0x000080000000791a */ /* 0x000fc80000000000 */
[----:B------:R-:W2:Y:S01]  /*abf0*/  S2R R2, SR_TID.X ;  /* 0x0000000000027919 */ /* 0x000ea20000002100 */
[----:B------:R-:W-:Y:S01]  /*ac00*/  IMAD.MOV.U32 R52, RZ, RZ, R83 ;  /* 0x000000ffff347224 */ /* 0x000fe200078e0053 */
[----:B------:R-:W-:Y:S01]  /*ac10*/  HMMA.16816.F32 R60, R20, R54, R176 ;  /* 0x00000036143c723c */ /* 0x000fe200000018b0 */
        /* <DEDUP_REMOVED lines=10> */
[----:B------:R-:W-:-:S05]  /*acc0*/  IMAD.MOV.U32 R29, RZ, RZ, R53 ;  /* 0x000000ffff1d7224 */ /* 0x000fca00078e0035 */
[----:B------:R-:W-:Y:S01]  /*acd0*/  HMMA.16816.F32 R124, R16, R4, R100 ;  /* 0x00000004107c723c */ /* 0x000fe20000001864 */
[----:B------:R-:W-:Y:S02]  /*ace0*/  IMAD.MOV.U32 R189, RZ, RZ, R33 ;  /* 0x000000ffffbd7224 */ /* 0x000fe400078e0021 */
[----:B------:R-:W-:-:S03]  /*acf0*/  IMAD.MOV.U32 R190, RZ, RZ, R230 ;  /* 0x000000ffffbe7224 */ /* 0x000fc600078e00e6 */
[----:B------:R-:W-:Y:S01]  /*ad00*/  HMMA.16816.F32 R100, R16, R54, R192 ;  /* 0x000000361064723c */ /* 0x000fe200000018c0 */
[----:B--2---:R-:W-:-:S05]  /*ad10*/  IMAD.SHL.U32 R2, R2, 0x2, RZ ;  /* 0x0000000202027824 */ /* 0x004fca00078e00ff */
[----:B-1----:R-:W-:Y:S01]  /*ad20*/  HMMA.16816.F32 R76, R20, R24, R40 ;  /* 0x00000018144c723c */ /* 0x002fe20000001828 */
[----:B------:R-:W-:-:S05]  /*ad30*/  LOP3.LUT R2, R2, 0x6, RZ, 0xc0, !PT ;  /* 0x0000000602027812 */ /* 0x000fca00078ec0ff */
[----:B------:R-:W-:Y:S01]  /*ad40*/  HMMA.16816.F32 R112, R16, R24, R112 ;  /* 0x000000181070723c */ /* 0x000fe20000001870 */
[----:B------:R-:W-:Y:S02]  /*ad50*/  IMAD.MOV.U32 R41, RZ, RZ, R109 ;  /* 0x000000ffff297224 */ /* 0x000fe400078e006d */
[----:B------:R-:W-:-:S03]  /*ad60*/  IMAD.MOV.U32 R42, RZ, RZ, R52 ;  /* 0x000000ffff2a7224 */ /* 0x000fc600078e0034 */
[----:B------:R-:W-:Y:S01]  /*ad70*/  HMMA.16816.F32 R52, R20, R30, R200 ;  /* 0x0000001e1434723c */ /* 0x000fe200000018c8 */
[----:B------:R-:W-:Y:S02]  /*ad80*/  IMAD.MOV.U32 R25, RZ, RZ, R0 ;  /* 0x000000ffff197224 */ /* 0x000fe400078e0000 */
[----:B------:R-:W-:Y:S02]  /*ad90*/  IMAD.U32 R0, RZ, RZ, UR15 ;  /* 0x0000000fff007e24 */ /* 0x000fe4000f8e00ff */
[----:B------:R-:W-:Y:S01]  /*ada0*/  IMAD.MOV.U32 R24, RZ, RZ, R108 ;  /* 0x000000ffff187224 */ /* 0x000fe200078e006c */
[----:B------:R-:W-:Y:S01]  /*adb0*/  HMMA.16816.F32 R84, R16, R26, R84 ;  /* 0x0000001a1054723c */ /* 0x000fe20000001854 */
[----:B------:R-:W-:Y:S02]  /*adc0*/  IMAD R0, R0, 0x80, R2 ;  /* 0x0000008000007824 */ /* 0x000fe400078e0202 */
[----:B------:R-:W-:Y:S02]  /*add0*/  IMAD.MOV.U32 R200, RZ, RZ, R228 ;  /* 0x000000ffffc87224 */ /* 0x000fe400078e00e4 */
[C---:B------:R-:W-:Y:S01]  /*ade0*/  VIADD R43, R0.reuse, 0x1 ;  /* 0x00000001002b7836 */ /* 0x040fe20000000000 */
[C---:B------:R-:W-:Y:S01]  /*adf0*/  HMMA.16816.F32 R108, R20.reuse, R44, R36 ;  /* 0x0000002c146c723c */ /* 0x040fe20000001824 */
[CC--:B------:R-:W-:Y:S01]  /*ae00*/  ISETP.GE.AND P2, PT, R0.reuse, R8.reuse, PT ;  /* 0x000000080000720c */ /* 0x0c0fe20003f46270 */
[C---:B------:R-:W-:Y:S01]  /*ae10*/  VIADD R40, R0.reuse, 0x10 ;  /* 0x0000001000287836 */ /* 0x040fe20000000000 */
[CC--:B------:R-:W-:Y:S01]  /*ae20*/  ISETP.GE.AND P4, PT, R0.reuse, R3.reuse, PT ;  /* 0x000000030000720c */ /* 0x0c0fe20003f86270 */
[C---:B------:R-:W-:Y:S01]  /*ae30*/  VIADD R35, R0.reuse, 0x21 ;  /* 0x0000002100237836 */ /* 0x040fe20000000000 */
[-C--:B------:R-:W-:Y:S01]  /*ae40*/  ISETP.GE.AND P0, PT, R43, R8.reuse, PT ;  /* 0x000000082b00720c */ /* 0x080fe20003f06270 */
[C---:B------:R-:W-:Y:S01]  /*ae50*/  VIADD R31, R0.reuse, 0x31 ;  /* 0x00000031001f7836 */ /* 0x040fe20000000000 */
[----:B------:R-:W-:Y:S01]  /*ae60*/  FSEL R180, R25, -INF , !P2 ;  /* 0xff80000019b47808 */ /* 0x000fe20005000000 */
[C---:B------:R-:W-:Y:S01]  /*ae70*/  VIADD R39, R0.reuse, 0x11 ;  /* 0x0000001100277836 */ /* 0x040fe20000000000 */
[----:B------:R-:W-:Y:S01]  /*ae80*/  FSEL R181, R41, -INF , !P0 ;  /* 0xff80000029b57808 */ /* 0x000fe20004000000 */
[----:B------:R-:W-:Y:S01]  /*ae90*/  VIADD R36, R0, 0x20 ;  /* 0x0000002000247836 */ /* 0x000fe20000000000 */
[-C--:B------:R-:W-:Y:S01]  /*aea0*/  ISETP.GE.AND P2, PT, R40, R8.reuse, PT ;  /* 0x000000082800720c */ /* 0x080fe20003f46270 */
[----:B------:R-:W-:Y:S01]  /*aeb0*/  IMAD.MOV.U32 R25, RZ, RZ, R32 ;  /* 0x000000ffff197224 */ /* 0x000fe200078e0020 */
[-C--:B------:R-:W-:Y:S01]  /*aec0*/  ISETP.GE.AND P0, PT, R39, R8.reuse, PT ;  /* 0x000000082700720c */ /* 0x080fe20003f06270 */
[----:B------:R-:W-:Y:S01]  /*aed0*/  VIADD R32, R0, 0x30 ;  /* 0x0000003000207836 */ /* 0x000fe20000000000 */
[----:B------:R-:W-:Y:S01]  /*aee0*/  FSEL R45, R24, -INF , !P4 ;  /* 0xff800000182d7808 */ /* 0x000fe20006000000 */
[----:B------:R-:W-:Y:S01]  /*aef0*/  IMAD.MOV.U32 R37, RZ, RZ, R135 ;  /* 0x000000ffff257224 */ /* 0x000fe200078e0087 */
[----:B------:R-:W-:Y:S01]  /*af00*/  FSEL R183, R199, -INF , !P0 ;  /* 0xff800000c7b77808 */ /* 0x000fe20004000000 */
[----:B------:R-:W-:Y:S01]  /*af10*/  HMMA.16816.F32 R68, R20, R26, R68 ;  /* 0x0000001a1444723c */ /* 0x000fe20000001844 */
[-C--:B------:R-:W-:Y:S01]  /*af20*/  ISETP.GE.AND P4, PT, R40, R3.reuse, PT ;  /* 0x000000032800720c */ /* 0x080fe20003f86270 */
[----:B------:R-:W-:Y:S01]  /*af30*/  IMAD.MOV.U32 R38, RZ, RZ, R28 ;  /* 0x000000ffff267224 */ /* 0x000fe200078e001c */
[-C--:B------:R-:W-:Y:S01]  /*af40*/  ISETP.GE.AND P0, PT, R35, R8.reuse, PT ;  /* 0x000000082300720c */ /* 0x080fe20003f06270 */
[----:B------:R-:W-:Y:S01]  /*af50*/  VIADD R28, R0, 0x40 ;  /* 0x00000040001c7836 */ /* 0x000fe20000000000 */
[----:B------:R-:W-:Y:S01]  /*af60*/  FSEL R182, R198, -INF , !P2 ;  /* 0xff800000c6b67808 */ /* 0x000fe20005000000 */
[-C--:B------:R-:W-:Y:S01]  /*af70*/  HMMA.16816.F32 R80, R16, R14.reuse, R48 ;  /* 0x0000000e1050723c */ /* 0x080fe20000001830 */
        /* <DEDUP_REMOVED lines=11> */
[----:B------:R-:W-:Y:S01]  /*b030*/  IMAD.MOV.U32 R13, RZ, RZ, R29 ;  /* 0x000000ffff0d7224 */ /* 0x000fe200078e001d */
[-C--:B------:R-:W-:Y:S01]  /*b040*/  ISETP.GE.AND P2, PT, R32, R8.reuse, PT ;  /* 0x000000082000720c */ /* 0x080fe20003f46270 */
[----:B------:R-:W-:Y:S01]  /*b050*/  VIADD R15, R0, 0x51 ;  /* 0x00000051000f7836 */ /* 0x000fe20000000000 */
[-C--:B------:R-:W-:Y:S01]  /*b060*/  ISETP.GE.AND P3, PT, R43, R3.reuse, PT ;  /* 0x000000032b00720c */ /* 0x080fe20003f66270 */
[----:B------:R-:W-:Y:S01]  /*b070*/  IMAD.MOV.U32 R29, RZ, RZ, R11 ;  /* 0x000000ffff1d7224 */ /* 0x000fe200078e000b */
[----:B------:R-:W-:Y:S01]  /*b080*/  FSEL R176, R184, -INF , !P4 ;  /* 0xff800000b8b07808 */ /* 0x000fe20006000000 */
[----:B------:R-:W-:Y:S01]  /*b090*/  IMAD.MOV.U32 R41, RZ, RZ, R139 ;  /* 0x000000ffff297224 */ /* 0x000fe200078e008b */
[----:B------:R-:W-:Y:S01]  /*b0a0*/  FSEL R131, R131, -INF , !P0 ;  /* 0xff80000083837808 */ /* 0x000fe20004000000 */
[----:B------:R-:W-:Y:S01]  /*b0b0*/  VIADD R11, R0, 0x61 ;  /* 0x00000061000b7836 */ /* 0x000fe20000000000 */
[-C--:B------:R-:W-:Y:S01]  /*b0c0*/  ISETP.GE.AND P4, PT, R32, R3.reuse, PT ;  /* 0x000000032000720c */ /* 0x080fe20003f86270 */
[----:B------:R-:W-:Y:S01]  /*b0d0*/  IMAD.MOV.U32 R194, RZ, RZ, R38 ;  /* 0x000000ffffc27224 */ /* 0x000fe200078e0026 */
[-C--:B------:R-:W-:Y:S01]  /*b0e0*/  ISETP.GE.AND P0, PT, R27, R8.reuse, PT ;  /* 0x000000081b00720c */ /* 0x080fe20003f06270 */
[----:B------:R-:W-:Y:S01]  /*b0f0*/  IMAD.MOV.U32 R38, RZ, RZ, R12 ;  /* 0x000000ffff267224 */ /* 0x000fe200078e000c */
[----:B------:R-:W-:Y:S01]  /*b100*/  FSEL R130, R130, -INF , !P2 ;  /* 0xff80000082827808 */ /* 0x000fe20005000000 */
[----:B------:R-:W-:Y:S01]  /*b110*/  IMAD.MOV.U32 R193, RZ, RZ, R37 ;  /* 0x000000ffffc17224 */ /* 0x000fe200078e0025 */
[-C--:B------:R-:W-:Y:S01]  /*b120*/  ISETP.GE.AND P2, PT, R28, R8.reuse, PT ;  /* 0x000000081c00720c */ /* 0x080fe20003f46270 */
[----:B------:R-:W-:Y:S01]  /*b130*/  IMAD.MOV.U32 R44, RZ, RZ, R41 ;  /* 0x000000ffff2c7224 */ /* 0x000fe200078e0029 */
[----:B------:R-:W-:Y:S01]  /*b140*/  FSEL R134, R134, -INF , !P3 ;  /* 0xff80000086867808 */ /* 0x000fe20005800000 */
[----:B------:R-:W-:Y:S01]  /*b150*/  VIADD R12, R0, 0x60 ;  /* 0x00000060000c7836 */ /* 0x000fe20000000000 */
[-C--:B------:R-:W-:Y:S01]  /*b160*/  ISETP.GE.AND P3, PT, R39, R3.reuse, PT ;  /* 0x000000032700720c */ /* 0x080fe20003f66270 */
[----:B------:R-:W-:Y:S01]  /*b170*/  IMAD.MOV.U32 R37, RZ, RZ, R42 ;  /* 0x000000ffff257224 */ /* 0x000fe200078e002a */
[----:B------:R-:W-:Y:S01]  /*b180*/  FSEL R128, R128, -INF , !P4 ;  /* 0xff80000080807808 */ /* 0x000fe20006000000 */
[----:B------:R-:W-:Y:S01]  /*b190*/  VIADD R41, R0, 0x9 ;  /* 0x0000000900297836 */ /* 0x000fe20000000000 */
[----:B------:R-:W-:Y:S01]  /*b1a0*/  FSEL R184, R123, -INF , !P0 ;  /* 0xff8000007bb87808 */ /* 0x000fe20004000000 */
[----:B------:R-:W-:Y:S01]  /*b1b0*/  IMAD.MOV.U32 R246, RZ, RZ, R195 ;  /* 0x000000fffff67224 */ /* 0x000fe200078e00c3 */
[-C--:B------:R-:W-:Y:S01]  /*b1c0*/  ISETP.GE.AND P4, PT, R28, R3.reuse, PT ;  /* 0x000000031c00720c */ /* 0x080fe20003f86270 */
[----:B------:R-:W-:Y:S01]  /*b1d0*/  IMAD.MOV.U32 R195, RZ, RZ, R37 ;  /* 0x000000ffffc37224 */ /* 0x000fe200078e0025 */
[-C--:B------:R-:W-:Y:S01]  /*b1e0*/  ISETP.GE.AND P0, PT, R15, R8.reuse, PT ;  /* 0x000000080f00720c */ /* 0x080fe20003f06270 */
[----:B------:R-:W-:Y:S01]  /*b1f0*/  VIADD R42, R0, 0x8 ;  /* 0x00000008002a7836 */ /* 0x000fe20000000000 */
[----:B------:R-:W-:Y:S01]  /*b200*/  FSEL R2, R122, -INF , !P2 ;  /* 0xff8000007a027808 */ /* 0x000fe20005000000 */
[----:B------:R-:W-:Y:S01]  /*b210*/  VIADD R37, R0, 0x19 ;  /* 0x0000001900257836 */ /* 0x000fe20000000000 */
[----:B------:R-:W-:Y:S01]  /*b220*/  FSEL R139, R197, -INF , !P3 ;  /* 0xff800000c58b7808 */ /* 0x000fe20005800000 */
[-C--:B------:R-:W-:Y:S01]  /*b230*/  HMMA.16816.F32 R72, R16, R6.reuse, R72 ;  /* 0x000000061048723c */ /* 0x080fe20000001848 */
[-C--:B------:R-:W-:Y:S01]  /*b240*/  ISETP.GE.AND P2, PT, R24, R8.reuse, PT ;  /* 0x000000081800720c */ /* 0x080fe20003f46270 */
[----:B------:R1:W-:Y:S01]  /*b250*/  STL [R1+0x14], R2 ;  /* 0x0000140201007387 */ /* 0x0003e20000100800 */
[-C--:B------:R-:W-:Y:S01]  /*b260*/  ISETP.GE.AND P3, PT, R35, R3.reuse, PT ;  /* 0x000000032300720c */ /* 0x080fe20003f66270 */
[----:B------:R-:W-:Y:S01]  /*b270*/  IMAD.MOV.U32 R192, RZ, RZ, R38 ;  /* 0x000000ffffc07224 */ /* 0x000fe200078e0026 */
[----:B------:R-:W-:Y:S01]  /*b280*/  FSEL R243, R120, -INF , !P4 ;  /* 0xff80000078f37808 */ /* 0x000fe20006000000 */
[----:B------:R-:W-:Y:S01]  /*b290*/  HMMA.16816.F32 R4, R20, R6, R248 ;  /* 0x000000061404723c */ /* 0x000fe200000018f8 */
[----:B------:R-:W-:Y:S01]  /*b2a0*/  FSEL R188, R91, -INF , !P0 ;  /* 0xff8000005bbc7808 */ /* 0x000fe20004000000 */
[----:B------:R-:W-:Y:S01]  /*b2b0*/  VIADD R38, R0, 0x18 ;  /* 0x0000001800267836 */ /* 0x000fe20000000000 */
[-C--:B------:R-:W-:Y:S01]  /*b2c0*/  ISETP.GE.AND P4, PT, R24, R3.reuse, PT ;  /* 0x000000031800720c */ /* 0x080fe20003f86270 */
[----:B------:R-:W-:Y:S01]  /*b2d0*/  VIADD R33, R0, 0x29 ;  /* 0x0000002900217836 */ /* 0x000fe20000000000 */
[-C--:B------:R-:W-:Y:S01]  /*b2e0*/  ISETP.GE.AND P0, PT, R11, R8.reuse, PT ;  /* 0x000000080b00720c */ /* 0x080fe20003f06270 */
[----:B------:R-:W-:Y:S01]  /*b2f0*/  IMAD.MOV.U32 R191, RZ, RZ, R44 ;  /* 0x000000ffffbf7224 */ /* 0x000fe200078e002c */
[----:B------:R-:W-:Y:S01]  /*b300*/  FSEL R177, R185, -INF , !P3 ;  /* 0xff800000b9b17808 */ /* 0x000fe20005800000 */
[----:B------:R-:W-:Y:S01]  /*b310*/  IMAD.MOV.U32 R202, RZ, RZ, R29 ;  /* 0x000000ffffca7224 */ /* 0x000fe200078e001d */
[----:B------:R-:W-:Y:S01]  /*b320*/  FSEL R247, R88, -INF , !P4 ;  /* 0xff80000058f77808 */ /* 0x000fe20006000000 */
[C---:B------:R-:W-:Y:S01]  /*b330*/  VIADD R34, R0.reuse, 0x28 ;  /* 0x0000002800227836 */ /* 0x040fe20000000000 */
[----:B------:R-:W-:Y:S01]  /*b340*/  FSEL R185, R79, -INF , !P0 ;  /* 0xff8000004fb97808 */ /* 0x000fe20004000000 */
[----:B------:R-:W-:Y:S01]  /*b350*/  VIADD R29, R0, 0x39 ;  /* 0x00000039001d7836 */ /* 0x000fe20000000000 */
[-C--:B------:R-:W-:Y:S01]  /*b360*/  ISETP.GE.AND P3, PT, R31, R3.reuse, PT ;  /* 0x000000031f00720c */ /* 0x080fe20003f66270 */
[----:B------:R-:W-:Y:S01]  /*b370*/  IMAD.MOV.U32 R244, RZ, RZ, R193 ;  /* 0x000000fffff47224 */ /* 0x000fe200078e00c1 */
[-C--:B------:R-:W-:Y:S01]  /*b380*/  ISETP.GE.AND P4, PT, R12, R3.reuse, PT ;  /* 0x000000030c00720c */ /* 0x080fe20003f86270 */
[----:B------:R-:W-:Y:S01]  /*b390*/  IMAD.MOV.U32 R193, RZ, RZ, R25 ;  /* 0x000000ffffc17224 */ /* 0x000fe200078e0019 */
[-C--:B------:R-:W-:Y:S01]  /*b3a0*/  ISETP.GE.AND P0, PT, R41, R8.reuse, PT ;  /* 0x000000082900720c */ /* 0x080fe20003f06270 */
[C---:B------:R-:W-:Y:S01]  /*b3b0*/  VIADD R30, R0.reuse, 0x38 ;  /* 0x00000038001e7836 */ /* 0x040fe20000000000 */
[----:B------:R-:W-:Y:S01]  /*b3c0*/  FSEL R129, R129, -INF , !P3 ;  /* 0xff80000081817808 */ /* 0x000fe20005800000 */
[----:B------:R-:W-:Y:S01]  /*b3d0*/  VIADD R25, R0, 0x49 ;  /* 0x0000004900197836 */ /* 0x000fe20000000000 */
[----:B-1----:R-:W-:Y:S01]  /*b3e0*/  FSEL R2, R90, -INF , !P2 ;  /* 0xff8000005a027808 */ /* 0x002fe20005000000 */
[----:B------:R-:W-:Y:S01]  /*b3f0*/  IMAD.MOV.U32 R245, RZ, RZ, R194 ;  /* 0x000000fffff57224 */ /* 0x000fe200078e00c2 */
[----:B------:R-:W-:Y:S01]  /*b400*/  ISETP.GE.AND P2, PT, R12, R8, PT ;  /* 0x000000080c00720c */ /* 0x000fe20003f46270 */
[----:B------:R-:W-:Y:S01]  /*b410*/  IMAD.MOV.U32 R194, RZ, RZ, R13 ;  /* 0x000000ffffc27224 */ /* 0x000fe200078e000d */
[----:B------:R-:W-:Y:S01]  /*b420*/  FSEL R76, R76, -INF , !P4 ;  /* 0xff8000004c4c7808 */ /* 0x000fe20006000000 */
[----:B------:R1:W-:Y:S01]  /*b430*/  STL [R1+0x18], R2 ;  /* 0x0000180201007387 */ /* 0x0003e20000100800 */
[-C--:B------:R-:W-:Y:S01]  /*b440*/  ISETP.GE.AND P3, PT, R27, R3.reuse, PT ;  /* 0x000000031b00720c */ /* 0x080fe20003f66270 */
[----:B------:R-:W-:Y:S01]  /*b450*/  VIADD R26, R0, 0x48 ;  /* 0x00000048001a7836 */ /* 0x000fe20000000000 */
[-C--:B------:R-:W-:Y:S01]  /*b460*/  ISETP.GE.AND P4, PT, R42, R3.reuse, PT ;  /* 0x000000032a00720c */ /* 0x080fe20003f86270 */
[----:B------:R-:W-:Y:S01]  /*b470*/  VIADD R13, R0, 0x59 ;  /* 0x00000059000d7836 */ /* 0x000fe20000000000 */
[----:B------:R-:W-:Y:S01]  /*b480*/  FSEL R242, R121, -INF , !P3 ;  /* 0xff80000079f27808 */ /* 0x000fe20005800000 */
[----:B------:R-:W-:Y:S01]  /*b490*/  IMAD.MOV.U32 R196, RZ, RZ, R252 ;  /* 0x000000ffffc47224 */ /* 0x000fe200078e00fc */
[----:B------:R-:W-:Y:S01]  /*b4a0*/  FSEL R44, R64, -INF , !P4 ;  /* 0xff800000402c7808 */ /* 0x000fe20006000000 */
[----:B------:R-:W-:Y:S01]  /*b4b0*/  IMAD.MOV.U32 R197, RZ, RZ, R239 ;  /* 0x000000ffffc57224 */ /* 0x000fe200078e00ef */
[----:B------:R-:W-:Y:S01]  /*b4c0*/  BAR.SYNC.DEFER_BLOCKING 0x0 ;  /* 0x0000000000007b1d */ /* 0x000fe20000010000 */
[-C--:B------:R-:W-:Y:S01]  /*b4d0*/  ISETP.GE.AND P3, PT, R15, R3.reuse, PT ;  /* 0x000000030f00720c */ /* 0x080fe20003f66270 */
[----:B------:R-:W-:Y:S01]  /*b4e0*/  IMAD.MOV.U32 R198, RZ, RZ, R233 ;  /* 0x000000ffffc67224 */ /* 0x000fe200078e00e9 */
[----:B------:R-:W-:Y:S01]  /*b4f0*/  ISETP.GE.AND P4, PT, R38, R3, PT ;  /* 0x000000032600720c */ /* 0x000fe20003f86270 */
[----:B------:R-:W-:Y:S01]  /*b500*/  IMAD.MOV.U32 R199, RZ, RZ, R232 ;  /* 0x000000ffffc77224 */ /* 0x000fe200078e00e8 */
[----:B------:R-:W-:-:S02]  /*b510*/  FSEL R250, R89, -INF , !P3 ;  /* 0xff80000059fa7808 */ /* 0x000fc40005800000 */
[----:B------:R-:W-:Y:S02]  /*b520*/  FSEL R60, R60, -INF , !P4 ;  /* 0xff8000003c3c7808 */ /* 0x000fe40006000000 */
[-C--:B------:R-:W-:Y:S02]  /*b530*/  ISETP.GE.AND P3, PT, R11, R3.reuse, PT ;  /* 0x000000030b00720c */ /* 0x080fe40003f66270 */
[----:B------:R-:W-:Y:S01]  /*b540*/  ISETP.GE.AND P4, PT, R34, R3, PT ;  /* 0x000000032200720c */ /* 0x000fe20003f86270 */
[----:B------:R-:W-:Y:S01]  /*b550*/  HMMA.16816.F32 R16, R16, R46, R196 ;  /* 0x0000002e1010723c */ /* 0x000fe200000018c4 */
[----:B------:R-:W-:Y:S02]  /*b560*/  FSEL R14, R77, -INF , !P3 ;  /* 0xff8000004d0e7808 */ /* 0x000fe40005800000 */
[----:B------:R-:W-:Y:S02]  /*b570*/  FSEL R56, R56, -INF , !P4 ;  /* 0xff80000038387808 */ /* 0x000fe40006000000 */
[----:B-1----:R-:W-:Y:S01]  /*b580*/  FSEL R2, R78, -INF , !P2 ;  /* 0xff8000004e027808 */ /* 0x002fe20005000000 */
[----:B------:R1:W-:Y:S01]  /*b590*/  STL [R1+0x10], R14 ;  /* 0x0000100e01007387 */ /* 0x0003e20000100800 */
[----:B------:R-:W-:-:S02]  /*b5a0*/  FSEL R78, R67, -INF , !P0 ;  /* 0xff800000434e7808 */ /* 0x000fc40004000000 */
[-C--:B------:R-:W-:Y:S01]  /*b5b0*/  ISETP.GE.AND P0, PT, R37, R8.reuse, PT ;  /* 0x000000082500720c */ /* 0x080fe20003f06270 */
[----:B------:R2:W-:Y:S01]  /*b5c0*/  STL [R1+0x1c], R2 ;  /* 0x00001c0201007387 */ /* 0x0005e20000100800 */
[-C--:B------:R-:W-:Y:S02]  /*b5d0*/  ISETP.GE.AND P2, PT, R42, R8.reuse, PT ;  /* 0x000000082a00720c */ /* 0x080fe40003f46270 */
[----:B------:R-:W-:Y:S01]  /*b5e0*/  FSEL R88, R63, -INF , !P0 ;  /* 0xff8000003f587808 */ /* 0x000fe20004000000 */
[----:B------:R3:W-:Y:S01]  /*b5f0*/  STL [R1+0x8], R76 ;  /* 0x0000084c01007387 */ /* 0x0007e20000100800 */
[----:B------:R-:W-:Y:S02]  /*b600*/  ISETP.GE.AND P0, PT, R33, R8, PT ;  /* 0x000000082100720c */ /* 0x000fe40003f06270 */
[----:B------:R-:W-:Y:S02]  /*b610*/  FSEL R64, R66, -INF , !P2 ;  /* 0xff80000042407808 */ /* 0x000fe40005000000 */
[----:B------:R-:W-:-:S02]  /*b620*/  FSEL R59, R59, -INF , !P0 ;  /* 0xff8000003b3b7808 */ /* 0x000fc40004000000 */
[-C--:B------:R-:W-:Y:S02]  /*b630*/  ISETP.GE.AND P0, PT, R29, R8.reuse, PT ;  /* 0x000000081d00720c */ /* 0x080fe40003f06270 */
[----:B------:R-:W-:Y:S02]  /*b640*/  ISETP.GE.AND P4, PT, R30, R3, PT ;  /* 0x000000031e00720c */ /* 0x000fe40003f86270 */
[----:B------:R-:W-:Y:S02]  /*b650*/  FSEL R123, R55, -INF , !P0 ;  /* 0xff800000377b7808 */ /* 0x000fe40004000000 */
[-C--:B------:R-:W-:Y:S02]  /*b660*/  ISETP.GE.AND P0, PT, R25, R8.reuse, PT ;  /* 0x000000081900720c */ /* 0x080fe40003f06270 */
[----:B------:R-:W-:Y:S02]  /*b670*/  ISETP.GE.AND P2, PT, R38, R8, PT ;  /* 0x000000082600720c */ /* 0x000fe40003f46270 */
[----:B------:R-:W-:Y:S01]  /*b680*/  FSEL R120, R52, -INF , !P4 ;  /* 0xff80000034787808 */ /* 0x000fe20006000000 */
[----:B-1----:R-:W-:Y:S01]  /*b690*/  VIADD R14, R0, 0x58 ;  /* 0x00000058000e7836 */ /* 0x002fe20000000000 */
[----:B------:R-:W-:-:S02]  /*b6a0*/  FSEL R51, R51, -INF , !P0 ;  /* 0xff80000033337808 */ /* 0x000fc40004000000 */
[-C--:B------:R-:W-:Y:S01]  /*b6b0*/  ISETP.GE.AND P3, PT, R41, R3.reuse, PT ;  /* 0x000000032900720c */ /* 0x080fe20003f66270 */
[----:B--2---:R-:W-:Y:S01]  /*b6c0*/  VIADD R2, R0, 0x78 ;  /* 0x0000007800027836 */ /* 0x004fe20000000000 */
[----:B------:R-:W-:Y:S02]  /*b6d0*/  FSEL R79, R62, -INF , !P2 ;  /* 0xff8000003e4f7808 */ /* 0x000fe40005000000 */
[----:B------:R-:W-:Y:S02]  /*b6e0*/  ISETP.GE.AND P4, PT, R26, R3, PT ;  /* 0x000000031a00720c */ /* 0x000fe40003f86270 */
[-C--:B------:R-:W-:Y:S02]  /*b6f0*/  ISETP.GE.AND P0, PT, R13, R8.reuse, PT ;  /* 0x000000080d00720c */ /* 0x080fe40003f06270 */
[----:B------:R-:W-:Y:S02]  /*b700*/  ISETP.GE.AND P2, PT, R34, R8, PT ;  /* 0x000000082200720c */ /* 0x000fe40003f46270 */
[----:B------:R-:W-:-:S02]  /*b710*/  FSEL R65, R65, -INF , !P3 ;  /* 0xff80000041417808 */ /* 0x000fc40005800000 */
[----:B------:R-:W-:Y:S02]  /*b720*/  FSEL R201, R48, -INF , !P4 ;  /* 0xff80000030c97808 */ /* 0x000fe40006000000 */
[----:B------:R-:W-:Y:S01]  /*b730*/  FSEL R66, R7, -INF , !P0 ;  /* 0xff80000007427808 */ /* 0x000fe20004000000 */
[----:B------:R-:W-:Y:S01]  /*b740*/  VIADD R7, R0, 0x68 ;  /* 0x0000006800077836 */ /* 0x000fe20000000000 */
[-C--:B------:R-:W-:Y:S02]  /*b750*/  ISETP.GE.AND P3, PT, R37, R3.reuse, PT ;  /* 0x000000032500720c */ /* 0x080fe40003f66270 */
[----:B------:R-:W-:Y:S02]  /*b760*/  FSEL R58, R58, -INF , !P2 ;  /* 0xff8000003a3a7808 */ /* 0x000fe40005000000 */
[----:B------:R-:W-:Y:S02]  /*b770*/  ISETP.GE.AND P4, PT, R14, R3, PT ;  /* 0x000000030e00720c */ /* 0x000fe40003f86270 */
[----:B------:R-:W-:-:S02]  /*b780*/  ISETP.GE.AND P2, PT, R30, R8, PT ;  /* 0x000000081e00720c */ /* 0x000fc40003f46270 */
        /* <DEDUP_REMOVED lines=8> */
[----:B------:R-:W-:Y:S02]  /*b810*/  FSEL R241, R68, -INF , !P0 ;  /* 0xff80000044f17808 */ /* 0x000fe40004000000 */
[----:B------:R-:W-:Y:S02]  /*b820*/  ISETP.GE.AND P3, PT, R29, R3, PT ;  /* 0x000000031d00720c */ /* 0x000fe40003f66270 */
[----:B------:R-:W-:Y:S02]  /*b830*/  FSEL R63, R50, -INF , !P2 ;  /* 0xff800000323f7808 */ /* 0x000fe40005000000 */
[-C--:B------:R-:W-:Y:S02]  /*b840*/  ISETP.GE.AND P0, PT, R4, R8.reuse, PT ;  /* 0x000000080400720c */ /* 0x080fe40003f06270 */
[----:B------:R-:W-:-:S02]  /*b850*/  ISETP.GE.AND P2, PT, R14, R8, PT ;  /* 0x000000080e00720c */ /* 0x000fc40003f46270 */
[----:B------:R-:W-:Y:S02]  /*b860*/  ISETP.GE.AND P4, PT, R0, R9, PT ;  /* 0x000000090000720c */ /* 0x000fe40003f86270 */
[----:B------:R-:W-:Y:S02]  /*b870*/  FSEL R121, R53, -INF , !P3 ;  /* 0xff80000035797808 */ /* 0x000fe40005800000 */
[----:B------:R-:W-:Y:S02]  /*b880*/  FSEL R62, R111, -INF , !P0 ;  /* 0xff8000006f3e7808 */ /* 0x000fe40004000000 */
[----:B------:R-:W-:Y:S02]  /*b890*/  ISETP.GE.AND P3, PT, R25, R3, PT ;  /* 0x000000031900720c */ /* 0x000fe40003f66270 */
[----:B------:R-:W-:Y:S01]  /*b8a0*/  FSEL R53, R6, -INF , !P2 ;  /* 0xff80000006357808 */ /* 0x000fe20005000000 */
[----:B------:R-:W-:Y:S01]  /*b8b0*/  VIADD R6, R0, 0x69 ;  /* 0x0000006900067836 */ /* 0x000fe20000000000 */
[----:B------:R-:W-:-:S02]  /*b8c0*/  ISETP.GE.AND P0, PT, R43, R9, PT ;  /* 0x000000092b00720c */ /* 0x000fc40003f06270 */
[-C--:B------:R-:W-:Y:S02]  /*b8d0*/  ISETP.GE.AND P2, PT, R0, R10.reuse, PT ;  /* 0x0000000a0000720c */ /* 0x080fe40003f46270 */
[----:B------:R-:W-:Y:S02]  /*b8e0*/  FSEL R48, R200, -INF , !P4 ;  /* 0xff800000c8307808 */ /* 0x000fe40006000000 */
[----:B------:R-:W-:Y:S02]  /*b8f0*/  ISETP.GE.AND P4, PT, R43, R10, PT ;  /* 0x0000000a2b00720c */ /* 0x000fe40003f86270 */
[----:B------:R-:W-:Y:S02]  /*b900*/  FSEL R203, R49, -INF , !P3 ;  /* 0xff80000031cb7808 */ /* 0x000fe40005800000 */
        /* <DEDUP_REMOVED lines=23> */
[-C--:B------:R-:W-:Y:S02]  /*ba80*/  ISETP.GE.AND P4, PT, R37, R10.reuse, PT ;  /* 0x0000000a2500720c */ /* 0x080fe40003f86270 */
[----:B------:R-:W-:Y:S02]  /*ba90*/  FSEL R37, R101, -INF , !P0 ;  /* 0xff80000065257808 */ /* 0x000fe40004000000 */
[----:B------:R-:W-:-:S02]  /*baa0*/  ISETP.GE.AND P0, PT, R36, R10, PT ;  /* 0x0000000a2400720c */ /* 0x000fc40003f06270 */
[----:B------:R-:W-:Y:S02]  /*bab0*/  FSEL R39, R102, -INF , !P2 ;  /* 0xff80000066277808 */ /* 0x000fe40005000000 */
[-C--:B------:R-:W-:Y:S02]  /*bac0*/  ISETP.GE.AND P2, PT, R36, R9.reuse, PT ;  /* 0x000000092400720c */ /* 0x080fe40003f46270 */
[----:B------:R-:W-:Y:S02]  /*bad0*/  FSEL R36, R103, -INF , !P4 ;  /* 0xff80000067247808 */ /* 0x000fe40006000000 */
[----:B------:R-:W-:Y:S01]  /*bae0*/  FSEL R103, R193, -INF , !P0 ;  /* 0xff800000c1677808 */ /* 0x000fe20004000000 */
[----:B------:R-:W-:Y:S01]  /*baf0*/  IMAD.MOV.U32 R193, RZ, RZ, R221 ;  /* 0x000000ffffc17224 */ /* 0x000fe200078e00dd */
[-C--:B------:R-:W-:Y:S02]  /*bb00*/  ISETP.GE.AND P0, PT, R34, R9.reuse, PT ;  /* 0x000000092200720c */ /* 0x080fe40003f06270 */
[----:B------:R-:W-:Y:S01]  /*bb10*/  FSEL R101, R192, -INF , !P2 ;  /* 0xff800000c0657808 */ /* 0x000fe20005000000 */
[----:B------:R-:W-:Y:S01]  /*bb20*/  IMAD.MOV.U32 R192, RZ, RZ, R231 ;  /* 0x000000ffffc07224 */ /* 0x000fe200078e00e7 */
[----:B------:R-:W-:-:S02]  /*bb30*/  ISETP.GE.AND P4, PT, R35, R9, PT ;  /* 0x000000092300720c */ /* 0x000fc40003f86270 */
[-C--:B------:R-:W-:Y:S02]  /*bb40*/  ISETP.GE.AND P2, PT, R35, R10.reuse, PT ;  /* 0x0000000a2300720c */ /* 0x080fe40003f46270 */
[----:B------:R-:W-:Y:S02]  /*bb50*/  FSEL R35, R96, -INF , !P0 ;  /* 0xff80000060237808 */ /* 0x000fe40004000000 */
[----:B------:R-:W-:Y:S02]  /*bb60*/  ISETP.GE.AND P0, PT, R33, R10, PT ;  /* 0x0000000a2100720c */ /* 0x000fe40003f06270 */
[----:B------:R-:W-:Y:S01]  /*bb70*/  FSEL R102, R195, -INF , !P2 ;  /* 0xff800000c3667808 */ /* 0x000fe20005000000 */
[----:B------:R-:W-:Y:S01]  /*bb80*/  IMAD.MOV.U32 R195, RZ, RZ, R219 ;  /* 0x000000ffffc37224 */ /* 0x000fe200078e00db */
[----:B------:R-:W-:Y:S02]  /*bb90*/  FSEL R99, R99, -INF , !P0 ;  /* 0xff80000063637808 */ /* 0x000fe40004000000 */
[----:B------:R-:W-:-:S02]  /*bba0*/  ISETP.GE.AND P0, PT, R31, R9, PT ;  /* 0x000000091f00720c */ /* 0x000fc40003f06270 */
[----:B------:R-:W-:Y:S02]  /*bbb0*/  ISETP.GE.AND P2, PT, R33, R9, PT ;  /* 0x000000092100720c */ /* 0x000fe40003f46270 */
[----:B------:R-:W-:Y:S02]  /*bbc0*/  FSEL R225, R225, -INF , !P0 ;  /* 0xff800000e1e17808 */ /* 0x000fe40004000000 */
[-C--:B------:R-:W-:Y:S02]  /*bbd0*/  ISETP.GE.AND P0, PT, R30, R10.reuse, PT ;  /* 0x0000000a1e00720c */ /* 0x080fe40003f06270 */
[----:B------:R-:W-:Y:S01]  /*bbe0*/  FSEL R100, R194, -INF , !P4 ;  /* 0xff800000c2647808 */ /* 0x000fe20006000000 */
[----:B------:R-:W-:Y:S01]  /*bbf0*/  IMAD.MOV.U32 R194, RZ, RZ, R220 ;  /* 0x000000ffffc27224 */ /* 0x000fe200078e00dc */
[----:B------:R-:W-:Y:S02]  /*bc00*/  ISETP.GE.AND P4, PT, R34, R10, PT ;  /* 0x0000000a2200720c */ /* 0x000fe40003f86270 */
[----:B------:R-:W-:-:S02]  /*bc10*/  FSEL R34, R97, -INF , !P2 ;  /* 0xff80000061227808 */ /* 0x000fc40005000000 */
[----:B------:R-:W-:Y:S02]  /*bc20*/  FSEL R97, R94, -INF , !P0 ;  /* 0xff8000005e617808 */ /* 0x000fe40004000000 */
[-C--:B------:R-:W-:Y:S01]  /*bc30*/  ISETP.GE.AND P0, PT, R28, R9.reuse, PT ;  /* 0x000000091c00720c */ /* 0x080fe20003f06270 */
[----:B------:R-:W-:Y:S01]  /*bc40*/  HMMA.16816.F32 R20, R20, R46, R192 ;  /* 0x0000002e1414723c */ /* 0x000fe200000018c0 */
[----:B------:R-:W-:Y:S02]  /*bc50*/  FSEL R98, R98, -INF , !P4 ;  /* 0xff80000062627808 */ /* 0x000fe40006000000 */
[----:B------:R-:W-:Y:S02]  /*bc60*/  FSEL R172, R172, -INF , !P0 ;  /* 0xff800000acac7808 */ /* 0x000fe40004000000 */
[----:B------:R-:W-:Y:S02]  /*bc70*/  ISETP.GE.AND P0, PT, R27, R10, PT ;  /* 0x0000000a1b00720c */ /* 0x000fe40003f06270 */
[----:B------:R-:W-:-:S02]  /*bc80*/  ISETP.GE.AND P4, PT, R32, R9, PT ;  /* 0x000000092000720c */ /* 0x000fc40003f86270 */
[-C--:B------:R-:W-:Y:S02]  /*bc90*/  ISETP.GE.AND P2, PT, R32, R10.reuse, PT ;  /* 0x0000000a2000720c */ /* 0x080fe40003f46270 */
[----:B------:R-:W-:Y:S02]  /*bca0*/  FSEL R175, R175, -INF , !P0 ;  /* 0xff800000afaf7808 */ /* 0x000fe40004000000 */
[----:B------:R-:W-:Y:S02]  /*bcb0*/  FSEL R224, R224, -INF , !P4 ;  /* 0xff800000e0e07808 */ /* 0x000fe40006000000 */
[----:B------:R-:W-:Y:S02]  /*bcc0*/  FSEL R226, R226, -INF , !P2 ;  /* 0xff800000e2e27808 */ /* 0x000fe40005000000 */
[----:B------:R-:W-:Y:S02]  /*bcd0*/  ISETP.GE.AND P0, PT, R25, R9, PT ;  /* 0x000000091900720c */ /* 0x000fe40003f06270 */
[----:B------:R-:W-:-:S02]  /*bce0*/  ISETP.GE.AND P4, PT, R31, R10, PT ;  /* 0x0000000a1f00720c */ /* 0x000fc40003f86270 */
[----:B------:R-:W-:Y:S02]  /*bcf0*/  ISETP.GE.AND P2, PT, R30, R9, PT ;  /* 0x000000091e00720c */ /* 0x000fe40003f46270 */
[----:B------:R-:W-:Y:S02]  /*bd00*/  FSEL R107, R81, -INF , !P0 ;  /* 0xff800000516b7808 */ /* 0x000fe40004000000 */
[----:B------:R-:W-:Y:S02]  /*bd10*/  ISETP.GE.AND P3, PT, R13, R3, PT ;  /* 0x000000030d00720c */ /* 0x000fe40003f66270 */
[----:B------:R-:W-:Y:S02]  /*bd20*/  FSEL R227, R227, -INF , !P4 ;  /* 0xff800000e3e37808 */ /* 0x000fe40006000000 */
[----:B------:R-:W-:Y:S02]  /*bd30*/  FSEL R92, R92, -INF , !P2 ;  /* 0xff8000005c5c7808 */ /* 0x000fe40005000000 */
[----:B------:R-:W-:-:S02]  /*bd40*/  ISETP.GE.AND P0, PT, R24, R10, PT ;  /* 0x0000000a1800720c */ /* 0x000fc40003f06270 */
[C---:B------:R-:W-:Y:S02]  /*bd50*/  ISETP.GE.AND P4, PT, R29.reuse, R9, PT ;  /* 0x000000091d00720c */ /* 0x040fe40003f86270 */
[----:B------:R-:W-:Y:S02]  /*bd60*/  ISETP.GE.AND P2, PT, R29, R10, PT ;  /* 0x0000000a1d00720c */ /* 0x000fe40003f46270 */
[----:B------:R-:W-:Y:S01]  /*bd70*/  FSEL R230, R5, -INF , !P3 ;  /* 0xff80000005e67808 */ /* 0x000fe20005800000 */
[----:B------:R-:W-:Y:S01]  /*bd80*/  VIADD R5, R0, 0x70 ;  /* 0x0000007000057836 */ /* 0x000fe20000000000 */
[----:B------:R-:W-:Y:S01]  /*bd90*/  FSEL R50, R126, -INF , !P0 ;  /* 0xff8000007e327808 */ /* 0x000fe20004000000 */
[----:B------:R-:W-:Y:S01]  /*bda0*/  VIADD R0, R0, 0x79 ;  /* 0x0000007900007836 */ /* 0x000fe20000000000 */
[----:B------:R-:W-:Y:S02]  /*bdb0*/  FSEL R93, R93, -INF , !P4 ;  /* 0xff8000005d5d7808 */ /* 0x000fe40006000000 */
[----:B------:R-:W-:-:S02]  /*bdc0*/  FSEL R96, R95, -INF , !P2 ;  /* 0xff8000005f607808 */ /* 0x000fc40005000000 */
[-C--:B------:R-:W-:Y:S02]  /*bdd0*/  ISETP.GE.AND P0, PT, R14, R9.reuse, PT ;  /* 0x000000090e00720c */ /* 0x080fe40003f06270 */
[----:B------:R-:W-:Y:S02]  /*bde0*/  ISETP.GE.AND P4, PT, R28, R10, PT ;  /* 0x0000000a1c00720c */ /* 0x000fe40003f86270 */
[----:B------:R-:W-:Y:S02]  /*bdf0*/  ISETP.GE.AND P2, PT, R27, R9, PT ;  /* 0x000000091b00720c */ /* 0x000fe40003f46270 */
[----:B------:R-:W-:Y:S02]  /*be00*/  FSEL R244, R72, -INF , !P0 ;  /* 0xff80000048f47808 */ /* 0x000fe40004000000 */
[----:B------:R-:W-:Y:S02]  /*be10*/  ISETP.GE.AND P3, PT, R5, R3, PT ;  /* 0x000000030500720c */ /* 0x000fe40003f66270 */
[----:B------:R-:W-:-:S02]  /*be20*/  FSEL R174, R174, -INF , !P4 ;  /* 0xff800000aeae7808 */ /* 0x000fc40006000000 */
[----:B------:R-:W-:Y:S02]  /*be30*/  FSEL R173, R173, -INF , !P2 ;  /* 0xff800000adad7808 */ /* 0x000fe40005000000 */
[-C--:B------:R-:W-:Y:S02]  /*be40*/  ISETP.GE.AND P0, PT, R13, R10.reuse, PT ;  /* 0x0000000a0d00720c */ /* 0x080fe40003f06270 */
[C---:B------:R-:W-:Y:S02]  /*be50*/  ISETP.GE.AND P4, PT, R26.reuse, R9, PT ;  /* 0x000000091a00720c */ /* 0x040fe40003f86270 */
[----:B------:R-:W-:Y:S02]  /*be60*/  ISETP.GE.AND P2, PT, R26, R10, PT ;  /* 0x0000000a1a00720c */ /* 0x000fe40003f46270 */
[----:B------:R-:W-:Y:S02]  /*be70*/  ISETP.GE.AND P5, PT, R4, R3, PT ;  /* 0x000000030400720c */ /* 0x000fe40003fa6270 */
[----:B------:R-:W-:-:S02]  /*be80*/  FSEL R249, R108, -INF , !P3 ;  /* 0xff8000006cf97808 */ /* 0x000fc40005800000 */
[----:B------:R-:W-:Y:S02]  /*be90*/  FSEL R252, R75, -INF , !P0 ;  /* 0xff8000004bfc7808 */ /* 0x000fe40004000000 */
[----:B------:R-:W-:Y:S02]  /*bea0*/  FSEL R105, R80, -INF , !P4 ;  /* 0xff80000050697808 */ /* 0x000fe40006000000 */
[----:B------:R-:W-:Y:S02]  /*beb0*/  FSEL R108, R82, -INF , !P2 ;  /* 0xff800000526c7808 */ /* 0x000fe40005000000 */
[-C--:B------:R-:W-:Y:S02]  /*bec0*/  ISETP.GE.AND P0, PT, R11, R9.reuse, PT ;  /* 0x000000090b00720c */ /* 0x080fe40003f06270 */
[----:B------:R-:W-:Y:S02]  /*bed0*/  ISETP.GE.AND P4, PT, R25, R10, PT ;  /* 0x0000000a1900720c */ /* 0x000fe40003f86270 */
[----:B------:R-:W-:-:S02]  /*bee0*/  ISETP.GE.AND P2, PT, R24, R9, PT ;  /* 0x000000091800720c */ /* 0x000fc40003f46270 */
[----:B------:R-:W-:Y:S02]  /*bef0*/  FSEL R251, R109, -INF , !P5 ;  /* 0xff8000006dfb7808 */ /* 0x000fe40006800000 */
[----:B------:R-:W-:Y:S02]  /*bf00*/  ISETP.GE.AND P5, PT, R5, R8, PT ;  /* 0x000000080500720c */ /* 0x000fe40003fa6270 */
[----:B------:R-:W-:Y:S02]  /*bf10*/  FSEL R231, R113, -INF , !P0 ;  /* 0xff80000071e77808 */ /* 0x000fe40004000000 */
[----:B------:R-:W-:Y:S02]  /*bf20*/  FSEL R109, R83, -INF , !P4 ;  /* 0xff800000536d7808 */ /* 0x000fe40006000000 */
[----:B------:R-:W-:Y:S02]  /*bf30*/  FSEL R246, R124, -INF , !P2 ;  /* 0xff8000007cf67808 */ /* 0x000fe40005000000 */
[----:B------:R-:W-:-:S02]  /*bf40*/  ISETP.GE.AND P0, PT, R7, R10, PT ;  /* 0x0000000a0700720c */ /* 0x000fc40003f06270 */
[C---:B------:R-:W-:Y:S02]  /*bf50*/  ISETP.GE.AND P4, PT, R15.reuse, R9, PT ;  /* 0x000000090f00720c */ /* 0x040fe40003f86270 */
[----:B------:R-:W-:Y:S02]  /*bf60*/  ISETP.GE.AND P2, PT, R15, R10, PT ;  /* 0x0000000a0f00720c */ /* 0x000fe40003f46270 */
[----:B------:R-:W-:Y:S02]  /*bf70*/  FSEL R77, R110, -INF , !P5 ;  /* 0xff8000006e4d7808 */ /* 0x000fe40006800000 */
[-C--:B------:R-:W-:Y:S02]  /*bf80*/  ISETP.GE.AND P3, PT, R6, R3.reuse, PT ;  /* 0x000000030600720c */ /* 0x080fe40003f66270 */
[-C--:B------:R-:W-:Y:S02]  /*bf90*/  ISETP.GE.AND P6, PT, R2, R3.reuse, PT ;  /* 0x000000030200720c */ /* 0x080fe40003fc6270 */
[----:B------:R-:W-:-:S02]  /*bfa0*/  ISETP.GE.AND P5, PT, R0, R3, PT ;  /* 0x000000030000720c */ /* 0x000fc40003fa6270 */
[----:B------:R-:W-:Y:S02]  /*bfb0*/  FSEL R233, R86, -INF , !P0 ;  /* 0xff80000056e97808 */ /* 0x000fe40004000000 */
[----:B------:R-:W-:Y:S02]  /*bfc0*/  FSEL R245, R125, -INF , !P4 ;  /* 0xff8000007df57808 */ /* 0x000fe40006000000 */
[----:B------:R-:W-:Y:S02]  /*bfd0*/  FSEL R3, R127, -INF , !P2 ;  /* 0xff8000007f037808 */ /* 0x000fe40005000000 */
[-C--:B------:R-:W-:Y:S02]  /*bfe0*/  ISETP.GE.AND P0, PT, R5, R9.reuse, PT ;  /* 0x000000090500720c */ /* 0x080fe40003f06270 */
[----:B------:R-:W-:Y:S01]  /*bff0*/  ISETP.GE.AND P4, PT, R14, R10, PT ;  /* 0x0000000a0e00720c */ /* 0x000fe20003f86270 */
[----:B------:R3:W-:Y:S01]  /*c000*/  STL [R1+0x4], R3 ;  /* 0x0000040301007387 */ /* 0x0007e20000100800 */
[----:B------:R-:W-:-:S02]  /*c010*/  ISETP.GE.AND P2, PT, R13, R9, PT ;  /* 0x000000090d00720c */ /* 0x000fc40003f46270 */
[----:B------:R-:W-:Y:S02]  /*c020*/  FSEL R196, R116, -INF , !P0 ;  /* 0xff80000074c47808 */ /* 0x000fe40004000000 */
[----:B------:R-:W-:Y:S02]  /*c030*/  FSEL R26, R74, -INF , !P4 ;  /* 0xff8000004a1a7808 */ /* 0x000fe40006000000 */
[----:B------:R-:W-:Y:S02]  /*c040*/  FSEL R240, R73, -INF , !P2 ;  /* 0xff80000049f07808 */ /* 0x000fe40005000000 */
[----:B------:R-:W-:Y:S02]  /*c050*/  FSEL R189, R69, -INF , !P3 ;  /* 0xff80000045bd7808 */ /* 0x000fe40005800000 */
[-C--:B------:R-:W-:Y:S02]  /*c060*/  ISETP.GE.AND P0, PT, R2, R9.reuse, PT ;  /* 0x000000090200720c */ /* 0x080fe40003f06270 */
[----:B------:R-:W-:-:S02]  /*c070*/  ISETP.GE.AND P4, PT, R12, R9, PT ;  /* 0x000000090c00720c */ /* 0x000fc40003f86270 */
[-C--:B------:R-:W-:Y:S02]  /*c080*/  ISETP.GE.AND P2, PT, R12, R10.reuse, PT ;  /* 0x0000000a0c00720c */ /* 0x080fe40003f46270 */
[----:B------:R-:W-:Y:S02]  /*c090*/  ISETP.GE.AND P3, PT, R11, R10, PT ;  /* 0x0000000a0b00720c */ /* 0x000fe40003f66270 */
[----:B------:R-:W-:Y:S02]  /*c0a0*/  FSEL R194, R16, -INF , !P0 ;  /* 0xff80000010c27808 */ /* 0x000fe40004000000 */
[----:B------:R-:W-:Y:S02]  /*c0b0*/  FSEL R232, R112, -INF , !P4 ;  /* 0xff80000070e87808 */ /* 0x000fe40006000000 */
[----:B------:R-:W-:Y:S02]  /*c0c0*/  FSEL R248, R114, -INF , !P2 ;  /* 0xff80000072f87808 */ /* 0x000fe40005000000 */
[----:B------:R-:W-:-:S02]  /*c0d0*/  FSEL R239, R115, -INF , !P3 ;  /* 0xff80000073ef7808 */ /* 0x000fc40005800000 */
[----:B------:R-:W-:Y:S02]  /*c0e0*/  ISETP.GE.AND P0, PT, R2, R10, PT ;  /* 0x0000000a0200720c */ /* 0x000fe40003f06270 */
[C---:B------:R-:W-:Y:S02]  /*c0f0*/  ISETP.GE.AND P4, PT, R7.reuse, R8, PT ;  /* 0x000000080700720c */ /* 0x040fe40003f86270 */
[-C--:B------:R-:W-:Y:S02]  /*c100*/  ISETP.GE.AND P2, PT, R7, R9.reuse, PT ;  /* 0x000000090700720c */ /* 0x080fe40003f46270 */
[----:B------:R-:W-:Y:S02]  /*c110*/  ISETP.GE.AND P3, PT, R6, R9, PT ;  /* 0x000000090600720c */ /* 0x000fe40003f66270 */
[----:B------:R-:W-:Y:S02]  /*c120*/  FSEL R199, R18, -INF , !P0 ;  /* 0xff80000012c77808 */ /* 0x000fe40004000000 */
[----:B------:R-:W-:-:S02]  /*c130*/  FSEL R197, R70, -INF , !P4 ;  /* 0xff80000046c57808 */ /* 0x000fc40006000000 */
[----:B------:R-:W-:Y:S02]  /*c140*/  FSEL R221, R84, -INF , !P2 ;  /* 0xff80000054dd7808 */ /* 0x000fe40005000000 */
[----:B------:R-:W-:Y:S02]  /*c150*/  FSEL R219, R85, -INF , !P3 ;  /* 0xff80000055db7808 */ /* 0x000fe40005800000 */
[----:B------:R-:W-:Y:S02]  /*c160*/  PLOP3.LUT P0, PT, PT, PT, UP0, 0x80, 0x0 ;  /* 0x000000000000781c */ /* 0x000fe40003f0f008 */
[C---:B------:R-:W-:Y:S02]  /*c170*/  ISETP.GE.AND P4, PT, R6.reuse, R8, PT ;  /* 0x000000080600720c */ /* 0x040fe40003f86270 */
[-C--:B------:R-:W-:Y:S02]  /*c180*/  ISETP.GE.AND P2, PT, R6, R10.reuse, PT ;  /* 0x0000000a0600720c */ /* 0x080fe40003f46270 */
[----:B------:R-:W-:-:S02]  /*c190*/  ISETP.GE.AND P3, PT, R5, R10, PT ;  /* 0x0000000a0500720c */ /* 0x000fc40003f66270 */
[----:B------:R-:W-:Y:S02]  /*c1a0*/  FSEL R220, R87, -INF , !P2 ;  /* 0xff80000057dc7808 */ /* 0x000fe40005000000 */
[----:B------:R-:W-:Y:S02]  /*c1b0*/  FSEL R192, R71, -INF , !P4 ;  /* 0xff80000047c07808 */ /* 0x000fe40006000000 */
[----:B------:R-:W-:Y:S02]  /*c1c0*/  FSEL R202, R118, -INF , !P3 ;  /* 0xff80000076ca7808 */ /* 0x000fe40005800000 */
[CC--:B------:R-:W-:Y:S02]  /*c1d0*/  ISETP.GE.AND P4, PT, R4.reuse, R9.reuse, PT ;  /* 0x000000090400720c */ /* 0x0c0fe40003f86270 */
[----:B------:R-:W-:Y:S02]  /*c1e0*/  ISETP.GE.AND P2, PT, R4, R10, PT ;  /* 0x0000000a0400720c */ /* 0x000fe40003f46270 */
[----:B------:R-:W-:-:S02]  /*c1f0*/  ISETP.GE.AND P3, PT, R0, R9, PT ;  /* 0x000000090000720c */ /* 0x000fc40003f66270 */
[----:B------:R-:W-:Y:S02]  /*c200*/  FSEL R195, R117, -INF , !P4 ;  /* 0xff80000075c37808 */ /* 0x000fe40006000000 */
[----:B------:R-:W-:Y:S02]  /*c210*/  FSEL R193, R17, -INF , !P3 ;  /* 0xff80000011c17808 */ /* 0x000fe40005800000 */
[----:B------:R-:W-:Y:S02]  /*c220*/  FSEL R200, R119, -INF , !P2 ;  /* 0xff80000077c87808 */ /* 0x000fe40005000000 */
        /* <DEDUP_REMOVED lines=8> */
[----:B---3--:R-:W-:Y:S06]  /*c2b0*/  @!P0 BRA `(.L_x_218) ;  /* 0x0000000000f88947 */ /* 0x008fec0003800000 */
        /* <DEDUP_REMOVED lines=60> */
.L_x_220:
[----:B------:R-:W-:Y:S05]  /*c680*/  BSYNC B0 ;  /* 0x0000000000007941 */ /* 0x000fea0003800000 */
.L_x_219:
[----:B------:R-:W0:Y:S02]  /*c690*/  LDGDEPBAR ;  /* 0x00000000000079af */ /* 0x000e240000000000 */
.L_x_218:
[----:B------:R-:W3:Y:S04]  /*c6a0*/  LDL.LU R3, [R1+0x18] ;  /* 0x0000180001037983 */ /* 0x000ee80000300800 */
[----:B-12---:R-:W2:Y:S04]  /*c6b0*/  LDL.LU R4, [R1+0x10] ;  /* 0x0000100001047983 */ /* 0x006ea80000300800 */
[----:B------:R-:W4:Y:S04]  /*c6c0*/  LDL R52, [R1+0x20] ;  /* 0x0000200001347983 */ /* 0x000f280000100800 */
[----:B------:R-:W3:Y:S01]  /*c6d0*/  LDL R5, [R1+0x88] ;  /* 0x0000880001057983 */ /* 0x000ee20000100800 */
        /* <DEDUP_REMOVED lines=14> */
[----:B------:R-:W-:Y:S01]  /*c7c0*/  FMNMX.FTZ R0, R120, R0, !PT ;  /* 0x0000000078007209 */ /* 0x000fe20007810000 */
[----:B------:R-:W-:-:S03]  /*c7d0*/  IMAD.WIDE.U32 R110, R218, -0x326172a9, RZ ;  /* 0xcd9e8d57da6e7825 */ /* 0x000fc600078e00ff */
[----:B------:R-:W-:Y:S01]  /*c7e0*/  FMNMX.FTZ R0, R121, R0, !PT ;  /* 0x0000000079007209 */ /* 0x000fe20007810000 */
[----:B------:R-:W-:-:S03]  /*c7f0*/  USHF.L.U32 UR6, UR15, 0x2, URZ ;  /* 0x000000020f067899 */ /* 0x000fc6000800063f */
[----:B------:R-:W-:Y:S01]  /*c800*/  FMNMX.FTZ R0, R243, R0, !PT ;  /* 0x00000000f3007209 */ /* 0x000fe20007810000 */
[----:B------:R-:W-:-:S03]  /*c810*/  IMAD.MOV.U32 R9, RZ, RZ, R77 ;  /* 0x000000ffff097224 */ /* 0x000fc600078e004d */
[----:B------:R-:W-:Y:S01]  /*c820*/  FMNMX.FTZ R0, R242, R0, !PT ;  /* 0x00000000f2007209 */ /* 0x000fe20007810000 */
[----:B------:R-:W-:Y:S02]  /*c830*/  IMAD.MOV.U32 R14, RZ, RZ, R76 ;  /* 0x000000ffff0e7224 */ /* 0x000fe400078e004c */
[----:B------:R-:W-:Y:S01]  /*c840*/  VIADD R19, R223, 0xbb67ae85 ;  /* 0xbb67ae85df137836 */ /* 0x000fe20000000000 */
[----:B------:R-:W-:-:S04]  /*c850*/  FMNMX.FTZ R0, R201, R0, !PT ;  /* 0x00000000c9007209 */ /* 0x000fc80007810000 */
[----:B------:R-:W-:Y:S01]  /*c860*/  FMNMX.FTZ R0, R203, R0, !PT ;  /* 0x00000000cb007209 */ /* 0x000fe20007810000 */
[----:B------:R-:W-:Y:S02]  /*c870*/  IMAD.MOV.U32 R7, RZ, RZ, R66 ;  /* 0x000000ffff077224 */ /* 0x000fe400078e0042 */
[----:B------:R-:W-:Y:S01]  /*c880*/  IMAD.MOV.U32 R13, RZ, RZ, R184 ;  /* 0x000000ffff0d7224 */ /* 0x000fe200078e00b8 */
[----:B------:R-:W-:Y:S01]  /*c890*/  FMNMX.FTZ R0, R247, R0, !PT ;  /* 0x00000000f7007209 */ /* 0x000fe20007810000 */
[----:B------:R-:W-:-:S03]  /*c8a0*/  VIADD R184, R222, 0x3c6ef372 ;  /* 0x3c6ef372deb87836 */ /* 0x000fc60000000000 */
[----:B------:R-:W-:Y:S01]  /*c8b0*/  FMNMX.FTZ R0, R250, R0, !PT ;  /* 0x00000000fa007209 */ /* 0x000fe20007810000 */
[----:B------:R-:W-:Y:S02]  /*c8c0*/  IMAD.MOV.U32 R8, RZ, RZ, R185 ;  /* 0x000000ffff087224 */ /* 0x000fe400078e00b9 */
[----:B------:R-:W-:Y:S01]  /*c8d0*/  VIADD R185, R223, 0x76cf5d0a ;  /* 0x76cf5d0adfb97836 */ /* 0x000fe20000000000 */
[----:B------:R-:W-:-:S04]  /*c8e0*/  FMNMX.FTZ R0, R228, R0, !PT ;  /* 0x00000000e4007209 */ /* 0x000fc80007810000 */
[----:B------:R-:W-:Y:S01]  /*c8f0*/  FMNMX.FTZ R0, R230, R0, !PT ;  /* 0x00000000e6007209 */ /* 0x000fe20007810000 */
[----:B------:R-:W-:-:S03]  /*c900*/  UIADD3 UR4, UR6, 0x1, URZ ;  /* 0x0000000106047890 */ /* 0x000fc6000fffe03f */
[----:B------:R-:W-:Y:S01]  /*c910*/  FMNMX.FTZ R0, R14, R0, !PT ;  /* 0x000000000e007209 */ /* 0x000fe20007810000 */
[----:B------:R1:W-:Y:S01]  /*c920*/  STL [R1+0xcc], R217 ;  /* 0x0000ccd901007387 */ /* 0x0003e20000100800 */
[----:B------:R-:W-:Y:S02]  /*c930*/  IMAD.MOV.U32 R112, RZ, RZ, R13 ;  /* 0x000000ffff707224 */ /* 0x000fe400078e000d */
[----:B------:R-:W-:Y:S02]  /*c940*/  IMAD.MOV.U32 R114, RZ, RZ, R8 ;  /* 0x000000ffff727224 */ /* 0x000fe400078e0008 */
[----:B------:R-:W-:Y:S02]  /*c950*/  IMAD.MOV.U32 R113, RZ, RZ, R9 ;  /* 0x000000ffff717224 */ /* 0x000fe400078e0009 */
[----:B------:R-:W-:Y:S02]  /*c960*/  IMAD.MOV.U32 R118, RZ, RZ, R7 ;  /* 0x000000ffff767224 */ /* 0x000fe400078e0007 */
[----:B------:R-:W-:-:S02]  /*c970*/  IMAD.MOV.U32 R27, RZ, RZ, R188 ;  /* 0x000000ffff1b7224 */ /* 0x000fc400078e00bc */
[----:B------:R-:W-:Y:S02]  /*c980*/  VIADD R188, R222, 0xb54cda56 ;  /* 0xb54cda56debc7836 */ /* 0x000fe40000000000 */
[----:B-1----:R-:W-:Y:S02]  /*c990*/  IMAD.MOV.U32 R217, RZ, RZ, R50 ;  /* 0x000000ffffd97224 */ /* 0x002fe400078e0032 */
[----:B------:R-:W-:Y:S02]  /*c9a0*/  IMAD.MOV.U32 R74, RZ, RZ, R51 ;  /* 0x000000ffff4a7224 */ /* 0x000fe400078e0033 */
[----:B------:R-:W-:Y:S02]  /*c9b0*/  VIADD R51, R223, 0x646e171e ;  /* 0x646e171edf337836 */ /* 0x000fe40000000000 */
[----:B------:R-:W-:Y:S01]  /*c9c0*/  IMAD.MOV.U32 R47, RZ, RZ, R26 ;  /* 0x000000ffff2f7224 */ /* 0x000fe200078e001a */
[----:B------:R-:W-:Y:S04]  /*c9d0*/  STL [R1+0xc8], R216 ;  /* 0x0000c8d801007387 */ /* 0x000fe80000100800 */
[----:B------:R-:W-:Y:S04]  /*c9e0*/  STL [R1+0xc4], R215 ;  /* 0x0000c4d701007387 */ /* 0x000fe80000100800 */
[----:B------:R-:W-:Y:S04]  /*c9f0*/  STL [R1+0xc0], R214 ;  /* 0x0000c0d601007387 */ /* 0x000fe80000100800 */
[----:B------:R-:W-:Y:S01]  /*ca00*/  STL [R1+0xbc], R213 ;  /* 0x0000bcd501007387 */ /* 0x000fe20000100800 */
[----:B----4-:R-:W-:Y:S01]  /*ca10*/  LOP3.LUT R2, R111, R52, RZ, 0x3c, !PT ;  /* 0x000000346f027212 */ /* 0x010fe200078e3cff */
[----:B---3--:R-:W-:-:S04]  /*ca20*/  IMAD.WIDE.U32 R86, R5, -0x2daee0ad, RZ ;  /* 0xd2511f5305567825 */ /* 0x008fc800078e00ff */
[----:B------:R-:W-:Y:S01]  /*ca30*/  IMAD.WIDE.U32 R76, R2, -0x2daee0ad, RZ ;  /* 0xd2511f53024c7825 */ /* 0x000fe200078e00ff */
[----:B------:R-:W-:-:S03]  /*ca40*/  LOP3.LUT R2, R87, UR6, R223, 0x96, !PT ;  /* 0x0000000657027c12 */ /* 0x000fc6000f8e96df */
[----:B------:R-:W-:Y:S01]  /*ca50*/  IMAD.MOV.U32 R6, RZ, RZ, R3 ;  /* 0x000000ffff067224 */ /* 0x000fe200078e0003 */
[----:B------:R-:W-:Y:S01]  /*ca60*/  LOP3.LUT R3, R77, R86, R19, 0x96, !PT ;  /* 0x000000564d037212 */ /* 0x000fe200078e9613 */
[----:B------:R-:W-:-:S04]  /*ca70*/  IMAD.WIDE.U32 R24, R2, -0x326172a9, RZ ;  /* 0xcd9e8d5702187825 */ /* 0x000fc800078e00ff */
[----:B------:R-:W-:Y:S02]  /*ca80*/  VIADD R77, R222, 0x9e3779b9 ;  /* 0x9e3779b9de4d7836 */ /* 0x000fe40000000000 */
[----:B------:R-:W-:-:S03]  /*ca90*/  IMAD.WIDE.U32 R66, R3, -0x326172a9, RZ ;  /* 0xcd9e8d5703427825 */ /* 0x000fc600078e00ff */
[----:B------:R-:W-:Y:S01]  /*caa0*/  LOP3.LUT R2, R25, R110, R77, 0x96, !PT ;  /* 0x0000006e19027212 */ /* 0x000fe200078e964d */
[----:B--2---:R-:W-:Y:S01]  /*cab0*/  IMAD.MOV.U32 R116, RZ, RZ, R4 ;  /* 0x000000ffff747224 */ /* 0x004fe200078e0004 */
[----:B------:R-:W-:-:S03]  /*cac0*/  LOP3.LUT R4, R67, R24, R184, 0x96, !PT ;  /* 0x0000001843047212 */ /* 0x000fc600078e96b8 */
[----:B------:R-:W-:-:S04]  /*cad0*/  IMAD.WIDE.U32 R2, R2, -0x2daee0ad, RZ ;  /* 0xd2511f5302027825 */ /* 0x000fc800078e00ff */
[----:B------:R-:W-:Y:S01]  /*cae0*/  IMAD.WIDE.U32 R4, R4, -0x2daee0ad, RZ ;  /* 0xd2511f5304047825 */ /* 0x000fe200078e00ff */
[----:B------:R-:W-:-:S04]  /*caf0*/  LOP3.LUT R3, R3, R76, R185, 0x96, !PT ;  /* 0x0000004c03037212 */ /* 0x000fc800078e96b9 */
[----:B------:R-:W-:Y:S01]  /*cb00*/  LOP3.LUT R10, R5, R2, R238, 0x96, !PT ;  /* 0x00000002050a7212 */ /* 0x000fe200078e96ee */
[----:B------:R-:W-:Y:S01]  /*cb10*/  IMAD.WIDE.U32 R2, R3, -0x326172a9, RZ ;  /* 0xcd9e8d5703027825 */ /* 0x000fe200078e00ff */
[----:B------:R-:W-:-:S03]  /*cb20*/  FMNMX.FTZ R0, R116, R0, !PT ;  /* 0x0000000074007209 */ /* 0x000fc60007810000 */
[----:B------:R-:W-:Y:S01]  /*cb30*/  IMAD.WIDE.U32 R10, R10, -0x326172a9, RZ ;  /* 0xcd9e8d570a0a7825 */ /* 0x000fe200078e00ff */
[----:B------:R-:W-:Y:S02]  /*cb40*/  LOP3.LUT R3, R3, R66, R229, 0x96, !PT ;  /* 0x0000004203037212 */ /* 0x000fe400078e96e5 */
[----:B------:R-:W-:Y:S02]  /*cb50*/  LOP3.LUT R5, R87, UR4, R223, 0x96, !PT ;  /* 0x0000000457057c12 */ /* 0x000fe4000f8e96df */
[----:B------:R-:W-:Y:S02]  /*cb60*/  FMNMX.FTZ R0, R241, R0, !PT ;  /* 0x00000000f1007209 */ /* 0x000fe40007810000 */
[----:B------:R-:W-:Y:S01]  /*cb70*/  LOP3.LUT R12, R11, R2, R236, 0x96, !PT ;  /* 0x000000020b0c7212 */ /* 0x000fe200078e96ec */
[----:B------:R-:W-:Y:S01]  /*cb80*/  IMAD.WIDE.U32 R2, R3, -0x2daee0ad, RZ ;  /* 0xd2511f5303027825 */ /* 0x000fe200078e00ff */
[----:B------:R-:W-:-:S03]  /*cb90*/  FMNMX.FTZ R0, R189, R0, !PT ;  /* 0x00000000bd007209 */ /* 0x000fc60007810000 */
[----:B------:R-:W-:Y:S01]  /*cba0*/  IMAD.WIDE.U32 R28, R5, -0x326172a9, RZ ;  /* 0xcd9e8d57051c7825 */ /* 0x000fe200078e00ff */
[----:B------:R-:W-:-:S03]  /*cbb0*/  FMNMX.FTZ R0, R249, R0, !PT ;  /* 0x00000000f9007209 */ /* 0x000fc60007810000 */
[----:B------:R-:W-:Y:S01]  /*cbc0*/  IMAD.MOV.U32 R50, RZ, RZ, R6 ;  /* 0x000000ffff327224 */ /* 0x000fe200078e0006 */
[----:B------:R-:W-:Y:S01]  /*cbd0*/  LOP3.LUT R6, R3, R4, R237, 0x96, !PT ;  /* 0x0000000403067212 */ /* 0x000fe200078e96ed */
[----:B------:R-:W-:Y:S01]  /*cbe0*/  IMAD.WIDE.U32 R12, R12, -0x2daee0ad, RZ ;  /* 0xd2511f530c0c7825 */ /* 0x000fe200078e00ff */
[----:B------:R-:W-:Y:S02]  /*cbf0*/  LOP3.LUT R4, R29, R110, R77, 0x96, !PT ;  /* 0x0000006e1d047212 */ /* 0x000fe400078e964d */
[----:B------:R-:W-:Y:S02]  /*cc00*/  LOP3.LUT R8, R67, R28, R184, 0x96, !PT ;  /* 0x0000001c43087212 */ /* 0x000fe400078e96b8 */
[----:B------:R-:W-:Y:S01]  /*cc10*/  FMNMX.FTZ R0, R251, R0, !PT ;  /* 0x00000000fb007209 */ /* 0x000fe20007810000 */
[----:B------:R-:W-:Y:S01]  /*cc20*/  IMAD.WIDE.U32 R4, R4, -0x2daee0ad, RZ ;  /* 0xd2511f5304047825 */ /* 0x000fe200078e00ff */
[----:B------:R-:W-:Y:S02]  /*cc30*/  LOP3.LUT R2, R13, R2, R234, 0x96, !PT ;  /* 0x000000020d027212 */ /* 0x000fe400078e96ea */
[----:B------:R-:W-:Y:S01]  /*cc40*/  FMNMX.FTZ R0, R187, R0, !PT ;  /* 0x00000000bb007209 */ /* 0x000fe20007810000 */
[----:B------:R-:W-:Y:S01]  /*cc50*/  IMAD.WIDE.U32 R8, R8, -0x2daee0ad, RZ ;  /* 0xd2511f5308087825 */ /* 0x000fe200078e00ff */
[----:B------:R-:W-:-:S03]  /*cc60*/  LOP3.LUT R5, R5, R76, R185, 0x96, !PT ;  /* 0x0000004c05057212 */ /* 0x000fc600078e96b9 */
[----:B------:R-:W-:Y:S01]  /*cc70*/  IMAD.WIDE.U32 R6, R6, -0x326172a9, RZ ;  /* 0xcd9e8d5706067825 */ /* 0x000fe200078e00ff */
[----:B------:R-:W-:-:S03]  /*cc80*/  LOP3.LUT R4, R9, R4, R238, 0x96, !PT ;  /* 0x0000000409047212 */ /* 0x000fc600078e96ee */
[----:B------:R-:W-:Y:S01]  /*cc90*/  IMAD.WIDE.U32 R2, R2, -0x326172a9, RZ ;  /* 0xcd9e8d5702027825 */ /* 0x000fe200078e00ff */
[----:B------:R-:W-:-:S04]  /*cca0*/  FMNMX.FTZ R0, R186, R0, !PT ;  /* 0x00000000ba007209 */ /* 0x000fc80007810000 */
[----:B------:R-:W-:Y:S02]  /*ccb0*/  LOP3.LUT R14, R3, R6, R188, 0x96, !PT ;  /* 0x00000006030e7212 */ /* 0x000fe400078e96bc */
[C---:B------:R-:W-:Y:S02]  /*ccc0*/  LOP3.LUT R15, R2.reuse, 0xffff, RZ, 0xc0, !PT ;  /* 0x0000ffff020f7812 */ /* 0x040fe400078ec0ff */
[----:B------:R-:W-:Y:S02]  /*ccd0*/  LOP3.LUT R18, R2, 0xff, RZ, 0xc0, !PT ;  /* 0x000000ff02127812 */ /* 0x000fe400078ec0ff */
[--C-:B------:R-:W-:Y:S02]  /*cce0*/  SHF.R.U32.HI R17, RZ, 0x10, R2.reuse ;  /* 0x00000010ff117819 */ /* 0x100fe40000011602 */
[----:B------:R-:W-:Y:S01]  /*ccf0*/  SHF.R.U32.HI R16, RZ, 0x18, R2 ;  /* 0x00000018ff107819 */ /* 0x000fe20000011602 */
[----:B------:R-:W-:Y:S02]  /*cd00*/  IMAD.WIDE.U32 R2, R5, -0x326172a9, RZ ;  /* 0xcd9e8d5705027825 */ /* 0x000fe400078e00ff */
[----:B------:R-:W1:Y:S02]  /*cd10*/  SHFL.BFLY PT, R5, R0, 0x2, 0x1f ;  /* 0x0c401f0000057f89 */ /* 0x000e6400000e0000 */
[----:B------:R-:W-:Y:S01]  /*cd20*/  IMAD.WIDE.U32 R82, R4, -0x326172a9, RZ ;  /* 0xcd9e8d5704527825 */ /* 0x000fe200078e00ff */
[----:B------:R-:W-:-:S04]  /*cd30*/  LOP3.LUT R3, R3, R66, R229, 0x96, !PT ;  /* 0x0000004203037212 */ /* 0x000fc800078e96e5 */
[----:B------:R-:W-:Y:S01]  /*cd40*/  LOP3.LUT R4, R83, R2, R236, 0x96, !PT ;  /* 0x0000000253047212 */ /* 0x000fe200078e96ec */
[----:B------:R-:W-:Y:S01]  /*cd50*/  IMAD.WIDE.U32 R2, R3, -0x2daee0ad, RZ ;  /* 0xd2511f5303027825 */ /* 0x000fe200078e00ff */
[----:B------:R-:W-:-:S03]  /*cd60*/  LOP3.LUT R11, R7, R10, R235, 0x96, !PT ;  /* 0x0000000a070b7212 */ /* 0x000fc600078e96eb */
[----:B------:R-:W-:Y:S01]  /*cd70*/  IMAD.WIDE.U32 R84, R4, -0x2daee0ad, RZ ;  /* 0xd2511f5304547825 */ /* 0x000fe200078e00ff */
[----:B------:R-:W-:-:S04]  /*cd80*/  LOP3.LUT R10, R3, R8, R237, 0x96, !PT ;  /* 0x00000008030a7212 */ /* 0x000fc800078e96ed */
[----:B------:R-:W-:Y:S01]  /*cd90*/  LOP3.LUT R4, R85, R2, R234, 0x96, !PT ;  /* 0x0000000255047212 */ /* 0x000fe200078e96ea */
[----:B------:R-:W-:-:S05]  /*cda0*/  IMAD.WIDE.U32 R2, R11, -0x2daee0ad, RZ ;  /* 0xd2511f530b027825 */ /* 0x000fca00078e00ff */
[----:B------:R-:W-:Y:S02]  /*cdb0*/  LOP3.LUT R13, R3, R12, R51, 0x96, !PT ;  /* 0x0000000c030d7212 */ /* 0x000fe400078e9633 */
[C---:B------:R-:W-:Y:S02]  /*cdc0*/  LOP3.LUT R7, R2.reuse, 0xffff, RZ, 0xc0, !PT ;  /* 0x0000ffff02077812 */ /* 0x040fe400078ec0ff */
[----:B------:R-:W-:Y:S02]  /*cdd0*/  LOP3.LUT R9, R2, 0xff, RZ, 0xc0, !PT ;  /* 0x000000ff02097812 */ /* 0x000fe400078ec0ff */
[--C-:B------:R-:W-:Y:S02]  /*cde0*/  SHF.R.U32.HI R11, RZ, 0x10, R2.reuse ;  /* 0x00000010ff0b7819 */ /* 0x100fe40000011602 */
[----:B------:R-:W-:Y:S01]  /*cdf0*/  SHF.R.U32.HI R12, RZ, 0x18, R2 ;  /* 0x00000018ff0c7819 */ /* 0x000fe20000011602 */
[----:B------:R-:W-:Y:S01]  /*ce00*/  IMAD.WIDE.U32 R2, R4, -0x326172a9, RZ ;  /* 0xcd9e8d5704027825 */ /* 0x000fe200078e00ff */
[----:B-1----:R-:W-:-:S02]  /*ce10*/  FMNMX.FTZ R0, R0, R5, !PT ;  /* 0x0000000500007209 */ /* 0x002fc40007810000 */
[----:B------:R-:W-:-:S03]  /*ce20*/  LOP3.LUT R4, R2, 0xffff, RZ, 0xc0, !PT ;  /* 0x0000ffff02047812 */ /* 0x000fc600078ec0ff */
[----:B------:R-:W1:Y:S01]  /*ce30*/  SHFL.BFLY PT, R8, R0, 0x1, 0x1f ;  /* 0x0c201f0000087f89 */ /* 0x000e6200000e0000 */
[----:B------:R-:W-:Y:S02]  /*ce40*/  SHF.R.U32.HI R5, RZ, 0x10, R2 ;  /* 0x00000010ff057819 */ /* 0x000fe40000011602 */
[----:B------:R-:W-:Y:S02]  /*ce50*/  SHF.R.U32.HI R6, RZ, 0x8, R4 ;  /* 0x00000008ff067819 */ /* 0x000fe40000011604 */
[----:B------:R-:W-:Y:S01]  /*ce60*/  LOP3.LUT R4, R5, 0xff, RZ, 0xc0, !PT ;  /* 0x000000ff05047812 */ /* 0x000fe200078ec0ff */
[----:B------:R-:W-:Y:S01]  /*ce70*/  IMAD.WIDE.U32 R80, R10, -0x326172a9, RZ ;  /* 0xcd9e8d570a507825 */ /* 0x000fe200078e00ff */
[----:B------:R-:W-:Y:S02]  /*ce80*/  LOP3.LUT R5, R2, 0xff, RZ, 0xc0, !PT ;  /* 0x000000ff02057812 */ /* 0x000fe400078ec0ff */
[----:B------:R-:W-:Y:S02]  /*ce90*/  SHF.R.U32.HI R2, RZ, 0x18, R2 ;  /* 0x00000018ff027819 */ /* 0x000fe40000011602 */
[----:B------:R-:W-:-:S02]  /*cea0*/  PRMT R20, R5, 0x5410, R6 ;  /* 0x0000541005147816 */ /* 0x000fc40000000006 */
[----:B------:R-:W-:Y:S02]  /*ceb0*/  PRMT R22, R4, 0x5410, R2 ;  /* 0x0000541004167816 */ /* 0x000fe40000000002 */
[----:B------:R-:W-:Y:S02]  /*cec0*/  LOP3.LUT R5, R17, 0xff, RZ, 0xc0, !PT ;  /* 0x000000ff11057812 */ /* 0x000fe400078ec0ff */
[----:B------:R-:W-:Y:S02]  /*ced0*/  LOP3.LUT R2, R3, R80, R188, 0x96, !PT ;  /* 0x0000005003027212 */ /* 0x000fe400078e96bc */
[----:B------:R-:W-:Y:S02]  /*cee0*/  SHF.R.U32.HI R4, RZ, 0x8, R7 ;  /* 0x00000008ff047819 */ /* 0x000fe40000011607 */
[----:B------:R-:W-:Y:S02]  /*cef0*/  PRMT R23, R5, 0x5410, R16 ;  /* 0x0000541005177816 */ /* 0x000fe40000000010 */
[----:B------:R-:W-:-:S02]  /*cf00*/  SHF.R.U32.HI R5, RZ, 0x10, R2 ;  /* 0x00000010ff057819 */ /* 0x000fc40000011602 */
[----:B------:R-:W-:Y:S02]  /*cf10*/  PRMT R26, R9, 0x5410, R4 ;  /* 0x00005410091a7816 */ /* 0x000fe40000000004 */
[C---:B------:R-:W-:Y:S02]  /*cf20*/  LOP3.LUT R3, R2.reuse, 0xffff, RZ, 0xc0, !PT ;  /* 0x0000ffff02037812 */ /* 0x040fe400078ec0ff */
[----:B------:R-:W-:Y:S02]  /*cf30*/  LOP3.LUT R7, R2, 0xff, RZ, 0xc0, !PT ;  /* 0x000000ff02077812 */ /* 0x000fe400078ec0ff */
[----:B------:R-:W-:Y:S02]  /*cf40*/  SHF.R.U32.HI R4, RZ, 0x18, R2 ;  /* 0x00000018ff047819 */ /* 0x000fe40000011602 */
[----:B------:R-:W-:Y:S02]  /*cf50*/  LOP3.LUT R2, R5, 0xff, RZ, 0xc0, !PT ;  /* 0x000000ff05027812 */ /* 0x000fe400078ec0ff */
[----:B-1----:R-:W-:-:S02]  /*cf60*/  FMNMX.FTZ R106, R0, R8, !PT ;  /* 0x00000008006a7209 */ /* 0x002fc40007810000 */
[----:B------:R-:W-:Y:S02]  /*cf70*/  PRMT R17, R2, 0x5410, R4 ;  /* 0x0000541002117816 */ /* 0x000fe40000000004 */
[----:B------:R-:W-:Y:S02]  /*cf80*/  FMNMX.FTZ R2, R137, R180, !PT ;  /* 0x000000b489027209 */ /* 0x000fe40007810000 */
[----:B------:R-:W-:Y:S02]  /*cf90*/  FMNMX.FTZ R0, R136, R48, !PT ;  /* 0x0000003088007209 */ /* 0x000fe40007810000 */
[----:B------:R-:W-:Y:S02]  /*cfa0*/  FMNMX.FTZ R4, R181, R2, !PT ;  /* 0x00000002b5047209 */ /* 0x000fe40007810000 */
        /* <DEDUP_REMOVED lines=8> */
[----:B------:R-:W-:Y:S03]  /*d030*/  STL [R1+0xb8], R212 ;  /* 0x0000b8d401007387 */ /* 0x000fe60000100800 */
[----:B------:R-:W-:Y:S01]  /*d040*/  FMNMX.FTZ R2, R100, R2, !PT ;  /* 0x0000000264027209 */ /* 0x000fe20007810000 */
[----:B------:R-:W-:Y:S03]  /*d050*/  STL [R1+0xb4], R211 ;  /* 0x0000b4d301007387 */ /* 0x000fe60000100800 */
[----:B------:R-:W-:Y:S01]  /*d060*/  FMNMX.FTZ R2, R35, R2, !PT ;  /* 0x0000000223027209 */ /* 0x000fe20007810000 */
[----:B------:R-:W-:Y:S04]  /*d070*/  STL [R1+0xb0], R210 ;  /* 0x0000b0d201007387 */ /* 0x000fe80000100800 */
[----:B------:R-:W-:Y:S01]  /*d080*/  STL [R1+0xac], R209 ;  /* 0x0000acd101007387 */ /* 0x000fe20000100800 */
[----:B------:R-:W-:-:S03]  /*d090*/  FMNMX.FTZ R2, R34, R2, !PT ;  /* 0x0000000222027209 */ /* 0x000fc60007810000 */
[----:B------:R-:W-:Y:S04]  /*d0a0*/  STL [R1+0xa8], R208 ;  /* 0x0000a8d001007387 */ /* 0x000fe80000100800 */
[----:B------:R-:W-:Y:S04]  /*d0b0*/  STL [R1+0xa4], R207 ;  /* 0x0000a4cf01007387 */ /* 0x000fe80000100800 */
[----:B------:R-:W-:Y:S01]  /*d0c0*/  STL [R1+0xa0], R204 ;  /* 0x0000a0cc01007387 */ /* 0x000fe20000100800 */
[----:B------:R-:W-:-:S03]  /*d0d0*/  FMNMX.FTZ R2, R224, R2, !PT ;  /* 0x00000002e0027209 */ /* 0x000fc60007810000 */
[----:B------:R-:W-:Y:S04]  /*d0e0*/  STL [R1+0xd0], R218 ;  /* 0x0000d0da01007387 */ /* 0x000fe80000100800 */
[----:B------:R-:W2:Y:S04]  /*d0f0*/  LDL.LU R216, [R1+0x4] ;  /* 0x0000040001d87983 */ /* 0x000ea80000300800 */
[----:B------:R-:W-:Y:S04]  /*d100*/  STL [R1+0xdc], R243 ;  /* 0x0000dcf301007387 */ /* 0x000fe80000100800 */
[----:B------:R1:W-:Y:S01]  /*d110*/  STL [R1+0xd8], R249 ;  /* 0x0000d8f901007387 */ /* 0x0003e20000100800 */
[----:B------:R-:W-:-:S04]  /*d120*/  FMNMX.FTZ R2, R225, R2, !PT ;  /* 0x00000002e1027209 */ /* 0x000fc80007810000 */
[----:B------:R-:W-:-:S04]  /*d130*/  FMNMX.FTZ R2, R92, R2, !PT ;  /* 0x000000025c027209 */ /* 0x000fc80007810000 */
[----:B------:R-:W-:Y:S01]  /*d140*/  FMNMX.FTZ R2, R93, R2, !PT ;  /* 0x000000025d027209 */ /* 0x000fe20007810000 */
[----:B-1----:R-:W3:Y:S03]  /*d150*/  LDL.LU R249, [R1+0x14] ;  /* 0x0000140001f97983 */ /* 0x002ee60000300800 */
[----:B------:R-:W-:-:S04]  /*d160*/  FMNMX.FTZ R2, R172, R2, !PT ;  /* 0x00000002ac027209 */ /* 0x000fc80007810000 */
[----:B------:R-:W-:-:S04]  /*d170*/  FMNMX.FTZ R2, R173, R2, !PT ;  /* 0x00000002ad027209 */ /* 0x000fc80007810000 */
[----:B------:R-:W-:-:S04]  /*d180*/  FMNMX.FTZ R2, R105, R2, !PT ;  /* 0x0000000269027209 */ /* 0x000fc80007810000 */
[----:B------:R-:W-:Y:S01]  /*d190*/  FMNMX.FTZ R2, R107, R2, !PT ;  /* 0x000000026b027209 */ /* 0x000fe20007810000 */
[----:B------:R1:W-:Y:S03]  /*d1a0*/  STL [R1+0xd4], R246 ;  /* 0x0000d4f601007387 */ /* 0x0003e60000100800 */
[----:B------:R-:W-:Y:S02]  /*d1b0*/  FMNMX.FTZ R2, R246, R2, !PT ;  /* 0x00000002f6027209 */ /* 0x000fe40007810000 */
[----:B-1----:R-:W4:Y:S01]  /*d1c0*/  LDL.LU R246, [R1+0x1c] ;  /* 0x00001c0001f67983 */ /* 0x002f220000300800 */
[----:B------:R-:W-:-:S04]  /*d1d0*/  SHF.R.U32.HI R3, RZ, 0x8, R3 ;  /* 0x00000008ff037819 */ /* 0x000fc80000011603 */
[----:B------:R-:W-:Y:S02]  /*d1e0*/  PRMT R16, R7, 0x5410, R3 ;  /* 0x0000541007107816 */ /* 0x000fe40000000003 */
[----:B------:R-:W-:-:S04]  /*d1f0*/  FMNMX.FTZ R3, R133, R49, !PT ;  /* 0x0000003185037209 */ /* 0x000fc80007810000 */
        /* <DEDUP_REMOVED lines=28> */
[----:B------:R-:W-:Y:S01]  /*d3c0*/  FMNMX.FTZ R0, R96, R0, !PT ;  /* 0x0000000060007209 */ /* 0x000fe20007810000 */
[----:B------:R-:W-:-:S03]  /*d3d0*/  IMAD.MOV.U32 R72, RZ, RZ, R63 ;  /* 0x000000ffff487224 */ /* 0x000fc600078e003f */
[----:B------:R-:W-:-:S04]  /*d3e0*/  FMNMX.FTZ R0, R174, R0, !PT ;  /* 0x00000000ae007209 */ /* 0x000fc80007810000 */
[----:B------:R-:W-:-:S04]  /*d3f0*/  FMNMX.FTZ R0, R175, R0, !PT ;  /* 0x00000000af007209 */ /* 0x000fc80007810000 */
[----:B------:R-:W-:-:S04]  /*d400*/  FMNMX.FTZ R0, R108, R0, !PT ;  /* 0x000000006c007209 */ /* 0x000fc80007810000 */
[----:B------:R-:W-:Y:S01]  /*d410*/  FMNMX.FTZ R0, R109, R0, !PT ;  /* 0x000000006d007209 */ /* 0x000fe20007810000 */
[----:B------:R-:W-:Y:S01]  /*d420*/  IMAD.MOV.U32 R125, RZ, RZ, R53 ;  /* 0x000000ffff7d7224 */ /* 0x000fe200078e0035 */
[----:B------:R-:W-:Y:S01]  /*d430*/  FMNMX.FTZ R2, R245, R2, !PT ;  /* 0x00000002f5027209 */ /* 0x000fe20007810000 */
[----:B------:R-:W-:Y:S01]  /*d440*/  IMAD.MOV.U32 R46, RZ, RZ, R62 ;  /* 0x000000ffff2e7224 */ /* 0x000fe200078e003e */
[----:B------:R-:W-:Y:S01]  /*d450*/  FMNMX.FTZ R0, R217, R0, !PT ;  /* 0x00000000d9007209 */ /* 0x000fe20007810000 */
[----:B------:R-:W-:Y:S01]  /*d460*/  FMUL.FTZ R4, R106, UR14 ;  /* 0x0000000e6a047c20 */ /* 0x000fe20008410000 */
[----:B------:R-:W-:Y:S01]  /*d470*/  FMNMX.FTZ R2, R244, R2, !PT ;  /* 0x00000002f4027209 */ /* 0x000fe20007810000 */
[----:B------:R-:W4:Y:S03]  /*d480*/  LDL R53, [R1+0x9c] ;  /* 0x00009c0001357983 */ /* 0x000f260000100800 */
[----:B------:R-:W-:-:S04]  /*d490*/  FMNMX.FTZ R2, R240, R2, !PT ;  /* 0x00000002f0027209 */ /* 0x000fc80007810000 */
[----:B------:R-:W-:-:S04]  /*d4a0*/  FMNMX.FTZ R2, R232, R2, !PT ;  /* 0x00000002e8027209 */ /* 0x000fc80007810000 */
[----:B------:R-:W-:-:S04]  /*d4b0*/  FMNMX.FTZ R2, R231, R2, !PT ;  /* 0x00000002e7027209 */ /* 0x000fc80007810000 */
[----:B------:R-:W-:Y:S02]  /*d4c0*/  FMNMX.FTZ R2, R221, R2, !PT ;  /* 0x00000002dd027209 */ /* 0x000fe40007810000 */
[----:B------:R-:W-:Y:S02]  /*d4d0*/  FSETP.NEU.FTZ.AND P1, PT, R106, -INF , PT ;  /* 0xff8000006a00780b */ /* 0x000fe40003f3d000 */
[----:B------:R-:W-:Y:S02]  /*d4e0*/  FMNMX.FTZ R2, R219, R2, !PT ;  /* 0x00000002db027209 */ /* 0x000fe40007810000 */
[----:B------:R-:W-:Y:S02]  /*d4f0*/  FSEL R4, R4, RZ, P1 ;  /* 0x000000ff04047208 */ /* 0x000fe40000800000 */
[----:B------:R-:W-:-:S04]  /*d500*/  FMNMX.FTZ R2, R196, R2, !PT ;  /* 0x00000002c4027209 */ /* 0x000fc80007810000 */
[----:B------:R-:W-:-:S04]  /*d510*/  FMNMX.FTZ R5, R195, R2, !PT ;  /* 0x00000002c3057209 */ /* 0x000fc80007810000 */
[----:B------:R-:W-:Y:S02]  /*d520*/  FMNMX.FTZ R5, R194, R5, !PT ;  /* 0x00000005c2057209 */ /* 0x000fe40007810000 */
[----:B------:R-:W-:-:S04]  /*d530*/  SHF.R.U32.HI R6, RZ, 0x8, R15 ;  /* 0x00000008ff067819 */ /* 0x000fc8000001160f */
[----:B------:R-:W-:Y:S02]  /*d540*/  PRMT R18, R18, 0x5410, R6 ;  /* 0x0000541012127816 */ /* 0x000fe40000000006 */
[----:B------:R-:W-:-:S04]  /*d550*/  LOP3.LUT R6, R11, 0xff, RZ, 0xc0, !PT ;  /* 0x000000ff0b067812 */ /* 0x000fc800078ec0ff */
[----:B------:R-:W-:Y:S01]  /*d560*/  PRMT R21, R6, 0x5410, R12 ;  /* 0x0000541006157816 */ /* 0x000fe2000000000c */
[----:B------:R-:W-:-:S04]  /*d570*/  FFMA.FTZ R6, R134, UR14, -R4 ;  /* 0x0000000e86067c23 */ /* 0x000fc80008010804 */
[----:B------:R1:W-:Y:S02]  /*d580*/  MUFU.EX2 R134, R6 ;  /* 0x0000000600867308 */ /* 0x0003e40000000800 */
[----:B-1----:R-:W-:-:S06]  /*d590*/  FFMA.FTZ R6, R44, UR14, -R4 ;  /* 0x0000000e2c067c23 */ /* 0x002fcc0008010804 */
[----:B------:R-:W1:Y:S01]  /*d5a0*/  MUFU.EX2 R30, R6 ;  /* 0x00000006001e7308 */ /* 0x000e620000000800 */
[----:B--2---:R-:W-:-:S04]  /*d5b0*/  FMNMX.FTZ R0, R216, R0, !PT ;  /* 0x00000000d8007209 */ /* 0x004fc80007810000 */
[----:B------:R-:W-:Y:S02]  /*d5c0*/  FMNMX.FTZ R0, R47, R0, !PT ;  /* 0x000000002f007209 */ /* 0x000fe40007810000 */
[----:B---3--:R-:W-:-:S04]  /*d5d0*/  FMNMX.FTZ R3, R249, R3, !PT ;  /* 0x00000003f9037209 */ /* 0x008fc80007810000 */
[----:B------:R-:W-:-:S04]  /*d5e0*/  FMNMX.FTZ R3, R112, R3, !PT ;  /* 0x0000000370037209 */ /* 0x000fc80007810000 */
[----:B------:R-:W-:-:S04]  /*d5f0*/  FMNMX.FTZ R3, R72, R3, !PT ;  /* 0x0000000348037209 */ /* 0x000fc80007810000 */
[----:B------:R-:W-:-:S04]  /*d600*/  FMNMX.FTZ R3, R74, R3, !PT ;  /* 0x000000034a037209 */ /* 0x000fc80007810000 */
[----:B------:R-:W-:-:S04]  /*d610*/  FMNMX.FTZ R3, R50, R3, !PT ;  /* 0x0000000332037209 */ /* 0x000fc80007810000 */
[----:B------:R-:W-:-:S04]  /*d620*/  FMNMX.FTZ R3, R27, R3, !PT ;  /* 0x000000031b037209 */ /* 0x000fc80007810000 */
[----:B------:R-:W-:-:S04]  /*d630*/  FMNMX.FTZ R3, R125, R3, !PT ;  /* 0x000000037d037209 */ /* 0x000fc80007810000 */
[----:B------:R-:W-:Y:S02]  /*d640*/  FMNMX.FTZ R3, R118, R3, !PT ;  /* 0x0000000376037209 */ /* 0x000fe40007810000 */
[----:B------:R-:W-:-:S04]  /*d650*/  FMNMX.FTZ R0, R252, R0, !PT ;  /* 0x00000000fc007209 */ /* 0x000fc80007810000 */
[----:B------:R-:W-:Y:S02]  /*d660*/  FMNMX.FTZ R0, R248, R0, !PT ;  /* 0x00000000f8007209 */ /* 0x000fe40007810000 */
[----:B----4-:R-:W-:-:S04]  /*d670*/  FMNMX.FTZ R3, R246, R3, !PT ;  /* 0x00000003f6037209 */ /* 0x010fc80007810000 */
        /* <DEDUP_REMOVED lines=9> */
[----:B------:R-:W-:Y:S01]  /*d710*/  FMNMX.FTZ R2, R200, R0, !PT ;  /* 0x00000000c8027209 */ /* 0x000fe20007810000 */
[----:B------:R-:W-:Y:S01]  /*d720*/  FFMA.FTZ R0, R45, UR14, -R4 ;  /* 0x0000000e2d007c23 */ /* 0x000fe20008010804 */
[----:B------:R-:W-:Y:S02]  /*d730*/  FMNMX.FTZ R3, R191, R3, !PT ;  /* 0x00000003bf037209 */ /* 0x000fe40007810000 */
[----:B------:R-:W-:Y:S01]  /*d740*/  FMNMX.FTZ R8, R199, R2, !PT ;  /* 0x00000002c7087209 */ /* 0x000fe20007810000 */
[----:B------:R2:W-:Y:S01]  /*d750*/  MUFU.EX2 R243, R0 ;  /* 0x0000000000f37308 */ /* 0x0005e20000000800 */
[----:B------:R-:W-:-:S02]  /*d760*/  FMNMX.FTZ R2, R190, R3, !PT ;  /* 0x00000003be027209 */ /* 0x000fc40007810000 */
[----:B------:R-:W-:Y:S02]  /*d770*/  LOP3.LUT R3, R14, 0xffff, RZ, 0xc0, !PT ;  /* 0x0000ffff0e037812 */ /* 0x000fe400078ec0ff */
[----:B--2---:R-:W-:Y:S02]  /*d780*/  FMNMX.FTZ R0, R193, R5, !PT ;  /* 0x00000005c1007209 */ /* 0x004fe40007810000 */
[----:B------:R-:W-:Y:S02]  /*d790*/  FMNMX.FTZ R5, R198, R8, !PT ;  /* 0x00000008c6057209 */ /* 0x000fe40007810000 */
[----:B------:R-:W2:Y:S04]  /*d7a0*/  SHFL.BFLY PT, R8, R2, 0x2, 0x1f ;  /* 0x0c401f0002087f89 */ /* 0x000ea800000e0000 */
[----:B------:R-:W3:Y:S01]  /*d7b0*/  SHFL.BFLY PT, R9, R0, 0x2, 0x1f ;  /* 0x0c401f0000097f89 */ /* 0x000ee200000e0000 */
[----:B------:R-:W-:-:S03]  /*d7c0*/  SHF.R.U32.HI R7, RZ, 0x8, R3 ;  /* 0x00000008ff077819 */ /* 0x000fc60000011603 */
[----:B------:R-:W4:Y:S01]  /*d7d0*/  SHFL.BFLY PT, R10, R5, 0x2, 0x1f ;  /* 0x0c401f00050a7f89 */ /* 0x000f2200000e0000 */
[----:B------:R-:W-:-:S04]  /*d7e0*/  LOP3.LUT R3, R14, 0xff, RZ, 0xc0, !PT ;  /* 0x000000ff0e037812 */ /* 0x000fc800078ec0ff */
[----:B------:R-:W-:Y:S02]  /*d7f0*/  PRMT R15, R3, 0x5410, R7 ;  /* 0x00005410030f7816 */ /* 0x000fe40000000007 */
[--C-:B------:R-:W-:Y:S02]  /*d800*/  SHF.R.U32.HI R3, RZ, 0x10, R14.reuse ;  /* 0x00000010ff037819 */ /* 0x100fe4000001160e */
[----:B------:R-:W-:Y:S02]  /*d810*/  SHF.R.U32.HI R7, RZ, 0x18, R14 ;  /* 0x00000018ff077819 */ /* 0x000fe4000001160e */
[----:B------:R-:W-:Y:S01]  /*d820*/  LOP3.LUT R3, R3, 0xff, RZ, 0xc0, !PT ;  /* 0x000000ff03037812 */ /* 0x000fe200078ec0ff */
[----:B------:R-:W-:-:S03]  /*d830*/  FFMA.FTZ R6, R65, UR14, -R4 ;  /* 0x0000000e41067c23 */ /* 0x000fc60008010804 */
[----:B------:R-:W-:Y:S02]  /*d840*/  PRMT R14, R3, 0x5410, R7 ;  /* 0x00005410030e7816 */ /* 0x000fe40000000007 */
[----:B--2---:R-:W-:Y:S01]  /*d850*/  FMNMX.FTZ R3, R2, R8, !PT ;  /* 0x0000000802037209 */ /* 0x004fe20007810000 */
[----:B------:R2:W-:Y:S01]  /*d860*/  MUFU.EX2 R73, R6 ;  /* 0x0000000600497308 */ /* 0x0005e20000000800 */
[----:B---3--:R-:W-:-:S03]  /*d870*/  FMNMX.FTZ R2, R0, R9, !PT ;  /* 0x0000000900027209 */ /* 0x008fc60007810000 */
[----:B------:R-:W3:Y:S01]  /*d880*/  SHFL.BFLY PT, R11, R3, 0x1, 0x1f ;  /* 0x0c201f00030b7f89 */ /* 0x000ee200000e0000 */
[----:B----4-:R-:W-:-:S03]  /*d890*/  FMNMX.FTZ R0, R5, R10, !PT ;  /* 0x0000000a05007209 */ /* 0x010fc60007810000 */
[----:B------:R-:W4:Y:S01]  /*d8a0*/  SHFL.BFLY PT, R10, R2, 0x1, 0x1f ;  /* 0x0c201f00020a7f89 */ /* 0x000f2200000e0000 */
[--C-:B------:R-:W-:Y:S01]  /*d8b0*/  FFMA.FTZ R5, R60, UR14, -R4.reuse ;  /* 0x0000000e3c057c23 */ /* 0x100fe20008010804 */
[--C-:B--2---:R-:W-:Y:S02]  /*d8c0*/  FFMA.FTZ R6, R135, UR14, -R4.reuse ;  /* 0x0000000e87067c23 */ /* 0x104fe40008010804 */
[----:B------:R-:W2:Y:S02]  /*d8d0*/  SHFL.BFLY PT, R12, R0, 0x1, 0x1f ;  /* 0x0c201f00000c7f89 */ /* 0x000ea400000e0000 */
[----:B------:R1:W-:Y:S08]  /*d8e0*/  MUFU.EX2 R210, R6 ;  /* 0x0000000600d27308 */ /* 0x0003f00000000800 */
[----:B------:R3:W-:Y:S01]  /*d8f0*/  MUFU.EX2 R218, R5 ;  /* 0x0000000500da7308 */ /* 0x0007e20000000800 */
[----:B-1----:R-:W-:-:S07]  /*d900*/  FFMA.FTZ R6, R139, UR14, -R4 ;  /* 0x0000000e8b067c23 */ /* 0x002fce0008010804 */
[----:B------:R1:W-:Y:S01]  /*d910*/  MUFU.EX2 R204, R6 ;  /* 0x0000000600cc7308 */ /* 0x0003e20000000800 */
[----:B---3--:R-:W-:-:S04]  /*d920*/  LOP3.LUT R5, R13, 0xffff, RZ, 0xc0, !PT ;  /* 0x0000ffff0d057812 */ /* 0x008fc800078ec0ff */
[----:B------:R-:W-:Y:S02]  /*d930*/  SHF.R.U32.HI R7, RZ, 0x8, R5 ;  /* 0x00000008ff077819 */ /* 0x000fe40000011605 */
[--C-:B------:R-:W-:Y:S02]  /*d940*/  SHF.R.U32.HI R8, RZ, 0x18, R13.reuse ;  /* 0x00000018ff087819 */ /* 0x100fe4000001160d */
[----:B-1----:R-:W-:-:S04]  /*d950*/  SHF.R.U32.HI R6, RZ, 0x10, R13 ;  /* 0x00000010ff067819 */ /* 0x002fc8000001160d */
[----:B------:R-:W-:Y:S01]  /*d960*/  LOP3.LUT R5, R6, 0xff, RZ, 0xc0, !PT ;  /* 0x000000ff06057812 */ /* 0x000fe200078ec0ff */
[----:B------:R-:W-:-:S04]  /*d970*/  FFMA.FTZ R6, R61, UR14, -R4 ;  /* 0x0000000e3d067c23 */ /* 0x000fc80008010804 */
[----:B------:R1:W-:Y:S01]  /*d980*/  MUFU.EX2 R69, R6 ;  /* 0x0000000600457308 */ /* 0x0003e20000000800 */
[----:B------:R-:W-:Y:S02]  /*d990*/  FMNMX.FTZ R104, R3, R11, !PT ;  /* 0x0000000b03687209 */ /* 0x000fe40007810000 */
[----:B----4-:R-:W-:Y:S01]  /*d9a0*/  FMNMX.FTZ R95, R2, R10, !PT ;  /* 0x0000000a025f7209 */ /* 0x010fe20007810000 */
[----:B------:R-:W-:Y:S01]  /*d9b0*/  FFMA.FTZ R2, R177, UR14, -R4 ;  /* 0x0000000eb1027c23 */ /* 0x000fe20008010804 */
[----:B------:R-:W-:Y:S02]  /*d9c0*/  FSEL R3, R106, RZ, P1 ;  /* 0x000000ff6a037208 */ /* 0x000fe40000800000 */
[----:B------:R-:W-:Y:S02]  /*d9d0*/  FSETP.NEU.FTZ.AND P1, PT, R104, -INF , PT ;  /* 0xff8000006800780b */ /* 0x000fe40003f3d000 */
[----:B-1----:R-:W-:Y:S01]  /*d9e0*/  PRMT R6, R5, 0x5410, R8 ;  /* 0x0000541005067816 */ /* 0x002fe20000000008 */
[----:B------:R-:W-:-:S04]  /*d9f0*/  FFMA.FTZ R5, R176, UR14, -R4 ;  /* 0x0000000eb0057c23 */ /* 0x000fc80008010804 */
[----:B------:R-:W1:Y:S01]  /*da00*/  MUFU.EX2 R31, R5 ;  /* 0x00000005001f7308 */ /* 0x000e620000000800 */
[----:B--2---:R-:W-:Y:S01]  /*da10*/  FMNMX.FTZ R94, R0, R12, !PT ;  /* 0x0000000c005e7209 */ /* 0x004fe20007810000 */
[----:B------:R-:W-:Y:S01]  /*da20*/  FADD.FTZ R33, R138, -R3 ;  /* 0x800000038a217221 */ /* 0x000fe20000010000 */
[----:B------:R-:W-:Y:S01]  /*da30*/  FMUL.FTZ R3, R104, UR14 ;  /* 0x0000000e68037c20 */ /* 0x000fe20008410000 */
[----:B------:R-:W-:-:S04]  /*da40*/  FSETP.NEU.FTZ.AND P2, PT, R95, -INF , PT ;  /* 0xff8000005f00780b */ /* 0x000fc80003f5d000 */
[----:B------:R2:W3:Y:S01]  /*da50*/  MUFU.EX2 R0, R2 ;  /* 0x0000000200007308 */ /* 0x0004e20000000800 */
[----:B------:R-:W-:Y:S01]  /*da60*/  IMAD.MOV.U32 R139, RZ, RZ, R30 ;  /* 0x000000ffff8b7224 */ /* 0x000fe200078e001e */
[----:B------:R-:W-:Y:S02]  /*da70*/  FSEL R3, R3, RZ, P1 ;  /* 0x000000ff03037208 */ /* 0x000fe40000800000 */
[----:B--2---:R-:W-:Y:S02]  /*da80*/  FSEL R2, R104, RZ, P1 ;  /* 0x000000ff68027208 */ /* 0x004fe40000800000 */
[----:B------:R-:W-:-:S03]  /*da90*/  FSETP.NEU.FTZ.AND P1, PT, R94, -INF , PT ;  /* 0xff8000005e00780b */ /* 0x000fc60003f3d000 */
[----:B------:R-:W-:Y:S01]  /*daa0*/  FADD.FTZ R30, R137, -R2 ;  /* 0x80000002891e7221 */ /* 0x000fe20000010000 */
[----:B------:R-:W-:Y:S01]  /*dab0*/  FSEL R2, R95, RZ, P2 ;  /* 0x000000ff5f027208 */ /* 0x000fe20001000000 */
[----:B-1----:R-:W-:-:S04]  /*dac0*/  IMAD.MOV.U32 R177, RZ, RZ, R31 ;  /* 0x000000ffffb17224 */ /* 0x002fc800078e001f */
[----:B------:R-:W-:Y:S01]  /*dad0*/  FADD.FTZ R31, R136, -R2 ;  /* 0x80000002881f7221 */ /* 0x000fe20000010000 */
[----:B------:R-:W-:Y:S01]  /*dae0*/  FSEL R2, R94, RZ, P1 ;  /* 0x000000ff5e027208 */ /* 0x000fe20000800000 */
[----:B---3--:R1:W-:Y:S04]  /*daf0*/  STL [R1+0x98], R0 ;  /* 0x0000980001007387 */ /* 0x0083e80000100800 */
[----:B------:R-:W-:Y:S01]  /*db00*/  FADD.FTZ R32, R133, -R2 ;  /* 0x8000000285207221 */ /* 0x000fe20000010000 */
[----:B------:R-:W-:Y:S02]  /*db10*/  PRMT R133, R132, 0x7054, R132 ;  /* 0x0000705484857816 */ /* 0x000fe40000000084 */
[----:B------:R-:W2:Y:S01]  /*db20*/  LDL.LU R132, [R1+0x98] ;  /* 0x0000980001847983 */ /* 0x000ea20000300800 */
[----:B-1----:R-:W-:-:S04]  /*db30*/  FFMA.FTZ R0, R56, UR14, -R4 ;  /* 0x0000000e38007c23 */ /* 0x002fc80008010804 */
[----:B------:R1:W-:Y:S02]  /*db40*/  MUFU.EX2 R119, R0 ;  /* 0x0000000000777308 */ /* 0x0003e40000000800 */
[----:B-1----:R-:W-:-:S06]  /*db50*/  FFMA.FTZ R0, R57, UR14, -R4 ;  /* 0x0000000e39007c23 */ /* 0x002fcc0008010804 */
[----:B------:R1:W-:Y:S02]  /*db60*/  MUFU.EX2 R127, R0 ;  /* 0x00000000007f7308 */ /* 0x0003e40000000800 */
[----:B-1----:R-:W-:-:S06]  /*db70*/  FFMA.FTZ R0, R178, UR14, -R3 ;  /* 0x0000000eb2007c23 */ /* 0x002fcc0008010803 */
[----:B------:R1:W-:Y:S01]  /*db80*/  MUFU.EX2 R209, R0 ;  /* 0x0000000000d17308 */ /* 0x0003e20000000800 */
[--C-:B------:R-:W-:Y:S01]  /*db90*/  FFMA.FTZ R5, R59, UR14, -R3.reuse ;  /* 0x0000000e3b057c23 */ /* 0x100fe20008010803 */
[----:B-1----:R-:W-:-:S06]  /*dba0*/  FFMA.FTZ R0, R179, UR14, -R3 ;  /* 0x0000000eb3007c23 */ /* 0x002fcc0008010803 */
[----:B------:R1:W3:Y:S08]  /*dbb0*/  MUFU.EX2 R44, R0 ;  /* 0x00000000002c7308 */ /* 0x0002f00000000800 */
[----:B------:R4:W-:Y:S01]  /*dbc0*/  MUFU.EX2 R126, R5 ;  /* 0x00000005007e7308 */ /* 0x0009e20000000800 */
[----:B-1----:R-:W-:-:S07]  /*dbd0*/  FFMA.FTZ R0, R58, UR14, -R3 ;  /* 0x0000000e3a007c23 */ /* 0x002fce0008010803 */
[----:B------:R1:W3:Y:S01]  /*dbe0*/  MUFU.EX2 R124, R0 ;  /* 0x00000000007c7308 */ /* 0x0002e20000000800 */
[----:B----4-:R-:W-:-:S07]  /*dbf0*/  FFMA.FTZ R5, R64, UR14, -R3 ;  /* 0x0000000e40057c23 */ /* 0x010fce0008010803 */
[----:B------:R4:W-:Y:S01]  /*dc00*/  MUFU.EX2 R215, R5 ;  /* 0x0000000500d77308 */ /* 0x0009e20000000800 */
[----:B-1----:R-:W-:Y:S01]  /*dc10*/  HSET2.LE.AND R0, R16, R133, PT ;  /* 0x0000008510007233 */ /* 0x002fe20003803000 */
[----:B----4-:R-:W-:-:S06]  /*dc20*/  FFMA.FTZ R5, R78, UR14, -R3 ;  /* 0x0000000e4e057c23 */ /* 0x010fcc0008010803 */
[----:B------:R1:W4:Y:S02]  /*dc30*/  MUFU.EX2 R213, R5 ;  /* 0x0000000500d57308 */ /* 0x0003240000000800 */
[----:B-1----:R-:W-:-:S06]  /*dc40*/  FFMA.FTZ R5, R79, UR14, -R3 ;  /* 0x0000000e4f057c23 */ /* 0x002fcc0008010803 */
[----:B------:R1:W-:Y:S02]  /*dc50*/  MUFU.EX2 R178, R5 ;  /* 0x0000000500b27308 */ /* 0x0003e40000000800 */
[----:B-1----:R-:W-:-:S06]  /*dc60*/  FFMA.FTZ R5, R88, UR14, -R3 ;  /* 0x0000000e58057c23 */ /* 0x002fcc0008010803 */
[----:B------:R1:W4:Y:S02]  /*dc70*/  MUFU.EX2 R75, R5 ;  /* 0x00000005004b7308 */ /* 0x0003240000000800 */
[----:B-1----:R-:W-:Y:S01]  /*dc80*/  FFMA.FTZ R5, R180, UR14, -R3 ;  /* 0x0000000eb4057c23 */ /* 0x002fe20008010803 */
[----:B------:R-:W-:-:S05]  /*dc90*/  IMAD.MOV.U32 R180, RZ, RZ, R69 ;  /* 0x000000ffffb47224 */ /* 0x000fca00078e0045 */
[----:B------:R1:W-:Y:S02]  /*dca0*/  MUFU.EX2 R85, R5 ;  /* 0x0000000500557308 */ /* 0x0003e40000000800 */
[----:B-1----:R-:W-:-:S06]  /*dcb0*/  FFMA.FTZ R5, R181, UR14, -R3 ;  /* 0x0000000eb5057c23 */ /* 0x002fcc0008010803 */
[----:B------:R1:W4:Y:S01]  /*dcc0*/  MUFU.EX2 R115, R5 ;  /* 0x0000000500737308 */ /* 0x0003220000000800 */
[----:B------:R-:W-:Y:S01]  /*dcd0*/  LOP3.LUT R9, R13, 0xff, RZ, 0xc0, !PT ;  /* 0x000000ff0d097812 */ /* 0x000fe200078ec0ff */
[----:B-1----:R-:W-:-:S06]  /*dce0*/  FFMA.FTZ R5, R182, UR14, -R3 ;  /* 0x0000000eb6057c23 */ /* 0x002fcc0008010803 */
[----:B------:R1:W-:Y:S01]  /*dcf0*/  MUFU.EX2 R16, R5 ;  /* 0x0000000500107308 */ /* 0x0003e20000000800 */
[----:B------:R-:W-:Y:S01]  /*dd00*/  PRMT R7, R9, 0x5410, R7 ;  /* 0x0000541009077816 */ /* 0x000fe20000000007 */
[----:B------:R-:W-:Y:S01]  /*dd10*/  IMAD.WIDE.U32 R78, R53, -0x326172a9, RZ ;  /* 0xcd9e8d57354e7825 */ /* 0x000fe200078e00ff */
[----:B--2---:R-:W-:-:S04]  /*dd20*/  F2FP.F16.F32.PACK_AB R2, R132, R177 ;  /* 0x000000b18402723e */ /* 0x004fc800000000ff */
[----:B------:R-:W-:Y:S02]  /*dd30*/  LOP3.LUT R60, R0, R2, RZ, 0xc0, !PT ;  /* 0x00000002003c7212 */ /* 0x000fe400078ec0ff */
[----:B------:R-:W-:Y:S02]  /*dd40*/  HSET2.LE.AND R0, R17, R133, PT ;  /* 0x0000008511007233 */ /* 0x000fe40003803000 */
[----:B---3--:R-:W-:-:S04]  /*dd50*/  F2FP.F16.F32.PACK_AB R2, R44, R209 ;  /* 0x000000d12c02723e */ /* 0x008fc800000000ff */
[----:B------:R-:W-:Y:S02]  /*dd60*/  LOP3.LUT R61, R0, R2, RZ, 0xc0, !PT ;  /* 0x00000002003d7212 */ /* 0x000fe400078ec0ff */
[----:B------:R-:W-:Y:S02]  /*dd70*/  HSET2.LE.AND R0, R20, R133, PT ;  /* 0x0000008514007233 */ /* 0x000fe40003803000 */
[----:B------:R-:W-:-:S04]  /*dd80*/  F2FP.F16.F32.PACK_AB R2, R127, R119 ;  /* 0x000000777f02723e */ /* 0x000fc800000000ff */
        /* <DEDUP_REMOVED lines=8> */
[----:B----4-:R-:W-:-:S04]  /*de10*/  F2FP.F16.F32.PACK_AB R2, R213, R215 ;  /* 0x000000d7d502723e */ /* 0x010fc800000000ff */
[----:B------:R-:W-:Y:S02]  /*de20*/  LOP3.LUT R23, R0, R2, RZ, 0xc0, !PT ;  /* 0x0000000200177212 */ /* 0x000fe400078ec0ff */
[----:B------:R-:W-:Y:S02]  /*de30*/  HSET2.LE.AND R0, R26, R133, PT ;  /* 0x000000851a007233 */ /* 0x000fe40003803000 */
[----:B------:R-:W-:-:S04]  /*de40*/  F2FP.F16.F32.PACK_AB R2, R180, R218 ;  /* 0x000000dab402723e */ /* 0x000fc800000000ff */
[----:B------:R-:W-:Y:S02]  /*de50*/  LOP3.LUT R58, R0, R2, RZ, 0xc0, !PT ;  /* 0x00000002003a7212 */ /* 0x000fe400078ec0ff */
[----:B------:R-:W-:Y:S02]  /*de60*/  HSET2.LE.AND R0, R21, R133, PT ;  /* 0x0000008515007233 */ /* 0x000fe40003803000 */
[----:B------:R-:W-:Y:S01]  /*de70*/  F2FP.F16.F32.PACK_AB R2, R75, R178 ;  /* 0x000000b24b02723e */ /* 0x000fe200000000ff */
[----:B-1----:R-:W-:-:S03]  /*de80*/  FFMA.FTZ R5, R183, UR14, -R3 ;  /* 0x0000000eb7057c23 */ /* 0x002fc60008010803 */
[----:B------:R-:W-:Y:S02]  /*de90*/  LOP3.LUT R59, R0, R2, RZ, 0xc0, !PT ;  /* 0x00000002003b7212 */ /* 0x000fe400078ec0ff */
[----:B------:R-:W-:Y:S01]  /*dea0*/  HSET2.LE.AND R0, R15, R133, PT ;  /* 0x000000850f007233 */ /* 0x000fe20003803000 */
[----:B------:R1:W2:Y:S01]  /*deb0*/  MUFU.EX2 R176, R5 ;  /* 0x0000000500b07308 */ /* 0x0002a20000000800 */
[----:B------:R-:W-:-:S04]  /*dec0*/  F2FP.F16.F32.PACK_AB R2, R134, R243 ;  /* 0x000000f38602723e */ /* 0x000fc800000000ff */
[----:B------:R-:W-:Y:S02]  /*ded0*/  LOP3.LUT R20, R0, R2, RZ, 0xc0, !PT ;  /* 0x0000000200147212 */ /* 0x000fe400078ec0ff */
[----:B------:R-:W-:Y:S02]  /*dee0*/  HSET2.LE.AND R0, R14, R133, PT ;  /* 0x000000850e007233 */ /* 0x000fe40003803000 */
[----:B------:R-:W-:-:S04]  /*def0*/  F2FP.F16.F32.PACK_AB R2, R115, R85 ;  /* 0x000000557302723e */ /* 0x000fc800000000ff */
[----:B------:R-:W-:Y:S02]  /*df00*/  LOP3.LUT R21, R0, R2, RZ, 0xc0, !PT ;  /* 0x0000000200157212 */ /* 0x000fe400078ec0ff */
[--C-:B------:R-:W-:Y:S02]  /*df10*/  HSET2.LE.AND R0, R7, R133.reuse, PT ;  /* 0x0000008507007233 */ /* 0x100fe40003803000 */
[----:B------:R-:W-:Y:S02]  /*df20*/  F2FP.F16.F32.PACK_AB R2, R204, R210 ;  /* 0x000000d2cc02723e */ /* 0x000fe400000000ff */
[----:B-1----:R-:W-:Y:S02]  /*df30*/  LOP3.LUT R5, R79, R52, RZ, 0x3c, !PT ;  /* 0x000000344f057212 */ /* 0x002fe400078e3cff */
[----:B------:R-:W-:Y:S02]  /*df40*/  LOP3.LUT R56, R0, R2, RZ, 0xc0, !PT ;  /* 0x0000000200387212 */ /* 0x000fe400078ec0ff */
[----:B------:R-:W-:Y:S01]  /*df50*/  HSET2.LE.AND R0, R6, R133, PT ;  /* 0x0000008506007233 */ /* 0x000fe20003803000 */
[----:B------:R-:W-:Y:S01]  /*df60*/  IMAD.WIDE.U32 R64, R5, -0x2daee0ad, RZ ;  /* 0xd2511f5305407825 */ /* 0x000fe200078e00ff */
[----:B--2---:R-:W-:-:S04]  /*df70*/  F2FP.F16.F32.PACK_AB R2, R176, R16 ;  /* 0x00000010b002723e */ /* 0x004fc800000000ff */
[----:B------:R-:W-:Y:S02]  /*df80*/  LOP3.LUT R57, R0, R2, RZ, 0xc0, !PT ;  /* 0x0000000200397212 */ /* 0x000fe400078ec0ff */
[----:B------:R-:W-:-:S05]  /*df90*/  LOP3.LUT R0, R65, R86, R19, 0x96, !PT ;  /* 0x0000005641007212 */ /* 0x000fca00078e9613 */
[----:B------:R-:W-:Y:S01]  /*dfa0*/  IMAD.WIDE.U32 R52, R0, -0x326172a9, RZ ;  /* 0xcd9e8d5700347825 */ /* 0x000fe200078e00ff */
[----:B------:R-:W-:-:S05]  /*dfb0*/  LOP3.LUT R0, R25, R78, R77, 0x96, !PT ;  /* 0x0000004e19007212 */ /* 0x000fca00078e964d */
[----:B------:R-:W-:Y:S01]  /*dfc0*/  IMAD.WIDE.U32 R6, R0, -0x2daee0ad, RZ ;  /* 0xd2511f5300067825 */ /* 0x000fe200078e00ff */
[----:B------:R-:W-:-:S04]  /*dfd0*/  LOP3.LUT R2, R53, R24, R184, 0x96, !PT ;  /* 0x0000001835027212 */ /* 0x000fc800078e96b8 */
[----:B------:R-:W-:Y:S01]  /*dfe0*/  LOP3.LUT R0, R7, R64, R185, 0x96, !PT ;  /* 0x0000004007007212 */ /* 0x000fe200078e96b9 */
[----:B------:R-:W-:-:S04]  /*dff0*/  IMAD.WIDE.U32 R10, R2, -0x2daee0ad, RZ ;  /* 0xd2511f53020a7825 */ /* 0x000fc800078e00ff */
[----:B------:R-:W-:Y:S01]  /*e000*/  IMAD.WIDE.U32 R8, R0, -0x326172a9, RZ ;  /* 0xcd9e8d5700087825 */ /* 0x000fe200078e00ff */
[----:B------:R-:W-:-:S04]  /*e010*/  LOP3.LUT R2, R11, R6, R238, 0x96, !PT ;  /* 0x000000060b027212 */ /* 0x000fc800078e96ee */
[----:B------:R-:W-:-:S05]  /*e020*/  LOP3.LUT R0, R9, R52, R229, 0x96, !PT ;  /* 0x0000003409007212 */ /* 0x000fca00078e96e5 */
[----:B------:R-:W-:-:S05]  /*e030*/  IMAD.WIDE.U32 R6, R0, -0x2daee0ad, RZ ;  /* 0xd2511f5300067825 */ /* 0x000fca00078e00ff */
[----:B------:R-:W-:Y:S01]  /*e040*/  LOP3.LUT R5, R7, R10, R237, 0x96, !PT ;  /* 0x0000000a07057212 */ /* 0x000fe200078e96ed */
[----:B------:R-:W-:-:S05]  /*e050*/  IMAD.WIDE.U32 R10, R2, -0x326172a9, RZ ;  /* 0xcd9e8d57020a7825 */ /* 0x000fca00078e00ff */
[----:B------:R-:W-:-:S05]  /*e060*/  LOP3.LUT R0, R11, R8, R236, 0x96, !PT ;  /* 0x000000080b007212 */ /* 0x000fca00078e96ec */
[----:B------:R-:W-:-:S05]  /*e070*/  IMAD.WIDE.U32 R12, R0, -0x2daee0ad, RZ ;  /* 0xd2511f53000c7825 */ /* 0x000fca00078e00ff */
[----:B------:R-:W-:-:S05]  /*e080*/  LOP3.LUT R0, R13, R6, R234, 0x96, !PT ;  /* 0x000000060d007212 */ /* 0x000fca00078e96ea */
[----:B------:R-:W-:-:S03]  /*e090*/  IMAD.WIDE.U32 R6, R0, -0x326172a9, RZ ;  /* 0xcd9e8d5700067825 */ /* 0x000fc600078e00ff */
[----:B------:R-:W-:Y:S01]  /*e0a0*/  LOP3.LUT R0, R6, 0xffff, RZ, 0xc0, !PT ;  /* 0x0000ffff06007812 */ /* 0x000fe200078ec0ff */
[----:B------:R-:W-:-:S03]  /*e0b0*/  IMAD.WIDE.U32 R8, R5, -0x326172a9, RZ ;  /* 0xcd9e8d5705087825 */ /* 0x000fc600078e00ff */
[----:B------:R-:W-:Y:S02]  /*e0c0*/  SHF.R.U32.HI R2, RZ, 0x8, R0 ;  /* 0x00000008ff027819 */ /* 0x000fe40000011600 */
[----:B------:R-:W-:Y:S02]  /*e0d0*/  LOP3.LUT R0, R6, 0xff, RZ, 0xc0, !PT ;  /* 0x000000ff06007812 */ /* 0x000fe400078ec0ff */
[----:B------:R-:W-:Y:S02]  /*e0e0*/  LOP3.LUT R8, R7, R8, R188, 0x96, !PT ;  /* 0x0000000807087212 */ /* 0x000fe400078e96bc */
[----:B------:R-:W-:Y:S01]  /*e0f0*/  PRMT R7, R0, 0x5410, R2 ;  /* 0x0000541000077816 */ /* 0x000fe20000000002 */
[----:B------:R-:W-:-:S05]  /*e100*/  FMUL.FTZ R2, R95, UR14 ;  /* 0x0000000e5f027c20 */ /* 0x000fca0008410000 */
[----:B------:R-:W-:-:S05]  /*e110*/  FSEL R2, R2, RZ, P2 ;  /* 0x000000ff02027208 */ /* 0x000fca0001000000 */
[--C-:B------:R-:W-:Y:S01]  /*e120*/  FFMA.FTZ R5, R42, UR14, -R2.reuse ;  /* 0x0000000e2a057c23 */ /* 0x100fe20008010802 */
[----:B------:R-:W-:-:S03]  /*e130*/  FFMA.FTZ R0, R41, UR14, -R2 ;  /* 0x0000000e29007c23 */ /* 0x000fc60008010802 */
[----:B------:R-:W-:Y:S08]  /*e140*/  MUFU.EX2 R138, R5 ;  /* 0x00000005008a7308 */ /* 0x000ff00000000800 */
[----:B------:R1:W2:Y:S02]  /*e150*/  MUFU.EX2 R212, R0 ;  /* 0x0000000000d47308 */ /* 0x0002a40000000800 */
[----:B-1----:R-:W-:-:S02]  /*e160*/  HSET2.LE.AND R0, R7, R133, PT ;  /* 0x0000008507007233 */ /* 0x002fc40003803000 */
[----:B--2---:R-:W-:-:S04]  /*e170*/  F2FP.F16.F32.PACK_AB R5, R212, R138 ;  /* 0x0000008ad405723e */ /* 0x004fc800000000ff */
[----:B------:R-:W-:Y:S02]  /*e180*/  LOP3.LUT R26, R0, R5, RZ, 0xc0, !PT ;  /* 0x00000005001a7212 */ /* 0x000fe400078ec0ff */
[--C-:B------:R-:W-:Y:S02]  /*e190*/  SHF.R.U32.HI R0, RZ, 0x10, R6.reuse ;  /* 0x00000010ff007819 */ /* 0x100fe40000011606 */
[----:B------:R-:W-:Y:S02]  /*e1a0*/  SHF.R.U32.HI R6, RZ, 0x18, R6 ;  /* 0x00000018ff067819 */ /* 0x000fe40000011606 */
[----:B------:R-:W-:-:S04]  /*e1b0*/  LOP3.LUT R0, R0, 0xff, RZ, 0xc0, !PT ;  /* 0x000000ff00007812 */ /* 0x000fc800078ec0ff */
[----:B------:R-:W-:Y:S01]  /*e1c0*/  PRMT R7, R0, 0x5410, R6 ;  /* 0x0000541000077816 */ /* 0x000fe20000000006 */
[----:B------:R-:W-:-:S05]  /*e1d0*/  FMUL.FTZ R0, R94, UR14 ;  /* 0x0000000e5e007c20 */ /* 0x000fca0008410000 */
[----:B------:R-:W-:-:S05]  /*e1e0*/  FSEL R0, R0, RZ, P1 ;  /* 0x000000ff00007208 */ /* 0x000fca0000800000 */
[--C-:B------:R-:W-:Y:S01]  /*e1f0*/  FFMA.FTZ R6, R43, UR14, -R0.reuse ;  /* 0x0000000e2b067c23 */ /* 0x100fe20008010800 */
[----:B------:R-:W-:-:S03]  /*e200*/  FFMA.FTZ R5, R40, UR14, -R0 ;  /* 0x0000000e28057c23 */ /* 0x000fc60008010800 */
[----:B------:R-:W-:Y:S08]  /*e210*/  MUFU.EX2 R137, R6 ;  /* 0x0000000600897308 */ /* 0x000ff00000000800 */
[----:B------:R1:W2:Y:S01]  /*e220*/  MUFU.EX2 R211, R5 ;  /* 0x0000000500d37308 */ /* 0x0002a20000000800 */
[----:B------:R-:W-:Y:S01]  /*e230*/  LOP3.LUT R10, R9, R10, R235, 0x96, !PT ;  /* 0x0000000a090a7212 */ /* 0x000fe200078e96eb */
[----:B------:R-:W-:Y:S01]  /*e240*/  IMAD.MOV.U32 R179, RZ, RZ, R27 ;  /* 0x000000ffffb37224 */ /* 0x000fe200078e001b */
[----:B-1----:R-:W-:-:S02]  /*e250*/  HSET2.LE.AND R5, R7, R133, PT ;  /* 0x0000008507057233 */ /* 0x002fc40003803000 */
[----:B--2---:R-:W-:-:S04]  /*e260*/  F2FP.F16.F32.PACK_AB R6, R211, R137 ;  /* 0x00000089d306723e */ /* 0x004fc800000000ff */
[----:B------:R-:W-:Y:S01]  /*e270*/  LOP3.LUT R27, R5, R6, RZ, 0xc0, !PT ;  /* 0x00000006051b7212 */ /* 0x000fe200078ec0ff */
[----:B------:R-:W-:-:S05]  /*e280*/  IMAD.WIDE.U32 R6, R10, -0x2daee0ad, RZ ;  /* 0xd2511f530a067825 */ /* 0x000fca00078e00ff */
[----:B------:R-:W-:Y:S02]  /*e290*/  LOP3.LUT R5, R7, R12, R51, 0x96, !PT ;  /* 0x0000000c07057212 */ /* 0x000fe400078e9633 */
[----:B------:R-:W-:-:S04]  /*e2a0*/  LOP3.LUT R7, R6, 0xffff, RZ, 0xc0, !PT ;  /* 0x0000ffff06077812 */ /* 0x000fc800078ec0ff */
[----:B------:R-:W-:Y:S02]  /*e2b0*/  SHF.R.U32.HI R9, RZ, 0x8, R7 ;  /* 0x00000008ff097819 */ /* 0x000fe40000011607 */
[----:B------:R-:W-:Y:S01]  /*e2c0*/  LOP3.LUT R7, R6, 0xff, RZ, 0xc0, !PT ;  /* 0x000000ff06077812 */ /* 0x000fe200078ec0ff */
[----:B------:R-:W-:-:S03]  /*e2d0*/  FFMA.FTZ R10, R38, UR14, -R2 ;  /* 0x0000000e260a7c23 */ /* 0x000fc60008010802 */
[----:B------:R-:W-:Y:S01]  /*e2e0*/  PRMT R7, R7, 0x5410, R9 ;  /* 0x0000541007077816 */ /* 0x000fe20000000009 */
[----:B------:R-:W-:Y:S01]  /*e2f0*/  FFMA.FTZ R9, R37, UR14, -R2 ;  /* 0x0000000e25097c23 */ /* 0x000fe20008010802 */
[----:B------:R-:W-:Y:S08]  /*e300*/  MUFU.EX2 R183, R10 ;  /* 0x0000000a00b77308 */ /* 0x000ff00000000800 */
[----:B------:R-:W1:Y:S01]  /*e310*/  MUFU.EX2 R40, R9 ;  /* 0x0000000900287308 */ /* 0x000e620000000800 */
[----:B------:R-:W-:Y:S01]  /*e320*/  HSET2.LE.AND R7, R7, R133, PT ;  /* 0x0000008507077233 */ /* 0x000fe20003803000 */
[----:B------:R-:W-:Y:S01]  /*e330*/  IMAD.MOV.U32 R45, RZ, RZ, R50 ;  /* 0x000000ffff2d7224 */ /* 0x000fe200078e0032 */
[----:B-1----:R-:W-:-:S04]  /*e340*/  F2FP.F16.F32.PACK_AB R9, R40, R183 ;  /* 0x000000b72809723e */ /* 0x002fc800000000ff */
[----:B------:R-:W-:Y:S02]  /*e350*/  LOP3.LUT R50, R7, R9, RZ, 0xc0, !PT ;  /* 0x0000000907327212 */ /* 0x000fe400078ec0ff */
[--C-:B------:R-:W-:Y:S02]  /*e360*/  SHF.R.U32.HI R9, RZ, 0x10, R6.reuse ;  /* 0x00000010ff097819 */ /* 0x100fe40000011606 */
[----:B------:R-:W-:Y:S02]  /*e370*/  SHF.R.U32.HI R7, RZ, 0x18, R6 ;  /* 0x00000018ff077819 */ /* 0x000fe40000011606 */
[----:B------:R-:W-:Y:S01]  /*e380*/  LOP3.LUT R6, R9, 0xff, RZ, 0xc0, !PT ;  /* 0x000000ff09067812 */ /* 0x000fe200078ec0ff */
[----:B------:R-:W-:-:S03]  /*e390*/  FFMA.FTZ R9, R39, UR14, -R0 ;  /* 0x0000000e27097c23 */ /* 0x000fc60008010800 */
[----:B------:R-:W-:Y:S01]  /*e3a0*/  PRMT R6, R6, 0x5410, R7 ;  /* 0x0000541006067816 */ /* 0x000fe20000000007 */
[----:B------:R-:W-:Y:S01]  /*e3b0*/  FFMA.FTZ R7, R36, UR14, -R0 ;  /* 0x0000000e24077c23 */ /* 0x000fe20008010800 */
[----:B------:R-:W-:Y:S08]  /*e3c0*/  MUFU.EX2 R117, R9 ;  /* 0x0000000900757308 */ /* 0x000ff00000000800 */
[----:B------:R-:W1:Y:S01]  /*e3d0*/  MUFU.EX2 R15, R7 ;  /* 0x00000007000f7308 */ /* 0x000e620000000800 */
[----:B------:R-:W-:-:S02]  /*e3e0*/  HSET2.LE.AND R6, R6, R133, PT ;  /* 0x0000008506067233 */ /* 0x000fc40003803000 */
[----:B-1----:R-:W-:-:S04]  /*e3f0*/  F2FP.F16.F32.PACK_AB R7, R15, R117 ;  /* 0x000000750f07723e */ /* 0x002fc800000000ff */
[----:B------:R-:W-:Y:S02]  /*e400*/  LOP3.LUT R51, R6, R7, RZ, 0xc0, !PT ;  /* 0x0000000706337212 */ /* 0x000fe400078ec0ff */
        /* <DEDUP_REMOVED lines=53> */
[----:B------:R-:W-:Y:S01]  /*e760*/  LOP3.LUT R5, R69, R8, R236, 0x96, !PT ;  /* 0x0000000845057212 */ /* 0x000fe200078e96ec */
[----:B------:R-:W-:-:S04]  /*e770*/  IMAD.WIDE.U32 R6, R6, -0x2daee0ad, RZ ;  /* 0xd2511f5306067825 */ /* 0x000fc800078e00ff */
[----:B------:R-:W-:Y:S01]  /*e780*/  IMAD.WIDE.U32 R70, R5, -0x2daee0ad, RZ ;  /* 0xd2511f5305467825 */ /* 0x000fe200078e00ff */
[----:B------:R-:W-:-:S04]  /*e790*/  LOP3.LUT R10, R7, R10, R237, 0x96, !PT ;  /* 0x0000000a070a7212 */ /* 0x000fc800078e96ed */
[----:B------:R-:W-:-:S05]  /*e7a0*/  LOP3.LUT R6, R71, R6, R234, 0x96, !PT ;  /* 0x0000000647067212 */ /* 0x000fca00078e96ea */
[----:B------:R-:W-:-:S03]  /*e7b0*/  IMAD.WIDE.U32 R6, R6, -0x326172a9, RZ ;  /* 0xcd9e8d5706067825 */ /* 0x000fc600078e00ff */
        /* <DEDUP_REMOVED lines=9> */
[----:B------:R-:W-:Y:S01]  /*e850*/  IMAD.WIDE.U32 R54, R10, -0x326172a9, RZ ;  /* 0xcd9e8d570a367825 */ /* 0x000fe200078e00ff */
[----:B-1----:R-:W-:-:S04]  /*e860*/  F2FP.F16.F32.PACK_AB R8, R17, R182 ;  /* 0x000000b61108723e */ /* 0x002fc800000000ff */
[----:B------:R-:W-:Y:S02]  /*e870*/  LOP3.LUT R18, R5, R8, RZ, 0xc0, !PT ;  /* 0x0000000805127212 */ /* 0x000fe400078ec0ff */
[----:B------:R-:W-:Y:S02]  /*e880*/  SHF.R.U32.HI R8, RZ, 0x10, R6 ;  /* 0x00000010ff087819 */ /* 0x000fe40000011606 */
[----:B------:R-:W-:Y:S02]  /*e890*/  LOP3.LUT R5, R7, R54, R188, 0x96, !PT ;  /* 0x0000003607057212 */ /* 0x000fe400078e96bc */
[----:B------:R-:W-:Y:S02]  /*e8a0*/  SHF.R.U32.HI R7, RZ, 0x18, R6 ;  /* 0x00000018ff077819 */ /* 0x000fe40000011606 */
[----:B------:R-:W-:Y:S01]  /*e8b0*/  LOP3.LUT R6, R8, 0xff, RZ, 0xc0, !PT ;  /* 0x000000ff08067812 */ /* 0x000fe200078ec0ff */
[----:B------:R-:W-:-:S03]  /*e8c0*/  FFMA.FTZ R8, R98, UR14, -R0 ;  /* 0x0000000e62087c23 */ /* 0x000fc60008010800 */
[----:B------:R-:W-:Y:S01]  /*e8d0*/  PRMT R6, R6, 0x5410, R7 ;  /* 0x0000541006067816 */ /* 0x000fe20000000007 */
[----:B------:R-:W-:Y:S01]  /*e8e0*/  FFMA.FTZ R7, R99, UR14, -R0 ;  /* 0x0000000e63077c23 */ /* 0x000fe20008010800 */
[----:B------:R-:W-:Y:S02]  /*e8f0*/  IMAD.MOV.U32 R98, RZ, RZ, R218 ;  /* 0x000000ffff627224 */ /* 0x000fe400078e00da */
        /* <DEDUP_REMOVED lines=27> */
[----:B------:R-:W-:-:S02]  /*eab0*/  IMAD.MOV.U32 R102, RZ, RZ, R17 ;  /* 0x000000ffff667224 */ /* 0x000fc400078e0011 */
[----:B------:R-:W-:Y:S02]  /*eac0*/  IMAD.MOV.U32 R101, RZ, RZ, R9 ;  /* 0x000000ffff657224 */ /* 0x000fe400078e0009 */
[----:B------:R-:W2:Y:S01]  /*ead0*/  LDSM.16.MT88.4 R8, [R205+0x4000] ;  /* 0x00400000cd08783b */ /* 0x000ea20000004200 */
[----:B-1----:R-:W-:-:S04]  /*eae0*/  F2FP.F16.F32.PACK_AB R6, R181, R88 ;  /* 0x00000058b506723e */ /* 0x002fc800000000ff */
[----:B------:R-:W-:Y:S01]  /*eaf0*/  LOP3.LUT R17, R5, R6, RZ, 0xc0, !PT ;  /* 0x0000000605117212 */ /* 0x000fe200078ec0ff */
[----:B------:R-:W-:-:S04]  /*eb00*/  FMUL.FTZ R5, R33, UR14 ;  /* 0x0000000e21057c20 */ /* 0x000fc80008410000 */
[----:B------:R1:W3:Y:S02]  /*eb10*/  MUFU.EX2 R71, R5 ;  /* 0x0000000500477308 */ /* 0x0002e40000000800 */
[----:B-1----:R-:W-:-:S06]  /*eb20*/  FMUL.FTZ R5, R30, UR14 ;  /* 0x0000000e1e057c20 */ /* 0x002fcc0008410000 */
[----:B------:R1:W4:Y:S02]  /*eb30*/  MUFU.EX2 R69, R5 ;  /* 0x0000000500457308 */ /* 0x0003240000000800 */
[----:B-1----:R-:W-:-:S06]  /*eb40*/  FMUL.FTZ R5, R31, UR14 ;  /* 0x0000000e1f057c20 */ /* 0x002fcc0008410000 */
[----:B------:R1:W2:Y:S02]  /*eb50*/  MUFU.EX2 R65, R5 ;  /* 0x0000000500417308 */ /* 0x0002a40000000800 */
[----:B-1----:R-:W-:-:S06]  /*eb60*/  FMUL.FTZ R5, R32, UR14 ;  /* 0x0000000e20057c20 */ /* 0x002fcc0008410000 */
[----:B------:R-:W1:Y:S01]  /*eb70*/  MUFU.EX2 R54, R5 ;  /* 0x0000000500367308 */ /* 0x000e620000000800 */
[-C--:B---3--:R-:W-:Y:S01]  /*eb80*/  FMUL.FTZ R160, R160, R71.reuse ;  /* 0x00000047a0a07220 */ /* 0x088fe20000410000 */
[----:B------:R-:W-:Y:S01]  /*eb90*/  FMUL.FTZ R161, R161, R71 ;  /* 0x00000047a1a17220 */ /* 0x000fe20000410000 */
[-C--:B----4-:R-:W-:Y:S01]  /*eba0*/  FMUL.FTZ R162, R162, R69.reuse ;  /* 0x00000045a2a27220 */ /* 0x090fe20000410000 */
[----:B------:R-:W-:Y:S01]  /*ebb0*/  FMUL.FTZ R163, R163, R69 ;  /* 0x00000045a3a37220 */ /* 0x000fe20000410000 */
[-C--:B--2---:R-:W-:Y:S01]  /*ebc0*/  FMUL.FTZ R168, R168, R65.reuse ;  /* 0x00000041a8a87220 */ /* 0x084fe20000410000 */
[----:B------:R-:W-:Y:S01]  /*ebd0*/  FMUL.FTZ R169, R169, R65 ;  /* 0x00000041a9a97220 */ /* 0x000fe20000410000 */
[-C--:B------:R-:W-:Y:S01]  /*ebe0*/  FMUL.FTZ R148, R148, R71.reuse ;  /* 0x0000004794947220 */ /* 0x080fe20000410000 */
[----:B------:R-:W-:Y:S01]  /*ebf0*/  FMUL.FTZ R149, R149, R71 ;  /* 0x0000004795957220 */ /* 0x000fe20000410000 */
[-C--:B------:R-:W-:Y:S01]  /*ec00*/  FMUL.FTZ R150, R150, R69.reuse ;  /* 0x0000004596967220 */ /* 0x080fe20000410000 */
[----:B------:R-:W-:Y:S01]  /*ec10*/  FMUL.FTZ R151, R151, R69 ;  /* 0x0000004597977220 */ /* 0x000fe20000410000 */
[-C--:B------:R-:W-:Y:S01]  /*ec20*/  FMUL.FTZ R164, R164, R65.reuse ;  /* 0x00000041a4a47220 */ /* 0x080fe20000410000 */
[----:B------:R-:W-:Y:S01]  /*ec30*/  FMUL.FTZ R165, R165, R65 ;  /* 0x00000041a5a57220 */ /* 0x000fe20000410000 */
[-C--:B-1----:R-:W-:Y:S01]  /*ec40*/  FMUL.FTZ R170, R170, R54.reuse ;  /* 0x00000036aaaa7220 */ /* 0x082fe20000410000 */
[-C--:B------:R-:W-:Y:S01]  /*ec50*/  FMUL.FTZ R171, R171, R54.reuse ;  /* 0x00000036abab7220 */ /* 0x080fe20000410000 */
[-C--:B------:R-:W-:Y:S01]  /*ec60*/  FMUL.FTZ R166, R166, R54.reuse ;  /* 0x00000036a6a67220 */ /* 0x080fe20000410000 */
[----:B------:R-:W-:Y:S01]  /*ec70*/  FMUL.FTZ R167, R167, R54 ;  /* 0x00000036a7a77220 */ /* 0x000fe20000410000 */
[----:B------:R-:W-:Y:S01]  /*ec80*/  IMAD.MOV.U32 R100, RZ, RZ, R45 ;  /* 0x000000ffff647224 */ /* 0x000fe200078e002d */
[----:B------:R-:W-:Y:S01]  /*ec90*/  HMMA.16816.F32 R148, R20, R10, R148 ;  /* 0x0000000a1494723c */ /* 0x000fe20000001894 */
[----:B------:R-:W-:-:S02]  /*eca0*/  IMAD.MOV.U32 R41, RZ, RZ, R47 ;  /* 0x000000ffff297224 */ /* 0x000fc400078e002f */
[----:B------:R-:W-:Y:S02]  /*ecb0*/  IMAD.MOV.U32 R43, RZ, RZ, R46 ;  /* 0x000000ffff2b7224 */ /* 0x000fe400078e002e */
[----:B------:R-:W-:Y:S01]  /*ecc0*/  IMAD.MOV.U32 R103, RZ, RZ, R44 ;  /* 0x000000ffff677224 */ /* 0x000fe200078e002c */
[-C--:B------:R-:W-:Y:S06]  /*ecd0*/  HMMA.16816.F32 R36, R24, R8.reuse, R168 ;  /* 0x000000081824723c */ /* 0x080fec00000018a8 */
[----:B------:R-:W-:Y:S06]  /*ece0*/  HMMA.16816.F32 R44, R20, R8, R160 ;  /* 0x00000008142c723c */ /* 0x000fec00000018a0 */
[----:B------:R-:W-:Y:S01]  /*ecf0*/  HMMA.16816.F32 R32, R24, R10, R164 ;  /* 0x0000000a1820723c */ /* 0x000fe200000018a4 */
[----:B------:R-:W1:Y:S01]  /*ed00*/  LDSM.16.MT88.4 R8, [R206+0x4000] ;  /* 0x00400000ce08783b */ /* 0x000e620000004200 */
[-C--:B------:R-:W-:Y:S01]  /*ed10*/  FMUL.FTZ R144, R144, R71.reuse ;  /* 0x0000004790907220 */ /* 0x080fe20000410000 */
[----:B------:R-:W-:Y:S01]  /*ed20*/  FMUL.FTZ R145, R145, R71 ;  /* 0x0000004791917220 */ /* 0x000fe20000410000 */
[-C--:B------:R-:W-:Y:S01]  /*ed30*/  FMUL.FTZ R146, R146, R69.reuse ;  /* 0x0000004592927220 */ /* 0x080fe20000410000 */
[----:B------:R-:W-:Y:S01]  /*ed40*/  FMUL.FTZ R147, R147, R69 ;  /* 0x0000004593937220 */ /* 0x000fe20000410000 */
        /* <DEDUP_REMOVED lines=8> */
[-C--:B------:R-:W-:Y:S01]  /*edd0*/  FMUL.FTZ R140, R140, R71.reuse ;  /* 0x000000478c8c7220 */ /* 0x080fe20000410000 */
[----:B------:R-:W-:Y:S01]  /*ede0*/  FMUL.FTZ R141, R141, R71 ;  /* 0x000000478d8d7220 */ /* 0x000fe20000410000 */
[-C--:B------:R-:W-:Y:S01]  /*edf0*/  FMUL.FTZ R142, R142, R69.reuse ;  /* 0x000000458e8e7220 */ /* 0x080fe20000410000 */
[----:B------:R-:W-:Y:S01]  /*ee00*/  FMUL.FTZ R143, R143, R69 ;  /* 0x000000458f8f7220 */ /* 0x000fe20000410000 */
[----:B------:R-:W-:Y:S01]  /*ee10*/  MOV R89, R43 ;  /* 0x0000002b00597202 */ /* 0x000fe20000000f00 */
[----:B------:R-:W-:-:S02]  /*ee20*/  IMAD.MOV.U32 R160, RZ, RZ, R41 ;  /* 0x000000ffffa07224 */ /* 0x000fc400078e0029 */
[----:B------:R-:W-:Y:S02]  /*ee30*/  IMAD.MOV.U32 R171, RZ, RZ, R42 ;  /* 0x000000ffffab7224 */ /* 0x000fe400078e002a */
[----:B------:R-:W-:Y:S02]  /*ee40*/  IMAD.MOV.U32 R169, RZ, RZ, R40 ;  /* 0x000000ffffa97224 */ /* 0x000fe400078e0028 */
[----:B------:R-:W-:Y:S02]  /*ee50*/  IMAD.MOV.U32 R161, RZ, RZ, R13 ;  /* 0x000000ffffa17224 */ /* 0x000fe400078e000d */
[----:B------:R-:W-:Y:S01]  /*ee60*/  IMAD.MOV.U32 R90, RZ, RZ, R14 ;  /* 0x000000ffff5a7224 */ /* 0x000fe200078e000e */
[-C--:B-1----:R-:W-:Y:S06]  /*ee70*/  HMMA.16816.F32 R40, R20, R8.reuse, R144 ;  /* 0x000000081428723c */ /* 0x082fec0000001890 */
[----:B------:R-:W-:Y:S01]  /*ee80*/  HMMA.16816.F32 R28, R24, R8, R156 ;  /* 0x00000008181c723c */ /* 0x000fe2000000189c */
[----:B------:R-:W-:-:S05]  /*ee90*/  IMAD.MOV.U32 R146, RZ, RZ, R15 ;  /* 0x000000ffff927224 */ /* 0x000fca00078e000f */
[-C--:B------:R-:W-:Y:S06]  /*eea0*/  HMMA.16816.F32 R24, R24, R10.reuse, R152 ;  /* 0x0000000a1818723c */ /* 0x080fec0000001898 */
[----:B------:R-:W-:Y:S01]  /*eeb0*/  HMMA.16816.F32 R12, R20, R10, R140 ;  /* 0x0000000a140c723c */ /* 0x000fe2000000188c */
[----:B------:R-:W1:Y:S05]  /*eec0*/  LDSM.16.MT88.4 R8, [R205+0x4400] ;  /* 0x00440000cd08783b */ /* 0x000e6a0000004200 */
[-C--:B-1----:R-:W-:Y:S06]  /*eed0*/  HMMA.16816.F32 R44, R56, R8.reuse, R44 ;  /* 0x00000008382c723c */ /* 0x082fec000000182c */
[C---:B------:R-:W-:Y:S06]  /*eee0*/  HMMA.16816.F32 R36, R48.reuse, R8, R36 ;  /* 0x000000083024723c */ /* 0x040fec0000001824 */
[-C--:B------:R-:W-:Y:S06]  /*eef0*/  HMMA.16816.F32 R32, R48, R10.reuse, R32 ;  /* 0x0000000a3020723c */ /* 0x080fec0000001820 */
[C---:B------:R-:W-:Y:S01]  /*ef00*/  HMMA.16816.F32 R20, R56.reuse, R10, R148 ;  /* 0x0000000a3814723c */ /* 0x040fe20000001894 */
[----:B------:R-:W1:Y:S05]  /*ef10*/  LDSM.16.MT88.4 R8, [R206+0x4400] ;  /* 0x00440000ce08783b */ /* 0x000e6a0000004200 */
[-C--:B-1----:R-:W-:Y:S06]  /*ef20*/  HMMA.16816.F32 R40, R56, R8.reuse, R40 ;  /* 0x000000083828723c */ /* 0x082fec0000001828 */
[C---:B------:R-:W-:Y:S06]  /*ef30*/  HMMA.16816.F32 R28, R48.reuse, R8, R28 ;  /* 0x00000008301c723c */ /* 0x040fec000000181c */
[-C--:B------:R-:W-:Y:S06]  /*ef40*/  HMMA.16816.F32 R24, R48, R10.reuse, R24 ;  /* 0x0000000a3018723c */ /* 0x080fec0000001818 */
[----:B------:R-:W-:Y:S01]  /*ef50*/  HMMA.16816.F32 R12, R56, R10, R12 ;  /* 0x0000000a380c723c */ /* 0x000fe2000000180c */
[----:B------:R-:W1:Y:S01]  /*ef60*/  LDSM.16.MT88.4 R8, [R205+0x4800] ;  /* 0x00480000cd08783b */ /* 0x000e620000004200 */
[----:B------:R-:W-:-:S02]  /*ef70*/  IMAD.MOV.U32 R167, RZ, RZ, R75 ;  /* 0x000000ffffa77224 */ /* 0x000fc400078e004b */
[----:B------:R-:W-:Y:S02]  /*ef80*/  IMAD.MOV.U32 R147, RZ, RZ, R74 ;  /* 0x000000ffff937224 */ /* 0x000fe400078e004a */
[----:B------:R-:W-:Y:S02]  /*ef90*/  IMAD.MOV.U32 R145, RZ, RZ, R73 ;  /* 0x000000ffff917224 */ /* 0x000fe400078e0049 */
[----:B------:R-:W-:Y:S01]  /*efa0*/  IMAD.MOV.U32 R91, RZ, RZ, R72 ;  /* 0x000000ffff5b7224 */ /* 0x000fe200078e0048 */
[----:B------:R-:W-:Y:S01]  /*efb0*/  LOP3.LUT R6, R55, R68, R235, 0x96, !PT ;  /* 0x0000004437067212 */ /* 0x000fe200078e96eb */
[----:B------:R-:W-:Y:S01]  /*efc0*/  FFMA.FTZ R5, R224, UR14, -R2 ;  /* 0x0000000ee0057c23 */ /* 0x000fe20008010802 */
[-C--:B-1----:R-:W-:Y:S06]  /*efd0*/  HMMA.16816.F32 R72, R60, R8.reuse, R44 ;  /* 0x000000083c48723c */ /* 0x082fec000000182c */
[C---:B------:R-:W-:Y:S06]  /*efe0*/  HMMA.16816.F32 R36, R16.reuse, R8, R36 ;  /* 0x000000081024723c */ /* 0x040fec0000001824 */
[-C--:B------:R-:W-:Y:S06]  /*eff0*/  HMMA.16816.F32 R32, R16, R10.reuse, R32 ;  /* 0x0000000a1020723c */ /* 0x080fec0000001820 */
[----:B------:R-:W-:Y:S01]  /*f000*/  HMMA.16816.F32 R56, R60, R10, R20 ;  /* 0x0000000a3c38723c */ /* 0x000fe20000001814 */
[----:B------:R-:W1:Y:S01]  /*f010*/  LDSM.16.MT88.4 R8, [R206+0x4800] ;  /* 0x00480000ce08783b */ /* 0x000e620000004200 */
[----:B------:R2:W-:Y:S01]  /*f020*/  MUFU.EX2 R162, R5 ;  /* 0x0000000500a27308 */ /* 0x0005e20000000800 */
[----:B------:R-:W-:-:S02]  /*f030*/  VIADD R144, R223, 0x646e171e ;  /* 0x646e171edf907836 */ /* 0x000fc40000000000 */
[----:B------:R-:W-:Y:S01]  /*f040*/  IMAD.WIDE.U32 R6, R6, -0x2daee0ad, RZ ;  /* 0xd2511f5306067825 */ /* 0x000fe200078e00ff */
[----:B------:R-:W3:Y:S03]  /*f050*/  LDSM.16.MT88.4 R20, [R205+0x4c00] ;  /* 0x004c0000cd14783b */ /* 0x000ee60000004200 */
[----:B--2---:R-:W-:-:S04]  /*f060*/  FFMA.FTZ R5, R225, UR14, -R2 ;  /* 0x0000000ee1057c23 */ /* 0x004fc80008010802 */
[----:B------:R2:W-:Y:S02]  /*f070*/  MUFU.EX2 R166, R5 ;  /* 0x0000000500a67308 */ /* 0x0005e40000000800 */
[----:B--2---:R-:W-:Y:S01]  /*f080*/  LOP3.LUT R5, R7, R70, R144, 0x96, !PT ;  /* 0x0000004607057212 */ /* 0x004fe200078e9690 */
[----:B-1----:R-:W-:Y:S01]  /*f090*/  HMMA.16816.F32 R48, R60, R8, R40 ;  /* 0x000000083c30723c */ /* 0x002fe20000001828 */
[----:B------:R-:W-:-:S05]  /*f0a0*/  LOP3.LUT R7, R6, 0xffff, RZ, 0xc0, !PT ;  /* 0x0000ffff06077812 */ /* 0x000fca00078ec0ff */
[C---:B------:R-:W-:Y:S06]  /*f0b0*/  HMMA.16816.F32 R28, R16.reuse, R8, R28 ;  /* 0x00000008101c723c */ /* 0x040fec000000181c */
[----:B------:R-:W-:Y:S01]  /*f0c0*/  HMMA.16816.F32 R24, R16, R10, R24 ;  /* 0x0000000a1018723c */ /* 0x000fe20000001818 */
[----:B------:R-:W-:-:S05]  /*f0d0*/  SHF.R.U32.HI R9, RZ, 0x18, R6 ;  /* 0x00000018ff097819 */ /* 0x000fca0000011606 */
[----:B------:R-:W-:Y:S01]  /*f0e0*/  HMMA.16816.F32 R40, R60, R10, R12 ;  /* 0x0000000a3c28723c */ /* 0x000fe2000000180c */
[----:B------:R-:W-:Y:S01]  /*f0f0*/  FFMA.FTZ R8, R92, UR14, -R2 ;  /* 0x0000000e5c087c23 */ /* 0x000fe20008010802 */
[----:B------:R-:W1:Y:S05]  /*f100*/  LDSM.16.MT88.4 R16, [R206+0x4c00] ;  /* 0x004c0000ce10783b */ /* 0x000e6a0000004200 */
[----:B------:R-:W-:Y:S02]  /*f110*/  LOP3.LUT R11, R6, 0xff, RZ, 0xc0, !PT ;  /* 0x000000ff060b7812 */ /* 0x000fe400078ec0ff */
[----:B------:R-:W-:Y:S02]  /*f120*/  SHF.R.U32.HI R10, RZ, 0x10, R6 ;  /* 0x00000010ff0a7819 */ /* 0x000fe40000011606 */
[----:B------:R-:W-:-:S04]  /*f130*/  SHF.R.U32.HI R6, RZ, 0x8, R7 ;  /* 0x00000008ff067819 */ /* 0x000fc80000011607 */
[----:B------:R-:W-:Y:S02]  /*f140*/  PRMT R12, R11, 0x5410, R6 ;  /* 0x000054100b0c7816 */ /* 0x000fe40000000006 */
[----:B------:R-:W-:-:S04]  /*f150*/  LOP3.LUT R6, R10, 0xff, RZ, 0xc0, !PT ;  /* 0x000000ff0a067812 */ /* 0x000fc800078ec0ff */
[----:B------:R-:W-:Y:S02]  /*f160*/  PRMT R11, R6, 0x5410, R9 ;  /* 0x00005410060b7816 */ /* 0x000fe40000000009 */
[----:B------:R-:W-:Y:S01]  /*f170*/  LOP3.LUT R6, R5, 0xffff, RZ, 0xc0, !PT ;  /* 0x0000ffff05067812 */ /* 0x000fe200078ec0ff */
[----:B------:R2:W-:Y:S01]  /*f180*/  MUFU.EX2 R158, R8 ;  /* 0x00000008009e7308 */ /* 0x0005e20000000800 */
[----:B------:R-:W-:-:S07]  /*f190*/  FFMA.FTZ R7, R93, UR14, -R2 ;  /* 0x0000000e5d077c23 */ /* 0x000fce0008010802 */
[----:B------:R4:W3:Y:S01]  /*f1a0*/  MUFU.EX2 R142, R7 ;  /* 0x00000007008e7308 */ /* 0x0008e20000000800 */
[----:B--2---:R-:W-:Y:S01]  /*f1b0*/  SHF.R.U32.HI R8, RZ, 0x8, R6 ;  /* 0x00000008ff087819 */ /* 0x004fe20000011606 */
[----:B------:R-:W-:-:S06]  /*f1c0*/  FFMA.FTZ R6, R97, UR14, -R0 ;  /* 0x0000000e61067c23 */ /* 0x000fcc0008010800 */
[----:B------:R2:W-:Y:S01]  /*f1d0*/  MUFU.EX2 R157, R6 ;  /* 0x00000006009d7308 */ /* 0x0005e20000000800 */
[----:B----4-:R-:W-:Y:S01]  /*f1e0*/  FFMA.FTZ R7, R226, UR14, -R0 ;  /* 0x0000000ee2077c23 */ /* 0x010fe20008010800 */
[----:B------:R-:W-:-:S06]  /*f1f0*/  LOP3.LUT R10, R5, 0xff, RZ, 0xc0, !PT ;  /* 0x000000ff050a7812 */ /* 0x000fcc00078ec0ff */
[----:B------:R4:W-:Y:S01]  /*f200*/  MUFU.EX2 R163, R7 ;  /* 0x0000000700a37308 */ /* 0x0009e20000000800 */
[----:B------:R-:W-:Y:S01]  /*f210*/  SHF.R.U32.HI R9, RZ, 0x18, R5 ;  /* 0x00000018ff097819 */ /* 0x000fe20000011605 */
[----:B--2---:R-:W-:-:S06]  /*f220*/  FFMA.FTZ R6, R96, UR14, -R0 ;  /* 0x0000000e60067c23 */ /* 0x004fcc0008010800 */
[----:B------:R3:W2:Y:S01]  /*f230*/  MUFU.EX2 R141, R6 ;  /* 0x00000006008d7308 */ /* 0x0006a20000000800 */
[----:B----4-:R-:W-:-:S04]  /*f240*/  SHF.R.U32.HI R7, RZ, 0x10, R5 ;  /* 0x00000010ff077819 */ /* 0x010fc80000011605 */
[----:B------:R-:W-:Y:S01]  /*f250*/  LOP3.LUT R5, R7, 0xff, RZ, 0xc0, !PT ;  /* 0x000000ff07057812 */ /* 0x000fe200078ec0ff */
[----:B------:R-:W-:-:S03]  /*f260*/  FFMA.FTZ R7, R227, UR14, -R0 ;  /* 0x0000000ee3077c23 */ /* 0x000fc60008010800 */
[----:B------:R-:W-:Y:S02]  /*f270*/  PRMT R9, R5, 0x5410, R9 ;  /* 0x0000541005097816 */ /* 0x000fe40000000009 */
[--C-:B------:R-:W-:Y:S01]  /*f280*/  HSET2.LE.AND R5, R12, R133.reuse, PT ;  /* 0x000000850c057233 */ /* 0x100fe20003803000 */
[----:B------:R-:W4:Y:S01]  /*f290*/  MUFU.EX2 R165, R7 ;  /* 0x0000000700a57308 */ /* 0x000f220000000800 */
[----:B---3--:R-:W-:Y:S02]  /*f2a0*/  F2FP.F16.F32.PACK_AB R6, R142, R158 ;  /* 0x0000009e8e06723e */ /* 0x008fe400000000ff */
[----:B------:R-:W-:Y:S02]  /*f2b0*/  PRMT R8, R10, 0x5410, R8 ;  /* 0x000054100a087816 */ /* 0x000fe40000000008 */
[----:B------:R-:W-:Y:S02]  /*f2c0*/  LOP3.LUT R10, R5, R6, RZ, 0xc0, !PT ;  /* 0x00000006050a7212 */ /* 0x000fe400078ec0ff */
[----:B------:R-:W-:-:S02]  /*f2d0*/  HSET2.LE.AND R5, R11, R133, PT ;  /* 0x000000850b057233 */ /* 0x000fc40003803000 */
[----:B--2---:R-:W-:-:S04]  /*f2e0*/  F2FP.F16.F32.PACK_AB R6, R141, R157 ;  /* 0x0000009d8d06723e */ /* 0x004fc800000000ff */
[----:B------:R-:W-:Y:S02]  /*f2f0*/  LOP3.LUT R11, R5, R6, RZ, 0xc0, !PT ;  /* 0x00000006050b7212 */ /* 0x000fe400078ec0ff */
[----:B------:R-:W-:Y:S02]  /*f300*/  HSET2.LE.AND R5, R8, R133, PT ;  /* 0x0000008508057233 */ /* 0x000fe40003803000 */
[----:B------:R-:W-:-:S04]  /*f310*/  F2FP.F16.F32.PACK_AB R6, R166, R162 ;  /* 0x000000a2a606723e */ /* 0x000fc800000000ff */
[----:B------:R-:W-:Y:S02]  /*f320*/  LOP3.LUT R8, R5, R6, RZ, 0xc0, !PT ;  /* 0x0000000605087212 */ /* 0x000fe400078ec0ff */
[----:B------:R-:W-:Y:S02]  /*f330*/  HSET2.LE.AND R5, R9, R133, PT ;  /* 0x0000008509057233 */ /* 0x000fe40003803000 */
[----:B----4-:R-:W-:-:S04]  /*f340*/  F2FP.F16.F32.PACK_AB R6, R165, R163 ;  /* 0x000000a3a506723e */ /* 0x010fc800000000ff */
[----:B------:R-:W-:Y:S01]  /*f350*/  LOP3.LUT R9, R5, R6, RZ, 0xc0, !PT ;  /* 0x0000000605097212 */ /* 0x000fe200078ec0ff */
[----:B------:R-:W-:Y:S01]  /*f360*/  FFMA.FTZ R5, R128, UR14, -R4 ;  /* 0x0000000e80057c23 */ /* 0x000fe20008010804 */
[----:B------:R-:W-:-:S03]  /*f370*/  LOP3.LUT R6, R81, R82, R235, 0x96, !PT ;  /* 0x0000005251067212 */ /* 0x000fc600078e96eb */
[----:B------:R2:W-:Y:S02]  /*f380*/  MUFU.EX2 R170, R5 ;  /* 0x0000000500aa7308 */ /* 0x0005e40000000800 */
[----:B------:R-:W-:Y:S01]  /*f390*/  IMAD.WIDE.U32 R6, R6, -0x2daee0ad, RZ ;  /* 0xd2511f5306067825 */ /* 0x000fe200078e00ff */
[----:B------:R-:W-:Y:S03]  /*f3a0*/  HMMA.16816.F32 R44, R8, R20, R36 ;  /* 0x00000014082c723c */ /* 0x000fe60000001824 */
[----:B--2---:R-:W-:-:S04]  /*f3b0*/  FFMA.FTZ R5, R129, UR14, -R4 ;  /* 0x0000000e81057c23 */ /* 0x004fc80008010804 */
[----:B------:R2:W-:Y:S01]  /*f3c0*/  MUFU.EX2 R168, R5 ;  /* 0x0000000500a87308 */ /* 0x0005e20000000800 */
[C---:B------:R-:W-:Y:S06]  /*f3d0*/  HMMA.16816.F32 R36, R8.reuse, R22, R32 ;  /* 0x000000160824723c */ /* 0x040fec0000001820 */
[----:B-1----:R-:W-:Y:S01]  /*f3e0*/  HMMA.16816.F32 R32, R8, R16, R28 ;  /* 0x000000100820723c */ /* 0x002fe2000000181c */
[----:B--2---:R-:W-:-:S04]  /*f3f0*/  FFMA.FTZ R5, R120, UR14, -R4 ;  /* 0x0000000e78057c23 */ /* 0x004fc80008010804 */
[----:B------:R1:W-:Y:S01]  /*f400*/  MUFU.EX2 R164, R5 ;  /* 0x0000000500a47308 */ /* 0x0003e20000000800 */
[----:B------:R-:W-:Y:S07]  /*f410*/  HMMA.16816.F32 R24, R8, R18, R24 ;  /* 0x000000120818723c */ /* 0x000fee0000001818 */
[----:B------:R-:W-:Y:S02]  /*f420*/  LOP3.LUT R11, R6, 0xff, RZ, 0xc0, !PT ;  /* 0x000000ff060b7812 */ /* 0x000fe400078ec0ff */
[----:B------:R-:W-:-:S02]  /*f430*/  SHF.R.U32.HI R10, RZ, 0x10, R6 ;  /* 0x00000010ff0a7819 */ /* 0x000fc40000011606 */
[----:B------:R-:W-:Y:S02]  /*f440*/  SHF.R.U32.HI R9, RZ, 0x18, R6 ;  /* 0x00000018ff097819 */ /* 0x000fe40000011606 */
[----:B-1----:R-:W-:Y:S02]  /*f450*/  LOP3.LUT R5, R7, R84, R144, 0x96, !PT ;  /* 0x0000005407057212 */ /* 0x002fe400078e9690 */
[----:B------:R-:W-:-:S04]  /*f460*/  LOP3.LUT R7, R6, 0xffff, RZ, 0xc0, !PT ;  /* 0x0000ffff06077812 */ /* 0x000fc800078ec0ff */
[----:B------:R-:W-:Y:S01]  /*f470*/  SHF.R.U32.HI R6, RZ, 0x8, R7 ;  /* 0x00000008ff067819 */ /* 0x000fe20000011607 */
[----:B------:R-:W-:Y:S01]  /*f480*/  FFMA.FTZ R8, R121, UR14, -R4 ;  /* 0x0000000e79087c23 */ /* 0x000fe20008010804 */
[----:B------:R-:W-:Y:S02]  /*f490*/  FFMA.FTZ R7, R122, UR14, -R3 ;  /* 0x0000000e7a077c23 */ /* 0x000fe40008010803 */
[----:B------:R-:W-:Y:S02]  /*f4a0*/  PRMT R12, R11, 0x5410, R6 ;  /* 0x000054100b0c7816 */ /* 0x000fe40000000006 */
[----:B------:R-:W-:Y:S01]  /*f4b0*/  LOP3.LUT R6, R10, 0xff, RZ, 0xc0, !PT ;  /* 0x000000ff0a067812 */ /* 0x000fe200078ec0ff */
[----:B------:R1:W2:Y:S03]  /*f4c0*/  MUFU.EX2 R156, R8 ;  /* 0x00000008009c7308 */ /* 0x0002a60000000800 */
[----:B------:R-:W-:-:S02]  /*f4d0*/  PRMT R11, R6, 0x5410, R9 ;  /* 0x00005410060b7816 */ /* 0x000fc40000000009 */
[----:B------:R-:W-:-:S03]  /*f4e0*/  LOP3.LUT R6, R5, 0xffff, RZ, 0xc0, !PT ;  /* 0x0000ffff05067812 */ /* 0x000fc600078ec0ff */
[----:B------:R3:W-:Y:S01]  /*f4f0*/  MUFU.EX2 R159, R7 ;  /* 0x00000007009f7308 */ /* 0x0007e20000000800 */
[----:B------:R-:W-:Y:S01]  /*f500*/  IMAD.MOV.U32 R153, RZ, RZ, R161 ;  /* 0x000000ffff997224 */ /* 0x000fe200078e00a1 */
[----:B------:R-:W-:Y:S02]  /*f510*/  LOP3.LUT R10, R5, 0xff, RZ, 0xc0, !PT ;  /* 0x000000ff050a7812 */ /* 0x000fe400078ec0ff */
[----:B------:R-:W-:Y:S02]  /*f520*/  SHF.R.U32.HI R9, RZ, 0x18, R5 ;  /* 0x00000018ff097819 */ /* 0x000fe40000011605 */
[----:B-1----:R-:W-:Y:S01]  /*f530*/  SHF.R.U32.HI R8, RZ, 0x8, R6 ;  /* 0x00000008ff087819 */ /* 0x002fe20000011606 */
[--C-:B------:R-:W-:Y:S01]  /*f540*/  FFMA.FTZ R6, R130, UR14, -R3.reuse ;  /* 0x0000000e82067c23 */ /* 0x100fe20008010803 */
[----:B---3--:R-:W-:-:S04]  /*f550*/  FFMA.FTZ R7, R123, UR14, -R3 ;  /* 0x0000000e7b077c23 */ /* 0x008fc80008010803 */
[----:B------:R1:W3:Y:S01]  /*f560*/  MUFU.EX2 R143, R7 ;  /* 0x00000007008f7308 */ /* 0x0002e20000000800 */
[----:B------:R-:W-:-:S07]  /*f570*/  IMAD.MOV.U32 R152, RZ, RZ, R167 ;  /* 0x000000ffff987224 */ /* 0x000fce00078e00a7 */
[----:B------:R4:W-:Y:S01]  /*f580*/  MUFU.EX2 R161, R6 ;  /* 0x0000000600a17308 */ /* 0x0009e20000000800 */
[----:B-1----:R-:W-:-:S04]  /*f590*/  SHF.R.U32.HI R7, RZ, 0x10, R5 ;  /* 0x00000010ff077819 */ /* 0x002fc80000011605 */
[----:B------:R-:W-:Y:S01]  /*f5a0*/  LOP3.LUT R5, R7, 0xff, RZ, 0xc0, !PT ;  /* 0x000000ff07057812 */ /* 0x000fe200078ec0ff */
[----:B----4-:R-:W-:-:S03]  /*f5b0*/  FFMA.FTZ R6, R131, UR14, -R3 ;  /* 0x0000000e83067c23 */ /* 0x010fc60008010803 */
[----:B------:R-:W-:Y:S02]  /*f5c0*/  PRMT R7, R5, 0x5410, R9 ;  /* 0x0000541005077816 */ /* 0x000fe40000000009 */
[----:B------:R-:W-:Y:S01]  /*f5d0*/  HSET2.LE.AND R5, R12, R133, PT ;  /* 0x000000850c057233 */ /* 0x000fe20003803000 */
[----:B------:R2:W1:Y:S01]  /*f5e0*/  MUFU.EX2 R167, R6 ;  /* 0x0000000600a77308 */ /* 0x0004620000000800 */
[----:B------:R-:W-:Y:S02]  /*f5f0*/  PRMT R8, R10, 0x5410, R8 ;  /* 0x000054100a087816 */ /* 0x000fe40000000008 */
[----:B--2---:R-:W-:-:S04]  /*f600*/  F2FP.F16.F32.PACK_AB R6, R156, R164 ;  /* 0x000000a49c06723e */ /* 0x004fc800000000ff */
[----:B------:R-:W-:Y:S02]  /*f610*/  LOP3.LUT R10, R5, R6, RZ, 0xc0, !PT ;  /* 0x00000006050a7212 */ /* 0x000fe400078ec0ff */
[----:B------:R-:W-:Y:S02]  /*f620*/  HSET2.LE.AND R5, R11, R133, PT ;  /* 0x000000850b057233 */ /* 0x000fe40003803000 */
[----:B---3--:R-:W-:-:S04]  /*f630*/  F2FP.F16.F32.PACK_AB R6, R143, R159 ;  /* 0x0000009f8f06723e */ /* 0x008fc800000000ff */
[----:B------:R-:W-:Y:S02]  /*f640*/  LOP3.LUT R11, R5, R6, RZ, 0xc0, !PT ;  /* 0x00000006050b7212 */ /* 0x000fe400078ec0ff */
[----:B------:R-:W-:Y:S02]  /*f650*/  HSET2.LE.AND R5, R8, R133, PT ;  /* 0x0000008508057233 */ /* 0x000fe40003803000 */
[----:B------:R-:W-:Y:S01]  /*f660*/  F2FP.F16.F32.PACK_AB R6, R168, R170 ;  /* 0x000000aaa806723e */ /* 0x000fe200000000ff */
[----:B------:R-:W-:-:S03]  /*f670*/  UIADD3 UR4, UR6, 0x2, URZ ;  /* 0x0000000206047890 */ /* 0x000fc6000fffe03f */
[----:B------:R-:W-:Y:S02]  /*f680*/  LOP3.LUT R8, R5, R6, RZ, 0xc0, !PT ;  /* 0x0000000605087212 */ /* 0x000fe400078ec0ff */
[----:B------:R-:W-:Y:S02]  /*f690*/  HSET2.LE.AND R5, R7, R133, PT ;  /* 0x0000008507057233 */ /* 0x000fe40003803000 */
[----:B-1----:R-:W-:-:S04]  /*f6a0*/  F2FP.F16.F32.PACK_AB R6, R167, R161 ;  /* 0x000000a1a706723e */ /* 0x002fc800000000ff */
[----:B------:R-:W-:Y:S02]  /*f6b0*/  LOP3.LUT R9, R5, R6, RZ, 0xc0, !PT ;  /* 0x0000000605097212 */ /* 0x000fe400078ec0ff */
[----:B------:R-:W-:-:S05]  /*f6c0*/  LOP3.LUT R5, R87, UR4, R223, 0x96, !PT ;  /* 0x0000000457057c12 */ /* 0x000fca000f8e96df */
[----:B------:R-:W-:Y:S01]  /*f6d0*/  IMAD.WIDE.U32 R12, R5, -0x326172a9, RZ ;  /* 0xcd9e8d57050c7825 */ /* 0x000fe200078e00ff */
[----:B------:R-:W-:Y:S04]  /*f6e0*/  HMMA.16816.F32 R60, R8, R20, R72 ;  /* 0x00000014083c723c */ /* 0x000fe80000001848 */
[----:B------:R-:W-:Y:S02]  /*f6f0*/  LOP3.LUT R6, R13, R78, R77, 0x96, !PT ;  /* 0x0000004e0d067212 */ /* 0x000fe400078e964d */
[----:B------:R-:W-:Y:S01]  /*f700*/  LOP3.LUT R5, R53, R12, R184, 0x96, !PT ;  /* 0x0000000c35057212 */ /* 0x000fe200078e96b8 */
[----:B------:R-:W-:Y:S02]  /*f710*/  IMAD.MOV.U32 R68, RZ, RZ, R145 ;  /* 0x000000ffff447224 */ /* 0x000fe400078e0091 */
[----:B------:R-:W-:-:S02]  /*f720*/  IMAD.MOV.U32 R55, RZ, RZ, R146 ;  /* 0x000000ffff377224 */ /* 0x000fc400078e0092 */
[----:B------:R-:W-:Y:S02]  /*f730*/  IMAD.MOV.U32 R70, RZ, RZ, R147 ;  /* 0x000000ffff467224 */ /* 0x000fe400078e0093 */
[----:B------:R-:W-:Y:S01]  /*f740*/  IMAD.MOV.U32 R28, RZ, RZ, R179 ;  /* 0x000000ffff1c7224 */ /* 0x000fe200078e00b3 */
[----:B------:R-:W-:Y:S01]  /*f750*/  HMMA.16816.F32 R120, R8, R16, R48 ;  /* 0x000000100878723c */ /* 0x000fe20000001830 */
[----:B------:R-:W-:Y:S01]  /*f760*/  IMAD.MOV.U32 R147, RZ, RZ, R127 ;  /* 0x000000ffff937224 */ /* 0x000fe200078e007f */
[----:B------:R-:W1:Y:S01]  /*f770*/  LDSM.16.MT88.4 R48, [R205+0x5000] ;  /* 0x00500000cd30783b */ /* 0x000e620000004200 */
[----:B------:R-:W-:Y:S02]  /*f780*/  IMAD.MOV.U32 R144, RZ, RZ, R126 ;  /* 0x000000ffff907224 */ /* 0x000fe400078e007e */
[----:B------:R-:W-:Y:S02]  /*f790*/  IMAD.MOV.U32 R84, RZ, RZ, R125 ;  /* 0x000000ffff547224 */ /* 0x000fe400078e007d */
[----:B------:R-:W-:-:S02]  /*f7a0*/  IMAD.MOV.U32 R145, RZ, RZ, R124 ;  /* 0x000000ffff917224 */ /* 0x000fc400078e007c */
[----:B------:R-:W-:Y:S01]  /*f7b0*/  IMAD.MOV.U32 R146, RZ, RZ, R119 ;  /* 0x000000ffff927224 */ /* 0x000fe200078e0077 */
[C---:B------:R-:W-:Y:S01]  /*f7c0*/  HMMA.16816.F32 R124, R8.reuse, R18, R40 ;  /* 0x00000012087c723c */ /* 0x040fe20000001828 */
[----:B------:R-:W-:Y:S02]  /*f7d0*/  IMAD.MOV.U32 R179, RZ, RZ, R118 ;  /* 0x000000ffffb37224 */ /* 0x000fe400078e0076 */
[----:B------:R-:W-:Y:S02]  /*f7e0*/  IMAD.MOV.U32 R82, RZ, RZ, R117 ;  /* 0x000000ffff527224 */ /* 0x000fe400078e0075 */
[----:B------:R-:W-:Y:S02]  /*f7f0*/  IMAD.MOV.U32 R128, RZ, RZ, R116 ;  /* 0x000000ffff807224 */ /* 0x000fe400078e0074 */
[----:B------:R-:W-:Y:S01]  /*f800*/  HMMA.16816.F32 R116, R8, R22, R56 ;  /* 0x000000160874723c */ /* 0x000fe20000001838 */
[----:B------:R-:W-:Y:S01]  /*f810*/  IMAD.WIDE.U32 R6, R6, -0x2daee0ad, RZ ;  /* 0xd2511f5306067825 */ /* 0x000fe200078e00ff */
[----:B------:R-:W2:Y:S05]  /*f820*/  LDSM.16.MT88.4 R56, [R206+0x5000] ;  /* 0x00500000ce38783b */ /* 0x000eaa0000004200 */
        /* <DEDUP_REMOVED lines=11> */
[----:B------:R-:W-:-:S04]  /*f8e0*/  FFMA.FTZ R5, R173, UR14, -R2 ;  /* 0x0000000ead057c23 */ /* 0x000fc80008010802 */
[----:B------:R-:W-:Y:S01]  /*f8f0*/  IMAD.WIDE.U32 R6, R6, -0x326172a9, RZ ;  /* 0xcd9e8d5706067825 */ /* 0x000fe200078e00ff */
[----:B------:R3:W-:Y:S03]  /*f900*/  MUFU.EX2 R130, R5 ;  /* 0x0000000500827308 */ /* 0x0007e60000000800 */
[--C-:B------:R-:W-:Y:S01]  /*f910*/  FFMA.FTZ R8, R105, UR14, -R2.reuse ;  /* 0x0000000e69087c23 */ /* 0x100fe20008010802 */
[----:B------:R-:W-:Y:S01]  /*f920*/  FFMA.FTZ R9, R172, UR14, -R2 ;  /* 0x0000000eac097c23 */ /* 0x000fe20008010802 */
[----:B------:R-:W-:-:S03]  /*f930*/  IMAD.WIDE.U32 R14, R10, -0x326172a9, RZ ;  /* 0xcd9e8d570a0e7825 */ /* 0x000fc600078e00ff */
[----:B------:R4:W-:Y:S01]  /*f940*/  MUFU.EX2 R81, R8 ;  /* 0x0000000800517308 */ /* 0x0009e20000000800 */
[----:B---3--:R-:W-:-:S07]  /*f950*/  LOP3.LUT R5, R6, 0xffff, RZ, 0xc0, !PT ;  /* 0x0000ffff06057812 */ /* 0x008fce00078ec0ff */
[----:B------:R3:W-:Y:S01]  /*f960*/  MUFU.EX2 R140, R9 ;  /* 0x00000009008c7308 */ /* 0x0007e20000000800 */
[----:B------:R-:W-:Y:S01]  /*f970*/  IMAD.MOV.U32 R92, RZ, RZ, R171 ;  /* 0x000000ffff5c7224 */ /* 0x000fe200078e00ab */
[----:B----4-:R-:W-:Y:S02]  /*f980*/  SHF.R.U32.HI R8, RZ, 0x8, R5 ;  /* 0x00000008ff087819 */ /* 0x010fe40000011605 */
[----:B------:R-:W-:-:S04]  /*f990*/  LOP3.LUT R5, R6, 0xff, RZ, 0xc0, !PT ;  /* 0x000000ff06057812 */ /* 0x000fc800078ec0ff */
[----:B------:R-:W-:Y:S01]  /*f9a0*/  PRMT R17, R5, 0x5410, R8 ;  /* 0x0000541005117816 */ /* 0x000fe20000000008 */
[----:B---3--:R-:W-:Y:S01]  /*f9b0*/  FFMA.FTZ R9, R107, UR14, -R2 ;  /* 0x0000000e6b097c23 */ /* 0x008fe20008010802 */
[----:B------:R-:W-:-:S03]  /*f9c0*/  SHF.R.U32.HI R5, RZ, 0x10, R6 ;  /* 0x00000010ff057819 */ /* 0x000fc60000011606 */
[----:B------:R3:W4:Y:S01]  /*f9d0*/  MUFU.EX2 R171, R9 ;  /* 0x0000000900ab7308 */ /* 0x0007220000000800 */
[----:B------:R-:W-:Y:S01]  /*f9e0*/  LOP3.LUT R5, R5, 0xff, RZ, 0xc0, !PT ;  /* 0x000000ff05057812 */ /* 0x000fe200078ec0ff */
[----:B------:R-:W-:Y:S01]  /*f9f0*/  FFMA.FTZ R8, R108, UR14, -R0 ;  /* 0x0000000e6c087c23 */ /* 0x000fe20008010800 */
[----:B------:R-:W-:-:S05]  /*fa00*/  IMAD.MOV.U32 R93, RZ, RZ, R160 ;  /* 0x000000ffff5d7224 */ /* 0x000fca00078e00a0 */
[----:B------:R1:W-:Y:S01]  /*fa10*/  MUFU.EX2 R148, R8 ;  /* 0x0000000800947308 */ /* 0x0003e20000000800 */
[----:B---3--:R-:W-:Y:S02]  /*fa20*/  SHF.R.U32.HI R9, RZ, 0x18, R6 ;  /* 0x00000018ff097819 */ /* 0x008fe40000011606 */
[----:B------:R-:W-:Y:S01]  /*fa30*/  LOP3.LUT R6, R7, R14, R188, 0x96, !PT ;  /* 0x0000000e07067212 */ /* 0x000fe200078e96bc */
[----:B------:R-:W-:Y:S01]  /*fa40*/  FFMA.FTZ R7, R109, UR14, -R0 ;  /* 0x0000000e6d077c23 */ /* 0x000fe20008010800 */
[----:B------:R-:W-:Y:S02]  /*fa50*/  PRMT R11, R5, 0x5410, R9 ;  /* 0x00005410050b7816 */ /* 0x000fe40000000009 */
[C---:B------:R-:W-:Y:S01]  /*fa60*/  LOP3.LUT R5, R6.reuse, 0xffff, RZ, 0xc0, !PT ;  /* 0x0000ffff06057812 */ /* 0x040fe200078ec0ff */
[----:B------:R3:W2:Y:S01]  /*fa70*/  MUFU.EX2 R160, R7 ;  /* 0x0000000700a07308 */ /* 0x0006a20000000800 */
[----:B------:R-:W-:Y:S02]  /*fa80*/  LOP3.LUT R10, R6, 0xff, RZ, 0xc0, !PT ;  /* 0x000000ff060a7812 */ /* 0x000fe400078ec0ff */
[----:B------:R-:W-:-:S02]  /*fa90*/  SHF.R.U32.HI R9, RZ, 0x18, R6 ;  /* 0x00000018ff097819 */ /* 0x000fc40000011606 */
[----:B-1----:R-:W-:Y:S02]  /*faa0*/  SHF.R.U32.HI R8, RZ, 0x8, R5 ;  /* 0x00000008ff087819 */ /* 0x002fe40000011605 */
[----:B---3--:R-:W-:Y:S01]  /*fab0*/  SHF.R.U32.HI R7, RZ, 0x10, R6 ;  /* 0x00000010ff077819 */ /* 0x008fe20000011606 */
[----:B------:R-:W-:-:S03]  /*fac0*/  FFMA.FTZ R6, R174, UR14, -R0 ;  /* 0x0000000eae067c23 */ /* 0x000fc60008010800 */
[----:B------:R-:W-:Y:S01]  /*fad0*/  LOP3.LUT R5, R7, 0xff, RZ, 0xc0, !PT ;  /* 0x000000ff07057812 */ /* 0x000fe200078ec0ff */
[----:B------:R1:W-:Y:S03]  /*fae0*/  MUFU.EX2 R174, R6 ;  /* 0x0000000600ae7308 */ /* 0x0003e60000000800 */
[----:B------:R-:W-:Y:S02]  /*faf0*/  PRMT R7, R5, 0x5410, R9 ;  /* 0x0000541005077816 */ /* 0x000fe40000000009 */
[----:B------:R-:W-:Y:S02]  /*fb00*/  HSET2.LE.AND R5, R17, R133, PT ;  /* 0x0000008511057233 */ /* 0x000fe40003803000 */
[----:B------:R-:W-:Y:S01]  /*fb10*/  PRMT R8, R10, 0x5410, R8 ;  /* 0x000054100a087816 */ /* 0x000fe20000000008 */
[----:B-1----:R-:W-:-:S04]  /*fb20*/  FFMA.FTZ R6, R175, UR14, -R0 ;  /* 0x0000000eaf067c23 */ /* 0x002fc80008010800 */
[----:B------:R4:W1:Y:S02]  /*fb30*/  MUFU.EX2 R129, R6 ;  /* 0x0000000600817308 */ /* 0x0008640000000800 */
[----:B----4-:R-:W-:-:S04]  /*fb40*/  F2FP.F16.F32.PACK_AB R6, R171, R81 ;  /* 0x00000051ab06723e */ /* 0x010fc800000000ff */
[----:B------:R-:W-:Y:S02]  /*fb50*/  LOP3.LUT R10, R5, R6, RZ, 0xc0, !PT ;  /* 0x00000006050a7212 */ /* 0x000fe400078ec0ff */
[----:B------:R-:W-:Y:S02]  /*fb60*/  HSET2.LE.AND R5, R11, R133, PT ;  /* 0x000000850b057233 */ /* 0x000fe40003803000 */
[----:B--2---:R-:W-:-:S04]  /*fb70*/  F2FP.F16.F32.PACK_AB R6, R160, R148 ;  /* 0x00000094a006723e */ /* 0x004fc800000000ff */
        /* <DEDUP_REMOVED lines=8> */
[----:B------:R-:W-:Y:S01]  /*fc00*/  LOP3.LUT R6, R87, UR6, R223, 0x96, !PT ;  /* 0x0000000657067c12 */ /* 0x000fe2000f8e96df */
[----:B------:R-:W-:Y:S01]  /*fc10*/  IMAD.MOV.U32 R74, RZ, RZ, R110 ;  /* 0x000000ffff4a7224 */ /* 0x000fe200078e006e */
[----:B------:R-:W-:Y:S01]  /*fc20*/  MOV R225, R113 ;  /* 0x0000007100e17202 */ /* 0x000fe20000000f00 */
[----:B------:R-:W-:Y:S02]  /*fc30*/  IMAD.MOV.U32 R150, RZ, RZ, R169 ;  /* 0x000000ffff967224 */ /* 0x000fe400078e00a9 */
[----:B------:R-:W-:Y:S01]  /*fc40*/  IMAD.WIDE.U32 R6, R6, -0x326172a9, RZ ;  /* 0xcd9e8d5706067825 */ /* 0x000fe200078e00ff */
[----:B------:R-:W-:-:S03]  /*fc50*/  LOP3.LUT R5, R13, R74, R77, 0x96, !PT ;  /* 0x0000004a0d057212 */ /* 0x000fc600078e964d */
        /* <DEDUP_REMOVED lines=10> */
[----:B------:R-:W-:Y:S02]  /*fd00*/  IMAD.MOV.U32 R224, RZ, RZ, R112 ;  /* 0x000000ffffe07224 */ /* 0x000fe400078e0070 */
[----:B------:R-:W-:-:S03]  /*fd10*/  IMAD.MOV.U32 R75, RZ, RZ, R111 ;  /* 0x000000ffff4b7224 */ /* 0x000fc600078e006f */
[C---:B------:R-:W-:Y:S06]  /*fd20*/  HMMA.16816.F32 R112, R8.reuse, R56, R32 ;  /* 0x000000380870723c */ /* 0x040fec0000001820 */
[----:B------:R-:W-:Y:S07]  /*fd30*/  HMMA.16816.F32 R108, R8, R58, R24 ;  /* 0x0000003a086c723c */ /* 0x000fee0000001818 */
[----:B------:R-:W-:-:S02]  /*fd40*/  LOP3.LUT R8, R7, R74, R77, 0x96, !PT ;  /* 0x0000004a07087212 */ /* 0x000fc400078e964d */
[----:B------:R-:W2:Y:S01]  /*fd50*/  LDL.LU R74, [R1+0x34] ;  /* 0x00003400014a7983 */ /* 0x000ea20000300800 */
[----:B------:R-:W-:-:S03]  /*fd60*/  IMAD.MOV.U32 R73, RZ, RZ, R243 ;  /* 0x000000ffff497224 */ /* 0x000fc600078e00f3 */
[----:B------:R-:W3:Y:S01]  /*fd70*/  LDL.LU R243, [R1+0xdc] ;  /* 0x0000dc0001f37983 */ /* 0x000ee20000300800 */
[----:B--2---:R-:W-:-:S03]  /*fd80*/  FFMA.FTZ R42, R74, R71, R73 ;  /* 0x000000474a2a7223 */ /* 0x004fc60000010049 */
[----:B------:R-:W2:Y:S02]  /*fd90*/  LDL.LU R74, [R1+0x38] ;  /* 0x00003800014a7983 */ /* 0x000ea40000300800 */
[----:B--2---:R-:W-:Y:S02]  /*fda0*/  FFMA.FTZ R41, R74, R69, R85 ;  /* 0x000000454a297223 */ /* 0x004fe40000010055 */
[----:B------:R-:W2:Y:S01]  /*fdb0*/  LDL.LU R74, [R1+0x3c] ;  /* 0x00003c00014a7983 */ /* 0x000ea20000300800 */
[----:B------:R-:W-:Y:S02]  /*fdc0*/  MOV R37, R249 ;  /* 0x000000f900257202 */ /* 0x000fe40000000f00 */
[----:B------:R-:W-:Y:S02]  /*fdd0*/  LOP3.LUT R7, R7, R78, R77, 0x96, !PT ;  /* 0x0000004e07077212 */ /* 0x000fe400078e964d */
[-CC-:B------:R-:W-:Y:S02]  /*fde0*/  LOP3.LUT R14, R67, R6.reuse, R184.reuse, 0x96, !PT ;  /* 0x00000006430e7212 */ /* 0x180fe400078e96b8 */
[----:B------:R-:W-:Y:S01]  /*fdf0*/  LOP3.LUT R13, R53, R6, R184, 0x96, !PT ;  /* 0x00000006350d7212 */ /* 0x000fe200078e96b8 */
[----:B------:R-:W-:Y:S01]  /*fe00*/  IMAD.WIDE.U32 R6, R7, -0x2daee0ad, RZ ;  /* 0xd2511f5307067825 */ /* 0x000fe200078e00ff */
[----:B------:R-:W-:-:S02]  /*fe10*/  LOP3.LUT R31, R15, R16, R235, 0x96, !PT ;  /* 0x000000100f1f7212 */ /* 0x000fc400078e96eb */
[----:B------:R-:W-:Y:S01]  /*fe20*/  LOP3.LUT R12, R67, R12, R184, 0x96, !PT ;  /* 0x0000000c430c7212 */ /* 0x000fe200078e96b8 */
[----:B------:R-:W-:Y:S01]  /*fe30*/  IMAD.WIDE.U32 R10, R5, -0x2daee0ad, RZ ;  /* 0xd2511f53050a7825 */ /* 0x000fe200078e00ff */
[----:B------:R-:W-:-:S03]  /*fe40*/  LOP3.LUT R7, R7, R64, R185, 0x96, !PT ;  /* 0x0000004007077212 */ /* 0x000fc600078e96b9 */
[----:B------:R-:W-:-:S04]  /*fe50*/  IMAD.WIDE.U32 R8, R8, -0x2daee0ad, RZ ;  /* 0xd2511f5308087825 */ /* 0x000fc800078e00ff */
[----:B------:R-:W-:-:S04]  /*fe60*/  IMAD.WIDE.U32 R14, R14, -0x2daee0ad, RZ ;  /* 0xd2511f530e0e7825 */ /* 0x000fc800078e00ff */
[----:B------:R-:W-:Y:S01]  /*fe70*/  IMAD.WIDE.U32 R16, R13, -0x2daee0ad, RZ ;  /* 0xd2511f530d107825 */ /* 0x000fe200078e00ff */
[-CC-:B------:R-:W-:Y:S02]  /*fe80*/  LOP3.LUT R5, R11, R76.reuse, R185.reuse, 0x96, !PT ;  /* 0x0000004c0b057212 */ /* 0x180fe400078e96b9 */
[----:B------:R-:W-:Y:S01]  /*fe90*/  LOP3.LUT R9, R9, R76, R185, 0x96, !PT ;  /* 0x0000004c09097212 */ /* 0x000fe200078e96b9 */
[----:B------:R-:W-:Y:S01]  /*fea0*/  IMAD.WIDE.U32 R20, R12, -0x2daee0ad, RZ ;  /* 0xd2511f530c147825 */ /* 0x000fe200078e00ff */
[--C-:B------:R-:W-:Y:S02]  /*feb0*/  LOP3.LUT R12, R15, R8, R238.reuse, 0x96, !PT ;  /* 0x000000080f0c7212 */ /* 0x100fe400078e96ee */
[--C-:B------:R-:W-:Y:S01]  /*fec0*/  LOP3.LUT R15, R17, R6, R238.reuse, 0x96, !PT ;  /* 0x00000006110f7212 */ /* 0x100fe200078e96ee */
[----:B------:R-:W-:Y:S01]  /*fed0*/  IMAD.WIDE.U32 R6, R7, -0x326172a9, RZ ;  /* 0xcd9e8d5707067825 */ /* 0x000fe200078e00ff */
[----:B------:R-:W-:-:S03]  /*fee0*/  LOP3.LUT R18, R21, R10, R238, 0x96, !PT ;  /* 0x0000000a15127212 */ /* 0x000fc600078e96ee */
[----:B------:R-:W-:Y:S01]  /*fef0*/  IMAD.WIDE.U32 R10, R5, -0x326172a9, RZ ;  /* 0xcd9e8d57050a7825 */ /* 0x000fe200078e00ff */
[----:B------:R-:W-:-:S03]  /*ff00*/  LOP3.LUT R7, R7, R52, R229, 0x96, !PT ;  /* 0x0000003407077212 */ /* 0x000fc600078e96e5 */
[----:B------:R-:W-:-:S04]  /*ff10*/  IMAD.WIDE.U32 R8, R9, -0x326172a9, RZ ;  /* 0xcd9e8d5709087825 */ /* 0x000fc800078e00ff */
[----:B------:R-:W-:-:S04]  /*ff20*/  IMAD.WIDE.U32 R12, R12, -0x326172a9, RZ ;  /* 0xcd9e8d570c0c7825 */ /* 0x000fc800078e00ff */
[----:B------:R-:W-:-:S04]  /*ff30*/  IMAD.WIDE.U32 R22, R15, -0x326172a9, RZ ;  /* 0xcd9e8d570f167825 */ /* 0x000fc800078e00ff */
[----:B--2---:R-:W-:Y:S02]  /*ff40*/  FFMA.FTZ R40, R74, R65, R83 ;  /* 0x000000414a287223 */ /* 0x004fe40000010053 */
[----:B------:R-:W2:Y:S04]  /*ff50*/  LDL.LU R74, [R1+0x40] ;  /* 0x00004000014a7983 */ /* 0x000ea80000300800 */
[----:B------:R-:W4:Y:S04]  /*ff60*/  LDL.LU R172, [R1+0x8] ;  /* 0x0000080001ac7983 */ /* 0x000f280000300800 */
[----:B------:R-:W4:Y:S01]  /*ff70*/  LDL.LU R249, [R1+0xd8] ;  /* 0x0000d80001f97983 */ /* 0x000f220000300800 */
[----:B------:R-:W-:Y:S01]  /*ff80*/  IMAD.WIDE.U32 R18, R18, -0x326172a9, RZ ;  /* 0xcd9e8d5712127825 */ /* 0x000fe200078e00ff */
[----:B------:R-:W-:-:S02]  /*ff90*/  LOP3.LUT R5, R11, R66, R229, 0x96, !PT ;  /* 0x000000420b057212 */ /* 0x000fc400078e96e5 */
[--C-:B------:R-:W-:Y:S02]  /*ffa0*/  LOP3.LUT R15, R13, R8, R236.reuse, 0x96, !PT ;  /* 0x000000080d0f7212 */ /* 0x100fe400078e96ec */
[----:B------:R-:W-:Y:S02]  /*ffb0*/  LOP3.LUT R9, R9, R66, R229, 0x96, !PT ;  /* 0x0000004209097212 */ /* 0x000fe400078e96e5 */
[--C-:B------:R-:W-:Y:S01]  /*ffc0*/  LOP3.LUT R13, R23, R6, R236.reuse, 0x96, !PT ;  /* 0x00000006170d7212 */ /* 0x100fe200078e96ec */
        /* <DEDUP_REMOVED lines=8> */
[----:B------:R-:W-:-:S04]  /*10050*/  IMAD.WIDE.U32 R14, R5, -0x326172a9, RZ ;  /* 0xcd9e8d57050e7825 */ /* 0x000fc800078e00ff */
[----:B---3--:R-:W-:Y:S01]  /*10060*/  FFMA.FTZ R5, R243, UR14, -R4 ;  /* 0x0000000ef3057c23 */ /* 0x008fe20008010804 */
[----:B------:R-:W-:Y:S02]  /*10070*/  IMAD.MOV.U32 R72, RZ, RZ, R128 ;  /* 0x000000ffff487224 */ /* 0x000fe400078e0080 */
[----:B------:R-:W-:Y:S02]  /*10080*/  IMAD.MOV.U32 R128, RZ, RZ, R225 ;  /* 0x000000ffff807224 */ /* 0x000fe400078e00e1 */
[----:B------:R-:W-:Y:S02]  /*10090*/  IMAD.MOV.U32 R225, RZ, RZ, R224 ;  /* 0x000000ffffe17224 */ /* 0x000fe400078e00e0 */
[----:B------:R1:W-:Y:S01]  /*100a0*/  MUFU.EX2 R224, R5 ;  /* 0x0000000500e07308 */ /* 0x0003e20000000800 */
[----:B------:R-:W-:-:S04]  /*100b0*/  IMAD.WIDE.U32 R24, R17, -0x2daee0ad, RZ ;  /* 0xd2511f5311187825 */ /* 0x000fc800078e00ff */
[----:B------:R-:W-:Y:S01]  /*100c0*/  IMAD.WIDE.U32 R78, R13, -0x2daee0ad, RZ ;  /* 0xd2511f530d4e7825 */ /* 0x000fe200078e00ff */
[----:B------:R-:W-:-:S03]  /*100d0*/  LOP3.LUT R10, R25, R10, R234, 0x96, !PT ;  /* 0x0000000a190a7212 */ /* 0x000fc600078e96ea */
[----:B-1----:R-:W-:-:S04]  /*100e0*/  FFMA.FTZ R5, R242, UR14, -R4 ;  /* 0x0000000ef2057c23 */ /* 0x002fc80008010804 */
[----:B------:R1:W-:Y:S01]  /*100f0*/  MUFU.EX2 R53, R5 ;  /* 0x0000000500357308 */ /* 0x0003e20000000800 */
[----:B------:R-:W-:Y:S01]  /*10100*/  LOP3.LUT R13, R79, R6, R234, 0x96, !PT ;  /* 0x000000064f0d7212 */ /* 0x000fe200078e96ea */
[----:B------:R-:W-:-:S04]  /*10110*/  IMAD.WIDE.U32 R6, R11, -0x326172a9, RZ ;  /* 0xcd9e8d570b067825 */ /* 0x000fc800078e00ff */
[----:B------:R-:W-:-:S04]  /*10120*/  IMAD.WIDE.U32 R16, R9, -0x326172a9, RZ ;  /* 0xcd9e8d5709107825 */ /* 0x000fc800078e00ff */
[----:B-1----:R-:W-:-:S04]  /*10130*/  FFMA.FTZ R5, R201, UR14, -R4 ;  /* 0x0000000ec9057c23 */ /* 0x002fc80008010804 */
[----:B------:R1:W3:Y:S01]  /*10140*/  MUFU.EX2 R64, R5 ;  /* 0x0000000500407308 */ /* 0x0002e20000000800 */
[----:B------:R-:W-:Y:S01]  /*10150*/  IMAD.WIDE.U32 R10, R10, -0x326172a9, RZ ;  /* 0xcd9e8d570a0a7825 */ /* 0x000fe200078e00ff */
[--C-:B------:R-:W-:Y:S02]  /*10160*/  LOP3.LUT R17, R17, R12, R235.reuse, 0x96, !PT ;  /* 0x0000000c11117212 */ /* 0x100fe400078e96eb */
[----:B------:R-:W-:Y:S02]  /*10170*/  LOP3.LUT R18, R7, R18, R235, 0x96, !PT ;  /* 0x0000001207127212 */ /* 0x000fe400078e96eb */
[----:B------:R-:W-:Y:S01]  /*10180*/  LOP3.LUT R12, R11, R6, R188, 0x96, !PT ;  /* 0x000000060b0c7212 */ /* 0x000fe200078e96bc */
[----:B------:R-:W-:-:S04]  /*10190*/  IMAD.WIDE.U32 R6, R13, -0x326172a9, RZ ;  /* 0xcd9e8d570d067825 */ /* 0x000fc800078e00ff */
[----:B-1----:R-:W-:-:S04]  /*101a0*/  FFMA.FTZ R5, R203, UR14, -R4 ;  /* 0x0000000ecb057c23 */ /* 0x002fc80008010804 */
[----:B------:R1:W3:Y:S01]  /*101b0*/  MUFU.EX2 R243, R5 ;  /* 0x0000000500f37308 */ /* 0x0002e20000000800 */
[----:B------:R-:W-:Y:S01]  /*101c0*/  LOP3.LUT R8, R21, R8, R234, 0x96, !PT ;  /* 0x0000000815087212 */ /* 0x000fe200078e96ea */
[----:B------:R-:W-:Y:S01]  /*101d0*/  IMAD.MOV.U32 R131, RZ, RZ, R84 ;  /* 0x000000ffff837224 */ /* 0x000fe200078e0054 */
[----:B------:R-:W-:Y:S01]  /*101e0*/  LOP3.LUT R45, R6, 0xffff, RZ, 0xc0, !PT ;  /* 0x0000ffff062d7812 */ /* 0x000fe200078ec0ff */
[----:B------:R-:W-:Y:S01]  /*101f0*/  IMAD.MOV.U32 R84, RZ, RZ, R29 ;  /* 0x000000ffff547224 */ /* 0x000fe200078e001d */
[----:B------:R-:W-:Y:S01]  /*10200*/  LOP3.LUT R29, R7, R14, R188, 0x96, !PT ;  /* 0x0000000e071d7212 */ /* 0x000fe200078e96bc */
[----:B------:R-:W-:Y:S01]  /*10210*/  IMAD.WIDE.U32 R8, R8, -0x326172a9, RZ ;  /* 0xcd9e8d5708087825 */ /* 0x000fe200078e00ff */
[----:B------:R-:W-:-:S03]  /*10220*/  LOP3.LUT R52, R6, 0xff, RZ, 0xc0, !PT ;  /* 0x000000ff06347812 */ /* 0x000fc600078ec0ff */
[----:B-1----:R-:W-:-:S04]  /*10230*/  FFMA.FTZ R5, R247, UR14, -R4 ;  /* 0x0000000ef7057c23 */ /* 0x002fc80008010804 */
[----:B------:R1:W-:Y:S01]  /*10240*/  MUFU.EX2 R242, R5 ;  /* 0x0000000500f27308 */ /* 0x0003e20000000800 */
[--C-:B------:R-:W-:Y:S01]  /*10250*/  SHF.R.U32.HI R46, RZ, 0x10, R6.reuse ;  /* 0x00000010ff2e7819 */ /* 0x100fe20000011606 */
[----:B------:R-:W-:Y:S01]  /*10260*/  VIADD R44, R223, 0x646e171e ;  /* 0x646e171edf2c7836 */ /* 0x000fe20000000000 */
[----:B------:R-:W-:Y:S01]  /*10270*/  SHF.R.U32.HI R47, RZ, 0x18, R6 ;  /* 0x00000018ff2f7819 */ /* 0x000fe20000011606 */
[----:B------:R-:W-:Y:S01]  /*10280*/  IMAD.WIDE.U32 R6, R18, -0x2daee0ad, RZ ;  /* 0xd2511f5312067825 */ /* 0x000fe200078e00ff */
[----:B------:R-:W-:-:S03]  /*10290*/  LOP3.LUT R105, R15, R22, R235, 0x96, !PT ;  /* 0x000000160f697212 */ /* 0x000fc600078e96eb */
[----:B------:R-:W-:Y:S02]  /*102a0*/  IMAD.MOV.U32 R73, RZ, RZ, R131 ;  /* 0x000000ffff497224 */ /* 0x000fe400078e0083 */
[----:B-1----:R-:W-:-:S04]  /*102b0*/  FFMA.FTZ R5, R250, UR14, -R4 ;  /* 0x0000000efa057c23 */ /* 0x002fc80008010804 */
[----:B------:R1:W-:Y:S01]  /*102c0*/  MUFU.EX2 R247, R5 ;  /* 0x0000000500f77308 */ /* 0x0003e20000000800 */
[----:B------:R-:W-:Y:S01]  /*102d0*/  IMAD.MOV.U32 R75, RZ, RZ, R28 ;  /* 0x000000ffff4b7224 */ /* 0x000fe200078e001c */
[C---:B------:R-:W-:Y:S01]  /*102e0*/  LOP3.LUT R11, R10.reuse, 0xffff, RZ, 0xc0, !PT ;  /* 0x0000ffff0a0b7812 */ /* 0x040fe200078ec0ff */
[----:B------:R-:W-:Y:S01]  /*102f0*/  IMAD.MOV.U32 R131, RZ, RZ, R226 ;  /* 0x000000ffff837224 */ /* 0x000fe200078e00e2 */
[----:B------:R-:W-:Y:S02]  /*10300*/  LOP3.LUT R21, R10, 0xff, RZ, 0xc0, !PT ;  /* 0x000000ff0a157812 */ /* 0x000fe400078ec0ff */
[--C-:B------:R-:W-:Y:S02]  /*10310*/  SHF.R.U32.HI R14, RZ, 0x10, R10.reuse ;  /* 0x00000010ff0e7819 */ /* 0x100fe4000001160a */
[----:B------:R-:W-:Y:S02]  /*10320*/  SHF.R.U32.HI R22, RZ, 0x18, R10 ;  /* 0x00000018ff167819 */ /* 0x000fe4000001160a */
[----:B------:R-:W-:-:S02]  /*10330*/  LOP3.LUT R10, R8, 0xffff, RZ, 0xc0, !PT ;  /* 0x0000ffff080a7812 */ /* 0x000fc400078ec0ff */
[----:B------:R-:W-:Y:S01]  /*10340*/  LOP3.LUT R13, R8, 0xff, RZ, 0xc0, !PT ;  /* 0x000000ff080d7812 */ /* 0x000fe200078ec0ff */
[----:B-1----:R-:W-:Y:S01]  /*10350*/  FFMA.FTZ R5, R228, UR14, -R4 ;  /* 0x0000000ee4057c23 */ /* 0x002fe20008010804 */
[--C-:B------:R-:W-:Y:S02]  /*10360*/  SHF.R.U32.HI R26, RZ, 0x10, R8.reuse ;  /* 0x00000010ff1a7819 */ /* 0x100fe40000011608 */
[----:B------:R-:W-:Y:S01]  /*10370*/  SHF.R.U32.HI R27, RZ, 0x18, R8 ;  /* 0x00000018ff1b7819 */ /* 0x000fe20000011608 */
[----:B------:R1:W-:Y:S01]  /*10380*/  MUFU.EX2 R226, R5 ;  /* 0x0000000500e27308 */ /* 0x0003e20000000800 */
[----:B------:R-:W-:Y:S01]  /*10390*/  LOP3.LUT R8, R7, R24, R44, 0x96, !PT ;  /* 0x0000001807087212 */ /* 0x000fe200078e962c */
[----:B------:R-:W-:Y:S01]  /*103a0*/  IMAD.MOV.U32 R175, RZ, RZ, R72 ;  /* 0x000000ffffaf7224 */ /* 0x000fe200078e0048 */
[C---:B------:R-:W-:Y:S02]  /*103b0*/  LOP3.LUT R19, R6.reuse, 0xffff, RZ, 0xc0, !PT ;  /* 0x0000ffff06137812 */ /* 0x040fe400078ec0ff */
[----:B------:R-:W-:-:S02]  /*103c0*/  LOP3.LUT R25, R6, 0xff, RZ, 0xc0, !PT ;  /* 0x000000ff06197812 */ /* 0x000fc400078ec0ff */
[--C-:B------:R-:W-:Y:S02]  /*103d0*/  SHF.R.U32.HI R24, RZ, 0x10, R6.reuse ;  /* 0x00000010ff187819 */ /* 0x100fe40000011606 */
[----:B------:R-:W-:Y:S01]  /*103e0*/  SHF.R.U32.HI R23, RZ, 0x18, R6 ;  /* 0x00000018ff177819 */ /* 0x000fe20000011606 */
[----:B------:R-:W-:-:S04]  /*103f0*/  IMAD.WIDE.U32 R6, R17, -0x2daee0ad, RZ ;  /* 0xd2511f5311067825 */ /* 0x000fc800078e00ff */
[----:B-1----:R-:W-:Y:S01]  /*10400*/  FFMA.FTZ R5, R230, UR14, -R4 ;  /* 0x0000000ee6057c23 */ /* 0x002fe20008010804 */
[----:B------:R-:W-:Y:S02]  /*10410*/  IMAD.MOV.U32 R72, RZ, RZ, R73 ;  /* 0x000000ffff487224 */ /* 0x000fe400078e0049 */
[----:B------:R-:W-:Y:S02]  /*10420*/  IMAD.MOV.U32 R73, RZ, RZ, R70 ;  /* 0x000000ffff497224 */ /* 0x000fe400078e0046 */
[----:B------:R-:W-:Y:S02]  /*10430*/  IMAD.MOV.U32 R107, RZ, RZ, R84 ;  /* 0x000000ffff6b7224 */ /* 0x000fe400078e0054 */
[----:B------:R-:W-:Y:S01]  /*10440*/  IMAD.MOV.U32 R70, RZ, RZ, R55 ;  /* 0x000000ffff467224 */ /* 0x000fe200078e0037 */
[----:B------:R-:W-:Y:S01]  /*10450*/  LOP3.LUT R38, R7, R20, R44, 0x96, !PT ;  /* 0x0000001407267212 */ /* 0x000fe200078e962c */
[----:B------:R-:W-:Y:S01]  /*10460*/  IMAD.MOV.U32 R84, RZ, RZ, R92 ;  /* 0x000000ffff547224 */ /* 0x000fe200078e005c */
[----:B------:R-:W-:Y:S01]  /*10470*/  SHF.R.U32.HI R92, RZ, 0x18, R6 ;  /* 0x00000018ff5c7819 */ /* 0x000fe20000011606 */
[----:B------:R-:W-:Y:S01]  /*10480*/  IMAD.MOV.U32 R55, RZ, RZ, R90 ;  /* 0x000000ffff377224 */ /* 0x000fe200078e005a */
[----:B------:R-:W-:-:S02]  /*10490*/  LOP3.LUT R90, R6, 0xffff, RZ, 0xc0, !PT ;  /* 0x0000ffff065a7812 */ /* 0x000fc400078ec0ff */
[----:B------:R-:W-:Y:S01]  /*104a0*/  LOP3.LUT R28, R9, R16, R188, 0x96, !PT ;  /* 0x00000010091c7212 */ /* 0x000fe200078e96bc */
[----:B------:R-:W-:-:S04]  /*104b0*/  FFMA.FTZ R9, R241, UR14, -R4 ;  /* 0x0000000ef1097c23 */ /* 0x000fc80008010804 */
[----:B------:R-:W-:Y:S01]  /*104c0*/  MUFU.EX2 R201, R9 ;  /* 0x0000000900c97308 */ /* 0x000fe20000000800 */
[----:B--2---:R-:W-:Y:S01]  /*104d0*/  FFMA.FTZ R43, R74, R54, R80 ;  /* 0x000000364a2b7223 */ /* 0x004fe20000010050 */
[----:B------:R-:W-:Y:S02]  /*104e0*/  IMAD.MOV.U32 R74, RZ, RZ, R75 ;  /* 0x000000ffff4a7224 */ /* 0x000fe400078e004b */
[----:B------:R-:W-:-:S04]  /*104f0*/  IMAD.MOV.U32 R75, RZ, RZ, R227 ;  /* 0x000000ffff4b7224 */ /* 0x000fc800078e00e3 */
[----:B------:R4:W-:Y:S01]  /*10500*/  MUFU.EX2 R227, R5 ;  /* 0x0000000500e37308 */ /* 0x0009e20000000800 */
[----:B------:R-:W-:Y:S02]  /*10510*/  IMAD.MOV.U32 R173, RZ, RZ, R74 ;  /* 0x000000ffffad7224 */ /* 0x000fe400078e004a */
[----:B------:R-:W-:Y:S01]  /*10520*/  IMAD.MOV.U32 R74, RZ, RZ, R91 ;  /* 0x000000ffff4a7224 */ /* 0x000fe200078e005b */
[----:B------:R-:W-:Y:S01]  /*10530*/  SHF.R.U32.HI R91, RZ, 0x10, R6 ;  /* 0x00000010ff5b7819 */ /* 0x000fe20000011606 */
[----:B----4-:R-:W-:Y:S01]  /*10540*/  FFMA.FTZ R5, R172, UR14, -R4 ;  /* 0x0000000eac057c23 */ /* 0x010fe20008010804 */
[----:B------:R-:W-:Y:S01]  /*10550*/  IMAD.MOV.U32 R172, RZ, RZ, R93 ;  /* 0x000000ffffac7224 */ /* 0x000fe200078e005d */
[----:B------:R-:W-:Y:S01]  /*10560*/  LOP3.LUT R93, R6, 0xff, RZ, 0xc0, !PT ;  /* 0x000000ff065d7812 */ /* 0x000fe200078ec0ff */
[----:B------:R-:W-:Y:S01]  /*10570*/  IMAD.WIDE.U32 R6, R31, -0x2daee0ad, RZ ;  /* 0xd2511f531f067825 */ /* 0x000fe200078e00ff */
[----:B------:R1:W-:Y:S02]  /*10580*/  MUFU.EX2 R203, R5 ;  /* 0x0000000500cb7308 */ /* 0x0003e40000000800 */
[----:B------:R-:W-:-:S02]  /*10590*/  LOP3.LUT R15, R6, 0xffff, RZ, 0xc0, !PT ;  /* 0x0000ffff060f7812 */ /* 0x000fc400078ec0ff */
[----:B------:R-:W-:Y:S02]  /*105a0*/  LOP3.LUT R18, R6, 0xff, RZ, 0xc0, !PT ;  /* 0x000000ff06127812 */ /* 0x000fe400078ec0ff */
[--C-:B------:R-:W-:Y:S02]  /*105b0*/  SHF.R.U32.HI R17, RZ, 0x10, R6.reuse ;  /* 0x00000010ff117819 */ /* 0x100fe40000011606 */
[----:B------:R-:W-:Y:S02]  /*105c0*/  SHF.R.U32.HI R16, RZ, 0x18, R6 ;  /* 0x00000018ff107819 */ /* 0x000fe40000011606 */
[----:B------:R-:W-:Y:S01]  /*105d0*/  SHF.R.U32.HI R6, RZ, 0x8, R11 ;  /* 0x00000008ff067819 */ /* 0x000fe2000001160b */
[----:B-1----:R-:W-:Y:S01]  /*105e0*/  FFMA.FTZ R5, R175, UR14, -R4 ;  /* 0x0000000eaf057c23 */ /* 0x002fe20008010804 */
[----:B------:R-:W-:Y:S02]  /*105f0*/  IMAD.MOV.U32 R175, RZ, RZ, R73 ;  /* 0x000000ffffaf7224 */ /* 0x000fe400078e0049 */
[----:B------:R-:W-:-:S02]  /*10600*/  IMAD.MOV.U32 R73, RZ, RZ, R74 ;  /* 0x000000ffff497224 */ /* 0x000fc400078e004a */
[----:B------:R-:W-:Y:S02]  /*10610*/  IMAD.MOV.U32 R74, RZ, RZ, R75 ;  /* 0x000000ffff4a7224 */ /* 0x000fe400078e004b */
[----:B------:R-:W-:Y:S02]  /*10620*/  IMAD.MOV.U32 R75, RZ, RZ, R131 ;  /* 0x000000ffff4b7224 */ /* 0x000fe400078e0083 */
[----:B------:R-:W-:Y:S02]  /*10630*/  IMAD.MOV.U32 R131, RZ, RZ, R128 ;  /* 0x000000ffff837224 */ /* 0x000fe400078e0080 */
[----:B------:R-:W-:Y:S02]  /*10640*/  IMAD.MOV.U32 R128, RZ, RZ, R225 ;  /* 0x000000ffff807224 */ /* 0x000fe400078e00e1 */
[----:B------:R1:W-:Y:S01]  /*10650*/  MUFU.EX2 R225, R5 ;  /* 0x0000000500e17308 */ /* 0x0003e20000000800 */
[----:B------:R-:W-:Y:S02]  /*10660*/  PRMT R21, R21, 0x5410, R6 ;  /* 0x0000541015157816 */ /* 0x000fe40000000006 */
[----:B------:R-:W-:Y:S01]  /*10670*/  SHF.R.U32.HI R6, RZ, 0x8, R10 ;  /* 0x00000008ff067819 */ /* 0x000fe2000001160a */
[----:B------:R-:W-:-:S03]  /*10680*/  FFMA.FTZ R9, R249, UR14, -R4 ;  /* 0x0000000ef9097c23 */ /* 0x000fc60008010804 */
[----:B------:R-:W-:Y:S01]  /*10690*/  PRMT R83, R13, 0x5410, R6 ;  /* 0x000054100d537816 */ /* 0x000fe20000000006 */
[--C-:B------:R-:W-:Y:S01]  /*106a0*/  FFMA.FTZ R6, R251, UR14, -R4.reuse ;  /* 0x0000000efb067c23 */ /* 0x100fe20008010804 */
[----:B------:R-:W-:Y:S01]  /*106b0*/  FFMA.FTZ R13, R187, UR14, -R4 ;  /* 0x0000000ebb0d7c23 */ /* 0x000fe20008010804 */
[----:B-1----:R-:W-:Y:S01]  /*106c0*/  LOP3.LUT R5, R7, R30, R44, 0x96, !PT ;  /* 0x0000001e07057212 */ /* 0x002fe200078e962c */
[----:B------:R-:W-:-:S04]  /*106d0*/  FFMA.FTZ R7, R189, UR14, -R4 ;  /* 0x0000000ebd077c23 */ /* 0x000fc80008010804 */
[----:B------:R1:W-:Y:S01]  /*106e0*/  MUFU.EX2 R189, R7 ;  /* 0x0000000700bd7308 */ /* 0x0003e20000000800 */
[----:B------:R-:W-:Y:S01]  /*106f0*/  LOP3.LUT R11, R12, 0xff, RZ, 0xc0, !PT ;  /* 0x000000ff0c0b7812 */ /* 0x000fe200078ec0ff */
[----:B------:R-:W-:Y:S02]  /*10700*/  IMAD.MOV.U32 R39, RZ, RZ, R128 ;  /* 0x000000ffff277224 */ /* 0x000fe400078e0080 */
[----:B------:R-:W-:-:S04]  /*10710*/  IMAD.MOV.U32 R44, RZ, RZ, R73 ;  /* 0x000000ffff2c7224 */ /* 0x000fc800078e0049 */
[----:B------:R2:W-:Y:S01]  /*10720*/  MUFU.EX2 R184, R6 ;  /* 0x0000000600b87308 */ /* 0x0005e20000000800 */
[----:B-1----:R-:W-:Y:S01]  /*10730*/  LOP3.LUT R7, R14, 0xff, RZ, 0xc0, !PT ;  /* 0x000000ff0e077812 */ /* 0x002fe200078ec0ff */
[----:B------:R-:W-:Y:S01]  /*10740*/  FFMA.FTZ R14, R186, UR14, -R4 ;  /* 0x0000000eba0e7c23 */ /* 0x000fe20008010804 */
[----:B------:R-:W-:-:S04]  /*10750*/  LOP3.LUT R4, R12, 0xffff, RZ, 0xc0, !PT ;  /* 0x0000ffff0c047812 */ /* 0x000fc800078ec0ff */
[----:B--2---:R-:W-:-:S04]  /*10760*/  SHF.R.U32.HI R6, RZ, 0x8, R4 ;  /* 0x00000008ff067819 */ /* 0x004fc80000011604 */
[----:B------:R-:W-:Y:S01]  /*10770*/  PRMT R11, R11, 0x5410, R6 ;  /* 0x000054100b0b7816 */ /* 0x000fe20000000006 */
[----:B------:R-:W-:Y:S01]  /*10780*/  FFMA.FTZ R6, R37, UR14, -R3 ;  /* 0x0000000e25067c23 */ /* 0x000fe20008010803 */
[----:B------:R-:W-:Y:S02]  /*10790*/  IMAD.MOV.U32 R37, RZ, RZ, R39 ;  /* 0x000000ffff257224 */ /* 0x000fe400078e0027 */
[----:B------:R-:W-:Y:S02]  /*107a0*/  IMAD.MOV.U32 R39, RZ, RZ, R44 ;  /* 0x000000ffff277224 */ /* 0x000fe400078e002c */
[----:B------:R-:W-:Y:S02]  /*107b0*/  IMAD.MOV.U32 R44, RZ, RZ, R175 ;  /* 0x000000ffff2c7224 */ /* 0x000fe400078e00af */
[----:B------:R-:W-:Y:S02]  /*107c0*/  IMAD.MOV.U32 R175, RZ, RZ, R107 ;  /* 0x000000ffffaf7224 */ /* 0x000fe400078e006b */
[----:B------:R-:W-:-:S02]  /*107d0*/  IMAD.MOV.U32 R107, RZ, RZ, R173 ;  /* 0x000000ffff6b7224 */ /* 0x000fc400078e00ad */
[----:B------:R-:W-:Y:S02]  /*107e0*/  IMAD.MOV.U32 R173, RZ, RZ, R72 ;  /* 0x000000ffffad7224 */ /* 0x000fe400078e0048 */
[----:B------:R-:W-:Y:S02]  /*107f0*/  IMAD.MOV.U32 R36, RZ, RZ, R39 ;  /* 0x000000ffff247224 */ /* 0x000fe400078e0027 */
[----:B------:R-:W-:Y:S02]  /*10800*/  IMAD.MOV.U32 R39, RZ, RZ, R175 ;  /* 0x000000ffff277224 */ /* 0x000fe400078e00af */
[----:B------:R-:W-:Y:S02]  /*10810*/  IMAD.MOV.U32 R175, RZ, RZ, R173 ;  /* 0x000000ffffaf7224 */ /* 0x000fe400078e00ad */
[----:B------:R-:W-:Y:S02]  /*10820*/  IMAD.MOV.U32 R173, RZ, RZ, R246 ;  /* 0x000000ffffad7224 */ /* 0x000fe400078e00f6 */
[----:B------:R-:W2:Y:S01]  /*10830*/  LDL.LU R246, [R1+0xd4] ;  /* 0x0000d40001f67983 */ /* 0x000ea20000300800 */
[----:B------:R-:W-:Y:S01]  /*10840*/  IMAD.MOV.U32 R72, RZ, RZ, R179 ;  /* 0x000000ffff487224 */ /* 0x000fe200078e00b3 */
[----:B------:R-:W-:Y:S01]  /*10850*/  SHF.R.U32.HI R10, RZ, 0x10, R12 ;  /* 0x00000010ff0a7819 */ /* 0x000fe2000001160c */
[----:B------:R1:W-:Y:S03]  /*10860*/  MUFU.EX2 R179, R6 ;  /* 0x0000000600b37308 */ /* 0x0003e60000000800 */
[----:B------:R-:W-:-:S05]  /*10870*/  LOP3.LUT R4, R10, 0xff, RZ, 0xc0, !PT ;  /* 0x000000ff0a047812 */ /* 0x000fca00078ec0ff */
[----:B------:R4:W-:Y:S01]  /*10880*/  MUFU.EX2 R188, R9 ;  /* 0x0000000900bc7308 */ /* 0x0009e20000000800 */
[----:B-1----:R-:W-:Y:S01]  /*10890*/  FFMA.FTZ R6, R37, UR14, -R3 ;  /* 0x0000000e25067c23 */ /* 0x002fe20008010803 */
[----:B------:R-:W-:Y:S02]  /*108a0*/  IMAD.MOV.U32 R37, RZ, RZ, R44 ;  /* 0x000000ffff257224 */ /* 0x000fe400078e002c */
[----:B------:R-:W-:Y:S02]  /*108b0*/  IMAD.MOV.U32 R44, RZ, RZ, R107 ;  /* 0x000000ffff2c7224 */ /* 0x000fe400078e006b */
[----:B------:R-:W-:Y:S02]  /*108c0*/  IMAD.MOV.U32 R107, RZ, RZ, R72 ;  /* 0x000000ffff6b7224 */ /* 0x000fe400078e0048 */
[----:B------:R-:W-:Y:S01]  /*108d0*/  IMAD.MOV.U32 R72, RZ, RZ, R178 ;  /* 0x000000ffff487224 */ /* 0x000fe200078e00b2 */
[----:B----4-:R-:W-:Y:S01]  /*108e0*/  SHF.R.U32.HI R9, RZ, 0x18, R12 ;  /* 0x00000018ff097819 */ /* 0x010fe2000001160c */
[----:B------:R1:W4:Y:S03]  /*108f0*/  MUFU.EX2 R178, R6 ;  /* 0x0000000600b27308 */ /* 0x0003260000000800 */
[----:B------:R-:W-:-:S02]  /*10900*/  PRMT R10, R4, 0x5410, R9 ;  /* 0x00005410040a7816 */ /* 0x000fc40000000009 */
[----:B------:R-:W-:-:S04]  /*10910*/  SHF.R.U32.HI R4, RZ, 0x8, R19 ;  /* 0x00000008ff047819 */ /* 0x000fc80000011613 */
[----:B------:R-:W-:Y:S01]  /*10920*/  PRMT R25, R25, 0x5410, R4 ;  /* 0x0000541019197816 */ /* 0x000fe20000000004 */
[----:B-1----:R-:W-:Y:S01]  /*10930*/  FFMA.FTZ R6, R36, UR14, -R3 ;  /* 0x0000000e24067c23 */ /* 0x002fe20008010803 */
[----:B------:R-:W-:Y:S02]  /*10940*/  IMAD.MOV.U32 R36, RZ, RZ, R37 ;  /* 0x000000ffff247224 */ /* 0x000fe400078e0025 */
[----:B------:R-:W-:Y:S02]  /*10950*/  IMAD.MOV.U32 R37, RZ, RZ, R39 ;  /* 0x000000ffff257224 */ /* 0x000fe400078e0027 */
[----:B------:R-:W-:Y:S02]  /*10960*/  IMAD.MOV.U32 R39, RZ, RZ, R44 ;  /* 0x000000ffff277224 */ /* 0x000fe400078e002c */
[----:B------:R-:W-:Y:S02]  /*10970*/  IMAD.MOV.U32 R44, RZ, RZ, R175 ;  /* 0x000000ffff2c7224 */ /* 0x000fe400078e00af */
[----:B------:R-:W-:Y:S01]  /*10980*/  IMAD.MOV.U32 R175, RZ, RZ, R107 ;  /* 0x000000ffffaf7224 */ /* 0x000fe200078e006b */
[----:B------:R-:W-:Y:S01]  /*10990*/  LOP3.LUT R4, R24, 0xff, RZ, 0xc0, !PT ;  /* 0x000000ff18047812 */ /* 0x000fe200078ec0ff */
[----:B------:R-:W-:-:S02]  /*109a0*/  IMAD.MOV.U32 R107, RZ, RZ, R173 ;  /* 0x000000ffff6b7224 */ /* 0x000fc400078e00ad */
[----:B------:R-:W-:Y:S02]  /*109b0*/  IMAD.MOV.U32 R173, RZ, RZ, R75 ;  /* 0x000000ffffad7224 */ /* 0x000fe400078e004b */
[----:B------:R-:W-:Y:S02]  /*109c0*/  IMAD.MOV.U32 R75, RZ, RZ, R131 ;  /* 0x000000ffff4b7224 */ /* 0x000fe400078e0083 */
[----:B------:R-:W-:Y:S01]  /*109d0*/  IMAD.MOV.U32 R131, RZ, RZ, R177 ;  /* 0x000000ffff837224 */ /* 0x000fe200078e00b1 */
[----:B------:R-:W-:Y:S01]  /*109e0*/  PRMT R33, R4, 0x5410, R23 ;  /* 0x0000541004217816 */ /* 0x000fe20000000017 */
[----:B------:R1:W-:Y:S01]  /*109f0*/  MUFU.EX2 R177, R6 ;  /* 0x0000000600b17308 */ /* 0x0003e20000000800 */
[----:B------:R-:W-:-:S04]  /*10a00*/  SHF.R.U32.HI R4, RZ, 0x8, R15 ;  /* 0x00000008ff047819 */ /* 0x000fc8000001160f */
[----:B------:R-:W-:Y:S02]  /*10a10*/  PRMT R35, R18, 0x5410, R4 ;  /* 0x0000541012237816 */ /* 0x000fe40000000004 */
[----:B------:R-:W-:Y:S01]  /*10a20*/  LOP3.LUT R4, R17, 0xff, RZ, 0xc0, !PT ;  /* 0x000000ff11047812 */ /* 0x000fe200078ec0ff */
[----:B-1----:R-:W-:Y:S01]  /*10a30*/  FFMA.FTZ R6, R36, UR14, -R3 ;  /* 0x0000000e24067c23 */ /* 0x002fe20008010803 */
[----:B------:R-:W-:Y:S02]  /*10a40*/  IMAD.MOV.U32 R36, RZ, RZ, R37 ;  /* 0x000000ffff247224 */ /* 0x000fe400078e0025 */
[----:B------:R-:W-:Y:S02]  /*10a50*/  IMAD.MOV.U32 R37, RZ, RZ, R39 ;  /* 0x000000ffff257224 */ /* 0x000fe400078e0027 */
[----:B------:R-:W-:Y:S02]  /*10a60*/  IMAD.MOV.U32 R39, RZ, RZ, R44 ;  /* 0x000000ffff277224 */ /* 0x000fe400078e002c */
[----:B------:R-:W-:-:S02]  /*10a70*/  IMAD.MOV.U32 R44, RZ, RZ, R175 ;  /* 0x000000ffff2c7224 */ /* 0x000fc400078e00af */
[----:B------:R-:W-:Y:S02]  /*10a80*/  IMAD.MOV.U32 R175, RZ, RZ, R107 ;  /* 0x000000ffffaf7224 */ /* 0x000fe400078e006b */
[----:B------:R-:W-:Y:S02]  /*10a90*/  IMAD.MOV.U32 R107, RZ, RZ, R173 ;  /* 0x000000ffff6b7224 */ /* 0x000fe400078e00ad */
[----:B------:R-:W-:Y:S01]  /*10aa0*/  IMAD.MOV.U32 R173, RZ, RZ, R131 ;  /* 0x000000ffffad7224 */ /* 0x000fe200078e0083 */
[----:B------:R-:W-:Y:S01]  /*10ab0*/  PRMT R22, R7, 0x5410, R22 ;  /* 0x0000541007167816 */ /* 0x000fe20000000016 */
[----:B------:R-:W-:Y:S01]  /*10ac0*/  IMAD.MOV.U32 R131, RZ, RZ, R70 ;  /* 0x000000ffff837224 */ /* 0x000fe200078e0046 */
[----:B------:R-:W-:Y:S01]  /*10ad0*/  LOP3.LUT R7, R26, 0xff, RZ, 0xc0, !PT ;  /* 0x000000ff1a077812 */ /* 0x000fe200078ec0ff */
[----:B------:R-:W-:Y:S01]  /*10ae0*/  IMAD.MOV.U32 R70, RZ, RZ, R55 ;  /* 0x000000ffff467224 */ /* 0x000fe200078e0037 */
[----:B------:R-:W-:Y:S01]  /*10af0*/  PRMT R34, R4, 0x5410, R16 ;  /* 0x0000541004227816 */ /* 0x000fe20000000010 */
[----:B------:R-:W-:Y:S01]  /*10b00*/  IMAD.MOV.U32 R55, RZ, RZ, R176 ;  /* 0x000000ffff377224 */ /* 0x000fe200078e00b0 */
[----:B------:R-:W-:Y:S01]  /*10b10*/  LOP3.LUT R4, R8, 0xffff, RZ, 0xc0, !PT ;  /* 0x0000ffff08047812 */ /* 0x000fe200078ec0ff */
[----:B------:R1:W4:Y:S01]  /*10b20*/  MUFU.EX2 R176, R6 ;  /* 0x0000000600b07308 */ /* 0x0003220000000800 */
[----:B------:R-:W-:Y:S01]  /*10b30*/  IMAD.MOV.U32 R128, RZ, RZ, R82 ;  /* 0x000000ffff807224 */ /* 0x000fe200078e0052 */
[----:B------:R-:W-:-:S02]  /*10b40*/  PRMT R82, R7, 0x5410, R27 ;  /* 0x0000541007527816 */ /* 0x000fc4000000001b */
[----:B------:R-:W-:Y:S01]  /*10b50*/  SHF.R.U32.HI R7, RZ, 0x8, R4 ;  /* 0x00000008ff077819 */ /* 0x000fe20000011604 */
[----:B------:R-:W-:Y:S01]  /*10b60*/  IMAD.MOV.U32 R32, RZ, RZ, R37 ;  /* 0x000000ffff207224 */ /* 0x000fe200078e0025 */
[----:B------:R-:W-:Y:S01]  /*10b70*/  LOP3.LUT R9, R8, 0xff, RZ, 0xc0, !PT ;  /* 0x000000ff08097812 */ /* 0x000fe200078ec0ff */
[----:B------:R-:W-:Y:S02]  /*10b80*/  IMAD.MOV.U32 R37, RZ, RZ, R44 ;  /* 0x000000ffff257224 */ /* 0x000fe400078e002c */
[----:B------:R-:W-:Y:S01]  /*10b90*/  IMAD.MOV.U32 R44, RZ, RZ, R107 ;  /* 0x000000ffff2c7224 */ /* 0x000fe200078e006b */
[----:B-1----:R-:W-:-:S04]  /*10ba0*/  SHF.R.U32.HI R6, RZ, 0x10, R8 ;  /* 0x00000010ff067819 */ /* 0x002fc80000011608 */
[----:B------:R-:W-:Y:S01]  /*10bb0*/  LOP3.LUT R4, R6, 0xff, RZ, 0xc0, !PT ;  /* 0x000000ff06047812 */ /* 0x000fe200078ec0ff */
[----:B------:R-:W-:Y:S01]  /*10bc0*/  FFMA.FTZ R6, R36, UR14, -R3 ;  /* 0x0000000e24067c23 */ /* 0x000fe20008010803 */
[----:B------:R-:W-:Y:S01]  /*10bd0*/  MOV R36, R39 ;  /* 0x0000002700247202 */ /* 0x000fe20000000f00 */
[----:B------:R-:W-:Y:S01]  /*10be0*/  IMAD.MOV.U32 R107, RZ, RZ, R173 ;  /* 0x000000ffff6b7224 */ /* 0x000fe200078e00ad */
[----:B------:R-:W-:Y:S01]  /*10bf0*/  SHF.R.U32.HI R8, RZ, 0x18, R8 ;  /* 0x00000018ff087819 */ /* 0x000fe20000011608 */
[----:B------:R-:W-:Y:S01]  /*10c00*/  IMAD.MOV.U32 R39, RZ, RZ, R175 ;  /* 0x000000ffff277224 */ /* 0x000fe200078e00af */
[----:B------:R1:W-:Y:S01]  /*10c10*/  MUFU.EX2 R173, R6 ;  /* 0x0000000600ad7308 */ /* 0x0003e20000000800 */
[----:B------:R-:W-:Y:S01]  /*10c20*/  IMAD.MOV.U32 R175, RZ, RZ, R172 ;  /* 0x000000ffffaf7224 */ /* 0x000fe200078e00ac */
[----:B------:R-:W-:Y:S02]  /*10c30*/  PRMT R30, R4, 0x5410, R8 ;  /* 0x00005410041e7816 */ /* 0x000fe40000000008 */
[----:B------:R-:W-:Y:S01]  /*10c40*/  LOP3.LUT R4, R5, 0xffff, RZ, 0xc0, !PT ;  /* 0x0000ffff05047812 */ /* 0x000fe200078ec0ff */
[----:B------:R-:W-:-:S02]  /*10c50*/  IMAD.MOV.U32 R172, RZ, RZ, R84 ;  /* 0x000000ffffac7224 */ /* 0x000fc400078e0054 */
[----:B------:R-:W-:Y:S02]  /*10c60*/  IMAD.MOV.U32 R84, RZ, RZ, R150 ;  /* 0x000000ffff547224 */ /* 0x000fe400078e0096 */
[----:B-1----:R-:W-:Y:S01]  /*10c70*/  FFMA.FTZ R6, R32, UR14, -R3 ;  /* 0x0000000e20067c23 */ /* 0x002fe20008010803 */
[----:B------:R-:W-:Y:S02]  /*10c80*/  IMAD.MOV.U32 R32, RZ, RZ, R36 ;  /* 0x000000ffff207224 */ /* 0x000fe400078e0024 */
[----:B------:R-:W-:Y:S02]  /*10c90*/  IMAD.MOV.U32 R36, RZ, RZ, R37 ;  /* 0x000000ffff247224 */ /* 0x000fe400078e0025 */
[----:B------:R-:W-:Y:S02]  /*10ca0*/  IMAD.MOV.U32 R37, RZ, RZ, R39 ;  /* 0x000000ffff257224 */ /* 0x000fe400078e0027 */
[----:B------:R-:W-:Y:S02]  /*10cb0*/  IMAD.MOV.U32 R39, RZ, RZ, R44 ;  /* 0x000000ffff277224 */ /* 0x000fe400078e002c */
[----:B------:R-:W-:-:S02]  /*10cc0*/  IMAD.MOV.U32 R44, RZ, RZ, R175 ;  /* 0x000000ffff2c7224 */ /* 0x000fc400078e00af */
[----:B------:R1:W-:Y:S01]  /*10cd0*/  MUFU.EX2 R175, R6 ;  /* 0x0000000600af7308 */ /* 0x0003e20000000800 */
[----:B------:R-:W-:Y:S01]  /*10ce0*/  IMAD.MOV.U32 R87, RZ, RZ, R36 ;  /* 0x000000ffff577224 */ /* 0x000fe200078e0024 */
[----:B------:R-:W-:Y:S01]  /*10cf0*/  PRMT R31, R9, 0x5410, R7 ;  /* 0x00005410091f7816 */ /* 0x000fe20000000007 */
[----:B------:R-:W-:Y:S02]  /*10d00*/  IMAD.MOV.U32 R150, RZ, RZ, R152 ;  /* 0x000000ffff967224 */ /* 0x000fe400078e0098 */
[----:B------:R-:W-:Y:S02]  /*10d10*/  IMAD.MOV.U32 R36, RZ, RZ, R37 ;  /* 0x000000ffff247224 */ /* 0x000fe400078e0025 */
[----:B------:R-:W-:Y:S01]  /*10d20*/  FFMA.FTZ R7, R32, UR14, -R3 ;  /* 0x0000000e20077c23 */ /* 0x000fe20008010803 */
[----:B------:R-:W-:Y:S02]  /*10d30*/  IMAD.MOV.U32 R37, RZ, RZ, R39 ;  /* 0x000000ffff257224 */ /* 0x000fe400078e0027 */
[----:B------:R-:W-:-:S02]  /*10d40*/  IMAD.MOV.U32 R39, RZ, RZ, R44 ;  /* 0x000000ffff277224 */ /* 0x000fc400078e002c */
[----:B------:R-:W-:Y:S01]  /*10d50*/  IMAD.MOV.U32 R44, RZ, RZ, R172 ;  /* 0x000000ffff2c7224 */ /* 0x000fe200078e00ac */
[----:B-1----:R-:W-:Y:S02]  /*10d60*/  SHF.R.U32.HI R6, RZ, 0x8, R4 ;  /* 0x00000008ff067819 */ /* 0x002fe40000011604 */
[----:B------:R-:W-:Y:S01]  /*10d70*/  LOP3.LUT R4, R5, 0xff, RZ, 0xc0, !PT ;  /* 0x000000ff05047812 */ /* 0x000fe200078ec0ff */
[----:B------:R-:W-:-:S03]  /*10d80*/  IMAD.MOV.U32 R172, RZ, RZ, R150 ;  /* 0x000000ffffac7224 */ /* 0x000fc600078e0096 */
        /* <DEDUP_REMOVED lines=8> */
[----:B------:R-:W-:Y:S01]  /*10e10*/  IMAD.MOV.U32 R39, RZ, RZ, R44 ;  /* 0x000000ffff277224 */ /* 0x000fe200078e002c */
[----:B------:R-:W-:Y:S01]  /*10e20*/  SHF.R.U32.HI R6, RZ, 0x10, R5 ;  /* 0x00000010ff067819 */ /* 0x000fe20000011605 */
[----:B------:R-:W-:Y:S02]  /*10e30*/  IMAD.MOV.U32 R44, RZ, RZ, R150 ;  /* 0x000000ffff2c7224 */ /* 0x000fe400078e0096 */
[----:B------:R-:W-:Y:S02]  /*10e40*/  IMAD.MOV.U32 R150, RZ, RZ, R151 ;  /* 0x000000ffff967224 */ /* 0x000fe400078e0097 */
[----:B------:R-:W-:Y:S02]  /*10e50*/  IMAD.MOV.U32 R151, RZ, RZ, R144 ;  /* 0x000000ffff977224 */ /* 0x000fe400078e0090 */
[----:B------:R-:W-:-:S02]  /*10e60*/  IMAD.MOV.U32 R144, RZ, RZ, R182 ;  /* 0x000000ffff907224 */ /* 0x000fc400078e00b6 */
[----:B------:R1:W-:Y:S01]  /*10e70*/  MUFU.EX2 R182, R4 ;  /* 0x0000000400b67308 */ /* 0x0003e20000000800 */
[----:B------:R-:W-:Y:S01]  /*10e80*/  SHF.R.U32.HI R5, RZ, 0x18, R5 ;  /* 0x00000018ff057819 */ /* 0x000fe20000011605 */
[----:B------:R-:W-:Y:S02]  /*10e90*/  IMAD.MOV.U32 R73, RZ, RZ, R183 ;  /* 0x000000ffff497224 */ /* 0x000fe400078e00b7 */
[----:B---3--:R-:W-:Y:S02]  /*10ea0*/  IMAD.MOV.U32 R249, RZ, RZ, R64 ;  /* 0x000000fffff97224 */ /* 0x008fe400078e0040 */
[----:B------:R-:W-:Y:S02]  /*10eb0*/  IMAD.MOV.U32 R86, RZ, RZ, R74 ;  /* 0x000000ffff567224 */ /* 0x000fe400078e004a */
[----:B------:R-:W-:Y:S01]  /*10ec0*/  IMAD.MOV.U32 R186, RZ, RZ, R53 ;  /* 0x000000ffffba7224 */ /* 0x000fe200078e0035 */
[----:B-1----:R-:W-:Y:S01]  /*10ed0*/  LOP3.LUT R4, R6, 0xff, RZ, 0xc0, !PT ;  /* 0x000000ff06047812 */ /* 0x002fe200078ec0ff */
[----:B------:R-:W-:Y:S01]  /*10ee0*/  FFMA.FTZ R6, R87, UR14, -R3 ;  /* 0x0000000e57067c23 */ /* 0x000fe20008010803 */
[----:B------:R-:W-:-:S02]  /*10ef0*/  IMAD.MOV.U32 R87, RZ, RZ, R36 ;  /* 0x000000ffff577224 */ /* 0x000fc400078e0024 */
[----:B------:R-:W-:Y:S02]  /*10f00*/  IMAD.MOV.U32 R36, RZ, RZ, R37 ;  /* 0x000000ffff247224 */ /* 0x000fe400078e0025 */
[----:B------:R-:W-:Y:S01]  /*10f10*/  IMAD.MOV.U32 R37, RZ, RZ, R39 ;  /* 0x000000ffff257224 */ /* 0x000fe200078e0027 */
[----:B------:R-:W-:Y:S01]  /*10f20*/  PRMT R19, R4, 0x5410, R5 ;  /* 0x0000541004137816 */ /* 0x000fe20000000005 */
[----:B------:R-:W-:Y:S01]  /*10f30*/  FFMA.FTZ R4, R87, UR14, -R3 ;  /* 0x0000000e57047c23 */ /* 0x000fe20008010803 */
[----:B------:R-:W-:Y:S01]  /*10f40*/  IMAD.MOV.U32 R64, RZ, RZ, R134 ;  /* 0x000000ffff407224 */ /* 0x000fe200078e0086 */
[----:B------:R-:W-:Y:S01]  /*10f50*/  MOV R39, R72 ;  /* 0x0000004800277202 */ /* 0x000fe20000000f00 */
[----:B------:R-:W-:Y:S02]  /*10f60*/  IMAD.MOV.U32 R87, RZ, RZ, R37 ;  /* 0x000000ffff577224 */ /* 0x000fe400078e0025 */
[----:B------:R-:W-:Y:S02]  /*10f70*/  IMAD.MOV.U32 R53, RZ, RZ, R107 ;  /* 0x000000ffff357224 */ /* 0x000fe400078e006b */
[----:B------:R-:W-:-:S02]  /*10f80*/  IMAD.MOV.U32 R66, RZ, RZ, R131 ;  /* 0x000000ffff427224 */ /* 0x000fc400078e0083 */
[----:B------:R-:W-:Y:S01]  /*10f90*/  FFMA.FTZ R5, R245, UR14, -R2 ;  /* 0x0000000ef5057c23 */ /* 0x000fe20008010802 */
[----:B------:R-:W-:Y:S02]  /*10fa0*/  IMAD.MOV.U32 R72, RZ, RZ, R73 ;  /* 0x000000ffff487224 */ /* 0x000fe400078e0049 */
[----:B------:R-:W-:Y:S02]  /*10fb0*/  IMAD.MOV.U32 R73, RZ, RZ, R128 ;  /* 0x000000ffff497224 */ /* 0x000fe400078e0080 */
[----:B------:R-:W-:Y:S02]  /*10fc0*/  IMAD.MOV.U32 R128, RZ, RZ, R180 ;  /* 0x000000ffff807224 */ /* 0x000fe400078e00b4 */
[----:B------:R-:W-:Y:S01]  /*10fd0*/  IMAD.MOV.U32 R69, RZ, RZ, R87 ;  /* 0x000000ffff457224 */ /* 0x000fe200078e0057 */
[----:B------:R-:W-:Y:S01]  /*10fe0*/  MUFU.EX2 R180, R6 ;  /* 0x0000000600b47308 */ /* 0x000fe20000000800 */
[----:B------:R-:W-:Y:S02]  /*10ff0*/  IMAD.MOV.U32 R67, RZ, RZ, R70 ;  /* 0x000000ffff437224 */ /* 0x000fe400078e0046 */
[----:B------:R-:W-:-:S02]  /*11000*/  IMAD.MOV.U32 R251, RZ, RZ, R64 ;  /* 0x000000fffffb7224 */ /* 0x000fc400078e0040 */
[----:B------:R-:W-:Y:S02]  /*11010*/  IMAD.MOV.U32 R241, RZ, RZ, R86 ;  /* 0x000000fffff17224 */ /* 0x000fe400078e0056 */
[----:B------:R-:W-:Y:S02]  /*11020*/  IMAD.MOV.U32 R228, RZ, RZ, R53 ;  /* 0x000000ffffe47224 */ /* 0x000fe400078e0035 */
[----:B------:R-:W-:Y:S02]  /*11030*/  IMAD.MOV.U32 R230, RZ, RZ, R66 ;  /* 0x000000ffffe67224 */ /* 0x000fe400078e0042 */
[----:B------:R-:W-:Y:S01]  /*11040*/  IMAD.MOV.U32 R20, RZ, RZ, R139 ;  /* 0x000000ffff147224 */ /* 0x000fe200078e008b */
[----:B------:R1:W-:Y:S01]  /*11050*/  MUFU.EX2 R183, R14 ;  /* 0x0000000e00b77308 */ /* 0x0003e20000000800 */
[----:B------:R-:W-:Y:S02]  /*11060*/  IMAD.MOV.U32 R37, RZ, RZ, R72 ;  /* 0x000000ffff257224 */ /* 0x000fe400078e0048 */
[----:B------:R-:W-:-:S02]  /*11070*/  IMAD.MOV.U32 R85, RZ, RZ, R36 ;  /* 0x000000ffff557224 */ /* 0x000fc400078e0024 */
[----:B------:R-:W-:Y:S02]  /*11080*/  IMAD.MOV.U32 R71, RZ, RZ, R174 ;  /* 0x000000ffff477224 */ /* 0x000fe400078e00ae */
[----:B------:R-:W-:Y:S01]  /*11090*/  FADD.FTZ R15, R241, R41 ;  /* 0x00000029f10f7221 */ /* 0x000fe20000010000 */
[----:B------:R-:W-:Y:S01]  /*110a0*/  IMAD.MOV.U32 R70, RZ, RZ, R153 ;  /* 0x000000ffff467224 */ /* 0x000fe200078e0099 */
[----:B------:R3:W-:Y:S01]  /*110b0*/  MUFU.EX2 R134, R5 ;  /* 0x0000000500867308 */ /* 0x0007e20000000800 */
[----:B------:R-:W-:Y:S02]  /*110c0*/  IMAD.MOV.U32 R53, RZ, RZ, R67 ;  /* 0x000000ffff357224 */ /* 0x000fe400078e0043 */
[----:B------:R-:W-:Y:S02]  /*110d0*/  IMAD.MOV.U32 R66, RZ, RZ, R44 ;  /* 0x000000ffff427224 */ /* 0x000fe400078e002c */
[----:B------:R-:W-:Y:S01]  /*110e0*/  FFMA.FTZ R72, R197, UR14, -R3 ;  /* 0x0000000ec5487c23 */ /* 0x000fe20008010803 */
[----:B------:R-:W-:-:S02]  /*110f0*/  IMAD.MOV.U32 R153, RZ, RZ, R88 ;  /* 0x000000ffff997224 */ /* 0x000fc400078e0058 */
[----:B------:R-:W-:Y:S01]  /*11100*/  FFMA.FTZ R74, R192, UR14, -R3 ;  /* 0x0000000ec04a7c23 */ /* 0x000fe20008010803 */
[----:B------:R-:W-:Y:S02]  /*11110*/  IMAD.MOV.U32 R67, RZ, RZ, R39 ;  /* 0x000000ffff437224 */ /* 0x000fe400078e0027 */
[----:B-1----:R-:W-:Y:S01]  /*11120*/  FADD.FTZ R14, R251, R42 ;  /* 0x0000002afb0e7221 */ /* 0x002fe20000010000 */
[----:B------:R-:W-:Y:S01]  /*11130*/  IMAD.MOV.U32 R251, RZ, RZ, R20 ;  /* 0x000000fffffb7224 */ /* 0x000fe200078e0014 */
[----:B------:R1:W-:Y:S01]  /*11140*/  MUFU.EX2 R185, R13 ;  /* 0x0000000d00b97308 */ /* 0x0003e20000000800 */
[----:B------:R-:W-:Y:S02]  /*11150*/  IMAD.MOV.U32 R241, RZ, RZ, R230 ;  /* 0x000000fffff17224 */ /* 0x000fe400078e00e6 */
[----:B------:R-:W-:Y:S01]  /*11160*/  FFMA.FTZ R75, R75, UR14, -R3 ;  /* 0x0000000e4b4b7c23 */ /* 0x000fe20008010803 */
[----:B------:R-:W-:Y:S02]  /*11170*/  IMAD.MOV.U32 R147, RZ, RZ, R181 ;  /* 0x000000ffff937224 */ /* 0x000fe400078e00b5 */
[--C-:B------:R-:W-:Y:S01]  /*11180*/  FFMA.FTZ R89, R89, UR14, -R3.reuse ;  /* 0x0000000e59597c23 */ /* 0x100fe20008010803 */
[--C-:B---3--:R-:W-:Y:S01]  /*11190*/  FFMA.FTZ R5, R69, UR14, -R0.reuse ;  /* 0x0000000e45057c23 */ /* 0x108fe20008010800 */
[--C-:B------:R-:W-:Y:S01]  /*111a0*/  FFMA.FTZ R87, R191, UR14, -R3.reuse ;  /* 0x0000000ebf577c23 */ /* 0x100fe20008010803 */
[----:B------:R-:W-:Y:S01]  /*111b0*/  FFMA.FTZ R88, R190, UR14, -R3 ;  /* 0x0000000ebe587c23 */ /* 0x000fe20008010803 */
[----:B------:R-:W-:Y:S01]  /*111c0*/  FFMA.FTZ R12, R85, UR14, -R0 ;  /* 0x0000000e550c7c23 */ /* 0x000fe20008010800 */
[----:B------:R-:W-:Y:S01]  /*111d0*/  IMAD.MOV.U32 R250, RZ, RZ, R71 ;  /* 0x000000fffffa7224 */ /* 0x000fe200078e0047 */
[----:B------:R-:W-:Y:S01]  /*111e0*/  MOV R20, R228 ;  /* 0x000000e400147202 */ /* 0x000fe20000000f00 */
[----:B------:R-:W-:Y:S01]  /*111f0*/  IMAD.MOV.U32 R64, RZ, RZ, R37 ;  /* 0x000000ffff407224 */ /* 0x000fe200078e0025 */
[----:B------:R3:W4:Y:S01]  /*11200*/  MUFU.EX2 R181, R7 ;  /* 0x0000000700b57308 */ /* 0x0007220000000800 */
[----:B------:R-:W-:-:S02]  /*11210*/  IMAD.MOV.U32 R65, RZ, RZ, R84 ;  /* 0x000000ffff417224 */ /* 0x000fc400078e0054 */
[----:B------:R-:W-:Y:S01]  /*11220*/  FFMA.FTZ R3, R240, UR14, -R2 ;  /* 0x0000000ef0037c23 */ /* 0x000fe20008010802 */
[----:B------:R-:W-:Y:S02]  /*11230*/  IMAD.MOV.U32 R54, RZ, RZ, R81 ;  /* 0x000000ffff367224 */ /* 0x000fe400078e0051 */
[----:B-1----:R-:W-:Y:S01]  /*11240*/  FFMA.FTZ R13, R252, UR14, -R0 ;  /* 0x0000000efc0d7c23 */ /* 0x002fe20008010800 */
[----:B------:R-:W-:Y:S02]  /*11250*/  IMAD.MOV.U32 R230, RZ, RZ, R129 ;  /* 0x000000ffffe67224 */ /* 0x000fe400078e0081 */
[----:B--2---:R-:W-:Y:S01]  /*11260*/  FFMA.FTZ R6, R246, UR14, -R2 ;  /* 0x0000000ef6067c23 */ /* 0x004fe20008010802 */
[----:B------:R1:W-:Y:S01]  /*11270*/  MUFU.EX2 R174, R4 ;  /* 0x0000000400ae7308 */ /* 0x0003e20000000800 */
[--C-:B------:R-:W-:Y:S01]  /*11280*/  FFMA.FTZ R37, R248, UR14, -R0.reuse ;  /* 0x0000000ef8257c23 */ /* 0x100fe20008010800 */
[--C-:B------:R-:W-:Y:S01]  /*11290*/  FFMA.FTZ R39, R239, UR14, -R0.reuse ;  /* 0x0000000eef277c23 */ /* 0x100fe20008010800 */
[--C-:B------:R-:W-:Y:S01]  /*112a0*/  FFMA.FTZ R44, R233, UR14, -R0.reuse ;  /* 0x0000000ee92c7c23 */ /* 0x100fe20008010800 */
[--C-:B------:R-:W-:Y:S01]  /*112b0*/  FFMA.FTZ R71, R220, UR14, -R0.reuse ;  /* 0x0000000edc477c23 */ /* 0x100fe20008010800 */
[--C-:B------:R-:W-:Y:S01]  /*112c0*/  FFMA.FTZ R81, R202, UR14, -R0.reuse ;  /* 0x0000000eca517c23 */ /* 0x100fe20008010800 */
[--C-:B------:R-:W-:Y:S01]  /*112d0*/  FFMA.FTZ R84, R200, UR14, -R0.reuse ;  /* 0x0000000ec8547c23 */ /* 0x100fe20008010800 */
[--C-:B------:R-:W-:Y:S01]  /*112e0*/  FFMA.FTZ R85, R199, UR14, -R0.reuse ;  /* 0x0000000ec7557c23 */ /* 0x100fe20008010800 */
[----:B------:R2:W4:Y:S01]  /*112f0*/  MUFU.EX2 R131, R6 ;  /* 0x0000000600837308 */ /* 0x0005220000000800 */
[----:B------:R-:W-:Y:S01]  /*11300*/  FFMA.FTZ R86, R198, UR14, -R0 ;  /* 0x0000000ec6567c23 */ /* 0x000fe20008010800 */
[----:B------:R-:W-:-:S02]  /*11310*/  IMAD.MOV.U32 R228, RZ, RZ, R130 ;  /* 0x000000ffffe47224 */ /* 0x000fc400078e0082 */
[--C-:B---3--:R-:W-:Y:S01]  /*11320*/  FFMA.FTZ R7, R232, UR14, -R2.reuse ;  /* 0x0000000ee8077c23 */ /* 0x108fe20008010802 */
[--C-:B------:R-:W-:Y:S01]  /*11330*/  FFMA.FTZ R16, R231, UR14, -R2.reuse ;  /* 0x0000000ee7107c23 */ /* 0x100fe20008010802 */
[--C-:B------:R-:W-:Y:S01]  /*11340*/  FFMA.FTZ R18, R221, UR14, -R2.reuse ;  /* 0x0000000edd127c23 */ /* 0x100fe20008010802 */
[--C-:B------:R-:W-:Y:S01]  /*11350*/  FFMA.FTZ R36, R219, UR14, -R2.reuse ;  /* 0x0000000edb247c23 */ /* 0x100fe20008010802 */
[--C-:B------:R-:W-:Y:S01]  /*11360*/  FFMA.FTZ R76, R196, UR14, -R2.reuse ;  /* 0x0000000ec44c7c23 */ /* 0x100fe20008010802 */
[--C-:B------:R-:W-:Y:S01]  /*11370*/  FFMA.FTZ R77, R195, UR14, -R2.reuse ;  /* 0x0000000ec34d7c23 */ /* 0x100fe20008010802 */
[--C-:B-1----:R-:W-:Y:S01]  /*11380*/  FFMA.FTZ R4, R244, UR14, -R2.reuse ;  /* 0x0000000ef4047c23 */ /* 0x102fe20008010802 */
[--C-:B------:R-:W-:Y:S01]  /*11390*/  FFMA.FTZ R79, R194, UR14, -R2.reuse ;  /* 0x0000000ec24f7c23 */ /* 0x100fe20008010802 */
[----:B------:R-:W-:Y:S01]  /*113a0*/  FFMA.FTZ R80, R193, UR14, -R2 ;  /* 0x0000000ec1507c23 */ /* 0x000fe20008010802 */
[----:B------:R1:W-:Y:S01]  /*113b0*/  MUFU.EX2 R130, R5 ;  /* 0x0000000500827308 */ /* 0x0003e20000000800 */
[----:B------:R-:W-:Y:S01]  /*113c0*/  IMAD.MOV.U32 R24, RZ, RZ, R66 ;  /* 0x000000ffff187224 */ /* 0x000fe200078e0042 */
[----:B------:R-:W-:Y:S01]  /*113d0*/  F2FP.F16.F32.PACK_AB R2, R186, R224 ;  /* 0x000000e0ba02723e */ /* 0x000fe200000000ff */
[----:B------:R-:W-:-:S02]  /*113e0*/  IMAD.MOV.U32 R27, RZ, RZ, R67 ;  /* 0x000000ffff1b7224 */ /* 0x000fc400078e0043 */
[----:B--2---:R-:W-:Y:S01]  /*113f0*/  FFMA.FTZ R6, R216, UR14, -R0 ;  /* 0x0000000ed8067c23 */ /* 0x004fe20008010800 */
[----:B------:R-:W-:Y:S01]  /*11400*/  HSET2.LE.AND R0, R11, R133, PT ;  /* 0x000000850b007233 */ /* 0x000fe20003803000 */
[----:B------:R-:W-:Y:S02]  /*11410*/  IMAD.MOV.U32 R69, RZ, RZ, R172 ;  /* 0x000000ffff457224 */ /* 0x000fe400078e00ac */
[----:B------:R-:W-:Y:S01]  /*11420*/  IMAD.MOV.U32 R187, RZ, RZ, R241 ;  /* 0x000000ffffbb7224 */ /* 0x000fe200078e00f1 */
[----:B------:R2:W-:Y:S01]  /*11430*/  MUFU.EX2 R172, R3 ;  /* 0x0000000300ac7308 */ /* 0x0005e20000000800 */
[----:B------:R-:W-:Y:S02]  /*11440*/  IMAD.MOV.U32 R26, RZ, RZ, R64 ;  /* 0x000000ffff1a7224 */ /* 0x000fe400078e0040 */
[----:B------:R-:W-:Y:S02]  /*11450*/  IMAD.MOV.U32 R241, RZ, RZ, R54 ;  /* 0x000000fffff17224 */ /* 0x000fe400078e0036 */
[----:B-1----:R-:W-:Y:S01]  /*11460*/  FADD.FTZ R5, R251, R14 ;  /* 0x0000000efb057221 */ /* 0x002fe20000010000 */
[----:B------:R-:W-:-:S02]  /*11470*/  IMAD.MOV.U32 R251, RZ, RZ, R230 ;  /* 0x000000fffffb7224 */ /* 0x000fc400078e00e6 */
[----:B------:R4:W-:Y:S01]  /*11480*/  MUFU.EX2 R139, R4 ;  /* 0x00000004008b7308 */ /* 0x0009e20000000800 */
[----:B------:R-:W-:Y:S01]  /*11490*/  IMAD.MOV.U32 R230, RZ, RZ, R73 ;  /* 0x000000ffffe67224 */ /* 0x000fe200078e0049 */
[----:B------:R-:W-:Y:S01]  /*114a0*/  LOP3.LUT R8, R0, R2, RZ, 0xc0, !PT ;  /* 0x0000000200087212 */ /* 0x000fe200078ec0ff */
[----:B------:R-:W-:Y:S02]  /*114b0*/  IMAD.MOV.U32 R54, RZ, RZ, R128 ;  /* 0x000000ffff367224 */ /* 0x000fe400078e0080 */
[----:B------:R-:W-:Y:S01]  /*114c0*/  IMAD.MOV.U32 R190, RZ, RZ, R24 ;  /* 0x000000ffffbe7224 */ /* 0x000fe200078e0018 */
[--C-:B------:R-:W-:Y:S01]  /*114d0*/  HSET2.LE.AND R0, R21, R133.reuse, PT ;  /* 0x0000008515007233 */ /* 0x100fe20003803000 */
[----:B------:R-:W-:Y:S01]  /*114e0*/  IMAD.MOV.U32 R24, RZ, RZ, R27 ;  /* 0x000000ffff187224 */ /* 0x000fe200078e001b */
[----:B--2---:R-:W-:Y:S01]  /*114f0*/  HSET2.LE.AND R3, R10, R133, PT ;  /* 0x000000850a037233 */ /* 0x004fe20003803000 */
[----:B------:R-:W-:Y:S01]  /*11500*/  IMAD.MOV.U32 R27, RZ, RZ, R26 ;  /* 0x000000ffff1b7224 */ /* 0x000fe200078e001a */
[----:B------:R-:W-:Y:S01]  /*11510*/  F2FP.F16.F32.PACK_AB R2, R243, R249 ;  /* 0x000000f9f302723e */ /* 0x000fe200000000ff */
[----:B------:R-:W-:-:S02]  /*11520*/  IMAD.MOV.U32 R26, RZ, RZ, R230 ;  /* 0x000000ffff1a7224 */ /* 0x000fc400078e00e6 */
[----:B------:R-:W-:Y:S01]  /*11530*/  IMAD.MOV.U32 R230, RZ, RZ, R54 ;  /* 0x000000ffffe67224 */ /* 0x000fe200078e0036 */
[----:B----4-:R-:W-:Y:S01]  /*11540*/  F2FP.F16.F32.PACK_AB R4, R178, R179 ;  /* 0x000000b3b204723e */ /* 0x010fe200000000ff */
[----:B------:R-:W-:Y:S01]  /*11550*/  IMAD.MOV.U32 R246, RZ, RZ, R24 ;  /* 0x000000fffff67224 */ /* 0x000fe200078e0018 */
[----:B------:R-:W-:Y:S01]  /*11560*/  LOP3.LUT R10, R0, R2, RZ, 0xc0, !PT ;  /* 0x00000002000a7212 */ /* 0x000fe200078ec0ff */
[----:B------:R-:W-:Y:S01]  /*11570*/  IMAD.MOV.U32 R197, RZ, RZ, R20 ;  /* 0x000000ffffc57224 */ /* 0x000fe200078e0014 */
[----:B------:R-:W-:Y:S01]  /*11580*/  LOP3.LUT R9, R3, R4, RZ, 0xc0, !PT ;  /* 0x0000000403097212 */ /* 0x000fe200078ec0ff */
[----:B------:R-:W-:Y:S01]  /*11590*/  IMAD.MOV.U32 R24, RZ, RZ, R27 ;  /* 0x000000ffff187224 */ /* 0x000fe200078e001b */
[----:B------:R-:W-:Y:S01]  /*115a0*/  HSET2.LE.AND R3, R22, R133, PT ;  /* 0x0000008516037233 */ /* 0x000fe20003803000 */
[----:B------:R-:W-:Y:S01]  /*115b0*/  IMAD.MOV.U32 R27, RZ, RZ, R26 ;  /* 0x000000ffff1b7224 */ /* 0x000fe200078e001a */
[----:B------:R-:W-:Y:S01]  /*115c0*/  F2FP.F16.F32.PACK_AB R4, R176, R177 ;  /* 0x000000b1b004723e */ /* 0x000fe200000000ff */
[----:B------:R-:W1:Y:S01]  /*115d0*/  LDSM.16.MT88.4 R20, [R205+0x5400] ;  /* 0x00540000cd14783b */ /* 0x000e620000004200 */
[----:B------:R-:W-:Y:S01]  /*115e0*/  FADD.FTZ R0, R136, R43 ;  /* 0x0000002b88007221 */ /* 0x000fe20000010000 */
[----:B------:R-:W-:Y:S01]  /*115f0*/  IMAD.MOV.U32 R26, RZ, RZ, R230 ;  /* 0x000000ffff1a7224 */ /* 0x000fe200078e00e6 */
[----:B------:R-:W-:Y:S01]  /*11600*/  LOP3.LUT R11, R3, R4, RZ, 0xc0, !PT ;  /* 0x00000004030b7212 */ /* 0x000fe200078ec0ff */
[----:B------:R-:W-:-:S02]  /*11610*/  IMAD.MOV.U32 R240, RZ, RZ, R24 ;  /* 0x000000fffff07224 */ /* 0x000fc400078e0018 */
[----:B------:R-:W-:Y:S01]  /*11620*/  FADD.FTZ R73, R137, R0 ;  /* 0x0000000089497221 */ /* 0x000fe20000010000 */
[----:B------:R-:W-:Y:S01]  /*11630*/  HSET2.LE.AND R0, R25, R133, PT ;  /* 0x0000008519007233 */ /* 0x000fe20003803000 */
[----:B------:R-:W-:Y:S02]  /*11640*/  IMAD.MOV.U32 R244, RZ, RZ, R27 ;  /* 0x000000fffff47224 */ /* 0x000fe400078e001b */
[----:B------:R-:W-:Y:S02]  /*11650*/  IMAD.MOV.U32 R245, RZ, RZ, R26 ;  /* 0x000000fffff57224 */ /* 0x000fe400078e001a */
[----:B------:R-:W2:Y:S01]  /*11660*/  LDSM.16.MT88.4 R24, [R206+0x5400] ;  /* 0x00540000ce18783b */ /* 0x000ea20000004200 */
[----:B------:R-:W-:Y:S02]  /*11670*/  IMAD.MOV.U32 R191, RZ, RZ, R69 ;  /* 0x000000ffffbf7224 */ /* 0x000fe400078e0045 */
[----:B------:R-:W-:Y:S01]  /*11680*/  FADD.FTZ R17, R135, R40 ;  /* 0x0000002887117221 */ /* 0x000fe20000010000 */
[----:B------:R-:W-:Y:S01]  /*11690*/  IMAD.MOV.U32 R69, RZ, RZ, R214 ;  /* 0x000000ffff457224 */ /* 0x000fe200078e00d6 */
[----:B------:R3:W4:Y:S01]  /*116a0*/  MUFU.EX2 R129, R6 ;  /* 0x0000000600817308 */ /* 0x0007220000000800 */
[----:B------:R-:W-:Y:S01]  /*116b0*/  HMMA.16816.F32 R40, R8, R50, R116 ;  /* 0x000000320828723c */ /* 0x000fe20000001874 */
[----:B------:R-:W-:Y:S01]  /*116c0*/  F2FP.F16.F32.PACK_AB R2, R227, R226 ;  /* 0x000000e2e302723e */ /* 0x000fe200000000ff */
[----:B------:R-:W-:-:S02]  /*116d0*/  IMAD.MOV.U32 R54, RZ, RZ, R69 ;  /* 0x000000ffff367224 */ /* 0x000fc400078e0045 */
[----:B------:R-:W-:Y:S01]  /*116e0*/  FADD.FTZ R3, R138, R17 ;  /* 0x000000118a037221 */ /* 0x000fe20000010000 */
[----:B------:R-:W-:Y:S02]  /*116f0*/  IMAD.MOV.U32 R107, RZ, RZ, R55 ;  /* 0x000000ffff6b7224 */ /* 0x000fe400078e0037 */
[----:B------:R4:W-:Y:S01]  /*11700*/  MUFU.EX2 R128, R12 ;  /* 0x0000000c00807308 */ /* 0x0009e20000000800 */
[----:B------:R-:W-:Y:S01]  /*11710*/  IMAD.MOV.U32 R69, RZ, RZ, R53 ;  /* 0x000000ffff457224 */ /* 0x000fe200078e0035 */
[----:B------:R-:W-:Y:S01]  /*11720*/  LOP3.LUT R14, R0, R2, RZ, 0xc0, !PT ;  /* 0x00000002000e7212 */ /* 0x000fe200078ec0ff */
[----:B------:R-:W-:-:S05]  /*11730*/  FADD.FTZ R4, R215, R15 ;  /* 0x0000000fd7047221 */ /* 0x000fca0000010000 */
[----:B------:R1:W2:Y:S01]  /*11740*/  MUFU.EX2 R117, R13 ;  /* 0x0000000d00757308 */ /* 0x0002a20000000800 */
[----:B------:R-:W-:Y:S01]  /*11750*/  HSET2.LE.AND R0, R33, R133, PT ;  /* 0x0000008521007233 */ /* 0x000fe20003803000 */
[----:B------:R-:W-:Y:S01]  /*11760*/  IMAD.MOV.U32 R230, RZ, RZ, R54 ;  /* 0x000000ffffe67224 */ /* 0x000fe200078e0036 */
[----:B------:R-:W-:Y:S01]  /*11770*/  F2FP.F16.F32.PACK_AB R2, R182, R181 ;  /* 0x000000b5b602723e */ /* 0x000fe200000000ff */
[----:B------:R-:W-:Y:S02]  /*11780*/  IMAD.MOV.U32 R53, RZ, RZ, R107 ;  /* 0x000000ffff357224 */ /* 0x000fe400078e006b */
[----:B------:R-:W-:Y:S01]  /*11790*/  FADD.FTZ R68, R68, R5 ;  /* 0x0000000544447221 */ /* 0x000fe20000010000 */
[----:B------:R-:W-:Y:S02]  /*117a0*/  IMAD.MOV.U32 R54, RZ, RZ, R69 ;  /* 0x000000ffff367224 */ /* 0x000fe400078e0045 */
[----:B------:R-:W-:Y:S01]  /*117b0*/  FADD.FTZ R69, R212, R3 ;  /* 0x00000003d4457221 */ /* 0x000fe20000010000 */
[----:B------:R-:W-:-:S02]  /*117c0*/  IMAD.MOV.U32 R107, RZ, RZ, R70 ;  /* 0x000000ffff6b7224 */ /* 0x000fc400078e0046 */
[----:B------:R-:W-:Y:S01]  /*117d0*/  FADD.FTZ R70, R213, R4 ;  /* 0x00000004d5467221 */ /* 0x000fe20000010000 */
[--C-:B------:R-:W-:Y:S02]  /*117e0*/  HSET2.LE.AND R3, R31, R133.reuse, PT ;  /* 0x000000851f037233 */ /* 0x100fe40003803000 */
[--C-:B------:R-:W-:Y:S02]  /*117f0*/  HSET2.LE.AND R5, R30, R133.reuse, PT ;  /* 0x000000851e057233 */ /* 0x100fe40003803000 */
[----:B------:R-:W-:Y:S02]  /*11800*/  F2FP.F16.F32.PACK_AB R4, R247, R242 ;  /* 0x000000f2f704723e */ /* 0x000fe400000000ff */
[----:B---3--:R-:W-:Y:S02]  /*11810*/  F2FP.F16.F32.PACK_AB R6, R175, R173 ;  /* 0x000000adaf06723e */ /* 0x008fe400000000ff */
[----:B------:R-:W-:Y:S02]  /*11820*/  LOP3.LUT R15, R0, R2, RZ, 0xc0, !PT ;  /* 0x00000002000f7212 */ /* 0x000fe400078ec0ff */
[----:B------:R-:W-:-:S02]  /*11830*/  HSET2.LE.AND R0, R32, R133, PT ;  /* 0x0000008520007233 */ /* 0x000fc40003803000 */
[----:B------:R-:W-:Y:S01]  /*11840*/  F2FP.F16.F32.PACK_AB R2, R134, R131 ;  /* 0x000000838602723e */ /* 0x000fe200000000ff */
[----:B------:R3:W-:Y:S01]  /*11850*/  MUFU.EX2 R135, R7 ;  /* 0x0000000700877308 */ /* 0x0007e20000000800 */
[----:B----4-:R-:W-:Y:S02]  /*11860*/  LOP3.LUT R12, R3, R4, RZ, 0xc0, !PT ;  /* 0x00000004030c7212 */ /* 0x010fe400078ec0ff */
[----:B-1----:R-:W-:Y:S02]  /*11870*/  LOP3.LUT R13, R5, R6, RZ, 0xc0, !PT ;  /* 0x00000006050d7212 */ /* 0x002fe400078ec0ff */
[--C-:B------:R-:W-:Y:S02]  /*11880*/  HSET2.LE.AND R6, R35, R133.reuse, PT ;  /* 0x0000008523067233 */ /* 0x100fe40003803000 */
[----:B------:R-:W-:Y:S01]  /*11890*/  HSET2.LE.AND R3, R19, R133, PT ;  /* 0x0000008513037233 */ /* 0x000fe20003803000 */
[----:B------:R1:W4:Y:S01]  /*118a0*/  MUFU.EX2 R118, R16 ;  /* 0x0000001000767308 */ /* 0x0003220000000800 */
[----:B------:R-:W-:-:S02]  /*118b0*/  F2FP.F16.F32.PACK_AB R5, R129, R130 ;  /* 0x000000828105723e */ /* 0x000fc400000000ff */
[----:B------:R-:W-:Y:S02]  /*118c0*/  LOP3.LUT R4, R0, R2, RZ, 0xc0, !PT ;  /* 0x0000000200047212 */ /* 0x000fe400078ec0ff */
[----:B--2---:R-:W-:Y:S02]  /*118d0*/  F2FP.F16.F32.PACK_AB R17, R117, R128 ;  /* 0x000000807511723e */ /* 0x004fe400000000ff */
[----:B------:R-:W-:Y:S02]  /*118e0*/  LOP3.LUT R0, R28, 0xffff, RZ, 0xc0, !PT ;  /* 0x0000ffff1c007812 */ /* 0x000fe400078ec0ff */
[----:B---3--:R-:W-:Y:S01]  /*118f0*/  F2FP.F16.F32.PACK_AB R7, R172, R139 ;  /* 0x0000008bac07723e */ /* 0x008fe200000000ff */
[----:B------:R-:W-:Y:S01]  /*11900*/  IMAD.MOV.U32 R192, RZ, RZ, R65 ;  /* 0x000000ffffc07224 */ /* 0x000fe200078e0041 */
[----:B------:R-:W-:Y:S01]  /*11910*/  SHF.R.U32.HI R2, RZ, 0x10, R28 ;  /* 0x00000010ff027819 */ /* 0x000fe2000001161c */
[----:B------:R-:W-:Y:S01]  /*11920*/  HMMA.16816.F32 R64, R8, R48, R60 ;  /* 0x000000300840723c */ /* 0x000fe2000000183c */
[----:B------:R-:W-:-:S02]  /*11930*/  LOP3.LUT R5, R3, R5, RZ, 0xc0, !PT ;  /* 0x0000000503057212 */ /* 0x000fc400078ec0ff */
[----:B-1----:R-:W-:-:S03]  /*11940*/  HSET2.LE.AND R16, R34, R133, PT ;  /* 0x0000008522107233 */ /* 0x002fc60003803000 */
[C---:B------:R-:W-:Y:S01]  /*11950*/  HMMA.16816.F32 R60, R8.reuse, R56, R120 ;  /* 0x00000038083c723c */ /* 0x040fe20000001878 */
[----:B------:R-:W-:Y:S02]  /*11960*/  LOP3.LUT R6, R6, R7, RZ, 0xc0, !PT ;  /* 0x0000000706067212 */ /* 0x000fe400078ec0ff */
[----:B------:R-:W-:Y:S02]  /*11970*/  SHF.R.U32.HI R3, RZ, 0x8, R0 ;  /* 0x00000008ff037819 */ /* 0x000fe40000011600 */
[----:B------:R-:W-:Y:S01]  /*11980*/  LOP3.LUT R7, R16, R17, RZ, 0xc0, !PT ;  /* 0x0000001110077212 */ /* 0x000fe200078ec0ff */
[----:B------:R-:W-:Y:S01]  /*11990*/  HMMA.16816.F32 R32, R8, R58, R124 ;  /* 0x0000003a0820723c */ /* 0x000fe2000000187c */
[----:B------:R-:W-:Y:S01]  /*119a0*/  LOP3.LUT R0, R2, 0xff, RZ, 0xc0, !PT ;  /* 0x000000ff02007812 */ /* 0x000fe200078ec0ff */
[----:B------:R-:W-:Y:S02]  /*119b0*/  IMAD.MOV.U32 R219, RZ, RZ, R107 ;  /* 0x000000ffffdb7224 */ /* 0x000fe400078e006b */
[----:B------:R1:W-:Y:S03]  /*119c0*/  MUFU.EX2 R107, R36 ;  /* 0x00000024006b7308 */ /* 0x0003e60000000800 */
[----:B------:R-:W-:-:S02]  /*119d0*/  SHF.R.U32.HI R10, RZ, 0x18, R28 ;  /* 0x00000018ff0a7819 */ /* 0x000fc4000001161c */
[----:B------:R-:W-:Y:S01]  /*119e0*/  LOP3.LUT R11, R28, 0xff, RZ, 0xc0, !PT ;  /* 0x000000ff1c0b7812 */ /* 0x000fe200078ec0ff */
[----:B------:R-:W-:Y:S01]  /*119f0*/  HMMA.16816.F32 R56, R4, R20, R96 ;  /* 0x000000140438723c */ /* 0x000fe20000001860 */
[----:B------:R-:W-:Y:S01]  /*11a00*/  SHF.R.U32.HI R9, RZ, 0x8, R45 ;  /* 0x00000008ff097819 */ /* 0x000fe2000001162d */
[----:B------:R2:W-:Y:S01]  /*11a10*/  MUFU.EX2 R98, R37 ;  /* 0x0000002500627308 */ /* 0x0005e20000000800 */
[----:B------:R-:W-:Y:S01]  /*11a20*/  SHF.R.U32.HI R2, RZ, 0x10, R29 ;  /* 0x00000010ff027819 */ /* 0x000fe2000001161d */
[----:B------:R-:W-:Y:S01]  /*11a30*/  IMAD.MOV.U32 R55, RZ, RZ, R217 ;  /* 0x000000ffff377224 */ /* 0x000fe200078e00d9 */
[----:B------:R-:W-:Y:S02]  /*11a40*/  LOP3.LUT R8, R46, 0xff, RZ, 0xc0, !PT ;  /* 0x000000ff2e087812 */ /* 0x000fe400078ec0ff */
[----:B-1----:R-:W-:Y:S02]  /*11a50*/  PRMT R36, R0, 0x5410, R10 ;  /* 0x0000541000247816 */ /* 0x002fe4000000000a */
[----:B------:R-:W-:-:S02]  /*11a60*/  LOP3.LUT R0, R29, 0xffff, RZ, 0xc0, !PT ;  /* 0x0000ffff1d007812 */ /* 0x000fc400078ec0ff */
[----:B------:R-:W-:Y:S01]  /*11a70*/  PRMT R19, R52, 0x5410, R9 ;  /* 0x0000541034137816 */ /* 0x000fe20000000009 */
[----:B------:R-:W-:Y:S01]  /*11a80*/  IMAD.MOV.U32 R232, RZ, RZ, R230 ;  /* 0x000000ffffe87224 */ /* 0x000fe200078e00e6 */
[----:B------:R-:W-:Y:S02]  /*11a90*/  SHF.R.U32.HI R9, RZ, 0x18, R29 ;  /* 0x00000018ff097819 */ /* 0x000fe4000001161d */
[----:B--2---:R-:W-:Y:S02]  /*11aa0*/  PRMT R37, R11, 0x5410, R3 ;  /* 0x000054100b257816 */ /* 0x004fe40000000003 */
[----:B------:R-:W-:Y:S01]  /*11ab0*/  SHF.R.U32.HI R3, RZ, 0x8, R0 ;  /* 0x00000008ff037819 */ /* 0x000fe20000011600 */
[----:B------:R-:W-:Y:S01]  /*11ac0*/  IMAD.MOV.U32 R196, RZ, RZ, R211 ;  /* 0x000000ffffc47224 */ /* 0x000fe200078e00d3 */
[----:B------:R-:W-:Y:S01]  /*11ad0*/  LOP3.LUT R0, R2, 0xff, RZ, 0xc0, !PT ;  /* 0x000000ff02007812 */ /* 0x000fe200078ec0ff */
[----:B------:R1:W-:Y:S01]  /*11ae0*/  MUFU.EX2 R116, R18 ;  /* 0x0000001200747308 */ /* 0x0003e20000000800 */
[----:B------:R-:W-:Y:S01]  /*11af0*/  IMAD.MOV.U32 R231, RZ, RZ, R54 ;  /* 0x000000ffffe77224 */ /* 0x000fe200078e0036 */
[----:B------:R-:W-:Y:S01]  /*11b00*/  MOV R221, R53 ;  /* 0x0000003500dd7202 */ /* 0x000fe20000000f00 */
[----:B------:R-:W-:Y:S01]  /*11b10*/  IMAD.MOV.U32 R230, RZ, RZ, R55 ;  /* 0x000000ffffe67224 */ /* 0x000fe200078e0037 */
[C---:B------:R-:W-:Y:S04]  /*11b20*/  HMMA.16816.F32 R48, R4.reuse, R24, R112 ;  /* 0x000000180430723c */ /* 0x040fe80000001870 */
[----:B------:R2:W-:Y:S02]  /*11b30*/  MUFU.EX2 R96, R44 ;  /* 0x0000002c00607308 */ /* 0x0005e40000000800 */
[----:B------:R-:W-:Y:S01]  /*11b40*/  HMMA.16816.F32 R52, R4, R22, R100 ;  /* 0x000000160434723c */ /* 0x000fe20000001864 */
[----:B-1----:R-:W-:-:S02]  /*11b50*/  PRMT R18, R8, 0x5410, R47 ;  /* 0x0000541008127816 */ /* 0x002fc4000000002f */
[----:B------:R-:W-:-:S03]  /*11b60*/  LOP3.LUT R8, R29, 0xff, RZ, 0xc0, !PT ;  /* 0x000000ff1d087812 */ /* 0x000fc600078ec0ff */
[----:B------:R-:W1:Y:S01]  /*11b70*/  MUFU.EX2 R97, R39 ;  /* 0x0000002700617308 */ /* 0x000e620000000800 */
[----:B------:R-:W-:Y:S01]  /*11b80*/  FADD.FTZ R2, R208, R69 ;  /* 0x00000045d0027221 */ /* 0x000fe20000010000 */
[----:B------:R-:W3:Y:S01]  /*11b90*/  LDSM.16.MT88.4 R28, [R205+0x5800] ;  /* 0x00580000cd1c783b */ /* 0x000ee20000004200 */
[----:B--2---:R-:W-:Y:S07]  /*11ba0*/  HMMA.16816.F32 R44, R4, R26, R108 ;  /* 0x0000001a042c723c */ /* 0x004fee000000186c */
[----:B------:R-:W-:Y:S01]  /*11bb0*/  PRMT R5, R0, 0x5410, R9 ;  /* 0x0000541000057816 */ /* 0x000fe20000000009 */
[----:B------:R-:W-:Y:S01]  /*11bc0*/  FADD.FTZ R0, R196, R73 ;  /* 0x00000049c4007221 */ /* 0x000fe20000010000 */
[----:B------:R-:W-:Y:S01]  /*11bd0*/  IMAD.MOV.U32 R196, RZ, RZ, R219 ;  /* 0x000000ffffc47224 */ /* 0x000fe200078e00db */
[----:B------:R-:W-:Y:S01]  /*11be0*/  PRMT R7, R8, 0x5410, R3 ;  /* 0x0000541008077816 */ /* 0x000fe20000000003 */
[----:B------:R-:W-:Y:S01]  /*11bf0*/  FADD.FTZ R4, R210, R68 ;  /* 0x00000044d2047221 */ /* 0x000fe20000010000 */
[----:B------:R2:W1:Y:S01]  /*11c00*/  MUFU.EX2 R39, R71 ;  /* 0x0000004700277308 */ /* 0x0004620000000800 */
[----:B------:R-:W-:Y:S01]  /*11c10*/  FADD.FTZ R3, R196, R70 ;  /* 0x00000046c4037221 */ /* 0x000fe20000010000 */
[----:B------:R-:W-:-:S02]  /*11c20*/  IMAD.MOV.U32 R219, RZ, RZ, R221 ;  /* 0x000000ffffdb7224 */ /* 0x000fc400078e00dd */
[----:B------:R-:W-:Y:S02]  /*11c30*/  IMAD.MOV.U32 R221, RZ, RZ, R231 ;  /* 0x000000ffffdd7224 */ /* 0x000fe400078e00e7 */
[----:B------:R-:W-:Y:S02]  /*11c40*/  IMAD.MOV.U32 R231, RZ, RZ, R232 ;  /* 0x000000ffffe77224 */ /* 0x000fe400078e00e8 */
[----:B------:R-:W-:Y:S02]  /*11c50*/  IMAD.MOV.U32 R196, RZ, RZ, R219 ;  /* 0x000000ffffc47224 */ /* 0x000fe400078e00db */
[----:B------:R-:W-:Y:S01]  /*11c60*/  FADD.FTZ R0, R207, R0 ;  /* 0x00000000cf007221 */ /* 0x000fe20000010000 */
[----:B------:R-:W-:Y:S01]  /*11c70*/  IMAD.MOV.U32 R219, RZ, RZ, R221 ;  /* 0x000000ffffdb7224 */ /* 0x000fe200078e00dd */
[----:B--2---:R-:W-:Y:S01]  /*11c80*/  HMMA.16816.F32 R68, R12, R22, R40 ;  /* 0x000000160c44723c */ /* 0x004fe20000001828 */
[----:B------:R-:W2:Y:S01]  /*11c90*/  LDSM.16.MT88.4 R40, [R206+0x5800] ;  /* 0x00580000ce28783b */ /* 0x000ea20000004200 */
[----:B------:R-:W-:-:S02]  /*11ca0*/  IMAD.MOV.U32 R221, RZ, RZ, R231 ;  /* 0x000000ffffdd7224 */ /* 0x000fc400078e00e7 */
[----:B------:R-:W-:Y:S02]  /*11cb0*/  IMAD.MOV.U32 R232, RZ, RZ, R246 ;  /* 0x000000ffffe87224 */ /* 0x000fe400078e00f6 */
[----:B------:R-:W-:Y:S02]  /*11cc0*/  IMAD.MOV.U32 R246, RZ, RZ, R190 ;  /* 0x000000fffff67224 */ /* 0x000fe400078e00be */
[----:B------:R-:W-:Y:S01]  /*11cd0*/  FADD.FTZ R10, R221, R0 ;  /* 0x00000000dd0a7221 */ /* 0x000fe20000010000 */
[----:B------:R-:W-:Y:S01]  /*11ce0*/  FADD.FTZ R11, R219, R2 ;  /* 0x00000002db0b7221 */ /* 0x000fe20000010000 */
[----:B------:R-:W-:Y:S01]  /*11cf0*/  HSET2.LE.AND R0, R7, R133, PT ;  /* 0x0000008507007233 */ /* 0x000fe20003803000 */
[----:B------:R-:W-:Y:S01]  /*11d00*/  MUFU.EX2 R72, R72 ;  /* 0x0000004800487308 */ /* 0x000fe20000000800 */
[----:B----4-:R-:W-:Y:S01]  /*11d10*/  F2FP.F16.F32.PACK_AB R2, R118, R135 ;  /* 0x000000877602723e */ /* 0x010fe200000000ff */
[----:B------:R-:W-:Y:S01]  /*11d20*/  FADD.FTZ R17, R204, R4 ;  /* 0x00000004cc117221 */ /* 0x000fe20000010000 */
[----:B------:R-:W-:-:S05]  /*11d30*/  IMAD.MOV.U32 R231, RZ, RZ, R246 ;  /* 0x000000ffffe77224 */ /* 0x000fca00078e00f6 */
[----:B------:R-:W4:Y:S01]  /*11d40*/  MUFU.EX2 R74, R74 ;  /* 0x0000004a004a7308 */ /* 0x000f220000000800 */
[----:B------:R-:W-:Y:S01]  /*11d50*/  LOP3.LUT R4, R0, R2, RZ, 0xc0, !PT ;  /* 0x0000000200047212 */ /* 0x000fe200078ec0ff */
[----:B------:R-:W-:Y:S01]  /*11d60*/  FADD.FTZ R0, R231, R17 ;  /* 0x00000011e7007221 */ /* 0x000fe20000010000 */
[----:B------:R-:W-:Y:S01]  /*11d70*/  HMMA.16816.F32 R64, R12, R20, R64 ;  /* 0x000000140c40723c */ /* 0x000fe20000001840 */
[----:B------:R-:W-:Y:S01]  /*11d80*/  FADD.FTZ R16, R196, R3 ;  /* 0x00000003c4107221 */ /* 0x000fe20000010000 */
[----:B------:R-:W-:Y:S01]  /*11d90*/  HSET2.LE.AND R3, R5, R133, PT ;  /* 0x0000008505037233 */ /* 0x000fe20003803000 */
[----:B------:R-:W-:Y:S01]  /*11da0*/  IMAD.MOV.U32 R190, RZ, RZ, R191 ;  /* 0x000000ffffbe7224 */ /* 0x000fe200078e00bf */
[----:B------:R-:W-:-:S03]  /*11db0*/  F2FP.F16.F32.PACK_AB R2, R189, R201 ;  /* 0x000000c9bd02723e */ /* 0x000fc600000000ff */
[----:B------:R-:W-:Y:S01]  /*11dc0*/  FADD.FTZ R20, R245, R0 ;  /* 0x00000000f5147221 */ /* 0x000fe20000010000 */
[--C-:B------:R-:W-:Y:S01]  /*11dd0*/  HSET2.LE.AND R0, R83, R133.reuse, PT ;  /* 0x0000008553007233 */ /* 0x100fe20003803000 */
[----:B------:R-:W-:Y:S01]  /*11de0*/  IMAD.MOV.U32 R191, RZ, RZ, R192 ;  /* 0x000000ffffbf7224 */ /* 0x000fe200078e00c0 */
[----:B-1----:R-:W-:Y:S02]  /*11df0*/  F2FP.F16.F32.PACK_AB R5, R97, R98 ;  /* 0x000000626105723e */ /* 0x002fe400000000ff */
[--C-:B------:R-:W-:Y:S01]  /*11e00*/  HSET2.LE.AND R6, R19, R133.reuse, PT ;  /* 0x0000008513067233 */ /* 0x100fe20003803000 */
[----:B------:R-:W-:Y:S01]  /*11e10*/  FADD.FTZ R19, R244, R10 ;  /* 0x0000000af4137221 */ /* 0x000fe20000010000 */
[----:B------:R-:W-:Y:S01]  /*11e20*/  HSET2.LE.AND R8, R18, R133, PT ;  /* 0x0000008512087233 */ /* 0x000fe20003803000 */
[----:B------:R-:W-:Y:S01]  /*11e30*/  IMAD.MOV.U32 R246, RZ, RZ, R190 ;  /* 0x000000fffff67224 */ /* 0x000fe200078e00be */
[----:B------:R-:W-:Y:S02]  /*11e40*/  F2FP.F16.F32.PACK_AB R7, R107, R116 ;  /* 0x000000746b07723e */ /* 0x000fe400000000ff */
[----:B------:R-:W-:Y:S01]  /*11e50*/  LOP3.LUT R10, R0, R2, RZ, 0xc0, !PT ;  /* 0x00000002000a7212 */ /* 0x000fe200078ec0ff */
[----:B------:R-:W-:Y:S01]  /*11e60*/  IMAD.MOV.U32 R190, RZ, RZ, R191 ;  /* 0x000000ffffbe7224 */ /* 0x000fe200078e00bf */
[----:B------:R-:W-:-:S02]  /*11e70*/  F2FP.F16.F32.PACK_AB R9, R39, R96 ;  /* 0x000000602709723e */ /* 0x000fc400000000ff */
[----:B------:R-:W-:Y:S01]  /*11e80*/  LOP3.LUT R5, R3, R5, RZ, 0xc0, !PT ;  /* 0x0000000503057212 */ /* 0x000fe200078ec0ff */
[----:B------:R-:W-:Y:S01]  /*11e90*/  FADD.FTZ R3, R240, R11 ;  /* 0x0000000bf0037221 */ /* 0x000fe20000010000 */
[----:B------:R-:W-:Y:S02]  /*11ea0*/  HSET2.LE.AND R0, R82, R133, PT ;  /* 0x0000008552007233 */ /* 0x000fe40003803000 */
[----:B----4-:R-:W-:Y:S01]  /*11eb0*/  F2FP.F16.F32.PACK_AB R2, R74, R72 ;  /* 0x000000484a02723e */ /* 0x010fe200000000ff */
[----:B------:R-:W-:Y:S01]  /*11ec0*/  HMMA.16816.F32 R60, R12, R24, R60 ;  /* 0x000000180c3c723c */ /* 0x000fe2000000183c */
[----:B------:R-:W-:Y:S02]  /*11ed0*/  LOP3.LUT R6, R6, R7, RZ, 0xc0, !PT ;  /* 0x0000000706067212 */ /* 0x000fe400078ec0ff */
[----:B------:R-:W-:Y:S02]  /*11ee0*/  LOP3.LUT R7, R8, R9, RZ, 0xc0, !PT ;  /* 0x0000000908077212 */ /* 0x000fe400078ec0ff */
[----:B------:R-:W-:-:S02]  /*11ef0*/  LOP3.LUT R11, R0, R2, RZ, 0xc0, !PT ;  /* 0x00000002000b7212 */ /* 0x000fc400078ec0ff */
[----:B------:R-:W-:Y:S01]  /*11f00*/  FADD.FTZ R24, R190, R3 ;  /* 0x00000003be187221 */ /* 0x000fe20000010000 */
[----:B------:R-:W-:-:S04]  /*11f10*/  IMAD.WIDE.U32 R2, R105, -0x2daee0ad, RZ ;  /* 0xd2511f5369027825 */ /* 0x000fc800078e00ff */
[----:B------:R-:W-:Y:S01]  /*11f20*/  FADD.FTZ R8, R232, R16 ;  /* 0x00000010e8087221 */ /* 0x000fe20000010000 */
[C---:B---3--:R-:W-:Y:S01]  /*11f30*/  HMMA.16816.F32 R56, R4.reuse, R28, R56 ;  /* 0x0000001c0438723c */ /* 0x048fe20000001838 */
[----:B------:R-:W-:Y:S01]  /*11f40*/  F2FP.F16.F32.PACK_AB R9, R225, R203 ;  /* 0x000000cbe109723e */ /* 0x000fe200000000ff */
[----:B------:R-:W-:Y:S02]  /*11f50*/  VIADD R190, R223, 0x646e171e ;  /* 0x646e171edfbe7836 */ /* 0x000fe40000000000 */
[----:B------:R-:W-:Y:S01]  /*11f60*/  FADD.FTZ R25, R246, R8 ;  /* 0x00000008f6197221 */ /* 0x000fe20000010000 */
[----:B------:R-:W-:Y:S01]  /*11f70*/  LOP3.LUT R0, R2, 0xffff, RZ, 0xc0, !PT ;  /* 0x0000ffff02007812 */ /* 0x000fe200078ec0ff */
[----:B------:R-:W-:Y:S01]  /*11f80*/  HMMA.16816.F32 R52, R4, R30, R52 ;  /* 0x0000001e0434723c */ /* 0x000fe20000001834 */
[----:B------:R-:W-:-:S05]  /*11f90*/  HSET2.LE.AND R8, R37, R133, PT ;  /* 0x0000008525087233 */ /* 0x000fca0003803000 */
[C---:B--2---:R-:W-:Y:S06]  /*11fa0*/  HMMA.16816.F32 R48, R4.reuse, R40, R48 ;  /* 0x000000280430723c */ /* 0x044fec0000001830 */
[----:B------:R-:W-:Y:S01]  /*11fb0*/  HMMA.16816.F32 R44, R4, R42, R44 ;  /* 0x0000002a042c723c */ /* 0x000fe2000000182c */
[----:B------:R-:W-:-:S05]  /*11fc0*/  LOP3.LUT R8, R8, R9, RZ, 0xc0, !PT ;  /* 0x0000000908087212 */ /* 0x000fca00078ec0ff */
[----:B------:R-:W-:Y:S01]  /*11fd0*/  HMMA.16816.F32 R32, R12, R26, R32 ;  /* 0x0000001a0c20723c */ /* 0x000fe20000001820 */
[----:B------:R-:W-:Y:S02]  /*11fe0*/  SHF.R.U32.HI R4, RZ, 0x10, R2 ;  /* 0x00000010ff047819 */ /* 0x000fe40000011602 */
[----:B------:R-:W-:-:S04]  /*11ff0*/  SHF.R.U32.HI R5, RZ, 0x8, R0 ;  /* 0x00000008ff057819 */ /* 0x000fc80000011600 */
[----:B------:R-:W-:Y:S02]  /*12000*/  HSET2.LE.AND R12, R36, R133, PT ;  /* 0x00000085240c7233 */ /* 0x000fe40003803000 */
[----:B------:R-:W-:Y:S02]  /*12010*/  F2FP.F16.F32.PACK_AB R13, R174, R180 ;  /* 0x000000b4ae0d723e */ /* 0x000fe400000000ff */
[----:B------:R-:W-:Y:S02]  /*12020*/  LOP3.LUT R7, R2, 0xff, RZ, 0xc0, !PT ;  /* 0x000000ff02077812 */ /* 0x000fe400078ec0ff */
[----:B------:R-:W-:Y:S02]  /*12030*/  SHF.R.U32.HI R6, RZ, 0x18, R2 ;  /* 0x00000018ff067819 */ /* 0x000fe40000011602 */
[----:B------:R-:W-:Y:S01]  /*12040*/  LOP3.LUT R0, R4, 0xff, RZ, 0xc0, !PT ;  /* 0x000000ff04007812 */ /* 0x000fe200078ec0ff */
[----:B------:R-:W-:Y:S01]  /*12050*/  MUFU.EX2 R76, R76 ;  /* 0x0000004c004c7308 */ /* 0x000fe20000000800 */
[----:B------:R-:W-:-:S02]  /*12060*/  LOP3.LUT R2, R3, R78, R190, 0x96, !PT ;  /* 0x0000004e03027212 */ /* 0x000fc400078e96be */
[----:B------:R-:W-:Y:S02]  /*12070*/  LOP3.LUT R9, R12, R13, RZ, 0xc0, !PT ;  /* 0x0000000d0c097212 */ /* 0x000fe400078ec0ff */
[----:B------:R-:W-:-:S03]  /*12080*/  LOP3.LUT R12, R91, 0xff, RZ, 0xc0, !PT ;  /* 0x000000ff5b0c7812 */ /* 0x000fc600078ec0ff */
[----:B------:R-:W1:Y:S01]  /*12090*/  MUFU.EX2 R77, R77 ;  /* 0x0000004d004d7308 */ /* 0x000e620000000800 */
[----:B------:R-:W-:Y:S02]  /*120a0*/  PRMT R16, R0, 0x5410, R6 ;  /* 0x0000541000107816 */ /* 0x000fe40000000006 */
[----:B------:R-:W-:Y:S02]  /*120b0*/  LOP3.LUT R0, R2, 0xffff, RZ, 0xc0, !PT ;  /* 0x0000ffff02007812 */ /* 0x000fe400078ec0ff */
[----:B------:R-:W-:Y:S02]  /*120c0*/  SHF.R.U32.HI R13, RZ, 0x8, R90 ;  /* 0x00000008ff0d7819 */ /* 0x000fe4000001165a */
[----:B------:R-:W-:Y:S02]  /*120d0*/  PRMT R15, R12, 0x5410, R92 ;  /* 0x000054100c0f7816 */ /* 0x000fe4000000005c */
[----:B------:R-:W-:Y:S02]  /*120e0*/  PRMT R17, R7, 0x5410, R5 ;  /* 0x0000541007117816 */ /* 0x000fe40000000005 */
[----:B------:R-:W-:Y:S01]  /*120f0*/  LOP3.LUT R3, R38, 0xffff, RZ, 0xc0, !PT ;  /* 0x0000ffff26037812 */ /* 0x000fe200078ec0ff */
[----:B------:R-:W-:Y:S01]  /*12100*/  IMAD.MOV.U32 R192, RZ, RZ, R197 ;  /* 0x000000ffffc07224 */ /* 0x000fe200078e00c5 */
[----:B------:R-:W-:-:S02]  /*12110*/  SHF.R.U32.HI R4, RZ, 0x10, R38 ;  /* 0x00000010ff047819 */ /* 0x000fc40000011626 */
[----:B------:R-:W-:Y:S02]  /*12120*/  LOP3.LUT R14, R2, 0xff, RZ, 0xc0, !PT ;  /* 0x000000ff020e7812 */ /* 0x000fe400078ec0ff */
[--C-:B------:R-:W-:Y:S02]  /*12130*/  SHF.R.U32.HI R5, RZ, 0x10, R2.reuse ;  /* 0x00000010ff057819 */ /* 0x100fe40000011602 */
[----:B------:R-:W-:Y:S01]  /*12140*/  SHF.R.U32.HI R12, RZ, 0x18, R2 ;  /* 0x00000018ff0c7819 */ /* 0x000fe20000011602 */
[----:B------:R-:W-:Y:S01]  /*12150*/  IMAD.MOV.U32 R197, RZ, RZ, R187 ;  /* 0x000000ffffc57224 */ /* 0x000fe200078e00bb */
[----:B------:R-:W-:Y:S01]  /*12160*/  SHF.R.U32.HI R2, RZ, 0x8, R0 ;  /* 0x00000008ff027819 */ /* 0x000fe20000011600 */
[----:B------:R-:W-:Y:S01]  /*12170*/  IMAD.MOV.U32 R187, RZ, RZ, R209 ;  /* 0x000000ffffbb7224 */ /* 0x000fe200078e00d1 */
[----:B------:R-:W-:Y:S01]  /*12180*/  PRMT R18, R93, 0x5410, R13 ;  /* 0x000054105d127816 */ /* 0x000fe2000000000d */
[----:B------:R-:W-:Y:S01]  /*12190*/  MUFU.EX2 R79, R79 ;  /* 0x0000004f004f7308 */ /* 0x000fe20000000800 */
[----:B------:R-:W-:-:S02]  /*121a0*/  SHF.R.U32.HI R6, RZ, 0x8, R3 ;  /* 0x00000008ff067819 */ /* 0x000fc40000011603 */
[----:B------:R-:W-:Y:S02]  /*121b0*/  SHF.R.U32.HI R13, RZ, 0x18, R38 ;  /* 0x00000018ff0d7819 */ /* 0x000fe40000011626 */
[----:B------:R-:W-:Y:S01]  /*121c0*/  LOP3.LUT R3, R4, 0xff, RZ, 0xc0, !PT ;  /* 0x000000ff04037812 */ /* 0x000fe200078ec0ff */
[----:B------:R-:W-:Y:S01]  /*121d0*/  IMAD.MOV.U32 R191, RZ, RZ, R197 ;  /* 0x000000ffffbf7224 */ /* 0x000fe200078e00c5 */
[----:B------:R-:W-:Y:S01]  /*121e0*/  LOP3.LUT R0, R5, 0xff, RZ, 0xc0, !PT ;  /* 0x000000ff05007812 */ /* 0x000fe200078ec0ff */
[----:B------:R-:W2:Y:S01]  /*121f0*/  MUFU.EX2 R80, R80 ;  /* 0x0000005000507308 */ /* 0x000ea20000000800 */
[----:B------:R-:W-:Y:S01]  /*12200*/  PRMT R2, R14, 0x5410, R2 ;  /* 0x000054100e027816 */ /* 0x000fe20000000002 */
[----:B------:R-:W-:Y:S01]  /*12210*/  IMAD.MOV.U32 R197, RZ, RZ, R187 ;  /* 0x000000ffffc57224 */ /* 0x000fe200078e00bb */
[----:B------:R-:W-:Y:S01]  /*12220*/  PRMT R4, R3, 0x5410, R13 ;  /* 0x0000541003047816 */ /* 0x000fe2000000000d */
[----:B------:R-:W-:Y:S01]  /*12230*/  IMAD.MOV.U32 R187, RZ, RZ, R230 ;  /* 0x000000ffffbb7224 */ /* 0x000fe200078e00e6 */
[----:B------:R-:W-:-:S03]  /*12240*/  LOP3.LUT R7, R38, 0xff, RZ, 0xc0, !PT ;  /* 0x000000ff26077812 */ /* 0x000fc600078ec0ff */
[----:B------:R-:W-:Y:S01]  /*12250*/  MUFU.EX2 R81, R81 ;  /* 0x0000005100517308 */ /* 0x000fe20000000800 */
[----:B------:R-:W-:Y:S01]  /*12260*/  PRMT R3, R0, 0x5410, R12 ;  /* 0x0000541000037816 */ /* 0x000fe2000000000c */
[----:B------:R-:W-:Y:S01]  /*12270*/  IMAD.MOV.U32 R152, RZ, RZ, R218 ;  /* 0x000000ffff987224 */ /* 0x000fe200078e00da */
[----:B------:R-:W-:-:S05]  /*12280*/  HSET2.LE.AND R0, R2, R133, PT ;  /* 0x0000008502007233 */ /* 0x000fca0003803000 */
[----:B------:R-:W3:Y:S01]  /*12290*/  MUFU.EX2 R84, R84 ;  /* 0x0000005400547308 */ /* 0x000ee20000000800 */
[----:B------:R-:W-:Y:S01]  /*122a0*/  IMAD.MOV.U32 R230, RZ, RZ, R153 ;  /* 0x000000ffffe67224 */ /* 0x000fe200078e0099 */
[----:B-1----:R-:W-:Y:S01]  /*122b0*/  F2FP.F16.F32.PACK_AB R2, R77, R76 ;  /* 0x0000004c4d02723e */ /* 0x002fe200000000ff */
[----:B------:R-:W-:-:S05]  /*122c0*/  IMAD.MOV.U32 R232, RZ, RZ, R187 ;  /* 0x000000ffffe87224 */ /* 0x000fca00078e00bb */
[----:B------:R-:W-:Y:S01]  /*122d0*/  MUFU.EX2 R85, R85 ;  /* 0x0000005500557308 */ /* 0x000fe20000000800 */
[----:B------:R-:W-:Y:S01]  /*122e0*/  PRMT R7, R7, 0x5410, R6 ;  /* 0x0000541007077816 */ /* 0x000fe20000000006 */
[----:B------:R-:W-:-:S06]  /*122f0*/  FADD.FTZ R12, R191, R19 ;  /* 0x00000013bf0c7221 */ /* 0x000fcc0000010000 */
[----:B------:R-:W1:Y:S01]  /*12300*/  MUFU.EX2 R86, R86 ;  /* 0x0000005600567308 */ /* 0x000e620000000800 */
[----:B------:R-:W-:Y:S02]  /*12310*/  IMAD.MOV.U32 R231, RZ, RZ, R197 ;  /* 0x000000ffffe77224 */ /* 0x000fe400078e00c5 */
[----:B------:R-:W-:Y:S01]  /*12320*/  FADD.FTZ R14, R192, R20 ;  /* 0x00000014c00e7221 */ /* 0x000fe20000010000 */
[----:B------:R-:W-:Y:S01]  /*12330*/  IMAD.MOV.U32 R191, RZ, RZ, R152 ;  /* 0x000000ffffbf7224 */ /* 0x000fe200078e0098 */
[----:B------:R-:W-:Y:S01]  /*12340*/  LOP3.LUT R152, R0, R2, RZ, 0xc0, !PT ;  /* 0x0000000200987212 */ /* 0x000fe200078ec0ff */
[----:B------:R-:W-:Y:S02]  /*12350*/  IMAD.MOV.U32 R240, RZ, RZ, R230 ;  /* 0x000000fffff07224 */ /* 0x000fe400078e00e6 */
[----:B------:R-:W-:Y:S01]  /*12360*/  FADD.FTZ R2, R232, R24 ;  /* 0x00000018e8027221 */ /* 0x000fe20000010000 */
[----:B------:R-:W-:Y:S01]  /*12370*/  IMAD.MOV.U32 R153, RZ, RZ, R132 ;  /* 0x000000ffff997224 */ /* 0x000fe200078e0084 */
[----:B------:R-:W-:Y:S01]  /*12380*/  MUFU.EX2 R87, R87 ;  /* 0x0000005700577308 */ /* 0x000fe20000000800 */
[--C-:B------:R-:W-:Y:S01]  /*12390*/  HSET2.LE.AND R6, R16, R133.reuse, PT ;  /* 0x0000008510067233 */ /* 0x100fe20003803000 */
[----:B------:R-:W-:Y:S01]  /*123a0*/  FADD.FTZ R0, R231, R25 ;  /* 0x00000019e7007221 */ /* 0x000fe20000010000 */
[----:B------:R-:W-:Y:S01]  /*123b0*/  HSET2.LE.AND R16, R7, R133, PT ;  /* 0x0000008507107233 */ /* 0x000fe20003803000 */
[----:B------:R-:W-:-:S04]  /*123c0*/  FADD.FTZ R7, R240, R12 ;  /* 0x0000000cf0077221 */ /* 0x000fc80000010000 */
[----:B------:R-:W4:Y:S01]  /*123d0*/  MUFU.EX2 R88, R88 ;  /* 0x0000005800587308 */ /* 0x000f220000000800 */
[----:B------:R-:W-:Y:S01]  /*123e0*/  HSET2.LE.AND R5, R17, R133, PT ;  /* 0x0000008511057233 */ /* 0x000fe20003803000 */
[----:B------:R-:W-:Y:S01]  /*123f0*/  FADD.FTZ R12, R155, R2 ;  /* 0x000000029b0c7221 */ /* 0x000fe20000010000 */
[----:B------:R-:W-:Y:S01]  /*12400*/  MOV R190, R144 ;  /* 0x0000009000be7202 */ /* 0x000fe20000000f00 */
[----:B------:R-:W-:Y:S01]  /*12410*/  FADD.FTZ R17, R153, R14 ;  /* 0x0000000e99117221 */ /* 0x000fe20000010000 */
[----:B--2---:R-:W-:-:S03]  /*12420*/  F2FP.F16.F32.PACK_AB R2, R80, R79 ;  /* 0x0000004f5002723e */ /* 0x004fc600000000ff */
[----:B------:R-:W-:Y:S01]  /*12430*/  MUFU.EX2 R75, R75 ;  /* 0x0000004b004b7308 */ /* 0x000fe20000000800 */
[--C-:B------:R-:W-:Y:S01]  /*12440*/  HSET2.LE.AND R3, R3, R133.reuse, PT ;  /* 0x0000008503037233 */ /* 0x100fe20003803000 */
[----:B------:R-:W-:Y:S01]  /*12450*/  FADD.FTZ R14, R154, R0 ;  /* 0x000000009a0e7221 */ /* 0x000fe20000010000 */
[--C-:B------:R-:W-:Y:S01]  /*12460*/  HSET2.LE.AND R13, R18, R133.reuse, PT ;  /* 0x00000085120d7233 */ /* 0x100fe20003803000 */
[----:B------:R-:W-:Y:S02]  /*12470*/  IMAD.MOV.U32 R244, RZ, RZ, R147 ;  /* 0x000000fffff47224 */ /* 0x000fe400078e0093 */
[----:B------:R-:W-:Y:S02]  /*12480*/  IMAD.MOV.U32 R246, RZ, RZ, R145 ;  /* 0x000000fffff67224 */ /* 0x000fe400078e0091 */
[----:B------:R-:W-:Y:S01]  /*12490*/  IMAD.MOV.U32 R245, RZ, RZ, R146 ;  /* 0x000000fffff57224 */ /* 0x000fe200078e0092 */
[----:B------:R-:W2:Y:S01]  /*124a0*/  MUFU.EX2 R19, R89 ;  /* 0x0000005900137308 */ /* 0x000ea20000000800 */
[----:B---3--:R-:W-:Y:S01]  /*124b0*/  F2FP.F16.F32.PACK_AB R0, R84, R81 ;  /* 0x000000515400723e */ /* 0x008fe200000000ff */
[----:B------:R-:W-:Y:S01]  /*124c0*/  IMAD.MOV.U32 R187, RZ, RZ, R149 ;  /* 0x000000ffffbb7224 */ /* 0x000fe200078e0095 */
[--C-:B------:R-:W-:Y:S01]  /*124d0*/  HSET2.LE.AND R18, R4, R133.reuse, PT ;  /* 0x0000008504127233 */ /* 0x100fe20003803000 */
[----:B------:R-:W-:Y:S01]  /*124e0*/  IMAD.MOV.U32 R197, RZ, RZ, R150 ;  /* 0x000000ffffc57224 */ /* 0x000fe200078e0096 */
[----:B-1----:R-:W-:Y:S01]  /*124f0*/  F2FP.F16.F32.PACK_AB R4, R86, R85 ;  /* 0x000000555604723e */ /* 0x002fe200000000ff */
[----:B------:R-:W-:Y:S01]  /*12500*/  IMAD.MOV.U32 R192, RZ, RZ, R151 ;  /* 0x000000ffffc07224 */ /* 0x000fe200078e0097 */
[----:B------:R-:W-:Y:S01]  /*12510*/  LOP3.LUT R154, R5, R2, RZ, 0xc0, !PT ;  /* 0x00000002059a7212 */ /* 0x000fe200078ec0ff */
[----:B------:R-:W-:Y:S01]  /*12520*/  FADD.FTZ R2, R190, R12 ;  /* 0x0000000cbe027221 */ /* 0x000fe20000010000 */
[----:B------:R-:W-:Y:S01]  /*12530*/  LOP3.LUT R153, R3, R0, RZ, 0xc0, !PT ;  /* 0x0000000003997212 */ /* 0x000fe200078ec0ff */
[----:B------:R-:W-:Y:S01]  /*12540*/  FADD.FTZ R0, R244, R7 ;  /* 0x00000007f4007221 */ /* 0x000fe20000010000 */
[----:B------:R-:W-:Y:S01]  /*12550*/  LOP3.LUT R155, R6, R4, RZ, 0xc0, !PT ;  /* 0x00000004069b7212 */ /* 0x000fe200078ec0ff */
[----:B------:R-:W-:Y:S01]  /*12560*/  FADD.FTZ R3, R246, R14 ;  /* 0x0000000ef6037221 */ /* 0x000fe20000010000 */
[----:B------:R-:W-:Y:S01]  /*12570*/  FADD.FTZ R6, R187, R2 ;  /* 0x00000002bb067221 */ /* 0x000fe20000010000 */
[----:B------:R-:W-:Y:S01]  /*12580*/  FADD.FTZ R4, R245, R17 ;  /* 0x00000011f5047221 */ /* 0x000fe20000010000 */
[----:B------:R-:W-:Y:S01]  /*12590*/  F2FP.F16.F32.PACK_AB R2, R183, R185 ;  /* 0x000000b9b702723e */ /* 0x000fe200000000ff */
[----:B------:R-:W-:Y:S01]  /*125a0*/  FADD.FTZ R5, R191, R0 ;  /* 0x00000000bf057221 */ /* 0x000fe20000010000 */
[----:B------:R-:W-:Y:S01]  /*125b0*/  HSET2.LE.AND R15, R15, R133, PT ;  /* 0x000000850f0f7233 */ /* 0x000fe20003803000 */
[----:B------:R-:W-:Y:S01]  /*125c0*/  FADD.FTZ R7, R197, R3 ;  /* 0x00000003c5077221 */ /* 0x000fe20000010000 */
[----:B----4-:R-:W-:Y:S01]  /*125d0*/  F2FP.F16.F32.PACK_AB R0, R88, R87 ;  /* 0x000000575800723e */ /* 0x010fe200000000ff */
[----:B------:R-:W-:-:S02]  /*125e0*/  IMAD.MOV.U32 R190, RZ, RZ, R142 ;  /* 0x000000ffffbe7224 */ /* 0x000fc400078e008e */
[----:B------:R-:W-:Y:S01]  /*125f0*/  FADD.FTZ R4, R192, R4 ;  /* 0x00000004c0047221 */ /* 0x000fe20000010000 */
[----:B------:R-:W-:Y:S01]  /*12600*/  IMAD.MOV.U32 R239, RZ, RZ, R169 ;  /* 0x000000ffffef7224 */ /* 0x000fe200078e00a9 */
[----:B------:R-:W-:Y:S01]  /*12610*/  F2FP.F16.F32.PACK_AB R3, R184, R188 ;  /* 0x000000bcb803723e */ /* 0x000fe200000000ff */
[----:B------:R-:W-:Y:S01]  /*12620*/  IMAD.MOV.U32 R248, RZ, RZ, R170 ;  /* 0x000000fffff87224 */ /* 0x000fe200078e00aa */
[----:B------:R-:W-:Y:S01]  /*12630*/  LOP3.LUT R142, R13, R2, RZ, 0xc0, !PT ;  /* 0x000000020d8e7212 */ /* 0x000fe200078ec0ff */
[----:B------:R-:W-:Y:S01]  /*12640*/  IMAD.MOV.U32 R246, RZ, RZ, R143 ;  /* 0x000000fffff67224 */ /* 0x000fe200078e008f */
[----:B--2---:R-:W-:Y:S01]  /*12650*/  F2FP.F16.F32.PACK_AB R2, R19, R75 ;  /* 0x0000004b1302723e */ /* 0x004fe200000000ff */
[----:B------:R-:W-:Y:S01]  /*12660*/  IMAD.MOV.U32 R252, RZ, RZ, R161 ;  /* 0x000000fffffc7224 */ /* 0x000fe200078e00a1 */
[----:B------:R-:W-:Y:S01]  /*12670*/  LOP3.LUT R143, R15, R0, RZ, 0xc0, !PT ;  /* 0x000000000f8f7212 */ /* 0x000fe200078ec0ff */
[----:B------:R-:W-:Y:S02]  /*12680*/  IMAD.MOV.U32 R193, RZ, RZ, R162 ;  /* 0x000000ffffc17224 */ /* 0x000fe400078e00a2 */
[----:B------:R-:W-:Y:S01]  /*12690*/  FADD.FTZ R0, R239, R5 ;  /* 0x00000005ef007221 */ /* 0x000fe20000010000 */
[----:B------:R-:W-:Y:S01]  /*126a0*/  IMAD.MOV.U32 R192, RZ, RZ, R140 ;  /* 0x000000ffffc07224 */ /* 0x000fe200078e008c */
[----:B------:R-:W-:Y:S01]  /*126b0*/  LOP3.LUT R140, R16, R3, RZ, 0xc0, !PT ;  /* 0x00000003108c7212 */ /* 0x000fe200078ec0ff */
[----:B------:R-:W-:-:S02]  /*126c0*/  IMAD.MOV.U32 R194, RZ, RZ, R163 ;  /* 0x000000ffffc27224 */ /* 0x000fc400078e00a3 */
[----:B------:R-:W-:Y:S01]  /*126d0*/  FADD.FTZ R4, R248, R4 ;  /* 0x00000004f8047221 */ /* 0x000fe20000010000 */
[----:B------:R-:W-:Y:S01]  /*126e0*/  IMAD.MOV.U32 R191, RZ, RZ, R141 ;  /* 0x000000ffffbf7224 */ /* 0x000fe200078e008d */
[----:B------:R-:W-:Y:S01]  /*126f0*/  LOP3.LUT R141, R18, R2, RZ, 0xc0, !PT ;  /* 0x00000002128d7212 */ /* 0x000fe200078ec0ff */
        /* <DEDUP_REMOVED lines=72> */
[----:B------:R-:W1:Y:S01]  /*12b80*/  LDSM.16.MT88.4 R148, [R205+0x5c00] ;  /* 0x005c0000cd94783b */ /* 0x000e620000004200 */
        /* <DEDUP_REMOVED lines=11> */
[----:B------:R-:W-:Y:S01]  /*12c40*/  FADD.FTZ R4, R184, R4 ;  /* 0x00000004b8047221 */ /* 0x000fe20000010000 */
[----:B------:R-:W-:Y:S01]  /*12c50*/  FADD.FTZ R3, R19, R3 ;  /* 0x0000000313037221 */ /* 0x000fe20000010000 */
[----:B------:R-:W-:Y:S01]  /*12c60*/  FADD.FTZ R2, R77, R2 ;  /* 0x000000024d027221 */ /* 0x000fe20000010000 */
[----:B------:R3:W5:Y:S01]  /*12c70*/  LDL.LU R217, [R1+0xcc] ;  /* 0x0000cc0001d97983 */ /* 0x0007620000300800 */
[----:B------:R-:W-:Y:S01]  /*12c80*/  FADD.FTZ R0, R84, R0 ;  /* 0x0000000054007221 */ /* 0x000fe20000010000 */
[----:B------:R-:W-:Y:S01]  /*12c90*/  FADD.FTZ R4, R185, R4 ;  /* 0x00000004b9047221 */ /* 0x000fe20000010000 */
[----:B------:R-:W-:Y:S01]  /*12ca0*/  HMMA.16816.F32 R64, R8, R28, R64 ;  /* 0x0000001c0840723c */ /* 0x000fe20000001840 */
[----:B------:R3:W5:Y:S01]  /*12cb0*/  LDL.LU R216, [R1+0xc8] ;  /* 0x0000c80001d87983 */ /* 0x0007620000300800 */
[----:B------:R-:W-:Y:S01]  /*12cc0*/  FADD.FTZ R3, R87, R3 ;  /* 0x0000000357037221 */ /* 0x000fe20000010000 */
[----:B------:R-:W4:Y:S02]  /*12cd0*/  LDC.U8 R132, c[0x0][0x388] ;  /* 0x0000e200ff847b82 */ /* 0x000f240000000000 */
[----:B------:R3:W5:Y:S01]  /*12ce0*/  LDL.LU R215, [R1+0xc4] ;  /* 0x0000c40001d77983 */ /* 0x0007620000300800 */
[----:B------:R-:W-:-:S03]  /*12cf0*/  FADD.FTZ R2, R79, R2 ;  /* 0x000000024f027221 */ /* 0x000fc60000010000 */
[----:B------:R3:W5:Y:S01]  /*12d00*/  LDL.LU R214, [R1+0xc0] ;  /* 0x0000c00001d67983 */ /* 0x0007620000300800 */
[----:B------:R-:W-:-:S03]  /*12d10*/  FADD.FTZ R0, R85, R0 ;  /* 0x0000000055007221 */ /* 0x000fc60000010000 */
[----:B------:R3:W5:Y:S01]  /*12d20*/  LDL.LU R213, [R1+0xbc] ;  /* 0x0000bc0001d57983 */ /* 0x0007620000300800 */
[C---:B------:R-:W-:Y:S01]  /*12d30*/  HMMA.16816.F32 R28, R8.reuse, R30, R68 ;  /* 0x0000001e081c723c */ /* 0x040fe20000001844 */
[----:B------:R-:W-:Y:S02]  /*12d40*/  FADD.FTZ R4, R183, R4 ;  /* 0x00000004b7047221 */ /* 0x000fe40000010000 */
[----:B------:R3:W5:Y:S01]  /*12d50*/  LDL.LU R212, [R1+0xb8] ;  /* 0x0000b80001d47983 */ /* 0x0007620000300800 */
[----:B------:R-:W-:Y:S02]  /*12d60*/  FADD.FTZ R3, R88, R3 ;  /* 0x0000000358037221 */ /* 0x000fe40000010000 */
[----:B------:R-:W-:Y:S01]  /*12d70*/  HMMA.16816.F32 R144, R8, R40, R60 ;  /* 0x000000280890723c */ /* 0x000fe2000000183c */
[----:B------:R3:W5:Y:S01]  /*12d80*/  LDL.LU R211, [R1+0xb4] ;  /* 0x0000b40001d37983 */ /* 0x0007620000300800 */
[----:B------:R-:W-:-:S03]  /*12d90*/  FADD.FTZ R2, R80, R2 ;  /* 0x0000000250027221 */ /* 0x000fc60000010000 */
[----:B------:R3:W5:Y:S01]  /*12da0*/  LDL.LU R210, [R1+0xb0] ;  /* 0x0000b00001d27983 */ /* 0x0007620000300800 */
[----:B------:R-:W-:Y:S01]  /*12db0*/  HMMA.16816.F32 R8, R8, R42, R32 ;  /* 0x0000002a0808723c */ /* 0x000fe20000001820 */
[----:B------:R-:W-:Y:S02]  /*12dc0*/  FADD.FTZ R0, R86, R0 ;  /* 0x0000000056007221 */ /* 0x000fe40000010000 */
        /* <DEDUP_REMOVED lines=8> */
[----:B-1----:R-:W-:Y:S01]  /*12e50*/  HMMA.16816.F32 R168, R152, R148, R56 ;  /* 0x0000009498a8723c */ /* 0x002fe20000001838 */
[----:B------:R-:W-:Y:S01]  /*12e60*/  @UP0 UIADD3 UR16, UR16, -0x3, URZ ;  /* 0xfffffffd10100890 */ /* 0x000fe2000fffe03f */
[----:B------:R-:W-:-:S04]  /*12e70*/  IMAD.MOV.U32 R137, RZ, RZ, R104 ;  /* 0x000000ffff897224 */ /* 0x000fc800078e0068 */
[----:B------:R-:W-:Y:S01]  /*12e80*/  HMMA.16816.F32 R164, R152, R150, R52 ;  /* 0x0000009698a4723c */ /* 0x000fe20000001834 */
[----:B------:R-:W-:-:S05]  /*12e90*/  IMAD.MOV.U32 R138, RZ, RZ, R106 ;  /* 0x000000ffff8a7224 */ /* 0x000fca00078e006a */
[----:B------:R-:W-:Y:S01]  /*12ea0*/  HMMA.16816.F32 R160, R140, R148, R64 ;  /* 0x000000948ca0723c */ /* 0x000fe20000001840 */
[----:B------:R-:W-:Y:S02]  /*12eb0*/  IMAD.MOV.U32 R133, RZ, RZ, R94 ;  /* 0x000000ffff857224 */ /* 0x000fe400078e005e */
[----:B------:R-:W-:-:S03]  /*12ec0*/  IMAD.MOV.U32 R136, RZ, RZ, R95 ;  /* 0x000000ffff887224 */ /* 0x000fc600078e005f */
[----:B--2---:R-:W-:Y:S01]  /*12ed0*/  HMMA.16816.F32 R156, R152, R20, R48 ;  /* 0x00000014989c723c */ /* 0x004fe20000001830 */
[----:B------:R-:W-:-:S05]  /*12ee0*/  @P0 IMAD.MOV.U32 R137, RZ, RZ, R104 ;  /* 0x000000ffff890224 */ /* 0x000fca00078e0068 */
[----:B------:R-:W-:Y:S01]  /*12ef0*/  HMMA.16816.F32 R148, R140, R150, R28 ;  /* 0x000000968c94723c */ /* 0x000fe2000000181c */
[----:B------:R-:W-:-:S05]  /*12f00*/  @P0 IMAD.MOV.U32 R138, RZ, RZ, R106 ;  /* 0x000000ffff8a0224 */ /* 0x000fca00078e006a */
[----:B------:R-:W-:Y:S01]  /*12f10*/  HMMA.16816.F32 R144, R140, R20, R144 ;  /* 0x000000148c90723c */ /* 0x000fe20000001890 */
[----:B------:R-:W-:Y:S02]  /*12f20*/  @P0 IMAD.MOV.U32 R133, RZ, RZ, R94 ;  /* 0x000000ffff850224 */ /* 0x000fe400078e005e */
[----:B------:R-:W-:-:S03]  /*12f30*/  @P0 IMAD.MOV.U32 R136, RZ, RZ, R95 ;  /* 0x000000ffff880224 */ /* 0x000fc600078e005f */
[-C--:B------:R-:W-:Y:S06]  /*12f40*/  HMMA.16816.F32 R152, R152, R22.reuse, R44 ;  /* 0x000000169898723c */ /* 0x080fec000000182c */
[----:B------:R-:W-:Y:S01]  /*12f50*/  HMMA.16816.F32 R140, R140, R22, R8 ;  /* 0x000000168c8c723c */ /* 0x000fe20000001808 */
[----:B------:R-:W-:-:S08]  /*12f60*/  NOP ;  /* 0x0000000000007918 */ /* 0x000fd00000000000 */
[----:B---34-:R-:W-:-:S15]  /*12f70*/  @P0 BRA `(.L_x_221) ;  /* 0x0000000000040947 */ /* 0x018fde0003800000 */
.L_x_217:
[----:B------:R-:W-:-:S12]  /*12f80*/  UIADD3 UR16, UR15, -0x1, URZ ;  /* 0xffffffff0f107890 */ /* 0x000fd8000fffe03f */
.L_x_221:
[----:B------:R-:W-:-:S13]  /*12f90*/  ISETP.LE.AND P0, PT, RZ, UR16, PT ;  /* 0x00000010ff007c0c */ /* 0x000fda000bf03270 */
[----:B------:R-:W-:Y:S05]  /*12fa0*/  @!P0 BRA `(.L_x_222) ;  /* 0x0000007000d88947 */ /* 0x000fea0003800000 */
[----:B------:R-:W2:Y:S01]  /*12fb0*/  LDL.64 R4, [R1+0x70] ;  /* 0x0000700001047983 */ /* 0x000ea20000100a00 */
[----:B------:R-:W-:Y:S01]  /*12fc0*/  ULDC UR4, c[0x0][0x2d0] ;  /* 0x0000b40000047ab9 */ /* 0x000fe20000000800 */
[----:B------:R-:W-:Y:S02]  /*12fd0*/  UIMAD.WIDE.U32 UR20, UR8, 0x60, URZ ;  /* 0x00000060081478a5 */ /* 0x000fe4000f8e003f */
[----:B------:R-:W3:Y:S01]  /*12fe0*/  LDL.LU R2, [R1+0x20] ;  /* 0x0000200001027983 */ /* 0x000ee20000300800 */
[----:B------:R-:W-:Y:S01]  /*12ff0*/  UIMAD.WIDE.U32 UR30, UR10, 0x60, URZ ;  /* 0x000000600a1e78a5 */ /* 0x000fe2000f8e003f */
[----:B------:R-:W-:Y:S01]  /*13000*/  PRMT R219, R132, 0x7054, R132 ;  /* 0x0000705484db7816 */ /* 0x000fe20000000084 */
[----:B------:R-:W-:Y:S01]  /*13010*/  UIMAD UR18, UR11, 0x60, URZ ;  /* 0x000000600b1278a4 */ /* 0x000fe2000f8e023f */
[----:B------:R-:W4:Y:S01]  /*13020*/  LDL.LU R0, [R1+0x88] ;  /* 0x0000880001007983 */ /* 0x000f220000300800 */
[----:B------:R-:W-:Y:S01]  /*13030*/  USHF.L.U64.HI UR14, UR8, 0x6, UR9 ;  /* 0x00000006080e7899 */ /* 0x000fe20008010209 */
[----:B------:R-:W-:Y:S01]  /*13040*/  MOV R132, R137 ;  /* 0x0000008900847202 */ /* 0x000fe20000000f00 */
[----:B------:R-:W-:Y:S01]  /*13050*/  USHF.L.U32 UR15, UR8, 0x6, URZ ;  /* 0x00000006080f7899 */ /* 0x000fe2000800063f */
[----:B-----5:R-:W-:Y:S01]  /*13060*/  MOV R3, R138 ;  /* 0x0000008a00037202 */ /* 0x020fe20000000f00 */
[----:B------:R-:W-:Y:S01]  /*13070*/  IMAD.MOV.U32 R135, RZ, RZ, R133 ;  /* 0x000000ffff877224 */ /* 0x000fe200078e0085 */
[----:B------:R-:W-:Y:S01]  /*13080*/  MOV R134, R136 ;  /* 0x0000008800867202 */ /* 0x000fe20000000f00 */
[----:B------:R-:W-:-:S02]  /*13090*/  USHF.L.U64.HI UR8, UR10, 0x6, UR11 ;  /* 0x000000060a087899 */ /* 0x000fc4000801020b */
[----:B------:R-:W-:Y:S01]  /*130a0*/  UIADD3 UR18, UR18, UR31, URZ ;  /* 0x0000001f12127290 */ /* 0x000fe2000fffe03f */
[----:B------:R-:W-:Y:S01]  /*130b0*/  ULDC.64 UR6, c[0x0][0x248] ;  /* 0x0000920000067ab9 */ /* 0x000fe20000000a00 */
[----:B--2---:R-:W-:Y:S01]  /*130c0*/  ISETP.GE.AND P0, PT, R4, UR4, PT ;  /* 0x0000000404007c0c */ /* 0x004fe2000bf06270 */
[----:B------:R-:W-:Y:S02]  /*130d0*/  UIMAD UR4, UR9, 0x60, URZ ;  /* 0x00000060090478a4 */ /* 0x000fe4000f8e023f */
[----:B------:R-:W-:Y:S02]  /*130e0*/  USHF.L.U32 UR9, UR10, 0x6, URZ ;  /* 0x000000060a097899 */ /* 0x000fe4000800063f */
[----:B------:R-:W-:Y:S01]  /*130f0*/  UIADD3 UR11, UR4, UR21, URZ ;  /* 0x00000015040b7290 */ /* 0x000fe2000fffe03f */
[----:B----4-:R-:W-:Y:S02]  /*13100*/  IMAD.WIDE.U32 R224, R0, -0x2daee0ad, RZ ;  /* 0xd2511f5300e07825 */ /* 0x010fe400078e00ff */
[----:B------:R-:W-:-:S05]  /*13110*/  ULDC UR4, c[0x0][0x2ec] ;  /* 0x0000bb0000047ab9 */ /* 0x000fca0000000800 */
[----:B------:R-:W1:Y:S08]  /*13120*/  @!P0 LDC.64 R4, c[0x0][0x220] ;  /* 0x00008800ff048b82 */ /* 0x000e700000000a00 */
[----:B------:R-:W2:Y:S08]  /*13130*/  @!P0 LDC.64 R8, c[0x0][0x220] ;  /* 0x00008800ff088b82 */ /* 0x000eb00000000a00 */
[----:B------:R-:W4:Y:S01]  /*13140*/  @!P0 LDC.64 R6, c[0x0][0x220] ;  /* 0x00008800ff068b82 */ /* 0x000f220000000a00 */
[----:B-1----:R1:W-:Y:S04]  /*13150*/  @!P0 STL.64 [R1+0x68], R4 ;  /* 0x0000680401008387 */ /* 0x0023e80000100a00 */
[----:B--2---:R-:W-:Y:S04]  /*13160*/  @!P0 STL.64 [R1+0x60], R8 ;  /* 0x0000600801008387 */ /* 0x004fe80000100a00 */
[----:B----4-:R2:W-:Y:S01]  /*13170*/  @!P0 STL.64 [R1+0x58], R6 ;  /* 0x0000580601008387 */ /* 0x0105e20000100a00 */
[----:B-1----:R-:W1:Y:S01]  /*13180*/  @!P0 LDC.64 R4, c[0x0][0x220] ;  /* 0x00008800ff048b82 */ /* 0x002e620000000a00 */
[----:B--2---:R-:W-:-:S05]  /*13190*/  IMAD.WIDE.U32 R6, R218, -0x326172a9, RZ ;  /* 0xcd9e8d57da067825 */ /* 0x004fca00078e00ff */
[----:B---3--:R-:W-:Y:S01]  /*131a0*/  LOP3.LUT R230, R7, R2, RZ, 0x3c, !PT ;  /* 0x0000000207e67212 */ /* 0x008fe200078e3cff */
[----:B-1----:R1:W-:Y:S04]  /*131b0*/  @!P0 STL.64 [R1+0x50], R4 ;  /* 0x0000500401008387 */ /* 0x0023e80000100a00 */
[----:B------:R2:W-:Y:S01]  /*131c0*/  STL.64 [R1+0x8], R6 ;  /* 0x0000080601007387 */ /* 0x0005e20000100a00 */
[----:B-1----:R-:W-:-:S05]  /*131d0*/  IADD3 R4, R218, 0x4, RZ ;  /* 0x00000004da047810 */ /* 0x002fca0007ffe0ff */
[----:B------:R-:W-:-:S05]  /*131e0*/  IMAD.WIDE.U32 R4, R4, -0x326172a9, RZ ;  /* 0xcd9e8d5704047825 */ /* 0x000fca00078e00ff */
[----:B------:R1:W-:Y:S01]  /*131f0*/  STL.64 [R1], R4 ;  /* 0x0000000401007387 */ /* 0x0003e20000100a00 */
[----:B------:R-:W-:-:S03]  /*13200*/  LOP3.LUT R232, R5, R2, RZ, 0x3c, !PT ;  /* 0x0000000205e87212 */ /* 0x000fc600078e3cff */
[----:B--2---:R-:W2:Y:S04]  /*13210*/  LDL.LU.64 R6, [R1+0x28] ;  /* 0x0000280001067983 */ /* 0x004ea80000300a00 */
[----:B-1----:R-:W2:Y:S01]  /*13220*/  LDL.LU.64 R4, [R1+0x90] ;  /* 0x0000900001047983 */ /* 0x002ea20000300a00 */
[----:B------:R-:W-:-:S04]  /*13230*/  IMAD.WIDE.U32 R230, R230, -0x2daee0ad, RZ ;  /* 0xd2511f53e6e67825 */ /* 0x000fc800078e00ff */
[----:B------:R-:W-:-:S04]  /*13240*/  IMAD.WIDE.U32 R232, R232, -0x2daee0ad, RZ ;  /* 0xd2511f53e8e87825 */ /* 0x000fc800078e00ff */
[----:B--2---:R-:W-:-:S05]  /*13250*/  IMAD.MOV.U32 R5, RZ, RZ, R7 ;  /* 0x000000ffff057224 */ /* 0x004fca00078e0007 */
[----:B------:R1:W-:Y:S01]  /*13260*/  STL.64 [R1+0x48], R4 ;  /* 0x0000480401007387 */ /* 0x0003e20000100a00 */
[----:B------:R-:W-:Y:S05]  /*13270*/  BRA `(.L_x_223) ;  /* 0x0000000000dc7947 */ /* 0x000fea0003800000 */
.L_x_225:
        /* <DEDUP_REMOVED lines=17> */
[----:B--2---:R-:W-:Y:S04]  /*13390*/  LEA R0, P2, R0, R242, 0x7 ;  /* 0x000000f200007211 */ /* 0x004fe800078438ff */
[----:B------:R-:W-:Y:S02]  /*133a0*/  @!P0 IADD3 R136, P3, R0, UR26, RZ ;  /* 0x0000001a00888c10 */ /* 0x000fe4000ff7e0ff */
[----:B---3--:R-:W-:Y:S02]  /*133b0*/  LEA.HI.X R2, R137, R241, R2, 0x7, P2 ;  /* 0x000000f189027211 */ /* 0x008fe400010f3c02 */
[----:B-1----:R-:W-:Y:S02]  /*133c0*/  @!P0 LEA R174, P2, R136, R174, 0x1 ;  /* 0x000000ae88ae8211 */ /* 0x002fe400078408ff */
[----:B------:R-:W-:Y:S04]  /*133d0*/  @!P0 IADD3.X R137, R2, UR25, RZ, P3, !PT ;  /* 0x0000001902898c10 */ /* 0x000fe80009ffe4ff */
[----:B------:R-:W-:Y:S02]  /*133e0*/  @!P0 LEA.HI.X R175, R136, R175, R137, 0x1, P2 ;  /* 0x000000af88af8211 */ /* 0x000fe400010f0c89 */
[C---:B-----5:R-:W-:Y:S04]  /*133f0*/  @!P0 LEA R136, P2, R0.reuse, R172, 0x1 ;  /* 0x000000ac00888211 */ /* 0x060fe800078408ff */
[C---:B------:R-:W-:Y:S02]  /*13400*/  @!P0 LEA.HI.X R137, R0.reuse, R173, R2, 0x1, P2 ;  /* 0x000000ad00898211 */ /* 0x040fe400010f0c02 */
[----:B------:R-:W-:Y:S03]  /*13410*/  @!P0 IADD3 R173, P3, R0, UR9, RZ ;  /* 0x0000000900ad8c10 */ /* 0x000fe6000ff7e0ff */
[----:B------:R-:W-:Y:S01]  /*13420*/  @!PT LDS RZ, [RZ] ;  /* 0x00000000fffff984 */ /* 0x000fe20000000800 */
[----:B------:R-:W-:Y:S01]  /*13430*/  @!PT LDS RZ, [RZ] ;  /* 0x00000000fffff984 */ /* 0x000fe20000000800 */
[----:B------:R-:W-:Y:S01]  /*13440*/  @!PT LDS RZ, [RZ] ;  /* 0x00000000fffff984 */ /* 0x000fe20000000800 */
[----:B------:R1:W-:Y:S01]  /*13450*/  @!P0 LDGSTS.E.BYPASS.LTC128B.128 [R217+0x2000], desc[UR22][R136.64] ;  /* 0x0200000088d98fae */ /* 0x0003e2000b901d56 */
[C---:B----4-:R-:W-:Y:S03]  /*13460*/  @!P0 LEA R172, P2, R173.reuse, R178, 0x1 ;  /* 0x000000b2adac8211 */ /* 0x050fe600078408ff */
[----:B------:R2:W-:Y:S04]  /*13470*/  @P0 STS.128 [R217+0x2800], RZ ;  /* 0x002800ffd9000388 */ /* 0x0005e80000000c00 */
[----:B------:R-:W-:Y:S01]  /*13480*/  @!PT LDS RZ, [RZ] ;  /* 0x00000000fffff984 */ /* 0x000fe20000000800 */
[----:B------:R-:W-:Y:S01]  /*13490*/  @!PT LDS RZ, [RZ] ;  /* 0x00000000fffff984 */ /* 0x000fe20000000800 */
[----:B------:R-:W-:Y:S01]  /*134a0*/  @!PT LDS RZ, [RZ] ;  /* 0x00000000fffff984 */ /* 0x000fe20000000800 */
[----:B------:R2:W-:Y:S04]  /*134b0*/  @!P0 LDGSTS.E.BYPASS.LTC128B.128 [R217+0x2800], desc[UR22][R174.64] ;  /* 0x02800000aed98fae */ /* 0x0005e8000b901d56 */
[----:B------:R2:W-:Y:S01]  /*134c0*/  @P0 STS.128 [R217+0x3000], RZ ;  /* 0x003000ffd9000388 */ /* 0x0005e20000000c00 */
[----:B-1----:R-:W-:Y:S02]  /*134d0*/  @!P0 IADD3.X R136, R2, UR8, RZ, P3, !PT ;  /* 0x0000000802888c10 */ /* 0x002fe40009ffe4ff */
[----:B------:R-:W-:Y:S02]  /*134e0*/  @!P0 IADD3 R0, P3, R0, UR30, RZ ;  /* 0x0000001e00008c10 */ /* 0x000fe4000ff7e0ff */
[----:B------:R-:W-:Y:S02]  /*134f0*/  @!P0 LEA.HI.X R173, R173, R179, R136, 0x1, P2 ;  /* 0x000000b3adad8211 */ /* 0x000fe400010f0c88 */
[----:B------:R-:W1:Y:S01]  /*13500*/  @!P0 LDC.64 R136, c[0x0][0x218] ;  /* 0x00008600ff888b82 */ /* 0x000e620000000a00 */
[----:B------:R-:W-:Y:S02]  /*13510*/  @!P0 IADD3.X R2, R2, UR18, RZ, P3, !PT ;  /* 0x0000001202028c10 */ /* 0x000fe40009ffe4ff */
[----:B------:R-:W-:Y:S01]  /*13520*/  @!PT LDS RZ, [RZ] ;  /* 0x00000000fffff984 */ /* 0x000fe20000000800 */
[----:B------:R-:W-:Y:S01]  /*13530*/  @!PT LDS RZ, [RZ] ;  /* 0x00000000fffff984 */ /* 0x000fe20000000800 */
[----:B------:R-:W-:Y:S01]  /*13540*/  @!PT LDS RZ, [RZ] ;  /* 0x00000000fffff984 */ /* 0x000fe20000000800 */
[----:B------:R2:W-:Y:S04]  /*13550*/  @!P0 LDGSTS.E.BYPASS.LTC128B.128 [R217+0x3000], desc[UR22][R172.64] ;  /* 0x03000000acd98fae */ /* 0x0005e8000b901d56 */
[----:B------:R2:W-:Y:S01]  /*13560*/  @P0 STS.128 [R217+0x3800], RZ ;  /* 0x003800ffd9000388 */ /* 0x0005e20000000c00 */
[C---:B-1----:R-:W-:Y:S04]  /*13570*/  @!P0 LEA R136, P2, R0.reuse, R136, 0x1 ;  /* 0x0000008800888211 */ /* 0x042fe800078408ff */
[----:B------:R-:W-:Y:S05]  /*13580*/  @!P0 LEA.HI.X R137, R0, R137, R2, 0x1, P2 ;  /* 0x0000008900898211 */ /* 0x000fea00010f0c02 */
[----:B------:R-:W-:Y:S01]  /*13590*/  @!PT LDS RZ, [RZ] ;  /* 0x00000000fffff984 */ /* 0x000fe20000000800 */
[----:B------:R-:W-:Y:S01]  /*135a0*/  @!PT LDS RZ, [RZ] ;  /* 0x00000000fffff984 */ /* 0x000fe20000000800 */
[----:B------:R-:W-:Y:S01]  /*135b0*/  @!PT LDS RZ, [RZ] ;  /* 0x00000000fffff984 */ /* 0x000fe20000000800 */
[----:B------:R2:W-:Y:S04]  /*135c0*/  @!P0 LDGSTS.E.BYPASS.LTC128B.128 [R217+0x3800], desc[UR22][R136.64] ;  /* 0x0380000088d98fae */ /* 0x0005e8000b901d56 */
[----:B------:R-:W0:Y:S01]  /*135d0*/  LDGDEPBAR ;  /* 0x00000000000079af */ /* 0x000e220000000000 */
[----:B------:R-:W-:Y:S05]  /*135e0*/  BRA `(.L_x_224) ;  /* 0x0000000c002c7947 */ /* 0x000fea0003800000 */
.L_x_223:
[----:B------:R-:W2:Y:S01]  /*135f0*/  LDL.64 R12, [R1+0x48] ;  /* 0x00004800010c7983 */ /* 0x000ea20000100a00 */
[----:B------:R-:W-:Y:S04]  /*13600*/  DEPBAR.LE SB0, 0x0 ;  /* 0x000080000000791a */ /* 0x000fe80000000000 */
[----:B------:R-:W3:Y:S01]  /*13610*/  LDL R9, [R1+0x68] ;  /* 0x0000680001097983 */ /* 0x000ee20000100800 */
[----:B------:R-:W-:Y:S01]  /*13620*/  USHF.R.S32.HI UR28, URZ, 0x1f, UR16 ;  /* 0x0000001f3f1c7899 */ /* 0x000fe20008011410 */
[----:B-1----:R-:W-:Y:S01]  /*13630*/  IMAD.U32 R4, RZ, RZ, UR16 ;  /* 0x00000010ff047e24 */ /* 0x002fe2000f8e00ff */
[----:B------:R-:W-:Y:S02]  /*13640*/  UIMAD UR10, UR19, UR16, URZ ;  /* 0x00000010130a72a4 */ /* 0x000fe4000f8e023f */
[----:B----4-:R-:W4:Y:S01]  /*13650*/  LDL R19, [R1+0x6c] ;  /* 0x00006c0001137983 */ /* 0x010f220000100800 */
[----:B------:R-:W-:Y:S01]  /*13660*/  VIADD R218, R222, 0x3c6ef372 ;  /* 0x3c6ef372deda7836 */ /* 0x000fe20000000000 */
[----:B------:R-:W-:Y:S03]  /*13670*/  UIMAD UR10, UR28, UR24, UR10 ;  /* 0x000000181c0a72a4 */ /* 0x000fe6000f8e020a */
[----:B-----5:R-:W5:Y:S01]  /*13680*/  LDL R10, [R1+0x60] ;  /* 0x00006000010a7983 */ /* 0x020f620000100800 */
[----:B------:R-:W-:Y:S04]  /*13690*/  USHF.L.U32 UR28, UR16, 0x2, URZ ;  /* 0x00000002101c7899 */ /* 0x000fe8000800063f */
[----:B------:R-:W5:Y:S05]  /*136a0*/  LDL R18, [R1+0x64] ;  /* 0x0000640001127983 */ /* 0x000f6a0000100800 */
[----:B------:R-:W5:Y:S05]  /*136b0*/  LDL R8, [R1+0x58] ;  /* 0x0000580001087983 */ /* 0x000f6a0000100800 */
[----:B------:R-:W5:Y:S05]  /*136c0*/  LDL R17, [R1+0x5c] ;  /* 0x00005c0001117983 */ /* 0x000f6a0000100800 */
[----:B------:R-:W5:Y:S05]  /*136d0*/  LDL R6, [R1+0x50] ;  /* 0x0000500001067983 */ /* 0x000f6a0000100800 */
[----:B------:R-:W5:Y:S01]  /*136e0*/  LDL R16, [R1+0x54] ;  /* 0x0000540001107983 */ /* 0x000f620000100800 */
[----:B------:R-:W-:Y:S06]  /*136f0*/  BAR.SYNC.DEFER_BLOCKING 0x0 ;  /* 0x0000000000007b1d */ /* 0x000fec0000010000 */
[----:B------:R-:W-:Y:S05]  /*13700*/  @P0 STS [R217+0x4000], RZ ;  /* 0x004000ffd9000388 */ /* 0x000fea0000000800 */
[----:B------:R-:W-:Y:S05]  /*13710*/  @P0 STS [R217+0x4004], RZ ;  /* 0x004004ffd9000388 */ /* 0x000fea0000000800 */
[----:B------:R-:W-:Y:S05]  /*13720*/  @P0 STS.64 [R217+0x4008], RZ ;  /* 0x004008ffd9000388 */ /* 0x000fea0000000a00 */
[----:B------:R-:W5:Y:S05]  /*13730*/  LDL.64 R244, [R1+0x8] ;  /* 0x0000080001f47983 */ /* 0x000f6a0000100a00 */
[----:B------:R-:W5:Y:S01]  /*13740*/  LDL.64 R226, [R1] ;  /* 0x0000000001e27983 */ /* 0x000f620000100a00 */
[----:B--2---:R-:W-:Y:S04]  /*13750*/  IMAD.WIDE.U32 R4, R4, UR24, R12 ;  /* 0x0000001804047c25 */ /* 0x004fe8000f8e000c */
[----:B------:R-:W-:Y:S01]  /*13760*/  VIADD R0, R5, UR10 ;  /* 0x0000000a05007c36 */ /* 0x000fe20008000000 */
[C---:B---3--:R-:W-:Y:S02]  /*13770*/  @!P0 LEA R12, P4, R4.reuse, R9, 0x1 ;  /* 0x00000009040c8211 */ /* 0x048fe400078808ff */
[C---:B------:R-:W-:Y:S02]  /*13780*/  @!P0 IADD3 R2, P3, R4.reuse, UR27, RZ ;  /* 0x0000001b04028c10 */ /* 0x040fe4000ff7e0ff */
[----:B----4-:R-:W-:Y:S02]  /*13790*/  @!P0 LEA.HI.X R13, R4, R19, R0, 0x1, P4 ;  /* 0x00000013040d8211 */ /* 0x010fe400020f0c00 */
[----:B------:R-:W-:Y:S02]  /*137a0*/  @!P0 IADD3.X R9, R0, UR17, RZ, P3, !PT ;  /* 0x0000001100098c10 */ /* 0x000fe40009ffe4ff */
[----:B-----5:R-:W-:Y:S01]  /*137b0*/  @!P0 LEA R10, P3, R2, R10, 0x1 ;  /* 0x0000000a020a8211 */ /* 0x020fe200078608ff */
[----:B------:R-:W-:Y:S01]  /*137c0*/  @!PT LDS RZ, [RZ] ;  /* 0x00000000fffff984 */ /* 0x000fe20000000800 */
[----:B------:R-:W-:Y:S01]  /*137d0*/  @!PT LDS RZ, [RZ] ;  /* 0x00000000fffff984 */ /* 0x000fe20000000800 */
[----:B------:R-:W-:Y:S01]  /*137e0*/  @!PT LDS RZ, [RZ] ;  /* 0x00000000fffff984 */ /* 0x000fe20000000800 */
[----:B------:R-:W-:Y:S01]  /*137f0*/  @!P0 LDGSTS.E.BYPASS.LTC128B.128 [R217+0x4000], desc[UR22][R12.64] ;  /* 0x040000000cd98fae */ /* 0x000fe2000b901d56 */
[----:B------:R-:W-:Y:S02]  /*13800*/  @!P0 IADD3 R5, P2, R4, UR15, RZ ;  /* 0x0000000f04058c10 */ /* 0x000fe4000ff5e0ff */
[----:B------:R-:W-:Y:S02]  /*13810*/  @!P0 LEA.HI.X R11, R2, R18, R9, 0x1, P3 ;  /* 0x00000012020b8211 */ /* 0x000fe400018f0c09 */
[----:B------:R-:W-:Y:S01]  /*13820*/  @P0 STS.128 [R217+0x4800], RZ ;  /* 0x004800ffd9000388 */ /* 0x000fe20000000c00 */
[----:B------:R-:W-:Y:S02]  /*13830*/  @!P0 IADD3.X R14, R0, UR14, RZ, P2, !PT ;  /* 0x0000000e000e8c10 */ /* 0x000fe400097fe4ff */
[C---:B------:R-:W-:Y:S02]  /*13840*/  @!P0 LEA R8, P2, R5.reuse, R8, 0x1 ;  /* 0x0000000805088211 */ /* 0x040fe400078408ff */
[----:B------:R-:W-:Y:S01]  /*13850*/  @!PT LDS RZ, [RZ] ;  /* 0x00000000fffff984 */ /* 0x000fe20000000800 */
[----:B------:R-:W-:Y:S01]  /*13860*/  @!PT LDS RZ, [RZ] ;  /* 0x00000000fffff984 */ /* 0x000fe20000000800 */
[----:B------:R-:W-:Y:S01]  /*13870*/  @!PT LDS RZ, [RZ] ;  /* 0x00000000fffff984 */ /* 0x000fe20000000800 */
[----:B------:R-:W-:Y:S01]  /*13880*/  @!P0 LDGSTS.E.BYPASS.LTC128B.128 [R217+0x4800], desc[UR22][R10.64] ;  /* 0x048000000ad98fae */ /* 0x000fe2000b901d56 */
[----:B------:R-:W-:Y:S02]  /*13890*/  @!P0 IADD3 R7, P1, R4, UR20, RZ ;  /* 0x0000001404078c10 */ /* 0x000fe4000ff3e0ff */
[----:B------:R-:W-:Y:S02]  /*138a0*/  @!P0 LEA.HI.X R9, R5, R17, R14, 0x1, P2 ;  /* 0x0000001105098211 */ /* 0x000fe400010f0c0e */
[----:B------:R-:W-:Y:S01]  /*138b0*/  @P0 STS.128 [R217+0x5000], RZ ;  /* 0x005000ffd9000388 */ /* 0x000fe20000000c00 */
[----:B------:R-:W-:Y:S01]  /*138c0*/  @!P0 IADD3.X R15, R0, UR11, RZ, P1, !PT ;  /* 0x0000000b000f8c10 */ /* 0x000fe20008ffe4ff */
[----:B------:R-:W-:Y:S01]  /*138d0*/  VIADD R0, R223, 0xbb67ae85 ;  /* 0xbb67ae85df007836 */ /* 0x000fe20000000000 */
[C---:B------:R-:W-:Y:S02]  /*138e0*/  @!P0 LEA R6, P1, R7.reuse, R6, 0x1 ;  /* 0x0000000607068211 */ /* 0x040fe400078208ff */
[----:B------:R-:W-:Y:S01]  /*138f0*/  @!PT LDS RZ, [RZ] ;  /* 0x00000000fffff984 */ /* 0x000fe20000000800 */
[----:B------:R-:W-:Y:S01]  /*13900*/  @!PT LDS RZ, [RZ] ;  /* 0x00000000fffff984 */ /* 0x000fe20000000800 */
[----:B------:R-:W-:Y:S01]  /*13910*/  @!PT LDS RZ, [RZ] ;  /* 0x00000000fffff984 */ /* 0x000fe20000000800 */
[----:B------:R-:W-:Y:S02]  /*13920*/  @!P0 LDGSTS.E.BYPASS.LTC128B.128 [R217+0x5000], desc[UR22][R8.64] ;  /* 0x0500000008d98fae */ /* 0x000fe4000b901d56 */
[----:B------:R-:W-:Y:S03]  /*13930*/  @!P0 LEA.HI.X R7, R7, R16, R15, 0x1, P1 ;  /* 0x0000001007078211 */ /* 0x000fe600008f0c0f */
[----:B------:R-:W-:Y:S01]  /*13940*/  @P0 STS.128 [R217+0x5800], RZ ;  /* 0x005800ffd9000388 */ /* 0x000fe20000000c00 */
[----:B------:R-:W-:Y:S04]  /*13950*/  ISETP.LT.AND P1, PT, RZ, UR16, PT ;  /* 0x00000010ff007c0c */ /* 0x000fe8000bf21270 */
[----:B------:R-:W-:Y:S01]  /*13960*/  @!PT LDS RZ, [RZ] ;  /* 0x00000000fffff984 */ /* 0x000fe20000000800 */
[----:B------:R-:W-:Y:S01]  /*13970*/  @!PT LDS RZ, [RZ] ;  /* 0x00000000fffff984 */ /* 0x000fe20000000800 */
[----:B------:R-:W-:Y:S01]  /*13980*/  @!PT LDS RZ, [RZ] ;  /* 0x00000000fffff984 */ /* 0x000fe20000000800 */
[----:B------:R1:W-:Y:S05]  /*13990*/  @!P0 LDGSTS.E.BYPASS.LTC128B.128 [R217+0x5800], desc[UR22][R6.64] ;  /* 0x0580000006d98fae */ /* 0x0003ea000b901d56 */
[----:B------:R-:W-:Y:S05]  /*139a0*/  LDSM.16.M88.4 R128, [R207] ;  /* 0x00000000cf80783b */ /* 0x000fea0000000200 */
[----:B------:R-:W1:Y:S05]  /*139b0*/  LDSM.16.M88.4 R16, [R204+0x2000] ;  /* 0x00200000cc10783b */ /* 0x000e6a0000000200 */
[----:B------:R-:W2:Y:S05]  /*139c0*/  LDSM.16.M88.4 R124, [R207+0x1000] ;  /* 0x00100000cf7c783b */ /* 0x000eaa0000000200 */
[----:B------:R-:W3:Y:S05]  /*139d0*/  LDSM.16.M88.4 R32, [R204+0x2400] ;  /* 0x00240000cc20783b */ /* 0x000eea0000000200 */
[----:B------:R-:W0:Y:S05]  /*139e0*/  LDGDEPBAR ;  /* 0x00000000000079af */ /* 0x000e2a0000000000 */
[----:B------:R-:W4:Y:S05]  /*139f0*/  LDSM.16.M88.4 R48, [R204+0x2800] ;  /* 0x00280000cc30783b */ /* 0x000f2a0000000200 */
[----:B------:R-:W5:Y:S05]  /*13a00*/  LDSM.16.M88.4 R64, [R204+0x2c00] ;  /* 0x002c0000cc40783b */ /* 0x000f6a0000000200 */
[----:B------:R-:W5:Y:S05]  /*13a10*/  LDSM.16.M88.4 R80, [R204+0x3000] ;  /* 0x00300000cc50783b */ /* 0x000f6a0000000200 */
[----:B------:R-:W5:Y:S05]  /*13a20*/  LDSM.16.M88.4 R96, [R204+0x3400] ;  /* 0x00340000cc60783b */ /* 0x000f6a0000000200 */
[----:B------:R-:W5:Y:S01]  /*13a30*/  LDSM.16.M88.4 R112, [R204+0x3800] ;  /* 0x00380000cc70783b */ /* 0x000f620000000200 */
[-C--:B-1----:R-:W-:Y:S04]  /*13a40*/  HMMA.16816.F32 R4, R128, R16.reuse, RZ ;  /* 0x000000108004723c */ /* 0x082fe800000018ff */
[----:B------:R-:W1:Y:S02]  /*13a50*/  LDSM.16.M88.4 R136, [R204+0x3c00] ;  /* 0x003c0000cc88783b */ /* 0x000e640000000200 */
[C---:B--2---:R-:W-:Y:S03]  /*13a60*/  HMMA.16816.F32 R8, R124.reuse, R16, RZ ;  /* 0x000000107c08723c */ /* 0x044fe600000018ff */
[----:B------:R-:W-:Y:S03]  /*13a70*/  LDSM.16.M88.4 R172, [R208] ;  /* 0x00000000d0ac783b */ /* 0x000fe60000000200 */
[-C--:B------:R-:W-:Y:S02]  /*13a80*/  HMMA.16816.F32 R12, R124, R18.reuse, RZ ;  /* 0x000000127c0c723c */ /* 0x080fe400000018ff */
[----:B------:R-:W2:Y:S04]  /*13a90*/  LDSM.16.M88.4 R176, [R209] ;  /* 0x00000000d1b0783b */ /* 0x000ea80000000200 */
[C---:B------:R-:W-:Y:S01]  /*13aa0*/  HMMA.16816.F32 R16, R128.reuse, R18, RZ ;  /* 0x000000128010723c */ /* 0x040fe200000018ff */
[----:B------:R-:W2:Y:S05]  /*13ab0*/  LDSM.16.M88.4 R180, [R208+0x1000] ;  /* 0x00100000d0b4783b */ /* 0x000eaa0000000200 */
[-C--:B---3--:R-:W-:Y:S01]  /*13ac0*/  HMMA.16816.F32 R20, R128, R32.reuse, RZ ;  /* 0x000000208014723c */ /* 0x088fe200000018ff */
[----:B------:R-:W3:Y:S05]  /*13ad0*/  LDSM.16.M88.4 R184, [R216] ;  /* 0x00000000d8b8783b */ /* 0x000eea0000000200 */
[C---:B------:R-:W-:Y:S01]  /*13ae0*/  HMMA.16816.F32 R24, R124.reuse, R32, RZ ;  /* 0x000000207c18723c */ /* 0x040fe200000018ff */
[----:B------:R-:W3:Y:S05]  /*13af0*/  LDSM.16.M88.4 R188, [R215] ;  /* 0x00000000d7bc783b */ /* 0x000eea0000000200 */
[-C--:B------:R-:W-:Y:S01]  /*13b00*/  HMMA.16816.F32 R28, R124, R34.reuse, RZ ;  /* 0x000000227c1c723c */ /* 0x080fe200000018ff */
[----:B------:R-:W3:Y:S05]  /*13b10*/  LDSM.16.M88.4 R192, [R214] ;  /* 0x00000000d6c0783b */ /* 0x000eea0000000200 */
[C---:B------:R-:W-:Y:S01]  /*13b20*/  HMMA.16816.F32 R32, R128.reuse, R34, RZ ;  /* 0x000000228020723c */ /* 0x040fe200000018ff */
[----:B------:R-:W3:Y:S05]  /*13b30*/  LDSM.16.M88.4 R196, [R213] ;  /* 0x00000000d5c4783b */ /* 0x000eea0000000200 */
[-C--:B----4-:R-:W-:Y:S01]  /*13b40*/  HMMA.16816.F32 R36, R128, R48.reuse, RZ ;  /* 0x000000308024723c */ /* 0x090fe200000018ff */
[----:B------:R-:W4:Y:S05]  /*13b50*/  LDSM.16.M88.4 R200, [R212] ;  /* 0x00000000d4c8783b */ /* 0x000f2a0000000200 */
[C---:B------:R-:W-:Y:S06]  /*13b60*/  HMMA.16816.F32 R40, R124.reuse, R48, RZ ;  /* 0x000000307c28723c */ /* 0x040fec00000018ff */
[-C--:B------:R-:W-:Y:S06]  /*13b70*/  HMMA.16816.F32 R44, R124, R50.reuse, RZ ;  /* 0x000000327c2c723c */ /* 0x080fec00000018ff */
[C---:B------:R-:W-:Y:S06]  /*13b80*/  HMMA.16816.F32 R48, R128.reuse, R50, RZ ;  /* 0x000000328030723c */ /* 0x040fec00000018ff */
[-C--:B-----5:R-:W-:Y:S06]  /*13b90*/  HMMA.16816.F32 R52, R128, R64.reuse, RZ ;  /* 0x000000408034723c */ /* 0x0a0fec00000018ff */
[C---:B------:R-:W-:Y:S06]  /*13ba0*/  HMMA.16816.F32 R56, R124.reuse, R64, RZ ;  /* 0x000000407c38723c */ /* 0x040fec00000018ff */
[-C--:B------:R-:W-:Y:S06]  /*13bb0*/  HMMA.16816.F32 R60, R124, R66.reuse, RZ ;  /* 0x000000427c3c723c */ /* 0x080fec00000018ff */
        /* <DEDUP_REMOVED lines=13> */
[-C--:B-1----:R-:W-:Y:S06]  /*13c90*/  HMMA.16816.F32 R116, R128, R136.reuse, RZ ;  /* 0x000000888074723c */ /* 0x082fec00000018ff */
[C---:B------:R-:W-:Y:S06]  /*13ca0*/  HMMA.16816.F32 R120, R124.reuse, R136, RZ ;  /* 0x000000887c78723c */ /* 0x040fec00000018ff */
[-C--:B------:R-:W-:Y:S06]  /*13cb0*/  HMMA.16816.F32 R124, R124, R138.reuse, RZ ;  /* 0x0000008a7c7c723c */ /* 0x080fec00000018ff */
[----:B------:R-:W-:Y:S01]  /*13cc0*/  HMMA.16816.F32 R128, R128, R138, RZ ;  /* 0x0000008a8080723c */ /* 0x000fe200000018ff */
[----:B------:R-:W1:Y:S05]  /*13cd0*/  LDSM.16.M88.4 R136, [R211] ;  /* 0x00000000d388783b */ /* 0x000e6a0000000200 */
[-C--:B--2---:R-:W-:Y:S06]  /*13ce0*/  HMMA.16816.F32 R4, R172, R176.reuse, R4 ;  /* 0x000000b0ac04723c */ /* 0x084fec0000001804 */
[C---:B------:R-:W-:Y:S06]  /*13cf0*/  HMMA.16816.F32 R8, R180.reuse, R176, R8 ;  /* 0x000000b0b408723c */ /* 0x040fec0000001808 */
[-C--:B------:R-:W-:Y:S06]  /*13d00*/  HMMA.16816.F32 R12, R180, R178.reuse, R12 ;  /* 0x000000b2b40c723c */ /* 0x080fec000000180c */
[C---:B------:R-:W-:Y:S01]  /*13d10*/  HMMA.16816.F32 R16, R172.reuse, R178, R16 ;  /* 0x000000b2ac10723c */ /* 0x040fe20000001810 */
[----:B------:R-:W2:Y:S01]  /*13d20*/  LDSM.16.M88.4 R176, [R210] ;  /* 0x00000000d2b0783b */ /* 0x000ea20000000200 */
[----:B------:R-:W-:Y:S04]  /*13d30*/  DEPBAR.LE SB0, 0x0 ;  /* 0x000080000000791a */ /* 0x000fe80000000000 */
[-C--:B---3--:R-:W-:Y:S01]  /*13d40*/  HMMA.16816.F32 R20, R172, R184.reuse, R20 ;  /* 0x000000b8ac14723c */ /* 0x088fe20000001814 */
[----:B------:R-:W-:Y:S05]  /*13d50*/  BAR.SYNC.DEFER_BLOCKING 0x0 ;  /* 0x0000000000007b1d */ /* 0x000fea0000010000 */
[C---:B------:R-:W-:Y:S06]  /*13d60*/  HMMA.16816.F32 R24, R180.reuse, R184, R24 ;  /* 0x000000b8b418723c */ /* 0x040fec0000001818 */
[-C--:B------:R-:W-:Y:S05]  /*13d70*/  HMMA.16816.F32 R28, R180, R186.reuse, R28 ;  /* 0x000000bab41c723c */ /* 0x080fea000000181c */
[----:B------:R-:W-:Y:S01]  /*13d80*/  LOP3.LUT R184, R225, UR28, R223, 0x96, !PT ;  /* 0x0000001ce1b87c12 */ /* 0x000fe2000f8e96df */
[C---:B------:R-:W-:Y:S05]  /*13d90*/  HMMA.16816.F32 R32, R172.reuse, R186, R32 ;  /* 0x000000baac20723c */ /* 0x040fea0000001820 */
[----:B------:R-:W-:Y:S01]  /*13da0*/  IMAD.WIDE.U32 R184, R184, -0x326172a9, RZ ;  /* 0xcd9e8d57b8b87825 */ /* 0x000fe200078e00ff */
[-C--:B------:R-:W-:Y:S05]  /*13db0*/  HMMA.16816.F32 R36, R172, R188.reuse, R36 ;  /* 0x000000bcac24723c */ /* 0x080fea0000001824 */
[----:B------:R-:W-:Y:S01]  /*13dc0*/  LOP3.LUT R186, R231, R224, R0, 0x96, !PT ;  /* 0x000000e0e7ba7212 */ /* 0x000fe200078e9600 */
[C---:B------:R-:W-:Y:S05]  /*13dd0*/  HMMA.16816.F32 R40, R180.reuse, R188, R40 ;  /* 0x000000bcb428723c */ /* 0x040fea0000001828 */
[----:B------:R-:W-:Y:S01]  /*13de0*/  IMAD.WIDE.U32 R186, R186, -0x326172a9, RZ ;  /* 0xcd9e8d57baba7825 */ /* 0x000fe200078e00ff */
[-C--:B------:R-:W-:Y:S05]  /*13df0*/  HMMA.16816.F32 R44, R180, R190.reuse, R44 ;  /* 0x000000beb42c723c */ /* 0x080fea000000182c */
[----:B------:R-:W-:Y:S01]  /*13e00*/  LOP3.LUT R2, R187, R184, R218, 0x96, !PT ;  /* 0x000000b8bb027212 */ /* 0x000fe200078e96da */
[C---:B------:R-:W-:Y:S05]  /*13e10*/  HMMA.16816.F32 R48, R172.reuse, R190, R48 ;  /* 0x000000beac30723c */ /* 0x040fea0000001830 */
[----:B------:R-:W-:Y:S01]  /*13e20*/  IMAD.WIDE.U32 R220, R2, -0x2daee0ad, RZ ;  /* 0xd2511f5302dc7825 */ /* 0x000fe200078e00ff */
[-C--:B------:R-:W-:Y:S06]  /*13e30*/  HMMA.16816.F32 R52, R172, R192.reuse, R52 ;  /* 0x000000c0ac34723c */ /* 0x080fec0000001834 */
[C---:B------:R-:W-:Y:S06]  /*13e40*/  HMMA.16816.F32 R56, R180.reuse, R192, R56 ;  /* 0x000000c0b438723c */ /* 0x040fec0000001838 */
[-C--:B------:R-:W-:Y:S05]  /*13e50*/  HMMA.16816.F32 R60, R180, R194.reuse, R60 ;  /* 0x000000c2b43c723c */ /* 0x080fea000000183c */
[----:B------:R-:W-:Y:S01]  /*13e60*/  LOP3.LUT R192, R233, R224, R0, 0x96, !PT ;  /* 0x000000e0e9c07212 */ /* 0x000fe200078e9600 */
[C---:B------:R-:W-:Y:S05]  /*13e70*/  HMMA.16816.F32 R64, R172.reuse, R194, R64 ;  /* 0x000000c2ac40723c */ /* 0x040fea0000001840 */
[----:B------:R-:W-:Y:S01]  /*13e80*/  IMAD.WIDE.U32 R192, R192, -0x326172a9, RZ ;  /* 0xcd9e8d57c0c07825 */ /* 0x000fe200078e00ff */
[-C--:B------:R-:W-:Y:S05]  /*13e90*/  HMMA.16816.F32 R68, R172, R196.reuse, R68 ;  /* 0x000000c4ac44723c */ /* 0x080fea0000001844 */
[----:B------:R-:W-:Y:S01]  /*13ea0*/  LOP3.LUT R133, R193, R184, R218, 0x96, !PT ;  /* 0x000000b8c1857212 */ /* 0x000fe200078e96da */
[C---:B------:R-:W-:Y:S06]  /*13eb0*/  HMMA.16816.F32 R72, R180.reuse, R196, R72 ;  /* 0x000000c4b448723c */ /* 0x040fec0000001848 */
[-C--:B------:R-:W-:Y:S06]  /*13ec0*/  HMMA.16816.F32 R76, R180, R198.reuse, R76 ;  /* 0x000000c6b44c723c */ /* 0x080fec000000184c */
[C---:B------:R-:W-:Y:S06]  /*13ed0*/  HMMA.16816.F32 R80, R172.reuse, R198, R80 ;  /* 0x000000c6ac50723c */ /* 0x040fec0000001850 */
[-C--:B----4-:R-:W-:Y:S05]  /*13ee0*/  HMMA.16816.F32 R84, R172, R200.reuse, R84 ;  /* 0x000000c8ac54723c */ /* 0x090fea0000001854 */
[----:B------:R-:W-:Y:S01]  /*13ef0*/  VIADD R199, R222, 0x9e3779b9 ;  /* 0x9e3779b9dec77836 */ /* 0x000fe20000000000 */
[C---:B------:R-:W-:Y:S05]  /*13f00*/  HMMA.16816.F32 R88, R180.reuse, R200, R88 ;  /* 0x000000c8b458723c */ /* 0x040fea0000001858 */
[----:B------:R-:W-:Y:S01]  /*13f10*/  VIADD R198, R223, 0x76cf5d0a ;  /* 0x76cf5d0adfc67836 */ /* 0x000fe20000000000 */
[-C--:B------:R-:W-:Y:S05]  /*13f20*/  HMMA.16816.F32 R92, R180, R202.reuse, R92 ;  /* 0x000000cab45c723c */ /* 0x080fea000000185c */
[----:B------:R-:W-:Y:S01]  /*13f30*/  IMAD.WIDE.U32 R200, R133, -0x2daee0ad, RZ ;  /* 0xd2511f5385c87825 */ /* 0x000fe200078e00ff */
[C---:B------:R-:W-:Y:S05]  /*13f40*/  HMMA.16816.F32 R96, R172.reuse, R202, R96 ;  /* 0x000000caac60723c */ /* 0x040fea0000001860 */
[C-C-:B------:R-:W-:Y:S01]  /*13f50*/  LOP3.LUT R0, R185.reuse, R244, R199.reuse, 0x96, !PT ;  /* 0x000000f4b9007212 */ /* 0x140fe200078e96c7 */
[-C--:B-1----:R-:W-:Y:S05]  /*13f60*/  HMMA.16816.F32 R100, R172, R136.reuse, R100 ;  /* 0x00000088ac64723c */ /* 0x082fea0000001864 */
[----:B------:R-:W-:Y:S01]  /*13f70*/  LOP3.LUT R188, R185, R226, R199, 0x96, !PT ;  /* 0x000000e2b9bc7212 */ /* 0x000fe200078e96c7 */
[----:B------:R-:W-:Y:S01]  /*13f80*/  IMAD.WIDE.U32 R184, R0, -0x2daee0ad, RZ ;  /* 0xd2511f5300b87825 */ /* 0x000fe200078e00ff */
[C---:B------:R-:W-:Y:S04]  /*13f90*/  HMMA.16816.F32 R104, R180.reuse, R136, R104 ;  /* 0x00000088b468723c */ /* 0x040fe80000001868 */
[----:B------:R-:W-:Y:S01]  /*13fa0*/  IMAD.WIDE.U32 R188, R188, -0x2daee0ad, RZ ;  /* 0xd2511f53bcbc7825 */ /* 0x000fe200078e00ff */
[--C-:B------:R-:W-:Y:S01]  /*13fb0*/  LOP3.LUT R185, R185, R230, R198.reuse, 0x96, !PT ;  /* 0x000000e6b9b97212 */ /* 0x100fe200078e96c6 */
[-C--:B------:R-:W-:Y:S05]  /*13fc0*/  HMMA.16816.F32 R108, R180, R138.reuse, R108 ;  /* 0x0000008ab46c723c */ /* 0x080fea000000186c */
[----:B------:R-:W-:Y:S01]  /*13fd0*/  LOP3.LUT R189, R189, R232, R198, 0x96, !PT ;  /* 0x000000e8bdbd7212 */ /* 0x000fe200078e96c6 */
[C---:B------:R-:W-:Y:S05]  /*13fe0*/  HMMA.16816.F32 R112, R172.reuse, R138, R112 ;  /* 0x0000008aac70723c */ /* 0x040fea0000001870 */
[--C-:B------:R-:W-:Y:S01]  /*13ff0*/  LOP3.LUT R194, R221, R184, R238.reuse, 0x96, !PT ;  /* 0x000000b8ddc27212 */ /* 0x100fe200078e96ee */
[----:B------:R-:W-:Y:S01]  /*14000*/  IMAD.WIDE.U32 R184, R185, -0x326172a9, RZ ;  /* 0xcd9e8d57b9b87825 */ /* 0x000fe200078e00ff */
[----:B------:R-:W-:Y:S01]  /*14010*/  LOP3.LUT R190, R201, R188, R238, 0x96, !PT ;  /* 0x000000bcc9be7212 */ /* 0x000fe200078e96ee */
[-C--:B--2---:R-:W-:Y:S03]  /*14020*/  HMMA.16816.F32 R116, R172, R176.reuse, R116 ;  /* 0x000000b0ac74723c */ /* 0x084fe60000001874 */
[----:B------:R-:W-:Y:S01]  /*14030*/  IMAD.WIDE.U32 R188, R189, -0x326172a9, RZ ;  /* 0xcd9e8d57bdbc7825 */ /* 0x000fe200078e00ff */
[--C-:B------:R-:W-:Y:S02]  /*14040*/  LOP3.LUT R0, R185, R186, R229.reuse, 0x96, !PT ;  /* 0x000000bab9007212 */ /* 0x100fe400078e96e5 */
[C---:B------:R-:W-:Y:S05]  /*14050*/  HMMA.16816.F32 R120, R180.reuse, R176, R120 ;  /* 0x000000b0b478723c */ /* 0x040fea0000001878 */
[----:B------:R-:W-:Y:S01]  /*14060*/  IMAD.WIDE.U32 R194, R194, -0x326172a9, RZ ;  /* 0xcd9e8d57c2c27825 */ /* 0x000fe200078e00ff */
[----:B------:R-:W-:Y:S01]  /*14070*/  LOP3.LUT R185, R189, R192, R229, 0x96, !PT ;  /* 0x000000c0bdb97212 */ /* 0x000fe200078e96e5 */
[-C--:B------:R-:W-:Y:S04]  /*14080*/  HMMA.16816.F32 R124, R180, R178.reuse, R124 ;  /* 0x000000b2b47c723c */ /* 0x080fe8000000187c */
[----:B------:R-:W-:Y:S01]  /*14090*/  IMAD.WIDE.U32 R190, R190, -0x326172a9, RZ ;  /* 0xcd9e8d57bebe7825 */ /* 0x000fe200078e00ff */
[--C-:B------:R-:W-:Y:S01]  /*140a0*/  LOP3.LUT R189, R195, R184, R236.reuse, 0x96, !PT ;  /* 0x000000b8c3bd7212 */ /* 0x100fe200078e96ec */
[----:B------:R-:W-:Y:S05]  /*140b0*/  HMMA.16816.F32 R128, R172, R178, R128 ;  /* 0x000000b2ac80723c */ /* 0x000fea0000001880 */
[----:B------:R-:W-:Y:S01]  /*140c0*/  IMAD.WIDE.U32 R184, R185, -0x2daee0ad, RZ ;  /* 0xd2511f53b9b87825 */ /* 0x000fe200078e00ff */
[----:B------:R-:W-:Y:S05]  /*140d0*/  LOP3.LUT R196, R191, R188, R236, 0x96, !PT ;  /* 0x000000bcbfc47212 */ /* 0x000fea00078e96ec */
[----:B------:R-:W-:Y:S01]  /*140e0*/  IMAD.WIDE.U32 R136, R0, -0x2daee0ad, RZ ;  /* 0xd2511f5300887825 */ /* 0x000fe200078e00ff */
[--C-:B------:R-:W-:Y:S03]  /*140f0*/  LOP3.LUT R2, R185, R200, R237.reuse, 0x96, !PT ;  /* 0x000000c8b9027212 */ /* 0x100fe600078e96ed */
[----:B------:R-:W-:Y:S01]  /*14100*/  IMAD.WIDE.U32 R196, R196, -0x2daee0ad, RZ ;  /* 0xd2511f53c4c47825 */ /* 0x000fe200078e00ff */
[----:B------:R-:W-:Y:S03]  /*14110*/  LOP3.LUT R0, R137, R220, R237, 0x96, !PT ;  /* 0x000000dc89007212 */ /* 0x000fe600078e96ed */
[----:B------:R-:W-:Y:S01]  /*14120*/  IMAD.WIDE.U32 R188, R189, -0x2daee0ad, RZ ;  /* 0xd2511f53bdbc7825 */ /* 0x000fe200078e00ff */
[--C-:B------:R-:W-:Y:S03]  /*14130*/  LOP3.LUT R133, R197, R184, R234.reuse, 0x96, !PT ;  /* 0x000000b8c5857212 */ /* 0x100fe600078e96ea */
[----:B------:R-:W-:Y:S01]  /*14140*/  IMAD.WIDE.U32 R138, R2, -0x326172a9, RZ ;  /* 0xcd9e8d57028a7825 */ /* 0x000fe200078e00ff */
[----:B------:R-:W-:Y:S03]  /*14150*/  LOP3.LUT R136, R189, R136, R234, 0x96, !PT ;  /* 0x00000088bd887212 */ /* 0x000fe600078e96ea */
[----:B------:R-:W-:Y:S01]  /*14160*/  IMAD.WIDE.U32 R184, R0, -0x326172a9, RZ ;  /* 0xcd9e8d5700b87825 */ /* 0x000fe200078e00ff */
[--C-:B------:R-:W-:Y:S03]  /*14170*/  LOP3.LUT R201, R139, R190, R235.reuse, 0x96, !PT ;  /* 0x000000be8bc97212 */ /* 0x100fe600078e96eb */
[----:B------:R-:W-:Y:S01]  /*14180*/  VIADD R189, R222, 0xb54cda56 ;  /* 0xb54cda56debd7836 */ /* 0x000fe20000000000 */
[----:B------:R-:W-:Y:S01]  /*14190*/  LOP3.LUT R194, R185, R194, R235, 0x96, !PT ;  /* 0x000000c2b9c27212 */ /* 0x000fe200078e96eb */
[----:B------:R-:W-:Y:S04]  /*141a0*/  IMAD.WIDE.U32 R190, R133, -0x326172a9, RZ ;  /* 0xcd9e8d5785be7825 */ /* 0x000fe800078e00ff */
[----:B------:R-:W-:Y:S01]  /*141b0*/  IMAD.WIDE.U32 R136, R136, -0x326172a9, RZ ;  /* 0xcd9e8d5788887825 */ /* 0x000fe200078e00ff */
[--C-:B------:R-:W-:Y:S02]  /*141c0*/  LOP3.LUT R176, R191, R138, R189.reuse, 0x96, !PT ;  /* 0x0000008abfb07212 */ /* 0x100fe400078e96bd */
[----:B------:R-:W-:Y:S01]  /*141d0*/  LOP3.LUT R181, R190, 0xffff, RZ, 0xc0, !PT ;  /* 0x0000ffffbeb57812 */ /* 0x000fe200078ec0ff */
[----:B------:R-:W-:Y:S01]  /*141e0*/  VIADD R180, R223, 0x646e171e ;  /* 0x646e171edfb47836 */ /* 0x000fe20000000000 */
[----:B------:R-:W-:Y:S01]  /*141f0*/  LOP3.LUT R184, R137, R184, R189, 0x96, !PT ;  /* 0x000000b889b87212 */ /* 0x000fe200078e96bd */
[----:B------:R-:W-:Y:S01]  /*14200*/  IMAD.WIDE.U32 R138, R194, -0x2daee0ad, RZ ;  /* 0xd2511f53c28a7825 */ /* 0x000fe200078e00ff */
[C---:B------:R-:W-:Y:S02]  /*14210*/  LOP3.LUT R195, R136.reuse, 0xffff, RZ, 0xc0, !PT ;  /* 0x0000ffff88c37812 */ /* 0x040fe400078ec0ff */
[--C-:B------:R-:W-:Y:S02]  /*14220*/  SHF.R.U32.HI R200, RZ, 0x10, R136.reuse ;  /* 0x00000010ffc87819 */ /* 0x100fe40000011688 */
[----:B------:R-:W-:Y:S02]  /*14230*/  LOP3.LUT R203, R136, 0xff, RZ, 0xc0, !PT ;  /* 0x000000ff88cb7812 */ /* 0x000fe400078ec0ff */
[----:B------:R-:W-:Y:S02]  /*14240*/  SHF.R.U32.HI R202, RZ, 0x18, R136 ;  /* 0x00000018ffca7819 */ /* 0x000fe40000011688 */
[--C-:B------:R-:W-:Y:S02]  /*14250*/  SHF.R.U32.HI R182, RZ, 0x10, R190.reuse ;  /* 0x00000010ffb67819 */ /* 0x100fe400000116be */
[----:B------:R-:W-:Y:S02]  /*14260*/  LOP3.LUT R185, R190, 0xff, RZ, 0xc0, !PT ;  /* 0x000000ffbeb97812 */ /* 0x000fe400078ec0ff */
[----:B------:R-:W-:Y:S02]  /*14270*/  SHF.R.U32.HI R183, RZ, 0x18, R190 ;  /* 0x00000018ffb77819 */ /* 0x000fe400000116be */
[----:B------:R-:W-:Y:S01]  /*14280*/  LOP3.LUT R133, R139, R188, R180, 0x96, !PT ;  /* 0x000000bc8b857212 */ /* 0x000fe200078e96b4 */
[----:B------:R-:W-:Y:S06]  /*14290*/  @P1 BRA `(.L_x_225) ;  /* 0xffffffec00f81947 */ /* 0x000fec000383ffff */
.L_x_224:
[----:B------:R-:W-:Y:S01]  /*142a0*/  LOP3.LUT R0, R184, 0xffff, RZ, 0xc0, !PT ;  /* 0x0000ffffb8007812 */ /* 0x000fe200078ec0ff */
[----:B------:R-:W-:Y:S01]  /*142b0*/  STL [R1+0xd4], R205 ;  /* 0x0000d4cd01007387 */ /* 0x000fe20000100800 */
[----:B------:R-:W-:Y:S01]  /*142c0*/  LOP3.LUT R2, R182, 0xff, RZ, 0xc0, !PT ;  /* 0x000000ffb6027812 */ /* 0x000fe200078ec0ff */
[----:B--2---:R-:W-:Y:S01]  /*142d0*/  IMAD.WIDE.U32 R136, R201, -0x2daee0ad, RZ ;  /* 0xd2511f53c9887825 */ /* 0x004fe200078e00ff */
[----:B------:R-:W-:Y:S01]  /*142e0*/  LOP3.LUT R172, R184, 0xff, RZ, 0xc0, !PT ;  /* 0x000000ffb8ac7812 */ /* 0x000fe200078ec0ff */
[----:B------:R1:W-:Y:S01]  /*142f0*/  STL [R1+0xd0], R206 ;  /* 0x0000d0ce01007387 */ /* 0x0003e20000100800 */
[----:B------:R-:W-:Y:S01]  /*14300*/  SHF.R.U32.HI R0, RZ, 0x8, R0 ;  /* 0x00000008ff007819 */ /* 0x000fe20000011600 */
[----:B------:R-:W-:Y:S01]  /*14310*/  UIADD3 UR10, UR28, 0x1, URZ ;  /* 0x000000011c0a7890 */ /* 0x000fe2000fffe03f */
[C---:B------:R-:W-:Y:S01]  /*14320*/  LOP3.LUT R178, R136.reuse, 0xffff, RZ, 0xc0, !PT ;  /* 0x0000ffff88b27812 */ /* 0x040fe200078ec0ff */
[----:B------:R-:W-:Y:S01]  /*14330*/  STL [R1+0xcc], R217 ;  /* 0x0000ccd901007387 */ /* 0x000fe20000100800 */
[----:B------:R-:W-:Y:S01]  /*14340*/  LOP3.LUT R179, R136, 0xff, RZ, 0xc0, !PT ;  /* 0x000000ff88b37812 */ /* 0x000fe200078ec0ff */
[----:B------:R-:W-:Y:S01]  /*14350*/  UIADD3 UR16, UR16, -0x1, URZ ;  /* 0xffffffff10107890 */ /* 0x000fe2000fffe03f */
[--C-:B------:R-:W-:Y:S01]  /*14360*/  SHF.R.U32.HI R188, RZ, 0x10, R136.reuse ;  /* 0x00000010ffbc7819 */ /* 0x100fe20000011688 */
[----:B------:R-:W-:Y:S01]  /*14370*/  STL [R1+0xc8], R216 ;  /* 0x0000c8d801007387 */ /* 0x000fe20000100800 */
[----:B------:R-:W-:Y:S02]  /*14380*/  SHF.R.U32.HI R190, RZ, 0x18, R136 ;  /* 0x00000018ffbe7819 */ /* 0x000fe40000011688 */
[----:B------:R-:W-:Y:S01]  /*14390*/  SHF.R.U32.HI R136, RZ, 0x8, R181 ;  /* 0x00000008ff887819 */ /* 0x000fe200000116b5 */
[----:B------:R-:W-:Y:S01]  /*143a0*/  STL [R1+0xc4], R215 ;  /* 0x0000c4d701007387 */ /* 0x000fe20000100800 */
[----:B------:R-:W-:Y:S02]  /*143b0*/  PRMT R228, R2, 0x5410, R183 ;  /* 0x0000541002e47816 */ /* 0x000fe400000000b7 */
[----:B------:R-:W-:Y:S01]  /*143c0*/  SHF.R.U32.HI R2, RZ, 0x10, R184 ;  /* 0x00000010ff027819 */ /* 0x000fe200000116b8 */
[----:B------:R-:W-:Y:S01]  /*143d0*/  STL [R1+0xc0], R214 ;  /* 0x0000c0d601007387 */ /* 0x000fe20000100800 */
[C---:B------:R-:W-:Y:S02]  /*143e0*/  LOP3.LUT R173, R138.reuse, 0xffff, RZ, 0xc0, !PT ;  /* 0x0000ffff8aad7812 */ /* 0x040fe400078ec0ff */
[--C-:B------:R-:W-:Y:S01]  /*143f0*/  SHF.R.U32.HI R174, RZ, 0x10, R138.reuse ;  /* 0x00000010ffae7819 */ /* 0x100fe2000001168a */
[----:B------:R-:W-:Y:S01]  /*14400*/  STL [R1+0xbc], R213 ;  /* 0x0000bcd501007387 */ /* 0x000fe20000100800 */
[----:B------:R-:W-:Y:S02]  /*14410*/  LOP3.LUT R177, R138, 0xff, RZ, 0xc0, !PT ;  /* 0x000000ff8ab17812 */ /* 0x000fe400078ec0ff */
[----:B------:R-:W-:Y:S01]  /*14420*/  SHF.R.U32.HI R175, RZ, 0x18, R138 ;  /* 0x00000018ffaf7819 */ /* 0x000fe2000001168a */
[----:B------:R-:W-:Y:S01]  /*14430*/  STL [R1+0xb8], R212 ;  /* 0x0000b8d401007387 */ /* 0x000fe20000100800 */
[----:B------:R-:W-:Y:S02]  /*14440*/  LOP3.LUT R138, R137, R196, R180, 0x96, !PT ;  /* 0x000000c4898a7212 */ /* 0x000fe400078e96b4 */
[----:B------:R-:W-:Y:S01]  /*14450*/  SHF.R.U32.HI R139, RZ, 0x8, R195 ;  /* 0x00000008ff8b7819 */ /* 0x000fe200000116c3 */
[----:B------:R-:W-:Y:S01]  /*14460*/  STL [R1+0xb4], R211 ;  /* 0x0000b4d301007387 */ /* 0x000fe20000100800 */
[----:B------:R-:W-:Y:S02]  /*14470*/  LOP3.LUT R137, R200, 0xff, RZ, 0xc0, !PT ;  /* 0x000000ffc8897812 */ /* 0x000fe400078ec0ff */
[----:B------:R-:W-:Y:S01]  /*14480*/  PRMT R220, R203, 0x5410, R139 ;  /* 0x00005410cbdc7816 */ /* 0x000fe2000000008b */
[----:B------:R2:W-:Y:S01]  /*14490*/  STL [R1+0xb0], R210 ;  /* 0x0000b0d201007387 */ /* 0x0005e20000100800 */
[----:B------:R-:W-:Y:S02]  /*144a0*/  PRMT R221, R137, 0x5410, R202 ;  /* 0x0000541089dd7816 */ /* 0x000fe400000000ca */
[----:B------:R-:W-:Y:S01]  /*144b0*/  SHF.R.U32.HI R137, RZ, 0x10, R176 ;  /* 0x00000010ff897819 */ /* 0x000fe200000116b0 */
[----:B------:R3:W-:Y:S01]  /*144c0*/  STL [R1+0xac], R209 ;  /* 0x0000acd101007387 */ /* 0x0007e20000100800 */
[----:B------:R-:W-:Y:S02]  /*144d0*/  LOP3.LUT R139, R176, 0xff, RZ, 0xc0, !PT ;  /* 0x000000ffb08b7812 */ /* 0x000fe400078ec0ff */
[----:B------:R-:W-:Y:S01]  /*144e0*/  LOP3.LUT R137, R137, 0xff, RZ, 0xc0, !PT ;  /* 0x000000ff89897812 */ /* 0x000fe200078ec0ff */
[----:B------:R4:W-:Y:S01]  /*144f0*/  STL [R1+0xa8], R208 ;  /* 0x0000a8d001007387 */ /* 0x0009e20000100800 */
[----:B------:R-:W-:Y:S02]  /*14500*/  LOP3.LUT R174, R174, 0xff, RZ, 0xc0, !PT ;  /* 0x000000ffaeae7812 */ /* 0x000fe400078ec0ff */
[----:B------:R-:W-:Y:S01]  /*14510*/  SHF.R.U32.HI R184, RZ, 0x18, R184 ;  /* 0x00000018ffb87819 */ /* 0x000fe200000116b8 */
[----:B------:R-:W-:Y:S01]  /*14520*/  STL [R1+0xa4], R207 ;  /* 0x0000a4cf01007387 */ /* 0x000fe20000100800 */
[----:B------:R-:W-:Y:S02]  /*14530*/  SHF.R.U32.HI R173, RZ, 0x8, R173 ;  /* 0x00000008ffad7819 */ /* 0x000fe400000116ad */
[----:B------:R-:W-:Y:S01]  /*14540*/  LOP3.LUT R188, R188, 0xff, RZ, 0xc0, !PT ;  /* 0x000000ffbcbc7812 */ /* 0x000fe200078ec0ff */
[----:B------:R-:W-:Y:S01]  /*14550*/  STL [R1+0xa0], R204 ;  /* 0x0000a0cc01007387 */ /* 0x000fe20000100800 */
[----:B-1----:R-:W-:Y:S02]  /*14560*/  PRMT R206, R177, 0x5410, R173 ;  /* 0x00005410b1ce7816 */ /* 0x002fe400000000ad */
[----:B------:R-:W-:Y:S02]  /*14570*/  LOP3.LUT R173, R133, 0xff, RZ, 0xc0, !PT ;  /* 0x000000ff85ad7812 */ /* 0x000fe400078ec0ff */
[----:B------:R-:W-:Y:S02]  /*14580*/  SHF.R.U32.HI R177, RZ, 0x18, R138 ;  /* 0x00000018ffb17819 */ /* 0x000fe4000001168a */
[----:B------:R-:W-:Y:S02]  /*14590*/  PRMT R239, R188, 0x5410, R190 ;  /* 0x00005410bcef7816 */ /* 0x000fe400000000be */
[----:B--2---:R-:W-:Y:S01]  /*145a0*/  PRMT R210, R174, 0x5410, R175 ;  /* 0x00005410aed27816 */ /* 0x004fe200000000af */
[----:B---3--:R-:W-:Y:S01]  /*145b0*/  IMAD.MOV.U32 R209, RZ, RZ, R227 ;  /* 0x000000ffffd17224 */ /* 0x008fe200078e00e3 */
[----:B------:R-:W-:Y:S02]  /*145c0*/  PRMT R227, R185, 0x5410, R136 ;  /* 0x00005410b9e37816 */ /* 0x000fe40000000088 */
[----:B------:R-:W-:Y:S01]  /*145d0*/  FMNMX.FTZ R136, R4, R3, !PT ;  /* 0x0000000304887209 */ /* 0x000fe20007810000 */
[----:B----4-:R-:W-:Y:S01]  /*145e0*/  IMAD.MOV.U32 R208, RZ, RZ, R226 ;  /* 0x000000ffffd07224 */ /* 0x010fe200078e00e2 */
[----:B------:R-:W-:Y:S01]  /*145f0*/  PRMT R226, R172, 0x5410, R0 ;  /* 0x00005410ace27816 */ /* 0x000fe20000000000 */
[----:B------:R-:W-:Y:S01]  /*14600*/  STL [R1+0xdc], R227 ;  /* 0x0000dce301007387 */ /* 0x000fe20000100800 */
[----:B------:R-:W-:Y:S02]  /*14610*/  LOP3.LUT R0, R176, 0xffff, RZ, 0xc0, !PT ;  /* 0x0000ffffb0007812 */ /* 0x000fe400078ec0ff */
[----:B------:R-:W-:Y:S01]  /*14620*/  LOP3.LUT R172, R2, 0xff, RZ, 0xc0, !PT ;  /* 0x000000ff02ac7812 */ /* 0x000fe200078ec0ff */
[----:B------:R-:W-:Y:S01]  /*14630*/  STL [R1+0xd8], R228 ;  /* 0x0000d8e401007387 */ /* 0x000fe20000100800 */
[----:B------:R-:W-:Y:S02]  /*14640*/  SHF.R.U32.HI R2, RZ, 0x8, R0 ;  /* 0x00000008ff027819 */ /* 0x000fe40000011600 */
        /* <DEDUP_REMOVED lines=8> */
[----:B------:R-:W-:Y:S02]  /*146d0*/  SHF.R.U32.HI R176, RZ, 0x18, R176 ;  /* 0x00000018ffb07819 */ /* 0x000fe400000116b0 */
[----:B------:R-:W-:Y:S02]  /*146e0*/  PRMT R240, R139, 0x5410, R2 ;  /* 0x000054108bf07816 */ /* 0x000fe40000000002 */
[----:B------:R-:W-:Y:S02]  /*146f0*/  SHF.R.U32.HI R2, RZ, 0x8, R178 ;  /* 0x00000008ff027819 */ /* 0x000fe400000116b2 */
[----:B------:R-:W-:Y:S02]  /*14700*/  FMNMX.FTZ R136, R21, R136, !PT ;  /* 0x0000008815887209 */ /* 0x000fe40007810000 */
[----:B------:R-:W-:Y:S02]  /*14710*/  FMNMX.FTZ R0, R22, R0, !PT ;  /* 0x0000000016007209 */ /* 0x000fe40007810000 */
[----:B------:R-:W-:Y:S02]  /*14720*/  PRMT R212, R137, 0x5410, R176 ;  /* 0x0000541089d47816 */ /* 0x000fe400000000b0 */
[----:B------:R-:W-:Y:S02]  /*14730*/  PRMT R205, R179, 0x5410, R2 ;  /* 0x00005410b3cd7816 */ /* 0x000fe40000000002 */
[----:B------:R-:W-:Y:S02]  /*14740*/  FMNMX.FTZ R137, R32, R136, !PT ;  /* 0x0000008820897209 */ /* 0x000fe40007810000 */
[----:B------:R-:W-:Y:S01]  /*14750*/  FMNMX.FTZ R2, R23, R0, !PT ;  /* 0x0000000017027209 */ /* 0x000fe20007810000 */
[----:B------:R-:W-:Y:S01]  /*14760*/  STL [R1+0xe0], R205 ;  /* 0x0000e0cd01007387 */ /* 0x000fe20000100800 */
[----:B------:R-:W-:Y:S02]  /*14770*/  FMNMX.FTZ R0, R8, R134, !PT ;  /* 0x0000008608007209 */ /* 0x000fe40007810000 */
[----:B------:R-:W-:Y:S01]  /*14780*/  FMNMX.FTZ R139, R10, R135, !PT ;  /* 0x000000870a8b7209 */ /* 0x000fe20007810000 */
[----:B------:R-:W-:Y:S01]  /*14790*/  STL [R1+0xe4], R239 ;  /* 0x0000e4ef01007387 */ /* 0x000fe20000100800 */
        /* <DEDUP_REMOVED lines=97> */
[----:B------:R-:W1:Y:S01]  /*14db0*/  SHFL.BFLY PT, R175, R2, 0x2, 0x1f ;  /* 0x0c401f0002af7f89 */ /* 0x000e6200000e0000 */
        /* <DEDUP_REMOVED lines=10> */
[----:B------:R-:W2:Y:S01]  /*14e60*/  SHFL.BFLY PT, R174, R137, 0x2, 0x1f ;  /* 0x0c401f0089ae7f89 */ /* 0x000ea200000e0000 */
[----:B------:R-:W-:Y:S02]  /*14e70*/  FMNMX.FTZ R136, R121, R136, !PT ;  /* 0x0000008879887209 */ /* 0x000fe40007810000 */
[----:B------:R-:W-:Y:S02]  /*14e80*/  PRMT R251, R172, 0x5410, R184 ;  /* 0x00005410acfb7816 */ /* 0x000fe400000000b8 */
[----:B------:R-:W-:Y:S02]  /*14e90*/  FMNMX.FTZ R0, R123, R0, !PT ;  /* 0x000000007b007209 */ /* 0x000fe40007810000 */
[--C-:B------:R-:W-:Y:S02]  /*14ea0*/  SHF.R.U32.HI R172, RZ, 0x10, R133.reuse ;  /* 0x00000010ffac7819 */ /* 0x100fe40000011685 */
[----:B------:R-:W-:Y:S02]  /*14eb0*/  LOP3.LUT R139, R133, 0xffff, RZ, 0xc0, !PT ;  /* 0x0000ffff858b7812 */ /* 0x000fe400078ec0ff */
[----:B------:R-:W-:Y:S02]  /*14ec0*/  FMNMX.FTZ R136, R124, R136, !PT ;  /* 0x000000887c887209 */ /* 0x000fe40007810000 */
[----:B------:R-:W-:Y:S02]  /*14ed0*/  FMNMX.FTZ R0, R126, R0, !PT ;  /* 0x000000007e007209 */ /* 0x000fe40007810000 */
[----:B------:R-:W-:Y:S02]  /*14ee0*/  SHF.R.U32.HI R133, RZ, 0x18, R133 ;  /* 0x00000018ff857819 */ /* 0x000fe40000011685 */
[----:B------:R-:W-:Y:S02]  /*14ef0*/  LOP3.LUT R172, R172, 0xff, RZ, 0xc0, !PT ;  /* 0x000000ffacac7812 */ /* 0x000fe400078ec0ff */
[----:B------:R-:W-:Y:S02]  /*14f00*/  SHF.R.U32.HI R139, RZ, 0x8, R139 ;  /* 0x00000008ff8b7819 */ /* 0x000fe4000001168b */
[----:B------:R-:W-:Y:S02]  /*14f10*/  FMNMX.FTZ R136, R125, R136, !PT ;  /* 0x000000887d887209 */ /* 0x000fe40007810000 */
[----:B------:R-:W-:Y:S02]  /*14f20*/  FMNMX.FTZ R0, R127, R0, !PT ;  /* 0x000000007f007209 */ /* 0x000fe40007810000 */
[----:B------:R-:W-:Y:S02]  /*14f30*/  PRMT R241, R172, 0x5410, R133 ;  /* 0x00005410acf17816 */ /* 0x000fe40000000085 */
[----:B------:R-:W-:Y:S02]  /*14f40*/  PRMT R203, R173, 0x5410, R139 ;  /* 0x00005410adcb7816 */ /* 0x000fe4000000008b */
[----:B-1----:R-:W-:Y:S01]  /*14f50*/  FMNMX.FTZ R133, R2, R175, !PT ;  /* 0x000000af02857209 */ /* 0x002fe20007810000 */
[----:B------:R-:W1:Y:S01]  /*14f60*/  SHFL.BFLY PT, R173, R136, 0x2, 0x1f ;  /* 0x0c401f0088ad7f89 */ /* 0x000e6200000e0000 */
[----:B------:R-:W-:Y:S01]  /*14f70*/  LOP3.LUT R139, R225, UR10, R223, 0x96, !PT ;  /* 0x0000000ae18b7c12 */ /* 0x000fe2000f8e96df */
[----:B------:R-:W-:Y:S01]  /*14f80*/  UIADD3 UR10, UR28, 0x2, URZ ;  /* 0x000000021c0a7890 */ /* 0x000fe2000fffe03f */
[----:B------:R-:W-:Y:S05]  /*14f90*/  SHF.R.U32.HI R172, RZ, 0x10, R138 ;  /* 0x00000010ffac7819 */ /* 0x000fea000001168a */
[----:B------:R-:W3:Y:S01]  /*14fa0*/  SHFL.BFLY PT, R2, R0, 0x2, 0x1f ;  /* 0x0c401f0000027f89 */ /* 0x000ee200000e0000 */
[----:B--2---:R-:W-:Y:S01]  /*14fb0*/  FMNMX.FTZ R137, R137, R174, !PT ;  /* 0x000000ae89897209 */ /* 0x004fe20007810000 */
[----:B------:R-:W-:Y:S01]  /*14fc0*/  IMAD.WIDE.U32 R182, R139, -0x326172a9, RZ ;  /* 0xcd9e8d578bb67825 */ /* 0x000fe200078e00ff */
[C---:B------:R-:W-:Y:S05]  /*14fd0*/  LOP3.LUT R174, R138.reuse, 0xffff, RZ, 0xc0, !PT ;  /* 0x0000ffff8aae7812 */ /* 0x040fea00078ec0ff */
[----:B------:R-:W2:Y:S01]  /*14fe0*/  SHFL.BFLY PT, R175, R133, 0x1, 0x1f ;  /* 0x0c201f0085af7f89 */ /* 0x000ea200000e0000 */
[----:B------:R-:W-:Y:S01]  /*14ff0*/  LOP3.LUT R178, R138, 0xff, RZ, 0xc0, !PT ;  /* 0x000000ff8ab27812 */ /* 0x000fe200078ec0ff */
[----:B------:R-:W-:Y:S01]  /*15000*/  UIADD3 UR28, UR28, 0x3, URZ ;  /* 0x000000031c1c7890 */ /* 0x000fe2000fffe03f */
[----:B------:R-:W-:Y:S05]  /*15010*/  LOP3.LUT R138, R172, 0xff, RZ, 0xc0, !PT ;  /* 0x000000ffac8a7812 */ /* 0x000fea00078ec0ff */
[----:B------:R-:W4:Y:S01]  /*15020*/  SHFL.BFLY PT, R176, R137, 0x1, 0x1f ;  /* 0x0c201f0089b07f89 */ /* 0x000f2200000e0000 */
[----:B------:R-:W-:Y:S02]  /*15030*/  LOP3.LUT R139, R183, R208, R199, 0x96, !PT ;  /* 0x000000d0b78b7212 */ /* 0x000fe400078e96c7 */
[----:B------:R-:W-:Y:S02]  /*15040*/  LOP3.LUT R172, R193, R182, R218, 0x96, !PT ;  /* 0x000000b6c1ac7212 */ /* 0x000fe400078e96da */
[----:B------:R-:W-:Y:S02]  /*15050*/  SHF.R.U32.HI R174, RZ, 0x8, R174 ;  /* 0x00000008ffae7819 */ /* 0x000fe400000116ae */
[----:B------:R-:W-:Y:S01]  /*15060*/  PRMT R202, R138, 0x5410, R177 ;  /* 0x000054108aca7816 */ /* 0x000fe200000000b1 */
[----:B------:R-:W-:Y:S01]  /*15070*/  IMAD.WIDE.U32 R138, R139, -0x2daee0ad, RZ ;  /* 0xd2511f538b8a7825 */ /* 0x000fe200078e00ff */
[----:B------:R-:W-:Y:S02]  /*15080*/  PRMT R201, R178, 0x5410, R174 ;  /* 0x00005410b2c97816 */ /* 0x000fe400000000ae */
[----:B------:R-:W-:Y:S01]  /*15090*/  LOP3.LUT R194, R183, R244, R199, 0x96, !PT ;  /* 0x000000f4b7c27212 */ /* 0x000fe200078e96c7 */
[----:B------:R-:W-:Y:S01]  /*150a0*/  IMAD.WIDE.U32 R178, R172, -0x2daee0ad, RZ ;  /* 0xd2511f53acb27825 */ /* 0x000fe200078e00ff */
[----:B-1----:R-:W-:Y:S02]  /*150b0*/  FMNMX.FTZ R136, R136, R173, !PT ;  /* 0x000000ad88887209 */ /* 0x002fe40007810000 */
[----:B------:R-:W-:Y:S02]  /*150c0*/  LOP3.LUT R174, R139, R232, R198, 0x96, !PT ;  /* 0x000000e88bae7212 */ /* 0x000fe400078e96c6 */
[----:B---3--:R-:W-:Y:S02]  /*150d0*/  FMNMX.FTZ R0, R0, R2, !PT ;  /* 0x0000000200007209 */ /* 0x008fe40007810000 */
[----:B------:R-:W-:Y:S02]  /*150e0*/  LOP3.LUT R172, R179, R138, R238, 0x96, !PT ;  /* 0x0000008ab3ac7212 */ /* 0x000fe400078e96ee */
[----:B--2---:R-:W-:Y:S01]  /*150f0*/  FMNMX.FTZ R138, R133, R175, !PT ;  /* 0x000000af858a7209 */ /* 0x004fe20007810000 */
[----:B------:R-:W-:Y:S01]  /*15100*/  SHFL.BFLY PT, R2, R0, 0x1, 0x1f ;  /* 0x0c201f0000027f89 */ /* 0x000fe200000e0000 */
[----:B------:R-:W-:Y:S01]  /*15110*/  IMAD.WIDE.U32 R174, R174, -0x326172a9, RZ ;  /* 0xcd9e8d57aeae7825 */ /* 0x000fe200078e00ff */
[----:B----4-:R-:W-:Y:S06]  /*15120*/  FMNMX.FTZ R137, R137, R176, !PT ;  /* 0x000000b089897209 */ /* 0x010fec0007810000 */
[----:B------:R-:W1:Y:S01]  /*15130*/  SHFL.BFLY PT, R133, R136, 0x1, 0x1f ;  /* 0x0c201f0088857f89 */ /* 0x000e6200000e0000 */
[----:B------:R-:W-:Y:S01]  /*15140*/  IMAD.WIDE.U32 R172, R172, -0x326172a9, RZ ;  /* 0xcd9e8d57acac7825 */ /* 0x000fe200078e00ff */
[----:B------:R-:W-:Y:S02]  /*15150*/  LOP3.LUT R175, R175, R192, R229, 0x96, !PT ;  /* 0x000000c0afaf7212 */ /* 0x000fe400078e96e5 */
[----:B------:R-:W-:Y:S02]  /*15160*/  FSETP.NEU.FTZ.AND P3, PT, R138, -INF , PT ;  /* 0xff8000008a00780b */ /* 0x000fe40003f7d000 */
[----:B------:R-:W-:Y:S01]  /*15170*/  LOP3.LUT R173, R173, R174, R236, 0x96, !PT ;  /* 0x000000aeadad7212 */ /* 0x000fe200078e96ec */
[----:B------:R-:W-:Y:S01]  /*15180*/  IMAD.WIDE.U32 R174, R175, -0x2daee0ad, RZ ;  /* 0xd2511f53afae7825 */ /* 0x000fe200078e00ff */
[----:B------:R-:W-:Y:S02]  /*15190*/  LOP3.LUT R191, R187, R182, R218, 0x96, !PT ;  /* 0x000000b6bbbf7212 */ /* 0x000fe400078e96da */
[----:B------:R-:W-:Y:S02]  /*151a0*/  FSETP.NEU.FTZ.AND P2, PT, R137, -INF , PT ;  /* 0xff8000008900780b */ /* 0x000fe40003f5d000 */
[----:B------:R-:W-:Y:S05]  /*151b0*/  LOP3.LUT R176, R175, R178, R237, 0x96, !PT ;  /* 0x000000b2afb07212 */ /* 0x000fea00078e96ed */
[----:B------:R-:W-:Y:S05]  /*151c0*/  IMAD.WIDE.U32 R176, R176, -0x326172a9, RZ ;  /* 0xcd9e8d57b0b07825 */ /* 0x000fea00078e00ff */
[----:B------:R-:W-:Y:S01]  /*151d0*/  LOP3.LUT R139, R177, R172, R235, 0x96, !PT ;  /* 0x000000acb18b7212 */ /* 0x000fe200078e96eb */
[----:B------:R-:W-:Y:S01]  /*151e0*/  IMAD.WIDE.U32 R172, R173, -0x2daee0ad, RZ ;  /* 0xd2511f53adac7825 */ /* 0x000fe200078e00ff */
[----:B-1----:R-:W-:Y:S02]  /*151f0*/  FMNMX.FTZ R136, R136, R133, !PT ;  /* 0x0000008588887209 */ /* 0x002fe40007810000 */
[----:B------:R-:W-:Y:S01]  /*15200*/  FMNMX.FTZ R133, R0, R2, !PT ;  /* 0x0000000200857209 */ /* 0x000fe20007810000 */
[----:B------:R-:W-:Y:S01]  /*15210*/  FMUL.FTZ R2, R138, UR4 ;  /* 0x000000048a027c20 */ /* 0x000fe20008410000 */
[----:B------:R-:W-:Y:S01]  /*15220*/  LOP3.LUT R174, R173, R174, R234, 0x96, !PT ;  /* 0x000000aeadae7212 */ /* 0x000fe200078e96ea */
[----:B------:R-:W-:Y:S03]  /*15230*/  FMUL.FTZ R0, R137, UR4 ;  /* 0x0000000489007c20 */ /* 0x000fe60008410000 */
[----:B------:R-:W-:Y:S02]  /*15240*/  FSEL R2, R2, RZ, P3 ;  /* 0x000000ff02027208 */ /* 0x000fe40001800000 */
[----:B------:R-:W-:Y:S02]  /*15250*/  FSETP.NEU.FTZ.AND P3, PT, R136, -INF , PT ;  /* 0xff8000008800780b */ /* 0x000fe40003f7d000 */
[----:B------:R-:W-:Y:S01]  /*15260*/  FSEL R0, R0, RZ, P2 ;  /* 0x000000ff00007208 */ /* 0x000fe20001000000 */
        /* <DEDUP_REMOVED lines=35> */
[----:B------:R-:W-:Y:S01]  /*154a0*/  FMUL.FTZ R2, R136, UR4 ;  /* 0x0000000488027c20 */ /* 0x000fe20008410000 */
[----:B------:R-:W-:Y:S01]  /*154b0*/  FFMA.FTZ R64, R50, UR4, -R0 ;  /* 0x0000000432407c23 */ /* 0x000fe20008010800 */
[----:B------:R-:W-:Y:S02]  /*154c0*/  IMAD.MOV.U32 R17, RZ, RZ, R206 ;  /* 0x000000ffff117224 */ /* 0x000fe400078e00ce */
[----:B------:R-:W-:Y:S01]  /*154d0*/  FFMA.FTZ R36, R34, UR4, -R0 ;  /* 0x0000000422247c23 */ /* 0x000fe20008010800 */
[----:B------:R-:W-:Y:S01]  /*154e0*/  IMAD.MOV.U32 R116, RZ, RZ, R244 ;  /* 0x000000ffff747224 */ /* 0x000fe200078e00f4 */
[----:B------:R-:W-:Y:S01]  /*154f0*/  FSEL R2, R2, RZ, P3 ;  /* 0x000000ff02027208 */ /* 0x000fe20001800000 */
[----:B------:R-:W-:Y:S02]  /*15500*/  IMAD.MOV.U32 R117, RZ, RZ, R245 ;  /* 0x000000ffff757224 */ /* 0x000fe400078e00f5 */
[----:B------:R-:W-:Y:S01]  /*15510*/  MUFU.EX2 R185, R185 ;  /* 0x000000b900b97308 */ /* 0x000fe20000000800 */
[--C-:B------:R-:W-:Y:S01]  /*15520*/  FFMA.FTZ R248, R98, UR4, -R0.reuse ;  /* 0x0000000462f87c23 */ /* 0x100fe20008010800 */
[----:B------:R-:W-:Y:S01]  /*15530*/  FFMA.FTZ R213, R114, UR4, -R0 ;  /* 0x0000000472d57c23 */ /* 0x000fe20008010800 */
[----:B------:R-:W-:Y:S01]  /*15540*/  FFMA.FTZ R50, R40, UR4, -R2 ;  /* 0x0000000428327c23 */ /* 0x000fe20008010802 */
[----:B------:R-:W-:Y:S02]  /*15550*/  IMAD.MOV.U32 R40, RZ, RZ, R112 ;  /* 0x000000ffff287224 */ /* 0x000fe400078e0070 */
[----:B------:R-:W-:Y:S01]  /*15560*/  FFMA.FTZ R112, R73, UR4, -R2 ;  /* 0x0000000449707c23 */ /* 0x000fe20008010802 */
[--C-:B------:R-:W-:Y:S01]  /*15570*/  FFMA.FTZ R227, R115, UR4, -R0.reuse ;  /* 0x0000000473e37c23 */ /* 0x100fe20008010800 */
[----:B------:R-:W2:Y:S02]  /*15580*/  LDL.LU R73, [R1+0x34] ;  /* 0x0000340001497983 */ /* 0x000ea40000300800 */
        /* <DEDUP_REMOVED lines=30> */
[----:B------:R-:W-:Y:S01]  /*15770*/  FFMA.FTZ R69, R131, UR4, -R0 ;  /* 0x0000000483457c23 */ /* 0x000fe20008010800 */
[C---:B------:R-:W-:Y:S03]  /*15780*/  FMUL.FTZ R0, R133.reuse, UR4 ;  /* 0x0000000485007c20 */ /* 0x040fe60008410000 */
[----:B------:R-:W-:Y:S01]  /*15790*/  MUFU.EX2 R200, R200 ;  /* 0x000000c800c87308 */ /* 0x000fe20000000800 */
[----:B------:R-:W-:Y:S01]  /*157a0*/  FSETP.NEU.FTZ.AND P2, PT, R133, -INF , PT ;  /* 0xff8000008500780b */ /* 0x000fe20003f5d000 */
[----:B------:R-:W-:Y:S02]  /*157b0*/  IMAD.MOV.U32 R113, RZ, RZ, R4 ;  /* 0x000000ffff717224 */ /* 0x000fe400078e0004 */
[--C-:B------:R-:W-:Y:S01]  /*157c0*/  FFMA.FTZ R103, R72, UR4, -R2.reuse ;  /* 0x0000000448677c23 */ /* 0x100fe20008010802 */
[----:B------:R-:W-:Y:S01]  /*157d0*/  IMAD.WIDE.U32 R4, R174, -0x326172a9, RZ ;  /* 0xcd9e8d57ae047825 */ /* 0x000fe200078e00ff */
[----:B------:R-:W-:Y:S03]  /*157e0*/  FSEL R0, R0, RZ, P2 ;  /* 0x000000ff00007208 */ /* 0x000fe60001000000 */
[----:B------:R-:W-:Y:S01]  /*157f0*/  FFMA.FTZ R32, R8, UR4, -R2 ;  /* 0x0000000408207c23 */ /* 0x000fe20008010802 */
[----:B------:R-:W-:Y:S01]  /*15800*/  MUFU.EX2 R247, R247 ;  /* 0x000000f700f77308 */ /* 0x000fe20000000800 */
[----:B------:R-:W-:Y:S02]  /*15810*/  IMAD.MOV.U32 R72, RZ, RZ, R240 ;  /* 0x000000ffff487224 */ /* 0x000fe400078e00f0 */
[----:B------:R-:W-:Y:S01]  /*15820*/  FFMA.FTZ R240, R92, UR4, -R2 ;  /* 0x000000045cf07c23 */ /* 0x000fe20008010802 */
[----:B------:R-:W-:Y:S02]  /*15830*/  IMAD.MOV.U32 R38, RZ, RZ, R246 ;  /* 0x000000ffff267224 */ /* 0x000fe400078e00f6 */
[----:B------:R-:W-:Y:S01]  /*15840*/  FFMA.FTZ R246, R110, UR4, -R0 ;  /* 0x000000046ef67c23 */ /* 0x000fe20008010800 */
[----:B------:R-:W-:Y:S01]  /*15850*/  IMAD.MOV.U32 R70, RZ, RZ, R208 ;  /* 0x000000ffff467224 */ /* 0x000fe200078e00d0 */
[----:B------:R-:W-:Y:S01]  /*15860*/  LOP3.LUT R7, R5, R176, R189, 0x96, !PT ;  /* 0x000000b005077212 */ /* 0x000fe200078e96bd */
[----:B------:R-:W-:Y:S01]  /*15870*/  IMAD.MOV.U32 R92, RZ, RZ, R116 ;  /* 0x000000ffff5c7224 */ /* 0x000fe200078e0074 */
[----:B------:R-:W-:Y:S01]  /*15880*/  MUFU.EX2 R103, R103 ;  /* 0x0000006700677308 */ /* 0x000fe20000000800 */
[----:B------:R-:W-:Y:S02]  /*15890*/  IMAD.MOV.U32 R110, RZ, RZ, R251 ;  /* 0x000000ffff6e7224 */ /* 0x000fe400078e00fb */
[----:B------:R-:W-:Y:S01]  /*158a0*/  FFMA.FTZ R208, R125, UR4, -R2 ;  /* 0x000000047dd07c23 */ /* 0x000fe20008010802 */
[----:B------:R-:W-:Y:S02]  /*158b0*/  IMAD.MOV.U32 R39, RZ, RZ, R212 ;  /* 0x000000ffff277224 */ /* 0x000fe400078e00d4 */
[--C-:B------:R-:W-:Y:S01]  /*158c0*/  FFMA.FTZ R116, R94, UR4, -R0.reuse ;  /* 0x000000045e747c23 */ /* 0x100fe20008010800 */
[----:B------:R-:W-:Y:S02]  /*158d0*/  IMAD.MOV.U32 R71, RZ, RZ, R209 ;  /* 0x000000ffff477224 */ /* 0x000fe400078e00d1 */
[----:B------:R-:W-:Y:S01]  /*158e0*/  FFMA.FTZ R251, R111, UR4, -R0 ;  /* 0x000000046ffb7c23 */ /* 0x000fe20008010800 */
[--C-:B------:R-:W-:Y:S01]  /*158f0*/  FFMA.FTZ R176, R93, UR4, -R2.reuse ;  /* 0x000000045db07c23 */ /* 0x100fe20008010802 */
[----:B------:R-:W-:Y:S01]  /*15900*/  MUFU.EX2 R240, R240 ;  /* 0x000000f000f07308 */ /* 0x000fe20000000800 */
[--C-:B------:R-:W-:Y:S01]  /*15910*/  FFMA.FTZ R174, R88, UR4, -R2.reuse ;  /* 0x0000000458ae7c23 */ /* 0x100fe20008010802 */
[--C-:B------:R-:W-:Y:S01]  /*15920*/  FFMA.FTZ R131, R89, UR4, -R2.reuse ;  /* 0x0000000459837c23 */ /* 0x100fe20008010802 */
[--C-:B------:R-:W-:Y:S01]  /*15930*/  FFMA.FTZ R212, R109, UR4, -R2.reuse ;  /* 0x000000046dd47c23 */ /* 0x100fe20008010802 */
[--C-:B------:R-:W-:Y:S01]  /*15940*/  FFMA.FTZ R209, R124, UR4, -R2.reuse ;  /* 0x000000047cd17c23 */ /* 0x100fe20008010802 */
[----:B------:R-:W-:Y:S02]  /*15950*/  IMAD.MOV.U32 R66, RZ, RZ, R217 ;  /* 0x000000ffff427224 */ /* 0x000fe400078e00d9 */
[----:B------:R-:W-:Y:S01]  /*15960*/  FFMA.FTZ R53, R44, UR4, -R2 ;  /* 0x000000042c357c23 */ /* 0x000fe20008010802 */
[----:B------:R-:W-:Y:S02]  /*15970*/  IMAD.MOV.U32 R125, RZ, RZ, R204 ;  /* 0x000000ffff7d7224 */ /* 0x000fe400078e00cc */
[----:B------:R-:W-:Y:S01]  /*15980*/  MUFU.EX2 R116, R116 ;  /* 0x0000007400747308 */ /* 0x000fe20000000800 */
[----:B------:R-:W-:Y:S02]  /*15990*/  IMAD.MOV.U32 R94, RZ, RZ, R207 ;  /* 0x000000ffff5e7224 */ /* 0x000fe400078e00cf */
[----:B------:R-:W-:Y:S01]  /*159a0*/  FFMA.FTZ R54, R45, UR4, -R2 ;  /* 0x000000042d367c23 */ /* 0x000fe20008010802 */
[----:B------:R-:W-:Y:S02]  /*159b0*/  IMAD.MOV.U32 R111, RZ, RZ, R210 ;  /* 0x000000ffff6f7224 */ /* 0x000fe400078e00d2 */
[--C-:B------:R-:W-:Y:S01]  /*159c0*/  FFMA.FTZ R8, R120, UR4, -R2.reuse ;  /* 0x0000000478087c23 */ /* 0x100fe20008010802 */
[----:B------:R-:W-:Y:S02]  /*159d0*/  IMAD.MOV.U32 R88, RZ, RZ, R113 ;  /* 0x000000ffff587224 */ /* 0x000fe400078e0071 */
[----:B------:R-:W-:Y:S01]  /*159e0*/  FFMA.FTZ R82, R57, UR4, -R2 ;  /* 0x0000000439527c23 */ /* 0x000fe20008010802 */
[----:B------:R-:W-:Y:S01]  /*159f0*/  IMAD.MOV.U32 R89, RZ, RZ, R20 ;  /* 0x000000ffff597224 */ /* 0x000fe200078e0014 */
[----:B------:R-:W-:Y:S01]  /*15a00*/  MUFU.EX2 R131, R131 ;  /* 0x0000008300837308 */ /* 0x000fe20000000800 */
[----:B------:R-:W-:Y:S02]  /*15a10*/  IMAD.MOV.U32 R6, RZ, RZ, R17 ;  /* 0x000000ffff067224 */ /* 0x000fe400078e0011 */
[--C-:B------:R-:W-:Y:S01]  /*15a20*/  FFMA.FTZ R129, R76, UR4, -R2.reuse ;  /* 0x000000044c817c23 */ /* 0x100fe20008010802 */
[--C-:B------:R-:W-:Y:S01]  /*15a30*/  FFMA.FTZ R128, R77, UR4, -R2.reuse ;  /* 0x000000044d807c23 */ /* 0x100fe20008010802 */
[----:B------:R-:W-:Y:S02]  /*15a40*/  IMAD.MOV.U32 R93, RZ, RZ, R117 ;  /* 0x000000ffff5d7224 */ /* 0x000fe400078e0075 */
[----:B------:R-:W-:Y:S01]  /*15a50*/  FFMA.FTZ R130, R104, UR4, -R2 ;  /* 0x0000000468827c23 */ /* 0x000fe20008010802 */
        /* <DEDUP_REMOVED lines=33> */
[----:B------:R-:W-:Y:S03]  /*15c70*/  LOP3.LUT R0, R7, 0xffff, RZ, 0xc0, !PT ;  /* 0x0000ffff07007812 */ /* 0x000fe600078ec0ff */
[----:B------:R-:W-:Y:S01]  /*15c80*/  MUFU.EX2 R58, R178 ;  /* 0x000000b2003a7308 */ /* 0x000fe20000000800 */
[----:B------:R-:W-:Y:S01]  /*15c90*/  FFMA.FTZ R23, R9, UR4, -R2 ;  /* 0x0000000409177c23 */ /* 0x000fe20008010802 */
[----:B------:R-:W-:Y:S02]  /*15ca0*/  IMAD.MOV.U32 R67, RZ, RZ, R242 ;  /* 0x000000ffff437224 */ /* 0x000fe400078e00f2 */
[--C-:B------:R-:W-:Y:S01]  /*15cb0*/  FFMA.FTZ R21, R13, UR4, -R2.reuse ;  /* 0x000000040d157c23 */ /* 0x100fe20008010802 */
[--C-:B------:R-:W-:Y:S01]  /*15cc0*/  FFMA.FTZ R22, R12, UR4, -R2.reuse ;  /* 0x000000040c167c23 */ /* 0x100fe20008010802 */
[--C-:B------:R-:W-:Y:S01]  /*15cd0*/  FFMA.FTZ R25, R25, UR4, -R2.reuse ;  /* 0x0000000419197c23 */ /* 0x100fe20008010802 */
[--C-:B------:R-:W-:Y:S01]  /*15ce0*/  FFMA.FTZ R51, R41, UR4, -R2.reuse ;  /* 0x0000000429337c23 */ /* 0x100fe20008010802 */
[--C-:B------:R-:W-:Y:S02]  /*15cf0*/  FFMA.FTZ R55, R56, UR4, -R2.reuse ;  /* 0x0000000438377c23 */ /* 0x100fe40008010802 */
        /* <DEDUP_REMOVED lines=9> */
[----:B------:R-:W-:Y:S01]  /*15d90*/  FFMA.FTZ R9, R108, UR4, -R2 ;  /* 0x000000046c097c23 */ /* 0x000fe20008010802 */
[----:B------:R-:W-:Y:S01]  /*15da0*/  SHF.R.U32.HI R2, RZ, 0x8, R0 ;  /* 0x00000008ff027819 */ /* 0x000fe20000011600 */
[----:B------:R-:W-:Y:S01]  /*15db0*/  IMAD.MOV.U32 R126, RZ, RZ, R100 ;  /* 0x000000ffff7e7224 */ /* 0x000fe200078e0064 */
[----:B------:R-:W-:Y:S01]  /*15dc0*/  LOP3.LUT R0, R7, 0xff, RZ, 0xc0, !PT ;  /* 0x000000ff07007812 */ /* 0x000fe200078ec0ff */
[----:B------:R-:W-:Y:S01]  /*15dd0*/  IMAD.MOV.U32 R107, RZ, RZ, R9 ;  /* 0x000000ffff6b7224 */ /* 0x000fe200078e0009 */
[----:B------:R-:W-:Y:S01]  /*15de0*/  LOP3.LUT R12, R4, 0xff, RZ, 0xc0, !PT ;  /* 0x000000ff040c7812 */ /* 0x000fe200078ec0ff */
[----:B------:R-:W-:Y:S03]  /*15df0*/  IMAD.MOV.U32 R100, RZ, RZ, R16 ;  /* 0x000000ffff647224 */ /* 0x000fe600078e0010 */
[----:B------:R-:W-:Y:S01]  /*15e00*/  MUFU.EX2 R48, R32 ;  /* 0x0000002000307308 */ /* 0x000fe20000000800 */
[----:B------:R-:W-:Y:S01]  /*15e10*/  PRMT R60, R0, 0x5410, R2 ;  /* 0x00005410003c7816 */ /* 0x000fe20000000002 */
[----:B------:R-:W-:Y:S01]  /*15e20*/  IMAD.MOV.U32 R127, RZ, RZ, R6 ;  /* 0x000000ffff7f7224 */ /* 0x000fe200078e0006 */
[--C-:B------:R-:W-:Y:S01]  /*15e30*/  SHF.R.U32.HI R0, RZ, 0x10, R7.reuse ;  /* 0x00000010ff007819 */ /* 0x100fe20000011607 */
[----:B------:R-:W-:Y:S01]  /*15e40*/  IMAD.MOV.U32 R79, RZ, RZ, R38 ;  /* 0x000000ffff4f7224 */ /* 0x000fe200078e0026 */
[----:B------:R-:W-:Y:S01]  /*15e50*/  SHF.R.U32.HI R7, RZ, 0x18, R7 ;  /* 0x00000018ff077819 */ /* 0x000fe20000011607 */
[----:B------:R-:W-:Y:S01]  /*15e60*/  IMAD.MOV.U32 R38, RZ, RZ, R68 ;  /* 0x000000ffff267224 */ /* 0x000fe200078e0044 */
[----:B------:R-:W-:Y:S03]  /*15e70*/  LOP3.LUT R0, R0, 0xff, RZ, 0xc0, !PT ;  /* 0x000000ff00007812 */ /* 0x000fe600078ec0ff */
[----:B------:R-:W-:Y:S01]  /*15e80*/  MUFU.EX2 R105, R21 ;  /* 0x0000001500697308 */ /* 0x000fe20000000800 */
[----:B------:R-:W-:Y:S01]  /*15e90*/  LOP3.LUT R9, R4, 0xffff, RZ, 0xc0, !PT ;  /* 0x0000ffff04097812 */ /* 0x000fe200078ec0ff */
[----:B------:R-:W-:Y:S01]  /*15ea0*/  IMAD.MOV.U32 R90, RZ, RZ, R70 ;  /* 0x000000ffff5a7224 */ /* 0x000fe200078e0046 */
[----:B------:R-:W-:Y:S01]  /*15eb0*/  PRMT R61, R0, 0x5410, R7 ;  /* 0x00005410003d7816 */ /* 0x000fe20000000007 */
[----:B------:R-:W-:Y:S01]  /*15ec0*/  FADD.FTZ R0, -R138, R3 ;  /* 0x000000038a007221 */ /* 0x000fe20000010100 */
[--C-:B------:R-:W-:Y:S01]  /*15ed0*/  SHF.R.U32.HI R11, RZ, 0x10, R4.reuse ;  /* 0x00000010ff0b7819 */ /* 0x100fe20000011604 */
[----:B------:R-:W-:Y:S01]  /*15ee0*/  IMAD.MOV.U32 R91, RZ, RZ, R71 ;  /* 0x000000ffff5b7224 */ /* 0x000fe200078e0047 */
[----:B------:R-:W-:Y:S03]  /*15ef0*/  SHF.R.U32.HI R10, RZ, 0x18, R4 ;  /* 0x00000018ff0a7819 */ /* 0x000fe60000011604 */
[----:B------:R-:W-:Y:S01]  /*15f00*/  MUFU.EX2 R175, R26 ;  /* 0x0000001a00af7308 */ /* 0x000fe20000000800 */
[----:B------:R-:W-:Y:S04]  /*15f10*/  IMAD.WIDE.U32 R4, R139, -0x2daee0ad, RZ ;  /* 0xd2511f538b047825 */ /* 0x000fe800078e00ff */
[----:B------:R-:W-:Y:S01]  /*15f20*/  FMUL.FTZ R2, R0, UR4 ;  /* 0x0000000400027c20 */ /* 0x000fe20008410000 */
[--C-:B------:R-:W-:Y:S01]  /*15f30*/  HSET2.LE.AND R60, R60, R219.reuse, PT ;  /* 0x000000db3c3c7233 */ /* 0x100fe20003803000 */
[----:B------:R-:W-:Y:S01]  /*15f40*/  IMAD.MOV.U32 R95, RZ, RZ, R8 ;  /* 0x000000ffff5f7224 */ /* 0x000fe200078e0008 */
[C---:B------:R-:W-:Y:S01]  /*15f50*/  LOP3.LUT R16, R4.reuse, 0xff, RZ, 0xc0, !PT ;  /* 0x000000ff04107812 */ /* 0x040fe200078ec0ff */
[----:B------:R-:W-:Y:S01]  /*15f60*/  IMAD.MOV.U32 R119, RZ, RZ, R66 ;  /* 0x000000ffff777224 */ /* 0x000fe200078e0042 */
[----:B------:R1:W3:Y:S01]  /*15f70*/  MUFU.EX2 R3, R2 ;  /* 0x0000000200037308 */ /* 0x0002e20000000800 */
[----:B------:R-:W-:Y:S01]  /*15f80*/  LOP3.LUT R13, R4, 0xffff, RZ, 0xc0, !PT ;  /* 0x0000ffff040d7812 */ /* 0x000fe200078ec0ff */
[----:B------:R-:W-:Y:S01]  /*15f90*/  FADD.FTZ R0, -R137, R132 ;  /* 0x0000008489007221 */ /* 0x000fe20000010100 */
[--C-:B------:R-:W-:Y:S01]  /*15fa0*/  SHF.R.U32.HI R15, RZ, 0x10, R4.reuse ;  /* 0x00000010ff0f7819 */ /* 0x100fe20000011604 */
[----:B------:R-:W-:Y:S01]  /*15fb0*/  IMAD.MOV.U32 R139, RZ, RZ, R69 ;  /* 0x000000ffff8b7224 */ /* 0x000fe200078e0045 */
[----:B------:R-:W-:Y:S01]  /*15fc0*/  SHF.R.U32.HI R14, RZ, 0x18, R4 ;  /* 0x00000018ff0e7819 */ /* 0x000fe20000011604 */
[----:B------:R-:W-:Y:S01]  /*15fd0*/  IMAD.MOV.U32 R122, RZ, RZ, R98 ;  /* 0x000000ffff7a7224 */ /* 0x000fe200078e0062 */
[----:B------:R-:W-:Y:S03]  /*15fe0*/  SHF.R.U32.HI R4, RZ, 0x8, R9 ;  /* 0x00000008ff047819 */ /* 0x000fe60000011609 */
[----:B------:R-:W-:Y:S01]  /*15ff0*/  MUFU.EX2 R98, R181 ;  /* 0x000000b500627308 */ /* 0x000fe20000000800 */
[----:B------:R-:W-:Y:S01]  /*16000*/  LOP3.LUT R6, R5, R172, R180, 0x96, !PT ;  /* 0x000000ac05067212 */ /* 0x000fe200078e96b4 */
[----:B------:R-:W-:Y:S01]  /*16010*/  IMAD.MOV.U32 R172, RZ, RZ, R127 ;  /* 0x000000ffffac7224 */ /* 0x000fe200078e007f */
[----:B------:R-:W-:Y:S01]  /*16020*/  PRMT R62, R12, 0x5410, R4 ;  /* 0x000054100c3e7816 */ /* 0x000fe20000000004 */
[----:B------:R-:W-:Y:S01]  /*16030*/  IMAD.MOV.U32 R127, RZ, RZ, R122 ;  /* 0x000000ffff7f7224 */ /* 0x000fe200078e007a */
[----:B------:R-:W-:Y:S01]  /*16040*/  LOP3.LUT R4, R11, 0xff, RZ, 0xc0, !PT ;  /* 0x000000ff0b047812 */ /* 0x000fe200078ec0ff */
[----:B------:R-:W-:Y:S01]  /*16050*/  IMAD.MOV.U32 R122, RZ, RZ, R110 ;  /* 0x000000ffff7a7224 */ /* 0x000fe200078e006e */
[----:B------:R-:W-:Y:S03]  /*16060*/  LOP3.LUT R5, R6, 0xff, RZ, 0xc0, !PT ;  /* 0x000000ff06057812 */ /* 0x000fe600078ec0ff */
[----:B------:R-:W-:Y:S01]  /*16070*/  MUFU.EX2 R181, R23 ;  /* 0x0000001700b57308 */ /* 0x000fe20000000800 */
[----:B------:R-:W-:Y:S01]  /*16080*/  PRMT R63, R4, 0x5410, R10 ;  /* 0x00005410043f7816 */ /* 0x000fe2000000000a */
[----:B-1----:R-:W-:Y:S01]  /*16090*/  FMUL.FTZ R2, R0, UR4 ;  /* 0x0000000400027c20 */ /* 0x002fe20008410000 */
[----:B------:R-:W-:Y:S01]  /*160a0*/  LOP3.LUT R4, R6, 0xffff, RZ, 0xc0, !PT ;  /* 0x0000ffff06047812 */ /* 0x000fe200078ec0ff */
[----:B------:R-:W-:Y:S01]  /*160b0*/  FADD.FTZ R0, -R136, R134 ;  /* 0x0000008688007221 */ /* 0x000fe20000010100 */
[C---:B---3--:R-:W-:Y:S01]  /*160c0*/  FMUL.FTZ R20, R3.reuse, R144 ;  /* 0x0000009003147220 */ /* 0x048fe20000410000 */
[C---:B------:R-:W-:Y:S01]  /*160d0*/  FMUL.FTZ R21, R3.reuse, R145 ;  /* 0x0000009103157220 */ /* 0x040fe20000410000 */
[----:B------:R-:W-:Y:S03]  /*160e0*/  SHF.R.U32.HI R4, RZ, 0x8, R4 ;  /* 0x00000008ff047819 */ /* 0x000fe60000011604 */
[----:B------:R1:W-:Y:S01]  /*160f0*/  MUFU.EX2 R134, R17 ;  /* 0x0000001100867308 */ /* 0x0003e20000000800 */
[C---:B------:R-:W-:Y:S01]  /*16100*/  FMUL.FTZ R32, R3.reuse, R140 ;  /* 0x0000008c03207220 */ /* 0x040fe20000410000 */
[----:B------:R-:W-:Y:S01]  /*16110*/  FMUL.FTZ R33, R3, R141 ;  /* 0x0000008d03217220 */ /* 0x000fe20000410000 */
[----:B------:R-:W-:Y:S01]  /*16120*/  PRMT R68, R5, 0x5410, R4 ;  /* 0x0000541005447816 */ /* 0x000fe20000000004 */
[C---:B------:R-:W-:Y:S01]  /*16130*/  FMUL.FTZ R5, R3.reuse, R161 ;  /* 0x000000a103057220 */ /* 0x040fe20000410000 */
[--C-:B------:R-:W-:Y:S01]  /*16140*/  SHF.R.U32.HI R4, RZ, 0x10, R6.reuse ;  /* 0x00000010ff047819 */ /* 0x100fe20000011606 */
[----:B------:R-:W-:Y:S01]  /*16150*/  IMAD.MOV.U32 R110, RZ, RZ, R89 ;  /* 0x000000ffff6e7224 */ /* 0x000fe200078e0059 */
[----:B------:R-:W-:Y:S03]  /*16160*/  SHF.R.U32.HI R6, RZ, 0x18, R6 ;  /* 0x00000018ff067819 */ /* 0x000fe60000011606 */
[----:B------:R3:W4:Y:S01]  /*16170*/  MUFU.EX2 R8, R2 ;  /* 0x0000000200087308 */ /* 0x0007220000000800 */
[----:B------:R-:W-:Y:S01]  /*16180*/  LOP3.LUT R4, R4, 0xff, RZ, 0xc0, !PT ;  /* 0x000000ff04047812 */ /* 0x000fe200078ec0ff */
[----:B------:R-:W-:Y:S01]  /*16190*/  IMAD.MOV.U32 R89, RZ, RZ, R88 ;  /* 0x000000ffff597224 */ /* 0x000fe200078e0058 */
[--C-:B------:R-:W-:Y:S01]  /*161a0*/  HSET2.LE.AND R62, R62, R219.reuse, PT ;  /* 0x000000db3e3e7233 */ /* 0x100fe20003803000 */
[----:B------:R-:W-:Y:S01]  /*161b0*/  IMAD.MOV.U32 R88, RZ, RZ, R72 ;  /* 0x000000ffff587224 */ /* 0x000fe200078e0048 */
[----:B------:R-:W-:Y:S01]  /*161c0*/  PRMT R69, R4, 0x5410, R6 ;  /* 0x0000541004457816 */ /* 0x000fe20000000006 */
[----:B------:R-:W-:Y:S01]  /*161d0*/  IMAD.MOV.U32 R11, RZ, RZ, R105 ;  /* 0x000000ffff0b7224 */ /* 0x000fe200078e0069 */
[----:B------:R-:W-:Y:S03]  /*161e0*/  SHF.R.U32.HI R4, RZ, 0x8, R13 ;  /* 0x00000008ff047819 */ /* 0x000fe6000001160d */
[----:B------:R-:W-:Y:S01]  /*161f0*/  MUFU.EX2 R108, R22 ;  /* 0x00000016006c7308 */ /* 0x000fe20000000800 */
[C---:B-1----:R-:W-:Y:S01]  /*16200*/  FMUL.FTZ R17, R3.reuse, R149 ;  /* 0x0000009503117220 */ /* 0x042fe20000410000 */
[----:B------:R-:W-:Y:S01]  /*16210*/  IMAD.MOV.U32 R105, RZ, RZ, R119 ;  /* 0x000000ffff697224 */ /* 0x000fe200078e0077 */
[----:B------:R-:W-:Y:S01]  /*16220*/  PRMT R70, R16, 0x5410, R4 ;  /* 0x0000541010467816 */ /* 0x000fe20000000004 */
[----:B------:R-:W-:Y:S01]  /*16230*/  FMUL.FTZ R16, R3, R148 ;  /* 0x0000009403107220 */ /* 0x000fe20000410000 */
[----:B------:R-:W-:Y:S01]  /*16240*/  LOP3.LUT R4, R15, 0xff, RZ, 0xc0, !PT ;  /* 0x000000ff0f047812 */ /* 0x000fe200078ec0ff */
[----:B------:R-:W-:Y:S01]  /*16250*/  IMAD.MOV.U32 R119, RZ, RZ, R100 ;  /* 0x000000ffff777224 */ /* 0x000fe200078e0064 */
[--C-:B------:R-:W-:Y:S03]  /*16260*/  HSET2.LE.AND R61, R61, R219.reuse, PT ;  /* 0x000000db3d3d7233 */ /* 0x100fe60003803000 */
[----:B------:R1:W-:Y:S01]  /*16270*/  MUFU.EX2 R102, R18 ;  /* 0x0000001200667308 */ /* 0x0003e20000000800 */
[----:B------:R-:W-:Y:S01]  /*16280*/  PRMT R71, R4, 0x5410, R14 ;  /* 0x0000541004477816 */ /* 0x000fe2000000000e */
[----:B------:R-:W-:Y:S01]  /*16290*/  FMUL.FTZ R4, R3, R160 ;  /* 0x000000a003047220 */ /* 0x000fe20000410000 */
[----:B---3--:R-:W-:Y:S01]  /*162a0*/  FMUL.FTZ R2, R0, UR4 ;  /* 0x0000000400027c20 */ /* 0x008fe20008410000 */
[C---:B----4-:R-:W-:Y:S01]  /*162b0*/  FMUL.FTZ R6, R8.reuse, R162 ;  /* 0x000000a208067220 */ /* 0x050fe20000410000 */
[C---:B------:R-:W-:Y:S01]  /*162c0*/  FMUL.FTZ R7, R8.reuse, R163 ;  /* 0x000000a308077220 */ /* 0x040fe20000410000 */
[----:B------:R-:W-:Y:S01]  /*162d0*/  FMUL.FTZ R23, R8, R147 ;  /* 0x0000009308177220 */ /* 0x000fe20000410000 */
[----:B------:R-:W-:Y:S03]  /*162e0*/  IMAD.MOV.U32 R132, RZ, RZ, R122 ;  /* 0x000000ffff847224 */ /* 0x000fe600078e007a */
[----:B------:R3:W4:Y:S01]  /*162f0*/  MUFU.EX2 R42, R35 ;  /* 0x00000023002a7308 */ /* 0x0007220000000800 */
[--C-:B------:R-:W-:Y:S01]  /*16300*/  HSET2.LE.AND R63, R63, R219.reuse, PT ;  /* 0x000000db3f3f7233 */ /* 0x100fe20003803000 */
[----:B------:R-:W-:Y:S01]  /*16310*/  FADD.FTZ R0, -R133, R135 ;  /* 0x0000008785007221 */ /* 0x000fe20000010100 */
[--C-:B------:R-:W-:Y:S01]  /*16320*/  HSET2.LE.AND R68, R68, R219.reuse, PT ;  /* 0x000000db44447233 */ /* 0x100fe20003803000 */
[----:B------:R-:W-:Y:S01]  /*16330*/  IMAD.MOV.U32 R122, RZ, RZ, R110 ;  /* 0x000000ffff7a7224 */ /* 0x000fe200078e006e */
[--C-:B------:R-:W-:Y:S01]  /*16340*/  HSET2.LE.AND R69, R69, R219.reuse, PT ;  /* 0x000000db45457233 */ /* 0x100fe20003803000 */
[----:B------:R-:W-:Y:S01]  /*16350*/  FMUL.FTZ R0, R0, UR4 ;  /* 0x0000000400007c20 */ /* 0x000fe20008410000 */
[--C-:B------:R-:W-:Y:S03]  /*16360*/  HSET2.LE.AND R71, R71, R219.reuse, PT ;  /* 0x000000db47477233 */ /* 0x100fe60003803000 */
[----:B------:R-:W2:Y:S01]  /*16370*/  MUFU.EX2 R2, R2 ;  /* 0x0000000200027308 */ /* 0x000ea20000000800 */
[--C-:B------:R-:W-:Y:S01]  /*16380*/  HSET2.LE.AND R70, R70, R219.reuse, PT ;  /* 0x000000db46467233 */ /* 0x100fe20003803000 */
[----:B------:R-:W-:Y:S02]  /*16390*/  IMAD.MOV.U32 R110, RZ, RZ, R88 ;  /* 0x000000ffff6e7224 */ /* 0x000fe400078e0058 */
[C---:B-1----:R-:W-:Y:S01]  /*163a0*/  FMUL.FTZ R18, R8.reuse, R150 ;  /* 0x0000009608127220 */ /* 0x042fe20000410000 */
[----:B------:R-:W-:Y:S02]  /*163b0*/  IMAD.MOV.U32 R88, RZ, RZ, R211 ;  /* 0x000000ffff587224 */ /* 0x000fe400078e00d3 */
[C---:B------:R-:W-:Y:S01]  /*163c0*/  FMUL.FTZ R22, R8.reuse, R146 ;  /* 0x0000009208167220 */ /* 0x040fe20000410000 */
[----:B------:R-:W-:Y:S02]  /*163d0*/  IMAD.MOV.U32 R41, RZ, RZ, R67 ;  /* 0x000000ffff297224 */ /* 0x000fe400078e0043 */
[----:B------:R-:W1:Y:S01]  /*163e0*/  MUFU.EX2 R135, R182 ;  /* 0x000000b600877308 */ /* 0x000e620000000800 */
[----:B------:R-:W-:Y:S02]  /*163f0*/  IMAD.MOV.U32 R26, RZ, RZ, R43 ;  /* 0x000000ffff1a7224 */ /* 0x000fe400078e002b */
[----:B---3--:R-:W-:Y:S01]  /*16400*/  FMUL.FTZ R35, R8, R143 ;  /* 0x0000008f08237220 */ /* 0x008fe20000410000 */
[----:B----4-:R-:W-:Y:S02]  /*16410*/  IMAD.MOV.U32 R10, RZ, RZ, R42 ;  /* 0x000000ffff0a7224 */ /* 0x010fe400078e002a */
[----:B------:R-:W-:Y:S02]  /*16420*/  IMAD.MOV.U32 R149, RZ, RZ, R26 ;  /* 0x000000ffff957224 */ /* 0x000fe400078e001a */
[----:B------:R-:W-:Y:S02]  /*16430*/  IMAD.WIDE.U32 R42, R191, -0x2daee0ad, RZ ;  /* 0xd2511f53bf2a7825 */ /* 0x000fe400078e00ff */
[----:B------:R3:W-:Y:S02]  /*16440*/  MUFU.EX2 R182, R19 ;  /* 0x0000001300b67308 */ /* 0x0007e40000000800 */
[C---:B--2---:R-:W-:Y:S01]  /*16450*/  FMUL.FTZ R12, R2.reuse, R164 ;  /* 0x000000a4020c7220 */ /* 0x044fe20000410000 */
[----:B------:R-:W-:Y:S01]  /*16460*/  FMUL.FTZ R13, R2, R165 ;  /* 0x000000a5020d7220 */ /* 0x000fe20000410000 */
[----:B------:R-:W-:Y:S02]  /*16470*/  IMAD.MOV.U32 R148, RZ, RZ, R10 ;  /* 0x000000ffff947224 */ /* 0x000fe400078e000a */
[----:B------:R-:W-:Y:S04]  /*16480*/  IMAD.MOV.U32 R161, RZ, RZ, R11 ;  /* 0x000000ffffa17224 */ /* 0x000fe800078e000b */
[----:B------:R2:W-:Y:S01]  /*16490*/  MUFU.EX2 R123, R34 ;  /* 0x00000022007b7308 */ /* 0x0005e20000000800 */
[----:B------:R-:W-:Y:S02]  /*164a0*/  IMAD.MOV.U32 R145, RZ, RZ, R148 ;  /* 0x000000ffff917224 */ /* 0x000fe400078e0094 */
[----:B------:R-:W-:Y:S01]  /*164b0*/  IMAD.MOV.U32 R148, RZ, RZ, R39 ;  /* 0x000000ffff947224 */ /* 0x000fe200078e0027 */
[--C-:B------:R-:W-:Y:S01]  /*164c0*/  HSET2.LE.AND R39, R221, R219.reuse, PT ;  /* 0x000000dbdd277233 */ /* 0x100fe20003803000 */
[----:B------:R-:W-:Y:S02]  /*164d0*/  IMAD.MOV.U32 R144, RZ, RZ, R161 ;  /* 0x000000ffff907224 */ /* 0x000fe400078e00a1 */
[----:B------:R-:W-:Y:S03]  /*164e0*/  IMAD.MOV.U32 R221, RZ, RZ, R145 ;  /* 0x000000ffffdd7224 */ /* 0x000fe600078e0091 */
[----:B------:R4:W-:Y:S01]  /*164f0*/  MUFU.EX2 R121, R52 ;  /* 0x0000003400797308 */ /* 0x0009e20000000800 */
[C---:B---3--:R-:W-:Y:S01]  /*16500*/  FMUL.FTZ R19, R8.reuse, R151 ;  /* 0x0000009708137220 */ /* 0x048fe20000410000 */
[----:B------:R-:W-:Y:S08]  /*16510*/  IMAD.MOV.U32 R145, RZ, RZ, R148 ;  /* 0x000000ffff917224 */ /* 0x000ff000078e0094 */
[----:B------:R-:W-:Y:S01]  /*16520*/  MUFU.EX2 R211, R31 ;  /* 0x0000001f00d37308 */ /* 0x000fe20000000800 */
[----:B--2---:R-:W-:Y:S01]  /*16530*/  FMUL.FTZ R34, R8, R142 ;  /* 0x0000008e08227220 */ /* 0x004fe20000410000 */
[----:B------:R-:W-:Y:S08]  /*16540*/  IMAD.MOV.U32 R142, RZ, RZ, R58 ;  /* 0x000000ffff8e7224 */ /* 0x000ff000078e003a */
[----:B------:R-:W2:Y:S01]  /*16550*/  MUFU.EX2 R0, R0 ;  /* 0x0000000000007308 */ /* 0x000ea20000000800 */
[----:B----4-:R-:W-:Y:S02]  /*16560*/  IMAD.MOV.U32 R52, RZ, RZ, R172 ;  /* 0x000000ffff347224 */ /* 0x010fe400078e00ac */
[----:B------:R-:W-:Y:S02]  /*16570*/  IMAD.MOV.U32 R172, RZ, RZ, R127 ;  /* 0x000000ffffac7224 */ /* 0x000fe400078e007f */
[----:B------:R-:W-:Y:S02]  /*16580*/  IMAD.MOV.U32 R127, RZ, RZ, R40 ;  /* 0x000000ffff7f7224 */ /* 0x000fe400078e0028 */
[----:B------:R-:W-:Y:S03]  /*16590*/  IMAD.MOV.U32 R160, RZ, RZ, R52 ;  /* 0x000000ffffa07224 */ /* 0x000fe600078e0034 */
[----:B------:R-:W-:Y:S01]  /*165a0*/  MUFU.EX2 R75, R37 ;  /* 0x00000025004b7308 */ /* 0x000fe20000000800 */
[----:B------:R-:W-:Y:S02]  /*165b0*/  IMAD.MOV.U32 R52, RZ, RZ, R139 ;  /* 0x000000ffff347224 */ /* 0x000fe400078e008b */
[----:B------:R-:W-:Y:S01]  /*165c0*/  IMAD.MOV.U32 R139, RZ, RZ, R38 ;  /* 0x000000ffff8b7224 */ /* 0x000fe200078e0026 */
[----:B-1----:R-:W-:Y:S06]  /*165d0*/  F2FP.F16.F32.PACK_AB R38, R98, R135 ;  /* 0x000000876226723e */ /* 0x002fec00000000ff */
[----:B------:R-:W1:Y:S01]  /*165e0*/  MUFU.EX2 R66, R177 ;  /* 0x000000b100427308 */ /* 0x000e620000000800 */
[C---:B--2---:R-:W-:Y:S01]  /*165f0*/  FMUL.FTZ R31, R0.reuse, R155 ;  /* 0x0000009b001f7220 */ /* 0x044fe20000410000 */
[----:B------:R-:W-:Y:S02]  /*16600*/  IMAD.MOV.U32 R155, RZ, RZ, R149 ;  /* 0x000000ffff9b7224 */ /* 0x000fe400078e0095 */
[C---:B------:R-:W-:Y:S01]  /*16610*/  FMUL.FTZ R10, R0.reuse, R170 ;  /* 0x000000aa000a7220 */ /* 0x040fe20000410000 */
[----:B------:R-:W-:Y:S02]  /*16620*/  IMAD.MOV.U32 R149, RZ, RZ, R132 ;  /* 0x000000ffff957224 */ /* 0x000fe400078e0084 */
[C---:B------:R-:W-:Y:S01]  /*16630*/  FMUL.FTZ R11, R0.reuse, R171 ;  /* 0x000000ab000b7220 */ /* 0x040fe20000410000 */
[----:B------:R-:W-:Y:S02]  /*16640*/  IMAD.MOV.U32 R132, RZ, RZ, R172 ;  /* 0x000000ffff847224 */ /* 0x000fe400078e00ac */
[C---:B------:R-:W-:Y:S01]  /*16650*/  FMUL.FTZ R14, R0.reuse, R166 ;  /* 0x000000a6000e7220 */ /* 0x040fe20000410000 */
[----:B------:R-:W2:Y:S01]  /*16660*/  MUFU.EX2 R59, R36 ;  /* 0x00000024003b7308 */ /* 0x000ea20000000800 */
[----:B------:R-:W-:Y:S02]  /*16670*/  IMAD.MOV.U32 R172, RZ, RZ, R41 ;  /* 0x000000ffffac7224 */ /* 0x000fe400078e0029 */
[C---:B------:R-:W-:Y:S01]  /*16680*/  FMUL.FTZ R15, R0.reuse, R167 ;  /* 0x000000a7000f7220 */ /* 0x040fe20000410000 */
[----:B------:R-:W-:Y:S01]  /*16690*/  FFMA.FTZ R73, R3, R73, R183 ;  /* 0x0000004903497223 */ /* 0x000fe200000100b7 */
[----:B------:R-:W-:Y:S01]  /*166a0*/  FMUL.FTZ R26, R0, R158 ;  /* 0x0000009e001a7220 */ /* 0x000fe20000410000 */
[----:B------:R-:W3:Y:S01]  /*166b0*/  LDL.LU R3, [R1+0x38] ;  /* 0x0000380001037983 */ /* 0x000ee20000300800 */
[----:B------:R-:W-:Y:S03]  /*166c0*/  IMAD.MOV.U32 R146, RZ, RZ, R149 ;  /* 0x000000ffff927224 */ /* 0x000fe600078e0095 */
[----:B------:R-:W-:Y:S01]  /*166d0*/  MUFU.EX2 R67, R173 ;  /* 0x000000ad00437308 */ /* 0x000fe20000000800 */
[----:B-1----:R-:W-:Y:S09]  /*166e0*/  IMAD.MOV.U32 R143, RZ, RZ, R66 ;  /* 0x000000ffff8f7224 */ /* 0x002ff200078e0042 */
[----:B------:R1:W-:Y:S01]  /*166f0*/  MUFU.EX2 R106, R25 ;  /* 0x00000019006a7308 */ /* 0x0003e20000000800 */
[----:B--2---:R-:W-:Y:S09]  /*16700*/  IMAD.MOV.U32 R147, RZ, RZ, R59 ;  /* 0x000000ffff937224 */ /* 0x004ff200078e003b */
[----:B------:R2:W-:Y:S10]  /*16710*/  MUFU.EX2 R177, R24 ;  /* 0x0000001800b17308 */ /* 0x0005f40000000800 */
[----:B------:R4:W4:Y:S01]  /*16720*/  MUFU.EX2 R173, R28 ;  /* 0x0000001c00ad7308 */ /* 0x0009220000000800 */
[C---:B-1----:R-:W-:Y:S09]  /*16730*/  FMUL.FTZ R25, R2.reuse, R157 ;  /* 0x0000009d02197220 */ /* 0x042ff20000410000 */
[----:B------:R1:W1:Y:S01]  /*16740*/  MUFU.EX2 R37, R29 ;  /* 0x0000001d00257308 */ /* 0x0002620000000800 */
[C---:B--2---:R-:W-:Y:S09]  /*16750*/  FMUL.FTZ R24, R2.reuse, R156 ;  /* 0x0000009c02187220 */ /* 0x044ff20000410000 */
[----:B------:R2:W-:Y:S01]  /*16760*/  MUFU.EX2 R49, R27 ;  /* 0x0000001b00317308 */ /* 0x0005e20000000800 */
[C---:B----4-:R-:W-:Y:S01]  /*16770*/  FMUL.FTZ R28, R2.reuse, R152 ;  /* 0x00000098021c7220 */ /* 0x050fe20000410000 */
[----:B------:R-:W-:Y:S02]  /*16780*/  IMAD.MOV.U32 R161, RZ, RZ, R173 ;  /* 0x000000ffffa17224 */ /* 0x000fe400078e00ad */
[----:B------:R-:W-:Y:S06]  /*16790*/  IMAD.MOV.U32 R173, RZ, RZ, R99 ;  /* 0x000000ffffad7224 */ /* 0x000fec00078e0063 */
[----:B------:R4:W3:Y:S01]  /*167a0*/  MUFU.EX2 R140, R30 ;  /* 0x0000001e008c7308 */ /* 0x0008e20000000800 */
[----:B-1----:R-:W-:Y:S01]  /*167b0*/  FMUL.FTZ R29, R2, R153 ;  /* 0x00000099021d7220 */ /* 0x002fe20000410000 */
[----:B------:R-:W-:Y:S02]  /*167c0*/  IMAD.MOV.U32 R148, RZ, RZ, R37 ;  /* 0x000000ffff947224 */ /* 0x000fe400078e0025 */
[----:B------:R-:W-:Y:S02]  /*167d0*/  IMAD.MOV.U32 R153, RZ, RZ, R142 ;  /* 0x000000ffff997224 */ /* 0x000fe400078e008e */
[----:B------:R-:W-:Y:S02]  /*167e0*/  IMAD.MOV.U32 R142, RZ, RZ, R147 ;  /* 0x000000ffff8e7224 */ /* 0x000fe400078e0093 */
[----:B------:R-:W-:Y:S02]  /*167f0*/  IMAD.MOV.U32 R147, RZ, RZ, R106 ;  /* 0x000000ffff937224 */ /* 0x000fe400078e006a */
[C---:B--2---:R-:W-:Y:S01]  /*16800*/  FMUL.FTZ R27, R0.reuse, R159 ;  /* 0x0000009f001b7220 */ /* 0x044fe20000410000 */
[----:B------:R-:W-:Y:S01]  /*16810*/  IMAD.MOV.U32 R106, RZ, RZ, R239 ;  /* 0x000000ffff6a7224 */ /* 0x000fe200078e00ef */
[----:B------:R-:W-:Y:S01]  /*16820*/  MUFU.EX2 R141, R44 ;  /* 0x0000002c008d7308 */ /* 0x000fe20000000800 */
[----:B----4-:R-:W-:Y:S01]  /*16830*/  FMUL.FTZ R30, R0, R154 ;  /* 0x0000009a001e7220 */ /* 0x010fe20000410000 */
[----:B------:R-:W-:Y:S08]  /*16840*/  IMAD.MOV.U32 R154, RZ, RZ, R147 ;  /* 0x000000ffff9a7224 */ /* 0x000ff000078e0093 */
[----:B------:R-:W-:Y:S01]  /*16850*/  MUFU.EX2 R167, R46 ;  /* 0x0000002e00a77308 */ /* 0x000fe20000000800 */
[----:B------:R-:W-:Y:S02]  /*16860*/  IMAD.MOV.U32 R147, RZ, RZ, R148 ;  /* 0x000000ffff937224 */ /* 0x000fe400078e0094 */
[----:B------:R-:W-:Y:S02]  /*16870*/  IMAD.MOV.U32 R148, RZ, RZ, R111 ;  /* 0x000000ffff947224 */ /* 0x000fe400078e006f */
[----:B------:R-:W-:Y:S02]  /*16880*/  IMAD.MOV.U32 R111, RZ, RZ, R79 ;  /* 0x000000ffff6f7224 */ /* 0x000fe400078e004f */
[----:B------:R-:W-:Y:S03]  /*16890*/  IMAD.MOV.U32 R79, RZ, RZ, R228 ;  /* 0x000000ffff4f7224 */ /* 0x000fe600078e00e4 */
[----:B------:R-:W-:Y:S10]  /*168a0*/  MUFU.EX2 R150, R45 ;  /* 0x0000002d00967308 */ /* 0x000ff40000000800 */
[----:B------:R-:W-:Y:S10]  /*168b0*/  MUFU.EX2 R162, R51 ;  /* 0x0000003300a27308 */ /* 0x000ff40000000800 */
[----:B------:R-:W-:Y:S10]  /*168c0*/  MUFU.EX2 R149, R50 ;  /* 0x0000003200957308 */ /* 0x000ff40000000800 */
[----:B------:R1:W-:Y:S10]  /*168d0*/  MUFU.EX2 R166, R53 ;  /* 0x0000003500a67308 */ /* 0x0003f40000000800 */
[----:B------:R-:W-:Y:S10]  /*168e0*/  MUFU.EX2 R191, R184 ;  /* 0x000000b800bf7308 */ /* 0x000ff40000000800 */
[----:B------:R-:W-:Y:S01]  /*168f0*/  MUFU.EX2 R170, R64 ;  /* 0x0000004000aa7308 */ /* 0x000fe20000000800 */
[--C-:B-1----:R-:W-:Y:S01]  /*16900*/  HSET2.LE.AND R53, R202, R219.reuse, PT ;  /* 0x000000dbca357233 */ /* 0x102fe20003803000 */
[----:B------:R-:W-:Y:S08]  /*16910*/  IMAD.MOV.U32 R202, RZ, RZ, R155 ;  /* 0x000000ffffca7224 */ /* 0x000ff000078e009b */
[----:B------:R-:W1:Y:S10]  /*16920*/  MUFU.EX2 R184, R65 ;  /* 0x0000004100b87308 */ /* 0x000e740000000800 */
[----:B------:R2:W-:Y:S10]  /*16930*/  MUFU.EX2 R165, R55 ;  /* 0x0000003700a57308 */ /* 0x0005f40000000800 */
[----:B------:R-:W-:Y:S10]  /*16940*/  MUFU.EX2 R151, R80 ;  /* 0x0000005000977308 */ /* 0x000ff40000000800 */
[----:B------:R-:W4:Y:S10]  /*16950*/  MUFU.EX2 R163, R81 ;  /* 0x0000005100a37308 */ /* 0x000f340000000800 */
[----:B------:R-:W-:Y:S10]  /*16960*/  MUFU.EX2 R164, R82 ;  /* 0x0000005200a47308 */ /* 0x000ff40000000800 */
        /* <DEDUP_REMOVED lines=16> */
[----:B------:R-:W-:Y:S01]  /*16a70*/  MUFU.EX2 R124, R124 ;  /* 0x0000007c007c7308 */ /* 0x000fe20000000800 */
[----:B---3--:R-:W-:Y:S01]  /*16a80*/  FFMA.FTZ R72, R8, R3, R56 ;  /* 0x0000000308487223 */ /* 0x008fe20000010038 */
[----:B------:R-:W-:Y:S01]  /*16a90*/  IMAD.WIDE.U32 R8, R194, -0x2daee0ad, RZ ;  /* 0xd2511f53c2087825 */ /* 0x000fe200078e00ff */
[----:B------:R-:W3:Y:S03]  /*16aa0*/  LDL.LU R3, [R1+0x3c] ;  /* 0x00003c0001037983 */ /* 0x000ee60000300800 */
[----:B------:R-:W-:Y:S01]  /*16ab0*/  IMAD.MOV.U32 R194, RZ, RZ, R146 ;  /* 0x000000ffffc27224 */ /* 0x000fe200078e0092 */
[----:B------:R-:W-:Y:S01]  /*16ac0*/  LOP3.LUT R40, R9, R230, R198, 0x96, !PT ;  /* 0x000000e609287212 */ /* 0x000fe200078e96c6 */
[C---:B------:R-:W-:Y:S01]  /*16ad0*/  FMUL.FTZ R9, R2.reuse, R169 ;  /* 0x000000a902097220 */ /* 0x040fe20000410000 */
[----:B------:R-:W-:Y:S01]  /*16ae0*/  LOP3.LUT R36, R43, R8, R238, 0x96, !PT ;  /* 0x000000082b247212 */ /* 0x000fe200078e96ee */
[----:B------:R-:W-:Y:S01]  /*16af0*/  FMUL.FTZ R8, R2, R168 ;  /* 0x000000a802087220 */ /* 0x000fe20000410000 */
[----:B------:R-:W-:Y:S01]  /*16b00*/  IMAD.MOV.U32 R146, RZ, RZ, R67 ;  /* 0x000000ffff927224 */ /* 0x000fe200078e0043 */
[----:B------:R1:W-:Y:S01]  /*16b10*/  MUFU.EX2 R168, R47 ;  /* 0x0000002f00a87308 */ /* 0x0003e20000000800 */
[----:B------:R-:W-:Y:S04]  /*16b20*/  IMAD.WIDE.U32 R40, R40, -0x326172a9, RZ ;  /* 0xcd9e8d5728287825 */ /* 0x000fe800078e00ff */
[----:B------:R-:W-:Y:S05]  /*16b30*/  IMAD.WIDE.U32 R36, R36, -0x326172a9, RZ ;  /* 0xcd9e8d5724247825 */ /* 0x000fea00078e00ff */
[----:B------:R4:W4:Y:S01]  /*16b40*/  MUFU.EX2 R169, R54 ;  /* 0x0000003600a97308 */ /* 0x0009220000000800 */
[----:B------:R-:W-:Y:S02]  /*16b50*/  IMAD.MOV.U32 R157, RZ, RZ, R146 ;  /* 0x000000ffff9d7224 */ /* 0x000fe400078e0092 */
[----:B------:R-:W-:Y:S02]  /*16b60*/  IMAD.MOV.U32 R146, RZ, RZ, R140 ;  /* 0x000000ffff927224 */ /* 0x000fe400078e008c */
[----:B------:R-:W-:Y:S02]  /*16b70*/  IMAD.MOV.U32 R140, RZ, RZ, R161 ;  /* 0x000000ffff8c7224 */ /* 0x000fe400078e00a1 */
[----:B------:R-:W-:Y:S02]  /*16b80*/  IMAD.MOV.U32 R161, RZ, RZ, R78 ;  /* 0x000000ffffa17224 */ /* 0x000fe400078e004e */
[----:B------:R-:W-:Y:S02]  /*16b90*/  IMAD.MOV.U32 R78, RZ, RZ, R227 ;  /* 0x000000ffff4e7224 */ /* 0x000fe400078e00e3 */
[----:B---3--:R-:W-:Y:S01]  /*16ba0*/  FFMA.FTZ R100, R2, R3, R48 ;  /* 0x0000000302647223 */ /* 0x008fe20000010030 */
[--C-:B------:R-:W-:Y:S01]  /*16bb0*/  HSET2.LE.AND R2, R220, R219.reuse, PT ;  /* 0x000000dbdc027233 */ /* 0x100fe20003803000 */
[----:B------:R-:W3:Y:S04]  /*16bc0*/  LDL.LU R3, [R1+0x40] ;  /* 0x0000400001037983 */ /* 0x000ee80000300800 */
[----:B------:R-:W-:Y:S01]  /*16bd0*/  LOP3.LUT R38, R2, R38, RZ, 0xc0, !PT ;  /* 0x0000002602267212 */ /* 0x000fe200078ec0ff */
[----:B------:R-:W2:Y:S01]  /*16be0*/  LDL.LU R239, [R1+0xe4] ;  /* 0x0000e40001ef7983 */ /* 0x000ea20000300800 */
[----:B------:R-:W-:Y:S01]  /*16bf0*/  LOP3.LUT R2, R41, R186, R229, 0x96, !PT ;  /* 0x000000ba29027212 */ /* 0x000fe200078e96e5 */
[----:B---3--:R-:W-:Y:S01]  /*16c00*/  FFMA.FTZ R99, R0, R3, R74 ;  /* 0x0000000300637223 */ /* 0x008fe2000001004a */
[----:B------:R-:W-:Y:S03]  /*16c10*/  F2FP.F16.F32.PACK_AB R0, R155, R121 ;  /* 0x000000799b00723e */ /* 0x000fe600000000ff */
[----:B------:R-:W-:Y:S01]  /*16c20*/  IMAD.WIDE.U32 R2, R2, -0x2daee0ad, RZ ;  /* 0xd2511f5302027825 */ /* 0x000fe200078e00ff */
[----:B------:R-:W-:Y:S04]  /*16c30*/  LOP3.LUT R39, R39, R0, RZ, 0xc0, !PT ;  /* 0x0000000027277212 */ /* 0x000fe800078ec0ff */
[----:B------:R-:W-:Y:S02]  /*16c40*/  LOP3.LUT R41, R3, R42, R237, 0x96, !PT ;  /* 0x0000002a03297212 */ /* 0x000fe400078e96ed */
[----:B------:R-:W-:Y:S02]  /*16c50*/  LOP3.LUT R42, R37, R40, R236, 0x96, !PT ;  /* 0x00000028252a7212 */ /* 0x000fe400078e96ec */
[--C-:B------:R-:W-:Y:S01]  /*16c60*/  HSET2.LE.AND R37, R194, R219.reuse, PT ;  /* 0x000000dbc2257233 */ /* 0x100fe20003803000 */
[----:B------:R-:W-:Y:S01]  /*16c70*/  IMAD.WIDE.U32 R40, R41, -0x326172a9, RZ ;  /* 0xcd9e8d5729287825 */ /* 0x000fe200078e00ff */
[--C-:B--2---:R-:W-:Y:S03]  /*16c80*/  HSET2.LE.AND R55, R239, R219.reuse, PT ;  /* 0x000000dbef377233 */ /* 0x104fe60003803000 */
[----:B------:R-:W-:Y:S01]  /*16c90*/  IMAD.WIDE.U32 R42, R42, -0x2daee0ad, RZ ;  /* 0xd2511f532a2a7825 */ /* 0x000fe200078e00ff */
[----:B------:R-:W-:Y:S03]  /*16ca0*/  LOP3.LUT R36, R41, R36, R235, 0x96, !PT ;  /* 0x0000002429247212 */ /* 0x000fe600078e96eb */
[----:B------:R-:W-:Y:S01]  /*16cb0*/  IMAD.MOV.U32 R194, RZ, RZ, R147 ;  /* 0x000000ffffc27224 */ /* 0x000fe200078e0093 */
[----:B------:R-:W-:Y:S01]  /*16cc0*/  LOP3.LUT R2, R43, R2, R234, 0x96, !PT ;  /* 0x000000022b027212 */ /* 0x000fe200078e96ea */
[----:B------:R-:W-:Y:S02]  /*16cd0*/  IMAD.MOV.U32 R147, RZ, RZ, R140 ;  /* 0x000000ffff937224 */ /* 0x000fe400078e008c */
[----:B------:R-:W-:Y:S02]  /*16ce0*/  IMAD.MOV.U32 R140, RZ, RZ, R148 ;  /* 0x000000ffff8c7224 */ /* 0x000fe400078e0094 */
[----:B------:R-:W-:Y:S03]  /*16cf0*/  IMAD.WIDE.U32 R2, R2, -0x326172a9, RZ ;  /* 0xcd9e8d5702027825 */ /* 0x000fe600078e00ff */
[--C-:B------:R-:W-:Y:S01]  /*16d00*/  HSET2.LE.AND R51, R140, R219.reuse, PT ;  /* 0x000000db8c337233 */ /* 0x100fe20003803000 */
[----:B------:R-:W-:Y:S01]  /*16d10*/  IMAD.MOV.U32 R140, RZ, RZ, R139 ;  /* 0x000000ffff8c7224 */ /* 0x000fe200078e008b */
[C---:B------:R-:W-:Y:S01]  /*16d20*/  LOP3.LUT R0, R2.reuse, 0xffff, RZ, 0xc0, !PT ;  /* 0x0000ffff02007812 */ /* 0x040fe200078ec0ff */
[----:B------:R-:W-:Y:S01]  /*16d30*/  IMAD.MOV.U32 R139, RZ, RZ, R95 ;  /* 0x000000ffff8b7224 */ /* 0x000fe200078e005f */
[----:B------:R-:W-:Y:S01]  /*16d40*/  LOP3.LUT R40, R3, R40, R189, 0x96, !PT ;  /* 0x0000002803287212 */ /* 0x000fe200078e96bd */
[----:B------:R-:W-:Y:S01]  /*16d50*/  IMAD.MOV.U32 R95, RZ, RZ, R78 ;  /* 0x000000ffff5f7224 */ /* 0x000fe200078e004e */
[----:B------:R-:W-:Y:S02]  /*16d60*/  LOP3.LUT R3, R2, 0xff, RZ, 0xc0, !PT ;  /* 0x000000ff02037812 */ /* 0x000fe400078ec0ff */
[----:B------:R-:W-:Y:S02]  /*16d70*/  SHF.R.U32.HI R0, RZ, 0x8, R0 ;  /* 0x00000008ff007819 */ /* 0x000fe40000011600 */
[----:B------:R-:W-:Y:S02]  /*16d80*/  LOP3.LUT R41, R40, 0xff, RZ, 0xc0, !PT ;  /* 0x000000ff28297812 */ /* 0x000fe400078ec0ff */
[----:B------:R-:W-:Y:S02]  /*16d90*/  PRMT R58, R3, 0x5410, R0 ;  /* 0x00005410033a7816 */ /* 0x000fe40000000000 */
[--C-:B------:R-:W-:Y:S02]  /*16da0*/  SHF.R.U32.HI R0, RZ, 0x10, R2.reuse ;  /* 0x00000010ff007819 */ /* 0x100fe40000011602 */
[----:B------:R-:W-:Y:S02]  /*16db0*/  SHF.R.U32.HI R2, RZ, 0x18, R2 ;  /* 0x00000018ff027819 */ /* 0x000fe40000011602 */
[----:B------:R-:W-:Y:S02]  /*16dc0*/  LOP3.LUT R0, R0, 0xff, RZ, 0xc0, !PT ;  /* 0x000000ff00007812 */ /* 0x000fe400078ec0ff */
[--C-:B------:R-:W-:Y:S02]  /*16dd0*/  HSET2.LE.AND R58, R58, R219.reuse, PT ;  /* 0x000000db3a3a7233 */ /* 0x100fe40003803000 */
[----:B------:R-:W-:Y:S01]  /*16de0*/  PRMT R59, R0, 0x5410, R2 ;  /* 0x00005410003b7816 */ /* 0x000fe20000000002 */
[----:B------:R-:W-:Y:S01]  /*16df0*/  IMAD.WIDE.U32 R2, R36, -0x2daee0ad, RZ ;  /* 0xd2511f5324027825 */ /* 0x000fe200078e00ff */
[--C-:B------:R-:W-:Y:S03]  /*16e00*/  HSET2.LE.AND R36, R226, R219.reuse, PT ;  /* 0x000000dbe2247233 */ /* 0x100fe60003803000 */
[--C-:B------:R-:W-:Y:S01]  /*16e10*/  HSET2.LE.AND R59, R59, R219.reuse, PT ;  /* 0x000000db3b3b7233 */ /* 0x100fe20003803000 */
[----:B------:R-:W-:Y:S01]  /*16e20*/  IMAD.MOV.U32 R226, RZ, RZ, R143 ;  /* 0x000000ffffe27224 */ /* 0x000fe200078e008f */
[C---:B------:R-:W-:Y:S01]  /*16e30*/  LOP3.LUT R0, R2.reuse, 0xffff, RZ, 0xc0, !PT ;  /* 0x0000ffff02007812 */ /* 0x040fe200078ec0ff */
[----:B------:R-:W-:Y:S01]  /*16e40*/  IMAD.MOV.U32 R143, RZ, RZ, R110 ;  /* 0x000000ffff8f7224 */ /* 0x000fe200078e006e */
[----:B------:R-:W-:Y:S01]  /*16e50*/  LOP3.LUT R42, R3, R42, R180, 0x96, !PT ;  /* 0x0000002a032a7212 */ /* 0x000fe200078e96b4 */
[----:B------:R-:W-:Y:S01]  /*16e60*/  IMAD.MOV.U32 R110, RZ, RZ, R205 ;  /* 0x000000ffff6e7224 */ /* 0x000fe200078e00cd */
[----:B------:R-:W-:Y:S01]  /*16e70*/  LOP3.LUT R3, R2, 0xff, RZ, 0xc0, !PT ;  /* 0x000000ff02037812 */ /* 0x000fe200078ec0ff */
[----:B------:R-:W2:Y:S01]  /*16e80*/  LDL.LU R205, [R1+0xe0] ;  /* 0x0000e00001cd7983 */ /* 0x000ea20000300800 */
[----:B------:R-:W-:Y:S02]  /*16e90*/  SHF.R.U32.HI R0, RZ, 0x8, R0 ;  /* 0x00000008ff007819 */ /* 0x000fe40000011600 */
[--C-:B------:R-:W-:Y:S01]  /*16ea0*/  HSET2.LE.AND R44, R143, R219.reuse, PT ;  /* 0x000000db8f2c7233 */ /* 0x100fe20003803000 */
[----:B------:R-:W3:Y:S01]  /*16eb0*/  LDL.LU R227, [R1+0xdc] ;  /* 0x0000dc0001e37983 */ /* 0x000ee20000300800 */
[----:B------:R-:W-:Y:S01]  /*16ec0*/  PRMT R66, R3, 0x5410, R0 ;  /* 0x0000541003427816 */ /* 0x000fe20000000000 */
[----:B------:R-:W-:Y:S01]  /*16ed0*/  IMAD.MOV.U32 R143, RZ, RZ, R145 ;  /* 0x000000ffff8f7224 */ /* 0x000fe200078e0091 */
[--C-:B------:R-:W-:Y:S01]  /*16ee0*/  SHF.R.U32.HI R0, RZ, 0x10, R2.reuse ;  /* 0x00000010ff007819 */ /* 0x100fe20000011602 */
[----:B------:R-:W1:Y:S01]  /*16ef0*/  LDL.LU R228, [R1+0xd8] ;  /* 0x0000d80001e47983 */ /* 0x000e620000300800 */
[----:B------:R-:W-:Y:S01]  /*16f00*/  SHF.R.U32.HI R3, RZ, 0x18, R2 ;  /* 0x00000018ff037819 */ /* 0x000fe20000011602 */
[----:B------:R-:W-:Y:S01]  /*16f10*/  IMAD.MOV.U32 R145, RZ, RZ, R160 ;  /* 0x000000ffff917224 */ /* 0x000fe200078e00a0 */
[----:B------:R-:W-:Y:S02]  /*16f20*/  LOP3.LUT R2, R0, 0xff, RZ, 0xc0, !PT ;  /* 0x000000ff00027812 */ /* 0x000fe400078ec0ff */
[C---:B------:R-:W-:Y:S01]  /*16f30*/  F2FP.F16.F32.PACK_AB R0, R179.reuse, R183 ;  /* 0x000000b7b300723e */ /* 0x040fe200000000ff */
[----:B------:R-:W-:Y:S01]  /*16f40*/  FADD.FTZ R179, R179, R73 ;  /* 0x00000049b3b37221 */ /* 0x000fe20000010000 */
[----:B------:R-:W-:Y:S01]  /*16f50*/  PRMT R67, R2, 0x5410, R3 ;  /* 0x0000541002437816 */ /* 0x000fe20000000003 */
[----:B------:R-:W4:Y:S01]  /*16f60*/  MUFU.EX2 R183, R85 ;  /* 0x0000005500b77308 */ /* 0x000f220000000800 */
[----:B------:R-:W-:Y:S02]  /*16f70*/  LOP3.LUT R36, R36, R0, RZ, 0xc0, !PT ;  /* 0x0000000024247212 */ /* 0x000fe400078ec0ff */
[----:B------:R-:W-:Y:S02]  /*16f80*/  LOP3.LUT R0, R40, 0xffff, RZ, 0xc0, !PT ;  /* 0x0000ffff28007812 */ /* 0x000fe400078ec0ff */
[----:B------:R-:W-:Y:S02]  /*16f90*/  F2FP.F16.F32.PACK_AB R2, R181, R48 ;  /* 0x00000030b502723e */ /* 0x000fe400000000ff */
[----:B------:R-:W-:Y:S02]  /*16fa0*/  SHF.R.U32.HI R3, RZ, 0x8, R0 ;  /* 0x00000008ff037819 */ /* 0x000fe40000011600 */
[--C-:B------:R-:W-:Y:S01]  /*16fb0*/  HSET2.LE.AND R48, R203, R219.reuse, PT ;  /* 0x000000dbcb307233 */ /* 0x100fe20003803000 */
[----:B------:R-:W-:Y:S01]  /*16fc0*/  IMAD.MOV.U32 R203, RZ, RZ, R49 ;  /* 0x000000ffffcb7224 */ /* 0x000fe200078e0031 */
[----:B------:R-:W-:Y:S02]  /*16fd0*/  F2FP.F16.F32.PACK_AB R0, R75, R56 ;  /* 0x000000384b00723e */ /* 0x000fe400000000ff */
[----:B------:R-:W-:Y:S01]  /*16fe0*/  LOP3.LUT R44, R44, R2, RZ, 0xc0, !PT ;  /* 0x000000022c2c7212 */ /* 0x000fe200078ec0ff */
[----:B------:R-:W-:Y:S01]  /*16ff0*/  IMAD.MOV.U32 R239, RZ, RZ, R203 ;  /* 0x000000ffffef7224 */ /* 0x000fe200078e00cb */
[----:B------:R-:W-:Y:S02]  /*17000*/  F2FP.F16.F32.PACK_AB R2, R144, R108 ;  /* 0x0000006c9002723e */ /* 0x000fe400000000ff */
[--C-:B------:R-:W-:Y:S02]  /*17010*/  HSET2.LE.AND R49, R241, R219.reuse, PT ;  /* 0x000000dbf1317233 */ /* 0x100fe40003803000 */
[----:B------:R-:W-:Y:S02]  /*17020*/  LOP3.LUT R37, R37, R0, RZ, 0xc0, !PT ;  /* 0x0000000025257212 */ /* 0x000fe400078ec0ff */
[--C-:B------:R-:W-:Y:S02]  /*17030*/  HSET2.LE.AND R45, R143, R219.reuse, PT ;  /* 0x000000db8f2d7233 */ /* 0x100fe40003803000 */
[----:B------:R-:W-:Y:S02]  /*17040*/  F2FP.F16.F32.PACK_AB R0, R182, R74 ;  /* 0x0000004ab600723e */ /* 0x000fe400000000ff */
[----:B------:R-:W-:Y:S02]  /*17050*/  PRMT R56, R41, 0x5410, R3 ;  /* 0x0000541029387816 */ /* 0x000fe40000000003 */
[----:B------:R-:W-:Y:S02]  /*17060*/  LOP3.LUT R45, R45, R0, RZ, 0xc0, !PT ;  /* 0x000000002d2d7212 */ /* 0x000fe400078ec0ff */
[----:B------:R-:W-:Y:S02]  /*17070*/  F2FP.F16.F32.PACK_AB R0, R226, R153 ;  /* 0x00000099e200723e */ /* 0x000fe400000000ff */
[----:B------:R-:W-:Y:S02]  /*17080*/  F2FP.F16.F32.PACK_AB R3, R134, R102 ;  /* 0x000000668603723e */ /* 0x000fe400000000ff */
[----:B------:R-:W-:Y:S02]  /*17090*/  SHF.R.U32.HI R41, RZ, 0x18, R40 ;  /* 0x00000018ff297819 */ /* 0x000fe40000011628 */
[--C-:B------:R-:W-:Y:S02]  /*170a0*/  HSET2.LE.AND R56, R56, R219.reuse, PT ;  /* 0x000000db38387233 */ /* 0x100fe40003803000 */
[--C-:B------:R-:W-:Y:S02]  /*170b0*/  HSET2.LE.AND R66, R66, R219.reuse, PT ;  /* 0x000000db42427233 */ /* 0x100fe40003803000 */
[--C-:B------:R-:W-:Y:S01]  /*170c0*/  HSET2.LE.AND R67, R67, R219.reuse, PT ;  /* 0x000000db43437233 */ /* 0x100fe20003803000 */
[----:B--2---:R-:W-:Y:S02]  /*170d0*/  IMAD.MOV.U32 R160, RZ, RZ, R205 ;  /* 0x000000ffffa07224 */ /* 0x004fe400078e00cd */
[----:B------:R-:W2:Y:S01]  /*170e0*/  LDL.LU R205, [R1+0xd4] ;  /* 0x0000d40001cd7983 */ /* 0x000ea20000300800 */
[--C-:B---3--:R-:W-:Y:S01]  /*170f0*/  HSET2.LE.AND R46, R227, R219.reuse, PT ;  /* 0x000000dbe32e7233 */ /* 0x108fe20003803000 */
[----:B------:R-:W-:Y:S02]  /*17100*/  IMAD.MOV.U32 R227, RZ, RZ, R146 ;  /* 0x000000ffffe37224 */ /* 0x000fe400078e0092 */
[----:B------:R-:W-:Y:S01]  /*17110*/  IMAD.MOV.U32 R146, RZ, RZ, R145 ;  /* 0x000000ffff927224 */ /* 0x000fe200078e0091 */
[--C-:B-1----:R-:W-:Y:S01]  /*17120*/  HSET2.LE.AND R47, R228, R219.reuse, PT ;  /* 0x000000dbe42f7233 */ /* 0x102fe20003803000 */
[----:B------:R-:W-:Y:S01]  /*17130*/  IMAD.MOV.U32 R145, RZ, RZ, R161 ;  /* 0x000000ffff917224 */ /* 0x000fe200078e00a1 */
[----:B------:R-:W-:Y:S01]  /*17140*/  LOP3.LUT R46, R46, R2, RZ, 0xc0, !PT ;  /* 0x000000022e2e7212 */ /* 0x000fe200078ec0ff */
[----:B------:R-:W-:Y:S01]  /*17150*/  IMAD.MOV.U32 R148, RZ, RZ, R160 ;  /* 0x000000ffff947224 */ /* 0x000fe200078e00a0 */
[----:B------:R-:W-:Y:S01]  /*17160*/  F2FP.F16.F32.PACK_AB R2, R221, R142 ;  /* 0x0000008edd02723e */ /* 0x000fe200000000ff */
[----:B------:R-:W-:Y:S01]  /*17170*/  IMAD.MOV.U32 R161, RZ, RZ, R173 ;  /* 0x000000ffffa17224 */ /* 0x000fe200078e00ad */
[--C-:B------:R-:W-:Y:S01]  /*17180*/  HSET2.LE.AND R50, R146, R219.reuse, PT ;  /* 0x000000db92327233 */ /* 0x100fe20003803000 */
        /* <DEDUP_REMOVED lines=10> */
[----:B------:R-:W-:Y:S01]  /*17230*/  IMAD.MOV.U32 R161, RZ, RZ, R160 ;  /* 0x000000ffffa17224 */ /* 0x000fe200078e00a0 */
[--C-:B----4-:R-:W-:Y:S01]  /*17240*/  HSET2.LE.AND R54, R145, R219.reuse, PT ;  /* 0x000000db91367233 */ /* 0x110fe20003803000 */
[----:B------:R-:W-:Y:S01]  /*17250*/  IMAD.MOV.U32 R160, RZ, RZ, R173 ;  /* 0x000000ffffa07224 */ /* 0x000fe200078e00ad */
[----:B------:R-:W-:Y:S01]  /*17260*/  LOP3.LUT R49, R49, R2, RZ, 0xc0, !PT ;  /* 0x0000000231317212 */ /* 0x000fe200078ec0ff */
[----:B------:R-:W-:Y:S01]  /*17270*/  IMAD.MOV.U32 R228, RZ, RZ, R147 ;  /* 0x000000ffffe47224 */ /* 0x000fe200078e0093 */
[----:B------:R-:W-:Y:S01]  /*17280*/  SHF.R.U32.HI R3, RZ, 0x10, R40 ;  /* 0x00000010ff037819 */ /* 0x000fe20000011628 */
[----:B------:R-:W-:Y:S01]  /*17290*/  IMAD.MOV.U32 R152, RZ, RZ, R160 ;  /* 0x000000ffff987224 */ /* 0x000fe200078e00a0 */
[----:B------:R-:W-:Y:S01]  /*172a0*/  LOP3.LUT R48, R48, R0, RZ, 0xc0, !PT ;  /* 0x0000000030307212 */ /* 0x000fe200078ec0ff */
[----:B------:R1:W3:Y:S01]  /*172b0*/  MUFU.EX2 R160, R57 ;  /* 0x0000003900a07308 */ /* 0x0002e20000000800 */
[----:B------:R-:W-:Y:S01]  /*172c0*/  F2FP.F16.F32.PACK_AB R2, R194, R228 ;  /* 0x000000e4c202723e */ /* 0x000fe200000000ff */
[----:B------:R-:W-:Y:S01]  /*172d0*/  IMAD.MOV.U32 R132, RZ, RZ, R206 ;  /* 0x000000ffff847224 */ /* 0x000fe200078e00ce */
[----:B------:R-:W-:Y:S01]  /*172e0*/  LOP3.LUT R40, R3, 0xff, RZ, 0xc0, !PT ;  /* 0x000000ff03287812 */ /* 0x000fe200078ec0ff */
[----:B------:R-:W4:Y:S01]  /*172f0*/  LDL.LU R206, [R1+0xd0] ;  /* 0x0000d00001ce7983 */ /* 0x000f220000300800 */
[----:B------:R-:W-:Y:S01]  /*17300*/  F2FP.F16.F32.PACK_AB R0, R203, R175 ;  /* 0x000000afcb00723e */ /* 0x000fe200000000ff */
[----:B------:R-:W-:Y:S01]  /*17310*/  IMAD.MOV.U32 R143, RZ, RZ, R148 ;  /* 0x000000ffff8f7224 */ /* 0x000fe200078e0094 */
[----:B------:R-:W-:Y:S01]  /*17320*/  LOP3.LUT R54, R54, R2, RZ, 0xc0, !PT ;  /* 0x0000000236367212 */ /* 0x000fe200078ec0ff */
[----:B------:R1:W5:Y:S01]  /*17330*/  LDL.LU R217, [R1+0xcc] ;  /* 0x0000cc0001d97983 */ /* 0x0003620000300800 */
[----:B------:R-:W-:Y:S01]  /*17340*/  F2FP.F16.F32.PACK_AB R2, R184, R170 ;  /* 0x000000aab802723e */ /* 0x000fe200000000ff */
[----:B------:R-:W-:Y:S01]  /*17350*/  IMAD.MOV.U32 R173, RZ, RZ, R52 ;  /* 0x000000ffffad7224 */ /* 0x000fe200078e0034 */
[--C-:B------:R-:W-:Y:S01]  /*17360*/  HSET2.LE.AND R52, R201, R219.reuse, PT ;  /* 0x000000dbc9347233 */ /* 0x100fe20003803000 */
[----:B------:R-:W-:Y:S01]  /*17370*/  MUFU.EX2 R148, R96 ;  /* 0x0000006000947308 */ /* 0x000fe20000000800 */
[----:B------:R-:W-:Y:S01]  /*17380*/  F2FP.F16.F32.PACK_AB R3, R154, R177 ;  /* 0x000000b19a03723e */ /* 0x000fe200000000ff */
[----:B------:R-:W-:Y:S01]  /*17390*/  IMAD.MOV.U32 R156, RZ, RZ, R161 ;  /* 0x000000ffff9c7224 */ /* 0x000fe200078e00a1 */
[----:B------:R-:W-:Y:S01]  /*173a0*/  PRMT R40, R40, 0x5410, R41 ;  /* 0x0000541028287816 */ /* 0x000fe20000000029 */
[----:B------:R-:W-:Y:S01]  /*173b0*/  IMAD.MOV.U32 R220, RZ, RZ, R173 ;  /* 0x000000ffffdc7224 */ /* 0x000fe200078e00ad */
[----:B------:R-:W-:Y:S01]  /*173c0*/  LOP3.LUT R53, R53, R0, RZ, 0xc0, !PT ;  /* 0x0000000035357212 */ /* 0x000fe200078ec0ff */
[----:B------:R-:W-:Y:S01]  /*173d0*/  IMAD.MOV.U32 R173, RZ, RZ, R107 ;  /* 0x000000ffffad7224 */ /* 0x000fe200078e006b */
[----:B------:R-:W-:Y:S03]  /*173e0*/  F2FP.F16.F32.PACK_AB R0, R185, R191 ;  /* 0x000000bfb900723e */ /* 0x000fe600000000ff */
[----:B------:R-:W3:Y:S01]  /*173f0*/  MUFU.EX2 R161, R97 ;  /* 0x0000006100a17308 */ /* 0x000ee20000000800 */
[----:B------:R-:W-:Y:S01]  /*17400*/  LOP3.LUT R59, R59, R2, RZ, 0xc0, !PT ;  /* 0x000000023b3b7212 */ /* 0x000fe200078ec0ff */
[----:B------:R-:W-:Y:S01]  /*17410*/  IMAD.MOV.U32 R201, RZ, RZ, R111 ;  /* 0x000000ffffc97224 */ /* 0x000fe200078e006f */
[----:B------:R-:W-:Y:S01]  /*17420*/  F2FP.F16.F32.PACK_AB R2, R162, R149 ;  /* 0x00000095a202723e */ /* 0x000fe200000000ff */
[----:B------:R-:W-:Y:S01]  /*17430*/  IMAD.MOV.U32 R111, RZ, RZ, R79 ;  /* 0x000000ffff6f7224 */ /* 0x000fe200078e004f */
[----:B------:R-:W-:Y:S01]  /*17440*/  LOP3.LUT R52, R52, R3, RZ, 0xc0, !PT ;  /* 0x0000000334347212 */ /* 0x000fe200078ec0ff */
[----:B------:R-:W-:Y:S01]  /*17450*/  IMAD.MOV.U32 R155, RZ, RZ, R143 ;  /* 0x000000ffff9b7224 */ /* 0x000fe200078e008f */
[----:B------:R-:W-:Y:S03]  /*17460*/  F2FP.F16.F32.PACK_AB R3, R211, R227 ;  /* 0x000000e3d303723e */ /* 0x000fe600000000ff */
[----:B------:R-:W-:Y:S01]  /*17470*/  MUFU.EX2 R145, R77 ;  /* 0x0000004d00917308 */ /* 0x000fe20000000800 */
[----:B------:R-:W-:Y:S01]  /*17480*/  LOP3.LUT R58, R58, R0, RZ, 0xc0, !PT ;  /* 0x000000003a3a7212 */ /* 0x000fe200078ec0ff */
[----:B------:R-:W-:Y:S01]  /*17490*/  IMAD.MOV.U32 R203, RZ, RZ, R142 ;  /* 0x000000ffffcb7224 */ /* 0x000fe200078e008e */
[--C-:B-1----:R-:W-:Y:S01]  /*174a0*/  HSET2.LE.AND R57, R40, R219.reuse, PT ;  /* 0x000000db28397233 */ /* 0x102fe20003803000 */
[----:B------:R-:W-:Y:S01]  /*174b0*/  IMAD.MOV.U32 R107, RZ, RZ, R94 ;  /* 0x000000ffff6b7224 */ /* 0x000fe200078e005e */
[----:B------:R-:W-:Y:S01]  /*174c0*/  F2FP.F16.F32.PACK_AB R0, R163, R151 ;  /* 0x00000097a300723e */ /* 0x000fe200000000ff */
[----:B------:R-:W-:Y:S01]  /*174d0*/  IMAD.MOV.U32 R94, RZ, RZ, R105 ;  /* 0x000000ffff5e7224 */ /* 0x000fe200078e0069 */
[----:B------:R-:W-:Y:S03]  /*174e0*/  LOP3.LUT R60, R60, R2, RZ, 0xc0, !PT ;  /* 0x000000023c3c7212 */ /* 0x000fe600078ec0ff */
[----:B------:R-:W-:Y:S01]  /*174f0*/  MUFU.EX2 R146, R83 ;  /* 0x0000005300927308 */ /* 0x000fe20000000800 */
[----:B------:R-:W-:Y:S01]  /*17500*/  F2FP.F16.F32.PACK_AB R2, R169, R166 ;  /* 0x000000a6a902723e */ /* 0x000fe200000000ff */
[----:B------:R-:W-:Y:S01]  /*17510*/  FADD.FTZ R105, R75, R72 ;  /* 0x000000484b697221 */ /* 0x000fe20000010000 */
[----:B------:R-:W-:Y:S01]  /*17520*/  LOP3.LUT R55, R55, R3, RZ, 0xc0, !PT ;  /* 0x0000000337377212 */ /* 0x000fe200078ec0ff */
[----:B------:R-:W-:Y:S01]  /*17530*/  IMAD.MOV.U32 R143, RZ, RZ, R140 ;  /* 0x000000ffff8f7224 */ /* 0x000fe200078e008c */
[----:B------:R-:W-:Y:S01]  /*17540*/  F2FP.F16.F32.PACK_AB R3, R190, R188 ;  /* 0x000000bcbe03723e */ /* 0x000fe200000000ff */
[----:B------:R-:W-:Y:S01]  /*17550*/  IMAD.MOV.U32 R140, RZ, RZ, R139 ;  /* 0x000000ffff8c7224 */ /* 0x000fe200078e008b */
[----:B------:R-:W-:Y:S03]  /*17560*/  LOP3.LUT R57, R57, R0, RZ, 0xc0, !PT ;  /* 0x0000000039397212 */ /* 0x000fe600078ec0ff */
[----:B------:R-:W1:Y:S01]  /*17570*/  MUFU.EX2 R147, R87 ;  /* 0x0000005700937308 */ /* 0x000e620000000800 */
[----:B------:R-:W-:Y:S01]  /*17580*/  LOP3.LUT R0, R42, 0xffff, RZ, 0xc0, !PT ;  /* 0x0000ffff2a007812 */ /* 0x000fe200078ec0ff */
[----:B------:R-:W-:Y:S01]  /*17590*/  IMAD.MOV.U32 R139, RZ, RZ, R95 ;  /* 0x000000ffff8b7224 */ /* 0x000fe200078e005f */
[----:B------:R-:W-:Y:S02]  /*175a0*/  LOP3.LUT R62, R62, R2, RZ, 0xc0, !PT ;  /* 0x000000023e3e7212 */ /* 0x000fe400078ec0ff */
[----:B------:R-:W-:Y:S02]  /*175b0*/  F2FP.F16.F32.PACK_AB R2, R196, R195 ;  /* 0x000000c3c402723e */ /* 0x000fe400000000ff */
[----:B------:R-:W-:Y:S02]  /*175c0*/  LOP3.LUT R56, R56, R3, RZ, 0xc0, !PT ;  /* 0x0000000338387212 */ /* 0x000fe400078ec0ff */
[----:B------:R-:W-:Y:S02]  /*175d0*/  SHF.R.U32.HI R3, RZ, 0x8, R0 ;  /* 0x00000008ff037819 */ /* 0x000fe40000011600 */
[----:B------:R-:W-:Y:S02]  /*175e0*/  LOP3.LUT R40, R42, 0xff, RZ, 0xc0, !PT ;  /* 0x000000ff2a287812 */ /* 0x000fe400078ec0ff */
[----:B------:R-:W-:Y:S02]  /*175f0*/  F2FP.F16.F32.PACK_AB R0, R150, R141 ;  /* 0x0000008d9600723e */ /* 0x000fe400000000ff */
[----:B------:R-:W-:Y:S02]  /*17600*/  LOP3.LUT R66, R66, R2, RZ, 0xc0, !PT ;  /* 0x0000000242427212 */ /* 0x000fe400078ec0ff */
[--C-:B------:R-:W-:Y:S02]  /*17610*/  SHF.R.U32.HI R2, RZ, 0x10, R42.reuse ;  /* 0x00000010ff027819 */ /* 0x100fe4000001162a */
[----:B------:R-:W-:Y:S02]  /*17620*/  PRMT R40, R40, 0x5410, R3 ;  /* 0x0000541028287816 */ /* 0x000fe40000000003 */
[----:B------:R-:W-:Y:S02]  /*17630*/  LOP3.LUT R61, R61, R0, RZ, 0xc0, !PT ;  /* 0x000000003d3d7212 */ /* 0x000fe400078ec0ff */
[----:B------:R-:W-:Y:S02]  /*17640*/  F2FP.F16.F32.PACK_AB R0, R168, R167 ;  /* 0x000000a7a800723e */ /* 0x000fe400000000ff */
[----:B------:R-:W-:Y:S02]  /*17650*/  LOP3.LUT R3, R2, 0xff, RZ, 0xc0, !PT ;  /* 0x000000ff02037812 */ /* 0x000fe400078ec0ff */
[----:B------:R-:W-:Y:S02]  /*17660*/  F2FP.F16.F32.PACK_AB R2, R164, R165 ;  /* 0x000000a5a402723e */ /* 0x000fe400000000ff */
[----:B------:R-:W-:Y:S02]  /*17670*/  LOP3.LUT R63, R63, R0, RZ, 0xc0, !PT ;  /* 0x000000003f3f7212 */ /* 0x000fe400078ec0ff */
[----:B------:R-:W-:Y:S02]  /*17680*/  F2FP.F16.F32.PACK_AB R0, R183, R171 ;  /* 0x000000abb700723e */ /* 0x000fe400000000ff */
[----:B------:R-:W-:Y:S02]  /*17690*/  SHF.R.U32.HI R42, RZ, 0x18, R42 ;  /* 0x00000018ff2a7819 */ /* 0x000fe4000001162a */
[----:B------:R-:W-:Y:S02]  /*176a0*/  LOP3.LUT R68, R68, R2, RZ, 0xc0, !PT ;  /* 0x0000000244447212 */ /* 0x000fe400078ec0ff */
[----:B---3--:R-:W-:Y:S02]  /*176b0*/  F2FP.F16.F32.PACK_AB R2, R159, R160 ;  /* 0x000000a09f02723e */ /* 0x008fe400000000ff */
[----:B------:R-:W-:Y:S02]  /*176c0*/  LOP3.LUT R67, R67, R0, RZ, 0xc0, !PT ;  /* 0x0000000043437212 */ /* 0x000fe400078ec0ff */
[--C-:B------:R-:W-:Y:S02]  /*176d0*/  HSET2.LE.AND R64, R40, R219.reuse, PT ;  /* 0x000000db28407233 */ /* 0x100fe40003803000 */
[----:B------:R-:W-:Y:S02]  /*176e0*/  PRMT R3, R3, 0x5410, R42 ;  /* 0x0000541003037816 */ /* 0x000fe4000000002a */
[----:B------:R-:W-:Y:S02]  /*176f0*/  F2FP.F16.F32.PACK_AB R0, R200, R197 ;  /* 0x000000c5c800723e */ /* 0x000fe400000000ff */
[----:B------:R-:W-:Y:S02]  /*17700*/  LOP3.LUT R69, R69, R2, RZ, 0xc0, !PT ;  /* 0x0000000245457212 */ /* 0x000fe400078ec0ff */
[----:B------:R-:W-:Y:S02]  /*17710*/  LOP3.LUT R2, R225, UR10, R223, 0x96, !PT ;  /* 0x0000000ae1027c12 */ /* 0x000fe4000f8e96df */
[----:B------:R-:W-:Y:S02]  /*17720*/  LOP3.LUT R64, R64, R0, RZ, 0xc0, !PT ;  /* 0x0000000040407212 */ /* 0x000fe400078ec0ff */
[--C-:B------:R-:W-:Y:S01]  /*17730*/  HSET2.LE.AND R65, R3, R219.reuse, PT ;  /* 0x000000db03417233 */ /* 0x100fe20003803000 */
[----:B------:R-:W-:Y:S01]  /*17740*/  IMAD.WIDE.U32 R40, R2, -0x326172a9, RZ ;  /* 0xcd9e8d5702287825 */ /* 0x000fe200078e00ff */
[----:B------:R-:W-:Y:S02]  /*17750*/  F2FP.F16.F32.PACK_AB R0, R161, R148 ;  /* 0x00000094a100723e */ /* 0x000fe400000000ff */
[----:B-1----:R-:W-:Y:S02]  /*17760*/  F2FP.F16.F32.PACK_AB R3, R147, R158 ;  /* 0x0000009e9303723e */ /* 0x002fe400000000ff */
[----:B------:R-:W-:Y:S02]  /*17770*/  LOP3.LUT R65, R65, R0, RZ, 0xc0, !PT ;  /* 0x0000000041417212 */ /* 0x000fe400078ec0ff */
[----:B------:R-:W-:Y:S02]  /*17780*/  F2FP.F16.F32.PACK_AB R0, R146, R145 ;  /* 0x000000919200723e */ /* 0x000fe400000000ff */
[--C-:B------:R-:W-:Y:S02]  /*17790*/  LOP3.LUT R2, R41, R90, R199.reuse, 0x96, !PT ;  /* 0x0000005a29027212 */ /* 0x100fe400078e96c7 */
[----:B------:R-:W-:Y:S02]  /*177a0*/  LOP3.LUT R71, R71, R0, RZ, 0xc0, !PT ;  /* 0x0000000047477212 */ /* 0x000fe400078ec0ff */
[----:B------:R-:W-:Y:S01]  /*177b0*/  LOP3.LUT R70, R70, R3, RZ, 0xc0, !PT ;  /* 0x0000000346467212 */ /* 0x000fe200078ec0ff */
[----:B------:R-:W-:Y:S01]  /*177c0*/  IMAD.WIDE.U32 R2, R2, -0x2daee0ad, RZ ;  /* 0xd2511f5302027825 */ /* 0x000fe200078e00ff */
[--C-:B------:R-:W-:Y:S02]  /*177d0*/  LOP3.LUT R0, R193, R40, R218.reuse, 0x96, !PT ;  /* 0x00000028c1007212 */ /* 0x100fe400078e96da */
[----:B------:R-:W-:Y:S02]  /*177e0*/  LOP3.LUT R77, R41, R92, R199, 0x96, !PT ;  /* 0x0000005c294d7212 */ /* 0x000fe400078e96c7 */
[----:B------:R-:W-:Y:S01]  /*177f0*/  LOP3.LUT R78, R187, R40, R218, 0x96, !PT ;  /* 0x00000028bb4e7212 */ /* 0x000fe200078e96da */
[----:B------:R-:W-:Y:S01]  /*17800*/  IMAD.WIDE.U32 R40, R0, -0x2daee0ad, RZ ;  /* 0xd2511f5300287825 */ /* 0x000fe200078e00ff */
[----:B------:R-:W-:Y:S03]  /*17810*/  LOP3.LUT R3, R3, R232, R198, 0x96, !PT ;  /* 0x000000e803037212 */ /* 0x000fe600078e96c6 */
[----:B------:R-:W-:Y:S01]  /*17820*/  IMAD.WIDE.U32 R78, R78, -0x2daee0ad, RZ ;  /* 0xd2511f534e4e7825 */ /* 0x000fe200078e00ff */
[----:B------:R-:W-:Y:S03]  /*17830*/  LOP3.LUT R42, R41, R2, R238, 0x96, !PT ;  /* 0x00000002292a7212 */ /* 0x000fe600078e96ee */
[----:B------:R-:W-:Y:S04]  /*17840*/  IMAD.WIDE.U32 R2, R3, -0x326172a9, RZ ;  /* 0xcd9e8d5703027825 */ /* 0x000fe800078e00ff */
[----:B------:R-:W-:Y:S01]  /*17850*/  IMAD.WIDE.U32 R42, R42, -0x326172a9, RZ ;  /* 0xcd9e8d572a2a7825 */ /* 0x000fe200078e00ff */
[----:B------:R-:W-:Y:S04]  /*17860*/  LOP3.LUT R3, R3, R192, R229, 0x96, !PT ;  /* 0x000000c003037212 */ /* 0x000fe800078e96e5 */
[----:B------:R-:W-:Y:S01]  /*17870*/  LOP3.LUT R43, R43, R2, R236, 0x96, !PT ;  /* 0x000000022b2b7212 */ /* 0x000fe200078e96ec */
[----:B------:R-:W-:Y:S05]  /*17880*/  IMAD.WIDE.U32 R2, R3, -0x2daee0ad, RZ ;  /* 0xd2511f5303027825 */ /* 0x000fea00078e00ff */
[----:B------:R-:W-:Y:S05]  /*17890*/  LOP3.LUT R40, R3, R40, R237, 0x96, !PT ;  /* 0x0000002803287212 */ /* 0x000fea00078e96ed */
[----:B------:R-:W-:Y:S05]  /*178a0*/  IMAD.WIDE.U32 R40, R40, -0x326172a9, RZ ;  /* 0xcd9e8d5728287825 */ /* 0x000fea00078e00ff */
[----:B------:R-:W-:Y:S01]  /*178b0*/  LOP3.LUT R41, R41, R42, R235, 0x96, !PT ;  /* 0x0000002a29297212 */ /* 0x000fe200078e96eb */
[----:B------:R-:W-:Y:S05]  /*178c0*/  IMAD.WIDE.U32 R42, R43, -0x2daee0ad, RZ ;  /* 0xd2511f532b2a7825 */ /* 0x000fea00078e00ff */
[----:B------:R-:W-:Y:S05]  /*178d0*/  LOP3.LUT R2, R43, R2, R234, 0x96, !PT ;  /* 0x000000022b027212 */ /* 0x000fea00078e96ea */
[----:B------:R-:W-:Y:S05]  /*178e0*/  IMAD.WIDE.U32 R2, R2, -0x326172a9, RZ ;  /* 0xcd9e8d5702027825 */ /* 0x000fea00078e00ff */
[----:B------:R-:W-:Y:S02]  /*178f0*/  LOP3.LUT R0, R3, R40, R189, 0x96, !PT ;  /* 0x0000002803007212 */ /* 0x000fe400078e96bd */
[C---:B------:R-:W-:Y:S02]  /*17900*/  LOP3.LUT R73, R2.reuse, 0xffff, RZ, 0xc0, !PT ;  /* 0x0000ffff02497812 */ /* 0x040fe400078ec0ff */
[----:B------:R-:W-:Y:S02]  /*17910*/  LOP3.LUT R76, R2, 0xff, RZ, 0xc0, !PT ;  /* 0x000000ff024c7812 */ /* 0x000fe400078ec0ff */
[--C-:B------:R-:W-:Y:S02]  /*17920*/  SHF.R.U32.HI R75, RZ, 0x10, R2.reuse ;  /* 0x00000010ff4b7819 */ /* 0x100fe40000011602 */
[----:B------:R-:W-:Y:S01]  /*17930*/  SHF.R.U32.HI R74, RZ, 0x18, R2 ;  /* 0x00000018ff4a7819 */ /* 0x000fe20000011602 */
[----:B------:R-:W-:Y:S05]  /*17940*/  IMAD.WIDE.U32 R2, R41, -0x2daee0ad, RZ ;  /* 0xd2511f5329027825 */ /* 0x000fea00078e00ff */
[----:B------:R-:W-:Y:S02]  /*17950*/  LOP3.LUT R41, R3, R42, R180, 0x96, !PT ;  /* 0x0000002a03297212 */ /* 0x000fe400078e96b4 */
[C---:B------:R-:W-:Y:S02]  /*17960*/  LOP3.LUT R40, R2.reuse, 0xffff, RZ, 0xc0, !PT ;  /* 0x0000ffff02287812 */ /* 0x040fe400078ec0ff */
[----:B------:R-:W-:Y:S02]  /*17970*/  LOP3.LUT R72, R2, 0xff, RZ, 0xc0, !PT ;  /* 0x000000ff02487812 */ /* 0x000fe400078ec0ff */
[--C-:B------:R-:W-:Y:S02]  /*17980*/  SHF.R.U32.HI R43, RZ, 0x10, R2.reuse ;  /* 0x00000010ff2b7819 */ /* 0x100fe40000011602 */
[----:B------:R-:W-:Y:S02]  /*17990*/  SHF.R.U32.HI R42, RZ, 0x18, R2 ;  /* 0x00000018ff2a7819 */ /* 0x000fe40000011602 */
[C---:B------:R-:W-:Y:S04]  /*179a0*/  LOP3.LUT R2, R0.reuse, 0xffff, RZ, 0xc0, !PT ;  /* 0x0000ffff00027812 */ /* 0x040fe800078ec0ff */
[----:B------:R-:W-:Y:S02]  /*179b0*/  SHF.R.U32.HI R3, RZ, 0x8, R2 ;  /* 0x00000008ff037819 */ /* 0x000fe40000011602 */
[----:B------:R-:W-:Y:S04]  /*179c0*/  LOP3.LUT R2, R0, 0xff, RZ, 0xc0, !PT ;  /* 0x000000ff00027812 */ /* 0x000fe800078ec0ff */
[----:B------:R-:W-:Y:S02]  /*179d0*/  PRMT R86, R2, 0x5410, R3 ;  /* 0x0000541002567816 */ /* 0x000fe40000000003 */
[--C-:B------:R-:W-:Y:S02]  /*179e0*/  SHF.R.U32.HI R3, RZ, 0x10, R0.reuse ;  /* 0x00000010ff037819 */ /* 0x100fe40000011600 */
[----:B------:R-:W-:Y:S02]  /*179f0*/  SHF.R.U32.HI R2, RZ, 0x18, R0 ;  /* 0x00000018ff027819 */ /* 0x000fe40000011600 */
[----:B------:R-:W-:Y:S04]  /*17a00*/  LOP3.LUT R0, R3, 0xff, RZ, 0xc0, !PT ;  /* 0x000000ff03007812 */ /* 0x000fe800078ec0ff */
[----:B------:R-:W-:Y:S01]  /*17a10*/  PRMT R87, R0, 0x5410, R2 ;  /* 0x0000541000577816 */ /* 0x000fe20000000002 */
[----:B------:R-:W-:Y:S01]  /*17a20*/  IMAD.WIDE.U32 R2, R77, -0x2daee0ad, RZ ;  /* 0xd2511f534d027825 */ /* 0x000fe200078e00ff */
[----:B------:R-:W-:Y:S04]  /*17a30*/  SHF.R.U32.HI R0, RZ, 0x8, R73 ;  /* 0x00000008ff007819 */ /* 0x000fe80000011649 */
[----:B------:R-:W-:Y:S02]  /*17a40*/  PRMT R85, R76, 0x5410, R0 ;  /* 0x000054104c557816 */ /* 0x000fe40000000000 */
[----:B------:R-:W-:Y:S04]  /*17a50*/  LOP3.LUT R0, R75, 0xff, RZ, 0xc0, !PT ;  /* 0x000000ff4b007812 */ /* 0x000fe800078ec0ff */
[----:B------:R-:W-:Y:S02]  /*17a60*/  PRMT R84, R0, 0x5410, R74 ;  /* 0x0000541000547816 */ /* 0x000fe4000000004a */
[----:B------:R-:W-:Y:S04]  /*17a70*/  SHF.R.U32.HI R0, RZ, 0x8, R40 ;  /* 0x00000008ff007819 */ /* 0x000fe80000011628 */
[----:B------:R-:W-:Y:S02]  /*17a80*/  PRMT R97, R72, 0x5410, R0 ;  /* 0x0000541048617816 */ /* 0x000fe40000000000 */
[----:B------:R-:W-:Y:S02]  /*17a90*/  LOP3.LUT R0, R43, 0xff, RZ, 0xc0, !PT ;  /* 0x000000ff2b007812 */ /* 0x000fe400078ec0ff */
[----:B------:R-:W-:Y:S02]  /*17aa0*/  LOP3.LUT R72, R79, R2, R238, 0x96, !PT ;  /* 0x000000024f487212 */ /* 0x000fe400078e96ee */
[----:B------:R-:W-:Y:S02]  /*17ab0*/  PRMT R96, R0, 0x5410, R42 ;  /* 0x0000541000607816 */ /* 0x000fe4000000002a */
[----:B------:R-:W-:Y:S01]  /*17ac0*/  LOP3.LUT R42, R3, R230, R198, 0x96, !PT ;  /* 0x000000e6032a7212 */ /* 0x000fe200078e96c6 */
[----:B------:R-:W-:Y:S04]  /*17ad0*/  IMAD.WIDE.U32 R72, R72, -0x326172a9, RZ ;  /* 0xcd9e8d5748487825 */ /* 0x000fe800078e00ff */
[----:B------:R-:W-:Y:S05]  /*17ae0*/  IMAD.WIDE.U32 R42, R42, -0x326172a9, RZ ;  /* 0xcd9e8d572a2a7825 */ /* 0x000fea00078e00ff */
[----:B------:R-:W-:Y:S02]  /*17af0*/  LOP3.LUT R2, R43, R186, R229, 0x96, !PT ;  /* 0x000000ba2b027212 */ /* 0x000fe400078e96e5 */
[----:B------:R-:W-:Y:S01]  /*17b00*/  LOP3.LUT R74, R73, R42, R236, 0x96, !PT ;  /* 0x0000002a494a7212 */ /* 0x000fe200078e96ec */
[----:B------:R-:W-:Y:S02]  /*17b10*/  IMAD.MOV.U32 R73, RZ, RZ, R93 ;  /* 0x000000ffff497224 */ /* 0x000fe400078e005d */
[----:B------:R-:W-:Y:S04]  /*17b20*/  IMAD.WIDE.U32 R2, R2, -0x2daee0ad, RZ ;  /* 0xd2511f5302027825 */ /* 0x000fe800078e00ff */
[----:B------:R-:W-:Y:S01]  /*17b30*/  IMAD.WIDE.U32 R74, R74, -0x2daee0ad, RZ ;  /* 0xd2511f534a4a7825 */ /* 0x000fe200078e00ff */
[----:B------:R-:W-:Y:S04]  /*17b40*/  LOP3.LUT R43, R3, R78, R237, 0x96, !PT ;  /* 0x0000004e032b7212 */ /* 0x000fe800078e96ed */
[----:B------:R-:W-:Y:S01]  /*17b50*/  LOP3.LUT R2, R75, R2, R234, 0x96, !PT ;  /* 0x000000024b027212 */ /* 0x000fe200078e96ea */
[----:B------:R-:W-:Y:S04]  /*17b60*/  IMAD.WIDE.U32 R42, R43, -0x326172a9, RZ ;  /* 0xcd9e8d572b2a7825 */ /* 0x000fe800078e00ff */
[----:B------:R-:W-:Y:S01]  /*17b70*/  IMAD.WIDE.U32 R2, R2, -0x326172a9, RZ ;  /* 0xcd9e8d5702027825 */ /* 0x000fe200078e00ff */
[----:B------:R-:W-:Y:S02]  /*17b80*/  LOP3.LUT R72, R43, R72, R235, 0x96, !PT ;  /* 0x000000482b487212 */ /* 0x000fe400078e96eb */
[C---:B------:R-:W-:Y:S02]  /*17b90*/  LOP3.LUT R0, R2.reuse, 0xffff, RZ, 0xc0, !PT ;  /* 0x0000ffff02007812 */ /* 0x040fe400078ec0ff */
[----:B------:R-:W-:Y:S02]  /*17ba0*/  LOP3.LUT R40, R3, R42, R189, 0x96, !PT ;  /* 0x0000002a03287212 */ /* 0x000fe400078e96bd */
[----:B------:R-:W-:Y:S02]  /*17bb0*/  SHF.R.U32.HI R3, RZ, 0x8, R0 ;  /* 0x00000008ff037819 */ /* 0x000fe40000011600 */
[----:B------:R-:W-:Y:S04]  /*17bc0*/  LOP3.LUT R0, R2, 0xff, RZ, 0xc0, !PT ;  /* 0x000000ff02007812 */ /* 0x000fe800078ec0ff */
[----:B------:R-:W-:Y:S02]  /*17bd0*/  PRMT R79, R0, 0x5410, R3 ;  /* 0x00005410004f7816 */ /* 0x000fe40000000003 */
[--C-:B------:R-:W-:Y:S02]  /*17be0*/  SHF.R.U32.HI R0, RZ, 0x10, R2.reuse ;  /* 0x00000010ff007819 */ /* 0x100fe40000011602 */
[----:B------:R-:W-:Y:S02]  /*17bf0*/  SHF.R.U32.HI R2, RZ, 0x18, R2 ;  /* 0x00000018ff027819 */ /* 0x000fe40000011602 */
[----:B------:R-:W-:Y:S04]  /*17c00*/  LOP3.LUT R0, R0, 0xff, RZ, 0xc0, !PT ;  /* 0x000000ff00007812 */ /* 0x000fe800078ec0ff */
[----:B------:R-:W-:Y:S01]  /*17c10*/  PRMT R78, R0, 0x5410, R2 ;  /* 0x00005410004e7816 */ /* 0x000fe20000000002 */
[----:B------:R-:W-:Y:S04]  /*17c20*/  IMAD.WIDE.U32 R2, R72, -0x2daee0ad, RZ ;  /* 0xd2511f5348027825 */ /* 0x000fe800078e00ff */
[----:B------:R-:W-:Y:S01]  /*17c30*/  IMAD.MOV.U32 R72, RZ, RZ, R92 ;  /* 0x000000ffff487224 */ /* 0x000fe200078e005c */
[----:B------:R-:W-:Y:S02]  /*17c40*/  LOP3.LUT R0, R3, R74, R180, 0x96, !PT ;  /* 0x0000004a03007212 */ /* 0x000fe400078e96b4 */
[C---:B------:R-:W-:Y:S04]  /*17c50*/  LOP3.LUT R3, R2.reuse, 0xffff, RZ, 0xc0, !PT ;  /* 0x0000ffff02037812 */ /* 0x040fe800078ec0ff */
[----:B------:R-:W-:Y:S02]  /*17c60*/  SHF.R.U32.HI R42, RZ, 0x8, R3 ;  /* 0x00000008ff2a7819 */ /* 0x000fe40000011603 */
[----:B------:R-:W-:Y:S04]  /*17c70*/  LOP3.LUT R3, R2, 0xff, RZ, 0xc0, !PT ;  /* 0x000000ff02037812 */ /* 0x000fe800078ec0ff */
[----:B------:R-:W-:Y:S02]  /*17c80*/  PRMT R82, R3, 0x5410, R42 ;  /* 0x0000541003527816 */ /* 0x000fe4000000002a */
[--C-:B------:R-:W-:Y:S02]  /*17c90*/  SHF.R.U32.HI R42, RZ, 0x10, R2.reuse ;  /* 0x00000010ff2a7819 */ /* 0x100fe40000011602 */
[----:B------:R-:W-:Y:S02]  /*17ca0*/  SHF.R.U32.HI R3, RZ, 0x18, R2 ;  /* 0x00000018ff037819 */ /* 0x000fe40000011602 */
[----:B------:R-:W-:Y:S04]  /*17cb0*/  LOP3.LUT R2, R42, 0xff, RZ, 0xc0, !PT ;  /* 0x000000ff2a027812 */ /* 0x000fe800078ec0ff */
[----:B------:R-:W-:Y:S02]  /*17cc0*/  PRMT R81, R2, 0x5410, R3 ;  /* 0x0000541002517816 */ /* 0x000fe40000000003 */
        /* <DEDUP_REMOVED lines=24> */
[----:B------:R-:W-:Y:S05]  /*17e50*/  LOP3.LUT R0, R225, UR28, R223, 0x96, !PT ;  /* 0x0000001ce1007c12 */ /* 0x000fea000f8e96df */
[----:B------:R-:W-:Y:S05]  /*17e60*/  IMAD.WIDE.U32 R74, R0, -0x326172a9, RZ ;  /* 0xcd9e8d57004a7825 */ /* 0x000fea00078e00ff */
[----:B------:R-:W-:Y:S02]  /*17e70*/  LOP3.LUT R2, R75, R72, R199, 0x96, !PT ;  /* 0x000000484b027212 */ /* 0x000fe400078e96c7 */
[----:B------:R-:W-:Y:S01]  /*17e80*/  LOP3.LUT R0, R187, R74, R218, 0x96, !PT ;  /* 0x0000004abb007212 */ /* 0x000fe200078e96da */
[----:B------:R-:W-:Y:S02]  /*17e90*/  IMAD.MOV.U32 R187, RZ, RZ, R241 ;  /* 0x000000ffffbb7224 */ /* 0x000fe400078e00f1 */
[----:B------:R-:W-:Y:S04]  /*17ea0*/  IMAD.WIDE.U32 R2, R2, -0x2daee0ad, RZ ;  /* 0xd2511f5302027825 */ /* 0x000fe800078e00ff */
[----:B------:R-:W-:Y:S01]  /*17eb0*/  IMAD.WIDE.U32 R72, R0, -0x2daee0ad, RZ ;  /* 0xd2511f5300487825 */ /* 0x000fe200078e00ff */
[----:B------:R-:W-:Y:S03]  /*17ec0*/  LOP3.LUT R40, R3, R230, R198, 0x96, !PT ;  /* 0x000000e603287212 */ /* 0x000fe600078e96c6 */
[----:B------:R-:W-:Y:S01]  /*17ed0*/  IMAD.MOV.U32 R241, RZ, RZ, R155 ;  /* 0x000000fffff17224 */ /* 0x000fe200078e009b */
[----:B------:R-:W-:Y:S01]  /*17ee0*/  LOP3.LUT R42, R73, R2, R238, 0x96, !PT ;  /* 0x00000002492a7212 */ /* 0x000fe200078e96ee */
[----:B------:R-:W-:Y:S04]  /*17ef0*/  IMAD.WIDE.U32 R40, R40, -0x326172a9, RZ ;  /* 0xcd9e8d5728287825 */ /* 0x000fe800078e00ff */
[----:B------:R-:W-:Y:S01]  /*17f00*/  IMAD.WIDE.U32 R42, R42, -0x326172a9, RZ ;  /* 0xcd9e8d572a2a7825 */ /* 0x000fe200078e00ff */
[----:B------:R-:W-:Y:S03]  /*17f10*/  LOP3.LUT R3, R41, R186, R229, 0x96, !PT ;  /* 0x000000ba29037212 */ /* 0x000fe600078e96e5 */
[----:B------:R-:W-:Y:S02]  /*17f20*/  IMAD.MOV.U32 R155, RZ, RZ, R140 ;  /* 0x000000ffff9b7224 */ /* 0x000fe400078e008c */
        /* <DEDUP_REMOVED lines=9> */
[----:B------:R-:W-:Y:S02]  /*17fc0*/  IMAD.MOV.U32 R220, RZ, RZ, R152 ;  /* 0x000000ffffdc7224 */ /* 0x000fe400078e0098 */
[----:B------:R-:W-:Y:S02]  /*17fd0*/  IMAD.MOV.U32 R152, RZ, RZ, R156 ;  /* 0x000000ffff987224 */ /* 0x000fe400078e009c */
[----:B------:R-:W-:Y:S04]  /*17fe0*/  IMAD.WIDE.U32 R2, R2, -0x326172a9, RZ ;  /* 0xcd9e8d5702027825 */ /* 0x000fe800078e00ff */
[----:B------:R-:W-:Y:S01]  /*17ff0*/  IMAD.MOV.U32 R156, RZ, RZ, R94 ;  /* 0x000000ffff9c7224 */ /* 0x000fe200078e005e */
[C---:B------:R-:W-:Y:S01]  /*18000*/  LOP3.LUT R0, R2.reuse, 0xffff, RZ, 0xc0, !PT ;  /* 0x0000ffff02007812 */ /* 0x040fe200078ec0ff */
[----:B------:R-:W-:Y:S01]  /*18010*/  IMAD.MOV.U32 R186, RZ, RZ, R201 ;  /* 0x000000ffffba7224 */ /* 0x000fe200078e00c9 */
[----:B------:R-:W-:Y:S01]  /*18020*/  LOP3.LUT R40, R3, R40, R189, 0x96, !PT ;  /* 0x0000002803287212 */ /* 0x000fe200078e96bd */
[----:B------:R-:W-:Y:S01]  /*18030*/  IMAD.MOV.U32 R201, RZ, RZ, R143 ;  /* 0x000000ffffc97224 */ /* 0x000fe200078e008f */
[----:B------:R-:W-:Y:S01]  /*18040*/  SHF.R.U32.HI R3, RZ, 0x8, R0 ;  /* 0x00000008ff037819 */ /* 0x000fe20000011600 */
[----:B------:R-:W-:Y:S01]  /*18050*/  IMAD.MOV.U32 R73, RZ, RZ, R91 ;  /* 0x000000ffff497224 */ /* 0x000fe200078e005b */
        /* <DEDUP_REMOVED lines=8> */
[----:B------:R-:W-:Y:S01]  /*180e0*/  LOP3.LUT R0, R3, R72, R180, 0x96, !PT ;  /* 0x0000004803007212 */ /* 0x000fe200078e96b4 */
[----:B------:R-:W-:Y:S01]  /*180f0*/  IMAD.MOV.U32 R72, RZ, RZ, R90 ;  /* 0x000000ffff487224 */ /* 0x000fe200078e005a */
[C---:B------:R-:W-:Y:S01]  /*18100*/  LOP3.LUT R3, R2.reuse, 0xffff, RZ, 0xc0, !PT ;  /* 0x0000ffff02037812 */ /* 0x040fe200078ec0ff */
[----:B------:R-:W-:Y:S03]  /*18110*/  IMAD.MOV.U32 R202, RZ, RZ, R98 ;  /* 0x000000ffffca7224 */ /* 0x000fe600078e0062 */
[----:B------:R-:W-:Y:S02]  /*18120*/  SHF.R.U32.HI R41, RZ, 0x8, R3 ;  /* 0x00000008ff297819 */ /* 0x000fe40000011603 */
[----:B------:R-:W-:Y:S04]  /*18130*/  LOP3.LUT R3, R2, 0xff, RZ, 0xc0, !PT ;  /* 0x000000ff02037812 */ /* 0x000fe800078ec0ff */
[----:B------:R-:W-:Y:S02]  /*18140*/  PRMT R142, R3, 0x5410, R41 ;  /* 0x00005410038e7816 */ /* 0x000fe40000000029 */
[--C-:B------:R-:W-:Y:S02]  /*18150*/  SHF.R.U32.HI R41, RZ, 0x10, R2.reuse ;  /* 0x00000010ff297819 */ /* 0x100fe40000011602 */
[----:B------:R-:W-:Y:S02]  /*18160*/  SHF.R.U32.HI R3, RZ, 0x18, R2 ;  /* 0x00000018ff037819 */ /* 0x000fe40000011602 */
[----:B------:R-:W-:Y:S02]  /*18170*/  LOP3.LUT R2, R41, 0xff, RZ, 0xc0, !PT ;  /* 0x000000ff29027812 */ /* 0x000fe400078ec0ff */
[--C-:B------:R-:W-:Y:S02]  /*18180*/  HSET2.LE.AND R142, R142, R219.reuse, PT ;  /* 0x000000db8e8e7233 */ /* 0x100fe40003803000 */
[----:B------:R-:W-:Y:S02]  /*18190*/  PRMT R143, R2, 0x5410, R3 ;  /* 0x00005410028f7816 */ /* 0x000fe40000000003 */
[C---:B------:R-:W-:Y:S03]  /*181a0*/  LOP3.LUT R2, R40.reuse, 0xffff, RZ, 0xc0, !PT ;  /* 0x0000ffff28027812 */ /* 0x040fe600078ec0ff */
[--C-:B------:R-:W-:Y:S02]  /*181b0*/  HSET2.LE.AND R143, R143, R219.reuse, PT ;  /* 0x000000db8f8f7233 */ /* 0x100fe40003803000 */
        /* <DEDUP_REMOVED lines=16> */
[----:B------:R-:W-:Y:S01]  /*182c0*/  LOP3.LUT R2, R75, R72, R199, 0x96, !PT ;  /* 0x000000484b027212 */ /* 0x000fe200078e96c7 */
[----:B------:R-:W-:Y:S01]  /*182d0*/  IMAD.MOV.U32 R199, RZ, RZ, R42 ;  /* 0x000000ffffc77224 */ /* 0x000fe200078e002a */
        /* <DEDUP_REMOVED lines=19> */
[----:B------:R-:W-:Y:S01]  /*18410*/  LOP3.LUT R42, R3, R42, R235, 0x96, !PT ;  /* 0x0000002a032a7212 */ /* 0x000fe200078e96eb */
[----:B------:R-:W-:Y:S02]  /*18420*/  MUFU.EX2 R110, R110 ;  /* 0x0000006e006e7308 */ /* 0x000fe40000000800 */
[----:B------:R-:W-:Y:S01]  /*18430*/  IMAD.MOV.U32 R193, RZ, RZ, R152 ;  /* 0x000000ffffc17224 */ /* 0x000fe200078e0098 */
[----:B------:R-:W-:Y:S01]  /*18440*/  LOP3.LUT R2, R73, R2, R189, 0x96, !PT ;  /* 0x0000000249027212 */ /* 0x000fe200078e96bd */
[----:B------:R-:W-:Y:S03]  /*18450*/  IMAD.WIDE.U32 R74, R42, -0x2daee0ad, RZ ;  /* 0xd2511f532a4a7825 */ /* 0x000fe600078e00ff */
[C---:B------:R-:W-:Y:S01]  /*18460*/  LOP3.LUT R3, R2.reuse, 0xffff, RZ, 0xc0, !PT ;  /* 0x0000ffff02037812 */ /* 0x040fe200078ec0ff */
[----:B------:R-:W-:Y:S01]  /*18470*/  IMAD.MOV.U32 R189, RZ, RZ, R89 ;  /* 0x000000ffffbd7224 */ /* 0x000fe200078e0059 */
[----:B------:R-:W-:Y:S01]  /*18480*/  LOP3.LUT R0, R75, R40, R180, 0x96, !PT ;  /* 0x000000284b007212 */ /* 0x000fe200078e96b4 */
[----:B------:R-:W-:Y:S01]  /*18490*/  IMAD.MOV.U32 R180, RZ, RZ, R218 ;  /* 0x000000ffffb47224 */ /* 0x000fe200078e00da */
[----:B------:R-:W-:Y:S01]  /*184a0*/  SHF.R.U32.HI R40, RZ, 0x8, R3 ;  /* 0x00000008ff287819 */ /* 0x000fe20000011603 */
[----:B------:R-:W-:Y:S01]  /*184b0*/  IMAD.MOV.U32 R218, RZ, RZ, R186 ;  /* 0x000000ffffda7224 */ /* 0x000fe200078e00ba */
[----:B------:R-:W-:Y:S01]  /*184c0*/  LOP3.LUT R3, R2, 0xff, RZ, 0xc0, !PT ;  /* 0x000000ff02037812 */ /* 0x000fe200078ec0ff */
[----:B------:R-:W-:Y:S02]  /*184d0*/  IMAD.MOV.U32 R186, RZ, RZ, R187 ;  /* 0x000000ffffba7224 */ /* 0x000fe400078e00bb */
[----:B------:R-:W-:Y:S01]  /*184e0*/  IMAD.MOV.U32 R187, RZ, RZ, R134 ;  /* 0x000000ffffbb7224 */ /* 0x000fe200078e0086 */
[----:B------:R-:W-:Y:S01]  /*184f0*/  PRMT R89, R3, 0x5410, R40 ;  /* 0x0000541003597816 */ /* 0x000fe20000000028 */
[----:B------:R-:W-:Y:S01]  /*18500*/  IMAD.MOV.U32 R134, RZ, RZ, R172 ;  /* 0x000000ffff867224 */ /* 0x000fe200078e00ac */
[--C-:B------:R-:W-:Y:S01]  /*18510*/  SHF.R.U32.HI R40, RZ, 0x10, R2.reuse ;  /* 0x00000010ff287819 */ /* 0x100fe20000011602 */
[----:B------:R-:W-:Y:S01]  /*18520*/  IMAD.MOV.U32 R172, RZ, RZ, R139 ;  /* 0x000000ffffac7224 */ /* 0x000fe200078e008b */
[----:B------:R-:W-:Y:S01]  /*18530*/  SHF.R.U32.HI R3, RZ, 0x18, R2 ;  /* 0x00000018ff037819 */ /* 0x000fe20000011602 */
[----:B------:R-:W-:Y:S01]  /*18540*/  IMAD.MOV.U32 R139, RZ, RZ, R107 ;  /* 0x000000ffff8b7224 */ /* 0x000fe200078e006b */
[----:B------:R-:W-:Y:S01]  /*18550*/  LOP3.LUT R2, R40, 0xff, RZ, 0xc0, !PT ;  /* 0x000000ff28027812 */ /* 0x000fe200078ec0ff */
[----:B------:R-:W-:Y:S01]  /*18560*/  IMAD.MOV.U32 R192, RZ, RZ, R202 ;  /* 0x000000ffffc07224 */ /* 0x000fe200078e00ca */
[----:B--2---:R-:W1:Y:S01]  /*18570*/  LDSM.16.MT88.4 R40, [R205+0x4000] ;  /* 0x00400000cd28783b */ /* 0x004e620000004200 */
[----:B------:R-:W-:Y:S01]  /*18580*/  IMAD.MOV.U32 R202, RZ, RZ, R201 ;  /* 0x000000ffffca7224 */ /* 0x000fe200078e00c9 */
[----:B------:R-:W-:Y:S01]  /*18590*/  MUFU.EX2 R172, R172 ;  /* 0x000000ac00ac7308 */ /* 0x000fe20000000800 */
[----:B------:R-:W-:Y:S01]  /*185a0*/  IMAD.MOV.U32 R201, RZ, RZ, R153 ;  /* 0x000000ffffc97224 */ /* 0x000fe200078e0099 */
[----:B------:R-:W-:Y:S01]  /*185b0*/  PRMT R88, R2, 0x5410, R3 ;  /* 0x0000541002587816 */ /* 0x000fe20000000003 */
[----:B------:R-:W-:Y:S01]  /*185c0*/  IMAD.MOV.U32 R107, RZ, RZ, R125 ;  /* 0x000000ffff6b7224 */ /* 0x000fe200078e007d */
[C---:B------:R-:W-:Y:S06]  /*185d0*/  LOP3.LUT R2, R0.reuse, 0xffff, RZ, 0xc0, !PT ;  /* 0x0000ffff00027812 */ /* 0x040fec00078ec0ff */
[----:B------:R-:W-:Y:S01]  /*185e0*/  MUFU.EX2 R125, R101 ;  /* 0x00000065007d7308 */ /* 0x000fe20000000800 */
[----:B------:R-:W-:Y:S02]  /*185f0*/  SHF.R.U32.HI R3, RZ, 0x8, R2 ;  /* 0x00000008ff037819 */ /* 0x000fe40000011602 */
[----:B------:R-:W-:Y:S04]  /*18600*/  LOP3.LUT R2, R0, 0xff, RZ, 0xc0, !PT ;  /* 0x000000ff00027812 */ /* 0x000fe800078ec0ff */
[----:B------:R-:W-:Y:S03]  /*18610*/  PRMT R152, R2, 0x5410, R3 ;  /* 0x0000541002987816 */ /* 0x000fe60000000003 */
[----:B------:R-:W-:Y:S01]  /*18620*/  MUFU.EX2 R139, R139 ;  /* 0x0000008b008b7308 */ /* 0x000fe20000000800 */
[--C-:B------:R-:W-:Y:S02]  /*18630*/  SHF.R.U32.HI R3, RZ, 0x10, R0.reuse ;  /* 0x00000010ff037819 */ /* 0x100fe40000011600 */
[----:B------:R-:W-:Y:S02]  /*18640*/  SHF.R.U32.HI R2, RZ, 0x18, R0 ;  /* 0x00000018ff027819 */ /* 0x000fe40000011600 */
[--C-:B------:R-:W-:Y:S02]  /*18650*/  HSET2.LE.AND R152, R152, R219.reuse, PT ;  /* 0x000000db98987233 */ /* 0x100fe40003803000 */
[----:B------:R-:W-:Y:S01]  /*18660*/  LOP3.LUT R0, R3, 0xff, RZ, 0xc0, !PT ;  /* 0x000000ff03007812 */ /* 0x000fe200078ec0ff */
[----:B------:R-:W-:Y:S02]  /*18670*/  IMAD.MOV.U32 R3, RZ, RZ, R189 ;  /* 0x000000ffff037224 */ /* 0x000fe400078e00bd */
[----:B------:R-:W-:Y:S01]  /*18680*/  IMAD.MOV.U32 R189, RZ, RZ, R199 ;  /* 0x000000ffffbd7224 */ /* 0x000fe200078e00c7 */
[----:B------:R-:W-:Y:S01]  /*18690*/  PRMT R153, R0, 0x5410, R2 ;  /* 0x0000541000997816 */ /* 0x000fe20000000002 */
[----:B------:R2:W-:Y:S01]  /*186a0*/  MUFU.EX2 R101, R3 ;  /* 0x0000000300657308 */ /* 0x0005e20000000800 */
[----:B------:R-:W-:Y:S02]  /*186b0*/  IMAD.MOV.U32 R2, RZ, RZ, R218 ;  /* 0x000000ffff027224 */ /* 0x000fe400078e00da */
[----:B------:R-:W-:Y:S01]  /*186c0*/  IMAD.MOV.U32 R218, RZ, RZ, R187 ;  /* 0x000000ffffda7224 */ /* 0x000fe200078e00bb */
[--C-:B------:R-:W-:Y:S01]  /*186d0*/  HSET2.LE.AND R153, R153, R219.reuse, PT ;  /* 0x000000db99997233 */ /* 0x100fe20003803000 */
[----:B------:R-:W-:Y:S02]  /*186e0*/  IMAD.MOV.U32 R199, RZ, RZ, R157 ;  /* 0x000000ffffc77224 */ /* 0x000fe400078e009d */
[----:B------:R-:W-:Y:S02]  /*186f0*/  IMAD.MOV.U32 R157, RZ, RZ, R132 ;  /* 0x000000ffff9d7224 */ /* 0x000fe400078e0084 */
[----:B------:R-:W-:Y:S01]  /*18700*/  IMAD.MOV.U32 R132, RZ, RZ, R111 ;  /* 0x000000ffff847224 */ /* 0x000fe200078e006f */
[-C--:B-1----:R-:W-:Y:S01]  /*18710*/  HMMA.16816.F32 R4, R36, R40.reuse, R4 ;  /* 0x000000282404723c */ /* 0x082fe20000001804 */
[----:B------:R-:W1:Y:S04]  /*18720*/  MUFU.EX2 R111, R243 ;  /* 0x000000f3006f7308 */ /* 0x000e680000000800 */
[----:B------:R-:W-:Y:S01]  /*18730*/  IMAD.MOV.U32 R187, RZ, RZ, R157 ;  /* 0x000000ffffbb7224 */ /* 0x000fe200078e009d */
[C---:B------:R-:W-:Y:S05]  /*18740*/  HMMA.16816.F32 R8, R44.reuse, R40, R8 ;  /* 0x000000282c08723c */ /* 0x040fea0000001808 */
[----:B------:R-:W-:Y:S01]  /*18750*/  MUFU.EX2 R132, R132 ;  /* 0x0000008400847308 */ /* 0x000fe20000000800 */
[----:B--2---:R-:W-:Y:S01]  /*18760*/  IMAD.MOV.U32 R3, RZ, RZ, R189 ;  /* 0x000000ffff037224 */ /* 0x004fe200078e00bd */
[-C--:B------:R-:W-:Y:S04]  /*18770*/  HMMA.16816.F32 R12, R44, R42.reuse, R12 ;  /* 0x0000002a2c0c723c */ /* 0x080fe8000000180c */
[----:B------:R-:W-:Y:S02]  /*18780*/  IMAD.MOV.U32 R189, RZ, RZ, R102 ;  /* 0x000000ffffbd7224 */ /* 0x000fe400078e0066 */
[C---:B------:R-:W-:Y:S01]  /*18790*/  HMMA.16816.F32 R16, R36.reuse, R42, R16 ;  /* 0x0000002a2410723c */ /* 0x040fe20000001810 */
[----:B----4-:R-:W2:Y:S01]  /*187a0*/  LDSM.16.MT88.4 R40, [R206+0x4000] ;  /* 0x00400000ce28783b */ /* 0x010ea20000004200 */
[----:B------:R-:W-:Y:S03]  /*187b0*/  MUFU.EX2 R102, R245 ;  /* 0x000000f500667308 */ /* 0x000fe60000000800 */
[----:B------:R-:W-:Y:S02]  /*187c0*/  IMAD.MOV.U32 R157, RZ, RZ, R134 ;  /* 0x000000ffff9d7224 */ /* 0x000fe400078e0086 */
[----:B------:R-:W-:Y:S05]  /*187d0*/  IMAD.MOV.U32 R134, RZ, RZ, R107 ;  /* 0x000000ffff867224 */ /* 0x000fea00078e006b */
[----:B------:R-:W-:Y:S01]  /*187e0*/  MUFU.EX2 R107, R244 ;  /* 0x000000f4006b7308 */ /* 0x000fe20000000800 */
[----:B------:R-:W-:Y:S09]  /*187f0*/  IMAD.MOV.U32 R0, RZ, RZ, R121 ;  /* 0x000000ffff007224 */ /* 0x000ff200078e0079 */
[----:B------:R-:W-:Y:S10]  /*18800*/  MUFU.EX2 R134, R134 ;  /* 0x0000008600867308 */ /* 0x000ff40000000800 */
[----:B------:R-:W-:Y:S10]  /*18810*/  MUFU.EX2 R121, R128 ;  /* 0x0000008000797308 */ /* 0x000ff40000000800 */
[----:B------:R-:W-:Y:S01]  /*18820*/  MUFU.EX2 R157, R157 ;  /* 0x0000009d009d7308 */ /* 0x000fe20000000800 */
[-C--:B--2---:R-:W-:Y:S06]  /*18830*/  HMMA.16816.F32 R20, R36, R40.reuse, R20 ;  /* 0x000000282414723c */ /* 0x084fec0000001814 */
[C---:B------:R-:W-:Y:S06]  /*18840*/  HMMA.16816.F32 R24, R44.reuse, R40, R24 ;  /* 0x000000282c18723c */ /* 0x040fec0000001818 */
[-C--:B------:R-:W-:Y:S05]  /*18850*/  HMMA.16816.F32 R28, R44, R42.reuse, R28 ;  /* 0x0000002a2c1c723c */ /* 0x080fea000000181c */
[----:B------:R-:W-:Y:S01]  /*18860*/  IMAD.MOV.U32 R41, RZ, RZ, R180 ;  /* 0x000000ffff297224 */ /* 0x000fe200078e00b4 */
[----:B------:R-:W-:Y:S01]  /*18870*/  HMMA.16816.F32 R32, R36, R42, R32 ;  /* 0x0000002a2420723c */ /* 0x000fe20000001820 */
[----:B------:R-:W2:Y:S02]  /*18880*/  LDSM.16.MT88.4 R36, [R205+0x4400] ;  /* 0x00440000cd24783b */ /* 0x000ea40000004200 */
[----:B------:R3:W-:Y:S02]  /*18890*/  MUFU.EX2 R128, R41 ;  /* 0x0000002900807308 */ /* 0x0007e40000000800 */
[----:B------:R-:W-:Y:S08]  /*188a0*/  IMAD.MOV.U32 R180, RZ, RZ, R108 ;  /* 0x000000ffffb47224 */ /* 0x000ff000078e006c */
[----:B------:R-:W4:Y:S10]  /*188b0*/  MUFU.EX2 R108, R112 ;  /* 0x00000070006c7308 */ /* 0x000f340000000800 */
[----:B------:R-:W4:Y:S01]  /*188c0*/  MUFU.EX2 R112, R129 ;  /* 0x0000008100707308 */ /* 0x000f220000000800 */
[----:B---3--:R-:W-:Y:S02]  /*188d0*/  IMAD.MOV.U32 R41, RZ, RZ, R0 ;  /* 0x000000ffff297224 */ /* 0x008fe400078e0000 */
[----:B------:R-:W-:Y:S02]  /*188e0*/  IMAD.MOV.U32 R0, RZ, RZ, R180 ;  /* 0x000000ffff007224 */ /* 0x000fe400078e00b4 */
[----:B------:R-:W-:Y:S02]  /*188f0*/  IMAD.MOV.U32 R180, RZ, RZ, R189 ;  /* 0x000000ffffb47224 */ /* 0x000fe400078e00bd */
[----:B------:R-:W-:Y:S03]  /*18900*/  IMAD.MOV.U32 R189, RZ, RZ, R192 ;  /* 0x000000ffffbd7224 */ /* 0x000fe600078e00c0 */
[----:B------:R-:W3:Y:S01]  /*18910*/  MUFU.EX2 R129, R248 ;  /* 0x000000f800817308 */ /* 0x000ee20000000800 */
[----:B------:R-:W-:Y:S02]  /*18920*/  IMAD.MOV.U32 R192, RZ, RZ, R193 ;  /* 0x000000ffffc07224 */ /* 0x000fe400078e00c1 */
[----:B------:R-:W-:Y:S02]  /*18930*/  IMAD.MOV.U32 R193, RZ, RZ, R198 ;  /* 0x000000ffffc17224 */ /* 0x000fe400078e00c6 */
[----:B------:R-:W-:Y:S02]  /*18940*/  IMAD.MOV.U32 R198, RZ, RZ, R144 ;  /* 0x000000ffffc67224 */ /* 0x000fe400078e0090 */
[----:B------:R-:W-:Y:S03]  /*18950*/  IMAD.MOV.U32 R40, RZ, RZ, R41 ;  /* 0x000000ffff287224 */ /* 0x000fe600078e0029 */
[----:B------:R1:W3:Y:S01]  /*18960*/  MUFU.EX2 R144, R216 ;  /* 0x000000d800907308 */ /* 0x0002e20000000800 */
[----:B------:R-:W-:Y:S02]  /*18970*/  IMAD.MOV.U32 R41, RZ, RZ, R0 ;  /* 0x000000ffff297224 */ /* 0x000fe400078e0000 */
[----:B------:R-:W-:Y:S02]  /*18980*/  IMAD.MOV.U32 R0, RZ, RZ, R180 ;  /* 0x000000ffff007224 */ /* 0x000fe400078e00b4 */
[----:B------:R-:W-:Y:S01]  /*18990*/  IMAD.MOV.U32 R180, RZ, RZ, R189 ;  /* 0x000000ffffb47224 */ /* 0x000fe200078e00bd */
[-C--:B--2---:R-:W-:Y:S05]  /*189a0*/  HMMA.16816.F32 R4, R48, R36.reuse, R4 ;  /* 0x000000243004723c */ /* 0x084fea0000001804 */
[----:B------:R-:W-:Y:S01]  /*189b0*/  IMAD.MOV.U32 R189, RZ, RZ, R193 ;  /* 0x000000ffffbd7224 */ /* 0x000fe200078e00c1 */
[C---:B------:R-:W-:Y:S01]  /*189c0*/  HMMA.16816.F32 R8, R52.reuse, R36, R8 ;  /* 0x000000243408723c */ /* 0x040fe20000001808 */
[----:B-1----:R2:W5:Y:S05]  /*189d0*/  LDL.LU R216, [R1+0xc8] ;  /* 0x0000c80001d87983 */ /* 0x00256a0000300800 */
[-C--:B------:R-:W-:Y:S05]  /*189e0*/  HMMA.16816.F32 R12, R52, R38.reuse, R12 ;  /* 0x00000026340c723c */ /* 0x080fea000000180c */
[----:B------:R-:W-:Y:S01]  /*189f0*/  IMAD.MOV.U32 R193, RZ, RZ, R198 ;  /* 0x000000ffffc17224 */ /* 0x000fe200078e00c6 */
[C---:B------:R-:W-:Y:S01]  /*18a00*/  HMMA.16816.F32 R16, R48.reuse, R38, R16 ;  /* 0x000000263010723c */ /* 0x040fe20000001810 */
[----:B------:R-:W1:Y:S04]  /*18a10*/  LDSM.16.MT88.4 R36, [R206+0x4400] ;  /* 0x00440000ce24783b */ /* 0x000e680000004200 */
[----:B------:R-:W-:Y:S02]  /*18a20*/  IMAD.MOV.U32 R45, RZ, RZ, R40 ;  /* 0x000000ffff2d7224 */ /* 0x000fe400078e0028 */
[----:B------:R-:W-:Y:S04]  /*18a30*/  IMAD.MOV.U32 R40, RZ, RZ, R180 ;  /* 0x000000ffff287224 */ /* 0x000fe800078e00b4 */
[----:B------:R-:W-:Y:S02]  /*18a40*/  IMAD.MOV.U32 R180, RZ, RZ, R193 ;  /* 0x000000ffffb47224 */ /* 0x000fe400078e00c1 */
[----:B------:R-:W-:Y:S02]  /*18a50*/  IMAD.MOV.U32 R44, RZ, RZ, R45 ;  /* 0x000000ffff2c7224 */ /* 0x000fe400078e002d */
[----:B------:R-:W-:Y:S02]  /*18a60*/  IMAD.MOV.U32 R198, RZ, RZ, R135 ;  /* 0x000000ffffc67224 */ /* 0x000fe400078e0087 */
[----:B------:R-:W-:Y:S02]  /*18a70*/  IMAD.MOV.U32 R43, RZ, RZ, R44 ;  /* 0x000000ffff2b7224 */ /* 0x000fe400078e002c */
[----:B------:R-:W-:Y:S02]  /*18a80*/  IMAD.MOV.U32 R135, RZ, RZ, R127 ;  /* 0x000000ffff877224 */ /* 0x000fe400078e007f */
[----:B------:R-:W-:Y:S02]  /*18a90*/  IMAD.MOV.U32 R42, RZ, RZ, R43 ;  /* 0x000000ffff2a7224 */ /* 0x000fe400078e002b */
[----:B------:R-:W-:Y:S02]  /*18aa0*/  IMAD.MOV.U32 R127, RZ, RZ, R126 ;  /* 0x000000ffff7f7224 */ /* 0x000fe400078e007e */
[----:B------:R4:W2:Y:S01]  /*18ab0*/  MUFU.EX2 R126, R215 ;  /* 0x000000d7007e7308 */ /* 0x0008a20000000800 */
[----:B------:R-:W-:Y:S02]  /*18ac0*/  IMAD.MOV.U32 R46, RZ, RZ, R41 ;  /* 0x000000ffff2e7224 */ /* 0x000fe400078e0029 */
[----:B------:R-:W-:Y:S02]  /*18ad0*/  IMAD.MOV.U32 R41, RZ, RZ, R189 ;  /* 0x000000ffff297224 */ /* 0x000fe400078e00bd */
[----:B------:R-:W-:Y:S02]  /*18ae0*/  IMAD.MOV.U32 R189, RZ, RZ, R135 ;  /* 0x000000ffffbd7224 */ /* 0x000fe400078e0087 */
[----:B------:R-:W-:Y:S03]  /*18af0*/  IMAD.MOV.U32 R45, RZ, RZ, R46 ;  /* 0x000000ffff2d7224 */ /* 0x000fe600078e002e */
[----:B------:R-:W-:Y:S01]  /*18b00*/  MUFU.EX2 R135, R115 ;  /* 0x0000007300877308 */ /* 0x000fe20000000800 */
[----:B------:R-:W-:Y:S02]  /*18b10*/  IMAD.MOV.U32 R193, RZ, RZ, R127 ;  /* 0x000000ffffc17224 */ /* 0x000fe400078e007f */
[----:B------:R-:W-:Y:S02]  /*18b20*/  IMAD.MOV.U32 R44, RZ, RZ, R45 ;  /* 0x000000ffff2c7224 */ /* 0x000fe400078e002d */
[----:B------:R-:W-:Y:S02]  /*18b30*/  IMAD.MOV.U32 R47, RZ, RZ, R0 ;  /* 0x000000ffff2f7224 */ /* 0x000fe400078e0000 */
[----:B------:R-:W-:Y:S01]  /*18b40*/  IMAD.MOV.U32 R0, RZ, RZ, R198 ;  /* 0x000000ffff007224 */ /* 0x000fe200078e00c6 */
[-C--:B-1----:R-:W-:Y:S01]  /*18b50*/  HMMA.16816.F32 R20, R48, R36.reuse, R20 ;  /* 0x000000243014723c */ /* 0x082fe20000001814 */
[----:B----4-:R4:W5:Y:S01]  /*18b60*/  LDL.LU R215, [R1+0xc4] ;  /* 0x0000c40001d77983 */ /* 0x0109620000300800 */
[----:B------:R-:W-:Y:S01]  /*18b70*/  MUFU.EX2 R127, R249 ;  /* 0x000000f9007f7308 */ /* 0x000fe20000000800 */
[----:B------:R-:W-:Y:S02]  /*18b80*/  IMAD.MOV.U32 R46, RZ, RZ, R47 ;  /* 0x000000ffff2e7224 */ /* 0x000fe400078e002f */
[----:B------:R-:W-:Y:S01]  /*18b90*/  IMAD.MOV.U32 R47, RZ, RZ, R40 ;  /* 0x000000ffff2f7224 */ /* 0x000fe200078e0028 */
[C---:B------:R-:W-:Y:S06]  /*18ba0*/  HMMA.16816.F32 R24, R52.reuse, R36, R24 ;  /* 0x000000243418723c */ /* 0x040fec0000001818 */
[----:B------:R-:W-:Y:S01]  /*18bb0*/  MUFU.EX2 R115, R174 ;  /* 0x000000ae00737308 */ /* 0x000fe20000000800 */
[----:B------:R-:W-:Y:S01]  /*18bc0*/  IMAD.MOV.U32 R40, RZ, RZ, R41 ;  /* 0x000000ffff287224 */ /* 0x000fe200078e0029 */
[-C--:B------:R-:W-:Y:S03]  /*18bd0*/  HMMA.16816.F32 R28, R52, R38.reuse, R28 ;  /* 0x00000026341c723c */ /* 0x080fe6000000181c */
[----:B------:R-:W-:Y:S03]  /*18be0*/  IMAD.MOV.U32 R41, RZ, RZ, R0 ;  /* 0x000000ffff297224 */ /* 0x000fe600078e0000 */
[----:B------:R-:W-:Y:S01]  /*18bf0*/  HMMA.16816.F32 R32, R48, R38, R32 ;  /* 0x000000263020723c */ /* 0x000fe20000001820 */
[----:B------:R-:W1:Y:S04]  /*18c00*/  LDSM.16.MT88.4 R36, [R205+0x4800] ;  /* 0x00480000cd24783b */ /* 0x000e680000004200 */
[----:B------:R-:W-:Y:S01]  /*18c10*/  FADD.FTZ R52, R182, R99 ;  /* 0x00000063b6347221 */ /* 0x000fe20000010000 */
[----:B------:R-:W-:Y:S01]  /*18c20*/  FADD.FTZ R53, R181, R100 ;  /* 0x00000064b5357221 */ /* 0x000fe20000010000 */
[----:B------:R-:W-:Y:S01]  /*18c30*/  IMAD.MOV.U32 R55, RZ, RZ, R44 ;  /* 0x000000ffff377224 */ /* 0x000fe200078e002c */
[--C-:B------:R-:W-:Y:S02]  /*18c40*/  HSET2.LE.AND R49, R87, R219.reuse, PT ;  /* 0x000000db57317233 */ /* 0x100fe40003803000 */
[----:B------:R-:W-:Y:S01]  /*18c50*/  MUFU.EX2 R87, R212 ;  /* 0x000000d400577308 */ /* 0x000fe20000000800 */
[----:B------:R-:W-:Y:S01]  /*18c60*/  IMAD.MOV.U32 R0, RZ, RZ, R2 ;  /* 0x000000ffff007224 */ /* 0x000fe200078e0002 */
[--C-:B------:R-:W-:Y:S01]  /*18c70*/  HSET2.LE.AND R44, R77, R219.reuse, PT ;  /* 0x000000db4d2c7233 */ /* 0x100fe20003803000 */
        /* <DEDUP_REMOVED lines=9> */
[----:B------:R-:W-:Y:S01]  /*18d10*/  MUFU.EX2 R84, R246 ;  /* 0x000000f600547308 */ /* 0x000fe20000000800 */
[----:B------:R-:W-:Y:S02]  /*18d20*/  IMAD.MOV.U32 R156, RZ, RZ, R173 ;  /* 0x000000ffff9c7224 */ /* 0x000fe400078e00ad */
[----:B------:R-:W-:Y:S02]  /*18d30*/  IMAD.MOV.U32 R47, RZ, RZ, R40 ;  /* 0x000000ffff2f7224 */ /* 0x000fe400078e0028 */
[----:B------:R-:W-:Y:S02]  /*18d40*/  IMAD.MOV.U32 R40, RZ, RZ, R41 ;  /* 0x000000ffff287224 */ /* 0x000fe400078e0029 */
[----:B------:R-:W-:Y:S03]  /*18d50*/  IMAD.MOV.U32 R41, RZ, RZ, R0 ;  /* 0x000000ffff297224 */ /* 0x000fe600078e0000 */
[----:B------:R3:W-:Y:S01]  /*18d60*/  MUFU.EX2 R173, R214 ;  /* 0x000000d600ad7308 */ /* 0x0007e20000000800 */
[----:B------:R-:W-:Y:S02]  /*18d70*/  IMAD.MOV.U32 R0, RZ, RZ, R2 ;  /* 0x000000ffff007224 */ /* 0x000fe400078e0002 */
[----:B------:R-:W-:Y:S02]  /*18d80*/  IMAD.MOV.U32 R43, RZ, RZ, R41 ;  /* 0x000000ffff2b7224 */ /* 0x000fe400078e0029 */
[----:B------:R-:W-:Y:S02]  /*18d90*/  IMAD.MOV.U32 R2, RZ, RZ, R3 ;  /* 0x000000ffff027224 */ /* 0x000fe400078e0003 */
[----:B------:R-:W-:Y:S03]  /*18da0*/  IMAD.MOV.U32 R243, RZ, RZ, R43 ;  /* 0x000000fffff37224 */ /* 0x000fe600078e002b */
[----:B------:R-:W-:Y:S01]  /*18db0*/  MUFU.EX2 R77, R187 ;  /* 0x000000bb004d7308 */ /* 0x000fe20000000800 */
[----:B------:R-:W-:Y:S01]  /*18dc0*/  IMAD.MOV.U32 R41, RZ, RZ, R2 ;  /* 0x000000ffff297224 */ /* 0x000fe200078e0002 */
[----:B------:R-:W-:Y:S01]  /*18dd0*/  F2FP.F16.F32.PACK_AB R2, R125, R111 ;  /* 0x0000006f7d02723e */ /* 0x000fe200000000ff */
[-C--:B-1----:R-:W-:Y:S05]  /*18de0*/  HMMA.16816.F32 R4, R56, R36.reuse, R4 ;  /* 0x000000243804723c */ /* 0x082fea0000001804 */
[----:B------:R-:W-:Y:S01]  /*18df0*/  IMAD.MOV.U32 R3, RZ, RZ, R156 ;  /* 0x000000ffff037224 */ /* 0x000fe200078e009c */
[C---:B------:R-:W-:Y:S01]  /*18e00*/  HMMA.16816.F32 R8, R60.reuse, R36, R8 ;  /* 0x000000243c08723c */ /* 0x040fe20000001808 */
[----:B---3--:R4:W5:Y:S01]  /*18e10*/  LDL.LU R214, [R1+0xc0] ;  /* 0x0000c00001d67983 */ /* 0x0089620000300800 */
[----:B------:R1:W-:Y:S03]  /*18e20*/  MUFU.EX2 R156, R213 ;  /* 0x000000d5009c7308 */ /* 0x0003e60000000800 */
[----:B------:R-:W-:Y:S01]  /*18e30*/  IMAD.MOV.U32 R198, RZ, RZ, R123 ;  /* 0x000000ffffc67224 */ /* 0x000fe200078e007b */
[-C--:B------:R-:W-:Y:S06]  /*18e40*/  HMMA.16816.F32 R12, R60, R38.reuse, R12 ;  /* 0x000000263c0c723c */ /* 0x080fec000000180c */
[----:B------:R-:W3:Y:S01]  /*18e50*/  MUFU.EX2 R123, R250 ;  /* 0x000000fa007b7308 */ /* 0x000ee20000000800 */
[C---:B------:R-:W-:Y:S01]  /*18e60*/  HMMA.16816.F32 R16, R56.reuse, R38, R16 ;  /* 0x000000263810723c */ /* 0x040fe20000001810 */
[----:B------:R-:W2:Y:S08]  /*18e70*/  LDSM.16.MT88.4 R36, [R206+0x4800] ;  /* 0x00480000ce24783b */ /* 0x000eb00000004200 */
[----:B-1----:R4:W5:Y:S04]  /*18e80*/  LDL.LU R213, [R1+0xbc] ;  /* 0x0000bc0001d57983 */ /* 0x0029680000300800 */
[----:B------:R4:W5:Y:S01]  /*18e90*/  LDL.LU R212, [R1+0xb8] ;  /* 0x0000b80001d47983 */ /* 0x0009620000300800 */
[-C--:B--2---:R-:W-:Y:S06]  /*18ea0*/  HMMA.16816.F32 R20, R56, R36.reuse, R20 ;  /* 0x000000243814723c */ /* 0x084fec0000001814 */
[C---:B------:R-:W-:Y:S06]  /*18eb0*/  HMMA.16816.F32 R24, R60.reuse, R36, R24 ;  /* 0x000000243c18723c */ /* 0x040fec0000001818 */
[-C--:B------:R-:W-:Y:S06]  /*18ec0*/  HMMA.16816.F32 R28, R60, R38.reuse, R28 ;  /* 0x000000263c1c723c */ /* 0x080fec000000181c */
[----:B------:R-:W-:Y:S01]  /*18ed0*/  HMMA.16816.F32 R32, R56, R38, R32 ;  /* 0x000000263820723c */ /* 0x000fe20000001820 */
[----:B------:R-:W1:Y:S04]  /*18ee0*/  LDSM.16.MT88.4 R36, [R205+0x4c00] ;  /* 0x004c0000cd24783b */ /* 0x000e680000004200 */
[----:B------:R-:W-:Y:S01]  /*18ef0*/  IMAD.MOV.U32 R60, RZ, RZ, R3 ;  /* 0x000000ffff3c7224 */ /* 0x000fe200078e0003 */
[----:B------:R-:W-:Y:S01]  /*18f00*/  F2FP.F16.F32.PACK_AB R3, R108, R103 ;  /* 0x000000676c03723e */ /* 0x000fe200000000ff */
[----:B------:R-:W-:Y:S01]  /*18f10*/  IMAD.MOV.U32 R61, RZ, RZ, R40 ;  /* 0x000000ffff3d7224 */ /* 0x000fe200078e0028 */
[--C-:B------:R-:W-:Y:S01]  /*18f20*/  HSET2.LE.AND R59, R81, R219.reuse, PT ;  /* 0x000000db513b7233 */ /* 0x100fe20003803000 */
[----:B------:R2:W-:Y:S02]  /*18f30*/  MUFU.EX2 R99, R60 ;  /* 0x0000003c00637308 */ /* 0x0005e40000000800 */
[----:B------:R-:W-:Y:S01]  /*18f40*/  IMAD.MOV.U32 R62, RZ, RZ, R47 ;  /* 0x000000ffff3e7224 */ /* 0x000fe200078e002f */
[--C-:B------:R-:W-:Y:S01]  /*18f50*/  HSET2.LE.AND R47, R78, R219.reuse, PT ;  /* 0x000000db4e2f7233 */ /* 0x100fe20003803000 */
[----:B------:R-:W-:Y:S01]  /*18f60*/  IMAD.MOV.U32 R40, RZ, RZ, R0 ;  /* 0x000000ffff287224 */ /* 0x000fe200078e0000 */
[----:B------:R-:W-:Y:S01]  /*18f70*/  F2FP.F16.F32.PACK_AB R0, R119, R110 ;  /* 0x0000006e7700723e */ /* 0x000fe200000000ff */
[----:B------:R-:W-:Y:S01]  /*18f80*/  IMAD.MOV.U32 R244, RZ, RZ, R61 ;  /* 0x000000fffff47224 */ /* 0x000fe200078e003d */
[----:B------:R-:W-:Y:S01]  /*18f90*/  LOP3.LUT R48, R48, R3, RZ, 0xc0, !PT ;  /* 0x0000000330307212 */ /* 0x000fe200078ec0ff */
[----:B------:R-:W-:Y:S01]  /*18fa0*/  IMAD.MOV.U32 R245, RZ, RZ, R62 ;  /* 0x000000fffff57224 */ /* 0x000fe200078e003e */
[----:B------:R-:W-:Y:S01]  /*18fb0*/  LOP3.LUT R47, R47, R2, RZ, 0xc0, !PT ;  /* 0x000000022f2f7212 */ /* 0x000fe200078ec0ff */
[----:B------:R-:W-:Y:S01]  /*18fc0*/  IMAD.MOV.U32 R62, RZ, RZ, R54 ;  /* 0x000000ffff3e7224 */ /* 0x000fe200078e0036 */
[----:B------:R-:W-:Y:S01]  /*18fd0*/  F2FP.F16.F32.PACK_AB R2, R107, R102 ;  /* 0x000000666b02723e */ /* 0x000fe200000000ff */
[----:B------:R-:W-:Y:S01]  /*18fe0*/  IMAD.MOV.U32 R61, RZ, RZ, R55 ;  /* 0x000000ffff3d7224 */ /* 0x000fe200078e0037 */
[----:B------:R-:W-:Y:S01]  /*18ff0*/  MUFU.EX2 R81, R243 ;  /* 0x000000f300517308 */ /* 0x000fe20000000800 */
[----:B------:R-:W-:Y:S01]  /*19000*/  IMAD.MOV.U32 R55, RZ, RZ, R40 ;  /* 0x000000ffff377224 */ /* 0x000fe200078e0028 */
[----:B------:R-:W-:Y:S01]  /*19010*/  LOP3.LUT R45, R45, R2, RZ, 0xc0, !PT ;  /* 0x000000022d2d7212 */ /* 0x000fe200078ec0ff */
[----:B------:R-:W-:Y:S01]  /*19020*/  IMAD.MOV.U32 R54, RZ, RZ, R41 ;  /* 0x000000ffff367224 */ /* 0x000fe200078e0029 */
[----:B------:R-:W-:Y:S01]  /*19030*/  F2FP.F16.F32.PACK_AB R2, R121, R112 ;  /* 0x000000707902723e */ /* 0x000fe200000000ff */
[----:B--2---:R-:W-:Y:S01]  /*19040*/  IMAD.MOV.U32 R60, RZ, RZ, R42 ;  /* 0x000000ffff3c7224 */ /* 0x004fe200078e002a */
[--C-:B------:R-:W-:Y:S01]  /*19050*/  HSET2.LE.AND R58, R82, R219.reuse, PT ;  /* 0x000000db523a7233 */ /* 0x100fe20003803000 */
[----:B------:R-:W2:Y:S01]  /*19060*/  LDSM.16.MT88.4 R40, [R206+0x4c00] ;  /* 0x004c0000ce28783b */ /* 0x000ea20000004200 */
[----:B------:R-:W-:Y:S01]  /*19070*/  IMAD.MOV.U32 R63, RZ, RZ, R46 ;  /* 0x000000ffff3f7224 */ /* 0x000fe200078e002e */
[--C-:B------:R-:W-:Y:S01]  /*19080*/  HSET2.LE.AND R46, R79, R219.reuse, PT ;  /* 0x000000db4f2e7233 */ /* 0x100fe20003803000 */
[----:B------:R3:W-:Y:S01]  /*19090*/  MUFU.EX2 R85, R54 ;  /* 0x0000003600557308 */ /* 0x0007e20000000800 */
[----:B------:R-:W-:Y:S02]  /*190a0*/  LOP3.LUT R50, R50, R2, RZ, 0xc0, !PT ;  /* 0x0000000232327212 */ /* 0x000fe400078ec0ff */
[----:B------:R-:W-:Y:S02]  /*190b0*/  F2FP.F16.F32.PACK_AB R2, R247, R129 ;  /* 0x00000081f702723e */ /* 0x000fe400000000ff */
[----:B------:R-:W-:Y:S02]  /*190c0*/  LOP3.LUT R46, R46, R0, RZ, 0xc0, !PT ;  /* 0x000000002e2e7212 */ /* 0x000fe400078ec0ff */
[----:B------:R-:W-:Y:S03]  /*190d0*/  F2FP.F16.F32.PACK_AB R0, R106, R101 ;  /* 0x000000656a00723e */ /* 0x000fe600000000ff */
[----:B------:R4:W-:Y:S01]  /*190e0*/  MUFU.EX2 R82, R192 ;  /* 0x000000c000527308 */ /* 0x0009e20000000800 */
[-C--:B-1----:R-:W-:Y:S05]  /*190f0*/  HMMA.16816.F32 R4, R64, R36.reuse, R4 ;  /* 0x000000244004723c */ /* 0x082fea0000001804 */
[----:B------:R-:W-:Y:S01]  /*19100*/  LOP3.LUT R44, R44, R0, RZ, 0xc0, !PT ;  /* 0x000000002c2c7212 */ /* 0x000fe200078ec0ff */
[C---:B------:R-:W-:Y:S03]  /*19110*/  HMMA.16816.F32 R8, R68.reuse, R36, R8 ;  /* 0x000000244408723c */ /* 0x040fe60000001808 */
[----:B------:R-:W-:Y:S02]  /*19120*/  MUFU.EX2 R78, R193 ;  /* 0x000000c1004e7308 */ /* 0x000fe40000000800 */
[----:B------:R-:W-:Y:S01]  /*19130*/  F2FP.F16.F32.PACK_AB R0, R109, R104 ;  /* 0x000000686d00723e */ /* 0x000fe200000000ff */
[-C--:B------:R-:W-:Y:S07]  /*19140*/  HMMA.16816.F32 R12, R68, R38.reuse, R12 ;  /* 0x00000026440c723c */ /* 0x080fee000000180c */
[----:B------:R-:W-:Y:S01]  /*19150*/  MUFU.EX2 R86, R245 ;  /* 0x000000f500567308 */ /* 0x000fe20000000800 */
[----:B------:R-:W-:Y:S01]  /*19160*/  LOP3.LUT R49, R49, R0, RZ, 0xc0, !PT ;  /* 0x0000000031317212 */ /* 0x000fe200078ec0ff */
[C---:B------:R-:W-:Y:S01]  /*19170*/  HMMA.16816.F32 R16, R64.reuse, R38, R16 ;  /* 0x000000264010723c */ /* 0x040fe20000001810 */
[----:B------:R-:W1:Y:S03]  /*19180*/  LDSM.16.MT88.4 R36, [R205+0x5000] ;  /* 0x00500000cd24783b */ /* 0x000e660000004200 */
[----:B------:R-:W-:Y:S01]  /*19190*/  LOP3.LUT R59, R59, R2, RZ, 0xc0, !PT ;  /* 0x000000023b3b7212 */ /* 0x000fe200078ec0ff */
[----:B---3--:R-:W-:Y:S01]  /*191a0*/  IMAD.MOV.U32 R54, RZ, RZ, R55 ;  /* 0x000000ffff367224 */ /* 0x008fe200078e0037 */
[----:B------:R-:W-:Y:S01]  /*191b0*/  F2FP.F16.F32.PACK_AB R0, R144, R128 ;  /* 0x000000809000723e */ /* 0x000fe200000000ff */
[----:B------:R-:W-:Y:S01]  /*191c0*/  IMAD.MOV.U32 R55, RZ, RZ, R180 ;  /* 0x000000ffff377224 */ /* 0x000fe200078e00b4 */
[-C--:B--2---:R-:W-:Y:S03]  /*191d0*/  HMMA.16816.F32 R20, R64, R40.reuse, R20 ;  /* 0x000000284014723c */ /* 0x084fe60000001814 */
[----:B------:R-:W-:Y:S01]  /*191e0*/  LOP3.LUT R2, R72, 0xffff, RZ, 0xc0, !PT ;  /* 0x0000ffff48027812 */ /* 0x000fe200078ec0ff */
[----:B------:R-:W-:Y:S01]  /*191f0*/  IMAD.MOV.U32 R180, RZ, RZ, R189 ;  /* 0x000000ffffb47224 */ /* 0x000fe200078e00bd */
[----:B------:R-:W-:Y:S01]  /*19200*/  LOP3.LUT R58, R58, R0, RZ, 0xc0, !PT ;  /* 0x000000003a3a7212 */ /* 0x000fe200078ec0ff */
[C---:B------:R-:W-:Y:S05]  /*19210*/  HMMA.16816.F32 R24, R68.reuse, R40, R24 ;  /* 0x000000284418723c */ /* 0x040fea0000001818 */
[----:B------:R-:W-:Y:S01]  /*19220*/  F2FP.F16.F32.PACK_AB R3, R118, R117 ;  /* 0x000000757603723e */ /* 0x000fe200000000ff */
[-C--:B------:R-:W-:Y:S01]  /*19230*/  HMMA.16816.F32 R28, R68, R42.reuse, R28 ;  /* 0x0000002a441c723c */ /* 0x080fe2000000181c */
[----:B------:R-:W-:Y:S04]  /*19240*/  MUFU.EX2 R71, R210 ;  /* 0x000000d200477308 */ /* 0x000fe80000000800 */
[----:B------:R-:W-:Y:S01]  /*19250*/  LOP3.LUT R0, R72, 0xff, RZ, 0xc0, !PT ;  /* 0x000000ff48007812 */ /* 0x000fe200078ec0ff */
[----:B------:R-:W-:Y:S05]  /*19260*/  HMMA.16816.F32 R32, R64, R42, R32 ;  /* 0x0000002a4020723c */ /* 0x000fea0000001820 */
[----:B------:R-:W-:Y:S01]  /*19270*/  SHF.R.U32.HI R2, RZ, 0x8, R2 ;  /* 0x00000008ff027819 */ /* 0x000fe20000011602 */
[----:B------:R-:W-:Y:S01]  /*19280*/  IMAD.MOV.U32 R189, RZ, RZ, R218 ;  /* 0x000000ffffbd7224 */ /* 0x000fe200078e00da */
[----:B------:R-:W-:Y:S01]  /*19290*/  LOP3.LUT R51, R51, R3, RZ, 0xc0, !PT ;  /* 0x0000000333337212 */ /* 0x000fe200078ec0ff */
[----:B------:R-:W-:Y:S03]  /*192a0*/  IMAD.MOV.U32 R218, RZ, RZ, R199 ;  /* 0x000000ffffda7224 */ /* 0x000fe600078e00c7 */
[--C-:B------:R-:W-:Y:S01]  /*192b0*/  HSET2.LE.AND R56, R80, R219.reuse, PT ;  /* 0x000000db50387233 */ /* 0x100fe20003803000 */
[----:B------:R-:W-:Y:S01]  /*192c0*/  IMAD.MOV.U32 R199, RZ, RZ, R186 ;  /* 0x000000ffffc77224 */ /* 0x000fe200078e00ba */
[-C--:B-1----:R-:W-:Y:S01]  /*192d0*/  HMMA.16816.F32 R4, R44, R36.reuse, R4 ;  /* 0x000000242c04723c */ /* 0x082fe20000001804 */
[----:B------:R-:W-:Y:S04]  /*192e0*/  MUFU.EX2 R80, R180 ;  /* 0x000000b400507308 */ /* 0x000fe80000000800 */
[----:B------:R-:W-:Y:S01]  /*192f0*/  F2FP.F16.F32.PACK_AB R3, R126, R122 ;  /* 0x0000007a7e03723e */ /* 0x000fe200000000ff */
[C---:B------:R-:W-:Y:S05]  /*19300*/  HMMA.16816.F32 R8, R48.reuse, R36, R8 ;  /* 0x000000243008723c */ /* 0x040fea0000001808 */
[----:B------:R-:W-:Y:S01]  /*19310*/  PRMT R76, R0, 0x5410, R2 ;  /* 0x00005410004c7816 */ /* 0x000fe20000000002 */
[-C--:B------:R-:W-:Y:S05]  /*19320*/  HMMA.16816.F32 R12, R48, R38.reuse, R12 ;  /* 0x00000026300c723c */ /* 0x080fea000000180c */
[----:B------:R-:W-:Y:S01]  /*19330*/  SHF.R.U32.HI R0, RZ, 0x10, R72 ;  /* 0x00000010ff007819 */ /* 0x000fe20000011648 */
[C---:B------:R-:W-:Y:S05]  /*19340*/  HMMA.16816.F32 R16, R44.reuse, R38, R16 ;  /* 0x000000262c10723c */ /* 0x040fea0000001810 */
[----:B------:R-:W-:Y:S01]  /*19350*/  LOP3.LUT R56, R56, R3, RZ, 0xc0, !PT ;  /* 0x0000000338387212 */ /* 0x000fe200078ec0ff */
[----:B------:R-:W-:Y:S01]  /*19360*/  IMAD.MOV.U32 R186, RZ, RZ, R154 ;  /* 0x000000ffffba7224 */ /* 0x000fe200078e009a */
[----:B------:R-:W-:Y:S01]  /*19370*/  SHF.R.U32.HI R3, RZ, 0x18, R72 ;  /* 0x00000018ff037819 */ /* 0x000fe20000011648 */
[----:B----4-:R-:W-:Y:S03]  /*19380*/  IMAD.MOV.U32 R192, RZ, RZ, R202 ;  /* 0x000000ffffc07224 */ /* 0x010fe600078e00ca */
[----:B------:R-:W-:Y:S01]  /*19390*/  LOP3.LUT R2, R0, 0xff, RZ, 0xc0, !PT ;  /* 0x000000ff00027812 */ /* 0x000fe200078ec0ff */
[----:B------:R-:W-:Y:S01]  /*193a0*/  IMAD.MOV.U32 R202, RZ, RZ, R155 ;  /* 0x000000ffffca7224 */ /* 0x000fe200078e009b */
[--C-:B------:R-:W-:Y:S01]  /*193b0*/  HSET2.LE.AND R57, R83, R219.reuse, PT ;  /* 0x000000db53397233 */ /* 0x100fe20003803000 */
[----:B------:R-:W-:Y:S01]  /*193c0*/  FADD.FTZ R72, R244, R179 ;  /* 0x000000b3f4487221 */ /* 0x000fe20000010000 */
[----:B------:R-:W-:Y:S01]  /*193d0*/  F2FP.F16.F32.PACK_AB R0, R127, R123 ;  /* 0x0000007b7f00723e */ /* 0x000fe200000000ff */
[----:B------:R-:W1:Y:S01]  /*193e0*/  MUFU.EX2 R83, R251 ;  /* 0x000000fb00537308 */ /* 0x000e620000000800 */
[----:B------:R-:W-:Y:S01]  /*193f0*/  PRMT R73, R2, 0x5410, R3 ;  /* 0x0000541002497816 */ /* 0x000fe20000000003 */
[----:B------:R-:W-:Y:S01]  /*19400*/  FADD.FTZ R3, R60, R105 ;  /* 0x000000693c037221 */ /* 0x000fe20000010000 */
[----:B------:R-:W-:Y:S01]  /*19410*/  LOP3.LUT R2, R74, 0xffff, RZ, 0xc0, !PT ;  /* 0x0000ffff4a027812 */ /* 0x000fe200078ec0ff */
[----:B------:R-:W-:Y:S01]  /*19420*/  FADD.FTZ R72, R63, R72 ;  /* 0x000000483f487221 */ /* 0x000fe20000010000 */
[----:B------:R-:W-:Y:S01]  /*19430*/  LOP3.LUT R57, R57, R0, RZ, 0xc0, !PT ;  /* 0x0000000039397212 */ /* 0x000fe200078ec0ff */
[----:B------:R-:W-:Y:S01]  /*19440*/  FADD.FTZ R69, R54, R3 ;  /* 0x0000000336457221 */ /* 0x000fe20000010000 */
[----:B------:R-:W-:Y:S03]  /*19450*/  SHF.R.U32.HI R2, RZ, 0x8, R2 ;  /* 0x00000008ff027819 */ /* 0x000fe60000011602 */
[----:B------:R-:W-:Y:S01]  /*19460*/  MUFU.EX2 R75, R202 ;  /* 0x000000ca004b7308 */ /* 0x000fe20000000800 */
[----:B------:R-:W-:Y:S02]  /*19470*/  LOP3.LUT R0, R74, 0xff, RZ, 0xc0, !PT ;  /* 0x000000ff4a007812 */ /* 0x000fe400078ec0ff */
[--C-:B------:R-:W-:Y:S02]  /*19480*/  HSET2.LE.AND R63, R96, R219.reuse, PT ;  /* 0x000000db603f7233 */ /* 0x100fe40003803000 */
[----:B------:R-:W-:Y:S02]  /*19490*/  PRMT R154, R0, 0x5410, R2 ;  /* 0x00005410009a7816 */ /* 0x000fe40000000002 */
[--C-:B------:R-:W-:Y:S03]  /*194a0*/  SHF.R.U32.HI R0, RZ, 0x10, R74.reuse ;  /* 0x00000010ff007819 */ /* 0x100fe6000001164a */
[----:B------:R-:W2:Y:S01]  /*194b0*/  MUFU.EX2 R79, R192 ;  /* 0x000000c0004f7308 */ /* 0x000ea20000000800 */
[----:B------:R-:W-:Y:S02]  /*194c0*/  SHF.R.U32.HI R2, RZ, 0x18, R74 ;  /* 0x00000018ff027819 */ /* 0x000fe4000001164a */
[----:B------:R-:W-:Y:S02]  /*194d0*/  LOP3.LUT R0, R0, 0xff, RZ, 0xc0, !PT ;  /* 0x000000ff00007812 */ /* 0x000fe400078ec0ff */
[--C-:B------:R-:W-:Y:S02]  /*194e0*/  HSET2.LE.AND R60, R93, R219.reuse, PT ;  /* 0x000000db5d3c7233 */ /* 0x100fe40003803000 */
[----:B------:R-:W-:Y:S01]  /*194f0*/  PRMT R155, R0, 0x5410, R2 ;  /* 0x00005410009b7816 */ /* 0x000fe20000000002 */
[----:B------:R-:W-:Y:S01]  /*19500*/  FADD.FTZ R2, R61, R53 ;  /* 0x000000353d027221 */ /* 0x000fe20000010000 */
[----:B------:R-:W-:Y:S01]  /*19510*/  FADD.FTZ R0, R62, R52 ;  /* 0x000000343e007221 */ /* 0x000fe20000010000 */
[--C-:B------:R-:W-:Y:S01]  /*19520*/  HSET2.LE.AND R62, R97, R219.reuse, PT ;  /* 0x000000db613e7233 */ /* 0x100fe20003803000 */
[----:B------:R-:W3:Y:S01]  /*19530*/  MUFU.EX2 R74, R241 ;  /* 0x000000f1004a7308 */ /* 0x000ee20000000800 */
[----:B------:R-:W-:Y:S01]  /*19540*/  FADD.FTZ R68, R55, R2 ;  /* 0x0000000237447221 */ /* 0x000fe20000010000 */
[----:B------:R-:W-:Y:S01]  /*19550*/  F2FP.F16.F32.PACK_AB R2, R135, R116 ;  /* 0x000000748702723e */ /* 0x000fe200000000ff */
[----:B------:R-:W4:Y:S01]  /*19560*/  LDSM.16.MT88.4 R52, [R206+0x5000] ;  /* 0x00500000ce34783b */ /* 0x000f220000004200 */
[----:B------:R-:W-:Y:S01]  /*19570*/  FADD.FTZ R41, R189, R0 ;  /* 0x00000000bd297221 */ /* 0x000fe20000010000 */
[----:B------:R-:W-:Y:S02]  /*19580*/  F2FP.F16.F32.PACK_AB R40, R113, R114 ;  /* 0x000000727128723e */ /* 0x000fe400000000ff */
[----:B------:R-:W-:Y:S01]  /*19590*/  LOP3.LUT R63, R63, R2, RZ, 0xc0, !PT ;  /* 0x000000023f3f7212 */ /* 0x000fe200078ec0ff */
[----:B------:R-:W-:Y:S01]  /*195a0*/  FADD.FTZ R36, R175, R41 ;  /* 0x00000029af247221 */ /* 0x000fe20000010000 */
[--C-:B------:R-:W-:Y:S01]  /*195b0*/  HSET2.LE.AND R61, R92, R219.reuse, PT ;  /* 0x000000db5c3d7233 */ /* 0x100fe20003803000 */
[----:B------:R-:W-:Y:S01]  /*195c0*/  FADD.FTZ R2, R198, R69 ;  /* 0x00000045c6027221 */ /* 0x000fe20000010000 */
[--C-:B------:R-:W-:Y:S01]  /*195d0*/  HSET2.LE.AND R65, R90, R219.reuse, PT ;  /* 0x000000db5a417233 */ /* 0x100fe20003803000 */
[----:B------:R-:W-:Y:S01]  /*195e0*/  FADD.FTZ R37, R239, R36 ;  /* 0x00000024ef257221 */ /* 0x000fe20000010000 */
[----:B------:R-:W-:Y:S01]  /*195f0*/  F2FP.F16.F32.PACK_AB R36, R252, R134 ;  /* 0x00000086fc24723e */ /* 0x000fe200000000ff */
[----:B------:R-:W-:Y:S01]  /*19600*/  FADD.FTZ R69, R199, R2 ;  /* 0x00000002c7457221 */ /* 0x000fe20000010000 */
[----:B------:R-:W-:Y:S02]  /*19610*/  LOP3.LUT R61, R61, R40, RZ, 0xc0, !PT ;  /* 0x000000283d3d7212 */ /* 0x000fe400078ec0ff */
[----:B------:R-:W1:Y:S01]  /*19620*/  LDSM.16.MT88.4 R40, [R205+0x5400] ;  /* 0x00540000cd28783b */ /* 0x000e620000004200 */
[----:B------:R-:W-:Y:S02]  /*19630*/  LOP3.LUT R65, R65, R36, RZ, 0xc0, !PT ;  /* 0x0000002441417212 */ /* 0x000fe400078ec0ff */
[----:B------:R-:W-:Y:S02]  /*19640*/  F2FP.F16.F32.PACK_AB R3, R131, R115 ;  /* 0x000000738303723e */ /* 0x000fe400000000ff */
[----:B------:R-:W-:Y:S02]  /*19650*/  F2FP.F16.F32.PACK_AB R0, R176, R240 ;  /* 0x000000f0b000723e */ /* 0x000fe400000000ff */
[----:B------:R-:W-:Y:S01]  /*19660*/  LOP3.LUT R60, R60, R3, RZ, 0xc0, !PT ;  /* 0x000000033c3c7212 */ /* 0x000fe200078ec0ff */
[----:B------:R-:W-:Y:S01]  /*19670*/  FADD.FTZ R3, R178, R72 ;  /* 0x00000048b2037221 */ /* 0x000fe20000010000 */
[----:B------:R-:W-:Y:S01]  /*19680*/  LOP3.LUT R62, R62, R0, RZ, 0xc0, !PT ;  /* 0x000000003e3e7212 */ /* 0x000fe200078ec0ff */
[----:B------:R-:W-:Y:S01]  /*19690*/  FADD.FTZ R0, R177, R68 ;  /* 0x00000044b1007221 */ /* 0x000fe20000010000 */
[----:B------:R-:W-:Y:S01]  /*196a0*/  F2FP.F16.F32.PACK_AB R2, R172, R156 ;  /* 0x0000009cac02723e */ /* 0x000fe200000000ff */
[----:B------:R-:W-:Y:S01]  /*196b0*/  FADD.FTZ R70, R218, R3 ;  /* 0x00000003da467221 */ /* 0x000fe20000010000 */
[----:B------:R-:W-:Y:S01]  /*196c0*/  F2FP.F16.F32.PACK_AB R3, R139, R132 ;  /* 0x000000848b03723e */ /* 0x000fe200000000ff */
[----:B------:R-:W-:Y:S01]  /*196d0*/  FADD.FTZ R68, R186, R0 ;  /* 0x00000000ba447221 */ /* 0x000fe20000010000 */
[--C-:B------:R-:W-:Y:S01]  /*196e0*/  HSET2.LE.AND R64, R91, R219.reuse, PT ;  /* 0x000000db5b407233 */ /* 0x100fe20003803000 */
[----:B------:R-:W-:Y:S01]  /*196f0*/  MUFU.EX2 R72, R220 ;  /* 0x000000dc00487308 */ /* 0x000fe20000000800 */
[--C-:B------:R-:W-:Y:S02]  /*19700*/  HSET2.LE.AND R67, R94, R219.reuse, PT ;  /* 0x000000db5e437233 */ /* 0x100fe40003803000 */
[--C-:B------:R-:W-:Y:S02]  /*19710*/  HSET2.LE.AND R66, R95, R219.reuse, PT ;  /* 0x000000db5f427233 */ /* 0x100fe40003803000 */
[----:B------:R-:W-:Y:S01]  /*19720*/  LOP3.LUT R64, R64, R3, RZ, 0xc0, !PT ;  /* 0x0000000340407212 */ /* 0x000fe200078ec0ff */
[----:B------:R-:W-:Y:S01]  /*19730*/  FADD.FTZ R3, R227, R37 ;  /* 0x00000025e3037221 */ /* 0x000fe20000010000 */
[----:B------:R-:W-:Y:S01]  /*19740*/  LOP3.LUT R67, R67, R2, RZ, 0xc0, !PT ;  /* 0x0000000243437212 */ /* 0x000fe200078ec0ff */
[----:B------:R-:W2:Y:S01]  /*19750*/  LDSM.16.MT88.4 R36, [R206+0x5400] ;  /* 0x00540000ce24783b */ /* 0x000ea20000004200 */
[----:B------:R-:W-:Y:S01]  /*19760*/  FADD.FTZ R2, R201, R70 ;  /* 0x00000046c9027221 */ /* 0x000fe20000010000 */
[-C--:B----4-:R-:W-:Y:S01]  /*19770*/  HMMA.16816.F32 R20, R44, R52.reuse, R20 ;  /* 0x000000342c14723c */ /* 0x090fe20000001814 */
[----:B------:R4:W-:Y:S02]  /*19780*/  MUFU.EX2 R70, R209 ;  /* 0x000000d100467308 */ /* 0x0009e40000000800 */
[----:B------:R-:W-:Y:S02]  /*19790*/  F2FP.F16.F32.PACK_AB R0, R173, R157 ;  /* 0x0000009dad00723e */ /* 0x000fe400000000ff */
[--C-:B------:R-:W-:Y:S01]  /*197a0*/  HSET2.LE.AND R155, R155, R219.reuse, PT ;  /* 0x000000db9b9b7233 */ /* 0x100fe20003803000 */
[C---:B------:R-:W-:Y:S05]  /*197b0*/  HMMA.16816.F32 R24, R48.reuse, R52, R24 ;  /* 0x000000343018723c */ /* 0x040fea0000001818 */
[----:B------:R-:W-:Y:S01]  /*197c0*/  LOP3.LUT R66, R66, R0, RZ, 0xc0, !PT ;  /* 0x0000000042427212 */ /* 0x000fe200078ec0ff */
[-C--:B------:R-:W-:Y:S05]  /*197d0*/  HMMA.16816.F32 R28, R48, R54.reuse, R28 ;  /* 0x00000036301c723c */ /* 0x080fea000000181c */
[----:B------:R-:W-:Y:S01]  /*197e0*/  FADD.FTZ R0, R203, R69 ;  /* 0x00000045cb007221 */ /* 0x000fe20000010000 */
[----:B------:R-:W-:Y:S01]  /*197f0*/  HMMA.16816.F32 R32, R44, R54, R32 ;  /* 0x000000362c20723c */ /* 0x000fe20000001820 */
[----:B------:R-:W-:Y:S04]  /*19800*/  MUFU.EX2 R55, R204 ;  /* 0x000000cc00377308 */ /* 0x000fe80000000800 */
[----:B------:R-:W-:Y:S01]  /*19810*/  FADD.FTZ R69, R226, R2 ;  /* 0x00000002e2457221 */ /* 0x000fe20000010000 */
[-C--:B-1----:R-:W-:Y:S05]  /*19820*/  HMMA.16816.F32 R4, R56, R40.reuse, R4 ;  /* 0x000000283804723c */ /* 0x082fea0000001804 */
[--C-:B------:R-:W-:Y:S01]  /*19830*/  HSET2.LE.AND R49, R88, R219.reuse, PT ;  /* 0x000000db58317233 */ /* 0x100fe20003803000 */
[C---:B------:R-:W-:Y:S05]  /*19840*/  HMMA.16816.F32 R8, R60.reuse, R40, R8 ;  /* 0x000000283c08723c */ /* 0x040fea0000001808 */
[----:B------:R-:W-:Y:S01]  /*19850*/  F2FP.F16.F32.PACK_AB R2, R124, R120 ;  /* 0x000000787c02723e */ /* 0x000fe200000000ff */
[-C--:B------:R-:W-:Y:S05]  /*19860*/  HMMA.16816.F32 R12, R60, R42.reuse, R12 ;  /* 0x0000002a3c0c723c */ /* 0x080fea000000180c */
[----:B------:R-:W-:Y:S01]  /*19870*/  FADD.FTZ R52, R228, R68 ;  /* 0x00000044e4347221 */ /* 0x000fe20000010000 */
[C---:B------:R-:W-:Y:S05]  /*19880*/  HMMA.16816.F32 R16, R56.reuse, R42, R16 ;  /* 0x0000002a3810723c */ /* 0x040fea0000001810 */
[----:B------:R-:W-:Y:S01]  /*19890*/  FADD.FTZ R68, R221, R0 ;  /* 0x00000000dd447221 */ /* 0x000fe20000010000 */
[-C--:B--2---:R-:W-:Y:S05]  /*198a0*/  HMMA.16816.F32 R20, R56, R36.reuse, R20 ;  /* 0x000000243814723c */ /* 0x084fea0000001814 */
[--C-:B------:R-:W-:Y:S01]  /*198b0*/  HSET2.LE.AND R48, R89, R219.reuse, PT ;  /* 0x000000db59307233 */ /* 0x100fe20003803000 */
[C---:B------:R-:W-:Y:S05]  /*198c0*/  HMMA.16816.F32 R24, R60.reuse, R36, R24 ;  /* 0x000000243c18723c */ /* 0x040fea0000001818 */
[----:B------:R-:W-:Y:S01]  /*198d0*/  F2FP.F16.F32.PACK_AB R0, R242, R130 ;  /* 0x00000082f200723e */ /* 0x000fe200000000ff */
[-C--:B------:R-:W-:Y:S05]  /*198e0*/  HMMA.16816.F32 R28, R60, R38.reuse, R28 ;  /* 0x000000263c1c723c */ /* 0x080fea000000181c */
[----:B------:R-:W-:Y:S01]  /*198f0*/  LOP3.LUT R49, R49, R2, RZ, 0xc0, !PT ;  /* 0x0000000231317212 */ /* 0x000fe200078ec0ff */
[----:B------:R-:W-:Y:S05]  /*19900*/  HMMA.16816.F32 R32, R56, R38, R32 ;  /* 0x000000263820723c */ /* 0x000fea0000001820 */
[----:B------:R-:W-:Y:S01]  /*19910*/  F2FP.F16.F32.PACK_AB R44, R83, R84 ;  /* 0x00000054532c723e */ /* 0x000fe200000000ff */
[----:B------:R-:W-:Y:S01]  /*19920*/  FADD.FTZ R2, R188, R69 ;  /* 0x00000045bc027221 */ /* 0x000fe20000010000 */
[----:B------:R-:W-:Y:S01]  /*19930*/  LOP3.LUT R48, R48, R0, RZ, 0xc0, !PT ;  /* 0x0000000030307212 */ /* 0x000fe200078ec0ff */
[----:B------:R1:W-:Y:S03]  /*19940*/  MUFU.EX2 R69, R208 ;  /* 0x000000d000457308 */ /* 0x0003e60000000800 */
[----:B------:R-:W-:Y:S01]  /*19950*/  FADD.FTZ R0, R151, R68 ;  /* 0x0000004497007221 */ /* 0x000fe20000010000 */
[----:B------:R-:W-:Y:S01]  /*19960*/  FADD.FTZ R53, R194, R52 ;  /* 0x00000034c2357221 */ /* 0x000fe20000010000 */
[----:B------:R-:W-:Y:S01]  /*19970*/  FADD.FTZ R52, R211, R3 ;  /* 0x00000003d3347221 */ /* 0x000fe20000010000 */
[--C-:B------:R-:W-:Y:S01]  /*19980*/  HSET2.LE.AND R51, R73, R219.reuse, PT ;  /* 0x000000db49337233 */ /* 0x100fe20003803000 */
[----:B------:R2:W5:Y:S03]  /*19990*/  LDL.LU R211, [R1+0xb4] ;  /* 0x0000b40001d37983 */ /* 0x0005660000300800 */
[----:B------:R3:W2:Y:S01]  /*199a0*/  MUFU.EX2 R68, R207 ;  /* 0x000000cf00447308 */ /* 0x0006a20000000800 */
[--C-:B------:R-:W-:Y:S01]  /*199b0*/  HSET2.LE.AND R50, R76, R219.reuse, PT ;  /* 0x000000db4c327233 */ /* 0x100fe20003803000 */
[----:B------:R-:W-:Y:S01]  /*199c0*/  FADD.FTZ R40, R149, R53 ;  /* 0x0000003595287221 */ /* 0x000fe20000010000 */
[----:B------:R2:W5:Y:S01]  /*199d0*/  LDL.LU R210, [R1+0xb0] ;  /* 0x0000b00001d27983 */ /* 0x0005620000300800 */
[----:B------:R-:W-:Y:S01]  /*199e0*/  LOP3.LUT R51, R51, R44, RZ, 0xc0, !PT ;  /* 0x0000002c33337212 */ /* 0x000fe200078ec0ff */
[----:B------:R-:W-:Y:S01]  /*199f0*/  FADD.FTZ R53, R190, R2 ;  /* 0x00000002be357221 */ /* 0x000fe20000010000 */
[----:B------:R-:W-:Y:S01]  /*19a00*/  F2FP.F16.F32.PACK_AB R3, R87, R99 ;  /* 0x000000635703723e */ /* 0x000fe200000000ff */
[----:B----4-:R4:W5:Y:S01]  /*19a10*/  LDL.LU R209, [R1+0xac] ;  /* 0x0000ac0001d17983 */ /* 0x0109620000300800 */
[----:B------:R-:W-:Y:S01]  /*19a20*/  FADD.FTZ R41, R162, R40 ;  /* 0x00000028a2297221 */ /* 0x000fe20000010000 */
[--C-:B------:R-:W-:Y:S01]  /*19a30*/  HSET2.LE.AND R40, R98, R219.reuse, PT ;  /* 0x000000db62287233 */ /* 0x100fe20003803000 */
[----:B------:R-:W-:Y:S01]  /*19a40*/  FADD.FTZ R36, R191, R53 ;  /* 0x00000035bf247221 */ /* 0x000fe20000010000 */
[----:B-1----:R4:W5:Y:S01]  /*19a50*/  LDL.LU R208, [R1+0xa8] ;  /* 0x0000a80001d07983 */ /* 0x0029620000300800 */
[----:B------:R-:W-:Y:S01]  /*19a60*/  LOP3.LUT R50, R50, R3, RZ, 0xc0, !PT ;  /* 0x0000000332327212 */ /* 0x000fe200078ec0ff */
[----:B------:R-:W-:Y:S01]  /*19a70*/  FADD.FTZ R3, R141, R52 ;  /* 0x000000348d037221 */ /* 0x000fe20000010000 */
[----:B------:R-:W-:Y:S01]  /*19a80*/  F2FP.F16.F32.PACK_AB R2, R81, R82 ;  /* 0x000000525102723e */ /* 0x000fe200000000ff */
[----:B------:R-:W1:Y:S01]  /*19a90*/  LDSM.16.MT88.4 R44, [R205+0x5800] ;  /* 0x00580000cd2c783b */ /* 0x000e620000004200 */
[----:B------:R-:W-:Y:S01]  /*19aa0*/  F2FP.F16.F32.PACK_AB R141, R77, R78 ;  /* 0x0000004e4d8d723e */ /* 0x000fe200000000ff */
[----:B------:R-:W-:Y:S01]  /*19ab0*/  FADD.FTZ R52, R163, R0 ;  /* 0x00000000a3347221 */ /* 0x000fe20000010000 */
[----:B------:R-:W-:Y:S01]  /*19ac0*/  LOP3.LUT R143, R143, R2, RZ, 0xc0, !PT ;  /* 0x000000028f8f7212 */ /* 0x000fe200078ec0ff */
[----:B------:R-:W-:Y:S01]  /*19ad0*/  FADD.FTZ R2, R166, R41 ;  /* 0x00000029a6027221 */ /* 0x000fe20000010000 */
[----:B------:R-:W-:Y:S01]  /*19ae0*/  LOP3.LUT R141, R40, R141, RZ, 0xc0, !PT ;  /* 0x0000008d288d7212 */ /* 0x000fe200078ec0ff */
[----:B------:R-:W-:Y:S01]  /*19af0*/  FADD.FTZ R54, R150, R3 ;  /* 0x0000000396367221 */ /* 0x000fe20000010000 */
[----:B------:R-:W-:Y:S01]  /*19b00*/  F2FP.F16.F32.PACK_AB R0, R85, R86 ;  /* 0x000000565500723e */ /* 0x000fe200000000ff */
[----:B---3--:R4:W5:Y:S01]  /*19b10*/  LDL.LU R207, [R1+0xa4] ;  /* 0x0000a40001cf7983 */ /* 0x0089620000300800 */
[----:B------:R-:W-:Y:S01]  /*19b20*/  F2FP.F16.F32.PACK_AB R3, R79, R80 ;  /* 0x000000504f03723e */ /* 0x000fe200000000ff */
[----:B------:R-:W-:Y:S01]  /*19b30*/  FADD.FTZ R37, R185, R36 ;  /* 0x00000024b9257221 */ /* 0x000fe20000010000 */
[----:B------:R-:W-:Y:S01]  /*19b40*/  LOP3.LUT R142, R142, R0, RZ, 0xc0, !PT ;  /* 0x000000008e8e7212 */ /* 0x000fe200078ec0ff */
[----:B------:R4:W5:Y:S01]  /*19b50*/  LDL.LU R204, [R1+0xa0] ;  /* 0x0000a00001cc7983 */ /* 0x0009620000300800 */
[----:B------:R-:W-:Y:S01]  /*19b60*/  FADD.FTZ R0, R167, R54 ;  /* 0x00000036a7007221 */ /* 0x000fe20000010000 */
[----:B------:R-:W-:Y:S01]  /*19b70*/  LOP3.LUT R140, R140, R3, RZ, 0xc0, !PT ;  /* 0x000000038c8c7212 */ /* 0x000fe200078ec0ff */
[----:B------:R-:W-:Y:S01]  /*19b80*/  FADD.FTZ R3, R170, R52 ;  /* 0x00000034aa037221 */ /* 0x000fe20000010000 */
[----:B------:R-:W3:Y:S01]  /*19b90*/  LDSM.16.MT88.4 R40, [R206+0x5800] ;  /* 0x00580000ce28783b */ /* 0x000ee20000004200 */
[----:B------:R-:W-:Y:S01]  /*19ba0*/  FADD.FTZ R53, R168, R0 ;  /* 0x00000000a8357221 */ /* 0x000fe20000010000 */
[----:B------:R-:W-:Y:S01]  /*19bb0*/  F2FP.F16.F32.PACK_AB R0, R74, R75 ;  /* 0x0000004b4a00723e */ /* 0x000fe200000000ff */
[----:B------:R-:W-:Y:S01]  /*19bc0*/  FADD.FTZ R52, R184, R3 ;  /* 0x00000003b8347221 */ /* 0x000fe20000010000 */
[----:B--2---:R-:W-:Y:S01]  /*19bd0*/  F2FP.F16.F32.PACK_AB R36, R55, R68 ;  /* 0x000000443724723e */ /* 0x004fe200000000ff */
[----:B------:R-:W-:Y:S01]  /*19be0*/  FADD.FTZ R54, R169, R2 ;  /* 0x00000002a9367221 */ /* 0x000fe20000010000 */
[----:B------:R-:W-:Y:S01]  /*19bf0*/  LOP3.LUT R152, R152, R0, RZ, 0xc0, !PT ;  /* 0x0000000098987212 */ /* 0x000fe200078ec0ff */
[----:B------:R-:W-:Y:S01]  /*19c00*/  FADD.FTZ R0, R148, R52 ;  /* 0x0000003494007221 */ /* 0x000fe20000010000 */
[----:B------:R-:W-:Y:S01]  /*19c10*/  LOP3.LUT R155, R155, R36, RZ, 0xc0, !PT ;  /* 0x000000249b9b7212 */ /* 0x000fe200078ec0ff */
[----:B------:R-:W2:Y:S01]  /*19c20*/  LDSM.16.MT88.4 R148, [R205+0x5c00] ;  /* 0x005c0000cd94783b */ /* 0x000ea20000004200 */
[----:B------:R-:W-:Y:S01]  /*19c30*/  FADD.FTZ R36, R197, R37 ;  /* 0x00000025c5247221 */ /* 0x000fe20000010000 */
[----:B------:R-:W-:Y:S01]  /*19c40*/  FADD.FTZ R0, R161, R0 ;  /* 0x00000000a1007221 */ /* 0x000fe20000010000 */
[----:B------:R-:W-:Y:S02]  /*19c50*/  F2FP.F16.F32.PACK_AB R2, R71, R72 ;  /* 0x000000484702723e */ /* 0x000fe400000000ff */
[----:B------:R-:W-:Y:S01]  /*19c60*/  FADD.FTZ R36, R200, R36 ;  /* 0x00000024c8247221 */ /* 0x000fe20000010000 */
[----:B------:R-:W-:Y:S01]  /*19c70*/  FADD.FTZ R37, R171, R0 ;  /* 0x00000000ab257221 */ /* 0x000fe20000010000 */
[----:B------:R-:W-:Y:S02]  /*19c80*/  F2FP.F16.F32.PACK_AB R3, R69, R70 ;  /* 0x000000464503723e */ /* 0x000fe400000000ff */
[----:B------:R-:W-:Y:S01]  /*19c90*/  FADD.FTZ R36, R195, R36 ;  /* 0x00000024c3247221 */ /* 0x000fe20000010000 */
[----:B------:R-:W-:Y:S01]  /*19ca0*/  FADD.FTZ R37, R183, R37 ;  /* 0x00000025b7257221 */ /* 0x000fe20000010000 */
[----:B------:R-:W-:Y:S01]  /*19cb0*/  LOP3.LUT R153, R153, R2, RZ, 0xc0, !PT ;  /* 0x0000000299997212 */ /* 0x000fe200078ec0ff */
[----:B------:R-:W-:Y:S01]  /*19cc0*/  FADD.FTZ R2, R165, R54 ;  /* 0x00000036a5027221 */ /* 0x000fe20000010000 */
[----:B------:R-:W-:Y:S01]  /*19cd0*/  FADD.FTZ R36, R196, R36 ;  /* 0x00000024c4247221 */ /* 0x000fe20000010000 */
[----:B------:R-:W-:Y:S01]  /*19ce0*/  HSET2.LE.AND R154, R154, R219, PT ;  /* 0x000000db9a9a7233 */ /* 0x000fe20003803000 */
[-C--:B-1----:R-:W-:Y:S05]  /*19cf0*/  HMMA.16816.F32 R4, R64, R44.reuse, R4 ;  /* 0x0000002c4004723c */ /* 0x082fea0000001804 */
[----:B------:R-:W-:Y:S01]  /*19d00*/  FADD.FTZ R2, R164, R2 ;  /* 0x00000002a4027221 */ /* 0x000fe20000010000 */
[C---:B------:R-:W-:Y:S05]  /*19d10*/  HMMA.16816.F32 R8, R48.reuse, R44, R8 ;  /* 0x0000002c3008723c */ /* 0x040fea0000001808 */
[----:B------:R-:W-:Y:S01]  /*19d20*/  FADD.FTZ R0, R158, R2 ;  /* 0x000000029e007221 */ /* 0x000fe20000010000 */
[-C--:B------:R-:W-:Y:S05]  /*19d30*/  HMMA.16816.F32 R12, R48, R46.reuse, R12 ;  /* 0x0000002e300c723c */ /* 0x080fea000000180c */
[----:B------:R-:W-:Y:S01]  /*19d40*/  FADD.FTZ R45, R102, R37 ;  /* 0x00000025662d7221 */ /* 0x000fe20000010000 */
[C---:B------:R-:W-:Y:S05]  /*19d50*/  HMMA.16816.F32 R16, R64.reuse, R46, R16 ;  /* 0x0000002e4010723c */ /* 0x040fea0000001810 */
[----:B------:R-:W-:Y:S01]  /*19d60*/  LOP3.LUT R154, R154, R3, RZ, 0xc0, !PT ;  /* 0x000000039a9a7212 */ /* 0x000fe200078ec0ff */
[-C--:B---3--:R-:W-:Y:S05]  /*19d70*/  HMMA.16816.F32 R20, R64, R40.reuse, R20 ;  /* 0x000000284014723c */ /* 0x088fea0000001814 */
[----:B------:R-:W-:Y:S01]  /*19d80*/  FADD.FTZ R3, R160, R53 ;  /* 0x00000035a0037221 */ /* 0x000fe20000010000 */
[C---:B------:R-:W-:Y:S05]  /*19d90*/  HMMA.16816.F32 R24, R48.reuse, R40, R24 ;  /* 0x000000283018723c */ /* 0x040fea0000001818 */
[----:B------:R-:W-:Y:S01]  /*19da0*/  FADD.FTZ R3, R159, R3 ;  /* 0x000000039f037221 */ /* 0x000fe20000010000 */
[-C--:B------:R-:W-:Y:S05]  /*19db0*/  HMMA.16816.F32 R28, R48, R42.reuse, R28 ;  /* 0x0000002a301c723c */ /* 0x080fea000000181c */
[----:B------:R-:W-:Y:S01]  /*19dc0*/  FADD.FTZ R2, R145, R3 ;  /* 0x0000000391027221 */ /* 0x000fe20000010000 */
[----:B------:R-:W-:Y:S01]  /*19dd0*/  FADD.FTZ R3, R147, R0 ;  /* 0x0000000093037221 */ /* 0x000fe20000010000 */
[----:B------:R-:W-:Y:S04]  /*19de0*/  HMMA.16816.F32 R32, R64, R42, R32 ;  /* 0x0000002a4020723c */ /* 0x000fe80000001820 */
[----:B------:R-:W-:Y:S01]  /*19df0*/  FADD.FTZ R0, R146, R2 ;  /* 0x0000000292007221 */ /* 0x000fe20000010000 */
[----:B------:R-:W-:Y:S01]  /*19e00*/  FADD.FTZ R2, R101, R36 ;  /* 0x0000002465027221 */ /* 0x000fe20000010000 */
[-C--:B--2---:R-:W-:Y:S01]  /*19e10*/  HMMA.16816.F32 R160, R140, R148.reuse, R4 ;  /* 0x000000948ca0723c */ /* 0x084fe20000001804 */
[----:B------:R-:W1:Y:S04]  /*19e20*/  LDSM.16.MT88.4 R36, [R206+0x5c00] ;  /* 0x005c0000ce24783b */ /* 0x000e680000004200 */
[----:B------:R-:W-:Y:S01]  /*19e30*/  FADD.FTZ R44, R103, R3 ;  /* 0x00000003672c7221 */ /* 0x000fe20000010000 */
[----:B------:R-:W-:Y:S01]  /*19e40*/  FADD.FTZ R3, R104, R0 ;  /* 0x0000000068037221 */ /* 0x000fe20000010000 */
[----:B------:R-:W-:Y:S01]  /*19e50*/  FADD.FTZ R0, R106, R2 ;  /* 0x000000026a007221 */ /* 0x000fe20000010000 */
[----:B------:R-:W-:Y:S01]  /*19e60*/  FADD.FTZ R2, R107, R45 ;  /* 0x0000002d6b027221 */ /* 0x000fe20000010000 */
[C---:B------:R-:W-:Y:S04]  /*19e70*/  HMMA.16816.F32 R168, R152.reuse, R148, R8 ;  /* 0x0000009498a8723c */ /* 0x040fe80000001808 */
[----:B------:R-:W-:Y:S01]  /*19e80*/  FADD.FTZ R2, R111, R2 ;  /* 0x000000026f027221 */ /* 0x000fe20000010000 */
[----:B------:R-:W-:Y:S01]  /*19e90*/  FADD.FTZ R41, R108, R44 ;  /* 0x0000002c6c297221 */ /* 0x000fe20000010000 */
[----:B------:R-:W-:Y:S01]  /*19ea0*/  FADD.FTZ R40, R109, R3 ;  /* 0x000000036d287221 */ /* 0x000fe20000010000 */
[----:B------:R-:W-:Y:S01]  /*19eb0*/  FADD.FTZ R0, R110, R0 ;  /* 0x000000006e007221 */ /* 0x000fe20000010000 */
[-C--:B------:R-:W-:Y:S03]  /*19ec0*/  HMMA.16816.F32 R164, R152, R150.reuse, R12 ;  /* 0x0000009698a4723c */ /* 0x080fe6000000180c */
[----:B------:R-:W-:Y:S01]  /*19ed0*/  FADD.FTZ R3, R112, R41 ;  /* 0x0000002970037221 */ /* 0x000fe20000010000 */
[----:B------:R-:W-:Y:S01]  /*19ee0*/  FADD.FTZ R40, R117, R40 ;  /* 0x0000002875287221 */ /* 0x000fe20000010000 */
        /* <DEDUP_REMOVED lines=9> */
[----:B------:R-:W-:Y:S03]  /*19f80*/  FADD.FTZ R3, R126, R41 ;  /* 0x000000297e037221 */ /* 0x000fe60000010000 */
[----:B------:R-:W-:Y:S01]  /*19f90*/  FADD.FTZ R5, R127, R40 ;  /* 0x000000287f057221 */ /* 0x000fe20000010000 */
[----:B------:R-:W-:Y:S01]  /*19fa0*/  FADD.FTZ R3, R128, R3 ;  /* 0x0000000380037221 */ /* 0x000fe20000010000 */
        /* <DEDUP_REMOVED lines=16> */
[-C--:B-1----:R-:W-:Y:S03]  /*1a0b0*/  HMMA.16816.F32 R144, R140, R36.reuse, R20 ;  /* 0x000000248c90723c */ /* 0x082fe60000001814 */
        /* <DEDUP_REMOVED lines=15> */
[----:B------:R-:W-:Y:S04]  /*1a1b0*/  HMMA.16816.F32 R140, R140, R38, R32 ;  /* 0x000000268c8c723c */ /* 0x000fe80000001820 */
        /* <DEDUP_REMOVED lines=9> */
[----:B------:R-:W-:Y:S01]  /*1a250*/  FADD.FTZ R0, R68, R3 ;  /* 0x0000000344007221 */ /* 0x000fe20000010000 */
[----:B------:R-:W-:Y:S01]  /*1a260*/  IMAD.MOV.U32 R132, RZ, RZ, R137 ;  /* 0x000000ffff847224 */ /* 0x000fe200078e0089 */
[----:B------:R-:W-:Y:S01]  /*1a270*/  STL [R1+0x34], R5 ;  /* 0x0000340501007387 */ /* 0x000fe20000100800 */
[----:B------:R-:W-:Y:S01]  /*1a280*/  FADD.FTZ R3, R81, R4 ;  /* 0x0000000451037221 */ /* 0x000fe20000010000 */
[----:B------:R-:W-:Y:S01]  /*1a290*/  FADD.FTZ R2, R69, R2 ;  /* 0x0000000245027221 */ /* 0x000fe20000010000 */
[----:B------:R-:W-:Y:S01]  /*1a2a0*/  FADD.FTZ R0, R55, R0 ;  /* 0x0000000037007221 */ /* 0x000fe20000010000 */
[----:B------:R-:W-:Y:S02]  /*1a2b0*/  IMAD.MOV.U32 R134, RZ, RZ, R136 ;  /* 0x000000ffff867224 */ /* 0x000fe400078e0088 */
[----:B------:R1:W-:Y:S04]  /*1a2c0*/  STL [R1+0x38], R3 ;  /* 0x0000380301007387 */ /* 0x0003e80000100800 */
[----:B------:R4:W-:Y:S04]  /*1a2d0*/  STL [R1+0x3c], R2 ;  /* 0x00003c0201007387 */ /* 0x0009e80000100800 */
[----:B------:R4:W-:Y:S01]  /*1a2e0*/  STL [R1+0x40], R0 ;  /* 0x0000400001007387 */ /* 0x0009e20000100800 */
[----:B-1----:R-:W-:Y:S01]  /*1a2f0*/  IMAD.MOV.U32 R3, RZ, RZ, R138 ;  /* 0x000000ffff037224 */ /* 0x002fe200078e008a */
[----:B------:R-:W-:Y:S06]  /*1a300*/  @P1 BRA `(.L_x_223) ;  /* 0xffffff9000b81947 */ /* 0x000fec000383ffff */
.L_x_222:
[----:B------:R-:W4:Y:S01]  /*1a310*/  LDL.LU R6, [R1+0x34] ;  /* 0x0000340001067983 */ /* 0x000f220000300800 */
[----:B------:R-:W-:-:S03]  /*1a320*/  ULDC UR6, c[0x0][0x38c] ;  /* 0x0000e30000067ab9 */ /* 0x000fc60000000800 */
[----:B------:R-:W2:Y:S04]  /*1a330*/  LDL.LU R5, [R1+0x38] ;  /* 0x0000380001057983 */ /* 0x000ea80000300800 */
[----:B------:R-:W3:Y:S04]  /*1a340*/  LDL.LU R7, [R1+0x3c] ;  /* 0x00003c0001077983 */ /* 0x000ee80000300800 */
[----:B-----5:R-:W3:Y:S01]  /*1a350*/  LDL.LU R8, [R1+0x40] ;  /* 0x0000400001087983 */ /* 0x020ee20000300800 */
[----:B------:R-:W1:Y:S01]  /*1a360*/  S2UR UR4, SR_CgaCtaId ;  /* 0x00000000000479c3 */ /* 0x000e620000008800 */
[----:B------:R-:W-:Y:S01]  /*1a370*/  UISETP.NE.AND UP0, UPT, UR12, -0x1, UPT ;  /* 0xffffffff0c00788c */ /* 0x000fe2000bf05270 */
[----:B------:R-:W-:Y:S01]  /*1a380*/  MOV R15, 0x10 ;  /* 0x00000010000f7802 */ /* 0x000fe20000000f00 */
[----:B------:R-:W1:Y:S02]  /*1a390*/  S2R R22, SR_TID.X ;  /* 0x0000000000167919 */ /* 0x000e640000002100 */
[----:B-1----:R-:W-:Y:S01]  /*1a3a0*/  SHF.R.S32.HI R21, RZ, 0x1f, R22 ;  /* 0x0000001fff157819 */ /* 0x002fe20000011416 */
[----:B----4-:R-:W1:Y:S04]  /*1a3b0*/  SHFL.BFLY PT, R2, R6, 0x2, 0x1f ;  /* 0x0c401f0006027f89 */ /* 0x010e6800000e0000 */
[----:B--2---:R-:W2:Y:S04]  /*1a3c0*/  SHFL.BFLY PT, R0, R5, 0x2, 0x1f ;  /* 0x0c401f0005007f89 */ /* 0x004ea800000e0000 */
[----:B---3--:R-:W3:Y:S04]  /*1a3d0*/  SHFL.BFLY PT, R4, R7, 0x2, 0x1f ;  /* 0x0c401f0007047f89 */ /* 0x008ee800000e0000 */
[----:B------:R-:W4:Y:S01]  /*1a3e0*/  SHFL.BFLY PT, R3, R8, 0x2, 0x1f ;  /* 0x0c401f0008037f89 */ /* 0x000f2200000e0000 */
[----:B-1----:R-:W-:Y:S01]  /*1a3f0*/  FADD.FTZ R2, R2, R6 ;  /* 0x0000000602027221 */ /* 0x002fe20000010000 */
[----:B--2---:R-:W-:-:S04]  /*1a400*/  FADD.FTZ R0, R0, R5 ;  /* 0x0000000500007221 */ /* 0x004fc80000010000 */
[----:B------:R-:W1:Y:S01]  /*1a410*/  SHFL.BFLY PT, R5, R2, 0x1, 0x1f ;  /* 0x0c201f0002057f89 */ /* 0x000e6200000e0000 */
[----:B---3--:R-:W-:-:S03]  /*1a420*/  FADD.FTZ R4, R4, R7 ;  /* 0x0000000704047221 */ /* 0x008fc60000010000 */
[----:B------:R-:W2:Y:S01]  /*1a430*/  SHFL.BFLY PT, R6, R0, 0x1, 0x1f ;  /* 0x0c201f0000067f89 */ /* 0x000ea200000e0000 */
[----:B----4-:R-:W-:-:S03]  /*1a440*/  FADD.FTZ R3, R3, R8 ;  /* 0x0000000803037221 */ /* 0x010fc60000010000 */
[----:B------:R-:W3:Y:S01]  /*1a450*/  SHFL.BFLY PT, R7, R4, 0x1, 0x1f ;  /* 0x0c201f0004077f89 */ /* 0x000ee200000e0000 */
[----:B-1----:R-:W-:Y:S01]  /*1a460*/  FADD.FTZ R17, R2, R5 ;  /* 0x0000000502117221 */ /* 0x002fe20000010000 */
[----:B------:R-:W-:Y:S02]  /*1a470*/  MOV R2, 0x3f800000 ;  /* 0x3f80000000027802 */ /* 0x000fe40000000f00 */
[----:B------:R-:W1:Y:S01]  /*1a480*/  SHFL.BFLY PT, R5, R3, 0x1, 0x1f ;  /* 0x0c201f0003057f89 */ /* 0x000e6200000e0000 */
[----:B--2---:R-:W-:Y:S01]  /*1a490*/  FADD.FTZ R18, R0, R6 ;  /* 0x0000000600127221 */ /* 0x004fe20000010000 */
[----:B------:R-:W-:Y:S02]  /*1a4a0*/  FSETP.NE.FTZ.AND P4, PT, R17, RZ, PT ;  /* 0x000000ff1100720b */ /* 0x000fe40003f95000 */
[----:B------:R-:W-:Y:S01]  /*1a4b0*/  MOV R0, 0x3f800000 ;  /* 0x3f80000000007802 */ /* 0x000fe20000000f00 */
[----:B---3--:R-:W-:Y:S01]  /*1a4c0*/  FADD.FTZ R19, R4, R7 ;  /* 0x0000000704137221 */ /* 0x008fe20000010000 */
[----:B------:R-:W-:Y:S01]  /*1a4d0*/  FSETP.NE.FTZ.AND P3, PT, R18, RZ, PT ;  /* 0x000000ff1200720b */ /* 0x000fe20003f75000 */
[----:B------:R-:W-:Y:S01]  /*1a4e0*/  IMAD.MOV.U32 R4, RZ, RZ, 0x3f800000 ;  /* 0x3f800000ff047424 */ /* 0x000fe200078e00ff */
[----:B------:R-:W-:-:S02]  /*1a4f0*/  LEA.HI R7, R21, R22, RZ, 0x2 ;  /* 0x0000001615077211 */ /* 0x000fc400078f10ff */
[----:B------:R-:W-:Y:S02]  /*1a500*/  FSETP.NE.FTZ.AND P2, PT, R19, RZ, PT ;  /* 0x000000ff1300720b */ /* 0x000fe40003f55000 */
[----:B------:R-:W-:Y:S02]  /*1a510*/  SHF.R.S32.HI R26, RZ, 0x2, R7 ;  /* 0x00000002ff1a7819 */ /* 0x000fe40000011407 */
[----:B------:R-:W-:Y:S01]  /*1a520*/  LEA.HI R21, R21, R22, RZ, 0x5 ;  /* 0x0000001615157211 */ /* 0x000fe200078f28ff */
[----:B------:R-:W2:Y:S03]  /*1a530*/  @P4 MUFU.RCP R0, R17 ;  /* 0x0000001100004308 */ /* 0x000ea60000001000 */
[----:B------:R-:W-:Y:S01]  /*1a540*/  SHF.R.S32.HI R16, RZ, 0x5, R21 ;  /* 0x00000005ff107819 */ /* 0x000fe20000011415 */
[----:B-1----:R-:W-:-:S04]  /*1a550*/  FADD.FTZ R20, R3, R5 ;  /* 0x0000000503147221 */ /* 0x002fc80000010000 */
[----:B------:R-:W1:Y:S01]  /*1a560*/  @P3 MUFU.RCP R2, R18 ;  /* 0x0000001200023308 */ /* 0x000e620000001000 */
[----:B------:R-:W-:Y:S02]  /*1a570*/  MOV R5, 0x3f800000 ;  /* 0x3f80000000057802 */ /* 0x000fe40000000f00 */
[----:B------:R-:W-:Y:S02]  /*1a580*/  SHF.R.S32.HI R3, RZ, 0x1f, R26 ;  /* 0x0000001fff037819 */ /* 0x000fe4000001141a */
[----:B------:R-:W-:Y:S02]  /*1a590*/  FSETP.NE.FTZ.AND P1, PT, R20, RZ, PT ;  /* 0x000000ff1400720b */ /* 0x000fe40003f35000 */
[----:B------:R-:W-:Y:S01]  /*1a5a0*/  LEA.HI R3, R3, R26, RZ, 0x3 ;  /* 0x0000001a03037211 */ /* 0x000fe200078f18ff */
[----:B------:R-:W3:Y:S01]  /*1a5b0*/  @P2 MUFU.RCP R4, R19 ;  /* 0x0000001300042308 */ /* 0x000ee20000001000 */
[----:B--2---:R-:W-:Y:S02]  /*1a5c0*/  FMUL.FTZ R0, R0, UR6 ;  /* 0x0000000600007c20 */ /* 0x004fe40008410000 */
[----:B------:R-:W-:-:S02]  /*1a5d0*/  LOP3.LUT R3, R3, 0xfffffff8, RZ, 0xc0, !PT ;  /* 0xfffffff803037812 */ /* 0x000fc400078ec0ff */
[C---:B------:R-:W-:Y:S01]  /*1a5e0*/  FMUL.FTZ R160, R0.reuse, R160 ;  /* 0x000000a000a07220 */ /* 0x040fe20000410000 */
[C---:B------:R-:W-:Y:S01]  /*1a5f0*/  FMUL.FTZ R161, R0.reuse, R161 ;  /* 0x000000a100a17220 */ /* 0x040fe20000410000 */
[----:B------:R-:W-:Y:S01]  /*1a600*/  FMUL.FTZ R148, R0, R148 ;  /* 0x0000009400947220 */ /* 0x000fe20000410000 */
[----:B------:R-:W-:Y:S02]  /*1a610*/  IMAD.IADD R3, R26, 0x1, -R3 ;  /* 0x000000011a037824 */ /* 0x000fe400078e0a03 */
[----:B-1----:R-:W-:Y:S01]  /*1a620*/  FMUL.FTZ R2, R2, UR6 ;  /* 0x0000000602027c20 */ /* 0x002fe20008410000 */
[----:B------:R-:W1:Y:S01]  /*1a630*/  @P1 MUFU.RCP R5, R20 ;  /* 0x0000001400051308 */ /* 0x000e620000001000 */
[C---:B------:R-:W-:Y:S01]  /*1a640*/  FMUL.FTZ R149, R0.reuse, R149 ;  /* 0x0000009500957220 */ /* 0x040fe20000410000 */
[C---:B------:R-:W-:Y:S01]  /*1a650*/  FMUL.FTZ R144, R0.reuse, R144 ;  /* 0x0000009000907220 */ /* 0x040fe20000410000 */
[C---:B------:R-:W-:Y:S01]  /*1a660*/  FMUL.FTZ R9, R0.reuse, R145 ;  /* 0x0000009100097220 */ /* 0x040fe20000410000 */
[C---:B------:R-:W-:Y:S01]  /*1a670*/  FMUL.FTZ R140, R0.reuse, R140 ;  /* 0x0000008c008c7220 */ /* 0x040fe20000410000 */
[----:B------:R-:W-:Y:S01]  /*1a680*/  FMUL.FTZ R141, R0, R141 ;  /* 0x0000008d008d7220 */ /* 0x000fe20000410000 */
[----:B------:R-:W-:Y:S01]  /*1a690*/  FMUL.FTZ R162, R2, R162 ;  /* 0x000000a202a27220 */ /* 0x000fe20000410000 */
[----:B---3--:R-:W-:Y:S01]  /*1a6a0*/  FMUL.FTZ R0, R4, UR6 ;  /* 0x0000000604007c20 */ /* 0x008fe20008410000 */
[C---:B------:R-:W-:Y:S01]  /*1a6b0*/  FMUL.FTZ R6, R2.reuse, R163 ;  /* 0x000000a302067220 */ /* 0x040fe20000410000 */
[C---:B------:R-:W-:Y:S01]  /*1a6c0*/  FMUL.FTZ R150, R2.reuse, R150 ;  /* 0x0000009602967220 */ /* 0x040fe20000410000 */
[C---:B------:R-:W-:Y:S01]  /*1a6d0*/  FMUL.FTZ R151, R2.reuse, R151 ;  /* 0x0000009702977220 */ /* 0x040fe20000410000 */
[C---:B------:R-:W-:Y:S01]  /*1a6e0*/  FMUL.FTZ R146, R2.reuse, R146 ;  /* 0x0000009202927220 */ /* 0x040fe20000410000 */
[C---:B------:R-:W-:Y:S01]  /*1a6f0*/  FMUL.FTZ R147, R2.reuse, R147 ;  /* 0x0000009302937220 */ /* 0x040fe20000410000 */
[C---:B------:R-:W-:Y:S01]  /*1a700*/  FMUL.FTZ R142, R2.reuse, R142 ;  /* 0x0000008e028e7220 */ /* 0x040fe20000410000 */
[----:B------:R-:W-:Y:S01]  /*1a710*/  FMUL.FTZ R143, R2, R143 ;  /* 0x0000008f028f7220 */ /* 0x000fe20000410000 */
[----:B------:R-:W-:Y:S01]  /*1a720*/  LOP3.LUT R4, R7, 0xfffffffc, RZ, 0xc0, !PT ;  /* 0xfffffffc07047812 */ /* 0x000fe200078ec0ff */
[C---:B------:R-:W-:Y:S01]  /*1a730*/  FMUL.FTZ R168, R0.reuse, R168 ;  /* 0x000000a800a87220 */ /* 0x040fe20000410000 */
[----:B------:R-:W-:Y:S01]  /*1a740*/  LEA.HI R2, R3, R3, RZ, 0x1 ;  /* 0x0000000303027211 */ /* 0x000fe200078f08ff */
[C---:B------:R-:W-:Y:S01]  /*1a750*/  FMUL.FTZ R169, R0.reuse, R169 ;  /* 0x000000a900a97220 */ /* 0x040fe20000410000 */
[C---:B------:R-:W-:Y:S01]  /*1a760*/  FMUL.FTZ R164, R0.reuse, R164 ;  /* 0x000000a400a47220 */ /* 0x040fe20000410000 */
[C---:B------:R-:W-:Y:S01]  /*1a770*/  FMUL.FTZ R11, R0.reuse, R165 ;  /* 0x000000a5000b7220 */ /* 0x040fe20000410000 */
[C---:B------:R-:W-:Y:S01]  /*1a780*/  FMUL.FTZ R156, R0.reuse, R156 ;  /* 0x0000009c009c7220 */ /* 0x040fe20000410000 */
[C---:B------:R-:W-:Y:S01]  /*1a790*/  FMUL.FTZ R157, R0.reuse, R157 ;  /* 0x0000009d009d7220 */ /* 0x040fe20000410000 */
[C---:B------:R-:W-:Y:S01]  /*1a7a0*/  FMUL.FTZ R152, R0.reuse, R152 ;  /* 0x0000009800987220 */ /* 0x040fe20000410000 */
[----:B------:R-:W-:Y:S01]  /*1a7b0*/  FMUL.FTZ R13, R0, R153 ;  /* 0x00000099000d7220 */ /* 0x000fe20000410000 */
[----:B-1----:R-:W-:Y:S01]  /*1a7c0*/  FMUL.FTZ R0, R5, UR6 ;  /* 0x0000000605007c20 */ /* 0x002fe20008410000 */
[----:B------:R-:W-:Y:S01]  /*1a7d0*/  IADD3 R5, -R4, R22, RZ ;  /* 0x0000001604057210 */ /* 0x000fe20007ffe1ff */
[----:B------:R-:W-:Y:S01]  /*1a7e0*/  UMOV UR6, 0x400 ;  /* 0x0000040000067882 */ /* 0x000fe20000000000 */
[----:B------:R-:W-:Y:S01]  /*1a7f0*/  LOP3.LUT R4, R2, 0x3fffffe, RZ, 0xc0, !PT ;  /* 0x03fffffe02047812 */ /* 0x000fe200078ec0ff */
[----:B------:R-:W-:Y:S01]  /*1a800*/  ULEA UR4, UR4, UR6, 0x18 ;  /* 0x0000000604047291 */ /* 0x000fe2000f8ec03f */
[----:B------:R-:W-:Y:S01]  /*1a810*/  SHF.R.S32.HI R8, RZ, 0x1, R2 ;  /* 0x00000001ff087819 */ /* 0x000fe20000011402 */
[C---:B------:R-:W-:Y:S01]  /*1a820*/  FMUL.FTZ R170, R0.reuse, R170 ;  /* 0x000000aa00aa7220 */ /* 0x040fe20000410000 */
[----:B------:R-:W-:Y:S01]  /*1a830*/  FMUL.FTZ R14, R0, R171 ;  /* 0x000000ab000e7220 */ /* 0x000fe20000410000 */
[----:B------:R-:W-:Y:S01]  /*1a840*/  IMAD.IADD R4, R3, 0x1, -R4 ;  /* 0x0000000103047824 */ /* 0x000fe200078e0a04 */
[----:B------:R-:W-:Y:S01]  /*1a850*/  LEA R3, R16, R5, 0x8 ;  /* 0x0000000510037211 */ /* 0x000fe200078e40ff */
[----:B------:R-:W-:Y:S01]  /*1a860*/  FMUL.FTZ R166, R0, R166 ;  /* 0x000000a600a67220 */ /* 0x000fe20000410000 */
[----:B------:R-:W-:Y:S01]  /*1a870*/  SHF.L.U32 R2, R8, 0x6, RZ ;  /* 0x0000000608027819 */ /* 0x000fe200000006ff */
[C---:B------:R-:W-:Y:S01]  /*1a880*/  FMUL.FTZ R10, R0.reuse, R167 ;  /* 0x000000a7000a7220 */ /* 0x040fe20000410000 */
[----:B------:R-:W-:Y:S01]  /*1a890*/  FMUL.FTZ R158, R0, R158 ;  /* 0x0000009e009e7220 */ /* 0x000fe20000410000 */
[----:B------:R-:W-:Y:S01]  /*1a8a0*/  IMAD R3, R4, 0x10, R3 ;  /* 0x0000001004037824 */ /* 0x000fe200078e0203 */
[----:B------:R-:W-:Y:S01]  /*1a8b0*/  LOP3.LUT R2, R2, 0xc0, RZ, 0xc0, !PT ;  /* 0x000000c002027812 */ /* 0x000fe200078ec0ff */
[----:B------:R-:W-:Y:S01]  /*1a8c0*/  FMUL.FTZ R159, R0, R159 ;  /* 0x0000009f009f7220 */ /* 0x000fe20000410000 */
[----:B------:R-:W-:Y:S01]  /*1a8d0*/  LOP3.LUT R4, R8, 0x1, RZ, 0xc0, !PT ;  /* 0x0000000108047812 */ /* 0x000fe200078ec0ff */
[----:B------:R-:W-:Y:S01]  /*1a8e0*/  FMUL.FTZ R154, R0, R154 ;  /* 0x0000009a009a7220 */ /* 0x000fe20000410000 */
[----:B------:R-:W-:Y:S01]  /*1a8f0*/  LEA.HI R2, R2, R2, RZ, 0x1d ;  /* 0x0000000202027211 */ /* 0x000fe200078fe8ff */
[----:B------:R-:W-:Y:S01]  /*1a900*/  FMUL.FTZ R12, R0, R155 ;  /* 0x0000009b000c7220 */ /* 0x000fe20000410000 */
[----:B------:R-:W-:Y:S01]  /*1a910*/  ISETP.NE.U32.AND P0, PT, R4, 0x1, PT ;  /* 0x000000010400780c */ /* 0x000fe20003f05070 */
[----:B------:R-:W-:Y:S01]  /*1a920*/  @UP0 ULDC.64 UR6, c[0x0][0x298] ;  /* 0x0000a60000060ab9 */ /* 0x000fe20000000a00 */
[----:B------:R-:W-:Y:S01]  /*1a930*/  LEA R2, R3, R2, 0x1 ;  /* 0x0000000203027211 */ /* 0x000fe200078e08ff */
[----:B------:R-:W-:Y:S01]  /*1a940*/  @UP0 UIMAD.WIDE.U32 UR10, UR12, UR6, URZ ;  /* 0x000000060c0a02a5 */ /* 0x000fe2000f8e003f */
[----:B------:R-:W-:-:S02]  /*1a950*/  SEL R15, R15, 0xfffffff0, P0 ;  /* 0xfffffff00f0f7807 */ /* 0x000fc40000000000 */
[----:B------:R-:W-:Y:S02]  /*1a960*/  PLOP3.LUT P0, PT, PT, PT, UP0, 0x80, 0x0 ;  /* 0x000000000000781c */ /* 0x000fe40003f0f008 */
[----:B------:R-:W-:Y:S02]  /*1a970*/  LOP3.LUT P5, RZ, R8, 0x2, RZ, 0xc0, !PT ;  /* 0x0000000208ff7812 */ /* 0x000fe400078ac0ff */
[----:B------:R-:W-:Y:S01]  /*1a980*/  LEA R0, R2, UR4, 0x1 ;  /* 0x0000000402007c11 */ /* 0x000fe2000f8e08ff */
[----:B------:R-:W-:Y:S01]  /*1a990*/  @UP0 UIMAD UR4, UR12, UR7, UR11 ;  /* 0x000000070c0402a4 */ /* 0x000fe2000f8e020b */
[----:B------:R-:W-:Y:S02]  /*1a9a0*/  F2FP.F16.F32.PACK_AB R7, R161, R160 ;  /* 0x000000a0a107723e */ /* 0x000fe400000000ff */
[----:B------:R-:W-:Y:S01]  /*1a9b0*/  F2FP.F16.F32.PACK_AB R6, R6, R162 ;  /* 0x000000a20606723e */ /* 0x000fe200000000ff */
[----:B------:R-:W-:Y:S01]  /*1a9c0*/  IMAD.IADD R3, R0, 0x1, R15 ;  /* 0x0000000100037824 */ /* 0x000fe200078e020f */
[----:B------:R-:W-:Y:S01]  /*1a9d0*/  F2FP.F16.F32.PACK_AB R4, R149, R148 ;  /* 0x000000949504723e */ /* 0x000fe200000000ff */
[----:B------:R1:W-:Y:S01]  /*1a9e0*/  STS [R0], R7 ;  /* 0x0000000700007388 */ /* 0x0003e20000000800 */
[----:B------:R-:W-:-:S02]  /*1a9f0*/  F2FP.F16.F32.PACK_AB R2, R151, R150 ;  /* 0x000000969702723e */ /* 0x000fc400000000ff */
[----:B------:R-:W-:Y:S01]  /*1aa00*/  F2FP.F16.F32.PACK_AB R5, R169, R168 ;  /* 0x000000a8a905723e */ /* 0x000fe200000000ff */
[----:B------:R2:W-:Y:S01]  /*1aa10*/  STS [R0+0x200], R6 ;  /* 0x0002000600007388 */ /* 0x0005e20000000800 */
[----:B------:R-:W-:Y:S02]  /*1aa20*/  F2FP.F16.F32.PACK_AB R14, R14, R170 ;  /* 0x000000aa0e0e723e */ /* 0x000fe400000000ff */
[----:B------:R-:W-:Y:S01]  /*1aa30*/  F2FP.F16.F32.PACK_AB R11, R11, R164 ;  /* 0x000000a40b0b723e */ /* 0x000fe200000000ff */
[----:B------:R3:W-:Y:S01]  /*1aa40*/  STS [R3], R4 ;  /* 0x0000000403007388 */ /* 0x0007e20000000800 */
[----:B------:R-:W-:Y:S02]  /*1aa50*/  F2FP.F16.F32.PACK_AB R10, R10, R166 ;  /* 0x000000a60a0a723e */ /* 0x000fe400000000ff */
[----:B------:R-:W-:Y:S01]  /*1aa60*/  F2FP.F16.F32.PACK_AB R9, R9, R144 ;  /* 0x000000900909723e */ /* 0x000fe200000000ff */
[----:B------:R4:W-:Y:S01]  /*1aa70*/  STS [R3+0x200], R2 ;  /* 0x0002000203007388 */ /* 0x0009e20000000800 */
[----:B------:R-:W-:-:S02]  /*1aa80*/  F2FP.F16.F32.PACK_AB R8, R147, R146 ;  /* 0x000000929308723e */ /* 0x000fc400000000ff */
[----:B------:R-:W-:Y:S01]  /*1aa90*/  F2FP.F16.F32.PACK_AB R13, R13, R152 ;  /* 0x000000980d0d723e */ /* 0x000fe200000000ff */
[----:B------:R4:W-:Y:S01]  /*1aaa0*/  STS [R0+0x1000], R5 ;  /* 0x0010000500007388 */ /* 0x0009e20000000800 */
[----:B------:R-:W-:Y:S02]  /*1aab0*/  F2FP.F16.F32.PACK_AB R12, R12, R154 ;  /* 0x0000009a0c0c723e */ /* 0x000fe400000000ff */
[----:B-1----:R-:W-:Y:S02]  /*1aac0*/  F2FP.F16.F32.PACK_AB R7, R157, R156 ;  /* 0x0000009c9d07723e */ /* 0x002fe400000000ff */
[----:B--2---:R-:W-:Y:S02]  /*1aad0*/  F2FP.F16.F32.PACK_AB R6, R159, R158 ;  /* 0x0000009e9f06723e */ /* 0x004fe400000000ff */
[----:B---3--:R-:W-:Y:S02]  /*1aae0*/  F2FP.F16.F32.PACK_AB R4, R143, R142 ;  /* 0x0000008e8f04723e */ /* 0x008fe400000000ff */
[----:B----4-:R-:W-:-:S02]  /*1aaf0*/  IADD3 R2, R0, 0x20, RZ ;  /* 0x0000002000027810 */ /* 0x010fc40007ffe0ff */
[----:B------:R-:W-:Y:S02]  /*1ab00*/  @P5 IADD3 R2, R0, -0x20, RZ ;  /* 0xffffffe000025810 */ /* 0x000fe40007ffe0ff */
[----:B------:R-:W-:Y:S01]  /*1ab10*/  F2FP.F16.F32.PACK_AB R5, R141, R140 ;  /* 0x0000008c8d05723e */ /* 0x000fe200000000ff */
[----:B------:R-:W-:Y:S06]  /*1ab20*/  @P0 BRA `(.L_x_226) ;  /* 0x00000000001c0947 */ /* 0x000fec0003800000 */
[----:B------:R-:W1:Y:S01]  /*1ab30*/  S2UR UR8, SR_CTAID.Y ;  /* 0x00000000000879c3 */ /* 0x000e620000002600 */
[----:B------:R-:W-:Y:S01]  /*1ab40*/  ULDC.64 UR6, c[0x0][0x290] ;  /* 0x0000a40000067ab9 */ /* 0x000fe20000000a00 */
[----:B-1----:R-:W-:Y:S02]  /*1ab50*/  USHF.R.S32.HI UR4, URZ, 0x1f, UR8 ;  /* 0x0000001f3f047899 */ /* 0x002fe40008011408 */
[----:B------:R-:W-:Y:S02]  /*1ab60*/  UIMAD.WIDE.U32 UR10, UR8, UR6, URZ ;  /* 0x00000006080a72a5 */ /* 0x000fe4000f8e003f */
[----:B------:R-:W-:-:S04]  /*1ab70*/  UIMAD UR4, UR4, UR6, URZ ;  /* 0x00000006040472a4 */ /* 0x000fc8000f8e023f */
[----:B------:R-:W-:-:S04]  /*1ab80*/  UIMAD UR4, UR8, UR7, UR4 ;  /* 0x00000007080472a4 */ /* 0x000fc8000f8e0204 */
[----:B------:R-:W-:-:S12]  /*1ab90*/  UIADD3 UR4, UR11, UR4, URZ ;  /* 0x000000040b047290 */ /* 0x000fd8000fffe03f */
.L_x_226:
[----:B------:R-:W-:Y:S01]  /*1aba0*/  ULDC.U8 UR6, c[0x0][0x3d9] ;  /* 0x0000f64000067ab9 */ /* 0x000fe20000000000 */
[----:B------:R1:W-:Y:S01]  /*1abb0*/  STS [R0+0x1200], R14 ;  /* 0x0012000e00007388 */ /* 0x0003e20000000800 */
[----:B------:R-:W-:Y:S01]  /*1abc0*/  ISETP.NE.AND P0, PT, RZ, UR6, PT ;  /* 0x00000006ff007c0c */ /* 0x000fe2000bf05270 */
[----:B------:R-:W-:Y:S02]  /*1abd0*/  ULDC.U8 UR8, c[0x0][0x3d8] ;  /* 0x0000f60000087ab9 */ /* 0x000fe40000000000 */
[----:B------:R2:W-:Y:S01]  /*1abe0*/  STS [R3+0x1000], R11 ;  /* 0x0010000b03007388 */ /* 0x0005e20000000800 */
[----:B------:R-:W-:-:S03]  /*1abf0*/  ISETP.NE.AND P6, PT, RZ, UR8, PT ;  /* 0x00000008ff007c0c */ /* 0x000fc6000bfc5270 */
[----:B------:R3:W-:Y:S01]  /*1ac00*/  STS [R3+0x1200], R10 ;  /* 0x0012000a03007388 */ /* 0x0007e20000000800 */
[----:B------:R-:W-:-:S03]  /*1ac10*/  ISETP.EQ.AND P6, PT, RZ, UR6, P6 ;  /* 0x00000006ff007c0c */ /* 0x000fc6000b7c2270 */
[----:B------:R-:W-:Y:S04]  /*1ac20*/  STS [R2], R9 ;  /* 0x0000000902007388 */ /* 0x000fe80000000800 */
[----:B------:R4:W-:Y:S01]  /*1ac30*/  STS [R2+0x200], R8 ;  /* 0x0002000802007388 */ /* 0x0009e20000000800 */
[----:B------:R-:W4:Y:S05]  /*1ac40*/  S2R R32, SR_CTAID.Z ;  /* 0x0000000000207919 */ /* 0x000f2a0000002700 */
[----:B------:R-:W-:Y:S01]  /*1ac50*/  @!P6 PLOP3.LUT P5, PT, PT, PT, PT, 0x8, 0x0 ;  /* 0x000000000000e81c */ /* 0x000fe20003fae170 */
[----:B------:R-:W4:Y:S01]  /*1ac60*/  S2R R24, SR_CTAID.X ;  /* 0x0000000000187919 */ /* 0x000f220000002500 */
[----:B-1----:R-:W-:Y:S01]  /*1ac70*/  IMAD.IADD R0, R15, 0x1, R2 ;  /* 0x000000010f007824 */ /* 0x002fe200078e0202 */
[----:B------:R-:W1:Y:S01]  /*1ac80*/  S2R R27, SR_TID.X ;  /* 0x00000000001b7919 */ /* 0x000e620000002100 */
[----:B--2---:R-:W2:Y:S03]  /*1ac90*/  @P4 LDC R11, c[0x0][0x2e8] ;  /* 0x0000ba00ff0b4b82 */ /* 0x004ea60000000800 */
[----:B------:R5:W-:Y:S04]  /*1aca0*/  STS [R0], R5 ;  /* 0x0000000500007388 */ /* 0x000be80000000800 */
[----:B------:R1:W-:Y:S01]  /*1acb0*/  STS [R0+0x200], R4 ;  /* 0x0002000400007388 */ /* 0x0003e20000000800 */
[----:B---3--:R-:W3:Y:S03]  /*1acc0*/  @P3 LDC R10, c[0x0][0x2e8] ;  /* 0x0000ba00ff0a3b82 */ /* 0x008ee60000000800 */
[----:B------:R1:W-:Y:S04]  /*1acd0*/  STS [R2+0x1000], R7 ;  /* 0x0010000702007388 */ /* 0x0003e80000000800 */
[----:B------:R1:W-:Y:S01]  /*1ace0*/  STS [R2+0x1200], R6 ;  /* 0x0012000602007388 */ /* 0x0003e20000000800 */
[----:B----4-:R-:W4:Y:S03]  /*1acf0*/  S2R R8, SR_CTAID.Y ;  /* 0x0000000000087919 */ /* 0x010f260000002600 */
[----:B------:R-:W-:Y:S04]  /*1ad00*/  STS [R0+0x1000], R13 ;  /* 0x0010000d00007388 */ /* 0x000fe80000000800 */
[----:B------:R4:W-:Y:S01]  /*1ad10*/  STS [R0+0x1200], R12 ;  /* 0x0012000c00007388 */ /* 0x0009e20000000800 */
[----:B-----5:R2:W2:Y:S01]  /*1ad20*/  @P4 MUFU.LG2 R5, R17 ;  /* 0x0000001100054308 */ /* 0x0204a20000000c00 */
[----:B-1----:R-:W-:-:S07]  /*1ad30*/  @P0 IMAD.MOV.U32 R4, RZ, RZ, 0x1 ;  /* 0x00000001ff040424 */ /* 0x002fce00078e00ff */
[----:B------:R1:W1:Y:S01]  /*1ad40*/  @P3 MUFU.LG2 R7, R18 ;  /* 0x0000001200073308 */ /* 0x0002620000000c00 */
[----:B------:R-:W4:Y:S08]  /*1ad50*/  @P0 LDC.64 R2, c[0x0][0x2c0] ;  /* 0x0000b000ff020b82 */ /* 0x000f300000000a00 */
[----:B------:R-:W1:Y:S01]  /*1ad60*/  @P0 LDC R6, c[0x0][0x2c0] ;  /* 0x0000b000ff060b82 */ /* 0x000e620000000800 */
[----:B----4-:R-:W-:Y:S01]  /*1ad70*/  @P0 IMAD R0, R3, R2, RZ ;  /* 0x0000000203000224 */ /* 0x010fe200078e02ff */
[----:B------:R-:W-:Y:S01]  /*1ad80*/  @!P6 CS2R R2, SRZ ;  /* 0x000000000002e805 */ /* 0x000fe2000001ff00 */
[----:B--23--:R-:W-:Y:S06]  /*1ad90*/  @!P6 BRA `(.L_x_227) ;  /* 0x000000000020e947 */ /* 0x00cfec0003800000 */
[----:B------:R-:W2:Y:S01]  /*1ada0*/  S2UR UR6, SR_CTAID.Y ;  /* 0x00000000000679c3 */ /* 0x000ea20000002600 */
[----:B------:R-:W-:Y:S01]  /*1adb0*/  ULDC UR7, c[0x0][0x2c4] ;  /* 0x0000b10000077ab9 */ /* 0x000fe20000000800 */
[----:B------:R-:W-:Y:S01]  /*1adc0*/  PLOP3.LUT P5, PT, PT, PT, PT, 0x80, 0x0 ;  /* 0x000000000000781c */ /* 0x000fe20003faf070 */
[----:B--2---:R-:W-:-:S04]  /*1add0*/  UIMAD UR6, UR6, UR7, URZ ;  /* 0x00000007060672a4 */ /* 0x004fc8000f8e023f */
[----:B------:R-:W-:-:S04]  /*1ade0*/  USEL UR12, UR6, UR12, !UP0 ;  /* 0x0000000c060c7287 */ /* 0x000fc8000c000000 */
[----:B------:R-:W-:Y:S02]  /*1adf0*/  USHF.R.S32.HI UR6, URZ, 0x1f, UR12 ;  /* 0x0000001f3f067899 */ /* 0x000fe4000801140c */
[----:B------:R-:W-:-:S04]  /*1ae00*/  IMAD.U32 R2, RZ, RZ, UR12 ;  /* 0x0000000cff027e24 */ /* 0x000fc8000f8e00ff */
[----:B------:R-:W-:Y:S02]  /*1ae10*/  MOV R3, UR6 ;  /* 0x0000000600037c02 */ /* 0x000fe40008000f00 */
.L_x_227:
[----:B------:R-:W-:Y:S05]  /*1ae20*/  @P0 BRA `(.L_x_228) ;  /* 0x0000000000180947 */ /* 0x000fea0003800000 */
[----:B------:R-:W2:Y:S01]  /*1ae30*/  LDC R0, c[0x0][0x2c4] ;  /* 0x0000b100ff007b82 */ /* 0x000ea20000000800 */
[----:B------:R-:W-:Y:S02]  /*1ae40*/  ISETP.NE.AND P0, PT, RZ, UR8, PT ;  /* 0x00000008ff007c0c */ /* 0x000fe4000bf05270 */
[----:B-1----:R-:W-:-:S05]  /*1ae50*/  MOV R6, 0x1 ;  /* 0x0000000100067802 */ /* 0x002fca0000000f00 */
[----:B------:R-:W1:Y:S08]  /*1ae60*/  LDC R4, c[0x0][0x270] ;  /* 0x00009c00ff047b82 */ /* 0x000e700000000800 */
[----:B--2---:R-:W1:Y:S02]  /*1ae70*/  @P0 LDC R0, c[0x0][0x2e4] ;  /* 0x0000b900ff000b82 */ /* 0x004e640000000800 */
[----:B-1----:R-:W-:-:S07]  /*1ae80*/  IMAD R4, R0, R4, RZ ;  /* 0x0000000400047224 */ /* 0x002fce00078e02ff */
.L_x_228:
[----:B------:R-:W-:Y:S01]  /*1ae90*/  BAR.SYNC.DEFER_BLOCKING 0x0 ;  /* 0x0000000000007b1d */ /* 0x000fe20000010000 */
[----:B------:R-:W-:Y:S01]  /*1aea0*/  LOP3.LUT R9, R21, 0xffffffe0, RZ, 0xc0, !PT ;  /* 0xffffffe015097812 */ /* 0x000fe200078ec0ff */
[----:B------:R-:W-:Y:S02]  /*1aeb0*/  IMAD R4, R8, R4, RZ ;  /* 0x0000000408047224 */ /* 0x000fe400078e02ff */
[----:B------:R-:W-:Y:S01]  /*1aec0*/  @P4 FMUL.FTZ R8, R5, 0.69314718246459960938 ;  /* 0x3f31721805084820 */ /* 0x000fe20000410000 */
[----:B-1----:R-:W-:Y:S01]  /*1aed0*/  @P3 FMUL.FTZ R7, R7, 0.69314718246459960938 ;  /* 0x3f31721807073820 */ /* 0x002fe20000410000 */
[----:B------:R-:W-:Y:S02]  /*1aee0*/  IADD3 R9, -R9, R22, RZ ;  /* 0x0000001609097210 */ /* 0x000fe40007ffe1ff */
[----:B------:R-:W1:Y:S01]  /*1aef0*/  @P2 LDC R15, c[0x0][0x2e8] ;  /* 0x0000ba00ff0f2b82 */ /* 0x000e620000000800 */
[----:B------:R-:W2:Y:S01]  /*1af00*/  @P2 MUFU.LG2 R13, R19 ;  /* 0x00000013000d2308 */ /* 0x000ea20000000c00 */
[----:B------:R-:W-:Y:S01]  /*1af10*/  SEL R5, R4, RZ, !P5 ;  /* 0x000000ff04057207 */ /* 0x000fe20006800000 */
[----:B------:R-:W-:Y:S01]  /*1af20*/  IMAD R4, R24, R6, RZ ;  /* 0x0000000618047224 */ /* 0x000fe200078e02ff */
[----:B------:R-:W-:Y:S01]  /*1af30*/  LOP3.LUT P0, RZ, R9, 0x3, RZ, 0xc0, !PT ;  /* 0x0000000309ff7812 */ /* 0x000fe2000780c0ff */
[----:B------:R-:W-:Y:S01]  /*1af40*/  BSSY B0, `(.L_x_229) ;  /* 0x0000048000007945 */ /* 0x000fe20003800000 */
[----:B------:R-:W-:Y:S01]  /*1af50*/  MOV R23, 0x7f800000 ;  /* 0x7f80000000177802 */ /* 0x000fe20000000f00 */
[----:B------:R-:W-:Y:S01]  /*1af60*/  @P3 FFMA.FTZ R23, R137, R10, R7 ;  /* 0x0000000a89173223 */ /* 0x000fe20000010007 */
[----:B------:R-:W3:Y:S01]  /*1af70*/  @P1 LDC R14, c[0x0][0x2e8] ;  /* 0x0000ba00ff0e1b82 */ /* 0x000ee20000000800 */
[----:B------:R-:W4:Y:S01]  /*1af80*/  @P1 MUFU.LG2 R12, R20 ;  /* 0x00000014000c1308 */ /* 0x000f220000000c00 */
[----:B------:R-:W-:Y:S01]  /*1af90*/  IMAD R0, R32, R0, R5 ;  /* 0x0000000020007224 */ /* 0x000fe200078e0205 */
[----:B------:R-:W-:Y:S01]  /*1afa0*/  SHF.R.S32.HI R25, RZ, 0x1f, R27 ;  /* 0x0000001fff197819 */ /* 0x000fe2000001141b */
[----:B------:R-:W-:Y:S01]  /*1afb0*/  IMAD.SHL.U32 R7, R4, 0x80, RZ ;  /* 0x0000008004077824 */ /* 0x000fe200078e00ff */
[----:B------:R-:W-:Y:S01]  /*1afc0*/  MOV R22, 0x7f800000 ;  /* 0x7f80000000167802 */ /* 0x000fe20000000f00 */
[----:B------:R-:W-:Y:S01]  /*1afd0*/  @P4 FFMA.FTZ R22, R138, R11, R8 ;  /* 0x0000000b8a164223 */ /* 0x000fe20000010008 */
[----:B------:R-:W-:-:S02]  /*1afe0*/  LEA.HI R25, R25, R27, RZ, 0x2 ;  /* 0x0000001b19197211 */ /* 0x000fc400078f10ff */
[--C-:B------:R-:W-:Y:S01]  /*1aff0*/  IADD3 R10, P4, P3, R7, R2, R0.reuse ;  /* 0x00000002070a7210 */ /* 0x100fe20007b9e000 */
[----:B------:R1:W3:Y:S01]  /*1b000*/  LDS.128 R28, [R217+0x1800] ;  /* 0x00180000d91c7984 */ /* 0x0002e20000000c00 */
[----:B--2---:R-:W-:Y:S01]  /*1b010*/  @P2 FMUL.FTZ R5, R13, 0.69314718246459960938 ;  /* 0x3f3172180d052820 */ /* 0x004fe20000410000 */
[----:B------:R-:W-:Y:S02]  /*1b020*/  SHF.R.S32.HI R9, RZ, 0x1f, R7 ;  /* 0x0000001fff097819 */ /* 0x000fe40000011407 */
[----:B------:R-:W-:Y:S02]  /*1b030*/  SHF.R.S32.HI R0, RZ, 0x1f, R0 ;  /* 0x0000001fff007819 */ /* 0x000fe40000011400 */
[----:B------:R-:W-:Y:S01]  /*1b040*/  MOV R21, 0x7f800000 ;  /* 0x7f80000000157802 */ /* 0x000fe20000000f00 */
[----:B----4-:R-:W-:Y:S01]  /*1b050*/  @P1 FMUL.FTZ R4, R12, 0.69314718246459960938 ;  /* 0x3f3172180c041820 */ /* 0x010fe20000410000 */
[----:B------:R-:W-:Y:S02]  /*1b060*/  IMAD.MOV.U32 R20, RZ, RZ, 0x7f800000 ;  /* 0x7f800000ff147424 */ /* 0x000fe400078e00ff */
[----:B-1----:R-:W-:Y:S01]  /*1b070*/  @P2 FFMA.FTZ R20, R136, R15, R5 ;  /* 0x0000000f88142223 */ /* 0x002fe20000010005 */
[----:B------:R-:W-:-:S02]  /*1b080*/  LOP3.LUT R24, R25, 0xfffffffc, RZ, 0xc0, !PT ;  /* 0xfffffffc19187812 */ /* 0x000fc400078ec0ff */
[----:B------:R-:W-:Y:S01]  /*1b090*/  IADD3.X R9, R9, R3, R0, P4, P3 ;  /* 0x0000000309097210 */ /* 0x000fe200027e6400 */
[----:B---3--:R-:W-:Y:S01]  /*1b0a0*/  @P1 FFMA.FTZ R21, R133, R14, R4 ;  /* 0x0000000e85151223 */ /* 0x008fe20000010004 */
[----:B------:R-:W-:Y:S06]  /*1b0b0*/  @P0 BRA `(.L_x_230) ;  /* 0x0000000000c00947 */ /* 0x000fec0003800000 */
        /* <DEDUP_REMOVED lines=31> */
[----:B------:R-:W-:Y:S02]  /*1b2b0*/  @!P5 LEA.HI.X.SX32 R2, R2, R9, 0x1, P2 ;  /* 0x000000090202d211 */ /* 0x000fe400010f0eff */
[----:B------:R-:W-:-:S05]  /*1b2c0*/  @!P3 IADD3 R10, P0, R5, R10, RZ ;  /* 0x0000000a050ab210 */ /* 0x000fca0007f1e0ff */
        /* <DEDUP_REMOVED lines=15> */
.L_x_230:
[----:B------:R-:W-:Y:S05]  /*1b3c0*/  BSYNC B0 ;  /* 0x0000000000007941 */ /* 0x000fea0003800000 */
.L_x_229:
[----:B-1----:R-:W2:Y:S01]  /*1b3d0*/  LDL.LU.64 R8, [R1+0x70] ;  /* 0x0000700001087983 */ /* 0x002ea20000300a00 */
[----:B------:R-:W-:Y:S01]  /*1b3e0*/  SHF.R.S32.HI R2, RZ, 0x2, R25 ;  /* 0x00000002ff027819 */ /* 0x000fe20000011419 */
[----:B------:R-:W-:Y:S01]  /*1b3f0*/  IMAD.IADD R3, R27, 0x1, -R24 ;  /* 0x000000011b037824 */ /* 0x000fe200078e0a18 */
[----:B------:R-:W-:Y:S01]  /*1b400*/  ULDC UR6, c[0x0][0x2d0] ;  /* 0x0000b40000067ab9 */ /* 0x000fe20000000800 */
[----:B------:R1:W3:Y:S01]  /*1b410*/  LDS.128 R12, [R217] ;  /* 0x00000000d90c7984 */ /* 0x0002e20000000c00 */
[----:B------:R-:W-:Y:S01]  /*1b420*/  SHF.R.S32.HI R6, RZ, 0x1f, R32 ;  /* 0x0000001fff067819 */ /* 0x000fe20000011420 */
[C---:B------:R-:W-:Y:S01]  /*1b430*/  VIADD R0, R2.reuse, 0x20 ;  /* 0x0000002002007836 */ /* 0x040fe20000000000 */
[----:B------:R-:W-:Y:S01]  /*1b440*/  BSSY B0, `(.L_x_231) ;  /* 0x000001f000007945 */ /* 0x000fe20003800000 */
[----:B------:R-:W-:Y:S02]  /*1b450*/  IMAD.SHL.U32 R3, R3, 0x8, RZ ;  /* 0x0000000803037824 */ /* 0x000fe400078e00ff */
[----:B------:R-:W-:-:S03]  /*1b460*/  VIADD R5, R2, 0x40 ;  /* 0x0000004002057836 */ /* 0x000fc60000000000 */
[----:B------:R-:W-:Y:S02]  /*1b470*/  SHF.R.S32.HI R3, RZ, 0x1f, R3 ;  /* 0x0000001fff037819 */ /* 0x000fe40000011403 */
[C---:B--2---:R-:W-:Y:S01]  /*1b480*/  ISETP.GE.AND P4, PT, R8.reuse, UR6, PT ;  /* 0x0000000608007c0c */ /* 0x044fe2000bf86270 */
[----:B------:R-:W-:Y:S01]  /*1b490*/  ULDC.64 UR6, c[0x0][0x2a0] ;  /* 0x0000a80000067ab9 */ /* 0x000fe20000000a00 */
[----:B------:R-:W-:Y:S02]  /*1b4a0*/  IADD3 R4, P0, R8, UR10, RZ ;  /* 0x0000000a08047c10 */ /* 0x000fe4000ff1e0ff */
[----:B------:R-:W-:Y:S02]  /*1b4b0*/  ISETP.GE.OR P3, PT, R26, UR5, P4 ;  /* 0x000000051a007c0c */ /* 0x000fe4000a766670 */
[----:B------:R-:W-:Y:S01]  /*1b4c0*/  ISETP.GE.OR P2, PT, R0, UR5, P4 ;  /* 0x0000000500007c0c */ /* 0x000fe2000a746670 */
        /* <DEDUP_REMOVED lines=22> */
.L_x_232:
[----:B------:R-:W-:Y:S05]  /*1b630*/  BSYNC B0 ;  /* 0x0000000000007941 */ /* 0x000fea0003800000 */
.L_x_231:
        /* <DEDUP_REMOVED lines=16> */
.L_x_234:
[----:B------:R-:W-:Y:S05]  /*1b740*/  BSYNC B0 ;  /* 0x0000000000007941 */ /* 0x000fea0003800000 */
.L_x_233:
        /* <DEDUP_REMOVED lines=16> */
.L_x_236:
[----:B------:R-:W-:Y:S05]  /*1b850*/  BSYNC B0 ;  /* 0x0000000000007941 */ /* 0x000fea0003800000 */
.L_x_235:
        /* <DEDUP_REMOVED lines=15> */
.L_x_187:
[----:B------:R-:W-:Y:S01]  /*1b950*/  UISETP.NE.AND UP3, UPT, UR12, -0x1, UPT ;  /* 0xffffffff0c00788c */ /* 0x000fe2000bf65270 */
[----:B------:R-:W-:Y:S01]  /*1b960*/  LEA.HI R2, R17, R107, RZ, 0x2 ;  /* 0x0000006b11027211 */ /* 0x000fe200078f10ff */
[----:B------:R-:W-:Y:S01]  /*1b970*/  ULDC.U8 UR14, c[0x0][0x3d9] ;  /* 0x0000f640000e7ab9 */ /* 0x000fe20000000000 */
[----:B------:R-:W-:Y:S01]  /*1b980*/  UIADD3 UR24, -UR19, UR24, URZ ;  /* 0x0000001813187290 */ /* 0x000fe2000fffe13f */
[----:B------:R-:W-:Y:S01]  /*1b990*/  BSSY B0, `(.L_x_237) ;  /* 0x0000052000007945 */ /* 0x000fe20003800000 */
[----:B------:R-:W-:Y:S01]  /*1b9a0*/  UISETP.NE.AND UP2, UPT, UR14, URZ, UPT ;  /* 0x0000003f0e00728c */ /* 0x000fe2000bf45270 */
[----:B------:R-:W-:Y:S02]  /*1b9b0*/  LOP3.LUT R0, R2, 0xfffffffc, RZ, 0xc0, !PT ;  /* 0xfffffffc02007812 */ /* 0x000fe400078ec0ff */
[----:B------:R-:W-:-:S03]  /*1b9c0*/  SHF.R.S32.HI R2, RZ, 0x2, R2 ;  /* 0x00000002ff027819 */ /* 0x000fc60000011402 */
[----:B------:R-:W-:Y:S01]  /*1b9d0*/  @!UP3 USHF.R.S32.HI UR6, URZ, 0x1f, UR28 ;  /* 0x0000001f3f06b899 */ /* 0x000fe2000801141c */
[----:B------:R-:W-:Y:S01]  /*1b9e0*/  IMAD.IADD R0, R107, 0x1, -R0 ;  /* 0x000000016b007824 */ /* 0x000fe200078e0a00 */
[----:B------:R-:W-:Y:S01]  /*1b9f0*/  @UP3 ULDC.64 UR10, c[0x0][0x298] ;  /* 0x0000a600000a3ab9 */ /* 0x000fe20000000a00 */
[----:B------:R-:W-:Y:S01]  /*1ba00*/  @!UP3 ULDC.64 UR8, c[0x0][0x290] ;  /* 0x0000a4000008bab9 */ /* 0x000fe20000000a00 */
[----:B------:R-:W-:Y:S01]  /*1ba10*/  @UP3 UIMAD.WIDE.U32 UR16, UR12, UR10, URZ ;  /* 0x0000000a0c1032a5 */ /* 0x000fe2000f8e003f */
[----:B------:R-:W-:Y:S01]  /*1ba20*/  IMAD.SHL.U32 R4, R0, 0x8, RZ ;  /* 0x0000000800047824 */ /* 0x000fe200078e00ff */
[----:B------:R-:W-:Y:S01]  /*1ba30*/  @!UP3 UIMAD UR10, UR6, UR8, URZ ;  /* 0x00000008060ab2a4 */ /* 0x000fe2000f8e023f */
[C---:B------:R-:W-:Y:S01]  /*1ba40*/  VIADD R14, R2.reuse, 0x20 ;  /* 0x00000020020e7836 */ /* 0x040fe20000000000 */
[----:B------:R-:W-:Y:S01]  /*1ba50*/  @!UP3 UIMAD.WIDE.U32 UR20, UR28, UR8, URZ ;  /* 0x000000081c14b2a5 */ /* 0x000fe2000f8e003f */
[C---:B------:R-:W-:Y:S01]  /*1ba60*/  VIADD R15, R2.reuse, 0x40 ;  /* 0x00000040020f7836 */ /* 0x040fe20000000000 */
[----:B------:R-:W-:Y:S01]  /*1ba70*/  @!UP3 UIMAD UR10, UR28, UR9, UR10 ;  /* 0x000000091c0ab2a4 */ /* 0x000fe2000f8e020a */
[C---:B------:R-:W-:Y:S01]  /*1ba80*/  VIADD R16, R2.reuse, 0x60 ;  /* 0x0000006002107836 */ /* 0x040fe20000000000 */
[----:B------:R-:W-:Y:S01]  /*1ba90*/  @UP2 ULDC.64 UR6, c[0x0][0x2c0] ;  /* 0x0000b00000062ab9 */ /* 0x000fe20000000a00 */
[----:B------:R-:W-:Y:S01]  /*1baa0*/  ULDC.U8 UR9, c[0x0][0x3d8] ;  /* 0x0000f60000097ab9 */ /* 0x000fe20000000000 */
[----:B------:R-:W-:Y:S01]  /*1bab0*/  USHF.R.S32.HI UR8, URZ, 0x1f, UR4 ;  /* 0x0000001f3f087899 */ /* 0x000fe20008011404 */
[----:B------:R-:W-:Y:S01]  /*1bac0*/  ISETP.GE.AND P4, PT, R2, UR24, PT ;  /* 0x0000001802007c0c */ /* 0x000fe2000bf86270 */
[----:B------:R-:W-:Y:S01]  /*1bad0*/  @UP2 UIMAD UR15, UR7, UR6, URZ ;  /* 0x00000006070f22a4 */ /* 0x000fe2000f8e023f */
[----:B------:R-:W-:Y:S01]  /*1bae0*/  ISETP.GE.AND P3, PT, R14, UR24, PT ;  /* 0x000000180e007c0c */ /* 0x000fe2000bf66270 */
[----:B------:R-:W-:Y:S01]  /*1baf0*/  UISETP.NE.AND UP0, UPT, UR9, URZ, !UP2 ;  /* 0x0000003f0900728c */ /* 0x000fe2000d705270 */
[----:B------:R-:W-:Y:S01]  /*1bb00*/  ISETP.GE.AND P2, PT, R15, UR24, PT ;  /* 0x000000180f007c0c */ /* 0x000fe2000bf46270 */
[----:B------:R-:W-:Y:S01]  /*1bb10*/  ULDC.64 UR6, c[0x0][0x2a0] ;  /* 0x0000a80000067ab9 */ /* 0x000fe20000000a00 */
[----:B------:R-:W-:Y:S01]  /*1bb20*/  UISETP.NE.AND UP1, UPT, UR9, URZ, UPT ;  /* 0x0000003f0900728c */ /* 0x000fe2000bf25270 */
[----:B------:R-:W-:Y:S01]  /*1bb30*/  IMAD.U32 R3, RZ, RZ, UR6 ;  /* 0x00000006ff037e24 */ /* 0x000fe2000f8e00ff */
[----:B------:R-:W-:Y:S01]  /*1bb40*/  UIMAD UR8, UR8, UR6, URZ ;  /* 0x00000006080872a4 */ /* 0x000fe2000f8e023f */
[----:B------:R-:W-:Y:S01]  /*1bb50*/  ISETP.GE.AND P1, PT, R16, UR24, PT ;  /* 0x0000001810007c0c */ /* 0x000fe2000bf26270 */
[----:B------:R-:W-:Y:S01]  /*1bb60*/  UISETP.EQ.AND UP1, UPT, UR14, URZ, UP1 ;  /* 0x0000003f0e00728c */ /* 0x000fe20008f22270 */
[C---:B------:R-:W-:Y:S01]  /*1bb70*/  ISETP.NE.OR P4, PT, R0.reuse, RZ, P4 ;  /* 0x000000ff0000720c */ /* 0x040fe20002785670 */
[----:B------:R-:W-:Y:S01]  /*1bb80*/  UIMAD UR7, UR4, UR7, UR8 ;  /* 0x00000007040772a4 */ /* 0x000fe2000f8e0208 */
[C---:B------:R-:W-:Y:S01]  /*1bb90*/  ISETP.NE.OR P3, PT, R0.reuse, RZ, P3 ;  /* 0x000000ff0000720c */ /* 0x040fe20001f65670 */
[----:B------:R-:W-:Y:S01]  /*1bba0*/  @UP2 UMOV UR14, 0x1 ;  /* 0x00000001000e2882 */ /* 0x000fe20000000000 */
[----:B------:R-:W-:Y:S01]  /*1bbb0*/  @!UP2 ULDC UR8, c[0x0][0x2c4] ;  /* 0x0000b1000008aab9 */ /* 0x000fe20000000800 */
[----:B------:R-:W-:Y:S01]  /*1bbc0*/  @UP0 ULDC UR8, c[0x0][0x2e4] ;  /* 0x0000b90000080ab9 */ /* 0x000fe20000000800 */
[----:B------:R-:W-:Y:S01]  /*1bbd0*/  UISETP.NE.OR UP0, UPT, UR12, -0x1, !UP1 ;  /* 0xffffffff0c00788c */ /* 0x000fe2000cf05670 */
[C---:B------:R-:W-:Y:S01]  /*1bbe0*/  ISETP.NE.OR P2, PT, R0.reuse, RZ, P2 ;  /* 0x000000ff0000720c */ /* 0x040fe20001745670 */
[----:B------:R-:W-:Y:S01]  /*1bbf0*/  @!UP2 UIMAD UR14, UR8, UR5, URZ ;  /* 0x00000005080ea2a4 */ /* 0x000fe2000f8e023f */
[----:B------:R-:W-:Y:S01]  /*1bc00*/  ISETP.NE.OR P1, PT, R0, RZ, P1 ;  /* 0x000000ff0000720c */ /* 0x000fe20000f25670 */
[----:B------:R-:W-:Y:S01]  /*1bc10*/  @UP3 UIMAD UR11, UR12, UR11, UR17 ;  /* 0x0000000b0c0b32a4 */ /* 0x000fe2000f8e0211 */
[----:B------:R-:W-:Y:S01]  /*1bc20*/  ULDC UR6, c[0x0][0x2d0] ;  /* 0x0000b40000067ab9 */ /* 0x000fe20000000800 */
[----:B------:R-:W-:Y:S01]  /*1bc30*/  @!UP3 UIADD3 UR11, UR21, UR10, URZ ;  /* 0x0000000a150bb290 */ /* 0x000fe2000fffe03f */
[C---:B------:R-:W-:Y:S01]  /*1bc40*/  ISETP.GE.AND P5, PT, R4.reuse, UR6, PT ;  /* 0x0000000604007c0c */ /* 0x040fe2000bfa6270 */
[----:B------:R-:W-:Y:S01]  /*1bc50*/  @!UP3 UMOV UR16, UR20 ;  /* 0x000000140010bc82 */ /* 0x000fe20008000000 */
[----:B------:R-:W-:Y:S01]  /*1bc60*/  UIMAD UR14, UR28, UR14, URZ ;  /* 0x0000000e1c0e72a4 */ /* 0x000fe2000f8e023f */
[----:B------:R-:W-:Y:S01]  /*1bc70*/  IADD3 R8, P0, R4, UR16, RZ ;  /* 0x0000001004087c10 */ /* 0x000fe2000ff1e0ff */
[----:B------:R-:W-:Y:S01]  /*1bc80*/  @UP1 ULDC UR9, c[0x0][0x2c4] ;  /* 0x0000b10000091ab9 */ /* 0x000fe20000000800 */
[----:B------:R-:W-:Y:S01]  /*1bc90*/  @UP2 ULDC UR17, c[0x0][0x2c0] ;  /* 0x0000b00000112ab9 */ /* 0x000fe20000000800 */
[----:B------:R-:W-:Y:S01]  /*1bca0*/  @!UP0 UIMAD UR12, UR28, UR9, URZ ;  /* 0x000000091c0c82a4 */ /* 0x000fe2000f8e023f */
[----:B------:R-:W-:Y:S01]  /*1bcb0*/  ISETP.GE.OR P6, PT, R2, UR24, P5 ;  /* 0x0000001802007c0c */ /* 0x000fe2000afc6670 */
[----:B------:R-:W-:Y:S01]  /*1bcc0*/  USEL UR14, UR14, URZ, !UP1 ;  /* 0x0000003f0e0e7287 */ /* 0x000fe2000c800000 */
[----:B------:R-:W-:Y:S01]  /*1bcd0*/  LEA.HI.X.SX32 R9, R4, UR11, 0x1, P0 ;  /* 0x0000000b04097c11 */ /* 0x000fe200080f0eff */
[----:B------:R-:W-:Y:S01]  /*1bce0*/  @!UP2 UMOV UR17, 0x1 ;  /* 0x000000010011a882 */ /* 0x000fe20000000000 */
[----:B------:R-:W-:Y:S01]  /*1bcf0*/  @!UP2 UMOV UR15, UR8 ;  /* 0x00000008000fac82 */ /* 0x000fe20008000000 */
[----:B------:R-:W-:Y:S01]  /*1bd00*/  UIMAD UR19, UR19, UR17, URZ ;  /* 0x00000011131372a4 */ /* 0x000fe2000f8e023f */
[----:B------:R-:W-:Y:S01]  /*1bd10*/  IMAD.U32 R4, RZ, RZ, UR13 ;  /* 0x0000000dff047e24 */ /* 0x000fe2000f8e00ff */
[----:B------:R-:W-:Y:S01]  /*1bd20*/  UIMAD UR14, UR4, UR15, UR14 ;  /* 0x0000000f040e72a4 */ /* 0x000fe2000f8e020e */
[----:B------:R-:W-:Y:S01]  /*1bd30*/  IMAD.WIDE.U32 R8, R3, UR4, R8 ;  /* 0x0000000403087c25 */ /* 0x000fe2000f8e0008 */
[----:B------:R-:W-:Y:S01]  /*1bd40*/  @!UP1 UMOV UR26, URZ ;  /* 0x0000003f001a9c82 */ /* 0x000fe20008000000 */
[----:B------:R-:W-:Y:S01]  /*1bd50*/  @!UP1 UMOV UR27, URZ ;  /* 0x0000003f001b9c82 */ /* 0x000fe20008000000 */
[----:B------:R-:W-:Y:S01]  /*1bd60*/  @UP1 UMOV UR26, UR12 ;  /* 0x0000000c001a1c82 */ /* 0x000fe20008000000 */
[----:B------:R-:W-:Y:S01]  /*1bd70*/  @UP1 USHF.R.S32.HI UR27, URZ, 0x1f, UR12 ;  /* 0x0000001f3f1b1899 */ /* 0x000fe2000801140c */
[--C-:B------:R-:W-:Y:S01]  /*1bd80*/  SHF.R.S32.HI R3, RZ, 0x1f, R2.reuse ;  /* 0x0000001fff037819 */ /* 0x100fe20000011402 */
[----:B------:R-:W-:Y:S01]  /*1bd90*/  USHF.R.S32.HI UR4, URZ, 0x1f, UR19 ;  /* 0x0000001f3f047899 */ /* 0x000fe20008011413 */
[----:B------:R-:W-:Y:S01]  /*1bda0*/  VIADD R7, R9, UR7 ;  /* 0x0000000709077c36 */ /* 0x000fe20008000000 */
[----:B------:R-:W-:Y:S01]  /*1bdb0*/  USHF.R.S32.HI UR5, URZ, 0x1f, UR14 ;  /* 0x0000001f3f057899 */ /* 0x000fe2000801140e */
[----:B------:R-:W-:Y:S01]  /*1bdc0*/  ISETP.GE.OR P0, PT, R14, UR24, P5 ;  /* 0x000000180e007c0c */ /* 0x000fe2000af06670 */
[----:B------:R-:W-:Y:S01]  /*1bdd0*/  UIADD3 UR19, UP1, UP0, UR19, UR26, UR14 ;  /* 0x0000001a13137290 */ /* 0x000fe2000f83e00e */
[----:B------:R-:W-:-:S03]  /*1bde0*/  IMAD.WIDE R4, R4, 0x80, R2 ;  /* 0x0000008004047825 */ /* 0x000fc600078e0202 */
[----:B------:R-:W-:Y:S01]  /*1bdf0*/  UIADD3.X UR26, UR4, UR27, UR5, UP1, UP0 ;  /* 0x0000001b041a7290 */ /* 0x000fe20008fe0405 */
[----:B------:R-:W-:Y:S11]  /*1be00*/  @P6 BRA `(.L_x_238) ;  /* 0x0000000000286947 */ /* 0x000ff60003800000 */
        /* <DEDUP_REMOVED lines=10> */
.L_x_238:
[----:B------:R-:W-:Y:S05]  /*1beb0*/  BSYNC B0 ;  /* 0x0000000000007941 */ /* 0x000fea0003800000 */
.L_x_237:
        /* <DEDUP_REMOVED lines=8> */
[----:B--2---:R-:W-:Y:S02]  /*1bf40*/  IMAD R12, R10, UR4, RZ ;  /* 0x000000040a0c7c24 */ /* 0x004fe4000f8e02ff */
        /* <DEDUP_REMOVED lines=8> */
.L_x_240:
[----:B------:R-:W-:Y:S05]  /*1bfd0*/  BSYNC B0 ;  /* 0x0000000000007941 */ /* 0x000fea0003800000 */
.L_x_239:
[----:B------:R-:W-:Y:S04]  /*1bfe0*/  BSSY B0, `(.L_x_241) ;  /* 0x000000f000007945 */ /* 0x000fe80003800000 */
[----:B------:R-:W-:Y:S05]  /*1bff0*/  @P6 BRA `(.L_x_242) ;  /* 0x0000000000346947 */ /* 0x000fea0003800000 */
[----:B------:R-:W-:Y:S01]  /*1c000*/  IADD3 R0, P0, R4, 0x40, RZ ;  /* 0x0000004004007810 */ /* 0x000fe20007f1e0ff */
[----:B------:R-:W-:Y:S01]  /*1c010*/  ULDC.64 UR4, c[0x0][0x298] ;  /* 0x0000a60000047ab9 */ /* 0x000fe20000000a00 */
[----:B------:R-:W-:-:S03]  /*1c020*/  MOV R11, R7 ;  /* 0x00000007000b7202 */ /* 0x000fc60000000f00 */
[----:B------:R-:W-:-:S04]  /*1c030*/  IMAD.X R10, RZ, RZ, R5, P0 ;  /* 0x000000ffff0a7224 */ /* 0x000fc800000e0605 */
[----:B--23--:R-:W-:Y:S02]  /*1c040*/  IMAD R12, R10, UR4, RZ ;  /* 0x000000040a0c7c24 */ /* 0x00cfe4000f8e02ff */
        /* <DEDUP_REMOVED lines=8> */
.L_x_242:
[----:B------:R-:W-:Y:S05]  /*1c0d0*/  BSYNC B0 ;  /* 0x0000000000007941 */ /* 0x000fea0003800000 */
.L_x_241:
        /* <DEDUP_REMOVED lines=14> */
.L_x_244:
[----:B------:R-:W-:Y:S05]  /*1c1c0*/  BSYNC B0 ;  /* 0x0000000000007941 */ /* 0x000fea0003800000 */
.L_x_243:
        /* <DEDUP_REMOVED lines=10> */
.L_x_246:
[----:B------:R-:W-:Y:S05]  /*1c270*/  BSYNC B0 ;  /* 0x0000000000007941 */ /* 0x000fea0003800000 */
.L_x_245:
        /* <DEDUP_REMOVED lines=10> */
.L_x_248:
[----:B------:R-:W-:Y:S05]  /*1c320*/  BSYNC B0 ;  /* 0x0000000000007941 */ /* 0x000fea0003800000 */
.L_x_247:
        /* <DEDUP_REMOVED lines=10> */
.L_x_250:
[----:B------:R-:W-:Y:S05]  /*1c3d0*/  BSYNC B0 ;  /* 0x0000000000007941 */ /* 0x000fea0003800000 */
.L_x_249:
        /* <DEDUP_REMOVED lines=10> */
.L_x_251:
        /* <DEDUP_REMOVED lines=16> */
.L_x_720:


//--------------------- .text._ZN5flash16flash_fwd_kernelI23Flash_fwd_kernel_traitsILi32ELi128ELi128ELi4ELb0ELb0EN7cutlass6half_tE19Flash_kernel_traitsILi32ELi128ELi128ELi4ES3_EELb1ELb1ELb0ELb0ELb1ELb1ELb0ELb0EEEvNS_16Flash_fwd_paramsE --------------------------
	.section	.text._ZN5flash16flash_fwd_kernelI23Flash_fwd_kernel_traitsILi32ELi128ELi128ELi4ELb0ELb0EN7cutlass6half_tE19Flash_kernel_traitsILi32ELi128ELi128ELi4ES3_EELb1ELb1ELb0ELb0ELb1ELb1ELb0ELb0EEEvNS_16Flash_fwd_paramsE,"ax",@progbits
	.align	128
        .global         _ZN5flash16flash_fwd_kernelI23Flash_fwd_kernel_traitsILi32ELi128ELi128ELi4ELb0ELb0EN7cutlass6half_tE19Flash_kernel_traitsILi32ELi128ELi128ELi4ES3_EELb1ELb1ELb0ELb0ELb1ELb1ELb0ELb0EEEvNS_16Flash_fwd_paramsE
        .type           _ZN5flash16flash_fwd_kernelI23Flash_fwd_kernel_traitsILi32ELi128ELi128ELi4ELb0ELb0EN7cutlass6half_tE19Flash_kernel_traitsILi32ELi128ELi128ELi4ES3_EELb1ELb1ELb0ELb0ELb1ELb1ELb0ELb0EEEvNS_16Flash_fwd_paramsE,@function
        .size           _ZN5flash16flash_fwd_kernelI23Flash_fwd_kernel_traitsILi32ELi128ELi128ELi4ELb0ELb0EN7cutlass6half_tE19Flash_kernel_traitsILi32ELi128ELi128ELi4ES3_EELb1ELb1ELb0ELb0ELb1ELb1ELb0ELb0EEEvNS_16Flash_fwd_paramsE,(.L_x_721 - _ZN5flash16flash_fwd_kernelI23Flash_fwd_kernel_traitsILi32ELi128ELi128ELi4ELb0ELb0EN7cutlass6half_tE19Flash_kernel_traitsILi32ELi128ELi128ELi4ES3_EELb1ELb1ELb0ELb0ELb1ELb1ELb0ELb0EEEvNS_16Flash_fwd_paramsE)
        .other          _ZN5flash16flash_fwd_kernelI23Flash_fwd_kernel_traitsILi32ELi128ELi128ELi4ELb0ELb0EN7cutlass6half_tE19Flash_kernel_traitsILi32ELi128ELi128ELi4ES3_EELb1ELb1ELb0ELb0ELb1ELb1ELb0ELb0EEEvNS_16Flash_fwd_paramsE,@"STO_CUDA_ENTRY STV_DEFAULT"
_ZN5flash16flash_fwd_kernelI23Flash_fwd_kernel_traitsILi32ELi128ELi128ELi4ELb0ELb0EN7cutlass6half_tE19Flash_kernel_traitsILi32ELi128ELi128ELi4ES3_EELb1ELb1ELb0ELb0ELb1ELb1ELb0ELb0EEEvNS_16Flash_fwd_paramsE:
.text._ZN5flash16flash_fwd_kernelI23Flash_fwd_kernel_traitsILi32ELi128ELi128ELi4ELb0ELb0EN7cutlass6half_tE19Flash_kernel_traitsILi32ELi128ELi128ELi4ES3_EELb1ELb1ELb0ELb0ELb1ELb1ELb0ELb0EEEvNS_16Flash_fwd_paramsE:
[----:B------:R-:W1:Y:S08]  /*0000*/  LDC R1, c[0x0][0x28] ;  /* 0x00000a00ff017b82 */ /* 0x000e700000000800 */
[----:B------:R-:W2:Y:S01]  /*0010*/  LDC R12, c[0x0][0x3a8] ;  /* 0x0000ea00ff0c7b82 */ /* 0x000ea20000000800 */
[----:B------:R-:W-:Y:S01]  /*0020*/  ULDC.U8 UR4, c[0x0][0x3b4] ;  /* 0x0000ed0000047ab9 */ /* 0x000fe20000000000 */
[----:B------:R-:W-:Y:S01]  /*0030*/  ULDC.64 UR32, c[0x0][0x3a0] ;  /* 0x0000e80000207ab9 */ /* 0x000fe20000000a00 */
[----:B------:R-:W-:Y:S01]  /*0040*/  ISETP.NE.AND P3, PT, RZ, UR4, PT ;  /* 0x00000004ff007c0c */ /* 0x000fe2000bf65270 */
[----:B------:R-:W-:Y:S01]  /*0050*/  IMAD.U32 R2, RZ, RZ, UR32 ;  /* 0x00000020ff027e24 */ /* 0x000fe2000f8e00ff */
[----:B------:R-:W-:Y:S01]  /*0060*/  ULDC.64 UR30, c[0x0][0x208] ;  /* 0x00008200001e7ab9 */ /* 0x000fe20000000a00 */
[----:B------:R-:W-:-:S02]  /*0070*/  IMAD.U32 R3, RZ, RZ, UR33 ;  /* 0x00000021ff037e24 */ /* 0x000fc4000f8e00ff */
[----:B------:R-:W3:Y:S01]  /*0080*/  LDC R13, c[0x0][0x3ac] ;  /* 0x0000eb00ff0d7b82 */ /* 0x000ee20000000800 */
[----:B------:R-:W4:Y:S01]  /*0090*/  S2R R61, SR_CTAID.X ;  /* 0x00000000003d7919 */ /* 0x000f220000002500 */
[----:B------:R-:W-:Y:S01]  /*00a0*/  ULDC UR19, c[0x0][0x2c4] ;  /* 0x0000b10000137ab9 */ /* 0x000fe20000000800 */
[----:B-1----:R-:W-:-:S05]  /*00b0*/  VIADD R1, R1, 0xffffff98 ;  /* 0xffffff9801017836 */ /* 0x002fca0000000000 */
[----:B------:R2:W5:Y:S01]  /*00c0*/  @P3 LDG.E.64 R10, desc[UR30][R2.64] ;  /* 0x0000001e020a3981 */ /* 0x000562000c1e1b00 */
[----:B------:R-:W1:Y:S01]  /*00d0*/  LDC.64 R4, c[0x0][0x308] ;  /* 0x0000c200ff047b82 */ /* 0x000e620000000a00 */
[----:B------:R-:W4:Y:S01]  /*00e0*/  S2R R23, SR_CTAID.Y ;  /* 0x0000000000177919 */ /* 0x000f220000002600 */
[----:B------:R-:W4:Y:S06]  /*00f0*/  S2R R25, SR_CTAID.Z ;  /* 0x0000000000197919 */ /* 0x000f2c0000002700 */
[----:B------:R-:W4:Y:S01]  /*0100*/  LDC.64 R6, c[0x0][0x300] ;  /* 0x0000c000ff067b82 */ /* 0x000f220000000a00 */
[----:B--2---:R-:W-:-:S02]  /*0110*/  @P3 IMAD.MOV.U32 R2, RZ, RZ, R12 ;  /* 0x000000ffff023224 */ /* 0x004fc400078e000c */
[----:B---3--:R-:W-:-:S06]  /*0120*/  @P3 IMAD.MOV.U32 R3, RZ, RZ, R13 ;  /* 0x000000ffff033224 */ /* 0x008fcc00078e000d */
[----:B------:R-:W2:Y:S01]  /*0130*/  @P3 LDG.E.64 R2, desc[UR30][R2.64] ;  /* 0x0000001e02023981 */ /* 0x000ea2000c1e1b00 */
[----:B-1----:R-:W-:Y:S02]  /*0140*/  ISETP.NE.U32.AND P1, PT, R4, RZ, PT ;  /* 0x000000ff0400720c */ /* 0x002fe40003f25070 */
[----:B----4-:R-:W-:Y:S01]  /*0150*/  ISETP.NE.U32.AND P2, PT, R6, RZ, PT ;  /* 0x000000ff0600720c */ /* 0x010fe20003f45070 */
[----:B------:R-:W1:Y:S01]  /*0160*/  S2R R58, SR_TID.X ;  /* 0x00000000003a7919 */ /* 0x000e620000002100 */
[----:B------:R-:W-:Y:S02]  /*0170*/  ISETP.NE.AND.EX P1, PT, R5, RZ, PT, P1 ;  /* 0x000000ff0500720c */ /* 0x000fe40003f25310 */
[----:B------:R-:W-:Y:S02]  /*0180*/  LOP3.LUT R0, R25, R61, R23, 0xfe, !PT ;  /* 0x0000003d19007212 */ /* 0x000fe400078efe17 */
[----:B------:R-:W-:-:S09]  /*0190*/  ISETP.NE.AND.EX P2, PT, R7, RZ, PT, P2 ;  /* 0x000000ff0700720c */ /* 0x000fd20003f45320 */
[----:B------:R-:W3:Y:S08]  /*01a0*/  @P1 LDC.64 R6, c[0x0][0x308] ;  /* 0x0000c200ff061b82 */ /* 0x000ef00000000a00 */
[----:B------:R-:W4:Y:S01]  /*01b0*/  @P2 LDC.64 R8, c[0x0][0x300] ;  /* 0x0000c000ff082b82 */ /* 0x000f220000000a00 */
[----:B-1----:R-:W-:-:S07]  /*01c0*/  LOP3.LUT P4, RZ, R0, R58, RZ, 0xfc, !PT ;  /* 0x0000003a00ff7212 */ /* 0x002fce000788fcff */
[----:B------:R-:W2:Y:S01]  /*01d0*/  @P3 LDC R0, c[0x0][0x3b0] ;  /* 0x0000ec00ff003b82 */ /* 0x000ea20000000800 */
[----:B---3--:R-:W-:-:S07]  /*01e0*/  @P1 IMAD.WIDE R6, R23, 0x4, R6 ;  /* 0x0000000417061825 */ /* 0x008fce00078e0206 */
[----:B------:R-:W1:Y:S01]  /*01f0*/  @!P4 LDC.64 R14, c[0x0][0x3b8] ;  /* 0x0000ee00ff0ecb82 */ /* 0x000e620000000a00 */
[----:B----4-:R-:W-:Y:S01]  /*0200*/  @P2 IMAD.WIDE R8, R23, 0x4, R8 ;  /* 0x0000000417082825 */ /* 0x010fe200078e0208 */
[----:B-----5:R-:W-:-:S03]  /*0210*/  @P3 R2UR UR32, R10 ;  /* 0x000000000a2032ca */ /* 0x020fc600000e0000 */
[----:B------:R-:W-:Y:S01]  /*0220*/  IMAD.MOV.U32 R10, RZ, RZ, RZ ;  /* 0x000000ffff0a7224 */ /* 0x000fe200078e00ff */
[----:B------:R-:W-:-:S09]  /*0230*/  @P3 R2UR UR33, R11 ;  /* 0x000000000b2132ca */ /* 0x000fd200000e0000 */
[----:B------:R-:W-:-:S04]  /*0240*/  IMAD.U32 R4, RZ, RZ, UR32 ;  /* 0x00000020ff047e24 */ /* 0x000fc8000f8e00ff */
[----:B------:R-:W-:-:S05]  /*0250*/  IMAD.U32 R5, RZ, RZ, UR33 ;  /* 0x00000021ff057e24 */ /* 0x000fca000f8e00ff */
[----:B-1----:R1:W-:Y:S01]  /*0260*/  @!P4 STG.E.64 desc[UR30][R14.64], R4 ;  /* 0x000000040e00c986 */ /* 0x0023e2000c101b1e */
[----:B--2---:R-:W-:-:S05]  /*0270*/  @P3 IADD3 R12, P0, R2, R0, RZ ;  /* 0x00000000020c3210 */ /* 0x004fca0007f1e0ff */
[----:B------:R-:W-:Y:S02]  /*0280*/  @P3 IMAD.X R13, RZ, RZ, R3, P0 ;  /* 0x000000ffff0d3224 */ /* 0x000fe400000e0603 */
[----:B------:R-:W-:Y:S02]  /*0290*/  @!P4 IMAD.MOV.U32 R2, RZ, RZ, R12 ;  /* 0x000000ffff02c224 */ /* 0x000fe400078e000c */
[----:B------:R-:W-:-:S05]  /*02a0*/  @!P4 IMAD.MOV.U32 R3, RZ, RZ, R13 ;  /* 0x000000ffff03c224 */ /* 0x000fca00078e000d */
[----:B------:R2:W-:Y:S01]  /*02b0*/  @!P4 STG.E.64 desc[UR30][R14.64+0x8], R2 ;  /* 0x000008020e00c986 */ /* 0x0005e2000c101b1e */
[----:B-1----:R-:W1:Y:S03]  /*02c0*/  @!P1 LDC.64 R4, c[0x0][0x2c8] ;  /* 0x0000b200ff049b82 */ /* 0x002e660000000a00 */
[----:B------:R-:W3:Y:S04]  /*02d0*/  @P2 LDG.E R10, desc[UR30][R8.64] ;  /* 0x0000001e080a2981 */ /* 0x000ee8000c1e1900 */
[----:B------:R-:W3:Y:S01]  /*02e0*/  @P1 LDG.E R6, desc[UR30][R6.64] ;  /* 0x0000001e06061981 */ /* 0x000ee2000c1e1900 */
[----:B------:R-:W-:-:S05]  /*02f0*/  IMAD.SHL.U32 R60, R61, 0x80, RZ ;  /* 0x000000803d3c7824 */ /* 0x000fca00078e00ff */
[----:B------:R-:W-:Y:S01]  /*0300*/  ISETP.GE.AND P0, PT, R60, UR19, PT ;  /* 0x000000133c007c0c */ /* 0x000fe2000bf06270 */
[----:B--2---:R-:W2:Y:S02]  /*0310*/  @!P1 LDC.64 R2, c[0x0][0x318] ;  /* 0x0000c600ff029b82 */ /* 0x004ea40000000a00 */
[----:B--2---:R-:W-:-:S04]  /*0320*/  @!P1 ISETP.NE.U32.AND P2, PT, R2, RZ, PT ;  /* 0x000000ff0200920c */ /* 0x004fc80003f45070 */
[----:B------:R-:W-:-:S04]  /*0330*/  @!P1 ISETP.NE.AND.EX P2, PT, R3, RZ, PT, P2 ;  /* 0x000000ff0300920c */ /* 0x000fc80003f45320 */
[----:B-1----:R-:W-:Y:S01]  /*0340*/  @!P1 SEL R0, R5, RZ, P2 ;  /* 0x000000ff05009207 */ /* 0x002fe20001000000 */
[----:B---3--:R-:W-:-:S03]  /*0350*/  @P1 IMAD.IADD R45, R6, 0x1, -R10 ;  /* 0x00000001062d1824 */ /* 0x008fc600078e0a0a */
[----:B------:R-:W-:Y:S01]  /*0360*/  @!P1 IADD3 R45, R0, R4, -R10 ;  /* 0x00000004002d9210 */ /* 0x000fe20007ffe80a */
[----:B------:R-:W-:Y:S06]  /*0370*/  @P0 EXIT ;  /* 0x000000000000094d */ /* 0x000fec0003800000 */
[----:B------:R-:W-:Y:S01]  /*0380*/  VIADD R0, R60, 0xff ;  /* 0x000000ff3c007836 */ /* 0x000fe20000000000 */
[----:B------:R-:W-:Y:S01]  /*0390*/  ULDC UR18, c[0x0][0x398] ;  /* 0x0000e60000127ab9 */ /* 0x000fe20000000800 */
[C---:B------:R-:W-:Y:S01]  /*03a0*/  VIADD R2, R45.reuse, 0x7f ;  /* 0x0000007f2d027836 */ /* 0x040fe20000000000 */
[----:B------:R-:W-:Y:S01]  /*03b0*/  SHF.R.S32.HI R6, RZ, 0x1f, R58 ;  /* 0x0000001fff067819 */ /* 0x000fe2000001143a */
[----:B------:R-:W-:Y:S01]  /*03c0*/  ULDC UR8, c[0x0][0x270] ;  /* 0x00009c0000087ab9 */ /* 0x000fe20000000800 */
[----:B------:R-:W-:Y:S01]  /*03d0*/  IADD3 R0, R45, -UR19, R0 ;  /* 0x800000132d007c10 */ /* 0x000fe2000fffe000 */
[----:B------:R-:W-:Y:S01]  /*03e0*/  IMAD R5, R23, UR8, R25 ;  /* 0x0000000817057c24 */ /* 0x000fe2000f8e0219 */
[----:B------:R-:W-:-:S03]  /*03f0*/  LEA.HI R14, R6, R58, RZ, 0x5 ;  /* 0x0000003a060e7211 */ /* 0x000fc600078f28ff */
[----:B------:R-:W-:Y:S01]  /*0400*/  VIADD R3, R0, UR18 ;  /* 0x0000001200037c36 */ /* 0x000fe20008000000 */
[----:B------:R-:W-:-:S04]  /*0410*/  SHF.R.S32.HI R0, RZ, 0x1f, R2 ;  /* 0x0000001fff007819 */ /* 0x000fc80000011402 */
[----:B------:R-:W-:Y:S02]  /*0420*/  SHF.R.S32.HI R4, RZ, 0x1f, R3 ;  /* 0x0000001fff047819 */ /* 0x000fe40000011403 */
[----:B------:R-:W-:Y:S02]  /*0430*/  LEA.HI R0, R0, R2, RZ, 0x7 ;  /* 0x0000000200007211 */ /* 0x000fe400078f38ff */
[----:B------:R-:W-:Y:S02]  /*0440*/  LEA.HI R2, R4, R3, RZ, 0x7 ;  /* 0x0000000304027211 */ /* 0x000fe400078f38ff */
[----:B------:R-:W-:Y:S01]  /*0450*/  SHF.R.S32.HI R3, RZ, 0x7, R0 ;  /* 0x00000007ff037819 */ /* 0x000fe20000011400 */
[----:B------:R-:W-:Y:S01]  /*0460*/  IMAD.SHL.U32 R0, R5, 0x20, RZ ;  /* 0x0000002005007824 */ /* 0x000fe200078e00ff */
[----:B------:R-:W-:Y:S02]  /*0470*/  SHF.R.S32.HI R2, RZ, 0x7, R2 ;  /* 0x00000007ff027819 */ /* 0x000fe40000011402 */
[----:B------:R-:W-:-:S02]  /*0480*/  LOP3.LUT R4, R14, 0xffffffe0, RZ, 0xc0, !PT ;  /* 0xffffffe00e047812 */ /* 0x000fc400078ec0ff */
[----:B------:R-:W-:-:S03]  /*0490*/  VIMNMX R228, R3, R2, PT ;  /* 0x0000000203e47248 */ /* 0x000fc60003fe0100 */
[----:B------:R-:W-:Y:S01]  /*04a0*/  IMAD.IADD R46, R58, 0x1, -R4 ;  /* 0x000000013a2e7824 */ /* 0x000fe200078e0a04 */
[----:B------:R-:W-:-:S04]  /*04b0*/  ISETP.GE.AND P2, PT, R228, 0x1, PT ;  /* 0x00000001e400780c */ /* 0x000fc80003f46270 */
[----:B------:R-:W-:Y:S02]  /*04c0*/  IADD3 R249, P1, P0, R0, R12, R46 ;  /* 0x0000000c00f97210 */ /* 0x000fe4000783e02e */
[----:B------:R-:W-:Y:S02]  /*04d0*/  SHF.R.S32.HI R0, RZ, 0x1f, R0 ;  /* 0x0000001fff007819 */ /* 0x000fe40000011400 */
[----:B------:R-:W-:-:S04]  /*04e0*/  SHF.R.S32.HI R2, RZ, 0x1f, R46 ;  /* 0x0000001fff027819 */ /* 0x000fc8000001142e */
[----:B------:R-:W-:Y:S01]  /*04f0*/  IADD3.X R57, R0, R13, R2, P1, P0 ;  /* 0x0000000d00397210 */ /* 0x000fe20000fe0402 */
[----:B------:R-:W-:Y:S06]  /*0500*/  @!P2 BRA `(.L_x_252) ;  /* 0x000001000064a947 */ /* 0x000fec0003800000 */
[----:B------:R-:W1:Y:S01]  /*0510*/  LDC R26, c[0x0][0x278] ;  /* 0x00009e00ff1a7b82 */ /* 0x000e620000000800 */
[CC--:B------:R-:W-:Y:S01]  /*0520*/  LEA.HI R11, R6.reuse, R58.reuse, RZ, 0x2 ;  /* 0x0000003a060b7211 */ /* 0x0c0fe200078f10ff */
[----:B------:R-:W-:Y:S01]  /*0530*/  ULDC.64 UR4, c[0x0][0x228] ;  /* 0x00008a0000047ab9 */ /* 0x000fe20000000a00 */
[CC--:B------:R-:W-:Y:S01]  /*0540*/  LEA.HI R20, R6.reuse, R58.reuse, RZ, 0x3 ;  /* 0x0000003a06147211 */ /* 0x0c0fe200078f18ff */
[----:B------:R-:W-:Y:S01]  /*0550*/  ULDC.64 UR10, c[0x0][0x248] ;  /* 0x00009200000a7ab9 */ /* 0x000fe20000000a00 */
[----:B------:R-:W-:Y:S01]  /*0560*/  LEA.HI R8, R6, R58, RZ, 0x4 ;  /* 0x0000003a06087211 */ /* 0x000fe200078f20ff */
[----:B------:R-:W-:Y:S01]  /*0570*/  ULDC.64 UR8, c[0x0][0x250] ;  /* 0x0000940000087ab9 */ /* 0x000fe20000000a00 */
[----:B------:R-:W-:Y:S01]  /*0580*/  LOP3.LUT R2, R11, 0xfffffffc, RZ, 0xc0, !PT ;  /* 0xfffffffc0b027812 */ /* 0x000fe200078ec0ff */
[----:B------:R-:W2:Y:S01]  /*0590*/  S2UR UR15, SR_CgaCtaId ;  /* 0x00000000000f79c3 */ /* 0x000ea20000008800 */
[----:B------:R-:W-:Y:S01]  /*05a0*/  SHF.R.S32.HI R6, RZ, 0x4, R8 ;  /* 0x00000004ff067819 */ /* 0x000fe20000011408 */
[----:B------:R-:W-:Y:S01]  /*05b0*/  ULDC.64 UR12, c[0x0][0x240] ;  /* 0x00009000000c7ab9 */ /* 0x000fe20000000a00 */
[----:B------:R-:W-:Y:S01]  /*05c0*/  SHF.R.S32.HI R22, RZ, 0x1f, R23 ;  /* 0x0000001fff167819 */ /* 0x000fe20000011417 */
[----:B------:R-:W-:Y:S01]  /*05d0*/  IMAD.IADD R2, R58, 0x1, -R2 ;  /* 0x000000013a027824 */ /* 0x000fe200078e0a02 */
[----:B------:R-:W-:Y:S01]  /*05e0*/  LEA.HI R3, R8, R6, RZ, 0x1 ;  /* 0x0000000608037211 */ /* 0x000fe200078f08ff */
[----:B------:R-:W-:Y:S01]  /*05f0*/  ULDC.64 UR6, c[0x0][0x230] ;  /* 0x00008c0000067ab9 */ /* 0x000fe20000000a00 */
[----:B------:R-:W-:Y:S01]  /*0600*/  SHF.R.S32.HI R59, RZ, 0x5, R14 ;  /* 0x00000005ff3b7819 */ /* 0x000fe2000001140e */
[----:B------:R-:W-:Y:S01]  /*0610*/  IMAD.SHL.U32 R2, R2, 0x8, RZ ;  /* 0x0000000802027824 */ /* 0x000fe200078e00ff */
[----:B------:R-:W-:Y:S01]  /*0620*/  LOP3.LUT R3, R3, 0xfffffffe, RZ, 0xc0, !PT ;  /* 0xfffffffe03037812 */ /* 0x000fe200078ec0ff */
[----:B------:R-:W-:Y:S01]  /*0630*/  USHF.L.U32 UR14, UR12, 0x6, URZ ;  /* 0x000000060c0e7899 */ /* 0x000fe2000800063f */
[----:B------:R-:W-:Y:S01]  /*0640*/  IABS R24, R25 ;  /* 0x0000001900187213 */ /* 0x000fe20000000000 */
[----:B------:R-:W-:Y:S01]  /*0650*/  VIADD R56, R228, 0xffffffff ;  /* 0xffffffffe4387836 */ /* 0x000fe20000000000 */
[----:B------:R-:W-:Y:S01]  /*0660*/  USHF.L.U32 UR17, UR8, 0x6, URZ ;  /* 0x0000000608117899 */ /* 0x000fe2000800063f */
[----:B------:R-:W-:Y:S01]  /*0670*/  IMAD.IADD R17, R6, 0x1, -R3 ;  /* 0x0000000106117824 */ /* 0x000fe200078e0a03 */
[----:B------:R-:W-:Y:S01]  /*0680*/  SHF.R.S32.HI R6, RZ, 0x2, R11 ;  /* 0x00000002ff067819 */ /* 0x000fe2000001140b */
[----:B------:R-:W-:Y:S01]  /*0690*/  USHF.L.U64.HI UR16, UR8, 0x6, UR9 ;  /* 0x0000000608107899 */ /* 0x000fe20008010209 */
[----:B-1----:R-:W-:Y:S01]  /*06a0*/  IABS R0, R26 ;  /* 0x0000001a00007213 */ /* 0x002fe20000000000 */
[----:B------:R-:W-:Y:S01]  /*06b0*/  IMAD R241, R61, 0x8, R59 ;  /* 0x000000083df17824 */ /* 0x000fe200078e023b */
[----:B------:R-:W-:Y:S01]  /*06c0*/  LOP3.LUT R3, R20, 0xfffffff8, RZ, 0xc0, !PT ;  /* 0xfffffff814037812 */ /* 0x000fe200078ec0ff */
[----:B------:R-:W-:Y:S01]  /*06d0*/  UIADD3 UR27, UR32, -0x61c88647, URZ ;  /* 0x9e3779b9201b7890 */ /* 0x000fe2000fffe03f */
[----:B------:R-:W-:Y:S01]  /*06e0*/  LOP3.LUT R237, R57, UR32, RZ, 0x3c, !PT ;  /* 0x0000002039ed7c12 */ /* 0x000fe2000f8e3cff */
[----:B------:R-:W-:Y:S01]  /*06f0*/  IMAD.MOV.U32 R21, RZ, RZ, R0 ;  /* 0x000000ffff157224 */ /* 0x000fe200078e0000 */
[----:B------:R-:W-:Y:S01]  /*0700*/  UIADD3 UR26, UR33, -0x4498517b, URZ ;  /* 0xbb67ae85211a7890 */ /* 0x000fe2000fffe03f */
[----:B------:R-:W-:-:S02]  /*0710*/  IMAD.IADD R3, R58, 0x1, -R3 ;  /* 0x000000013a037824 */ /* 0x000fc400078e0a03 */
[----:B------:R-:W1:Y:S03]  /*0720*/  I2F.RP R0, R21 ;  /* 0x0000001500007306 */ /* 0x000e660000209400 */
[----:B------:R-:W-:-:S05]  /*0730*/  LEA.HI R44, R3, R3, RZ, 0x1 ;  /* 0x00000003032c7211 */ /* 0x000fca00078f08ff */
[----:B-1----:R1:W3:Y:S02]  /*0740*/  MUFU.RCP R4, R0 ;  /* 0x0000000000047308 */ /* 0x0022e40000001000 */
[----:B-1----:R-:W-:Y:S01]  /*0750*/  SHF.R.S32.HI R0, RZ, 0x3, R20 ;  /* 0x00000003ff007819 */ /* 0x002fe20000011414 */
[----:B---3--:R-:W-:-:S04]  /*0760*/  VIADD R4, R4, 0xffffffe ;  /* 0x0ffffffe04047836 */ /* 0x008fc80000000000 */
[----:B------:R-:W-:Y:S01]  /*0770*/  IMAD.SHL.U32 R0, R0, 0x40, RZ ;  /* 0x0000004000007824 */ /* 0x000fe200078e00ff */
[----:B------:R1:W3:Y:S04]  /*0780*/  F2I.FTZ.U32.TRUNC.NTZ R5, R4 ;  /* 0x0000000400057305 */ /* 0x0002e8000021f000 */
[----:B------:R-:W-:-:S04]  /*0790*/  LOP3.LUT R0, R0, 0xc0, RZ, 0xc0, !PT ;  /* 0x000000c000007812 */ /* 0x000fc800078ec0ff */
[----:B------:R-:W-:Y:S02]  /*07a0*/  LOP3.LUT R7, R0, 0x18, R2, 0xf8, !PT ;  /* 0x0000001800077812 */ /* 0x000fe400078ef802 */
[----:B-1----:R-:W-:Y:S02]  /*07b0*/  SHF.R.U32.HI R4, RZ, 0x3, R0 ;  /* 0x00000003ff047819 */ /* 0x002fe40000011600 */
[----:B------:R-:W-:Y:S02]  /*07c0*/  LOP3.LUT R0, R8, 0xfffffff0, RZ, 0xc0, !PT ;  /* 0xfffffff008007812 */ /* 0x000fe400078ec0ff */
[----:B------:R-:W-:Y:S02]  /*07d0*/  LOP3.LUT R9, R7, R4, RZ, 0x3c, !PT ;  /* 0x0000000407097212 */ /* 0x000fe400078e3cff */
[----:B------:R-:W-:Y:S01]  /*07e0*/  LEA.HI R4, R11, R6, RZ, 0x1 ;  /* 0x000000060b047211 */ /* 0x000fe200078f08ff */
[----:B------:R-:W-:-:S03]  /*07f0*/  IMAD.IADD R0, R58, 0x1, -R0 ;  /* 0x000000013a007824 */ /* 0x000fc600078e0a00 */
[----:B------:R-:W-:Y:S01]  /*0800*/  LOP3.LUT R8, R4, 0x7fffffe, RZ, 0xc0, !PT ;  /* 0x07fffffe04087812 */ /* 0x000fe200078ec0ff */
[----:B---3--:R-:W-:Y:S01]  /*0810*/  IMAD.MOV R4, RZ, RZ, -R5 ;  /* 0x000000ffff047224 */ /* 0x008fe200078e0a05 */
[-C--:B------:R-:W-:Y:S02]  /*0820*/  LEA.HI R13, R0, R0.reuse, RZ, 0x1 ;  /* 0x00000000000d7211 */ /* 0x080fe400078f08ff */
[----:B------:R-:W-:Y:S01]  /*0830*/  SHF.R.S32.HI R12, RZ, 0x1f, R0 ;  /* 0x0000001fff0c7819 */ /* 0x000fe20000011400 */
[----:B------:R-:W-:Y:S01]  /*0840*/  IMAD.MOV.U32 R11, RZ, RZ, R4 ;  /* 0x000000ffff0b7224 */ /* 0x000fe200078e0004 */
[----:B------:R-:W-:Y:S01]  /*0850*/  LOP3.LUT R7, R13, 0x7fffffe, RZ, 0xc0, !PT ;  /* 0x07fffffe0d077812 */ /* 0x000fe200078ec0ff */
[----:B------:R-:W-:Y:S01]  /*0860*/  IMAD.IADD R8, R6, 0x1, -R8 ;  /* 0x0000000106087824 */ /* 0x000fe200078e0a08 */
[----:B------:R-:W-:Y:S02]  /*0870*/  LOP3.LUT R4, R44, 0x3fffffe, RZ, 0xc0, !PT ;  /* 0x03fffffe2c047812 */ /* 0x000fe400078ec0ff */
[----:B------:R-:W-:Y:S01]  /*0880*/  LEA.HI R19, R12, R0, RZ, 0x3 ;  /* 0x000000000c137211 */ /* 0x000fe200078f18ff */
[----:B------:R-:W-:Y:S01]  /*0890*/  IMAD.IADD R197, R0, 0x1, -R7 ;  /* 0x0000000100c57824 */ /* 0x000fe200078e0a07 */
[----:B------:R-:W-:Y:S01]  /*08a0*/  SHF.R.S32.HI R7, RZ, 0x1f, R6 ;  /* 0x0000001fff077819 */ /* 0x000fe20000011406 */
[----:B------:R-:W-:Y:S01]  /*08b0*/  IMAD.IADD R18, R3, 0x1, -R4 ;  /* 0x0000000103127824 */ /* 0x000fe200078e0a04 */
[----:B------:R-:W-:Y:S01]  /*08c0*/  SHF.R.S32.HI R3, RZ, 0x1f, R2 ;  /* 0x0000001fff037819 */ /* 0x000fe20000011402 */
[----:B------:R-:W-:Y:S01]  /*08d0*/  IMAD R0, R11, R21, RZ ;  /* 0x000000150b007224 */ /* 0x000fe200078e02ff */
[----:B------:R-:W-:Y:S01]  /*08e0*/  SHF.R.S32.HI R44, RZ, 0x1, R44 ;  /* 0x00000001ff2c7819 */ /* 0x000fe2000001142c */
[----:B------:R-:W-:-:S02]  /*08f0*/  IMAD.MOV.U32 R4, RZ, RZ, RZ ;  /* 0x000000ffff047224 */ /* 0x000fc400078e00ff */
[----:B------:R-:W-:Y:S02]  /*0900*/  IMAD R8, R59, 0x8, R8 ;  /* 0x000000083b087824 */ /* 0x000fe400078e0208 */
[----:B------:R-:W-:Y:S01]  /*0910*/  IMAD.HI.U32 R12, R5, R0, R4 ;  /* 0x00000000050c7227 */ /* 0x000fe200078e0004 */
[----:B------:R-:W-:-:S03]  /*0920*/  IADD3 R0, P0, R6, R10, RZ ;  /* 0x0000000a06007210 */ /* 0x000fc60007f1e0ff */
[----:B------:R-:W-:Y:S01]  /*0930*/  IMAD R5, R22, UR4, RZ ;  /* 0x0000000416057c24 */ /* 0x000fe2000f8e02ff */
[----:B------:R-:W-:Y:S01]  /*0940*/  LEA.HI.X.SX32 R4, R10, R7, 0x1, P0 ;  /* 0x000000070a047211 */ /* 0x000fe200000f0eff */
[----:B------:R-:W-:Y:S02]  /*0950*/  IMAD.U32 R224, R8, 0x20, R9 ;  /* 0x0000002008e07824 */ /* 0x000fe400078e0009 */
[C---:B------:R-:W-:Y:S02]  /*0960*/  IMAD R14, R23.reuse, UR5, R5 ;  /* 0x00000005170e7c24 */ /* 0x040fe4000f8e0205 */
[C---:B------:R-:W-:Y:S02]  /*0970*/  IMAD R5, R4.reuse, UR10, RZ ;  /* 0x0000000a04057c24 */ /* 0x040fe4000f8e02ff */
[----:B------:R-:W-:Y:S02]  /*0980*/  IMAD R4, R4, UR8, RZ ;  /* 0x0000000804047c24 */ /* 0x000fe4000f8e02ff */
[----:B------:R-:W-:Y:S01]  /*0990*/  IMAD.WIDE.U32 R8, R23, UR4, R2 ;  /* 0x0000000417087c25 */ /* 0x000fe2000f8e0002 */
[----:B------:R-:W-:-:S03]  /*09a0*/  ULDC.64 UR4, c[0x0][0x258] ;  /* 0x0000960000047ab9 */ /* 0x000fc60000000a00 */
[C---:B------:R-:W-:Y:S02]  /*09b0*/  IMAD R15, R0.reuse, UR11, R5 ;  /* 0x0000000b000f7c24 */ /* 0x040fe4000f8e0205 */
[C---:B------:R-:W-:Y:S02]  /*09c0*/  IMAD R16, R0.reuse, UR9, R4 ;  /* 0x0000000900107c24 */ /* 0x040fe4000f8e0204 */
[----:B------:R-:W-:-:S04]  /*09d0*/  IMAD.WIDE.U32 R10, R0, UR10, R2 ;  /* 0x0000000a000a7c25 */ /* 0x000fc8000f8e0002 */
[----:B------:R-:W-:Y:S01]  /*09e0*/  IMAD.WIDE.U32 R4, R0, UR8, R2 ;  /* 0x0000000800047c25 */ /* 0x000fe2000f8e0002 */
[----:B------:R-:W-:Y:S02]  /*09f0*/  SHF.R.S32.HI R2, RZ, 0x1f, R25 ;  /* 0x0000001fff027819 */ /* 0x000fe40000011419 */
[----:B------:R-:W-:Y:S01]  /*0a00*/  SHF.R.S32.HI R0, RZ, 0x1f, R13 ;  /* 0x0000001fff007819 */ /* 0x000fe2000001140d */
[----:B------:R-:W-:-:S04]  /*0a10*/  IMAD.HI.U32 R12, R12, R24, RZ ;  /* 0x000000180c0c7227 */ /* 0x000fc800078e00ff */
[----:B------:R-:W-:Y:S01]  /*0a20*/  IMAD.IADD R3, R9, 0x1, R14 ;  /* 0x0000000109037824 */ /* 0x000fe200078e020e */
[----:B------:R-:W-:Y:S01]  /*0a30*/  SHF.R.S32.HI R14, RZ, 0x1, R13 ;  /* 0x00000001ff0e7819 */ /* 0x000fe2000001140d */
[----:B------:R-:W-:Y:S02]  /*0a40*/  IMAD.MOV R9, RZ, RZ, -R12 ;  /* 0x000000ffff097224 */ /* 0x000fe400078e0a0c */
[----:B------:R-:W-:Y:S02]  /*0a50*/  IMAD R13, R2, UR4, RZ ;  /* 0x00000004020d7c24 */ /* 0x000fe4000f8e02ff */
[----:B------:R-:W-:Y:S01]  /*0a60*/  IMAD.MOV.U32 R2, RZ, RZ, R8 ;  /* 0x000000ffff027224 */ /* 0x000fe200078e0008 */
[----:B------:R-:W-:Y:S01]  /*0a70*/  LEA.HI R8, R0, R14, RZ, 0x2 ;  /* 0x0000000e00087211 */ /* 0x000fe200078f10ff */
[----:B------:R-:W-:Y:S02]  /*0a80*/  IMAD R0, R21, R9, R24 ;  /* 0x0000000915007224 */ /* 0x000fe400078e0218 */
[----:B------:R-:W-:Y:S01]  /*0a90*/  IMAD.IADD R9, R5, 0x1, R16 ;  /* 0x0000000105097824 */ /* 0x000fe200078e0210 */
[----:B------:R-:W-:Y:S01]  /*0aa0*/  LOP3.LUT R8, R8, 0xfffffffc, RZ, 0xc0, !PT ;  /* 0xfffffffc08087812 */ /* 0x000fe200078ec0ff */
[----:B------:R-:W-:Y:S01]  /*0ab0*/  IMAD R13, R25, UR5, R13 ;  /* 0x00000005190d7c24 */ /* 0x000fe2000f8e020d */
[----:B------:R-:W-:Y:S01]  /*0ac0*/  ISETP.GT.U32.AND P2, PT, R21, R0, PT ;  /* 0x000000001500720c */ /* 0x000fe20003f44070 */
[----:B------:R-:W-:Y:S01]  /*0ad0*/  IMAD.WIDE.U32 R2, R25, UR4, R2 ;  /* 0x0000000419027c25 */ /* 0x000fe2000f8e0002 */
[----:B------:R-:W-:-:S03]  /*0ae0*/  ULDC.64 UR4, c[0x0][0x238] ;  /* 0x00008e0000047ab9 */ /* 0x000fc60000000a00 */
[----:B------:R-:W-:Y:S02]  /*0af0*/  IMAD.IADD R47, R14, 0x1, -R8 ;  /* 0x000000010e2f7824 */ /* 0x000fe400078e0a08 */
[----:B------:R-:W-:Y:S02]  /*0b00*/  IMAD.MOV.U32 R8, RZ, RZ, R4 ;  /* 0x000000ffff087224 */ /* 0x000fe400078e0004 */
[----:B------:R-:W-:-:S04]  /*0b10*/  IMAD.WIDE R4, R61, 0x80, R6 ;  /* 0x000000803d047825 */ /* 0x000fc800078e0206 */
[----:B------:R-:W-:Y:S02]  /*0b20*/  IMAD.IADD R3, R3, 0x1, R13 ;  /* 0x0000000103037824 */ /* 0x000fe400078e020d */
[----:B------:R-:W-:Y:S02]  /*0b30*/  IMAD R5, R5, UR12, RZ ;  /* 0x0000000c05057c24 */ /* 0x000fe4000f8e02ff */
[----:B------:R-:W-:Y:S02]  /*0b40*/  @!P2 IMAD.IADD R0, R0, 0x1, -R21 ;  /* 0x000000010000a824 */ /* 0x000fe400078e0a15 */
[----:B------:R-:W-:Y:S02]  /*0b50*/  IMAD.IADD R11, R11, 0x1, R15 ;  /* 0x000000010b0b7824 */ /* 0x000fe400078e020f */
[----:B------:R-:W-:Y:S01]  /*0b60*/  IMAD R5, R4, UR13, R5 ;  /* 0x0000000d04057c24 */ /* 0x000fe2000f8e0205 */
[----:B------:R-:W-:Y:S01]  /*0b70*/  ISETP.GE.U32.AND P3, PT, R0, R21, PT ;  /* 0x000000150000720c */ /* 0x000fe20003f66070 */
[----:B------:R-:W-:-:S04]  /*0b80*/  IMAD.WIDE.U32 R2, R4, UR12, R2 ;  /* 0x0000000c04027c25 */ /* 0x000fc8000f8e0002 */
[----:B------:R-:W-:Y:S02]  /*0b90*/  IMAD R4, R22, UR4, RZ ;  /* 0x0000000416047c24 */ /* 0x000fe4000f8e02ff */
[----:B------:R-:W-:Y:S01]  /*0ba0*/  IMAD.WIDE.U32 R6, R23, UR6, R10 ;  /* 0x0000000617067c25 */ /* 0x000fe2000f8e000a */
[----:B------:R-:W-:-:S03]  /*0bb0*/  LOP3.LUT R11, R25, R26, RZ, 0x3c, !PT ;  /* 0x0000001a190b7212 */ /* 0x000fc600078e3cff */
[----:B------:R-:W-:Y:S01]  /*0bc0*/  IMAD R10, R23, UR5, R4 ;  /* 0x00000005170a7c24 */ /* 0x000fe2000f8e0204 */
[----:B------:R-:W-:Y:S01]  /*0bd0*/  ISETP.GE.AND P1, PT, R11, RZ, PT ;  /* 0x000000ff0b00720c */ /* 0x000fe20003f26270 */
[----:B------:R-:W-:Y:S01]  /*0be0*/  IMAD.WIDE.U32 R8, R23, UR4, R8 ;  /* 0x0000000417087c25 */ /* 0x000fe2000f8e0008 */
[----:B------:R-:W-:Y:S01]  /*0bf0*/  ULDC.64 UR4, c[0x0][0x210] ;  /* 0x0000840000047ab9 */ /* 0x000fe20000000a00 */
[----:B------:R-:W-:Y:S02]  /*0c00*/  SHF.R.S32.HI R11, RZ, 0x1f, R56 ;  /* 0x0000001fff0b7819 */ /* 0x000fe40000011438 */
[----:B------:R-:W-:Y:S01]  /*0c10*/  IMAD.IADD R0, R3, 0x1, R5 ;  /* 0x0000000103007824 */ /* 0x000fe200078e0205 */
[----:B------:R-:W-:Y:S01]  /*0c20*/  LEA R4, P0, R2, UR4, 0x1 ;  /* 0x0000000402047c11 */ /* 0x000fe2000f8008ff */
[----:B------:R-:W-:Y:S01]  /*0c30*/  @!P2 VIADD R12, R12, 0x1 ;  /* 0x000000010c0ca836 */ /* 0x000fe20000000000 */
[----:B------:R-:W-:Y:S01]  /*0c40*/  USHF.L.U64.HI UR4, UR12, 0x6, UR13 ;  /* 0x000000060c047899 */ /* 0x000fe2000801020d */
[----:B------:R-:W-:Y:S01]  /*0c50*/  IMAD R13, R22, UR6, RZ ;  /* 0x00000006160d7c24 */ /* 0x000fe2000f8e02ff */
[----:B------:R-:W-:Y:S01]  /*0c60*/  LEA.HI.X R5, R2, UR5, R0, 0x1, P0 ;  /* 0x0000000502057c11 */ /* 0x000fe200080f0c00 */
[----:B------:R-:W-:Y:S01]  /*0c70*/  UMOV UR5, 0x400 ;  /* 0x0000040000057882 */ /* 0x000fe20000000000 */
[----:B------:R-:W-:Y:S01]  /*0c80*/  ISETP.NE.AND P0, PT, R26, RZ, PT ;  /* 0x000000ff1a00720c */ /* 0x000fe20003f05270 */
[----:B------:R-:W-:Y:S01]  /*0c90*/  @P3 VIADD R12, R12, 0x1 ;  /* 0x000000010c0c3836 */ /* 0x000fe20000000000 */
[----:B--2---:R-:W-:Y:S01]  /*0ca0*/  ULEA UR5, UR15, UR5, 0x18 ;  /* 0x000000050f057291 */ /* 0x004fe2000f8ec03f */
[----:B------:R-:W-:Y:S01]  /*0cb0*/  IADD3 R2, P2, R4, UR14, RZ ;  /* 0x0000000e04027c10 */ /* 0x000fe2000ff5e0ff */
[----:B------:R-:W-:Y:S01]  /*0cc0*/  IMAD R13, R23, UR7, R13 ;  /* 0x00000007170d7c24 */ /* 0x000fe2000f8e020d */
[----:B------:R-:W-:Y:S01]  /*0cd0*/  ULDC.64 UR6, c[0x0][0x260] ;  /* 0x0000980000067ab9 */ /* 0x000fe20000000a00 */
[----:B------:R-:W-:Y:S01]  /*0ce0*/  IMAD.MOV.U32 R0, RZ, RZ, R12 ;  /* 0x000000ffff007224 */ /* 0x000fe200078e000c */
[----:B------:R-:W-:Y:S01]  /*0cf0*/  IADD3.X R3, R5, UR4, RZ, P2, !PT ;  /* 0x0000000405037c10 */ /* 0x000fe200097fe4ff */
[----:B------:R-:W-:Y:S01]  /*0d00*/  IMAD.IADD R7, R7, 0x1, R13 ;  /* 0x0000000107077824 */ /* 0x000fe200078e020d */
[----:B------:R-:W-:Y:S01]  /*0d10*/  LEA R224, R224, UR5, 0x1 ;  /* 0x00000005e0e07c11 */ /* 0x000fe2000f8e08ff */
[----:B------:R-:W-:Y:S01]  /*0d20*/  @!P1 IMAD.MOV R0, RZ, RZ, -R0 ;  /* 0x000000ffff009224 */ /* 0x000fe200078e0a00 */
[----:B------:R-:W-:Y:S01]  /*0d30*/  USHF.L.U64.HI UR12, UR10, 0x7, UR11 ;  /* 0x000000070a0c7899 */ /* 0x000fe2000801020b */
[----:B------:R-:W-:Y:S01]  /*0d40*/  IMAD.IADD R9, R9, 0x1, R10 ;  /* 0x0000000109097824 */ /* 0x000fe200078e020a */
[----:B------:R-:W-:Y:S01]  /*0d50*/  @!P0 LOP3.LUT R0, RZ, R26, RZ, 0x33, !PT ;  /* 0x0000001aff008212 */ /* 0x000fe200078e33ff */
[----:B------:R-:W-:Y:S01]  /*0d60*/  @!PT LDS RZ, [RZ] ;  /* 0x00000000fffff984 */ /* 0x000fe20000000800 */
[----:B------:R-:W-:Y:S01]  /*0d70*/  @!PT LDS RZ, [RZ] ;  /* 0x00000000fffff984 */ /* 0x000fe20000000800 */
[----:B------:R-:W-:Y:S01]  /*0d80*/  @!PT LDS RZ, [RZ] ;  /* 0x00000000fffff984 */ /* 0x000fe20000000800 */
[----:B------:R1:W-:Y:S01]  /*0d90*/  LDGSTS.E.BYPASS.LTC128B.128 [R224], desc[UR30][R4.64] ;  /* 0x0000000004e07fae */ /* 0x0003e2000b901d5e */
[----:B------:R-:W-:-:S02]  /*0da0*/  USHF.L.U32 UR13, UR10, 0x7, URZ ;  /* 0x000000070a0d7899 */ /* 0x000fc4000800063f */
[----:B------:R-:W-:Y:S01]  /*0db0*/  USHF.L.U32 UR15, UR10, 0x6, URZ ;  /* 0x000000060a0f7899 */ /* 0x000fe2000800063f */
[----:B------:R-:W-:Y:S01]  /*0dc0*/  IMAD.WIDE.U32 R28, R0, UR6, R6 ;  /* 0x00000006001c7c25 */ /* 0x000fe2000f8e0006 */
[----:B------:R2:W-:Y:S03]  /*0dd0*/  LDGSTS.E.BYPASS.LTC128B.128 [R224+0x800], desc[UR30][R2.64] ;  /* 0x0080000002e07fae */ /* 0x0005e6000b901d5e */
[----:B------:R-:W-:Y:S01]  /*0de0*/  IMAD R7, R56, UR12, RZ ;  /* 0x0000000c38077c24 */ /* 0x000fe2000f8e02ff */
[----:B------:R-:W-:Y:S01]  /*0df0*/  STL.64 [R1+0x20], R28 ;  /* 0x0000201c01007387 */ /* 0x000fe20000100a00 */
[----:B------:R-:W-:Y:S02]  /*0e00*/  IMAD.MOV.U32 R238, RZ, RZ, R28 ;  /* 0x000000ffffee7224 */ /* 0x000fe400078e001c */
[----:B------:R-:W-:Y:S01]  /*0e10*/  IMAD R7, R11, UR13, R7 ;  /* 0x0000000d0b077c24 */ /* 0x000fe2000f8e0207 */
[----:B-1----:R-:W-:-:S05]  /*0e20*/  SHF.R.S32.HI R5, RZ, 0x1f, R0 ;  /* 0x0000001fff057819 */ /* 0x002fca0000011400 */
[----:B------:R-:W-:Y:S01]  /*0e30*/  IMAD R4, R5, UR6, RZ ;  /* 0x0000000605047c24 */ /* 0x000fe2000f8e02ff */
[----:B--2---:R-:W-:-:S03]  /*0e40*/  IADD3 R2, P0, R2, UR14, RZ ;  /* 0x0000000e02027c10 */ /* 0x004fc6000ff1e0ff */
[C---:B------:R-:W-:Y:S01]  /*0e50*/  IMAD R4, R0.reuse, UR7, R4 ;  /* 0x0000000700047c24 */ /* 0x040fe2000f8e0204 */
[----:B------:R-:W-:Y:S01]  /*0e60*/  ULDC.64 UR6, c[0x0][0x268] ;  /* 0x00009a0000067ab9 */ /* 0x000fe20000000a00 */
[----:B------:R-:W-:Y:S01]  /*0e70*/  IADD3.X R3, R3, UR4, RZ, P0, !PT ;  /* 0x0000000403037c10 */ /* 0x000fe200087fe4ff */
[----:B------:R-:W-:Y:S02]  /*0e80*/  IMAD R6, R5, UR6, RZ ;  /* 0x0000000605067c24 */ /* 0x000fe4000f8e02ff */
[----:B------:R-:W-:Y:S02]  /*0e90*/  IMAD.IADD R239, R29, 0x1, R4 ;  /* 0x000000011def7824 */ /* 0x000fe400078e0204 */
[----:B------:R-:W-:Y:S01]  /*0ea0*/  IMAD.WIDE.U32 R12, R0, UR6, R8 ;  /* 0x00000006000c7c25 */ /* 0x000fe2000f8e0008 */
[----:B------:R1:W-:Y:S03]  /*0eb0*/  LDGSTS.E.BYPASS.LTC128B.128 [R224+0x1000], desc[UR30][R2.64] ;  /* 0x0100000002e07fae */ /* 0x0003e6000b901d5e */
[----:B------:R-:W-:Y:S01]  /*0ec0*/  IMAD.WIDE.U32 R4, R56, UR13, R238 ;  /* 0x0000000d38047c25 */ /* 0x000fe2000f8e00ee */
[----:B------:R-:W-:Y:S03]  /*0ed0*/  STL.64 [R1+0x10], R238 ;  /* 0x000010ee01007387 */ /* 0x000fe60000100a00 */
[----:B------:R-:W-:Y:S01]  /*0ee0*/  IMAD R10, R0, UR7, R6 ;  /* 0x00000007000a7c24 */ /* 0x000fe2000f8e0206 */
[----:B------:R-:W-:Y:S01]  /*0ef0*/  ULDC.64 UR6, c[0x0][0x218] ;  /* 0x0000860000067ab9 */ /* 0x000fe20000000a00 */
[----:B------:R-:W-:Y:S01]  /*0f00*/  IMAD R0, R11, UR8, RZ ;  /* 0x000000080b007c24 */ /* 0x000fe2000f8e02ff */
[----:B------:R-:W-:Y:S01]  /*0f10*/  LEA R6, P0, R4, UR6, 0x1 ;  /* 0x0000000604067c11 */ /* 0x000fe2000f8008ff */
[----:B------:R-:W-:Y:S01]  /*0f20*/  IMAD.IADD R7, R5, 0x1, R7 ;  /* 0x0000000105077824 */ /* 0x000fe200078e0207 */
[----:B------:R-:W-:Y:S01]  /*0f30*/  STL.64 [R1+0x18], R12 ;  /* 0x0000180c01007387 */ /* 0x000fe20000100a00 */
[----:B------:R-:W-:-:S03]  /*0f40*/  IMAD.WIDE.U32 R8, R56, UR8, RZ ;  /* 0x0000000838087c25 */ /* 0x000fc6000f8e00ff */
[----:B------:R-:W-:Y:S01]  /*0f50*/  LEA.HI.X R7, R4, UR7, R7, 0x1, P0 ;  /* 0x0000000704077c11 */ /* 0x000fe200080f0c07 */
[----:B------:R-:W-:Y:S02]  /*0f60*/  IMAD R0, R56, UR9, R0 ;  /* 0x0000000938007c24 */ /* 0x000fe4000f8e0200 */
[----:B------:R-:W-:Y:S02]  /*0f70*/  IMAD.IADD R10, R13, 0x1, R10 ;  /* 0x000000010d0a7824 */ /* 0x000fe400078e020a */
[----:B------:R-:W-:Y:S01]  /*0f80*/  IMAD.IADD R0, R9, 0x1, R0 ;  /* 0x0000000109007824 */ /* 0x000fe200078e0200 */
[C---:B------:R-:W-:Y:S02]  /*0f90*/  LEA R9, P0, R8.reuse, R12, 0x7 ;  /* 0x0000000c08097211 */ /* 0x040fe400078038ff */
[----:B------:R2:W-:Y:S02]  /*0fa0*/  STL [R1+0xc], R10 ;  /* 0x00000c0a01007387 */ /* 0x0005e40000100800 */
[----:B------:R-:W-:Y:S01]  /*0fb0*/  LEA.HI.X R8, R8, R10, R0, 0x7, P0 ;  /* 0x0000000a08087211 */ /* 0x000fe200000f3c00 */
[----:B------:R-:W-:Y:S01]  /*0fc0*/  IMAD.SHL.U32 R0, R44, 0x40, RZ ;  /* 0x000000402c007824 */ /* 0x000fe200078e00ff */
[----:B-1----:R-:W-:Y:S01]  /*0fd0*/  IADD3 R2, P1, R2, UR14, RZ ;  /* 0x0000000e02027c10 */ /* 0x002fe2000ff3e0ff */
[----:B------:R-:W-:-:S03]  /*0fe0*/  USHF.L.U64.HI UR14, UR10, 0x6, UR11 ;  /* 0x000000060a0e7899 */ /* 0x000fc6000801020b */
[----:B------:R-:W-:Y:S01]  /*0ff0*/  IADD3.X R3, R3, UR4, RZ, P1, !PT ;  /* 0x0000000403037c10 */ /* 0x000fe20008ffe4ff */
[----:B------:R-:W-:Y:S01]  /*1000*/  ULDC.64 UR10, c[0x0][0x220] ;  /* 0x00008800000a7ab9 */ /* 0x000fe20000000a00 */
[----:B------:R-:W-:Y:S01]  /*1010*/  IADD3 R4, P1, R6, UR15, RZ ;  /* 0x0000000f06047c10 */ /* 0x000fe2000ff3e0ff */
[----:B------:R-:W-:Y:S01]  /*1020*/  UIADD3 UR4, UR5, 0x2000, URZ ;  /* 0x0000200005047890 */ /* 0x000fe2000fffe03f */
[----:B------:R-:W-:Y:S01]  /*1030*/  LOP3.LUT R0, R0, 0xc0, RZ, 0xc0, !PT ;  /* 0x000000c000007812 */ /* 0x000fe200078ec0ff */
[----:B------:R1:W-:Y:S01]  /*1040*/  LDGSTS.E.BYPASS.LTC128B.128 [R224+0x1800], desc[UR30][R2.64] ;  /* 0x0180000002e07fae */ /* 0x0003e2000b901d5e */
[----:B------:R-:W-:-:S03]  /*1050*/  IADD3.X R5, R7, UR14, RZ, P1, !PT ;  /* 0x0000000e07057c10 */ /* 0x000fc60008ffe4ff */
[----:B------:R-:W-:Y:S04]  /*1060*/  LDGSTS.E.BYPASS.LTC128B.128 [R224+0x2000], desc[UR30][R6.64] ;  /* 0x0200000006e07fae */ /* 0x000fe8000b901d5e */
[----:B------:R3:W-:Y:S01]  /*1070*/  LDGSTS.E.BYPASS.LTC128B.128 [R224+0x2800], desc[UR30][R4.64] ;  /* 0x0280000004e07fae */ /* 0x0007e2000b901d5e */
[----:B-1----:R-:W-:-:S04]  /*1080*/  IADD3 R2, P0, R4, UR15, RZ ;  /* 0x0000000f04027c10 */ /* 0x002fc8000ff1e0ff */
[----:B------:R-:W-:Y:S02]  /*1090*/  IADD3.X R3, R5, UR14, RZ, P0, !PT ;  /* 0x0000000e05037c10 */ /* 0x000fe400087fe4ff */
[----:B---3--:R-:W-:-:S03]  /*10a0*/  IADD3 R4, P0, R2, UR15, RZ ;  /* 0x0000000f02047c10 */ /* 0x008fc6000ff1e0ff */
[----:B------:R1:W-:Y:S01]  /*10b0*/  LDGSTS.E.BYPASS.LTC128B.128 [R224+0x3000], desc[UR30][R2.64] ;  /* 0x0300000002e07fae */ /* 0x0003e2000b901d5e */
[----:B------:R-:W-:-:S05]  /*10c0*/  IADD3.X R5, R3, UR14, RZ, P0, !PT ;  /* 0x0000000e03057c10 */ /* 0x000fca00087fe4ff */
[----:B------:R3:W-:Y:S04]  /*10d0*/  LDGSTS.E.BYPASS.LTC128B.128 [R224+0x3800], desc[UR30][R4.64] ;  /* 0x0380000004e07fae */ /* 0x0007e8000b901d5e */
[----:B------:R-:W0:Y:S01]  /*10e0*/  LDGDEPBAR ;  /* 0x00000000000079af */ /* 0x000e220000000000 */
[----:B-1----:R-:W-:Y:S02]  /*10f0*/  LOP3.LUT R3, R0, 0x8, R20, 0xf8, !PT ;  /* 0x0000000800037812 */ /* 0x002fe400078ef814 */
[----:B------:R-:W-:Y:S02]  /*1100*/  SHF.R.U32.HI R0, RZ, 0x3, R0 ;  /* 0x00000003ff007819 */ /* 0x000fe40000011600 */
[----:B------:R-:W-:Y:S02]  /*1110*/  LEA R2, P0, R9, UR10, 0x1 ;  /* 0x0000000a09027c11 */ /* 0x000fe4000f8008ff */
[----:B--2---:R-:W-:Y:S01]  /*1120*/  LOP3.LUT R10, R3, R0, RZ, 0x3c, !PT ;  /* 0x00000000030a7212 */ /* 0x004fe200078e3cff */
[----:B------:R-:W-:Y:S01]  /*1130*/  IMAD.SHL.U32 R0, R47, 0x40, RZ ;  /* 0x000000402f007824 */ /* 0x000fe200078e00ff */
[----:B------:R-:W-:Y:S01]  /*1140*/  LEA.HI.X R3, R9, UR11, R8, 0x1, P0 ;  /* 0x0000000b09037c11 */ /* 0x000fe200080f0c08 */
[----:B------:R-:W-:-:S04]  /*1150*/  DEPBAR.LE SB0, 0x0 ;  /* 0x000080000000791a */ /* 0x000fc80000000000 */
[----:B------:R-:W-:Y:S01]  /*1160*/  BAR.SYNC.DEFER_BLOCKING 0x0 ;  /* 0x0000000000007b1d */ /* 0x000fe20000010000 */
[----:B---3--:R-:W-:Y:S01]  /*1170*/  IMAD.SHL.U32 R4, R19, 0x20, RZ ;  /* 0x0000002013047824 */ /* 0x008fe200078e00ff */
        /* <DEDUP_REMOVED lines=33> */
[----:B--2---:R-:W-:Y:S01]  /*1390*/  LDSM.16.M88.4 R4, [R211+0x1000] ;  /* 0x00100000d304783b */ /* 0x004fe20000000200 */
[----:B------:R-:W-:-:S03]  /*13a0*/  SHF.R.S32.HI R2, RZ, 0x1f, R46 ;  /* 0x0000001fff027819 */ /* 0x000fc6000001142e */
[----:B------:R-:W2:Y:S01]  /*13b0*/  LDSM.16.M88.4 R20, [R3+0x2800] ;  /* 0x002800000314783b */ /* 0x000ea20000000200 */
[----:B------:R-:W-:Y:S01]  /*13c0*/  IMAD.IADD R212, R211, 0x1, R0 ;  /* 0x00000001d3d47824 */ /* 0x000fe200078e0200 */
[----:B------:R-:W-:Y:S01]  /*13d0*/  LEA.HI R2, R2, R46, RZ, 0x2 ;  /* 0x0000002e02027211 */ /* 0x000fe200078f10ff */
[----:B------:R-:W-:Y:S01]  /*13e0*/  @P0 VIADD R213, R210, 0xffffffe0 ;  /* 0xffffffe0d2d50836 */ /* 0x000fe20000000000 */
[----:B------:R-:W3:Y:S02]  /*13f0*/  LDSM.16.M88.4 R12, [R3+0x2c00] ;  /* 0x002c0000030c783b */ /* 0x000ee40000000200 */
[----:B------:R-:W-:Y:S02]  /*1400*/  SHF.R.S32.HI R2, RZ, 0x2, R2 ;  /* 0x00000002ff027819 */ /* 0x000fe40000011402 */
[----:B------:R-:W-:Y:S04]  /*1410*/  LDSM.16.M88.4 R28, [R3+0x2000] ;  /* 0x00200000031c783b */ /* 0x000fe80000000200 */
[----:B------:R-:W-:Y:S04]  /*1420*/  LDSM.16.M88.4 R24, [R3+0x2400] ;  /* 0x002400000318783b */ /* 0x000fe80000000200 */
[----:B-1----:R-:W1:Y:S04]  /*1430*/  LDSM.16.M88.4 R8, [R3+0x3000] ;  /* 0x003000000308783b */ /* 0x002e680000000200 */
[----:B------:R-:W4:Y:S04]  /*1440*/  LDSM.16.M88.4 R32, [R3+0x3400] ;  /* 0x003400000320783b */ /* 0x000f280000000200 */
[----:B------:R-:W5:Y:S04]  /*1450*/  LDSM.16.M88.4 R36, [R3+0x3800] ;  /* 0x003800000324783b */ /* 0x000f680000000200 */
[----:B------:R3:W5:Y:S04]  /*1460*/  LDSM.16.M88.4 R40, [R3+0x3c00] ;  /* 0x003c00000328783b */ /* 0x0007680000000200 */
[----:B------:R-:W0:Y:S01]  /*1470*/  LDGDEPBAR ;  /* 0x00000000000079af */ /* 0x000e220000000000 */
[C---:B--2---:R-:W-:Y:S06]  /*1480*/  HMMA.16816.F32 R96, R4.reuse, R20, RZ ;  /* 0x000000140460723c */ /* 0x044fec00000018ff */
[----:B------:R-:W-:Y:S01]  /*1490*/  HMMA.16816.F32 R108, R4, R22, RZ ;  /* 0x00000016046c723c */ /* 0x000fe200000018ff */
[----:B---3--:R-:W-:-:S05]  /*14a0*/  IMAD R3, R59, 0x10, R60 ;  /* 0x000000103b037824 */ /* 0x008fca00078e023c */
[C---:B------:R-:W-:Y:S06]  /*14b0*/  HMMA.16816.F32 R116, R4.reuse, R12, RZ ;  /* 0x0000000c0474723c */ /* 0x040fec00000018ff */
[----:B------:R-:W-:Y:S06]  /*14c0*/  HMMA.16816.F32 R140, R4, R14, RZ ;  /* 0x0000000e048c723c */ /* 0x000fec00000018ff */
[C---:B------:R-:W-:Y:S06]  /*14d0*/  HMMA.16816.F32 R92, R16.reuse, R20, RZ ;  /* 0x00000014105c723c */ /* 0x040fec00000018ff */
[C---:B------:R-:W-:Y:S01]  /*14e0*/  HMMA.16816.F32 R100, R16.reuse, R22, RZ ;  /* 0x000000161064723c */ /* 0x040fe200000018ff */
[----:B------:R-:W-:Y:S05]  /*14f0*/  LDSM.16.M88.4 R20, [R213] ;  /* 0x00000000d514783b */ /* 0x000fea0000000200 */
[C---:B------:R-:W-:Y:S06]  /*1500*/  HMMA.16816.F32 R104, R16.reuse, R12, RZ ;  /* 0x0000000c1068723c */ /* 0x040fec00000018ff */
[----:B------:R-:W-:Y:S01]  /*1510*/  HMMA.16816.F32 R112, R16, R14, RZ ;  /* 0x0000000e1070723c */ /* 0x000fe200000018ff */
[----:B------:R-:W2:Y:S05]  /*1520*/  LDSM.16.M88.4 R12, [R212] ;  /* 0x00000000d40c783b */ /* 0x000eaa0000000200 */
[C---:B-1----:R-:W-:Y:S06]  /*1530*/  HMMA.16816.F32 R168, R4.reuse, R8, RZ ;  /* 0x0000000804a8723c */ /* 0x042fec00000018ff */
[----:B------:R-:W-:Y:S06]  /*1540*/  HMMA.16816.F32 R176, R4, R10, RZ ;  /* 0x0000000a04b0723c */ /* 0x000fec00000018ff */
[C---:B------:R-:W-:Y:S06]  /*1550*/  HMMA.16816.F32 R120, R16.reuse, R8, RZ ;  /* 0x000000081078723c */ /* 0x040fec00000018ff */
[C---:B------:R-:W-:Y:S01]  /*1560*/  HMMA.16816.F32 R132, R16.reuse, R10, RZ ;  /* 0x0000000a1084723c */ /* 0x040fe200000018ff */
[----:B------:R-:W1:Y:S05]  /*1570*/  LDSM.16.M88.4 R8, [R212+0x1000] ;  /* 0x00100000d408783b */ /* 0x000e6a0000000200 */
[-C--:B------:R-:W-:Y:S06]  /*1580*/  HMMA.16816.F32 R48, R16, R28.reuse, RZ ;  /* 0x0000001c1030723c */ /* 0x080fec00000018ff */
[C---:B------:R-:W-:Y:S06]  /*1590*/  HMMA.16816.F32 R52, R4.reuse, R28, RZ ;  /* 0x0000001c0434723c */ /* 0x040fec00000018ff */
[----:B------:R-:W-:Y:S01]  /*15a0*/  HMMA.16816.F32 R80, R4, R24, RZ ;  /* 0x000000180450723c */ /* 0x000fe200000018ff */
[----:B------:R-:W-:Y:S01]  /*15b0*/  IADD3 R28, R3, 0x1, R2 ;  /* 0x00000001031c7810 */ /* 0x000fe20007ffe002 */
[----:B------:R-:W-:-:S02]  /*15c0*/  IMAD.SHL.U32 R2, R56, 0x4, RZ ;  /* 0x0000000438027824 */ /* 0x000fc400078e00ff */
[----:B------:R-:W-:Y:S02]  /*15d0*/  VIADD R29, R241, 0x4 ;  /* 0x00000004f11d7836 */ /* 0x000fe40000000000 */
[----:B------:R-:W-:Y:S01]  /*15e0*/  HMMA.16816.F32 R88, R4, R26, RZ ;  /* 0x0000001a0458723c */ /* 0x000fe200000018ff */
[----:B------:R-:W-:-:S05]  /*15f0*/  VIADD R3, R2, 0x1 ;  /* 0x0000000102037836 */ /* 0x000fca0000000000 */
[C---:B------:R-:W-:Y:S06]  /*1600*/  HMMA.16816.F32 R68, R16.reuse, R24, RZ ;  /* 0x000000181044723c */ /* 0x040fec00000018ff */
[----:B------:R-:W-:Y:S01]  /*1610*/  HMMA.16816.F32 R84, R16, R26, RZ ;  /* 0x0000001a1054723c */ /* 0x000fe200000018ff */
[----:B------:R-:W3:Y:S05]  /*1620*/  LDSM.16.M88.4 R24, [R213+0x400] ;  /* 0x00040000d518783b */ /* 0x000eea0000000200 */
[-C--:B------:R-:W-:Y:S06]  /*1630*/  HMMA.16816.F32 R72, R4, R30.reuse, RZ ;  /* 0x0000001e0448723c */ /* 0x080fec00000018ff */
[C---:B------:R-:W-:Y:S06]  /*1640*/  HMMA.16816.F32 R76, R16.reuse, R30, RZ ;  /* 0x0000001e104c723c */ /* 0x040fec00000018ff */
[C---:B----4-:R-:W-:Y:S06]  /*1650*/  HMMA.16816.F32 R124, R16.reuse, R32, RZ ;  /* 0x00000020107c723c */ /* 0x050fec00000018ff */
[C---:B------:R-:W-:Y:S06]  /*1660*/  HMMA.16816.F32 R136, R16.reuse, R34, RZ ;  /* 0x000000221088723c */ /* 0x040fec00000018ff */
[C---:B-----5:R-:W-:Y:S06]  /*1670*/  HMMA.16816.F32 R152, R16.reuse, R36, RZ ;  /* 0x000000241098723c */ /* 0x060fec00000018ff */
[C---:B------:R-:W-:Y:S06]  /*1680*/  HMMA.16816.F32 R156, R16.reuse, R38, RZ ;  /* 0x00000026109c723c */ /* 0x040fec00000018ff */
[C---:B------:R-:W-:Y:S06]  /*1690*/  HMMA.16816.F32 R148, R16.reuse, R40, RZ ;  /* 0x000000281094723c */ /* 0x040fec00000018ff */
[----:B------:R-:W-:Y:S06]  /*16a0*/  HMMA.16816.F32 R144, R16, R42, RZ ;  /* 0x0000002a1090723c */ /* 0x000fec00000018ff */
[----:B------:R-:W-:Y:S01]  /*16b0*/  HMMA.16816.F32 R180, R4, R32, RZ ;  /* 0x0000002004b4723c */ /* 0x000fe200000018ff */
[----:B------:R-:W-:-:S04]  /*16c0*/  IMAD.WIDE.U32 R18, R249, -0x2daee0ad, RZ ;  /* 0xd2511f53f9127825 */ /* 0x000fc800078e00ff */
[C---:B------:R-:W-:Y:S01]  /*16d0*/  VIADD R17, R2.reuse, 0x2 ;  /* 0x0000000202117836 */ /* 0x040fe20000000000 */
[C---:B------:R-:W-:Y:S01]  /*16e0*/  LOP3.LUT R16, R19.reuse, UR33, R2, 0x96, !PT ;  /* 0x0000002113107c12 */ /* 0x040fe2000f8e9602 */
[----:B------:R-:W-:Y:S01]  /*16f0*/  VIADD R2, R2, 0x3 ;  /* 0x0000000302027836 */ /* 0x000fe20000000000 */
[C---:B------:R-:W-:Y:S03]  /*1700*/  HMMA.16816.F32 R188, R4.reuse, R34, RZ ;  /* 0x0000002204bc723c */ /* 0x040fe600000018ff */
[----:B------:R-:W-:Y:S01]  /*1710*/  IMAD.WIDE.U32 R60, R16, -0x326172a9, RZ ;  /* 0xcd9e8d57103c7825 */ /* 0x000fe200078e00ff */
[----:B------:R-:W-:Y:S02]  /*1720*/  LOP3.LUT R2, R19, UR33, R2, 0x96, !PT ;  /* 0x0000002113027c12 */ /* 0x000fe4000f8e9602 */
[----:B------:R-:W-:Y:S03]  /*1730*/  HMMA.16816.F32 R192, R4, R36, RZ ;  /* 0x0000002404c0723c */ /* 0x000fe600000018ff */
[----:B------:R-:W-:-:S03]  /*1740*/  IMAD.WIDE.U32 R66, R2, -0x326172a9, RZ ;  /* 0xcd9e8d5702427825 */ /* 0x000fc600078e00ff */
[C---:B------:R-:W-:Y:S06]  /*1750*/  HMMA.16816.F32 R200, R4.reuse, R40, RZ ;  /* 0x0000002804c8723c */ /* 0x040fec00000018ff */
[C---:B------:R-:W-:Y:S06]  /*1760*/  HMMA.16816.F32 R216, R4.reuse, R38, RZ ;  /* 0x0000002604d8723c */ /* 0x040fec00000018ff */
[----:B------:R-:W-:Y:S06]  /*1770*/  HMMA.16816.F32 R220, R4, R42, RZ ;  /* 0x0000002a04dc723c */ /* 0x000fec00000018ff */
[----:B--2---:R-:W-:Y:S01]  /*1780*/  HMMA.16816.F32 R32, R12, R20, R48 ;  /* 0x000000140c20723c */ /* 0x004fe20000001830 */
[C---:B------:R-:W-:Y:S01]  /*1790*/  LOP3.LUT R4, R19.reuse, UR33, R3, 0x96, !PT ;  /* 0x0000002113047c12 */ /* 0x040fe2000f8e9603 */
[----:B------:R-:W-:Y:S01]  /*17a0*/  IMAD.SHL.U32 R5, R58, 0x2, RZ ;  /* 0x000000023a057824 */ /* 0x000fe200078e00ff */
[----:B------:R-:W-:Y:S01]  /*17b0*/  LOP3.LUT R3, R19, UR33, R17, 0x96, !PT ;  /* 0x0000002113037c12 */ /* 0x000fe2000f8e9611 */
[----:B------:R-:W-:-:S02]  /*17c0*/  IMAD.WIDE.U32 R6, R241, -0x326172a9, RZ ;  /* 0xcd9e8d57f1067825 */ /* 0x000fc400078e00ff */
[C---:B-1----:R-:W-:Y:S01]  /*17d0*/  HMMA.16816.F32 R36, R8.reuse, R20, R52 ;  /* 0x000000140824723c */ /* 0x042fe20000001834 */
[----:B------:R-:W-:Y:S01]  /*17e0*/  LOP3.LUT R5, R5, 0x6, RZ, 0xc0, !PT ;  /* 0x0000000605057812 */ /* 0x000fe200078ec0ff */
[----:B------:R-:W-:Y:S01]  /*17f0*/  IMAD.WIDE.U32 R62, R3, -0x326172a9, RZ ;  /* 0xcd9e8d57033e7825 */ /* 0x000fe200078e00ff */
[--C-:B------:R-:W-:Y:S02]  /*1800*/  LOP3.LUT R206, R61, UR27, R6.reuse, 0x96, !PT ;  /* 0x0000001b3dce7c12 */ /* 0x100fe4000f8e9606 */
[----:B------:R-:W-:Y:S01]  /*1810*/  LOP3.LUT R225, R67, UR27, R6, 0x96, !PT ;  /* 0x0000001b43e17c12 */ /* 0x000fe2000f8e9606 */
[----:B------:R-:W-:Y:S01]  /*1820*/  IMAD.WIDE.U32 R64, R4, -0x326172a9, RZ ;  /* 0xcd9e8d5704407825 */ /* 0x000fe200078e00ff */
[----:B------:R-:W-:Y:S01]  /*1830*/  IADD3 R4, R45, -UR19, R28 ;  /* 0x800000132d047c10 */ /* 0x000fe2000fffe01c */
[----:B------:R-:W-:Y:S01]  /*1840*/  HMMA.16816.F32 R40, R8, R22, R72 ;  /* 0x000000160828723c */ /* 0x000fe20000001848 */
[--C-:B------:R-:W-:Y:S01]  /*1850*/  LOP3.LUT R246, R63, UR27, R6.reuse, 0x96, !PT ;  /* 0x0000001b3ff67c12 */ /* 0x100fe2000f8e9606 */
[----:B------:R-:W-:Y:S01]  /*1860*/  IMAD.WIDE.U32 R2, R29, -0x326172a9, RZ ;  /* 0xcd9e8d571d027825 */ /* 0x000fe200078e00ff */
[----:B------:R-:W-:-:S02]  /*1870*/  LOP3.LUT R208, R65, UR27, R6, 0x96, !PT ;  /* 0x0000001b41d07c12 */ /* 0x000fc4000f8e9606 */
[-C--:B------:R-:W-:Y:S01]  /*1880*/  LOP3.LUT R7, R7, R237.reuse, RZ, 0x3c, !PT ;  /* 0x000000ed07077212 */ /* 0x080fe200078e3cff */
[----:B------:R-:W-:Y:S01]  /*1890*/  IMAD R5, R56, 0x80, R5 ;  /* 0x0000008038057824 */ /* 0x000fe200078e0205 */
[----:B------:R-:W-:Y:S01]  /*18a0*/  LOP3.LUT R3, R3, R237, RZ, 0x3c, !PT ;  /* 0x000000ed03037212 */ /* 0x000fe200078e3cff */
[----:B------:R-:W-:Y:S01]  /*18b0*/  VIADD R4, R4, UR18 ;  /* 0x0000001204047c36 */ /* 0x000fe20008000000 */
[C---:B------:R-:W-:Y:S01]  /*18c0*/  HMMA.16816.F32 R28, R12.reuse, R22, R76 ;  /* 0x000000160c1c723c */ /* 0x040fe2000000184c */
[----:B------:R-:W1:Y:S01]  /*18d0*/  LDSM.16.M88.4 R20, [R213+0x800] ;  /* 0x00080000d514783b */ /* 0x000e620000000200 */
[----:B------:R-:W-:Y:S01]  /*18e0*/  VIADD R16, R5, 0x1 ;  /* 0x0000000105107836 */ /* 0x000fe20000000000 */
[--C-:B------:R-:W-:Y:S01]  /*18f0*/  LOP3.LUT R209, R61, UR27, R2.reuse, 0x96, !PT ;  /* 0x0000001b3dd17c12 */ /* 0x100fe2000f8e9602 */
[----:B------:R-:W-:Y:S01]  /*1900*/  IMAD.WIDE.U32 R166, R3, -0x2daee0ad, RZ ;  /* 0xd2511f5303a67825 */ /* 0x000fe200078e00ff */
[--C-:B------:R-:W-:Y:S01]  /*1910*/  LOP3.LUT R245, R65, UR27, R2.reuse, 0x96, !PT ;  /* 0x0000001b41f57c12 */ /* 0x100fe2000f8e9602 */
[----:B---3--:R-:W-:Y:S01]  /*1920*/  HMMA.16816.F32 R48, R12, R24, R68 ;  /* 0x000000180c30723c */ /* 0x008fe20000001844 */
[--C-:B------:R-:W-:Y:S01]  /*1930*/  LOP3.LUT R247, R63, UR27, R2.reuse, 0x96, !PT ;  /* 0x0000001b3ff77c12 */ /* 0x100fe2000f8e9602 */
[----:B------:R-:W-:Y:S01]  /*1940*/  IMAD.WIDE.U32 R128, R7, -0x2daee0ad, RZ ;  /* 0xd2511f5307807825 */ /* 0x000fe200078e00ff */
[----:B------:R-:W-:-:S02]  /*1950*/  LOP3.LUT R248, R67, UR27, R2, 0x96, !PT ;  /* 0x0000001b43f87c12 */ /* 0x000fc4000f8e9602 */
[C---:B------:R-:W-:Y:S01]  /*1960*/  VIMNMX R6, R4.reuse, R45, PT ;  /* 0x0000002d04067248 */ /* 0x040fe20003fe0100 */
[C---:B------:R-:W-:Y:S01]  /*1970*/  VIADD R7, R5.reuse, 0x8 ;  /* 0x0000000805077836 */ /* 0x040fe20000000000 */
[C-C-:B------:R-:W-:Y:S02]  /*1980*/  VIADDMNMX R3, R4.reuse, 0x8, R45.reuse, PT ;  /* 0x0000000804037846 */ /* 0x140fe4000380012d */
[----:B------:R-:W-:Y:S02]  /*1990*/  VIADDMNMX R2, R4, 0x40, R45, PT ;  /* 0x0000004004027846 */ /* 0x000fe4000380012d */
[CC--:B------:R-:W-:Y:S02]  /*19a0*/  ISETP.GE.AND P2, PT, R16.reuse, R6.reuse, PT ;  /* 0x000000061000720c */ /* 0x0c0fe40003f46270 */
[----:B------:R-:W-:Y:S02]  /*19b0*/  ISETP.GE.AND P5, PT, R16, R3, PT ;  /* 0x000000031000720c */ /* 0x000fe40003fa6270 */
[----:B------:R-:W-:-:S02]  /*19c0*/  ISETP.GE.AND P6, PT, R5, R6, PT ;  /* 0x000000060500720c */ /* 0x000fc40003fc6270 */
[----:B------:R-:W-:Y:S02]  /*19d0*/  ISETP.GE.AND P3, PT, R5, R3, PT ;  /* 0x000000030500720c */ /* 0x000fe40003f66270 */
[----:B------:R-:W-:Y:S02]  /*19e0*/  ISETP.GE.AND P0, PT, R16, R2, PT ;  /* 0x000000021000720c */ /* 0x000fe40003f06270 */
[----:B------:R-:W-:Y:S02]  /*19f0*/  VIADDMNMX R4, R4, 0x48, R45, PT ;  /* 0x0000004804047846 */ /* 0x000fe4000380012d */
[----:B------:R-:W-:Y:S01]  /*1a00*/  FSEL R131, R32, -INF , !P6 ;  /* 0xff80000020837808 */ /* 0x000fe20007000000 */
[----:B------:R-:W-:Y:S01]  /*1a10*/  HMMA.16816.F32 R44, R12, R26, R84 ;  /* 0x0000001a0c2c723c */ /* 0x000fe20000001854 */
[----:B------:R-:W-:Y:S02]  /*1a20*/  FSEL R163, R33, -INF , !P2 ;  /* 0xff80000021a37808 */ /* 0x000fe40005000000 */
[----:B------:R-:W-:-:S02]  /*1a30*/  FSEL R172, R34, -INF , !P3 ;  /* 0xff80000022ac7808 */ /* 0x000fc40005800000 */
[----:B------:R-:W-:Y:S02]  /*1a40*/  FSEL R215, R35, -INF , !P5 ;  /* 0xff80000023d77808 */ /* 0x000fe40006800000 */
[----:B------:R-:W-:Y:S01]  /*1a50*/  HMMA.16816.F32 R32, R8, R24, R80 ;  /* 0x000000180820723c */ /* 0x000fe20000001850 */
[----:B------:R-:W-:Y:S02]  /*1a60*/  FSEL R174, R37, -INF , !P0 ;  /* 0xff80000025ae7808 */ /* 0x000fe40004000000 */
[----:B------:R-:W-:Y:S01]  /*1a70*/  ISETP.GE.AND P1, PT, R16, R4, PT ;  /* 0x000000041000720c */ /* 0x000fe20003f26270 */
[C---:B------:R-:W-:Y:S01]  /*1a80*/  VIADD R16, R5.reuse, 0x9 ;  /* 0x0000000905107836 */ /* 0x040fe20000000000 */
[C---:B------:R-:W-:Y:S01]  /*1a90*/  ISETP.GE.AND P5, PT, R5.reuse, R2, PT ;  /* 0x000000020500720c */ /* 0x040fe20003fa6270 */
[----:B-1----:R-:W-:Y:S01]  /*1aa0*/  HMMA.16816.F32 R56, R12, R20, R92 ;  /* 0x000000140c38723c */ /* 0x002fe2000000185c */
[----:B------:R-:W-:Y:S02]  /*1ab0*/  ISETP.GE.AND P0, PT, R5, R4, PT ;  /* 0x000000040500720c */ /* 0x000fe40003f06270 */
[----:B------:R-:W-:-:S02]  /*1ac0*/  ISETP.GE.AND P2, PT, R7, R2, PT ;  /* 0x000000020700720c */ /* 0x000fc40003f46270 */
[----:B------:R-:W-:Y:S01]  /*1ad0*/  FSEL R173, R36, -INF , !P5 ;  /* 0xff80000024ad7808 */ /* 0x000fe20006800000 */
[C---:B------:R-:W-:Y:S01]  /*1ae0*/  HMMA.16816.F32 R72, R8.reuse, R20, R96 ;  /* 0x000000140848723c */ /* 0x040fe20000001860 */
[----:B------:R-:W-:Y:S02]  /*1af0*/  FSEL R196, R38, -INF , !P0 ;  /* 0xff80000026c47808 */ /* 0x000fe40004000000 */
[----:B------:R-:W-:Y:S02]  /*1b00*/  FSEL R198, R39, -INF , !P1 ;  /* 0xff80000027c67808 */ /* 0x000fe40004800000 */
[C---:B------:R-:W-:Y:S01]  /*1b10*/  ISETP.GE.AND P4, PT, R7.reuse, R6, PT ;  /* 0x000000060700720c */ /* 0x040fe20003f86270 */
[C---:B------:R-:W-:Y:S01]  /*1b20*/  HMMA.16816.F32 R36, R8.reuse, R26, R88 ;  /* 0x0000001a0824723c */ /* 0x040fe20000001858 */
[C---:B------:R-:W-:Y:S01]  /*1b30*/  ISETP.GE.AND P6, PT, R7.reuse, R3, PT ;  /* 0x000000030700720c */ /* 0x040fe20003fc6270 */
[----:B------:R-:W-:Y:S01]  /*1b40*/  LDSM.16.M88.4 R24, [R213+0x1000] ;  /* 0x00100000d518783b */ /* 0x000fe20000000200 */
[----:B------:R-:W-:Y:S01]  /*1b50*/  ISETP.GE.AND P3, PT, R7, R4, PT ;  /* 0x000000040700720c */ /* 0x000fe20003f66270 */
[----:B------:R-:W-:Y:S01]  /*1b60*/  VIADD R7, R5, 0x10 ;  /* 0x0000001005077836 */ /* 0x000fe20000000000 */
[----:B------:R-:W-:Y:S01]  /*1b70*/  FSEL R184, R40, -INF , !P2 ;  /* 0xff80000028b87808 */ /* 0x000fe20005000000 */
[----:B------:R-:W-:Y:S01]  /*1b80*/  HMMA.16816.F32 R68, R8, R22, R108 ;  /* 0x000000160844723c */ /* 0x000fe2000000186c */
[----:B------:R-:W-:-:S02]  /*1b90*/  ISETP.GE.AND P2, PT, R16, R6, PT ;  /* 0x000000061000720c */ /* 0x000fc40003f46270 */
[----:B------:R-:W-:Y:S02]  /*1ba0*/  ISETP.GE.AND P5, PT, R16, R2, PT ;  /* 0x000000021000720c */ /* 0x000fe40003fa6270 */
[----:B------:R-:W-:Y:S01]  /*1bb0*/  FSEL R161, R28, -INF , !P4 ;  /* 0xff8000001ca17808 */ /* 0x000fe20006000000 */
[----:B------:R-:W-:Y:S01]  /*1bc0*/  HMMA.16816.F32 R52, R12, R22, R100 ;  /* 0x000000160c34723c */ /* 0x000fe20000001864 */
[----:B------:R-:W-:Y:S01]  /*1bd0*/  FSEL R162, R29, -INF , !P2 ;  /* 0xff8000001da27808 */ /* 0x000fe20005000000 */
[----:B------:R-:W1:Y:S01]  /*1be0*/  LDSM.16.M88.4 R20, [R213+0x1400] ;  /* 0x00140000d514783b */ /* 0x000e620000000200 */
[----:B------:R-:W-:Y:S02]  /*1bf0*/  FSEL R204, R42, -INF , !P3 ;  /* 0xff8000002acc7808 */ /* 0x000fe40005800000 */
[----:B------:R-:W-:Y:S02]  /*1c00*/  FSEL R185, R41, -INF , !P5 ;  /* 0xff80000029b97808 */ /* 0x000fe40006800000 */
[----:B------:R-:W-:-:S02]  /*1c10*/  ISETP.GE.AND P1, PT, R7, R6, PT ;  /* 0x000000060700720c */ /* 0x000fc40003f26270 */
[CC--:B------:R-:W-:Y:S02]  /*1c20*/  ISETP.GE.AND P4, PT, R7.reuse, R3.reuse, PT ;  /* 0x000000030700720c */ /* 0x0c0fe40003f86270 */
[C---:B------:R-:W-:Y:S02]  /*1c30*/  ISETP.GE.AND P2, PT, R7.reuse, R2, PT ;  /* 0x000000020700720c */ /* 0x040fe40003f46270 */
[-C--:B------:R-:W-:Y:S01]  /*1c40*/  ISETP.GE.AND P3, PT, R7, R4.reuse, PT ;  /* 0x000000040700720c */ /* 0x080fe20003f66270 */
[----:B------:R-:W-:Y:S01]  /*1c50*/  VIADD R7, R5, 0x11 ;  /* 0x0000001105077836 */ /* 0x000fe20000000000 */
[C---:B------:R-:W-:Y:S02]  /*1c60*/  ISETP.GE.AND P5, PT, R16.reuse, R3, PT ;  /* 0x000000031000720c */ /* 0x040fe40003fa6270 */
[----:B------:R-:W-:Y:S02]  /*1c70*/  ISETP.GE.AND P0, PT, R16, R4, PT ;  /* 0x000000041000720c */ /* 0x000fe40003f06270 */
[----:B------:R-:W-:-:S02]  /*1c80*/  LOP3.LUT R187, R129, UR26, R18, 0x96, !PT ;  /* 0x0000001a81bb7c12 */ /* 0x000fc4000f8e9612 */
[----:B------:R-:W-:Y:S02]  /*1c90*/  LOP3.LUT R186, R167, UR26, R18, 0x96, !PT ;  /* 0x0000001aa7ba7c12 */ /* 0x000fe4000f8e9612 */
[----:B------:R-:W2:Y:S01]  /*1ca0*/  LDSM.16.M88.4 R16, [R213+0xc00] ;  /* 0x000c0000d510783b */ /* 0x000ea20000000200 */
[----:B------:R-:W-:Y:S02]  /*1cb0*/  FSEL R199, R43, -INF , !P0 ;  /* 0xff8000002bc77808 */ /* 0x000fe40004000000 */
[----:B------:R-:W-:Y:S02]  /*1cc0*/  FSEL R165, R30, -INF , !P6 ;  /* 0xff8000001ea57808 */ /* 0x000fe40007000000 */
[----:B------:R-:W-:Y:S02]  /*1cd0*/  FSEL R207, R31, -INF , !P5 ;  /* 0xff8000001fcf7808 */ /* 0x000fe40006800000 */
[----:B------:R-:W-:Y:S02]  /*1ce0*/  FSEL R160, R48, -INF , !P1 ;  /* 0xff80000030a07808 */ /* 0x000fe40004800000 */
[----:B------:R-:W-:-:S02]  /*1cf0*/  ISETP.GE.AND P5, PT, R7, R6, PT ;  /* 0x000000060700720c */ /* 0x000fc40003fa6270 */
[C---:B------:R-:W-:Y:S02]  /*1d00*/  ISETP.GE.AND P0, PT, R7.reuse, R3, PT ;  /* 0x000000030700720c */ /* 0x040fe40003f06270 */
[C---:B------:R-:W-:Y:S02]  /*1d10*/  ISETP.GE.AND P6, PT, R7.reuse, R2, PT ;  /* 0x000000020700720c */ /* 0x040fe40003fc6270 */
[----:B------:R-:W-:Y:S01]  /*1d20*/  ISETP.GE.AND P1, PT, R7, R4, PT ;  /* 0x000000040700720c */ /* 0x000fe20003f26270 */
[----:B------:R-:W-:Y:S01]  /*1d30*/  VIADD R7, R5, 0x18 ;  /* 0x0000001805077836 */ /* 0x000fe20000000000 */
[----:B------:R-:W-:Y:S02]  /*1d40*/  FSEL R164, R49, -INF , !P5 ;  /* 0xff80000031a47808 */ /* 0x000fe40006800000 */
[----:B------:R-:W-:Y:S01]  /*1d50*/  FSEL R214, R50, -INF , !P4 ;  /* 0xff80000032d67808 */ /* 0x000fe20006000000 */
[----:B-1----:R-:W-:Y:S01]  /*1d60*/  HMMA.16816.F32 R76, R12, R20, R124 ;  /* 0x000000140c4c723c */ /* 0x002fe2000000187c */
[----:B------:R-:W-:-:S02]  /*1d70*/  FSEL R226, R51, -INF , !P0 ;  /* 0xff80000033e27808 */ /* 0x000fc40004000000 */
[----:B------:R-:W-:Y:S02]  /*1d80*/  FSEL R175, R32, -INF , !P2 ;  /* 0xff80000020af7808 */ /* 0x000fe40005000000 */
[C---:B------:R-:W-:Y:S01]  /*1d90*/  ISETP.GE.AND P0, PT, R7.reuse, R2, PT ;  /* 0x000000020700720c */ /* 0x040fe20003f06270 */
[----:B------:R-:W-:Y:S01]  /*1da0*/  HMMA.16816.F32 R84, R12, R22, R136 ;  /* 0x000000160c54723c */ /* 0x000fe20000001888 */
[C---:B------:R-:W-:Y:S02]  /*1db0*/  ISETP.GE.AND P4, PT, R7.reuse, R6, PT ;  /* 0x000000060700720c */ /* 0x040fe40003f86270 */
[C---:B------:R-:W-:Y:S02]  /*1dc0*/  ISETP.GE.AND P5, PT, R7.reuse, R3, PT ;  /* 0x000000030700720c */ /* 0x040fe40003fa6270 */
[----:B------:R-:W-:Y:S01]  /*1dd0*/  ISETP.GE.AND P2, PT, R7, R4, PT ;  /* 0x000000040700720c */ /* 0x000fe20003f46270 */
[----:B------:R-:W-:Y:S01]  /*1de0*/  VIADD R7, R5, 0x19 ;  /* 0x0000001905077836 */ /* 0x000fe20000000000 */
[----:B------:R-:W-:-:S02]  /*1df0*/  FSEL R96, R33, -INF , !P6 ;  /* 0xff80000021607808 */ /* 0x000fc40007000000 */
[----:B------:R-:W-:Y:S02]  /*1e00*/  FSEL R97, R34, -INF , !P3 ;  /* 0xff80000022617808 */ /* 0x000fe40005800000 */
[----:B------:R-:W-:Y:S02]  /*1e10*/  FSEL R99, R35, -INF , !P1 ;  /* 0xff80000023637808 */ /* 0x000fe40004800000 */
[----:B------:R-:W-:Y:S01]  /*1e20*/  FSEL R95, R36, -INF , !P0 ;  /* 0xff800000245f7808 */ /* 0x000fe20004000000 */
[C---:B--2---:R-:W-:Y:S01]  /*1e30*/  HMMA.16816.F32 R28, R8.reuse, R16, R116 ;  /* 0x00000010081c723c */ /* 0x044fe20000001874 */
[C---:B------:R-:W-:Y:S02]  /*1e40*/  ISETP.GE.AND P3, PT, R7.reuse, R2, PT ;  /* 0x000000020700720c */ /* 0x040fe40003f66270 */
[C---:B------:R-:W-:Y:S02]  /*1e50*/  ISETP.GE.AND P6, PT, R7.reuse, R6, PT ;  /* 0x000000060700720c */ /* 0x040fe40003fc6270 */
[C---:B------:R-:W-:Y:S01]  /*1e60*/  ISETP.GE.AND P1, PT, R7.reuse, R3, PT ;  /* 0x000000030700720c */ /* 0x040fe20003f26270 */
[----:B------:R-:W-:Y:S01]  /*1e70*/  HMMA.16816.F32 R40, R8, R18, R140 ;  /* 0x000000120828723c */ /* 0x000fe2000000188c */
[----:B------:R-:W-:Y:S01]  /*1e80*/  ISETP.GE.AND P0, PT, R7, R4, PT ;  /* 0x000000040700720c */ /* 0x000fe20003f06270 */
[----:B------:R-:W-:Y:S01]  /*1e90*/  VIADD R7, R5, 0x20 ;  /* 0x0000002005077836 */ /* 0x000fe20000000000 */
[----:B------:R-:W-:-:S02]  /*1ea0*/  FSEL R98, R38, -INF , !P2 ;  /* 0xff80000026627808 */ /* 0x000fc40005000000 */
[----:B------:R-:W-:Y:S01]  /*1eb0*/  FSEL R94, R37, -INF , !P3 ;  /* 0xff800000255e7808 */ /* 0x000fe20005800000 */
[C---:B------:R-:W-:Y:S01]  /*1ec0*/  HMMA.16816.F32 R48, R12.reuse, R18, R112 ;  /* 0x000000120c30723c */ /* 0x040fe20000001870 */
[----:B------:R-:W-:Y:S02]  /*1ed0*/  FSEL R100, R39, -INF , !P0 ;  /* 0xff80000027647808 */ /* 0x000fe40004000000 */
[----:B------:R-:W-:Y:S01]  /*1ee0*/  FSEL R93, R44, -INF , !P4 ;  /* 0xff8000002c5d7808 */ /* 0x000fe20006000000 */
[----:B------:R-:W1:Y:S01]  /*1ef0*/  LDSM.16.M88.4 R36, [R213+0x1800] ;  /* 0x00180000d524783b */ /* 0x000e620000000200 */
[----:B------:R-:W-:Y:S01]  /*1f00*/  FSEL R92, R45, -INF , !P6 ;  /* 0xff8000002d5c7808 */ /* 0x000fe20007000000 */
[----:B------:R-:W-:Y:S01]  /*1f10*/  HMMA.16816.F32 R32, R12, R16, R104 ;  /* 0x000000100c20723c */ /* 0x000fe20000001868 */
[----:B------:R-:W-:Y:S02]  /*1f20*/  FSEL R101, R46, -INF , !P5 ;  /* 0xff8000002e657808 */ /* 0x000fe40006800000 */
[----:B------:R-:W-:-:S02]  /*1f30*/  FSEL R102, R47, -INF , !P1 ;  /* 0xff8000002f667808 */ /* 0x000fc40004800000 */
[----:B------:R-:W2:Y:S01]  /*1f40*/  LDSM.16.M88.4 R44, [R213+0x1c00] ;  /* 0x001c0000d52c783b */ /* 0x000ea20000000200 */
[C---:B------:R-:W-:Y:S01]  /*1f50*/  ISETP.GE.AND P0, PT, R7.reuse, R6, PT ;  /* 0x000000060700720c */ /* 0x040fe20003f06270 */
[----:B------:R-:W-:Y:S01]  /*1f60*/  HMMA.16816.F32 R16, R8, R24, R168 ;  /* 0x000000180810723c */ /* 0x000fe200000018a8 */
[----:B------:R-:W-:Y:S01]  /*1f70*/  ISETP.GE.AND P3, PT, R7, R3, PT ;  /* 0x000000030700720c */ /* 0x000fe20003f66270 */
[----:B------:R-:W-:-:S04]  /*1f80*/  DEPBAR.LE SB0, 0x0 ;  /* 0x000080000000791a */ /* 0x000fc80000000000 */
[----:B------:R-:W-:Y:S01]  /*1f90*/  BAR.SYNC.DEFER_BLOCKING 0x0 ;  /* 0x0000000000007b1d */ /* 0x000fe20000010000 */
[C---:B------:R-:W-:Y:S02]  /*1fa0*/  ISETP.GE.AND P2, PT, R7.reuse, R2, PT ;  /* 0x000000020700720c */ /* 0x040fe40003f46270 */
[----:B------:R-:W-:Y:S01]  /*1fb0*/  ISETP.GE.AND P4, PT, R7, R4, PT ;  /* 0x000000040700720c */ /* 0x000fe20003f86270 */
[----:B------:R-:W-:Y:S01]  /*1fc0*/  VIADD R7, R5, 0x21 ;  /* 0x0000002105077836 */ /* 0x000fe20000000000 */
[----:B------:R-:W-:Y:S02]  /*1fd0*/  FSEL R116, R56, -INF , !P0 ;  /* 0xff80000038747808 */ /* 0x000fe40004000000 */
[----:B------:R-:W-:Y:S02]  /*1fe0*/  FSEL R140, R58, -INF , !P3 ;  /* 0xff8000003a8c7808 */ /* 0x000fe40005800000 */
[C---:B------:R-:W-:Y:S02]  /*1ff0*/  ISETP.GE.AND P5, PT, R7.reuse, R6, PT ;  /* 0x000000060700720c */ /* 0x040fe40003fa6270 */
[----:B------:R-:W-:-:S02]  /*2000*/  ISETP.GE.AND P1, PT, R7, R3, PT ;  /* 0x000000030700720c */ /* 0x000fc40003f26270 */
[C---:B------:R-:W-:Y:S02]  /*2010*/  ISETP.GE.AND P6, PT, R7.reuse, R2, PT ;  /* 0x000000020700720c */ /* 0x040fe40003fc6270 */
[----:B------:R-:W-:Y:S01]  /*2020*/  ISETP.GE.AND P0, PT, R7, R4, PT ;  /* 0x000000040700720c */ /* 0x000fe20003f06270 */
[----:B------:R-:W-:Y:S01]  /*2030*/  VIADD R7, R5, 0x28 ;  /* 0x0000002805077836 */ /* 0x000fe20000000000 */
[----:B------:R-:W-:Y:S02]  /*2040*/  FSEL R112, R57, -INF , !P5 ;  /* 0xff80000039707808 */ /* 0x000fe40006800000 */
[----:B------:R-:W-:Y:S02]  /*2050*/  FSEL R141, R59, -INF , !P1 ;  /* 0xff8000003b8d7808 */ /* 0x000fe40004800000 */
[----:B------:R-:W-:Y:S01]  /*2060*/  FSEL R117, R72, -INF , !P2 ;  /* 0xff80000048757808 */ /* 0x000fe20005000000 */
[----:B------:R-:W-:Y:S01]  /*2070*/  HMMA.16816.F32 R56, R12, R24, R120 ;  /* 0x000000180c38723c */ /* 0x000fe20000001878 */
[----:B------:R-:W-:-:S02]  /*2080*/  ISETP.GE.AND P1, PT, R7, R2, PT ;  /* 0x000000020700720c */ /* 0x000fc40003f26270 */
[C---:B------:R-:W-:Y:S02]  /*2090*/  ISETP.GE.AND P3, PT, R7.reuse, R6, PT ;  /* 0x000000060700720c */ /* 0x040fe40003f66270 */
[C---:B------:R-:W-:Y:S01]  /*20a0*/  ISETP.GE.AND P5, PT, R7.reuse, R3, PT ;  /* 0x000000030700720c */ /* 0x040fe20003fa6270 */
[C---:B-1----:R-:W-:Y:S01]  /*20b0*/  HMMA.16816.F32 R80, R12.reuse, R36, R152 ;  /* 0x000000240c50723c */ /* 0x042fe20000001898 */
[----:B------:R-:W-:Y:S01]  /*20c0*/  ISETP.GE.AND P2, PT, R7, R4, PT ;  /* 0x000000040700720c */ /* 0x000fe20003f46270 */
[----:B------:R-:W-:Y:S01]  /*20d0*/  VIADD R7, R5, 0x29 ;  /* 0x0000002905077836 */ /* 0x000fe20000000000 */
[----:B------:R-:W-:Y:S02]  /*20e0*/  FSEL R118, R73, -INF , !P6 ;  /* 0xff80000049767808 */ /* 0x000fe40007000000 */
[----:B------:R-:W-:Y:S01]  /*20f0*/  FSEL R122, R74, -INF , !P4 ;  /* 0xff8000004a7a7808 */ /* 0x000fe20006000000 */
[----:B--2---:R-:W-:Y:S01]  /*2100*/  HMMA.16816.F32 R88, R12, R44, R148 ;  /* 0x0000002c0c58723c */ /* 0x004fe20000001894 */
[----:B------:R-:W-:-:S02]  /*2110*/  FSEL R123, R75, -INF , !P0 ;  /* 0xff8000004b7b7808 */ /* 0x000fc40004000000 */
[----:B------:R-:W-:Y:S02]  /*2120*/  FSEL R114, R68, -INF , !P1 ;  /* 0xff80000044727808 */ /* 0x000fe40004800000 */
[C---:B------:R-:W-:Y:S01]  /*2130*/  ISETP.GE.AND P4, PT, R7.reuse, R2, PT ;  /* 0x000000020700720c */ /* 0x040fe20003f86270 */
[-C--:B------:R-:W-:Y:S01]  /*2140*/  HMMA.16816.F32 R72, R12, R26.reuse, R132 ;  /* 0x0000001a0c48723c */ /* 0x080fe20000001884 */
[C---:B------:R-:W-:Y:S02]  /*2150*/  ISETP.GE.AND P6, PT, R7.reuse, R6, PT ;  /* 0x000000060700720c */ /* 0x040fe40003fc6270 */
[C---:B------:R-:W-:Y:S02]  /*2160*/  ISETP.GE.AND P0, PT, R7.reuse, R3, PT ;  /* 0x000000030700720c */ /* 0x040fe40003f06270 */
[----:B------:R-:W-:Y:S01]  /*2170*/  ISETP.GE.AND P1, PT, R7, R4, PT ;  /* 0x000000040700720c */ /* 0x000fe20003f26270 */
[----:B------:R-:W-:Y:S01]  /*2180*/  VIADD R7, R5, 0x30 ;  /* 0x0000003005077836 */ /* 0x000fe20000000000 */
[----:B------:R-:W-:Y:S01]  /*2190*/  FSEL R115, R70, -INF , !P2 ;  /* 0xff80000046737808 */ /* 0x000fe20005000000 */
[----:B------:R-:W-:Y:S01]  /*21a0*/  HMMA.16816.F32 R24, R8, R26, R176 ;  /* 0x0000001a0818723c */ /* 0x000fe200000018b0 */
[----:B------:R-:W-:-:S02]  /*21b0*/  FSEL R113, R69, -INF , !P4 ;  /* 0xff80000045717808 */ /* 0x000fc40006000000 */
[----:B------:R-:W-:Y:S02]  /*21c0*/  FSEL R119, R71, -INF , !P1 ;  /* 0xff80000047777808 */ /* 0x000fe40004800000 */
[----:B------:R-:W-:Y:S01]  /*21d0*/  FSEL R107, R52, -INF , !P3 ;  /* 0xff800000346b7808 */ /* 0x000fe20005800000 */
[C---:B------:R-:W-:Y:S01]  /*21e0*/  HMMA.16816.F32 R68, R12.reuse, R38, R156 ;  /* 0x000000260c44723c */ /* 0x040fe2000000189c */
[----:B------:R-:W-:Y:S02]  /*21f0*/  FSEL R103, R53, -INF , !P6 ;  /* 0xff80000035677808 */ /* 0x000fe40007000000 */
[----:B------:R-:W-:Y:S02]  /*2200*/  FSEL R124, R54, -INF , !P5 ;  /* 0xff800000367c7808 */ /* 0x000fe40006800000 */
[----:B------:R-:W-:Y:S02]  /*2210*/  FSEL R126, R55, -INF , !P0 ;  /* 0xff800000377e7808 */ /* 0x000fe40004000000 */
[----:B------:R-:W-:Y:S01]  /*2220*/  HMMA.16816.F32 R52, R12, R46, R144 ;  /* 0x0000002e0c34723c */ /* 0x000fe20000001890 */
[----:B------:R-:W-:-:S02]  /*2230*/  ISETP.GE.AND P1, PT, R7, R6, PT ;  /* 0x000000060700720c */ /* 0x000fc40003f26270 */
[C---:B------:R-:W-:Y:S02]  /*2240*/  ISETP.GE.AND P4, PT, R7.reuse, R3, PT ;  /* 0x000000030700720c */ /* 0x040fe40003f86270 */
[----:B------:R-:W-:Y:S02]  /*2250*/  ISETP.GE.AND P2, PT, R7, R2, PT ;  /* 0x000000020700720c */ /* 0x000fe40003f46270 */
[----:B------:R-:W-:Y:S01]  /*2260*/  FMNMX.FTZ R12, R131, R163, !PT ;  /* 0x000000a3830c7209 */ /* 0x000fe20007810000 */
[----:B------:R-:W-:Y:S01]  /*2270*/  VIADD R15, R5, 0x60 ;  /* 0x00000060050f7836 */ /* 0x000fe20000000000 */
[----:B------:R-:W-:Y:S01]  /*2280*/  ISETP.GE.AND P3, PT, R7, R4, PT ;  /* 0x000000040700720c */ /* 0x000fe20003f66270 */
[----:B------:R-:W-:Y:S01]  /*2290*/  VIADD R7, R5, 0x31 ;  /* 0x0000003105077836 */ /* 0x000fe20000000000 */
[----:B------:R-:W-:Y:S01]  /*22a0*/  FMNMX.FTZ R12, R161, R12, !PT ;  /* 0x0000000ca10c7209 */ /* 0x000fe20007810000 */
[----:B------:R-:W-:Y:S01]  /*22b0*/  VIADD R14, R5, 0x61 ;  /* 0x00000061050e7836 */ /* 0x000fe20000000000 */
[----:B------:R-:W-:-:S02]  /*22c0*/  FSEL R120, R32, -INF , !P1 ;  /* 0xff80000020787808 */ /* 0x000fc40004800000 */
[----:B------:R-:W-:Y:S02]  /*22d0*/  FMNMX.FTZ R12, R162, R12, !PT ;  /* 0x0000000ca20c7209 */ /* 0x000fe40007810000 */
[C---:B------:R-:W-:Y:S02]  /*22e0*/  ISETP.GE.AND P5, PT, R7.reuse, R6, PT ;  /* 0x000000060700720c */ /* 0x040fe40003fa6270 */
[----:B------:R-:W-:Y:S02]  /*22f0*/  FMNMX.FTZ R12, R160, R12, !PT ;  /* 0x0000000ca00c7209 */ /* 0x000fe40007810000 */
[C---:B------:R-:W-:Y:S02]  /*2300*/  ISETP.GE.AND P0, PT, R7.reuse, R3, PT ;  /* 0x000000030700720c */ /* 0x040fe40003f06270 */
[----:B------:R-:W-:Y:S02]  /*2310*/  FMNMX.FTZ R12, R164, R12, !PT ;  /* 0x0000000ca40c7209 */ /* 0x000fe40007810000 */
[----:B------:R-:W-:-:S02]  /*2320*/  ISETP.GE.AND P6, PT, R7, R2, PT ;  /* 0x000000020700720c */ /* 0x000fc40003fc6270 */
[----:B------:R-:W-:Y:S01]  /*2330*/  ISETP.GE.AND P1, PT, R7, R4, PT ;  /* 0x000000040700720c */ /* 0x000fe20003f26270 */
[----:B------:R-:W-:Y:S01]  /*2340*/  VIADD R7, R5, 0x38 ;  /* 0x0000003805077836 */ /* 0x000fe20000000000 */
[----:B------:R-:W-:Y:S02]  /*2350*/  FMNMX.FTZ R12, R93, R12, !PT ;  /* 0x0000000c5d0c7209 */ /* 0x000fe40007810000 */
[----:B------:R-:W-:Y:S02]  /*2360*/  FSEL R121, R33, -INF , !P5 ;  /* 0xff80000021797808 */ /* 0x000fe40006800000 */
[----:B------:R-:W-:Y:S02]  /*2370*/  FSEL R233, R34, -INF , !P4 ;  /* 0xff80000022e97808 */ /* 0x000fe40006000000 */
[----:B------:R-:W-:Y:S02]  /*2380*/  FSEL R234, R35, -INF , !P0 ;  /* 0xff80000023ea7808 */ /* 0x000fe40004000000 */
[----:B------:R-:W-:Y:S01]  /*2390*/  FSEL R132, R28, -INF , !P2 ;  /* 0xff8000001c847808 */ /* 0x000fe20005000000 */
[----:B------:R-:W-:Y:S01]  /*23a0*/  HMMA.16816.F32 R32, R8, R22, R188 ;  /* 0x000000160820723c */ /* 0x000fe200000018bc */
[----:B------:R-:W-:-:S02]  /*23b0*/  FMNMX.FTZ R12, R92, R12, !PT ;  /* 0x0000000c5c0c7209 */ /* 0x000fc40007810000 */
[C---:B------:R-:W-:Y:S02]  /*23c0*/  ISETP.GE.AND P0, PT, R7.reuse, R2, PT ;  /* 0x000000020700720c */ /* 0x040fe40003f06270 */
[C---:B------:R-:W-:Y:S02]  /*23d0*/  ISETP.GE.AND P5, PT, R7.reuse, R6, PT ;  /* 0x000000060700720c */ /* 0x040fe40003fa6270 */
[----:B------:R-:W-:Y:S01]  /*23e0*/  ISETP.GE.AND P4, PT, R7, R3, PT ;  /* 0x000000030700720c */ /* 0x000fe20003f86270 */
[----:B------:R-:W-:Y:S01]  /*23f0*/  VIADD R22, R5, 0x78 ;  /* 0x0000007805167836 */ /* 0x000fe20000000000 */
[----:B------:R-:W-:Y:S01]  /*2400*/  ISETP.GE.AND P2, PT, R7, R4, PT ;  /* 0x000000040700720c */ /* 0x000fe20003f46270 */
[C---:B------:R-:W-:Y:S01]  /*2410*/  VIADD R7, R5.reuse, 0x39 ;  /* 0x0000003905077836 */ /* 0x040fe20000000000 */
[----:B------:R-:W-:Y:S01]  /*2420*/  FMNMX.FTZ R12, R116, R12, !PT ;  /* 0x0000000c740c7209 */ /* 0x000fe20007810000 */
[----:B------:R-:W-:Y:S01]  /*2430*/  VIADD R23, R5, 0x79 ;  /* 0x0000007905177836 */ /* 0x000fe20000000000 */
[----:B------:R-:W-:-:S02]  /*2440*/  FSEL R125, R29, -INF , !P6 ;  /* 0xff8000001d7d7808 */ /* 0x000fc40007000000 */
[----:B------:R-:W-:Y:S02]  /*2450*/  FSEL R149, R30, -INF , !P3 ;  /* 0xff8000001e957808 */ /* 0x000fe40005800000 */
[----:B------:R-:W-:Y:S02]  /*2460*/  FSEL R227, R31, -INF , !P1 ;  /* 0xff8000001fe37808 */ /* 0x000fe40004800000 */
[----:B------:R-:W-:Y:S01]  /*2470*/  FSEL R133, R40, -INF , !P0 ;  /* 0xff80000028857808 */ /* 0x000fe20004000000 */
[C---:B------:R-:W-:Y:S01]  /*2480*/  HMMA.16816.F32 R28, R8.reuse, R36, R192 ;  /* 0x00000024081c723c */ /* 0x040fe200000018c0 */
[C---:B------:R-:W-:Y:S02]  /*2490*/  ISETP.GE.AND P3, PT, R7.reuse, R2, PT ;  /* 0x000000020700720c */ /* 0x040fe40003f66270 */
[C---:B------:R-:W-:Y:S02]  /*24a0*/  ISETP.GE.AND P6, PT, R7.reuse, R6, PT ;  /* 0x000000060700720c */ /* 0x040fe40003fc6270 */
[C---:B------:R-:W-:Y:S01]  /*24b0*/  ISETP.GE.AND P1, PT, R7.reuse, R3, PT ;  /* 0x000000030700720c */ /* 0x040fe20003f26270 */
[----:B------:R-:W-:Y:S01]  /*24c0*/  HMMA.16816.F32 R36, R8, R38, R216 ;  /* 0x000000260824723c */ /* 0x000fe200000018d8 */
[----:B------:R-:W-:Y:S01]  /*24d0*/  ISETP.GE.AND P0, PT, R7, R4, PT ;  /* 0x000000040700720c */ /* 0x000fe20003f06270 */
[----:B------:R-:W-:Y:S01]  /*24e0*/  VIADD R7, R5, 0x40 ;  /* 0x0000004005077836 */ /* 0x000fe20000000000 */
[----:B------:R-:W-:-:S02]  /*24f0*/  FMNMX.FTZ R12, R112, R12, !PT ;  /* 0x0000000c700c7209 */ /* 0x000fc40007810000 */
[----:B------:R-:W-:Y:S02]  /*2500*/  FSEL R134, R42, -INF , !P2 ;  /* 0xff8000002a867808 */ /* 0x000fe40005000000 */
[----:B------:R-:W-:Y:S02]  /*2510*/  FSEL R127, R41, -INF , !P3 ;  /* 0xff800000297f7808 */ /* 0x000fe40005800000 */
[----:B------:R-:W-:Y:S02]  /*2520*/  FSEL R139, R43, -INF , !P0 ;  /* 0xff8000002b8b7808 */ /* 0x000fe40004000000 */
[----:B------:R-:W-:Y:S01]  /*2530*/  FSEL R157, R48, -INF , !P5 ;  /* 0xff800000309d7808 */ /* 0x000fe20006800000 */
[----:B------:R-:W-:Y:S01]  /*2540*/  HMMA.16816.F32 R40, R8, R20, R180 ;  /* 0x000000140828723c */ /* 0x000fe200000018b4 */
[----:B------:R-:W-:Y:S02]  /*2550*/  FMNMX.FTZ R12, R107, R12, !PT ;  /* 0x0000000c6b0c7209 */ /* 0x000fe40007810000 */
[----:B------:R-:W-:-:S02]  /*2560*/  ISETP.GE.AND P0, PT, R7, R6, PT ;  /* 0x000000060700720c */ /* 0x000fc40003f06270 */
[C---:B------:R-:W-:Y:S02]  /*2570*/  ISETP.GE.AND P2, PT, R7.reuse, R3, PT ;  /* 0x000000030700720c */ /* 0x040fe40003f46270 */
[----:B------:R-:W-:Y:S01]  /*2580*/  ISETP.GE.AND P3, PT, R7, R2, PT ;  /* 0x000000020700720c */ /* 0x000fe20003f66270 */
[----:B------:R-:W-:Y:S01]  /*2590*/  VIADD R21, R5, 0x68 ;  /* 0x0000006805157836 */ /* 0x000fe20000000000 */
[----:B------:R-:W-:Y:S01]  /*25a0*/  ISETP.GE.AND P5, PT, R7, R4, PT ;  /* 0x000000040700720c */ /* 0x000fe20003fa6270 */
[----:B------:R-:W-:Y:S01]  /*25b0*/  VIADD R7, R5, 0x41 ;  /* 0x0000004105077836 */ /* 0x000fe20000000000 */
[----:B------:R-:W-:Y:S01]  /*25c0*/  FMNMX.FTZ R12, R103, R12, !PT ;  /* 0x0000000c670c7209 */ /* 0x000fe20007810000 */
[----:B------:R-:W-:Y:S01]  /*25d0*/  VIADD R20, R5, 0x69 ;  /* 0x0000006905147836 */ /* 0x000fe20000000000 */
[----:B------:R-:W-:Y:S02]  /*25e0*/  FSEL R159, R49, -INF , !P6 ;  /* 0xff800000319f7808 */ /* 0x000fe40007000000 */
[----:B------:R-:W-:-:S02]  /*25f0*/  FSEL R229, R50, -INF , !P4 ;  /* 0xff80000032e57808 */ /* 0x000fc40006000000 */
        /* <DEDUP_REMOVED lines=14> */
[----:B------:R-:W-:Y:S01]  /*26e0*/  VIADD R16, R5, 0x59 ;  /* 0x0000005905107836 */ /* 0x000fe20000000000 */
[----:B------:R-:W-:Y:S02]  /*26f0*/  FMNMX.FTZ R12, R121, R12, !PT ;  /* 0x0000000c790c7209 */ /* 0x000fe40007810000 */
[----:B------:R-:W-:-:S02]  /*2700*/  ISETP.GE.AND P1, PT, R7, R2, PT ;  /* 0x000000020700720c */ /* 0x000fc40003f26270 */
[C---:B------:R-:W-:Y:S02]  /*2710*/  ISETP.GE.AND P4, PT, R7.reuse, R6, PT ;  /* 0x000000060700720c */ /* 0x040fe40003f86270 */
[C---:B------:R-:W-:Y:S02]  /*2720*/  ISETP.GE.AND P2, PT, R7.reuse, R3, PT ;  /* 0x000000030700720c */ /* 0x040fe40003f46270 */
[----:B------:R-:W-:Y:S01]  /*2730*/  ISETP.GE.AND P3, PT, R7, R4, PT ;  /* 0x000000040700720c */ /* 0x000fe20003f66270 */
[----:B------:R-:W-:Y:S01]  /*2740*/  VIADD R7, R5, 0x49 ;  /* 0x0000004905077836 */ /* 0x000fe20000000000 */
[----:B------:R-:W-:Y:S02]  /*2750*/  FMNMX.FTZ R12, R157, R12, !PT ;  /* 0x0000000c9d0c7209 */ /* 0x000fe40007810000 */
[----:B------:R-:W-:Y:S01]  /*2760*/  FSEL R191, R17, -INF , !P6 ;  /* 0xff80000011bf7808 */ /* 0x000fe20007000000 */
[C---:B------:R-:W-:Y:S01]  /*2770*/  VIADD R17, R5.reuse, 0x58 ;  /* 0x0000005805117836 */ /* 0x040fe20000000000 */
[----:B------:R-:W-:Y:S01]  /*2780*/  FSEL R235, R18, -INF , !P5 ;  /* 0xff80000012eb7808 */ /* 0x000fe20006800000 */
[----:B------:R-:W-:Y:S01]  /*2790*/  VIADD R18, R5, 0x70 ;  /* 0x0000007005127836 */ /* 0x000fe20000000000 */
[----:B------:R-:W-:Y:S01]  /*27a0*/  FSEL R236, R19, -INF , !P0 ;  /* 0xff80000013ec7808 */ /* 0x000fe20004000000 */
[----:B------:R-:W-:Y:S01]  /*27b0*/  VIADD R19, R5, 0x71 ;  /* 0x0000007105137836 */ /* 0x000fe20000000000 */
[----:B------:R-:W-:-:S02]  /*27c0*/  FSEL R231, R24, -INF , !P1 ;  /* 0xff80000018e77808 */ /* 0x000fc40004800000 */
[C---:B------:R-:W-:Y:S02]  /*27d0*/  ISETP.GE.AND P6, PT, R7.reuse, R2, PT ;  /* 0x000000020700720c */ /* 0x040fe40003fc6270 */
[C---:B------:R-:W-:Y:S02]  /*27e0*/  ISETP.GE.AND P5, PT, R7.reuse, R6, PT ;  /* 0x000000060700720c */ /* 0x040fe40003fa6270 */
[C---:B------:R-:W-:Y:S02]  /*27f0*/  ISETP.GE.AND P0, PT, R7.reuse, R3, PT ;  /* 0x000000030700720c */ /* 0x040fe40003f06270 */
[----:B------:R-:W-:Y:S01]  /*2800*/  ISETP.GE.AND P1, PT, R7, R4, PT ;  /* 0x000000040700720c */ /* 0x000fe20003f26270 */
[----:B------:R-:W-:Y:S01]  /*2810*/  VIADD R7, R5, 0x50 ;  /* 0x0000005005077836 */ /* 0x000fe20000000000 */
[----:B------:R-:W-:Y:S02]  /*2820*/  FMNMX.FTZ R12, R159, R12, !PT ;  /* 0x0000000c9f0c7209 */ /* 0x000fe40007810000 */
[----:B------:R-:W-:-:S02]  /*2830*/  FSEL R193, R26, -INF , !P3 ;  /* 0xff8000001ac17808 */ /* 0x000fc40005800000 */
[----:B------:R-:W-:Y:S02]  /*2840*/  FSEL R190, R25, -INF , !P6 ;  /* 0xff80000019be7808 */ /* 0x000fe40007000000 */
[----:B------:R-:W-:Y:S02]  /*2850*/  FSEL R194, R27, -INF , !P1 ;  /* 0xff8000001bc27808 */ /* 0x000fe40004800000 */
[----:B------:R-:W-:Y:S02]  /*2860*/  FSEL R145, R72, -INF , !P4 ;  /* 0xff80000048917808 */ /* 0x000fe40006000000 */
[----:B------:R-:W-:Y:S02]  /*2870*/  FMNMX.FTZ R12, R168, R12, !PT ;  /* 0x0000000ca80c7209 */ /* 0x000fe40007810000 */
[C---:B------:R-:W-:Y:S02]  /*2880*/  ISETP.GE.AND P3, PT, R7.reuse, R6, PT ;  /* 0x000000060700720c */ /* 0x040fe40003f66270 */
[----:B------:R-:W-:-:S02]  /*2890*/  ISETP.GE.AND P1, PT, R7, R3, PT ;  /* 0x000000030700720c */ /* 0x000fc40003f26270 */
[C---:B------:R-:W-:Y:S02]  /*28a0*/  ISETP.GE.AND P6, PT, R7.reuse, R2, PT ;  /* 0x000000020700720c */ /* 0x040fe40003fc6270 */
[----:B------:R-:W-:Y:S01]  /*28b0*/  ISETP.GE.AND P4, PT, R7, R4, PT ;  /* 0x000000040700720c */ /* 0x000fe20003f86270 */
[----:B------:R-:W-:Y:S01]  /*28c0*/  VIADD R7, R5, 0x51 ;  /* 0x0000005105077836 */ /* 0x000fe20000000000 */
[----:B------:R-:W-:Y:S02]  /*28d0*/  FMNMX.FTZ R12, R158, R12, !PT ;  /* 0x0000000c9e0c7209 */ /* 0x000fe40007810000 */
[----:B------:R-:W-:Y:S02]  /*28e0*/  FSEL R142, R73, -INF , !P5 ;  /* 0xff800000498e7808 */ /* 0x000fe40006800000 */
[----:B------:R-:W-:Y:S02]  /*28f0*/  FSEL R177, R74, -INF , !P2 ;  /* 0xff8000004ab17808 */ /* 0x000fe40005000000 */
[----:B------:R-:W-:-:S02]  /*2900*/  FSEL R178, R75, -INF , !P0 ;  /* 0xff8000004bb27808 */ /* 0x000fc40004000000 */
[----:B------:R-:W-:Y:S02]  /*2910*/  FSEL R148, R76, -INF , !P3 ;  /* 0xff8000004c947808 */ /* 0x000fe40005800000 */
[C---:B------:R-:W-:Y:S02]  /*2920*/  ISETP.GE.AND P2, PT, R7.reuse, R6, PT ;  /* 0x000000060700720c */ /* 0x040fe40003f46270 */
[C---:B------:R-:W-:Y:S02]  /*2930*/  ISETP.GE.AND P0, PT, R7.reuse, R3, PT ;  /* 0x000000030700720c */ /* 0x040fe40003f06270 */
[C---:B------:R-:W-:Y:S02]  /*2940*/  ISETP.GE.AND P5, PT, R7.reuse, R2, PT ;  /* 0x000000020700720c */ /* 0x040fe40003fa6270 */
[----:B------:R-:W-:Y:S02]  /*2950*/  ISETP.GE.AND P3, PT, R7, R4, PT ;  /* 0x000000040700720c */ /* 0x000fe40003f66270 */
[----:B------:R-:W-:-:S02]  /*2960*/  FMNMX.FTZ R7, R145, R12, !PT ;  /* 0x0000000c91077209 */ /* 0x000fc40007810000 */
[----:B------:R-:W-:Y:S02]  /*2970*/  FSEL R146, R77, -INF , !P2 ;  /* 0xff8000004d927808 */ /* 0x000fe40005000000 */
[----:B------:R-:W-:Y:S02]  /*2980*/  FMNMX.FTZ R7, R142, R7, !PT ;  /* 0x000000078e077209 */ /* 0x000fe40007810000 */
[-C--:B------:R-:W-:Y:S02]  /*2990*/  ISETP.GE.AND P2, PT, R17, R6.reuse, PT ;  /* 0x000000061100720c */ /* 0x080fe40003f46270 */
[----:B------:R-:W-:Y:S02]  /*29a0*/  FMNMX.FTZ R7, R148, R7, !PT ;  /* 0x0000000794077209 */ /* 0x000fe40007810000 */
[----:B------:R-:W-:Y:S02]  /*29b0*/  FSEL R176, R78, -INF , !P1 ;  /* 0xff8000004eb07808 */ /* 0x000fe40004800000 */
        /* <DEDUP_REMOVED lines=20> */
[----:B------:R-:W-:Y:S02]  /*2b00*/  FMNMX.FTZ R7, R153, R7, !PT ;  /* 0x0000000799077209 */ /* 0x000fe40007810000 */
[----:B------:R-:W-:Y:S02]  /*2b10*/  FSEL R171, R79, -INF , !P0 ;  /* 0xff8000004fab7808 */ /* 0x000fe40004000000 */
[----:B------:R-:W-:Y:S02]  /*2b20*/  ISETP.NE.AND P0, PT, R228, 0x1, PT ;  /* 0x00000001e400780c */ /* 0x000fe40003f05270 */
[----:B------:R-:W-:Y:S02]  /*2b30*/  ISETP.GE.AND P2, PT, R22, R6, PT ;  /* 0x000000061600720c */ /* 0x000fe40003f46270 */
[----:B------:R-:W-:-:S02]  /*2b40*/  FSEL R150, R89, -INF , !P1 ;  /* 0xff80000059967808 */ /* 0x000fc40004800000 */
[----:B------:R-:W-:Y:S02]  /*2b50*/  FMNMX.FTZ R5, R152, R7, !PT ;  /* 0x0000000798057209 */ /* 0x000fe40007810000 */
[----:B------:R-:W-:Y:S02]  /*2b60*/  ISETP.GE.AND P1, PT, R23, R6, PT ;  /* 0x000000061700720c */ /* 0x000fe40003f26270 */
[----:B------:R-:W-:Y:S02]  /*2b70*/  FSEL R144, R52, -INF , !P2 ;  /* 0xff80000034907808 */ /* 0x000fe40005000000 */
        /* <DEDUP_REMOVED lines=27> */
.L_x_253:
[----:B------:R-:W2:Y:S01]  /*2d30*/  SHFL.BFLY PT, R5, R24, 0x2, 0x1f ;  /* 0x0c401f0018057f89 */ /* 0x000ea200000e0000 */
[----:B------:R-:W-:Y:S01]  /*2d40*/  FSEL R183, R41, -INF , !P5 ;  /* 0xff80000029b77808 */ /* 0x000fe20006800000 */
[----:B------:R-:W-:Y:S01]  /*2d50*/  ULDC UR4, c[0x0][0x2ec] ;  /* 0x0000bb0000047ab9 */ /* 0x000fe20000000800 */
[----:B------:R-:W-:Y:S01]  /*2d60*/  FSEL R195, R43, -INF , !P3 ;  /* 0xff8000002bc37808 */ /* 0x000fe20005800000 */
[----:B------:R-:W-:Y:S01]  /*2d70*/  UIADD3 UR25, UR32, 0x3c6ef372, URZ ;  /* 0x3c6ef37220197890 */ /* 0x000fe2000fffe03f */
[CC--:B------:R-:W-:Y:S01]  /*2d80*/  ISETP.GE.AND P5, PT, R16.reuse, R3.reuse, PT ;  /* 0x000000031000720c */ /* 0x0c0fe20003fa6270 */
[----:B------:R-:W-:Y:S01]  /*2d90*/  UIADD3 UR24, UR33, 0x76cf5d0a, URZ ;  /* 0x76cf5d0a21187890 */ /* 0x000fe2000fffe03f */
[----:B------:R-:W-:Y:S01]  /*2da0*/  ISETP.GE.AND P3, PT, R16, R4, PT ;  /* 0x000000041000720c */ /* 0x000fe20003f66270 */
[----:B------:R-:W-:Y:S01]  /*2db0*/  UIADD3 UR22, UR33, 0x32370b8f, URZ ;  /* 0x32370b8f21167890 */ /* 0x000fe2000fffe03f */
[----:B------:R-:W-:Y:S01]  /*2dc0*/  FSEL R169, R87, -INF , !P5 ;  /* 0xff80000057a97808 */ /* 0x000fe20006800000 */
[----:B------:R-:W-:Y:S01]  /*2dd0*/  UIADD3 UR23, UR32, -0x255992d5, URZ ;  /* 0xdaa66d2b20177890 */ /* 0x000fe2000fffe03f */
[----:B------:R-:W-:Y:S01]  /*2de0*/  FSEL R202, R35, -INF , !P3 ;  /* 0xff80000023ca7808 */ /* 0x000fe20005800000 */
[----:B------:R-:W-:Y:S01]  /*2df0*/  IMAD.WIDE.U32 R68, R186, -0x326172a9, RZ ;  /* 0xcd9e8d57ba447825 */ /* 0x000fe200078e00ff */
[C---:B------:R-:W-:Y:S01]  /*2e00*/  ISETP.GE.AND P5, PT, R14.reuse, R3, PT ;  /* 0x000000030e00720c */ /* 0x040fe20003fa6270 */
[----:B------:R-:W-:Y:S01]  /*2e10*/  UIADD3 UR20, UR33, -0x126145ec, URZ ;  /* 0xed9eba1421147890 */ /* 0x000fe2000fffe03f */
[-C--:B------:R-:W-:Y:S01]  /*2e20*/  ISETP.GE.AND P3, PT, R14, R2.reuse, PT ;  /* 0x000000020e00720c */ /* 0x080fe20003f66270 */
[----:B------:R-:W-:Y:S01]  /*2e30*/  UIADD3 UR21, UR32, 0x78dde6e4, URZ ;  /* 0x78dde6e420157890 */ /* 0x000fe2000fffe03f */
[----:B------:R-:W-:Y:S01]  /*2e40*/  FSEL R192, R42, -INF , !P4 ;  /* 0xff8000002ac07808 */ /* 0x000fe20006000000 */
[----:B------:R-:W-:Y:S01]  /*2e50*/  UIADD3 UR19, UR32, 0x1715609d, URZ ;  /* 0x1715609d20137890 */ /* 0x000fe2000fffe03f */
[----:B------:R-:W-:Y:S01]  /*2e60*/  FSEL R179, R83, -INF , !P5 ;  /* 0xff80000053b37808 */ /* 0x000fe20006800000 */
[----:B------:R-:W-:Y:S01]  /*2e70*/  STL [R1+0x48], R213 ;  /* 0x000048d501007387 */ /* 0x000fe20000100800 */
[----:B------:R-:W-:Y:S01]  /*2e80*/  FSEL R218, R29, -INF , !P3 ;  /* 0xff8000001dda7808 */ /* 0x000fe20005800000 */
[----:B------:R-:W-:Y:S01]  /*2e90*/  UIADD3 UR18, UR33, -0x56f99767, URZ ;  /* 0xa906689921127890 */ /* 0x000fe2000fffe03f */
[-C--:B------:R-:W-:Y:S01]  /*2ea0*/  ISETP.GE.AND P4, PT, R16, R2.reuse, PT ;  /* 0x000000021000720c */ /* 0x080fe20003f86270 */
[----:B------:R-:W-:Y:S01]  /*2eb0*/  STL [R1+0x44], R249 ;  /* 0x000044f901007387 */ /* 0x000fe20000100800 */
[----:B--2---:R-:W-:Y:S01]  /*2ec0*/  FMNMX.FTZ R5, R24, R5, !PT ;  /* 0x0000000518057209 */ /* 0x004fe20007810000 */
[----:B------:R-:W-:Y:S01]  /*2ed0*/  UIADD3 UR28, UR33, 0x646e171e, URZ ;  /* 0x646e171e211c7890 */ /* 0x000fe2000fffe03f */
[----:B------:R-:W-:Y:S01]  /*2ee0*/  ISETP.GE.AND P5, PT, R18, R3, PT ;  /* 0x000000031200720c */ /* 0x000fe20003fa6270 */
[----:B------:R-:W-:Y:S01]  /*2ef0*/  STL [R1+0x40], R241 ;  /* 0x000040f101007387 */ /* 0x000fe20000100800 */
[----:B------:R-:W-:Y:S01]  /*2f00*/  ISETP.GE.AND P3, PT, R19, R2, PT ;  /* 0x000000021300720c */ /* 0x000fe20003f66270 */
[----:B------:R-:W-:Y:S01]  /*2f10*/  UIADD3 UR29, UR32, -0x4ab325aa, URZ ;  /* 0xb54cda56201d7890 */ /* 0x000fe2000fffe03f */
[----:B------:R-:W-:Y:S01]  /*2f20*/  FSEL R189, R33, -INF , !P4 ;  /* 0xff80000021bd7808 */ /* 0x000fe20006000000 */
[----:B-1----:R-:W1:Y:S01]  /*2f30*/  SHFL.BFLY PT, R6, R5, 0x1, 0x1f ;  /* 0x0c201f0005067f89 */ /* 0x002e6200000e0000 */
[----:B------:R-:W-:-:S02]  /*2f40*/  FSEL R216, R90, -INF , !P5 ;  /* 0xff8000005ad87808 */ /* 0x000fc40006800000 */
[----:B------:R-:W-:Y:S01]  /*2f50*/  FSEL R240, R49, -INF , !P3 ;  /* 0xff80000031f07808 */ /* 0x000fe20005800000 */
[----:B------:R-:W-:Y:S01]  /*2f60*/  STL [R1+0x3c], R237 ;  /* 0x00003ced01007387 */ /* 0x000fe20000100800 */
[----:B------:R-:W-:Y:S02]  /*2f70*/  ISETP.GE.AND P1, PT, R17, R2, PT ;  /* 0x000000021100720c */ /* 0x000fe40003f26270 */
[----:B------:R-:W-:Y:S01]  /*2f80*/  ISETP.GE.AND P4, PT, R15, R4, PT ;  /* 0x000000040f00720c */ /* 0x000fe20003f86270 */
[----:B------:R-:W-:Y:S01]  /*2f90*/  STL [R1+0x38], R228 ;  /* 0x000038e401007387 */ /* 0x000fe20000100800 */
[-C--:B------:R-:W-:Y:S02]  /*2fa0*/  ISETP.GE.AND P5, PT, R21, R3.reuse, PT ;  /* 0x000000031500720c */ /* 0x080fe40003fa6270 */
[----:B------:R-:W-:Y:S01]  /*2fb0*/  ISETP.GE.AND P3, PT, R20, R3, PT ;  /* 0x000000031400720c */ /* 0x000fe20003f66270 */
[----:B------:R-:W-:Y:S01]  /*2fc0*/  STL [R1+0x34], R224 ;  /* 0x000034e001007387 */ /* 0x000fe20000100800 */
[----:B------:R-:W-:-:S02]  /*2fd0*/  FSEL R181, R40, -INF , !P6 ;  /* 0xff80000028b57808 */ /* 0x000fc40007000000 */
[----:B------:R-:W-:Y:S01]  /*2fe0*/  FSEL R188, R32, -INF , !P1 ;  /* 0xff80000020bc7808 */ /* 0x000fe20004800000 */
[----:B------:R-:W-:Y:S01]  /*2ff0*/  STL [R1+0x30], R212 ;  /* 0x000030d401007387 */ /* 0x000fe20000100800 */
[----:B------:R-:W-:Y:S02]  /*3000*/  FSEL R221, R30, -INF , !P4 ;  /* 0xff8000001edd7808 */ /* 0x000fe40006000000 */
[----:B------:R-:W-:Y:S01]  /*3010*/  FSEL R200, R70, -INF , !P5 ;  /* 0xff80000046c87808 */ /* 0x000fe20006800000 */
[----:B------:R-:W-:Y:S01]  /*3020*/  STL [R1+0x2c], R211 ;  /* 0x00002cd301007387 */ /* 0x000fe20000100800 */
[----:B------:R-:W-:Y:S02]  /*3030*/  FSEL R203, R71, -INF , !P3 ;  /* 0xff80000047cb7808 */ /* 0x000fe40005800000 */
[----:B------:R-:W-:Y:S01]  /*3040*/  ISETP.GE.AND P6, PT, R17, R4, PT ;  /* 0x000000041100720c */ /* 0x000fe20003fc6270 */
[----:B------:R-:W-:Y:S01]  /*3050*/  STL [R1+0x28], R210 ;  /* 0x000028d201007387 */ /* 0x000fe20000100800 */
[----:B------:R-:W-:-:S02]  /*3060*/  ISETP.GE.AND P1, PT, R15, R3, PT ;  /* 0x000000030f00720c */ /* 0x000fc40003f26270 */
[-C--:B------:R-:W-:Y:S02]  /*3070*/  ISETP.GE.AND P4, PT, R19, R3.reuse, PT ;  /* 0x000000031300720c */ /* 0x080fe40003f86270 */
[----:B------:R-:W-:Y:S02]  /*3080*/  ISETP.GE.AND P5, PT, R23, R3, PT ;  /* 0x000000031700720c */ /* 0x000fe40003fa6270 */
[----:B------:R-:W-:Y:S02]  /*3090*/  ISETP.GE.AND P3, PT, R20, R2, PT ;  /* 0x000000021400720c */ /* 0x000fe40003f66270 */
[----:B------:R-:W-:Y:S01]  /*30a0*/  FSEL R201, R34, -INF , !P6 ;  /* 0xff80000022c97808 */ /* 0x000fe20007000000 */
[----:B------:R-:W-:Y:S01]  /*30b0*/  IMAD R34, R197, 0x20, R130 ;  /* 0x00000020c5227824 */ /* 0x000fe200078e0282 */
[----:B------:R-:W-:Y:S02]  /*30c0*/  FSEL R170, R82, -INF , !P1 ;  /* 0xff80000052aa7808 */ /* 0x000fe40004800000 */
[----:B------:R-:W-:-:S02]  /*30d0*/  FSEL R244, R91, -INF , !P4 ;  /* 0xff8000005bf47808 */ /* 0x000fc40006000000 */
[----:B------:R-:W-:Y:S02]  /*30e0*/  FSEL R243, R55, -INF , !P5 ;  /* 0xff80000037f37808 */ /* 0x000fe40006800000 */
[----:B------:R-:W-:Y:S02]  /*30f0*/  FSEL R220, R37, -INF , !P3 ;  /* 0xff80000025dc7808 */ /* 0x000fe40005800000 */
[-C--:B------:R-:W-:Y:S02]  /*3100*/  ISETP.GE.AND P6, PT, R15, R2.reuse, PT ;  /* 0x000000020f00720c */ /* 0x080fe40003fc6270 */
[-C--:B------:R-:W-:Y:S02]  /*3110*/  ISETP.GE.AND P1, PT, R18, R2.reuse, PT ;  /* 0x000000021200720c */ /* 0x080fe40003f26270 */
[-C--:B------:R-:W-:Y:S02]  /*3120*/  ISETP.GE.AND P4, PT, R21, R2.reuse, PT ;  /* 0x000000021500720c */ /* 0x080fe40003f86270 */
[----:B------:R-:W-:-:S02]  /*3130*/  ISETP.GE.AND P5, PT, R22, R2, PT ;  /* 0x000000021600720c */ /* 0x000fc40003fa6270 */
[----:B------:R-:W-:Y:S02]  /*3140*/  ISETP.GE.AND P3, PT, R23, R2, PT ;  /* 0x000000021700720c */ /* 0x000fe40003f66270 */
[----:B------:R-:W-:Y:S02]  /*3150*/  FMNMX.FTZ R2, R172, R215, !PT ;  /* 0x000000d7ac027209 */ /* 0x000fe40007810000 */
[----:B-1----:R-:W-:Y:S02]  /*3160*/  FMNMX.FTZ R138, R5, R6, !PT ;  /* 0x00000006058a7209 */ /* 0x002fe40007810000 */
[----:B------:R-:W-:Y:S02]  /*3170*/  FMNMX.FTZ R2, R165, R2, !PT ;  /* 0x00000002a5027209 */ /* 0x000fe40007810000 */
[----:B------:R-:W-:Y:S01]  /*3180*/  FSEL R219, R36, -INF , !P4 ;  /* 0xff80000024db7808 */ /* 0x000fe20006000000 */
[----:B------:R-:W-:Y:S01]  /*3190*/  STL [R1+0x4c], R138 ;  /* 0x00004c8a01007387 */ /* 0x000fe20000100800 */
[----:B------:R-:W-:-:S02]  /*31a0*/  ISETP.GE.AND P2, PT, R17, R3, PT ;  /* 0x000000031100720c */ /* 0x000fc40003f46270 */
[----:B------:R-:W-:Y:S01]  /*31b0*/  ISETP.GE.AND P4, PT, R22, R3, PT ;  /* 0x000000031600720c */ /* 0x000fe20003f86270 */
[C---:B------:R-:W-:Y:S01]  /*31c0*/  FMUL.FTZ R3, R138.reuse, UR4 ;  /* 0x000000048a037c20 */ /* 0x040fe20008410000 */
[----:B------:R-:W-:Y:S02]  /*31d0*/  FMNMX.FTZ R2, R207, R2, !PT ;  /* 0x00000002cf027209 */ /* 0x000fe40007810000 */
[----:B------:R-:W-:Y:S02]  /*31e0*/  FSEL R223, R45, -INF , !P3 ;  /* 0xff8000002ddf7808 */ /* 0x000fe40005800000 */
[----:B------:R-:W-:Y:S02]  /*31f0*/  FSETP.NEU.FTZ.AND P3, PT, R138, -INF , PT ;  /* 0xff8000008a00780b */ /* 0x000fe40003f7d000 */
[----:B------:R-:W-:Y:S02]  /*3200*/  FMNMX.FTZ R2, R214, R2, !PT ;  /* 0x00000002d6027209 */ /* 0x000fe40007810000 */
[----:B------:R-:W-:-:S02]  /*3210*/  FSEL R16, R3, RZ, P3 ;  /* 0x000000ff03107208 */ /* 0x000fc40001800000 */
[----:B------:R-:W-:Y:S02]  /*3220*/  FMNMX.FTZ R3, R173, R174, !PT ;  /* 0x000000aead037209 */ /* 0x000fe40007810000 */
[----:B------:R-:W-:Y:S02]  /*3230*/  FMNMX.FTZ R2, R226, R2, !PT ;  /* 0x00000002e2027209 */ /* 0x000fe40007810000 */
[----:B------:R-:W-:Y:S02]  /*3240*/  FSEL R167, R86, -INF , !P2 ;  /* 0xff80000056a77808 */ /* 0x000fe40005000000 */
[----:B------:R-:W-:Y:S02]  /*3250*/  ISETP.GE.AND P2, PT, R14, R4, PT ;  /* 0x000000040e00720c */ /* 0x000fe40003f46270 */
[----:B------:R-:W-:Y:S02]  /*3260*/  FMNMX.FTZ R3, R184, R3, !PT ;  /* 0x00000003b8037209 */ /* 0x000fe40007810000 */
[----:B------:R-:W-:-:S02]  /*3270*/  FMNMX.FTZ R6, R101, R2, !PT ;  /* 0x0000000265067209 */ /* 0x000fc40007810000 */
[----:B------:R-:W-:Y:S02]  /*3280*/  FSEL R217, R28, -INF , !P6 ;  /* 0xff8000001cd97808 */ /* 0x000fe40007000000 */
[----:B------:R-:W-:Y:S02]  /*3290*/  FSEL R222, R31, -INF , !P2 ;  /* 0xff8000001fde7808 */ /* 0x000fe40005000000 */
[----:B------:R-:W-:Y:S01]  /*32a0*/  FSEL R239, R48, -INF , !P1 ;  /* 0xff80000030ef7808 */ /* 0x000fe20004800000 */
[----:B------:R-:W-:Y:S01]  /*32b0*/  IMAD.WIDE.U32 R48, R187, -0x326172a9, RZ ;  /* 0xcd9e8d57bb307825 */ /* 0x000fe200078e00ff */
[----:B------:R-:W-:Y:S02]  /*32c0*/  FSEL R242, R54, -INF , !P4 ;  /* 0xff80000036f27808 */ /* 0x000fe40006000000 */
[----:B------:R-:W-:Y:S02]  /*32d0*/  FSEL R238, R44, -INF , !P5 ;  /* 0xff8000002cee7808 */ /* 0x000fe40006800000 */
[----:B------:R-:W-:-:S02]  /*32e0*/  FMNMX.FTZ R2, R185, R3, !PT ;  /* 0x00000003b9027209 */ /* 0x000fc40007810000 */
[-C--:B------:R-:W-:Y:S02]  /*32f0*/  ISETP.GE.AND P6, PT, R18, R4.reuse, PT ;  /* 0x000000041200720c */ /* 0x080fe40003fc6270 */
[-C--:B------:R-:W-:Y:S02]  /*3300*/  ISETP.GE.AND P2, PT, R19, R4.reuse, PT ;  /* 0x000000041300720c */ /* 0x080fe40003f46270 */
[-C--:B------:R-:W-:Y:S02]  /*3310*/  ISETP.GE.AND P1, PT, R21, R4.reuse, PT ;  /* 0x000000041500720c */ /* 0x080fe40003f26270 */
[-C--:B------:R-:W-:Y:S02]  /*3320*/  ISETP.GE.AND P4, PT, R20, R4.reuse, PT ;  /* 0x000000041400720c */ /* 0x080fe40003f86270 */
[-C--:B------:R-:W-:Y:S02]  /*3330*/  ISETP.GE.AND P5, PT, R22, R4.reuse, PT ;  /* 0x000000041600720c */ /* 0x080fe40003fa6270 */
[----:B------:R-:W-:Y:S01]  /*3340*/  ISETP.GE.AND P3, PT, R23, R4, PT ;  /* 0x000000041700720c */ /* 0x000fe20003f66270 */
[----:B------:R-:W-:Y:S01]  /*3350*/  IMAD.WIDE.U32 R4, R206, -0x2daee0ad, RZ ;  /* 0xd2511f53ce047825 */ /* 0x000fe200078e00ff */
[----:B------:R-:W-:-:S02]  /*3360*/  FMNMX.FTZ R3, R102, R6, !PT ;  /* 0x0000000666037209 */ /* 0x000fc40007810000 */
[----:B------:R-:W-:Y:S02]  /*3370*/  FMNMX.FTZ R2, R175, R2, !PT ;  /* 0x00000002af027209 */ /* 0x000fe40007810000 */
[----:B------:R-:W-:Y:S02]  /*3380*/  FMNMX.FTZ R3, R140, R3, !PT ;  /* 0x000000038c037209 */ /* 0x000fe40007810000 */
[----:B------:R-:W-:Y:S02]  /*3390*/  LOP3.LUT R7, R49, UR25, R60, 0x96, !PT ;  /* 0x0000001931077c12 */ /* 0x000fe4000f8e963c */
[----:B------:R-:W-:Y:S02]  /*33a0*/  LOP3.LUT R10, R5, UR24, R128, 0x96, !PT ;  /* 0x00000018050a7c12 */ /* 0x000fe4000f8e9680 */
[----:B------:R-:W-:Y:S01]  /*33b0*/  FMNMX.FTZ R5, R96, R2, !PT ;  /* 0x0000000260057209 */ /* 0x000fe20007810000 */
[----:B------:R-:W-:Y:S01]  /*33c0*/  IMAD.WIDE.U32 R14, R7, -0x2daee0ad, RZ ;  /* 0xd2511f53070e7825 */ /* 0x000fe200078e00ff */
[----:B------:R-:W-:-:S02]  /*33d0*/  LOP3.LUT R8, R49, UR25, R64, 0x96, !PT ;  /* 0x0000001931087c12 */ /* 0x000fc4000f8e9640 */
[----:B------:R-:W-:Y:S01]  /*33e0*/  FMNMX.FTZ R6, R141, R3, !PT ;  /* 0x000000038d067209 */ /* 0x000fe20007810000 */
[----:B------:R-:W-:Y:S01]  /*33f0*/  IMAD.WIDE.U32 R2, R208, -0x2daee0ad, RZ ;  /* 0xd2511f53d0027825 */ /* 0x000fe200078e00ff */
[----:B------:R-:W-:Y:S02]  /*3400*/  FMNMX.FTZ R5, R95, R5, !PT ;  /* 0x000000055f057209 */ /* 0x000fe40007810000 */
[----:B------:R-:W-:Y:S01]  /*3410*/  FMNMX.FTZ R6, R124, R6, !PT ;  /* 0x000000067c067209 */ /* 0x000fe20007810000 */
[----:B------:R-:W-:Y:S01]  /*3420*/  IMAD.WIDE.U32 R30, R8, -0x2daee0ad, RZ ;  /* 0xd2511f53081e7825 */ /* 0x000fe200078e00ff */
[----:B------:R-:W-:Y:S02]  /*3430*/  LOP3.LUT R13, R3, UR24, R128, 0x96, !PT ;  /* 0x00000018030d7c12 */ /* 0x000fe4000f8e9680 */
[----:B------:R-:W-:Y:S01]  /*3440*/  LOP3.LUT R15, R15, UR22, R4, 0x96, !PT ;  /* 0x000000160f0f7c12 */ /* 0x000fe2000f8e9604 */
[----:B------:R-:W-:Y:S01]  /*3450*/  IMAD.WIDE.U32 R22, R10, -0x326172a9, RZ ;  /* 0xcd9e8d570a167825 */ /* 0x000fe200078e00ff */
[----:B------:R-:W-:-:S02]  /*3460*/  FMNMX.FTZ R3, R94, R5, !PT ;  /* 0x000000055e037209 */ /* 0x000fc40007810000 */
[----:B------:R-:W-:Y:S01]  /*3470*/  FMNMX.FTZ R4, R126, R6, !PT ;  /* 0x000000067e047209 */ /* 0x000fe20007810000 */
[----:B------:R-:W-:Y:S01]  /*3480*/  IMAD.WIDE.U32 R8, R209, -0x2daee0ad, RZ ;  /* 0xd2511f53d1087825 */ /* 0x000fe200078e00ff */
[----:B------:R-:W-:Y:S02]  /*3490*/  LOP3.LUT R26, R31, UR22, R2, 0x96, !PT ;  /* 0x000000161f1a7c12 */ /* 0x000fe4000f8e9602 */
[----:B------:R-:W-:Y:S01]  /*34a0*/  FMNMX.FTZ R2, R117, R3, !PT ;  /* 0x0000000375027209 */ /* 0x000fe20007810000 */
[----:B------:R-:W-:Y:S01]  /*34b0*/  IMAD.WIDE.U32 R6, R225, -0x2daee0ad, RZ ;  /* 0xd2511f53e1067825 */ /* 0x000fe200078e00ff */
[----:B------:R-:W-:Y:S02]  /*34c0*/  FMNMX.FTZ R4, R233, R4, !PT ;  /* 0x00000004e9047209 */ /* 0x000fe40007810000 */
[----:B------:R-:W-:Y:S01]  /*34d0*/  FMNMX.FTZ R2, R118, R2, !PT ;  /* 0x0000000276027209 */ /* 0x000fe20007810000 */
[----:B------:R-:W-:Y:S01]  /*34e0*/  IMAD.WIDE.U32 R26, R26, -0x326172a9, RZ ;  /* 0xcd9e8d571a1a7825 */ /* 0x000fe200078e00ff */
        /* <DEDUP_REMOVED lines=9> */
[----:B------:R-:W-:Y:S02]  /*3580*/  LOP3.LUT R3, R23, UR23, R48, 0x96, !PT ;  /* 0x0000001717037c12 */ /* 0x000fe4000f8e9630 */
[----:B------:R-:W-:Y:S02]  /*3590*/  FMNMX.FTZ R2, R133, R2, !PT ;  /* 0x0000000285027209 */ /* 0x000fe40007810000 */
[----:B------:R-:W-:Y:S01]  /*35a0*/  FMNMX.FTZ R4, R177, R4, !PT ;  /* 0x00000004b1047209 */ /* 0x000fe20007810000 */
[----:B------:R-:W-:Y:S01]  /*35b0*/  IMAD.WIDE.U32 R24, R3, -0x2daee0ad, RZ ;  /* 0xd2511f5303187825 */ /* 0x000fe200078e00ff */
        /* <DEDUP_REMOVED lines=9> */
[----:B------:R-:W-:Y:S02]  /*3650*/  LOP3.LUT R11, R49, UR25, R66, 0x96, !PT ;  /* 0x00000019310b7c12 */ /* 0x000fe4000f8e9642 */
[----:B------:R-:W-:Y:S02]  /*3660*/  FMNMX.FTZ R4, R171, R4, !PT ;  /* 0x00000004ab047209 */ /* 0x000fe40007810000 */
[----:B------:R-:W-:Y:S01]  /*3670*/  FMNMX.FTZ R2, R199, R2, !PT ;  /* 0x00000002c7027209 */ /* 0x000fe20007810000 */
[----:B------:R-:W-:Y:S01]  /*3680*/  IMAD.WIDE.U32 R32, R11, -0x2daee0ad, RZ ;  /* 0xd2511f530b207825 */ /* 0x000fe200078e00ff */
[----:B------:R-:W-:Y:S02]  /*3690*/  FMNMX.FTZ R3, R231, R3, !PT ;  /* 0x00000003e7037209 */ /* 0x000fe40007810000 */
[----:B------:R-:W-:-:S02]  /*36a0*/  FMNMX.FTZ R4, R167, R4, !PT ;  /* 0x00000004a7047209 */ /* 0x000fc40007810000 */
[----:B------:R-:W-:Y:S02]  /*36b0*/  LOP3.LUT R5, R19, UR23, R68, 0x96, !PT ;  /* 0x0000001713057c12 */ /* 0x000fe4000f8e9644 */
[----:B------:R-:W-:Y:S02]  /*36c0*/  LOP3.LUT R12, R69, UR25, R60, 0x96, !PT ;  /* 0x00000019450c7c12 */ /* 0x000fe4000f8e963c */
[----:B------:R-:W-:Y:S01]  /*36d0*/  FMNMX.FTZ R2, R97, R2, !PT ;  /* 0x0000000261027209 */ /* 0x000fe20007810000 */
[----:B------:R-:W-:Y:S01]  /*36e0*/  IMAD.WIDE.U32 R28, R5, -0x2daee0ad, RZ ;  /* 0xd2511f53051c7825 */ /* 0x000fe200078e00ff */
[----:B------:R-:W-:Y:S02]  /*36f0*/  FMNMX.FTZ R3, R190, R3, !PT ;  /* 0x00000003be037209 */ /* 0x000fe40007810000 */
[----:B------:R-:W-:Y:S02]  /*3700*/  FMNMX.FTZ R4, R169, R4, !PT ;  /* 0x00000004a9047209 */ /* 0x000fe40007810000 */
[----:B------:R-:W-:-:S02]  /*3710*/  LOP3.LUT R17, R7, UR24, R128, 0x96, !PT ;  /* 0x0000001807117c12 */ /* 0x000fc4000f8e9680 */
[----:B------:R-:W-:Y:S01]  /*3720*/  LOP3.LUT R20, R33, UR22, R6, 0x96, !PT ;  /* 0x0000001621147c12 */ /* 0x000fe2000f8e9606 */
[----:B------:R-:W-:Y:S01]  /*3730*/  IMAD.WIDE.U32 R6, R12, -0x2daee0ad, RZ ;  /* 0xd2511f530c067825 */ /* 0x000fe200078e00ff */
[----:B------:R-:W-:Y:S02]  /*3740*/  FMNMX.FTZ R2, R99, R2, !PT ;  /* 0x0000000263027209 */ /* 0x000fe40007810000 */
        /* <DEDUP_REMOVED lines=11> */
[----:B------:R-:W-:Y:S01]  /*3800*/  FMNMX.FTZ R3, R200, R3, !PT ;  /* 0x00000003c8037209 */ /* 0x000fe20007810000 */
[----:B------:R-:W-:Y:S01]  /*3810*/  IMAD.WIDE.U32 R20, R21, -0x326172a9, RZ ;  /* 0xcd9e8d5715147825 */ /* 0x000fe200078e00ff */
[----:B------:R-:W-:-:S02]  /*3820*/  FMNMX.FTZ R5, R188, R5, !PT ;  /* 0x00000005bc057209 */ /* 0x000fc40007810000 */
[----:B------:R-:W-:Y:S02]  /*3830*/  LOP3.LUT R4, R9, UR23, R48, 0x96, !PT ;  /* 0x0000001709047c12 */ /* 0x000fe4000f8e9630 */
[----:B------:R-:W-:Y:S02]  /*3840*/  FMNMX.FTZ R2, R122, R2, !PT ;  /* 0x000000027a027209 */ /* 0x000fe40007810000 */
[----:B------:R-:W-:Y:S01]  /*3850*/  FMNMX.FTZ R3, R203, R3, !PT ;  /* 0x00000003cb037209 */ /* 0x000fe20007810000 */
[----:B------:R-:W-:Y:S01]  /*3860*/  IMAD.WIDE.U32 R10, R4, -0x2daee0ad, RZ ;  /* 0xd2511f53040a7825 */ /* 0x000fe200078e00ff */
        /* <DEDUP_REMOVED lines=10> */
[----:B------:R-:W-:Y:S01]  /*3910*/  LOP3.LUT R23, R29, UR20, R6, 0x96, !PT ;  /* 0x000000141d177c12 */ /* 0x000fe2000f8e9606 */
[----:B------:R-:W-:Y:S01]  /*3920*/  IMAD.WIDE.U32 R6, R17, -0x326172a9, RZ ;  /* 0xcd9e8d5711067825 */ /* 0x000fe200078e00ff */
[----:B------:R-:W-:Y:S02]  /*3930*/  FMNMX.FTZ R2, R149, R2, !PT ;  /* 0x0000000295027209 */ /* 0x000fe40007810000 */
[----:B------:R-:W-:Y:S01]  /*3940*/  FMNMX.FTZ R137, R243, R4, !PT ;  /* 0x00000004f3897209 */ /* 0x000fe20007810000 */
[----:B------:R-:W-:Y:S01]  /*3950*/  FFMA.FTZ R4, R131, UR4, -R16 ;  /* 0x0000000483047c23 */ /* 0x000fe20008010810 */
[----:B------:R-:W-:Y:S02]  /*3960*/  FMNMX.FTZ R3, R220, R3, !PT ;  /* 0x00000003dc037209 */ /* 0x000fe40007810000 */
[----:B------:R-:W-:Y:S01]  /*3970*/  FMNMX.FTZ R2, R227, R2, !PT ;  /* 0x00000002e3027209 */ /* 0x000fe20007810000 */
[----:B------:R1:W-:Y:S01]  /*3980*/  MUFU.EX2 R250, R4 ;  /* 0x0000000400fa7308 */ /* 0x0003e20000000800 */
[----:B------:R-:W-:-:S02]  /*3990*/  LOP3.LUT R5, R7, UR23, R48, 0x96, !PT ;  /* 0x0000001707057c12 */ /* 0x000fc4000f8e9630 */
[----:B------:R-:W-:Y:S01]  /*39a0*/  FMNMX.FTZ R3, R239, R3, !PT ;  /* 0x00000003ef037209 */ /* 0x000fe20007810000 */
[----:B------:R-:W2:Y:S01]  /*39b0*/  SHFL.BFLY PT, R7, R137, 0x2, 0x1f ;  /* 0x0c401f0089077f89 */ /* 0x000ea200000e0000 */
[----:B------:R-:W-:Y:S02]  /*39c0*/  FMNMX.FTZ R2, R134, R2, !PT ;  /* 0x0000000286027209 */ /* 0x000fe40007810000 */
[----:B------:R-:W-:Y:S02]  /*39d0*/  FMNMX.FTZ R3, R240, R3, !PT ;  /* 0x00000003f0037209 */ /* 0x000fe40007810000 */
[----:B------:R-:W-:Y:S02]  /*39e0*/  FMNMX.FTZ R2, R139, R2, !PT ;  /* 0x000000028b027209 */ /* 0x000fe40007810000 */
[----:B------:R-:W-:Y:S02]  /*39f0*/  FMNMX.FTZ R3, R238, R3, !PT ;  /* 0x00000003ee037209 */ /* 0x000fe40007810000 */
[----:B------:R-:W-:-:S02]  /*3a00*/  FMNMX.FTZ R2, R235, R2, !PT ;  /* 0x00000002eb027209 */ /* 0x000fc40007810000 */
[----:B------:R-:W-:Y:S02]  /*3a10*/  LOP3.LUT R187, R69, UR25, R66, 0x96, !PT ;  /* 0x0000001945bb7c12 */ /* 0x000fe4000f8e9642 */
[----:B------:R-:W-:Y:S02]  /*3a20*/  LOP3.LUT R66, R73, UR21, R6, 0x96, !PT ;  /* 0x0000001549427c12 */ /* 0x000fe4000f8e9606 */
[----:B------:R-:W-:Y:S02]  /*3a30*/  FMNMX.FTZ R6, R223, R3, !PT ;  /* 0x00000003df067209 */ /* 0x000fe40007810000 */
[----:B------:R-:W-:Y:S01]  /*3a40*/  FMNMX.FTZ R3, R236, R2, !PT ;  /* 0x00000002ec037209 */ /* 0x000fe20007810000 */
[----:B------:R-:W-:Y:S01]  /*3a50*/  FFMA.FTZ R2, R163, UR4, -R16 ;  /* 0x00000004a3027c23 */ /* 0x000fe20008010810 */
[----:B------:R-:W-:Y:S01]  /*3a60*/  LOP3.LUT R25, R11, UR20, R30, 0x96, !PT ;  /* 0x000000140b197c12 */ /* 0x000fe2000f8e961e */
[----:B------:R-:W3:Y:S01]  /*3a70*/  SHFL.BFLY PT, R9, R6, 0x2, 0x1f ;  /* 0x0c401f0006097f89 */ /* 0x000ee200000e0000 */
[----:B------:R-:W-:Y:S01]  /*3a80*/  FMNMX.FTZ R3, R193, R3, !PT ;  /* 0x00000003c1037209 */ /* 0x000fe20007810000 */
[----:B------:R-:W-:Y:S01]  /*3a90*/  MUFU.EX2 R251, R2 ;  /* 0x0000000200fb7308 */ /* 0x000fe20000000800 */
[----:B------:R-:W-:-:S02]  /*3aa0*/  LOP3.LUT R129, R49, UR25, R62, 0x96, !PT ;  /* 0x0000001931817c12 */ /* 0x000fc4000f8e963e */
[----:B-1----:R-:W-:Y:S01]  /*3ab0*/  FMNMX.FTZ R4, R194, R3, !PT ;  /* 0x00000003c2047209 */ /* 0x002fe20007810000 */
[----:B------:R-:W-:Y:S01]  /*3ac0*/  FFMA.FTZ R3, R161, UR4, -R16 ;  /* 0x00000004a1037c23 */ /* 0x000fe20008010810 */
[----:B--2---:R-:W-:Y:S02]  /*3ad0*/  FMNMX.FTZ R137, R137, R7, !PT ;  /* 0x0000000789897209 */ /* 0x004fe40007810000 */
[----:B------:R-:W-:Y:S01]  /*3ae0*/  FMNMX.FTZ R7, R192, R4, !PT ;  /* 0x00000004c0077209 */ /* 0x000fe20007810000 */
[----:B------:R1:W-:Y:S01]  /*3af0*/  MUFU.EX2 R252, R3 ;  /* 0x0000000300fc7308 */ /* 0x0003e20000000800 */
[----:B------:R-:W-:Y:S01]  /*3b00*/  LOP3.LUT R186, R69, UR25, R62, 0x96, !PT ;  /* 0x0000001945ba7c12 */ /* 0x000fe2000f8e963e */
[----:B------:R-:W-:Y:S01]  /*3b10*/  IMAD.WIDE.U32 R62, R5, -0x2daee0ad, RZ ;  /* 0xd2511f53053e7825 */ /* 0x000fe200078e00ff */
[----:B------:R-:W-:Y:S02]  /*3b20*/  LOP3.LUT R11, R27, UR21, R8, 0x96, !PT ;  /* 0x000000151b0b7c12 */ /* 0x000fe4000f8e9608 */
[----:B------:R-:W-:Y:S01]  /*3b30*/  FMNMX.FTZ R7, R195, R7, !PT ;  /* 0x00000007c3077209 */ /* 0x000fe20007810000 */
[----:B------:R-:W2:Y:S01]  /*3b40*/  SHFL.BFLY PT, R8, R137, 0x1, 0x1f ;  /* 0x0c201f0089087f89 */ /* 0x000ea200000e0000 */
[----:B------:R-:W-:Y:S01]  /*3b50*/  LOP3.LUT R13, R13, UR21, R22, 0x96, !PT ;  /* 0x000000150d0d7c12 */ /* 0x000fe2000f8e9616 */
[----:B------:R-:W-:Y:S01]  /*3b60*/  IMAD.WIDE.U32 R4, R14, -0x326172a9, RZ ;  /* 0xcd9e8d570e047825 */ /* 0x000fe200078e00ff */
[----:B------:R-:W-:-:S02]  /*3b70*/  FMNMX.FTZ R7, R201, R7, !PT ;  /* 0x00000007c9077209 */ /* 0x000fc40007810000 */
[----:B------:R-:W-:Y:S01]  /*3b80*/  FSEL R130, R38, -INF , !P1 ;  /* 0xff80000026827808 */ /* 0x000fe20004800000 */
[----:B------:R-:W-:Y:S01]  /*3b90*/  IMAD.WIDE.U32 R22, R23, -0x326172a9, RZ ;  /* 0xcd9e8d5717167825 */ /* 0x000fe200078e00ff */
[----:B------:R-:W-:Y:S02]  /*3ba0*/  FSEL R131, R39, -INF , !P4 ;  /* 0xff80000027837808 */ /* 0x000fe40006000000 */
[----:B------:R-:W-:Y:S01]  /*3bb0*/  LOP3.LUT R17, R21, UR19, R12, 0x96, !PT ;  /* 0x0000001315117c12 */ /* 0x000fe2000f8e960c */
[----:B------:R-:W-:-:S04]  /*3bc0*/  IMAD.WIDE.U32 R12, R13, -0x2daee0ad, RZ ;  /* 0xd2511f530d0c7825 */ /* 0x000fc800078e00ff */
[----:B-1----:R-:W-:Y:S01]  /*3bd0*/  FFMA.FTZ R3, R162, UR4, -R16 ;  /* 0x00000004a2037c23 */ /* 0x002fe20008010810 */
[----:B------:R-:W-:Y:S02]  /*3be0*/  LOP3.LUT R14, R23, UR19, R4, 0x96, !PT ;  /* 0x00000013170e7c12 */ /* 0x000fe4000f8e9604 */
[----:B------:R-:W-:Y:S01]  /*3bf0*/  FMNMX.FTZ R4, R202, R7, !PT ;  /* 0x00000007ca047209 */ /* 0x000fe20007810000 */
[----:B------:R1:W-:Y:S01]  /*3c00*/  MUFU.EX2 R241, R3 ;  /* 0x0000000300f17308 */ /* 0x0003e20000000800 */
[----:B------:R-:W-:Y:S01]  /*3c10*/  FSEL R161, R51, -INF , !P2 ;  /* 0xff80000033a17808 */ /* 0x000fe20005000000 */
[----:B------:R-:W-:Y:S01]  /*3c20*/  IMAD.IADD R2, R205, 0x1, R34 ;  /* 0x00000001cd027824 */ /* 0x000fe200078e0222 */
[----:B------:R-:W-:Y:S02]  /*3c30*/  FMNMX.FTZ R4, R221, R4, !PT ;  /* 0x00000004dd047209 */ /* 0x000fe40007810000 */
[----:B---3--:R-:W-:Y:S02]  /*3c40*/  FMNMX.FTZ R6, R6, R9, !PT ;  /* 0x0000000906067209 */ /* 0x008fe40007810000 */
[----:B------:R-:W-:-:S02]  /*3c50*/  FMNMX.FTZ R4, R222, R4, !PT ;  /* 0x00000004de047209 */ /* 0x000fc40007810000 */
[----:B--2---:R-:W-:Y:S01]  /*3c60*/  FMNMX.FTZ R137, R137, R8, !PT ;  /* 0x0000000889897209 */ /* 0x004fe20007810000 */
[----:B------:R-:W2:Y:S01]  /*3c70*/  SHFL.BFLY PT, R136, R6, 0x1, 0x1f ;  /* 0x0c201f0006887f89 */ /* 0x000ea200000e0000 */
[----:B------:R-:W-:Y:S01]  /*3c80*/  LOP3.LUT R74, R69, UR25, R64, 0x96, !PT ;  /* 0x00000019454a7c12 */ /* 0x000fe2000f8e9640 */
[----:B------:R-:W-:Y:S01]  /*3c90*/  IMAD.WIDE.U32 R64, R11, -0x2daee0ad, RZ ;  /* 0xd2511f530b407825 */ /* 0x000fe200078e00ff */
[----:B------:R-:W-:Y:S01]  /*3ca0*/  FSETP.NEU.FTZ.AND P1, PT, R137, -INF , PT ;  /* 0xff8000008900780b */ /* 0x000fe20003f3d000 */
[----:B------:R-:W-:Y:S01]  /*3cb0*/  STL [R1+0x50], R137 ;  /* 0x0000508901007387 */ /* 0x000fe20000100800 */
[----:B------:R-:W-:Y:S01]  /*3cc0*/  FSEL R162, R46, -INF , !P5 ;  /* 0xff8000002ea27808 */ /* 0x000fe20006800000 */
[----:B-1----:R-:W-:Y:S01]  /*3cd0*/  FFMA.FTZ R3, R160, UR4, -R16 ;  /* 0x00000004a0037c23 */ /* 0x002fe20008010810 */
[----:B------:R-:W-:Y:S02]  /*3ce0*/  FSEL R160, R50, -INF , !P6 ;  /* 0xff80000032a07808 */ /* 0x000fe40007000000 */
[----:B------:R-:W-:Y:S01]  /*3cf0*/  LOP3.LUT R19, R13, UR18, R24, 0x96, !PT ;  /* 0x000000120d137c12 */ /* 0x000fe2000f8e9618 */
[----:B------:R1:W-:Y:S01]  /*3d00*/  MUFU.EX2 R212, R3 ;  /* 0x0000000300d47308 */ /* 0x0003e20000000800 */
[----:B------:R-:W-:-:S02]  /*3d10*/  FSEL R163, R47, -INF , !P3 ;  /* 0xff8000002fa37808 */ /* 0x000fc40005800000 */
[----:B------:R-:W-:Y:S01]  /*3d20*/  LOP3.LUT R27, R65, UR18, R10, 0x96, !PT ;  /* 0x00000012411b7c12 */ /* 0x000fe2000f8e960a */
[----:B------:R-:W-:Y:S01]  /*3d30*/  IMAD.WIDE.U32 R10, R25, -0x326172a9, RZ ;  /* 0xcd9e8d57190a7825 */ /* 0x000fe200078e00ff */
[----:B------:R-:W-:Y:S02]  /*3d40*/  LOP3.LUT R69, R63, UR20, R32, 0x96, !PT ;  /* 0x000000143f457c12 */ /* 0x000fe4000f8e9620 */
[----:B------:R-:W-:Y:S01]  /*3d50*/  LOP3.LUT R15, R5, UR21, R18, 0x96, !PT ;  /* 0x00000015050f7c12 */ /* 0x000fe2000f8e9612 */
[----:B------:R-:W-:Y:S01]  /*3d60*/  FFMA.FTZ R5, R92, UR4, -R16 ;  /* 0x000000045c057c23 */ /* 0x000fe20008010810 */
[----:B------:R-:W-:-:S03]  /*3d70*/  LOP3.LUT R63, R11, UR19, R26, 0x96, !PT ;  /* 0x000000130b3f7c12 */ /* 0x000fc6000f8e961a */
[----:B------:R-:W-:Y:S01]  /*3d80*/  MUFU.EX2 R52, R5 ;  /* 0x0000000500347308 */ /* 0x000fe20000000800 */
[----:B--2---:R-:W-:Y:S01]  /*3d90*/  FMNMX.FTZ R136, R6, R136, !PT ;  /* 0x0000008806887209 */ /* 0x004fe20007810000 */
[----:B------:R-:W-:-:S04]  /*3da0*/  IMAD.WIDE.U32 R6, R17, -0x2daee0ad, RZ ;  /* 0xd2511f5311067825 */ /* 0x000fc800078e00ff */
[----:B-1----:R-:W-:Y:S01]  /*3db0*/  FFMA.FTZ R3, R164, UR4, -R16 ;  /* 0x00000004a4037c23 */ /* 0x002fe20008010810 */
[----:B------:R-:W-:Y:S01]  /*3dc0*/  IMAD.WIDE.U32 R8, R15, -0x2daee0ad, RZ ;  /* 0xd2511f530f087825 */ /* 0x000fe200078e00ff */
[----:B------:R-:W-:Y:S02]  /*3dd0*/  LOP3.LUT R26, R7, UR28, R12, 0x96, !PT ;  /* 0x0000001c071a7c12 */ /* 0x000fe4000f8e960c */
[----:B------:R1:W-:Y:S01]  /*3de0*/  MUFU.EX2 R206, R3 ;  /* 0x0000000300ce7308 */ /* 0x0003e20000000800 */
[C---:B------:R-:W-:Y:S02]  /*3df0*/  LOP3.LUT R12, R6.reuse, 0xffff, RZ, 0xc0, !PT ;  /* 0x0000ffff060c7812 */ /* 0x040fe400078ec0ff */
[----:B------:R-:W-:Y:S02]  /*3e00*/  LOP3.LUT R25, R6, 0xff, RZ, 0xc0, !PT ;  /* 0x000000ff06197812 */ /* 0x000fe400078ec0ff */
[----:B------:R-:W-:Y:S02]  /*3e10*/  SHF.R.U32.HI R21, RZ, 0x18, R6 ;  /* 0x00000018ff157819 */ /* 0x000fe40000011606 */
[----:B------:R-:W-:-:S02]  /*3e20*/  LOP3.LUT R13, R9, UR18, R28, 0x96, !PT ;  /* 0x00000012090d7c12 */ /* 0x000fc4000f8e961c */
[----:B-1----:R-:W-:Y:S01]  /*3e30*/  FMNMX.FTZ R3, R130, R4, !PT ;  /* 0x0000000482037209 */ /* 0x002fe20007810000 */
[----:B------:R-:W-:-:S03]  /*3e40*/  FFMA.FTZ R4, R93, UR4, -R16 ;  /* 0x000000045d047c23 */ /* 0x000fc60008010810 */
[----:B------:R-:W-:Y:S01]  /*3e50*/  FMNMX.FTZ R3, R131, R3, !PT ;  /* 0x0000000383037209 */ /* 0x000fe20007810000 */
[----:B------:R1:W-:Y:S03]  /*3e60*/  MUFU.EX2 R197, R4 ;  /* 0x0000000400c57308 */ /* 0x0003e60000000800 */
[----:B------:R-:W-:-:S04]  /*3e70*/  FMNMX.FTZ R3, R160, R3, !PT ;  /* 0x00000003a0037209 */ /* 0x000fc80007810000 */
[----:B------:R-:W-:Y:S01]  /*3e80*/  FMNMX.FTZ R3, R161, R3, !PT ;  /* 0x00000003a1037209 */ /* 0x000fe20007810000 */
[----:B-1----:R-:W-:-:S05]  /*3e90*/  FMUL.FTZ R4, R137, UR4 ;  /* 0x0000000489047c20 */ /* 0x002fca0008410000 */
[----:B------:R-:W-:Y:S02]  /*3ea0*/  FSEL R24, R4, RZ, P1 ;  /* 0x000000ff04187208 */ /* 0x000fe40000800000 */
[----:B------:R-:W-:Y:S02]  /*3eb0*/  FMNMX.FTZ R4, R162, R3, !PT ;  /* 0x00000003a2047209 */ /* 0x000fe40007810000 */
[----:B------:R-:W-:Y:S01]  /*3ec0*/  FSETP.NEU.FTZ.AND P1, PT, R136, -INF , PT ;  /* 0xff8000008800780b */ /* 0x000fe20003f3d000 */
[----:B------:R-:W-:Y:S01]  /*3ed0*/  FFMA.FTZ R3, R172, UR4, -R24 ;  /* 0x00000004ac037c23 */ /* 0x000fe20008010818 */
[----:B------:R-:W-:-:S03]  /*3ee0*/  FMNMX.FTZ R135, R163, R4, !PT ;  /* 0x00000004a3877209 */ /* 0x000fc60007810000 */
[----:B------:R1:W2:Y:S02]  /*3ef0*/  MUFU.EX2 R4, R3 ;  /* 0x0000000300047308 */ /* 0x0002a40000000800 */
[----:B------:R-:W3:Y:S01]  /*3f00*/  SHFL.BFLY PT, R11, R135, 0x2, 0x1f ;  /* 0x0c401f00870b7f89 */ /* 0x000ee200000e0000 */
[----:B-1----:R-:W-:-:S03]  /*3f10*/  FMUL.FTZ R3, R136, UR4 ;  /* 0x0000000488037c20 */ /* 0x002fc60008410000 */
[----:B--2---:R1:W-:Y:S02]  /*3f20*/  STL [R1+0x8], R4 ;  /* 0x0000080401007387 */ /* 0x0043e40000100800 */
[----:B------:R-:W-:Y:S02]  /*3f30*/  FSEL R18, R3, RZ, P1 ;  /* 0x000000ff03127208 */ /* 0x000fe40000800000 */
[----:B------:R2:W-:Y:S01]  /*3f40*/  STL [R1+0x54], R136 ;  /* 0x0000548801007387 */ /* 0x0005e20000100800 */
[----:B---3--:R-:W-:Y:S02]  /*3f50*/  FMNMX.FTZ R135, R135, R11, !PT ;  /* 0x0000000b87877209 */ /* 0x008fe40007810000 */
[----:B------:R-:W-:-:S03]  /*3f60*/  FFMA.FTZ R3, R173, UR4, -R18 ;  /* 0x00000004ad037c23 */ /* 0x000fc60008010812 */
[----:B------:R-:W3:Y:S01]  /*3f70*/  SHFL.BFLY PT, R11, R135, 0x1, 0x1f ;  /* 0x0c201f00870b7f89 */ /* 0x000ee200000e0000 */
[----:B-1----:R-:W-:-:S04]  /*3f80*/  FFMA.FTZ R4, R165, UR4, -R24 ;  /* 0x00000004a5047c23 */ /* 0x002fc80008010818 */
[----:B------:R1:W-:Y:S08]  /*3f90*/  MUFU.EX2 R31, R4 ;  /* 0x00000004001f7308 */ /* 0x0003f00000000800 */
[----:B--2---:R2:W-:Y:S01]  /*3fa0*/  MUFU.EX2 R136, R3 ;  /* 0x0000000300887308 */ /* 0x0045e20000000800 */
[----:B---3--:R-:W-:-:S04]  /*3fb0*/  FMNMX.FTZ R135, R135, R11, !PT ;  /* 0x0000000b87877209 */ /* 0x008fc80007810000 */
[----:B------:R-:W-:Y:S01]  /*3fc0*/  FSETP.NEU.FTZ.AND P1, PT, R135, -INF , PT ;  /* 0xff8000008700780b */ /* 0x000fe20003f3d000 */
[----:B-1----:R-:W-:Y:S01]  /*3fd0*/  IMAD.WIDE.U32 R4, R14, -0x2daee0ad, RZ ;  /* 0xd2511f530e047825 */ /* 0x002fe200078e00ff */
[----:B------:R-:W-:-:S03]  /*3fe0*/  SHF.R.U32.HI R14, RZ, 0x10, R6 ;  /* 0x00000010ff0e7819 */ /* 0x000fc60000011606 */
[----:B------:R-:W-:Y:S01]  /*3ff0*/  IMAD.WIDE.U32 R6, R19, -0x326172a9, RZ ;  /* 0xcd9e8d5713067825 */ /* 0x000fe200078e00ff */
[----:B------:R-:W-:Y:S02]  /*4000*/  LOP3.LUT R9, R5, UR28, R8, 0x96, !PT ;  /* 0x0000001c05097c12 */ /* 0x000fe4000f8e9608 */
[----:B------:R-:W-:Y:S01]  /*4010*/  LOP3.LUT R15, R4, 0xffff, RZ, 0xc0, !PT ;  /* 0x0000ffff040f7812 */ /* 0x000fe200078ec0ff */
[----:B--2---:R-:W-:Y:S01]  /*4020*/  FFMA.FTZ R3, R174, UR4, -R18 ;  /* 0x00000004ae037c23 */ /* 0x004fe20008010812 */
[----:B------:R-:W-:Y:S02]  /*4030*/  LOP3.LUT R23, R4, 0xff, RZ, 0xc0, !PT ;  /* 0x000000ff04177812 */ /* 0x000fe400078ec0ff */
[--C-:B------:R-:W-:Y:S02]  /*4040*/  SHF.R.U32.HI R19, RZ, 0x10, R4.reuse ;  /* 0x00000010ff137819 */ /* 0x100fe40000011604 */
[----:B------:R-:W-:Y:S01]  /*4050*/  SHF.R.U32.HI R17, RZ, 0x18, R4 ;  /* 0x00000018ff117819 */ /* 0x000fe20000011604 */
[----:B------:R-:W1:Y:S01]  /*4060*/  MUFU.EX2 R3, R3 ;  /* 0x0000000300037308 */ /* 0x000e620000000800 */
[----:B------:R-:W-:Y:S01]  /*4070*/  IMAD.WIDE.U32 R4, R27, -0x326172a9, RZ ;  /* 0xcd9e8d571b047825 */ /* 0x000fe200078e00ff */
[----:B------:R-:W-:-:S02]  /*4080*/  LOP3.LUT R8, R7, UR29, R20, 0x96, !PT ;  /* 0x0000001d07087c12 */ /* 0x000fc4000f8e9614 */
[----:B------:R-:W-:Y:S02]  /*4090*/  LOP3.LUT R27, R6, 0xffff, RZ, 0xc0, !PT ;  /* 0x0000ffff061b7812 */ /* 0x000fe400078ec0ff */
[C---:B------:R-:W-:Y:S02]  /*40a0*/  LOP3.LUT R67, R4.reuse, 0xffff, RZ, 0xc0, !PT ;  /* 0x0000ffff04437812 */ /* 0x040fe400078ec0ff */
[----:B------:R-:W-:Y:S02]  /*40b0*/  LOP3.LUT R71, R4, 0xff, RZ, 0xc0, !PT ;  /* 0x000000ff04477812 */ /* 0x000fe400078ec0ff */
[--C-:B------:R-:W-:Y:S02]  /*40c0*/  SHF.R.U32.HI R89, RZ, 0x10, R4.reuse ;  /* 0x00000010ff597819 */ /* 0x100fe40000011604 */
[----:B------:R-:W-:Y:S01]  /*40d0*/  SHF.R.U32.HI R70, RZ, 0x18, R4 ;  /* 0x00000018ff467819 */ /* 0x000fe20000011604 */
[----:B------:R-:W-:Y:S01]  /*40e0*/  FFMA.FTZ R4, R96, UR4, -R18 ;  /* 0x0000000460047c23 */ /* 0x000fe20008010812 */
[----:B------:R-:W-:Y:S01]  /*40f0*/  LOP3.LUT R51, R5, UR29, R10, 0x96, !PT ;  /* 0x0000001d05337c12 */ /* 0x000fe2000f8e960a */
[----:B------:R-:W-:Y:S01]  /*4100*/  FFMA.FTZ R5, R175, UR4, -R18 ;  /* 0x00000004af057c23 */ /* 0x000fe20008010812 */
[----:B------:R-:W-:Y:S01]  /*4110*/  SHF.R.U32.HI R10, RZ, 0x8, R12 ;  /* 0x00000008ff0a7819 */ /* 0x000fe2000001160c */
[----:B------:R2:W-:Y:S01]  /*4120*/  MUFU.EX2 R213, R4 ;  /* 0x0000000400d57308 */ /* 0x0005e20000000800 */
[----:B-1----:R1:W-:Y:S01]  /*4130*/  STL [R1+0x4], R3 ;  /* 0x0000040301007387 */ /* 0x0023e20000100800 */
[----:B------:R-:W-:-:S02]  /*4140*/  LOP3.LUT R30, R6, 0xff, RZ, 0xc0, !PT ;  /* 0x000000ff061e7812 */ /* 0x000fc400078ec0ff */
[----:B------:R-:W-:Y:S01]  /*4150*/  PRMT R60, R25, 0x5410, R10 ;  /* 0x00005410193c7816 */ /* 0x000fe2000000000a */
[----:B------:R3:W-:Y:S01]  /*4160*/  STL [R1+0x58], R135 ;  /* 0x0000588701007387 */ /* 0x0007e20000100800 */
[----:B------:R-:W-:Y:S02]  /*4170*/  SHF.R.U32.HI R10, RZ, 0x8, R15 ;  /* 0x00000008ff0a7819 */ /* 0x000fe4000001160f */
[--C-:B------:R-:W-:Y:S02]  /*4180*/  SHF.R.U32.HI R28, RZ, 0x10, R6.reuse ;  /* 0x00000010ff1c7819 */ /* 0x100fe40000011606 */
[----:B------:R-:W-:Y:S01]  /*4190*/  SHF.R.U32.HI R29, RZ, 0x18, R6 ;  /* 0x00000018ff1d7819 */ /* 0x000fe20000011606 */
[----:B------:R-:W-:Y:S01]  /*41a0*/  IMAD.WIDE.U32 R6, R13, -0x326172a9, RZ ;  /* 0xcd9e8d570d067825 */ /* 0x000fe200078e00ff */
[----:B------:R-:W-:-:S03]  /*41b0*/  PRMT R23, R23, 0x5410, R10 ;  /* 0x0000541017177816 */ /* 0x000fc6000000000a */
[----:B--2---:R-:W-:Y:S01]  /*41c0*/  FFMA.FTZ R4, R95, UR4, -R18 ;  /* 0x000000045f047c23 */ /* 0x004fe20008010812 */
[----:B------:R-:W-:Y:S02]  /*41d0*/  LOP3.LUT R12, R9, 0xff, RZ, 0xc0, !PT ;  /* 0x000000ff090c7812 */ /* 0x000fe400078ec0ff */
[--C-:B------:R-:W-:Y:S01]  /*41e0*/  SHF.R.U32.HI R15, RZ, 0x10, R6.reuse ;  /* 0x00000010ff0f7819 */ /* 0x100fe20000011606 */
[----:B------:R2:W-:Y:S01]  /*41f0*/  MUFU.EX2 R210, R4 ;  /* 0x0000000400d27308 */ /* 0x0005e20000000800 */
[----:B------:R-:W-:Y:S01]  /*4200*/  SHF.R.U32.HI R20, RZ, 0x18, R6 ;  /* 0x00000018ff147819 */ /* 0x000fe20000011606 */
[----:B-1----:R-:W-:-:S06]  /*4210*/  FFMA.FTZ R3, R184, UR4, -R18 ;  /* 0x00000004b8037c23 */ /* 0x002fcc0008010812 */
[----:B------:R1:W-:Y:S01]  /*4220*/  MUFU.EX2 R174, R3 ;  /* 0x0000000300ae7308 */ /* 0x0003e20000000800 */
[----:B--2---:R-:W-:Y:S02]  /*4230*/  FMUL.FTZ R4, R135, UR4 ;  /* 0x0000000487047c20 */ /* 0x004fe40008410000 */
[----:B---3--:R-:W2:Y:S01]  /*4240*/  LDL.LU R135, [R1+0x4] ;  /* 0x0000040001877983 */ /* 0x008ea20000300800 */
[----:B-1----:R-:W-:Y:S01]  /*4250*/  FFMA.FTZ R3, R185, UR4, -R18 ;  /* 0x00000004b9037c23 */ /* 0x002fe20008010812 */
[----:B------:R-:W-:-:S03]  /*4260*/  IMAD.MOV.U32 R185, RZ, RZ, R31 ;  /* 0x000000ffffb97224 */ /* 0x000fc600078e001f */
[----:B------:R1:W-:Y:S01]  /*4270*/  MUFU.EX2 R31, R5 ;  /* 0x00000005001f7308 */ /* 0x0003e20000000800 */
[----:B------:R-:W-:-:S07]  /*4280*/  SHF.R.U32.HI R10, RZ, 0x10, R9 ;  /* 0x00000010ff0a7819 */ /* 0x000fce0000011609 */
[----:B------:R3:W4:Y:S01]  /*4290*/  MUFU.EX2 R228, R3 ;  /* 0x0000000300e47308 */ /* 0x0007220000000800 */
[----:B-1----:R-:W-:Y:S02]  /*42a0*/  LOP3.LUT R5, R19, 0xff, RZ, 0xc0, !PT ;  /* 0x000000ff13057812 */ /* 0x002fe400078ec0ff */
[----:B------:R-:W-:Y:S02]  /*42b0*/  LOP3.LUT R19, R6, 0xff, RZ, 0xc0, !PT ;  /* 0x000000ff06137812 */ /* 0x000fe400078ec0ff */
[----:B------:R-:W-:Y:S02]  /*42c0*/  PRMT R25, R5, 0x5410, R17 ;  /* 0x0000541005197816 */ /* 0x000fe40000000011 */
[----:B---3--:R-:W-:Y:S01]  /*42d0*/  LOP3.LUT R3, R14, 0xff, RZ, 0xc0, !PT ;  /* 0x000000ff0e037812 */ /* 0x008fe200078ec0ff */
[----:B------:R-:W-:Y:S01]  /*42e0*/  FFMA.FTZ R5, R94, UR4, -R18 ;  /* 0x000000045e057c23 */ /* 0x000fe20008010812 */
[----:B------:R-:W-:Y:S02]  /*42f0*/  LOP3.LUT R14, R6, 0xffff, RZ, 0xc0, !PT ;  /* 0x0000ffff060e7812 */ /* 0x000fe400078ec0ff */
[----:B------:R-:W-:-:S02]  /*4300*/  PRMT R61, R3, 0x5410, R21 ;  /* 0x00005410033d7816 */ /* 0x000fc40000000015 */
[----:B------:R-:W-:Y:S02]  /*4310*/  LOP3.LUT R3, R7, UR29, R22, 0x96, !PT ;  /* 0x0000001d07037c12 */ /* 0x000fe4000f8e9616 */
[----:B------:R-:W-:Y:S02]  /*4320*/  LOP3.LUT R7, R9, 0xffff, RZ, 0xc0, !PT ;  /* 0x0000ffff09077812 */ /* 0x000fe400078ec0ff */
[----:B------:R-:W-:Y:S02]  /*4330*/  FSEL R17, R4, RZ, P1 ;  /* 0x000000ff04117208 */ /* 0x000fe40000800000 */
[----:B------:R-:W-:Y:S02]  /*4340*/  SHF.R.U32.HI R9, RZ, 0x18, R9 ;  /* 0x00000018ff097819 */ /* 0x000fe40000011609 */
[----:B------:R-:W-:Y:S01]  /*4350*/  LOP3.LUT R4, R10, 0xff, RZ, 0xc0, !PT ;  /* 0x000000ff0a047812 */ /* 0x000fe200078ec0ff */
[----:B------:R1:W-:Y:S01]  /*4360*/  MUFU.EX2 R205, R5 ;  /* 0x0000000500cd7308 */ /* 0x0003e20000000800 */
[----:B------:R-:W-:-:S02]  /*4370*/  FFMA.FTZ R6, R196, UR4, -R17 ;  /* 0x00000004c4067c23 */ /* 0x000fc40008010811 */
[----:B------:R-:W-:Y:S02]  /*4380*/  PRMT R22, R4, 0x5410, R9 ;  /* 0x0000541004167816 */ /* 0x000fe40000000009 */
[----:B------:R-:W-:Y:S02]  /*4390*/  LOP3.LUT R4, R8, 0xffff, RZ, 0xc0, !PT ;  /* 0x0000ffff08047812 */ /* 0x000fe400078ec0ff */
[----:B------:R-:W-:Y:S01]  /*43a0*/  LEA R208, R2, UR5, 0x1 ;  /* 0x0000000502d07c11 */ /* 0x000fe2000f8e08ff */
[----:B------:R3:W-:Y:S01]  /*43b0*/  MUFU.EX2 R225, R6 ;  /* 0x0000000600e17308 */ /* 0x0007e20000000800 */
[----:B------:R-:W-:Y:S01]  /*43c0*/  LOP3.LUT R9, R8, 0xff, RZ, 0xc0, !PT ;  /* 0x000000ff08097812 */ /* 0x000fe200078ec0ff */
[----:B------:R-:W-:Y:S01]  /*43d0*/  FFMA.FTZ R2, R199, UR4, -R17 ;  /* 0x00000004c7027c23 */ /* 0x000fe20008010811 */
[----:B------:R-:W-:Y:S01]  /*43e0*/  SHF.R.U32.HI R13, RZ, 0x8, R27 ;  /* 0x00000008ff0d7819 */ /* 0x000fe2000001161b */
[----:B----4-:R4:W-:Y:S01]  /*43f0*/  STL [R1+0x5c], R228 ;  /* 0x00005ce401007387 */ /* 0x0109e20000100800 */
[----:B------:R-:W-:Y:S01]  /*4400*/  ULDC.U8 UR5, c[0x0][0x388] ;  /* 0x0000e20000057ab9 */ /* 0x000fe20000000000 */
[----:B-1----:R-:W-:-:S02]  /*4410*/  SHF.R.U32.HI R5, RZ, 0x8, R7 ;  /* 0x00000008ff057819 */ /* 0x002fc40000011607 */
[----:B------:R-:W1:Y:S01]  /*4420*/  LDSM.16.MT88.4 R40, [R208+0x4000] ;  /* 0x00400000d028783b */ /* 0x000e620000004200 */
[----:B------:R-:W-:Y:S02]  /*4430*/  SHF.R.U32.HI R7, RZ, 0x8, R4 ;  /* 0x00000008ff077819 */ /* 0x000fe40000011604 */
[----:B------:R-:W-:Y:S01]  /*4440*/  PRMT R21, R12, 0x5410, R5 ;  /* 0x000054100c157816 */ /* 0x000fe20000000005 */
[----:B------:R-:W-:Y:S01]  /*4450*/  FFMA.FTZ R5, R198, UR4, -R17 ;  /* 0x00000004c6057c23 */ /* 0x000fe20008010811 */
[----:B---3--:R-:W-:-:S03]  /*4460*/  SHF.R.U32.HI R6, RZ, 0x10, R8 ;  /* 0x00000010ff067819 */ /* 0x008fc60000011608 */
[----:B------:R3:W-:Y:S01]  /*4470*/  MUFU.EX2 R165, R5 ;  /* 0x0000000500a57308 */ /* 0x0007e20000000800 */
[----:B------:R-:W-:Y:S02]  /*4480*/  SHF.R.U32.HI R8, RZ, 0x18, R8 ;  /* 0x00000018ff087819 */ /* 0x000fe40000011608 */
[----:B------:R-:W-:Y:S02]  /*4490*/  LOP3.LUT R4, R6, 0xff, RZ, 0xc0, !PT ;  /* 0x000000ff06047812 */ /* 0x000fe400078ec0ff */
[----:B------:R-:W-:Y:S02]  /*44a0*/  PRMT R27, R9, 0x5410, R7 ;  /* 0x00005410091b7816 */ /* 0x000fe40000000007 */
[----:B------:R-:W-:Y:S01]  /*44b0*/  LOP3.LUT R7, R15, 0xff, RZ, 0xc0, !PT ;  /* 0x000000ff0f077812 */ /* 0x000fe200078ec0ff */
[----:B------:R4:W-:Y:S01]  /*44c0*/  MUFU.EX2 R224, R2 ;  /* 0x0000000200e07308 */ /* 0x0009e20000000800 */
[----:B------:R-:W-:Y:S01]  /*44d0*/  PRMT R50, R4, 0x5410, R8 ;  /* 0x0000541004327816 */ /* 0x000fe20000000008 */
[----:B------:R-:W-:Y:S01]  /*44e0*/  IMAD.IADD R209, R0, 0x1, R208 ;  /* 0x0000000100d17824 */ /* 0x000fe200078e02d0 */
[----:B------:R-:W-:Y:S01]  /*44f0*/  PRMT R8, R7, 0x5410, R20 ;  /* 0x0000541007087816 */ /* 0x000fe20000000014 */
[----:B---3--:R-:W-:Y:S01]  /*4500*/  FFMA.FTZ R5, R204, UR4, -R17 ;  /* 0x00000004cc057c23 */ /* 0x008fe20008010811 */
[----:B------:R-:W-:-:S02]  /*4510*/  LOP3.LUT R0, R3, 0xffff, RZ, 0xc0, !PT ;  /* 0x0000ffff03007812 */ /* 0x000fc400078ec0ff */
[----:B------:R-:W3:Y:S01]  /*4520*/  LDSM.16.MT88.4 R44, [R209+0x4000] ;  /* 0x00400000d12c783b */ /* 0x000ee20000004200 */
[----:B------:R-:W-:Y:S01]  /*4530*/  SHF.R.U32.HI R7, RZ, 0x18, R3 ;  /* 0x00000018ff077819 */ /* 0x000fe20000011603 */
[----:B------:R1:W3:Y:S01]  /*4540*/  MUFU.EX2 R249, R5 ;  /* 0x0000000500f97308 */ /* 0x0002e20000000800 */
[----:B------:R-:W-:Y:S02]  /*4550*/  SHF.R.U32.HI R6, RZ, 0x8, R14 ;  /* 0x00000008ff067819 */ /* 0x000fe4000001160e */
[----:B------:R-:W-:Y:S01]  /*4560*/  LOP3.LUT R11, R28, 0xff, RZ, 0xc0, !PT ;  /* 0x000000ff1c0b7812 */ /* 0x000fe200078ec0ff */
[----:B----4-:R-:W-:Y:S01]  /*4570*/  FFMA.FTZ R2, R97, UR4, -R17 ;  /* 0x0000000461027c23 */ /* 0x010fe20008010811 */
[----:B------:R-:W-:Y:S01]  /*4580*/  PRMT R13, R30, 0x5410, R13 ;  /* 0x000054101e0d7816 */ /* 0x000fe2000000000d */
[----:B------:R-:W-:Y:S01]  /*4590*/  IMAD.MOV.U32 R196, RZ, RZ, R52 ;  /* 0x000000ffffc47224 */ /* 0x000fe200078e0034 */
[----:B------:R-:W-:Y:S01]  /*45a0*/  LDSM.16.MT88.4 R56, [R209+0x4400] ;  /* 0x00440000d138783b */ /* 0x000fe20000004200 */
[----:B------:R4:W-:Y:S01]  /*45b0*/  MUFU.EX2 R96, R2 ;  /* 0x0000000200607308 */ /* 0x0009e20000000800 */
[----:B-1----:R-:W-:-:S02]  /*45c0*/  LOP3.LUT R5, R3, 0xff, RZ, 0xc0, !PT ;  /* 0x000000ff03057812 */ /* 0x002fc400078ec0ff */
[----:B------:R-:W1:Y:S01]  /*45d0*/  LDSM.16.MT88.4 R52, [R208+0x4400] ;  /* 0x00440000d034783b */ /* 0x000e620000004200 */
[----:B----4-:R-:W-:Y:S02]  /*45e0*/  SHF.R.U32.HI R2, RZ, 0x10, R3 ;  /* 0x00000010ff027819 */ /* 0x010fe40000011603 */
[----:B------:R-:W-:Y:S02]  /*45f0*/  F2FP.F16.F32.PACK_AB R3, R228, R174 ;  /* 0x000000aee403723e */ /* 0x000fe400000000ff */
[----:B------:R-:W4:Y:S01]  /*4600*/  LDL.LU R228, [R1+0x8] ;  /* 0x0000080001e47983 */ /* 0x000f220000300800 */
[----:B------:R-:W-:Y:S01]  /*4610*/  PRMT R9, R19, 0x5410, R6 ;  /* 0x0000541013097816 */ /* 0x000fe20000000006 */
[----:B------:R-:W-:Y:S01]  /*4620*/  IMAD.U32 R6, RZ, RZ, UR5 ;  /* 0x00000005ff067e24 */ /* 0x000fe2000f8e00ff */
[----:B------:R-:W-:-:S04]  /*4630*/  SHF.R.U32.HI R4, RZ, 0x8, R0 ;  /* 0x00000008ff047819 */ /* 0x000fc80000011600 */
[----:B------:R-:W-:Y:S01]  /*4640*/  PRMT R12, R5, 0x5410, R4 ;  /* 0x00005410050c7816 */ /* 0x000fe20000000004 */
[----:B------:R-:W-:Y:S01]  /*4650*/  FFMA.FTZ R4, R99, UR4, -R17 ;  /* 0x0000000463047c23 */ /* 0x000fe20008010811 */
[----:B------:R-:W-:Y:S02]  /*4660*/  LEA R0, R6, UR5, 0x10 ;  /* 0x0000000506007c11 */ /* 0x000fe4000f8e80ff */
[----:B------:R-:W-:Y:S01]  /*4670*/  LOP3.LUT R6, R2, 0xff, RZ, 0xc0, !PT ;  /* 0x000000ff02067812 */ /* 0x000fe200078ec0ff */
[----:B------:R1:W2:Y:S01]  /*4680*/  MUFU.EX2 R184, R4 ;  /* 0x0000000400b87308 */ /* 0x0002a20000000800 */
[----:B---3--:R-:W-:Y:S02]  /*4690*/  F2FP.F16.F32.PACK_AB R5, R224, R249 ;  /* 0x000000f9e005723e */ /* 0x008fe400000000ff */
[----:B------:R-:W-:Y:S02]  /*46a0*/  PRMT R6, R6, 0x5410, R7 ;  /* 0x0000541006067816 */ /* 0x000fe40000000007 */
[----:B------:R-:W-:-:S02]  /*46b0*/  PRMT R49, R11, 0x5410, R29 ;  /* 0x000054100b317816 */ /* 0x000fc4000000001d */
[--C-:B------:R-:W-:Y:S02]  /*46c0*/  HSET2.LE.AND R2, R9, R0.reuse, PT ;  /* 0x0000000009027233 */ /* 0x100fe40003803000 */
[----:B-1----:R-:W-:Y:S01]  /*46d0*/  HSET2.LE.AND R4, R8, R0, PT ;  /* 0x0000000008047233 */ /* 0x002fe20003803000 */
[----:B------:R-:W-:-:S04]  /*46e0*/  FFMA.FTZ R8, R98, UR4, -R17 ;  /* 0x0000000462087c23 */ /* 0x000fc80008010811 */
[----:B------:R-:W-:Y:S02]  /*46f0*/  LOP3.LUT R11, R4, R5, RZ, 0xc0, !PT ;  /* 0x00000005040b7212 */ /* 0x000fe400078ec0ff */
[--C-:B------:R-:W-:Y:S01]  /*4700*/  HSET2.LE.AND R4, R6, R0.reuse, PT ;  /* 0x0000000006047233 */ /* 0x100fe20003803000 */
[----:B------:R-:W-:Y:S01]  /*4710*/  FFMA.FTZ R6, R100, UR4, -R17 ;  /* 0x0000000464067c23 */ /* 0x000fe20008010811 */
[----:B------:R-:W-:Y:S01]  /*4720*/  LOP3.LUT R10, R2, R3, RZ, 0xc0, !PT ;  /* 0x00000003020a7212 */ /* 0x000fe200078ec0ff */
[----:B------:R-:W-:Y:S01]  /*4730*/  MUFU.EX2 R198, R8 ;  /* 0x0000000800c67308 */ /* 0x000fe20000000800 */
[----:B------:R-:W-:Y:S02]  /*4740*/  HSET2.LE.AND R2, R12, R0, PT ;  /* 0x000000000c027233 */ /* 0x000fe40003803000 */
[----:B------:R-:W-:-:S05]  /*4750*/  F2FP.F16.F32.PACK_AB R5, R165, R225 ;  /* 0x000000e1a505723e */ /* 0x000fca00000000ff */
[----:B------:R1:W3:Y:S01]  /*4760*/  MUFU.EX2 R237, R6 ;  /* 0x0000000600ed7308 */ /* 0x0002e20000000800 */
[----:B------:R-:W-:Y:S01]  /*4770*/  LOP3.LUT R9, R4, R5, RZ, 0xc0, !PT ;  /* 0x0000000504097212 */ /* 0x000fe200078ec0ff */
[----:B------:R-:W-:Y:S01]  /*4780*/  FFMA.FTZ R5, R207, UR4, -R24 ;  /* 0x00000004cf057c23 */ /* 0x000fe20008010818 */
[----:B------:R-:W-:-:S05]  /*4790*/  F2FP.F16.F32.PACK_AB R4, R241, R252 ;  /* 0x000000fcf104723e */ /* 0x000fca00000000ff */
[----:B------:R3:W2:Y:S01]  /*47a0*/  MUFU.EX2 R172, R5 ;  /* 0x0000000500ac7308 */ /* 0x0006a20000000800 */
[----:B-1----:R-:W-:Y:S01]  /*47b0*/  F2FP.F16.F32.PACK_AB R6, R205, R210 ;  /* 0x000000d2cd06723e */ /* 0x002fe200000000ff */
[----:B------:R-:W-:Y:S01]  /*47c0*/  IMAD.MOV.U32 R207, RZ, RZ, R31 ;  /* 0x000000ffffcf7224 */ /* 0x000fe200078e001f */
[--C-:B------:R-:W-:Y:S02]  /*47d0*/  HSET2.LE.AND R12, R22, R0.reuse, PT ;  /* 0x00000000160c7233 */ /* 0x100fe40003803000 */
[----:B------:R-:W-:Y:S02]  /*47e0*/  HSET2.LE.AND R15, R49, R0, PT ;  /* 0x00000000310f7233 */ /* 0x000fe40003803000 */
[----:B---3--:R-:W-:Y:S02]  /*47f0*/  F2FP.F16.F32.PACK_AB R5, R213, R207 ;  /* 0x000000cfd505723e */ /* 0x008fe400000000ff */
[----:B------:R-:W-:Y:S01]  /*4800*/  SHF.R.U32.HI R19, RZ, 0x18, R26 ;  /* 0x00000018ff137819 */ /* 0x000fe2000001161a */
[----:B------:R-:W-:Y:S01]  /*4810*/  IMAD.WIDE.U32 R90, R66, -0x2daee0ad, RZ ;  /* 0xd2511f53425a7825 */ /* 0x000fe200078e00ff */
[----:B--2---:R-:W-:-:S04]  /*4820*/  F2FP.F16.F32.PACK_AB R3, R135, R136 ;  /* 0x000000888703723e */ /* 0x004fc800000000ff */
[----:B------:R-:W-:Y:S02]  /*4830*/  LOP3.LUT R8, R2, R3, RZ, 0xc0, !PT ;  /* 0x0000000302087212 */ /* 0x000fe400078ec0ff */
[--C-:B------:R-:W-:Y:S02]  /*4840*/  HSET2.LE.AND R3, R13, R0.reuse, PT ;  /* 0x000000000d037233 */ /* 0x100fe40003803000 */
[----:B------:R-:W-:-:S03]  /*4850*/  HSET2.LE.AND R2, R23, R0, PT ;  /* 0x0000000017027233 */ /* 0x000fc60003803000 */
[----:B------:R-:W-:Y:S01]  /*4860*/  LOP3.LUT R14, R3, R4, RZ, 0xc0, !PT ;  /* 0x00000004030e7212 */ /* 0x000fe200078ec0ff */
[----:B------:R-:W-:Y:S01]  /*4870*/  FFMA.FTZ R3, R215, UR4, -R24 ;  /* 0x00000004d7037c23 */ /* 0x000fe20008010818 */
[----:B------:R-:W-:Y:S02]  /*4880*/  LOP3.LUT R6, R2, R6, RZ, 0xc0, !PT ;  /* 0x0000000602067212 */ /* 0x000fe400078ec0ff */
[--C-:B------:R-:W-:Y:S01]  /*4890*/  HSET2.LE.AND R2, R25, R0.reuse, PT ;  /* 0x0000000019027233 */ /* 0x100fe20003803000 */
[----:B------:R1:W-:Y:S01]  /*48a0*/  MUFU.EX2 R164, R3 ;  /* 0x0000000300a47308 */ /* 0x0003e20000000800 */
[----:B------:R-:W-:Y:S01]  /*48b0*/  HSET2.LE.AND R4, R21, R0, PT ;  /* 0x0000000015047233 */ /* 0x000fe20003803000 */
[----:B------:R-:W-:Y:S01]  /*48c0*/  HMMA.16816.F32 R32, R8, R40, RZ ;  /* 0x000000280820723c */ /* 0x000fe200000018ff */
[----:B------:R-:W-:-:S05]  /*48d0*/  F2FP.F16.F32.PACK_AB R13, R184, R96 ;  /* 0x00000060b80d723e */ /* 0x000fca00000000ff */
[----:B------:R-:W-:Y:S01]  /*48e0*/  HMMA.16816.F32 R28, R8, R44, RZ ;  /* 0x0000002c081c723c */ /* 0x000fe200000018ff */
[----:B-1----:R-:W-:-:S05]  /*48f0*/  F2FP.F16.F32.PACK_AB R3, R237, R198 ;  /* 0x000000c6ed03723e */ /* 0x002fca00000000ff */
[----:B------:R-:W-:Y:S01]  /*4900*/  HMMA.16816.F32 R36, R8, R42, RZ ;  /* 0x0000002a0824723c */ /* 0x000fe200000018ff */
[----:B------:R-:W-:Y:S01]  /*4910*/  LOP3.LUT R7, R2, R3, RZ, 0xc0, !PT ;  /* 0x0000000302077212 */ /* 0x000fe200078ec0ff */
[----:B------:R-:W-:-:S04]  /*4920*/  FFMA.FTZ R2, R214, UR4, -R24 ;  /* 0x00000004d6027c23 */ /* 0x000fc80008010818 */
[----:B------:R-:W-:Y:S01]  /*4930*/  HMMA.16816.F32 R20, R8, R46, RZ ;  /* 0x0000002e0814723c */ /* 0x000fe200000018ff */
[----:B------:R1:W-:Y:S01]  /*4940*/  MUFU.EX2 R211, R2 ;  /* 0x0000000200d37308 */ /* 0x0003e20000000800 */
[----:B------:R-:W-:Y:S02]  /*4950*/  F2FP.F16.F32.PACK_AB R3, R172, R185 ;  /* 0x000000b9ac03723e */ /* 0x000fe400000000ff */
[----:B------:R-:W-:-:S03]  /*4960*/  LOP3.LUT R4, R4, R5, RZ, 0xc0, !PT ;  /* 0x0000000504047212 */ /* 0x000fc600078ec0ff */
[----:B------:R-:W-:Y:S01]  /*4970*/  F2FP.F16.F32.PACK_AB R8, R251, R250 ;  /* 0x000000fafb08723e */ /* 0x000fe200000000ff */
[--C-:B------:R-:W-:Y:S01]  /*4980*/  FFMA.FTZ R9, R101, UR4, -R24.reuse ;  /* 0x0000000465097c23 */ /* 0x100fe20008010818 */
[----:B------:R-:W-:Y:S02]  /*4990*/  LOP3.LUT R5, R12, R13, RZ, 0xc0, !PT ;  /* 0x0000000d0c057212 */ /* 0x000fe400078ec0ff */
[----:B------:R-:W-:Y:S01]  /*49a0*/  LOP3.LUT R15, R15, R3, RZ, 0xc0, !PT ;  /* 0x000000030f0f7212 */ /* 0x000fe200078ec0ff */
[----:B------:R2:W-:Y:S01]  /*49b0*/  MUFU.EX2 R215, R9 ;  /* 0x0000000900d77308 */ /* 0x0005e20000000800 */
[----:B-1----:R-:W-:Y:S01]  /*49c0*/  HSET2.LE.AND R2, R27, R0, PT ;  /* 0x000000001b027233 */ /* 0x002fe20003803000 */
[----:B------:R-:W-:-:S04]  /*49d0*/  FFMA.FTZ R3, R102, UR4, -R24 ;  /* 0x0000000466037c23 */ /* 0x000fc80008010818 */
[----:B------:R-:W-:Y:S02]  /*49e0*/  LOP3.LUT R12, R2, R8, RZ, 0xc0, !PT ;  /* 0x00000008020c7212 */ /* 0x000fe400078ec0ff */
[----:B------:R-:W-:Y:S02]  /*49f0*/  LOP3.LUT R8, R26, 0xffff, RZ, 0xc0, !PT ;  /* 0x0000ffff1a087812 */ /* 0x000fe400078ec0ff */
[----:B--2---:R-:W-:Y:S01]  /*4a00*/  SHF.R.U32.HI R9, RZ, 0x10, R26 ;  /* 0x00000010ff097819 */ /* 0x004fe2000001161a */
[----:B------:R-:W1:Y:S01]  /*4a10*/  MUFU.EX2 R199, R3 ;  /* 0x0000000300c77308 */ /* 0x000e620000000800 */
[----:B------:R-:W-:Y:S02]  /*4a20*/  SHF.R.U32.HI R10, RZ, 0x8, R8 ;  /* 0x00000008ff0a7819 */ /* 0x000fe40000011608 */
[----:B------:R-:W-:Y:S01]  /*4a30*/  LOP3.LUT R8, R9, 0xff, RZ, 0xc0, !PT ;  /* 0x000000ff09087812 */ /* 0x000fe200078ec0ff */
[----:B------:R-:W-:Y:S01]  /*4a40*/  FFMA.FTZ R9, R226, UR4, -R24 ;  /* 0x00000004e2097c23 */ /* 0x000fe20008010818 */
[----:B------:R-:W-:-:S03]  /*4a50*/  LOP3.LUT R11, R26, 0xff, RZ, 0xc0, !PT ;  /* 0x000000ff1a0b7812 */ /* 0x000fc600078ec0ff */
[----:B------:R-:W2:Y:S01]  /*4a60*/  MUFU.EX2 R204, R9 ;  /* 0x0000000900cc7308 */ /* 0x000ea20000000800 */
[----:B------:R-:W-:Y:S01]  /*4a70*/  HMMA.16816.F32 R92, R4, R52, R32 ;  /* 0x00000034045c723c */ /* 0x000fe20000001820 */
[----:B------:R-:W-:-:S05]  /*4a80*/  HSET2.LE.AND R2, R50, R0, PT ;  /* 0x0000000032027233 */ /* 0x000fca0003803000 */
[C---:B------:R-:W-:Y:S06]  /*4a90*/  HMMA.16816.F32 R84, R4.reuse, R56, R28 ;  /* 0x000000380454723c */ /* 0x040fec000000181c */
[C---:B------:R-:W-:Y:S06]  /*4aa0*/  HMMA.16816.F32 R36, R4.reuse, R54, R36 ;  /* 0x000000360424723c */ /* 0x040fec0000001824 */
[----:B------:R-:W-:Y:S01]  /*4ab0*/  HMMA.16816.F32 R80, R4, R58, R20 ;  /* 0x0000003a0450723c */ /* 0x000fe20000001814 */
[----:B------:R-:W-:-:S06]  /*4ac0*/  PRMT R8, R8, 0x5410, R19 ;  /* 0x0000541008087816 */ /* 0x000fcc0000000013 */
[----:B------:R-:W-:Y:S02]  /*4ad0*/  PRMT R4, R11, 0x5410, R10 ;  /* 0x000054100b047816 */ /* 0x000fe4000000000a */
[----:B------:R-:W-:-:S03]  /*4ae0*/  F2FP.F16.F32.PACK_AB R7, R206, R212 ;  /* 0x000000d4ce07723e */ /* 0x000fc600000000ff */
[----:B------:R-:W-:Y:S02]  /*4af0*/  HSET2.LE.AND R4, R4, R0, PT ;  /* 0x0000000004047233 */ /* 0x000fe40003803000 */
[----:B-1----:R-:W-:Y:S02]  /*4b00*/  F2FP.F16.F32.PACK_AB R5, R199, R215 ;  /* 0x000000d7c705723e */ /* 0x002fe400000000ff */
[----:B------:R-:W-:Y:S02]  /*4b10*/  F2FP.F16.F32.PACK_AB R6, R196, R197 ;  /* 0x000000c5c406723e */ /* 0x000fe400000000ff */
[----:B------:R-:W-:Y:S02]  /*4b20*/  LOP3.LUT R20, R4, R7, RZ, 0xc0, !PT ;  /* 0x0000000704147212 */ /* 0x000fe400078ec0ff */
[----:B----4-:R-:W-:-:S04]  /*4b30*/  F2FP.F16.F32.PACK_AB R3, R164, R228 ;  /* 0x000000e4a403723e */ /* 0x010fc800000000ff */
[----:B------:R-:W-:Y:S02]  /*4b40*/  LOP3.LUT R13, R2, R3, RZ, 0xc0, !PT ;  /* 0x00000003020d7212 */ /* 0x000fe400078ec0ff */
[--C-:B------:R-:W-:Y:S02]  /*4b50*/  HSET2.LE.AND R2, R61, R0.reuse, PT ;  /* 0x000000003d027233 */ /* 0x100fe40003803000 */
[--C-:B------:R-:W-:Y:S02]  /*4b60*/  HSET2.LE.AND R3, R60, R0.reuse, PT ;  /* 0x000000003c037233 */ /* 0x100fe40003803000 */
[----:B------:R-:W-:Y:S02]  /*4b70*/  HSET2.LE.AND R4, R8, R0, PT ;  /* 0x0000000008047233 */ /* 0x000fe40003803000 */
[----:B------:R-:W-:Y:S02]  /*4b80*/  LOP3.LUT R23, R2, R5, RZ, 0xc0, !PT ;  /* 0x0000000502177212 */ /* 0x000fe400078ec0ff */
[----:B--2---:R-:W-:-:S02]  /*4b90*/  F2FP.F16.F32.PACK_AB R5, R204, R211 ;  /* 0x000000d3cc05723e */ /* 0x004fc400000000ff */
[----:B------:R-:W-:Y:S01]  /*4ba0*/  LOP3.LUT R22, R3, R6, RZ, 0xc0, !PT ;  /* 0x0000000603167212 */ /* 0x000fe200078ec0ff */
[----:B------:R-:W-:Y:S01]  /*4bb0*/  IMAD.WIDE.U32 R2, R63, -0x2daee0ad, RZ ;  /* 0xd2511f533f027825 */ /* 0x000fe200078e00ff */
[----:B------:R-:W-:Y:S02]  /*4bc0*/  LOP3.LUT R9, R91, UR18, R62, 0x96, !PT ;  /* 0x000000125b097c12 */ /* 0x000fe4000f8e963e */
[----:B------:R-:W-:Y:S01]  /*4bd0*/  LOP3.LUT R21, R4, R5, RZ, 0xc0, !PT ;  /* 0x0000000504157212 */ /* 0x000fe200078ec0ff */
[----:B------:R-:W-:Y:S01]  /*4be0*/  IMAD.WIDE.U32 R4, R245, -0x2daee0ad, RZ ;  /* 0xd2511f53f5047825 */ /* 0x000fe200078e00ff */
[----:B------:R-:W-:-:S03]  /*4bf0*/  LOP3.LUT R49, R3, UR28, R64, 0x96, !PT ;  /* 0x0000001c03317c12 */ /* 0x000fc6000f8e9640 */
[----:B------:R-:W-:Y:S01]  /*4c00*/  IMAD.WIDE.U32 R10, R74, -0x2daee0ad, RZ ;  /* 0xd2511f534a0a7825 */ /* 0x000fe200078e00ff */
[C---:B------:R-:W-:Y:S02]  /*4c10*/  LOP3.LUT R91, R2.reuse, 0xffff, RZ, 0xc0, !PT ;  /* 0x0000ffff025b7812 */ /* 0x040fe400078ec0ff */
[----:B------:R-:W-:Y:S01]  /*4c20*/  LOP3.LUT R104, R2, 0xff, RZ, 0xc0, !PT ;  /* 0x000000ff02687812 */ /* 0x000fe200078ec0ff */
[----:B------:R-:W-:Y:S01]  /*4c30*/  IMAD.WIDE.U32 R6, R69, -0x326172a9, RZ ;  /* 0xcd9e8d5745067825 */ /* 0x000fe200078e00ff */
[--C-:B------:R-:W-:Y:S02]  /*4c40*/  SHF.R.U32.HI R106, RZ, 0x10, R2.reuse ;  /* 0x00000010ff6a7819 */ /* 0x100fe40000011602 */
[----:B------:R-:W-:Y:S01]  /*4c50*/  SHF.R.U32.HI R105, RZ, 0x18, R2 ;  /* 0x00000018ff697819 */ /* 0x000fe20000011602 */
[----:B------:R-:W-:Y:S01]  /*4c60*/  IMAD.WIDE.U32 R2, R9, -0x326172a9, RZ ;  /* 0xcd9e8d5709027825 */ /* 0x000fe200078e00ff */
[----:B------:R-:W-:Y:S02]  /*4c70*/  LOP3.LUT R5, R5, UR24, R166, 0x96, !PT ;  /* 0x0000001805057c12 */ /* 0x000fe4000f8e96a6 */
[----:B------:R-:W-:-:S02]  /*4c80*/  LOP3.LUT R4, R11, UR22, R4, 0x96, !PT ;  /* 0x000000160b047c12 */ /* 0x000fc4000f8e9604 */
[----:B------:R-:W-:Y:S02]  /*4c90*/  LOP3.LUT R69, R7, UR19, R72, 0x96, !PT ;  /* 0x0000001307457c12 */ /* 0x000fe4000f8e9648 */
[----:B------:R-:W-:Y:S01]  /*4ca0*/  LOP3.LUT R88, R3, UR29, R6, 0x96, !PT ;  /* 0x0000001d03587c12 */ /* 0x000fe2000f8e9606 */
[----:B------:R-:W-:-:S04]  /*4cb0*/  IMAD.WIDE.U32 R6, R5, -0x326172a9, RZ ;  /* 0xcd9e8d5705067825 */ /* 0x000fc800078e00ff */
[----:B------:R-:W-:Y:S01]  /*4cc0*/  IMAD.WIDE.U32 R8, R4, -0x326172a9, RZ ;  /* 0xcd9e8d5704087825 */ /* 0x000fe200078e00ff */
[C---:B------:R-:W-:Y:S02]  /*4cd0*/  LOP3.LUT R108, R2.reuse, 0xffff, RZ, 0xc0, !PT ;  /* 0x0000ffff026c7812 */ /* 0x040fe400078ec0ff */
[----:B------:R-:W-:Y:S02]  /*4ce0*/  LOP3.LUT R109, R2, 0xff, RZ, 0xc0, !PT ;  /* 0x000000ff026d7812 */ /* 0x000fe400078ec0ff */
[----:B------:R-:W-:Y:S02]  /*4cf0*/  LOP3.LUT R3, R9, UR21, R6, 0x96, !PT ;  /* 0x0000001509037c12 */ /* 0x000fe4000f8e9606 */
[--C-:B------:R-:W-:Y:S02]  /*4d00*/  SHF.R.U32.HI R111, RZ, 0x10, R2.reuse ;  /* 0x00000010ff6f7819 */ /* 0x100fe40000011602 */
[----:B------:R-:W-:Y:S02]  /*4d10*/  SHF.R.U32.HI R110, RZ, 0x18, R2 ;  /* 0x00000018ff6e7819 */ /* 0x000fe40000011602 */
[----:B------:R-:W-:Y:S01]  /*4d20*/  LOP3.LUT R2, R7, UR23, R68, 0x96, !PT ;  /* 0x0000001707027c12 */ /* 0x000fe2000f8e9644 */
[----:B------:R-:W-:-:S04]  /*4d30*/  IMAD.WIDE.U32 R64, R3, -0x2daee0ad, RZ ;  /* 0xd2511f5303407825 */ /* 0x000fc800078e00ff */
[----:B------:R-:W-:Y:S01]  /*4d40*/  FFMA.FTZ R3, R112, UR4, -R16 ;  /* 0x0000000470037c23 */ /* 0x000fe20008010810 */
[----:B------:R-:W-:-:S04]  /*4d50*/  IMAD.WIDE.U32 R4, R2, -0x2daee0ad, RZ ;  /* 0xd2511f5302047825 */ /* 0x000fc800078e00ff */
[----:B------:R-:W-:Y:S01]  /*4d60*/  FFMA.FTZ R2, R116, UR4, -R16 ;  /* 0x0000000474027c23 */ /* 0x000fe20008010810 */
[----:B------:R1:W2:Y:S01]  /*4d70*/  MUFU.EX2 R137, R3 ;  /* 0x0000000300897308 */ /* 0x0002a20000000800 */
[----:B------:R-:W-:Y:S01]  /*4d80*/  HMMA.16816.F32 R32, R12, R44, RZ ;  /* 0x0000002c0c20723c */ /* 0x000fe200000018ff */
[----:B------:R-:W-:-:S06]  /*4d90*/  LOP3.LUT R6, R5, UR20, R10, 0x96, !PT ;  /* 0x0000001405067c12 */ /* 0x000fcc000f8e960a */
[----:B------:R3:W-:Y:S01]  /*4da0*/  MUFU.EX2 R98, R2 ;  /* 0x0000000200627308 */ /* 0x0007e20000000800 */
[----:B------:R-:W-:-:S04]  /*4db0*/  IMAD.WIDE.U32 R6, R6, -0x326172a9, RZ ;  /* 0xcd9e8d5706067825 */ /* 0x000fc800078e00ff */
[----:B-1----:R-:W-:-:S04]  /*4dc0*/  FFMA.FTZ R3, R107, UR4, -R16 ;  /* 0x000000046b037c23 */ /* 0x002fc80008010810 */
[----:B------:R1:W-:Y:S01]  /*4dd0*/  MUFU.EX2 R97, R3 ;  /* 0x0000000300617308 */ /* 0x0003e20000000800 */
[----:B---3--:R-:W-:-:S05]  /*4de0*/  LOP3.LUT R2, R65, UR18, R4, 0x96, !PT ;  /* 0x0000001241027c12 */ /* 0x008fca000f8e9604 */
[----:B------:R-:W-:-:S04]  /*4df0*/  IMAD.WIDE.U32 R4, R2, -0x326172a9, RZ ;  /* 0xcd9e8d5702047825 */ /* 0x000fc800078e00ff */
[----:B-1----:R-:W-:-:S04]  /*4e00*/  FFMA.FTZ R3, R103, UR4, -R16 ;  /* 0x0000000467037c23 */ /* 0x002fc80008010810 */
[----:B------:R1:W-:Y:S01]  /*4e10*/  MUFU.EX2 R99, R3 ;  /* 0x0000000300637308 */ /* 0x0003e20000000800 */
[----:B------:R-:W-:Y:S02]  /*4e20*/  LOP3.LUT R50, R7, UR19, R8, 0x96, !PT ;  /* 0x0000001307327c12 */ /* 0x000fe4000f8e9608 */
[----:B------:R-:W-:Y:S02]  /*4e30*/  LOP3.LUT R2, R5, UR29, R6, 0x96, !PT ;  /* 0x0000001d05027c12 */ /* 0x000fe4000f8e9606 */
[C---:B------:R-:W-:Y:S02]  /*4e40*/  LOP3.LUT R6, R4.reuse, 0xffff, RZ, 0xc0, !PT ;  /* 0x0000ffff04067812 */ /* 0x040fe400078ec0ff */
[----:B------:R-:W-:Y:S02]  /*4e50*/  LOP3.LUT R7, R4, 0xff, RZ, 0xc0, !PT ;  /* 0x000000ff04077812 */ /* 0x000fe400078ec0ff */
[--C-:B------:R-:W-:Y:S02]  /*4e60*/  SHF.R.U32.HI R8, RZ, 0x10, R4.reuse ;  /* 0x00000010ff087819 */ /* 0x100fe40000011604 */
[----:B------:R-:W-:Y:S01]  /*4e70*/  SHF.R.U32.HI R9, RZ, 0x18, R4 ;  /* 0x00000018ff097819 */ /* 0x000fe20000011604 */
[----:B-1----:R-:W-:Y:S01]  /*4e80*/  FFMA.FTZ R3, R117, UR4, -R18 ;  /* 0x0000000475037c23 */ /* 0x002fe20008010812 */
[----:B------:R-:W-:-:S03]  /*4e90*/  SHF.R.U32.HI R4, RZ, 0x8, R67 ;  /* 0x00000008ff047819 */ /* 0x000fc60000011643 */
[----:B------:R1:W-:Y:S01]  /*4ea0*/  MUFU.EX2 R100, R3 ;  /* 0x0000000300647308 */ /* 0x0003e20000000800 */
[C---:B------:R-:W-:Y:S06]  /*4eb0*/  HMMA.16816.F32 R28, R12.reuse, R40, RZ ;  /* 0x000000280c1c723c */ /* 0x040fec00000018ff */
[C---:B------:R-:W-:Y:S06]  /*4ec0*/  HMMA.16816.F32 R40, R12.reuse, R42, RZ ;  /* 0x0000002a0c28723c */ /* 0x040fec00000018ff */
[----:B------:R-:W-:Y:S01]  /*4ed0*/  HMMA.16816.F32 R44, R12, R46, RZ ;  /* 0x0000002e0c2c723c */ /* 0x000fe200000018ff */
[----:B-1----:R-:W-:-:S06]  /*4ee0*/  FFMA.FTZ R3, R118, UR4, -R18 ;  /* 0x0000000476037c23 */ /* 0x002fcc0008010812 */
[----:B------:R-:W-:Y:S01]  /*4ef0*/  PRMT R15, R71, 0x5410, R4 ;  /* 0x00005410470f7816 */ /* 0x000fe20000000004 */
[----:B------:R1:W-:Y:S01]  /*4f00*/  MUFU.EX2 R116, R3 ;  /* 0x0000000300747308 */ /* 0x0003e20000000800 */
[----:B------:R-:W-:Y:S01]  /*4f10*/  LOP3.LUT R4, R89, 0xff, RZ, 0xc0, !PT ;  /* 0x000000ff59047812 */ /* 0x000fe200078ec0ff */
[----:B------:R-:W-:Y:S01]  /*4f20*/  HMMA.16816.F32 R72, R20, R56, R32 ;  /* 0x000000381448723c */ /* 0x000fe20000001820 */
[----:B------:R-:W-:Y:S02]  /*4f30*/  SHF.R.U32.HI R6, RZ, 0x8, R6 ;  /* 0x00000008ff067819 */ /* 0x000fe40000011606 */
[----:B------:R-:W-:Y:S01]  /*4f40*/  PRMT R25, R4, 0x5410, R70 ;  /* 0x0000541004197816 */ /* 0x000fe20000000046 */
[----:B------:R-:W-:-:S04]  /*4f50*/  IMAD.WIDE.U32 R4, R246, -0x2daee0ad, RZ ;  /* 0xd2511f53f6047825 */ /* 0x000fc800078e00ff */
[----:B------:R-:W-:-:S04]  /*4f60*/  IMAD.WIDE.U32 R32, R129, -0x2daee0ad, RZ ;  /* 0xd2511f5381207825 */ /* 0x000fc800078e00ff */
[----:B-1----:R-:W-:-:S04]  /*4f70*/  FFMA.FTZ R3, R114, UR4, -R18 ;  /* 0x0000000472037c23 */ /* 0x002fc80008010812 */
[----:B------:R1:W-:Y:S01]  /*4f80*/  MUFU.EX2 R66, R3 ;  /* 0x0000000300427308 */ /* 0x0003e20000000800 */
[----:B------:R-:W-:Y:S02]  /*4f90*/  PRMT R10, R7, 0x5410, R6 ;  /* 0x00005410070a7816 */ /* 0x000fe40000000006 */
[----:B------:R-:W-:Y:S01]  /*4fa0*/  LOP3.LUT R11, R33, UR22, R4, 0x96, !PT ;  /* 0x00000016210b7c12 */ /* 0x000fe2000f8e9604 */
[----:B------:R-:W-:Y:S01]  /*4fb0*/  FFMA.FTZ R4, R119, UR4, -R17 ;  /* 0x0000000477047c23 */ /* 0x000fe20008010811 */
[----:B------:R-:W-:Y:S02]  /*4fc0*/  LOP3.LUT R6, R8, 0xff, RZ, 0xc0, !PT ;  /* 0x000000ff08067812 */ /* 0x000fe400078ec0ff */
[----:B------:R-:W-:Y:S01]  /*4fd0*/  LOP3.LUT R5, R5, UR24, R128, 0x96, !PT ;  /* 0x0000001805057c12 */ /* 0x000fe2000f8e9680 */
[----:B-1----:R-:W-:-:S04]  /*4fe0*/  FFMA.FTZ R3, R113, UR4, -R18 ;  /* 0x0000000471037c23 */ /* 0x002fc80008010812 */
[----:B------:R1:W3:Y:S01]  /*4ff0*/  MUFU.EX2 R67, R3 ;  /* 0x0000000300437308 */ /* 0x0002e20000000800 */
[----:B------:R-:W-:Y:S02]  /*5000*/  PRMT R9, R6, 0x5410, R9 ;  /* 0x0000541006097816 */ /* 0x000fe40000000009 */
[----:B------:R-:W-:Y:S01]  /*5010*/  SHF.R.U32.HI R6, RZ, 0x10, R2 ;  /* 0x00000010ff067819 */ /* 0x000fe20000011602 */
[----:B------:R-:W-:-:S04]  /*5020*/  IMAD.WIDE.U32 R26, R5, -0x326172a9, RZ ;  /* 0xcd9e8d57051a7825 */ /* 0x000fc800078e00ff */
[----:B------:R4:W-:Y:S01]  /*5030*/  MUFU.EX2 R71, R4 ;  /* 0x0000000400477308 */ /* 0x0009e20000000800 */
[----:B------:R-:W-:Y:S01]  /*5040*/  LOP3.LUT R7, R2, 0xff, RZ, 0xc0, !PT ;  /* 0x000000ff02077812 */ /* 0x000fe200078ec0ff */
[----:B-1----:R-:W-:-:S06]  /*5050*/  FFMA.FTZ R3, R115, UR4, -R17 ;  /* 0x0000000473037c23 */ /* 0x002fcc0008010811 */
[----:B------:R1:W3:Y:S01]  /*5060*/  MUFU.EX2 R114, R3 ;  /* 0x0000000300727308 */ /* 0x0002e20000000800 */
[----:B------:R-:W-:Y:S01]  /*5070*/  SHF.R.U32.HI R5, RZ, 0x18, R2 ;  /* 0x00000018ff057819 */ /* 0x000fe20000011602 */
[----:B----4-:R-:W-:Y:S01]  /*5080*/  FFMA.FTZ R4, R122, UR4, -R17 ;  /* 0x000000047a047c23 */ /* 0x010fe20008010811 */
[----:B--2---:R-:W-:-:S05]  /*5090*/  IMAD.MOV.U32 R70, RZ, RZ, R137 ;  /* 0x000000ffff467224 */ /* 0x004fca00078e0089 */
[----:B------:R2:W-:Y:S01]  /*50a0*/  MUFU.EX2 R137, R4 ;  /* 0x0000000400897308 */ /* 0x0005e20000000800 */
[----:B-1----:R-:W-:Y:S02]  /*50b0*/  LOP3.LUT R3, R2, 0xffff, RZ, 0xc0, !PT ;  /* 0x0000ffff02037812 */ /* 0x002fe400078ec0ff */
[----:B------:R-:W-:Y:S02]  /*50c0*/  LOP3.LUT R2, R6, 0xff, RZ, 0xc0, !PT ;  /* 0x000000ff06027812 */ /* 0x000fe400078ec0ff */
[----:B------:R-:W-:Y:S02]  /*50d0*/  SHF.R.U32.HI R3, RZ, 0x8, R3 ;  /* 0x00000008ff037819 */ /* 0x000fe40000011603 */
[----:B------:R-:W-:Y:S01]  /*50e0*/  PRMT R5, R2, 0x5410, R5 ;  /* 0x0000541002057816 */ /* 0x000fe20000000005 */
[----:B--2---:R-:W-:Y:S01]  /*50f0*/  FFMA.FTZ R4, R123, UR4, -R17 ;  /* 0x000000047b047c23 */ /* 0x004fe20008010811 */
[----:B------:R-:W-:Y:S02]  /*5100*/  PRMT R8, R7, 0x5410, R3 ;  /* 0x0000541007087816 */ /* 0x000fe40000000003 */
[----:B------:R-:W-:-:S02]  /*5110*/  HSET2.LE.AND R2, R10, R0, PT ;  /* 0x000000000a027233 */ /* 0x000fc40003803000 */
[----:B---3--:R-:W-:Y:S01]  /*5120*/  F2FP.F16.F32.PACK_AB R3, R67, R66 ;  /* 0x000000424303723e */ /* 0x008fe200000000ff */
[----:B------:R-:W-:Y:S01]  /*5130*/  HMMA.16816.F32 R76, R20, R52, R28 ;  /* 0x00000034144c723c */ /* 0x000fe2000000181c */
[----:B------:R1:W2:Y:S01]  /*5140*/  MUFU.EX2 R175, R4 ;  /* 0x0000000400af7308 */ /* 0x0002a20000000800 */
[----:B------:R-:W-:Y:S01]  /*5150*/  LDSM.16.MT88.4 R28, [R209+0x4800] ;  /* 0x00480000d11c783b */ /* 0x000fe20000004200 */
[----:B------:R-:W-:-:S03]  /*5160*/  LOP3.LUT R6, R2, R3, RZ, 0xc0, !PT ;  /* 0x0000000302067212 */ /* 0x000fc600078ec0ff */
[----:B------:R-:W-:Y:S01]  /*5170*/  HMMA.16816.F32 R52, R20, R54, R40 ;  /* 0x000000361434723c */ /* 0x000fe20000001828 */
[----:B------:R-:W-:Y:S01]  /*5180*/  HSET2.LE.AND R2, R9, R0, PT ;  /* 0x0000000009027233 */ /* 0x000fe20003803000 */
[----:B------:R-:W-:Y:S01]  /*5190*/  IMAD.MOV.U32 R118, RZ, RZ, R100 ;  /* 0x000000ffff767224 */ /* 0x000fe200078e0064 */
[----:B------:R-:W-:-:S03]  /*51a0*/  F2FP.F16.F32.PACK_AB R3, R71, R114 ;  /* 0x000000724703723e */ /* 0x000fc600000000ff */
[----:B------:R-:W-:Y:S01]  /*51b0*/  HMMA.16816.F32 R44, R20, R58, R44 ;  /* 0x0000003a142c723c */ /* 0x000fe2000000182c */
[----:B------:R-:W3:Y:S01]  /*51c0*/  LDSM.16.MT88.4 R20, [R208+0x4800] ;  /* 0x00480000d014783b */ /* 0x000ee20000004200 */
[----:B------:R-:W-:Y:S01]  /*51d0*/  LOP3.LUT R7, R2, R3, RZ, 0xc0, !PT ;  /* 0x0000000302077212 */ /* 0x000fe200078ec0ff */
[----:B-1----:R-:W-:Y:S01]  /*51e0*/  FFMA.FTZ R4, R120, UR4, -R16 ;  /* 0x0000000478047c23 */ /* 0x002fe20008010810 */
[----:B------:R-:W-:-:S03]  /*51f0*/  HSET2.LE.AND R2, R8, R0, PT ;  /* 0x0000000008027233 */ /* 0x000fc60003803000 */
[----:B------:R1:W-:Y:S01]  /*5200*/  MUFU.EX2 R173, R4 ;  /* 0x0000000400ad7308 */ /* 0x0003e20000000800 */
[----:B------:R-:W-:Y:S02]  /*5210*/  F2FP.F16.F32.PACK_AB R3, R116, R118 ;  /* 0x000000767403723e */ /* 0x000fe400000000ff */
[----:B------:R-:W-:Y:S01]  /*5220*/  LOP3.LUT R14, R27, UR23, R48, 0x96, !PT ;  /* 0x000000171b0e7c12 */ /* 0x000fe2000f8e9630 */
[----:B------:R-:W-:-:S04]  /*5230*/  IMAD.WIDE.U32 R12, R11, -0x326172a9, RZ ;  /* 0xcd9e8d570b0c7825 */ /* 0x000fc800078e00ff */
[----:B-1----:R-:W-:-:S04]  /*5240*/  FFMA.FTZ R4, R121, UR4, -R16 ;  /* 0x0000000479047c23 */ /* 0x002fc80008010810 */
[----:B------:R1:W-:Y:S01]  /*5250*/  MUFU.EX2 R48, R4 ;  /* 0x0000000400307308 */ /* 0x0003e20000000800 */
[----:B------:R-:W-:Y:S01]  /*5260*/  IMAD.WIDE.U32 R10, R14, -0x2daee0ad, RZ ;  /* 0xd2511f530e0a7825 */ /* 0x000fe200078e00ff */
[----:B-1----:R-:W-:Y:S02]  /*5270*/  LOP3.LUT R4, R2, R3, RZ, 0xc0, !PT ;  /* 0x0000000302047212 */ /* 0x002fe400078ec0ff */
[----:B------:R-:W-:Y:S01]  /*5280*/  HSET2.LE.AND R2, R5, R0, PT ;  /* 0x0000000005027233 */ /* 0x000fe20003803000 */
[----:B------:R-:W-:Y:S01]  /*5290*/  FFMA.FTZ R5, R140, UR4, -R24 ;  /* 0x000000048c057c23 */ /* 0x000fe20008010818 */
[----:B--2---:R-:W-:-:S03]  /*52a0*/  F2FP.F16.F32.PACK_AB R3, R175, R137 ;  /* 0x00000089af03723e */ /* 0x004fc600000000ff */
[----:B------:R1:W-:Y:S01]  /*52b0*/  MUFU.EX2 R89, R5 ;  /* 0x0000000500597308 */ /* 0x0003e20000000800 */
[----:B------:R-:W-:Y:S01]  /*52c0*/  FFMA.FTZ R8, R126, UR4, -R24 ;  /* 0x000000047e087c23 */ /* 0x000fe20008010818 */
[----:B-1----:R-:W-:Y:S02]  /*52d0*/  LOP3.LUT R5, R2, R3, RZ, 0xc0, !PT ;  /* 0x0000000302057212 */ /* 0x002fe400078ec0ff */
[----:B------:R-:W-:Y:S01]  /*52e0*/  LOP3.LUT R3, R13, UR21, R26, 0x96, !PT ;  /* 0x000000150d037c12 */ /* 0x000fe2000f8e961a */
[----:B------:R-:W-:-:S04]  /*52f0*/  FFMA.FTZ R2, R141, UR4, -R24 ;  /* 0x000000048d027c23 */ /* 0x000fc80008010818 */
[----:B------:R-:W-:Y:S01]  /*5300*/  IMAD.WIDE.U32 R26, R3, -0x2daee0ad, RZ ;  /* 0xd2511f53031a7825 */ /* 0x000fe200078e00ff */
[----:B------:R1:W2:Y:S03]  /*5310*/  MUFU.EX2 R138, R2 ;  /* 0x00000002008a7308 */ /* 0x0002a60000000800 */
[----:B------:R-:W-:Y:S01]  /*5320*/  FFMA.FTZ R3, R124, UR4, -R24 ;  /* 0x000000047c037c23 */ /* 0x000fe20008010818 */
[----:B------:R-:W-:-:S04]  /*5330*/  LOP3.LUT R10, R27, UR18, R10, 0x96, !PT ;  /* 0x000000121b0a7c12 */ /* 0x000fc8000f8e960a */
[----:B------:R4:W-:Y:S01]  /*5340*/  MUFU.EX2 R124, R3 ;  /* 0x00000003007c7308 */ /* 0x0009e20000000800 */
[----:B-1----:R-:W-:Y:S01]  /*5350*/  LOP3.LUT R2, R11, UR20, R32, 0x96, !PT ;  /* 0x000000140b027c12 */ /* 0x002fe2000f8e9620 */
[----:B------:R-:W-:-:S06]  /*5360*/  IMAD.WIDE.U32 R10, R10, -0x326172a9, RZ ;  /* 0xcd9e8d570a0a7825 */ /* 0x000fcc00078e00ff */
[----:B------:R1:W2:Y:S01]  /*5370*/  MUFU.EX2 R120, R8 ;  /* 0x0000000800787308 */ /* 0x0002a20000000800 */
[----:B---3--:R-:W-:Y:S01]  /*5380*/  HMMA.16816.F32 R56, R4, R20, R92 ;  /* 0x000000140438723c */ /* 0x008fe2000000185c */
[----:B----4-:R-:W-:-:S05]  /*5390*/  IMAD.WIDE.U32 R2, R2, -0x326172a9, RZ ;  /* 0xcd9e8d5702027825 */ /* 0x010fca00078e00ff */
[----:B------:R-:W-:Y:S01]  /*53a0*/  HMMA.16816.F32 R60, R4, R28, R84 ;  /* 0x0000001c043c723c */ /* 0x000fe20000001854 */
[----:B------:R-:W-:-:S05]  /*53b0*/  LOP3.LUT R40, R11, UR29, R2, 0x96, !PT ;  /* 0x0000001d0b287c12 */ /* 0x000fca000f8e9602 */
[----:B------:R-:W-:Y:S01]  /*53c0*/  HMMA.16816.F32 R36, R4, R22, R36 ;  /* 0x000000160424723c */ /* 0x000fe20000001824 */
[----:B------:R-:W-:Y:S02]  /*53d0*/  LOP3.LUT R19, R3, UR19, R12, 0x96, !PT ;  /* 0x0000001303137c12 */ /* 0x000fe4000f8e960c */
[----:B------:R-:W-:-:S03]  /*53e0*/  LOP3.LUT R2, R51, 0xffff, RZ, 0xc0, !PT ;  /* 0x0000ffff33027812 */ /* 0x000fc600078ec0ff */
[----:B------:R-:W-:Y:S01]  /*53f0*/  HMMA.16816.F32 R32, R4, R30, R80 ;  /* 0x0000001e0420723c */ /* 0x000fe20000001850 */
[----:B------:R-:W-:Y:S01]  /*5400*/  SHF.R.U32.HI R3, RZ, 0x10, R51 ;  /* 0x00000010ff037819 */ /* 0x000fe20000011633 */
[----:B------:R-:W-:Y:S01]  /*5410*/  IMAD.MOV.U32 R226, RZ, RZ, R237 ;  /* 0x000000ffffe27224 */ /* 0x000fe200078e00ed */
[----:B-1----:R-:W-:-:S04]  /*5420*/  SHF.R.U32.HI R8, RZ, 0x18, R51 ;  /* 0x00000018ff087819 */ /* 0x002fc80000011633 */
[----:B------:R-:W-:Y:S01]  /*5430*/  FFMA.FTZ R4, R132, UR4, -R18 ;  /* 0x0000000484047c23 */ /* 0x000fe20008010812 */
[----:B------:R-:W-:Y:S01]  /*5440*/  LOP3.LUT R7, R51, 0xff, RZ, 0xc0, !PT ;  /* 0x000000ff33077812 */ /* 0x000fe200078ec0ff */
[----:B------:R-:W-:Y:S01]  /*5450*/  IMAD.MOV.U32 R119, RZ, RZ, R99 ;  /* 0x000000ffff777224 */ /* 0x000fe200078e0063 */
[----:B------:R-:W-:Y:S01]  /*5460*/  SHF.R.U32.HI R6, RZ, 0x8, R2 ;  /* 0x00000008ff067819 */ /* 0x000fe20000011602 */
[----:B------:R-:W-:Y:S01]  /*5470*/  IMAD.MOV.U32 R51, RZ, RZ, R97 ;  /* 0x000000ffff337224 */ /* 0x000fe200078e0061 */
[----:B------:R1:W-:Y:S01]  /*5480*/  MUFU.EX2 R237, R4 ;  /* 0x0000000400ed7308 */ /* 0x0003e20000000800 */
[----:B------:R-:W-:Y:S01]  /*5490*/  HSET2.LE.AND R2, R15, R0, PT ;  /* 0x000000000f027233 */ /* 0x000fe20003803000 */
[----:B------:R-:W-:Y:S01]  /*54a0*/  IMAD.MOV.U32 R121, RZ, RZ, R98 ;  /* 0x000000ffff797224 */ /* 0x000fe200078e0062 */
[----:B------:R-:W-:Y:S01]  /*54b0*/  PRMT R7, R7, 0x5410, R6 ;  /* 0x0000541007077816 */ /* 0x000fe20000000006 */
[----:B------:R-:W-:Y:S01]  /*54c0*/  FFMA.FTZ R5, R125, UR4, -R18 ;  /* 0x000000047d057c23 */ /* 0x000fe20008010812 */
[----:B--2---:R-:W-:-:S03]  /*54d0*/  F2FP.F16.F32.PACK_AB R9, R138, R89 ;  /* 0x000000598a09723e */ /* 0x004fc600000000ff */
[----:B------:R2:W-:Y:S01]  /*54e0*/  MUFU.EX2 R14, R5 ;  /* 0x00000005000e7308 */ /* 0x0005e20000000800 */
[----:B-1----:R-:W-:Y:S02]  /*54f0*/  LOP3.LUT R4, R3, 0xff, RZ, 0xc0, !PT ;  /* 0x000000ff03047812 */ /* 0x002fe400078ec0ff */
[----:B------:R-:W-:Y:S02]  /*5500*/  F2FP.F16.F32.PACK_AB R3, R119, R51 ;  /* 0x000000337703723e */ /* 0x000fe400000000ff */
[----:B------:R-:W-:Y:S02]  /*5510*/  PRMT R8, R4, 0x5410, R8 ;  /* 0x0000541004087816 */ /* 0x000fe40000000008 */
[----:B------:R-:W-:Y:S02]  /*5520*/  LOP3.LUT R6, R2, R3, RZ, 0xc0, !PT ;  /* 0x0000000302067212 */ /* 0x000fe400078ec0ff */
[--C-:B------:R-:W-:Y:S01]  /*5530*/  HSET2.LE.AND R4, R7, R0.reuse, PT ;  /* 0x0000000007047233 */ /* 0x100fe20003803000 */
[----:B------:R-:W-:Y:S01]  /*5540*/  FFMA.FTZ R7, R133, UR4, -R18 ;  /* 0x0000000485077c23 */ /* 0x000fe20008010812 */
[----:B------:R-:W-:-:S02]  /*5550*/  HSET2.LE.AND R2, R25, R0, PT ;  /* 0x0000000019027233 */ /* 0x000fc40003803000 */
[----:B------:R-:W-:Y:S02]  /*5560*/  HSET2.LE.AND R8, R8, R0, PT ;  /* 0x0000000008087233 */ /* 0x000fe40003803000 */
[----:B--2---:R-:W-:Y:S02]  /*5570*/  F2FP.F16.F32.PACK_AB R5, R70, R121 ;  /* 0x000000794605723e */ /* 0x004fe400000000ff */
[----:B------:R-:W-:Y:S01]  /*5580*/  F2FP.F16.F32.PACK_AB R3, R120, R124 ;  /* 0x0000007c7803723e */ /* 0x000fe200000000ff */
[----:B------:R-:W-:Y:S01]  /*5590*/  IMAD.MOV.U32 R214, RZ, RZ, R252 ;  /* 0x000000ffffd67224 */ /* 0x000fe200078e00fc */
[----:B------:R-:W-:Y:S01]  /*55a0*/  LOP3.LUT R4, R4, R5, RZ, 0xc0, !PT ;  /* 0x0000000504047212 */ /* 0x000fe200078ec0ff */
[----:B------:R1:W-:Y:S01]  /*55b0*/  MUFU.EX2 R252, R7 ;  /* 0x0000000700fc7308 */ /* 0x0003e20000000800 */
[----:B------:R-:W-:Y:S01]  /*55c0*/  LOP3.LUT R5, R8, R9, RZ, 0xc0, !PT ;  /* 0x0000000908057212 */ /* 0x000fe200078ec0ff */
[----:B------:R-:W-:Y:S01]  /*55d0*/  IMAD.WIDE.U32 R8, R50, -0x2daee0ad, RZ ;  /* 0xd2511f5332087825 */ /* 0x000fe200078e00ff */
[----:B------:R-:W-:-:S03]  /*55e0*/  LOP3.LUT R41, R10, 0xffff, RZ, 0xc0, !PT ;  /* 0x0000ffff0a297812 */ /* 0x000fc600078ec0ff */
[----:B------:R-:W-:Y:S01]  /*55f0*/  IMAD.MOV.U32 R112, RZ, RZ, R251 ;  /* 0x000000ffff707224 */ /* 0x000fe200078e00fb */
[----:B------:R-:W-:Y:S02]  /*5600*/  LOP3.LUT R42, R10, 0xff, RZ, 0xc0, !PT ;  /* 0x000000ff0a2a7812 */ /* 0x000fe400078ec0ff */
[--C-:B------:R-:W-:Y:S02]  /*5610*/  SHF.R.U32.HI R50, RZ, 0x10, R10.reuse ;  /* 0x00000010ff327819 */ /* 0x100fe4000001160a */
[----:B------:R-:W-:Y:S02]  /*5620*/  SHF.R.U32.HI R43, RZ, 0x18, R10 ;  /* 0x00000018ff2b7819 */ /* 0x000fe4000001160a */
[----:B-1----:R-:W-:Y:S01]  /*5630*/  LOP3.LUT R7, R2, R3, RZ, 0xc0, !PT ;  /* 0x0000000302077212 */ /* 0x002fe200078ec0ff */
[----:B------:R-:W-:Y:S01]  /*5640*/  FFMA.FTZ R2, R127, UR4, -R18 ;  /* 0x000000047f027c23 */ /* 0x000fe20008010812 */
[----:B------:R-:W-:-:S03]  /*5650*/  LOP3.LUT R13, R8, 0xff, RZ, 0xc0, !PT ;  /* 0x000000ff080d7812 */ /* 0x000fc600078ec0ff */
[----:B------:R1:W2:Y:S01]  /*5660*/  MUFU.EX2 R251, R2 ;  /* 0x0000000200fb7308 */ /* 0x0002a20000000800 */
[--C-:B------:R-:W-:Y:S01]  /*5670*/  SHF.R.U32.HI R10, RZ, 0x10, R8.reuse ;  /* 0x00000010ff0a7819 */ /* 0x100fe20000011608 */
[----:B------:R-:W-:Y:S01]  /*5680*/  FFMA.FTZ R3, R134, UR4, -R17 ;  /* 0x0000000486037c23 */ /* 0x000fe20008010811 */
[----:B------:R-:W-:Y:S01]  /*5690*/  SHF.R.U32.HI R12, RZ, 0x18, R8 ;  /* 0x00000018ff0c7819 */ /* 0x000fe20000011608 */
[----:B------:R-:W-:-:S04]  /*56a0*/  IMAD.MOV.U32 R117, RZ, RZ, R250 ;  /* 0x000000ffff757224 */ /* 0x000fc800078e00fa */
[----:B------:R3:W-:Y:S01]  /*56b0*/  MUFU.EX2 R250, R3 ;  /* 0x0000000300fa7308 */ /* 0x0007e20000000800 */
[----:B-1----:R-:W-:Y:S02]  /*56c0*/  LOP3.LUT R2, R9, UR28, R64, 0x96, !PT ;  /* 0x0000001c09027c12 */ /* 0x002fe4000f8e9640 */
[----:B------:R-:W-:Y:S01]  /*56d0*/  LOP3.LUT R9, R8, 0xffff, RZ, 0xc0, !PT ;  /* 0x0000ffff08097812 */ /* 0x000fe200078ec0ff */
[----:B------:R-:W-:-:S04]  /*56e0*/  FFMA.FTZ R8, R139, UR4, -R17 ;  /* 0x000000048b087c23 */ /* 0x000fc80008010811 */
[----:B------:R1:W4:Y:S01]  /*56f0*/  MUFU.EX2 R246, R8 ;  /* 0x0000000800f67308 */ /* 0x0003220000000800 */
[----:B---3--:R-:W-:Y:S02]  /*5700*/  LOP3.LUT R3, R2, 0xffff, RZ, 0xc0, !PT ;  /* 0x0000ffff02037812 */ /* 0x008fe400078ec0ff */
[----:B------:R-:W-:Y:S01]  /*5710*/  SHF.R.U32.HI R11, RZ, 0x8, R9 ;  /* 0x00000008ff0b7819 */ /* 0x000fe20000011609 */
[----:B------:R-:W-:Y:S01]  /*5720*/  IMAD.MOV.U32 R107, RZ, RZ, R96 ;  /* 0x000000ffff6b7224 */ /* 0x000fe200078e0060 */
[----:B------:R-:W-:Y:S02]  /*5730*/  LOP3.LUT R10, R10, 0xff, RZ, 0xc0, !PT ;  /* 0x000000ff0a0a7812 */ /* 0x000fe400078ec0ff */
[----:B------:R-:W-:Y:S02]  /*5740*/  LOP3.LUT R9, R2, 0xff, RZ, 0xc0, !PT ;  /* 0x000000ff02097812 */ /* 0x000fe400078ec0ff */
[----:B------:R-:W-:Y:S01]  /*5750*/  SHF.R.U32.HI R3, RZ, 0x8, R3 ;  /* 0x00000008ff037819 */ /* 0x000fe20000011603 */
[----:B------:R-:W-:Y:S01]  /*5760*/  HMMA.16816.F32 R84, R4, R20, R76 ;  /* 0x000000140454723c */ /* 0x000fe2000000184c */
[----:B------:R-:W-:-:S02]  /*5770*/  PRMT R13, R13, 0x5410, R11 ;  /* 0x000054100d0d7816 */ /* 0x000fc4000000000b */
[----:B------:R-:W-:-:S03]  /*5780*/  PRMT R12, R10, 0x5410, R12 ;  /* 0x000054100a0c7816 */ /* 0x000fc6000000000c */
[C---:B------:R-:W-:Y:S01]  /*5790*/  HMMA.16816.F32 R92, R4.reuse, R22, R52 ;  /* 0x00000016045c723c */ /* 0x040fe20000001834 */
[----:B-1----:R-:W-:Y:S01]  /*57a0*/  FFMA.FTZ R8, R149, UR4, -R17 ;  /* 0x0000000495087c23 */ /* 0x002fe20008010811 */
[----:B------:R-:W-:Y:S01]  /*57b0*/  PRMT R9, R9, 0x5410, R3 ;  /* 0x0000541009097816 */ /* 0x000fe20000000003 */
[----:B------:R-:W1:Y:S03]  /*57c0*/  LDSM.16.MT88.4 R52, [R208+0x4c00] ;  /* 0x004c0000d034783b */ /* 0x000e660000004200 */
[----:B------:R-:W-:Y:S01]  /*57d0*/  HMMA.16816.F32 R100, R4, R28, R72 ;  /* 0x0000001c0464723c */ /* 0x000fe20000001848 */
[----:B------:R-:W-:-:S05]  /*57e0*/  SHF.R.U32.HI R3, RZ, 0x10, R2 ;  /* 0x00000010ff037819 */ /* 0x000fca0000011602 */
[----:B------:R-:W-:Y:S01]  /*57f0*/  HMMA.16816.F32 R96, R4, R30, R44 ;  /* 0x0000001e0460723c */ /* 0x000fe2000000182c */
[----:B------:R-:W3:Y:S01]  /*5800*/  LDSM.16.MT88.4 R44, [R209+0x4c00] ;  /* 0x004c0000d12c783b */ /* 0x000ee20000004200 */
[----:B------:R4:W-:Y:S05]  /*5810*/  MUFU.EX2 R245, R8 ;  /* 0x0000000800f57308 */ /* 0x0009ea0000000800 */
[----:B------:R-:W-:Y:S01]  /*5820*/  FFMA.FTZ R4, R227, UR4, -R17 ;  /* 0x00000004e3047c23 */ /* 0x000fe20008010811 */
[----:B------:R-:W-:Y:S01]  /*5830*/  LOP3.LUT R5, R3, 0xff, RZ, 0xc0, !PT ;  /* 0x000000ff03057812 */ /* 0x000fe200078ec0ff */
[----:B------:R-:W-:Y:S02]  /*5840*/  FFMA.FTZ R6, R157, UR4, -R16 ;  /* 0x000000049d067c23 */ /* 0x000fe40008010810 */
[----:B------:R1:W3:Y:S01]  /*5850*/  MUFU.EX2 R227, R4 ;  /* 0x0000000400e37308 */ /* 0x0002e20000000800 */
[----:B------:R-:W-:Y:S01]  /*5860*/  HSET2.LE.AND R7, R12, R0, PT ;  /* 0x000000000c077233 */ /* 0x000fe20003803000 */
[----:B------:R-:W-:Y:S01]  /*5870*/  IMAD.WIDE.U32 R10, R247, -0x2daee0ad, RZ ;  /* 0xd2511f53f70a7825 */ /* 0x000fe200078e00ff */
[----:B--2---:R-:W-:-:S02]  /*5880*/  F2FP.F16.F32.PACK_AB R3, R251, R252 ;  /* 0x000000fcfb03723e */ /* 0x004fc400000000ff */
[----:B----4-:R-:W-:Y:S02]  /*5890*/  SHF.R.U32.HI R8, RZ, 0x18, R2 ;  /* 0x00000018ff087819 */ /* 0x010fe40000011602 */
[----:B------:R-:W-:Y:S01]  /*58a0*/  HSET2.LE.AND R2, R13, R0, PT ;  /* 0x000000000d027233 */ /* 0x000fe20003803000 */
[----:B------:R-:W-:Y:S02]  /*58b0*/  IMAD.MOV.U32 R126, RZ, RZ, R226 ;  /* 0x000000ffff7e7224 */ /* 0x000fe400078e00e2 */
[----:B------:R2:W-:Y:S01]  /*58c0*/  MUFU.EX2 R226, R6 ;  /* 0x0000000600e27308 */ /* 0x0005e20000000800 */
[----:B-1----:R-:W-:Y:S01]  /*58d0*/  F2FP.F16.F32.PACK_AB R4, R246, R250 ;  /* 0x000000faf604723e */ /* 0x002fe200000000ff */
[----:B------:R-:W-:-:S03]  /*58e0*/  IMAD.MOV.U32 R247, RZ, RZ, R14 ;  /* 0x000000fffff77224 */ /* 0x000fc600078e000e */
[----:B------:R-:W-:Y:S02]  /*58f0*/  LOP3.LUT R7, R7, R4, RZ, 0xc0, !PT ;  /* 0x0000000407077212 */ /* 0x000fe400078ec0ff */
[----:B------:R-:W-:Y:S01]  /*5900*/  LOP3.LUT R4, R11, UR24, R166, 0x96, !PT ;  /* 0x000000180b047c12 */ /* 0x000fe2000f8e96a6 */
[----:B------:R-:W-:Y:S01]  /*5910*/  IMAD.MOV.U32 R122, RZ, RZ, R215 ;  /* 0x000000ffff7a7224 */ /* 0x000fe200078e00d7 */
[----:B------:R-:W-:Y:S02]  /*5920*/  PRMT R5, R5, 0x5410, R8 ;  /* 0x0000541005057816 */ /* 0x000fe40000000008 */
[----:B--2---:R-:W-:Y:S01]  /*5930*/  LOP3.LUT R6, R2, R3, RZ, 0xc0, !PT ;  /* 0x0000000302067212 */ /* 0x004fe200078ec0ff */
[----:B------:R-:W-:Y:S01]  /*5940*/  FFMA.FTZ R3, R159, UR4, -R16 ;  /* 0x000000049f037c23 */ /* 0x000fe20008010810 */
[--C-:B------:R-:W-:Y:S01]  /*5950*/  HSET2.LE.AND R2, R9, R0.reuse, PT ;  /* 0x0000000009027233 */ /* 0x100fe20003803000 */
[----:B------:R-:W-:Y:S02]  /*5960*/  IMAD.WIDE.U32 R12, R4, -0x326172a9, RZ ;  /* 0xcd9e8d57040c7825 */ /* 0x000fe400078e00ff */
[----:B------:R1:W2:Y:S01]  /*5970*/  MUFU.EX2 R215, R3 ;  /* 0x0000000300d77308 */ /* 0x0002a20000000800 */
[----:B------:R-:W-:Y:S01]  /*5980*/  HSET2.LE.AND R5, R5, R0, PT ;  /* 0x0000000005057233 */ /* 0x000fe20003803000 */
[----:B------:R-:W-:Y:S01]  /*5990*/  IMAD.WIDE.U32 R14, R186, -0x2daee0ad, RZ ;  /* 0xd2511f53ba0e7825 */ /* 0x000fe200078e00ff */
[----:B---3--:R-:W-:-:S04]  /*59a0*/  F2FP.F16.F32.PACK_AB R8, R227, R245 ;  /* 0x000000f5e308723e */ /* 0x008fc800000000ff */
[----:B------:R-:W-:Y:S02]  /*59b0*/  LOP3.LUT R5, R5, R8, RZ, 0xc0, !PT ;  /* 0x0000000805057212 */ /* 0x000fe400078ec0ff */
[----:B-1----:R-:W-:-:S04]  /*59c0*/  F2FP.F16.F32.PACK_AB R3, R247, R237 ;  /* 0x000000edf703723e */ /* 0x002fc800000000ff */
[----:B------:R-:W-:Y:S02]  /*59d0*/  LOP3.LUT R4, R2, R3, RZ, 0xc0, !PT ;  /* 0x0000000302047212 */ /* 0x000fe400078ec0ff */
[----:B------:R-:W-:Y:S01]  /*59e0*/  LOP3.LUT R2, R13, UR23, R68, 0x96, !PT ;  /* 0x000000170d027c12 */ /* 0x000fe2000f8e9644 */
[----:B------:R-:W-:Y:S01]  /*59f0*/  FFMA.FTZ R3, R158, UR4, -R16 ;  /* 0x000000049e037c23 */ /* 0x000fe20008010810 */
[----:B------:R-:W-:Y:S01]  /*5a00*/  LOP3.LUT R8, R15, UR22, R10, 0x96, !PT ;  /* 0x000000160f087c12 */ /* 0x000fe2000f8e960a */
[----:B------:R-:W-:Y:S02]  /*5a10*/  IMAD.MOV.U32 R141, RZ, RZ, R71 ;  /* 0x000000ffff8d7224 */ /* 0x000fe400078e0047 */
[----:B------:R-:W-:-:S04]  /*5a20*/  IMAD.WIDE.U32 R10, R2, -0x2daee0ad, RZ ;  /* 0xd2511f53020a7825 */ /* 0x000fc800078e00ff */
[----:B------:R-:W-:Y:S01]  /*5a30*/  FFMA.FTZ R2, R145, UR4, -R16 ;  /* 0x0000000491027c23 */ /* 0x000fe20008010810 */
[----:B------:R-:W-:Y:S02]  /*5a40*/  IMAD.MOV.U32 R71, RZ, RZ, R112 ;  /* 0x000000ffff477224 */ /* 0x000fe400078e0070 */
[----:B------:R-:W-:Y:S02]  /*5a50*/  IMAD.MOV.U32 R129, RZ, RZ, R207 ;  /* 0x000000ffff817224 */ /* 0x000fe400078e00cf */
[----:B------:R-:W-:Y:S01]  /*5a60*/  IMAD.MOV.U32 R112, RZ, RZ, R206 ;  /* 0x000000ffff707224 */ /* 0x000fe200078e00ce */
[----:B------:R1:W-:Y:S01]  /*5a70*/  MUFU.EX2 R207, R3 ;  /* 0x0000000300cf7308 */ /* 0x0003e20000000800 */
[----:B------:R-:W-:Y:S02]  /*5a80*/  IMAD.MOV.U32 R125, RZ, RZ, R107 ;  /* 0x000000ffff7d7224 */ /* 0x000fe400078e006b */
[----:B------:R-:W-:-:S05]  /*5a90*/  IMAD.MOV.U32 R107, RZ, RZ, R205 ;  /* 0x000000ffff6b7224 */ /* 0x000fca00078e00cd */
[----:B------:R3:W-:Y:S01]  /*5aa0*/  MUFU.EX2 R206, R2 ;  /* 0x0000000200ce7308 */ /* 0x0007e20000000800 */
[----:B-1----:R-:W-:Y:S01]  /*5ab0*/  LOP3.LUT R3, R11, UR20, R14, 0x96, !PT ;  /* 0x000000140b037c12 */ /* 0x002fe2000f8e960e */
[----:B------:R-:W-:-:S04]  /*5ac0*/  IMAD.WIDE.U32 R14, R8, -0x326172a9, RZ ;  /* 0xcd9e8d57080e7825 */ /* 0x000fc800078e00ff */
[----:B---3--:R-:W-:Y:S01]  /*5ad0*/  FFMA.FTZ R2, R142, UR4, -R16 ;  /* 0x000000048e027c23 */ /* 0x008fe20008010810 */
[----:B------:R-:W-:-:S03]  /*5ae0*/  IMAD.WIDE.U32 R20, R3, -0x326172a9, RZ ;  /* 0xcd9e8d5703147825 */ /* 0x000fc600078e00ff */
[----:B------:R1:W-:Y:S01]  /*5af0*/  MUFU.EX2 R205, R2 ;  /* 0x0000000200cd7308 */ /* 0x0003e20000000800 */
[----:B------:R-:W-:Y:S01]  /*5b00*/  IMAD.MOV.U32 R132, RZ, RZ, R67 ;  /* 0x000000ffff847224 */ /* 0x000fe200078e0043 */
[----:B------:R-:W-:Y:S01]  /*5b10*/  LOP3.LUT R11, R21, UR19, R14, 0x96, !PT ;  /* 0x00000013150b7c12 */ /* 0x000fe2000f8e960e */
[----:B------:R-:W-:Y:S01]  /*5b20*/  IMAD.MOV.U32 R140, RZ, RZ, R66 ;  /* 0x000000ffff8c7224 */ /* 0x000fe200078e0042 */
[----:B------:R-:W-:Y:S01]  /*5b30*/  HMMA.16816.F32 R56, R4, R52, R56 ;  /* 0x000000340438723c */ /* 0x000fe20000001838 */
[----:B------:R-:W-:Y:S01]  /*5b40*/  IMAD.MOV.U32 R127, RZ, RZ, R48 ;  /* 0x000000ffff7f7224 */ /* 0x000fe200078e0030 */
[----:B------:R-:W-:-:S04]  /*5b50*/  LOP3.LUT R12, R15, UR21, R12, 0x96, !PT ;  /* 0x000000150f0c7c12 */ /* 0x000fc8000f8e960c */
[----:B------:R-:W-:Y:S01]  /*5b60*/  HMMA.16816.F32 R80, R4, R54, R36 ;  /* 0x000000360450723c */ /* 0x000fe20000001824 */
[----:B-1----:R-:W-:-:S05]  /*5b70*/  IMAD.WIDE.U32 R2, R69, -0x2daee0ad, RZ ;  /* 0xd2511f5345027825 */ /* 0x002fca00078e00ff */
[----:B------:R-:W-:Y:S01]  /*5b80*/  HMMA.16816.F32 R64, R4, R44, R60 ;  /* 0x0000002c0440723c */ /* 0x000fe2000000183c */
[----:B------:R-:W-:-:S05]  /*5b90*/  LOP3.LUT R48, R3, UR28, R90, 0x96, !PT ;  /* 0x0000001c03307c12 */ /* 0x000fca000f8e965a */
[----:B------:R-:W-:Y:S01]  /*5ba0*/  HMMA.16816.F32 R76, R4, R46, R32 ;  /* 0x0000002e044c723c */ /* 0x000fe20000001820 */
[----:B------:R-:W-:Y:S01]  /*5bb0*/  LOP3.LUT R21, R2, 0xffff, RZ, 0xc0, !PT ;  /* 0x0000ffff02157812 */ /* 0x000fe200078ec0ff */
[----:B------:R-:W-:Y:S01]  /*5bc0*/  FFMA.FTZ R3, R146, UR4, -R16 ;  /* 0x0000000492037c23 */ /* 0x000fe20008010810 */
[----:B------:R-:W-:-:S04]  /*5bd0*/  IMAD.MOV.U32 R115, RZ, RZ, R199 ;  /* 0x000000ffff737224 */ /* 0x000fc800078e00c7 */
[----:B------:R-:W-:Y:S01]  /*5be0*/  FFMA.FTZ R4, R148, UR4, -R16 ;  /* 0x0000000494047c23 */ /* 0x000fe20008010810 */
[----:B------:R-:W-:Y:S01]  /*5bf0*/  IMAD.MOV.U32 R113, RZ, RZ, R204 ;  /* 0x000000ffff717224 */ /* 0x000fe200078e00cc */
[----:B------:R-:W-:Y:S01]  /*5c00*/  LOP3.LUT R27, R2, 0xff, RZ, 0xc0, !PT ;  /* 0x000000ff021b7812 */ /* 0x000fe200078ec0ff */
[----:B------:R1:W-:Y:S01]  /*5c10*/  MUFU.EX2 R199, R3 ;  /* 0x0000000300c77308 */ /* 0x0003e20000000800 */
[--C-:B------:R-:W-:Y:S02]  /*5c20*/  SHF.R.U32.HI R22, RZ, 0x10, R2.reuse ;  /* 0x00000010ff167819 */ /* 0x100fe40000011602 */
[----:B------:R-:W-:-:S05]  /*5c30*/  SHF.R.U32.HI R23, RZ, 0x18, R2 ;  /* 0x00000018ff177819 */ /* 0x000fca0000011602 */
[----:B------:R3:W-:Y:S01]  /*5c40*/  MUFU.EX2 R204, R4 ;  /* 0x0000000400cc7308 */ /* 0x0007e20000000800 */
[----:B-1----:R-:W-:-:S04]  /*5c50*/  IMAD.WIDE.U32 R2, R11, -0x2daee0ad, RZ ;  /* 0xd2511f530b027825 */ /* 0x002fc800078e00ff */
[----:B---3--:R-:W-:Y:S01]  /*5c60*/  IMAD.WIDE.U32 R4, R12, -0x2daee0ad, RZ ;  /* 0xd2511f530c047825 */ /* 0x008fe200078e00ff */
[C---:B------:R-:W-:Y:S02]  /*5c70*/  LOP3.LUT R28, R2.reuse, 0xffff, RZ, 0xc0, !PT ;  /* 0x0000ffff021c7812 */ /* 0x040fe400078ec0ff */
[----:B------:R-:W-:Y:S02]  /*5c80*/  LOP3.LUT R31, R2, 0xff, RZ, 0xc0, !PT ;  /* 0x000000ff021f7812 */ /* 0x000fe400078ec0ff */
[----:B------:R-:W-:Y:S02]  /*5c90*/  LOP3.LUT R25, R3, UR28, R4, 0x96, !PT ;  /* 0x0000001c03197c12 */ /* 0x000fe4000f8e9604 */
[--C-:B------:R-:W-:Y:S02]  /*5ca0*/  SHF.R.U32.HI R29, RZ, 0x10, R2.reuse ;  /* 0x00000010ff1d7819 */ /* 0x100fe40000011602 */
[----:B------:R-:W-:Y:S01]  /*5cb0*/  SHF.R.U32.HI R30, RZ, 0x18, R2 ;  /* 0x00000018ff1e7819 */ /* 0x000fe20000011602 */
[----:B------:R-:W-:-:S04]  /*5cc0*/  IMAD.WIDE.U32 R2, R248, -0x2daee0ad, RZ ;  /* 0xd2511f53f8027825 */ /* 0x000fc800078e00ff */
[--C-:B------:R-:W-:Y:S01]  /*5cd0*/  FFMA.FTZ R4, R151, UR4, -R16.reuse ;  /* 0x0000000497047c23 */ /* 0x100fe20008010810 */
[----:B------:R-:W-:Y:S01]  /*5ce0*/  FFMA.FTZ R9, R168, UR4, -R16 ;  /* 0x00000004a8097c23 */ /* 0x000fe20008010810 */
[----:B------:R-:W-:Y:S01]  /*5cf0*/  IMAD.MOV.U32 R133, RZ, RZ, R114 ;  /* 0x000000ffff857224 */ /* 0x000fe200078e0072 */
[----:B------:R-:W-:Y:S01]  /*5d00*/  LOP3.LUT R3, R3, UR24, R166, 0x96, !PT ;  /* 0x0000001803037c12 */ /* 0x000fe2000f8e96a6 */
[----:B------:R-:W-:Y:S02]  /*5d10*/  IMAD.MOV.U32 R114, RZ, RZ, R196 ;  /* 0x000000ffff727224 */ /* 0x000fe400078e00c4 */
[----:B------:R1:W-:Y:S01]  /*5d20*/  MUFU.EX2 R196, R4 ;  /* 0x0000000400c47308 */ /* 0x0003e20000000800 */
[----:B------:R-:W-:Y:S02]  /*5d30*/  IMAD.MOV.U32 R123, RZ, RZ, R214 ;  /* 0x000000ffff7b7224 */ /* 0x000fe400078e00d6 */
[----:B------:R-:W-:Y:S02]  /*5d40*/  IMAD.MOV.U32 R75, RZ, RZ, R197 ;  /* 0x000000ffff4b7224 */ /* 0x000fe400078e00c5 */
[----:B------:R-:W-:-:S03]  /*5d50*/  IMAD.WIDE.U32 R14, R3, -0x326172a9, RZ ;  /* 0xcd9e8d57030e7825 */ /* 0x000fc600078e00ff */
[----:B------:R3:W-:Y:S01]  /*5d60*/  MUFU.EX2 R214, R9 ;  /* 0x0000000900d67308 */ /* 0x0007e20000000800 */
[----:B------:R-:W-:Y:S02]  /*5d70*/  IMAD.MOV.U32 R248, RZ, RZ, R127 ;  /* 0x000000fffff87224 */ /* 0x000fe400078e007f */
[----:B-1----:R-:W-:Y:S01]  /*5d80*/  FFMA.FTZ R4, R154, UR4, -R16 ;  /* 0x000000049a047c23 */ /* 0x002fe20008010810 */
[----:B------:R-:W-:-:S04]  /*5d90*/  IMAD.MOV.U32 R127, RZ, RZ, R89 ;  /* 0x000000ffff7f7224 */ /* 0x000fc800078e0059 */
[----:B------:R1:W-:Y:S01]  /*5da0*/  MUFU.EX2 R197, R4 ;  /* 0x0000000400c57308 */ /* 0x0003e20000000800 */
[----:B---3--:R-:W-:Y:S01]  /*5db0*/  IMAD.WIDE.U32 R8, R19, -0x2daee0ad, RZ ;  /* 0xd2511f5313087825 */ /* 0x008fe200078e00ff */
[----:B------:R-:W-:-:S03]  /*5dc0*/  LOP3.LUT R19, R5, UR18, R10, 0x96, !PT ;  /* 0x0000001205137c12 */ /* 0x000fc6000f8e960a */
[----:B------:R-:W-:Y:S01]  /*5dd0*/  FFMA.FTZ R5, R156, UR4, -R16 ;  /* 0x000000049c057c23 */ /* 0x000fe20008010810 */
[----:B------:R-:W-:Y:S01]  /*5de0*/  LOP3.LUT R3, R15, UR23, R68, 0x96, !PT ;  /* 0x000000170f037c12 */ /* 0x000fe2000f8e9644 */
[----:B------:R-:W-:Y:S02]  /*5df0*/  IMAD.MOV.U32 R89, RZ, RZ, R185 ;  /* 0x000000ffff597224 */ /* 0x000fe400078e00b9 */
[----:B------:R-:W-:Y:S01]  /*5e00*/  MUFU.EX2 R186, R5 ;  /* 0x0000000500ba7308 */ /* 0x000fe20000000800 */
[----:B-1----:R-:W-:Y:S01]  /*5e10*/  FFMA.FTZ R4, R155, UR4, -R16 ;  /* 0x000000049b047c23 */ /* 0x002fe20008010810 */
[----:B------:R-:W-:-:S06]  /*5e20*/  LOP3.LUT R26, R9, UR28, R26, 0x96, !PT ;  /* 0x0000001c091a7c12 */ /* 0x000fcc000f8e961a */
[----:B------:R1:W-:Y:S01]  /*5e30*/  MUFU.EX2 R185, R4 ;  /* 0x0000000400b97308 */ /* 0x0003e20000000800 */
[C---:B------:R-:W-:Y:S02]  /*5e40*/  LOP3.LUT R32, R8.reuse, 0xffff, RZ, 0xc0, !PT ;  /* 0x0000ffff08207812 */ /* 0x040fe400078ec0ff */
[----:B------:R-:W-:Y:S02]  /*5e50*/  LOP3.LUT R35, R8, 0xff, RZ, 0xc0, !PT ;  /* 0x000000ff08237812 */ /* 0x000fe400078ec0ff */
[--C-:B------:R-:W-:Y:S02]  /*5e60*/  SHF.R.U32.HI R34, RZ, 0x10, R8.reuse ;  /* 0x00000010ff227819 */ /* 0x100fe40000011608 */
[----:B------:R-:W-:Y:S01]  /*5e70*/  SHF.R.U32.HI R33, RZ, 0x18, R8 ;  /* 0x00000018ff217819 */ /* 0x000fe20000011608 */
[----:B------:R-:W-:-:S04]  /*5e80*/  IMAD.WIDE.U32 R8, R3, -0x2daee0ad, RZ ;  /* 0xd2511f5303087825 */ /* 0x000fc800078e00ff */
[----:B------:R-:W-:Y:S01]  /*5e90*/  FFMA.FTZ R10, R150, UR4, -R16 ;  /* 0x00000004960a7c23 */ /* 0x000fe20008010810 */
[----:B-1----:R-:W-:-:S05]  /*5ea0*/  IMAD.WIDE.U32 R4, R187, -0x2daee0ad, RZ ;  /* 0xd2511f53bb047825 */ /* 0x002fca00078e00ff */
[----:B------:R-:W-:Y:S02]  /*5eb0*/  LOP3.LUT R2, R5, UR22, R2, 0x96, !PT ;  /* 0x0000001605027c12 */ /* 0x000fe4000f8e9602 */
[----:B------:R-:W-:Y:S01]  /*5ec0*/  LOP3.LUT R3, R9, UR20, R4, 0x96, !PT ;  /* 0x0000001409037c12 */ /* 0x000fe2000f8e9604 */
[----:B------:R-:W-:Y:S02]  /*5ed0*/  IMAD.MOV.U32 R149, RZ, RZ, R174 ;  /* 0x000000ffff957224 */ /* 0x000fe400078e00ae */
[----:B------:R-:W-:Y:S01]  /*5ee0*/  IMAD.WIDE.U32 R4, R2, -0x326172a9, RZ ;  /* 0xcd9e8d5702047825 */ /* 0x000fe200078e00ff */
[----:B------:R1:W-:Y:S03]  /*5ef0*/  MUFU.EX2 R174, R10 ;  /* 0x0000000a00ae7308 */ /* 0x0003e60000000800 */
[----:B------:R-:W-:Y:S01]  /*5f00*/  FFMA.FTZ R6, R147, UR4, -R16 ;  /* 0x0000000493067c23 */ /* 0x000fe20008010810 */
[----:B------:R-:W-:Y:S01]  /*5f10*/  LOP3.LUT R2, R5, UR21, R14, 0x96, !PT ;  /* 0x0000001505027c12 */ /* 0x000fe2000f8e960e */
[----:B------:R-:W-:-:S03]  /*5f20*/  IMAD.MOV.U32 R128, RZ, RZ, R198 ;  /* 0x000000ffff807224 */ /* 0x000fc600078e00c6 */
[----:B------:R3:W-:Y:S01]  /*5f30*/  MUFU.EX2 R198, R6 ;  /* 0x0000000600c67308 */ /* 0x0007e20000000800 */
[----:B-1----:R-:W-:-:S05]  /*5f40*/  IMAD.WIDE.U32 R10, R3, -0x326172a9, RZ ;  /* 0xcd9e8d57030a7825 */ /* 0x002fca00078e00ff */
[----:B------:R-:W-:Y:S01]  /*5f50*/  LOP3.LUT R3, R11, UR19, R4, 0x96, !PT ;  /* 0x000000130b037c12 */ /* 0x000fe2000f8e9604 */
[----:B------:R-:W-:-:S04]  /*5f60*/  IMAD.WIDE.U32 R4, R2, -0x2daee0ad, RZ ;  /* 0xd2511f5302047825 */ /* 0x000fc800078e00ff */
[----:B---3--:R-:W-:Y:S01]  /*5f70*/  FFMA.FTZ R6, R153, UR4, -R16 ;  /* 0x0000000499067c23 */ /* 0x008fe20008010810 */
[----:B------:R-:W-:Y:S02]  /*5f80*/  IMAD.MOV.U32 R139, RZ, RZ, R184 ;  /* 0x000000ffff8b7224 */ /* 0x000fe400078e00b8 */
[----:B------:R-:W-:Y:S01]  /*5f90*/  IMAD.MOV.U32 R73, RZ, RZ, R173 ;  /* 0x000000ffff497224 */ /* 0x000fe200078e00ad */
[----:B------:R1:W-:Y:S01]  /*5fa0*/  MUFU.EX2 R184, R6 ;  /* 0x0000000600b87308 */ /* 0x0003e20000000800 */
[----:B------:R-:W-:Y:S02]  /*5fb0*/  IMAD.MOV.U32 R74, RZ, RZ, R172 ;  /* 0x000000ffff4a7224 */ /* 0x000fe400078e00ac */
[----:B------:R-:W-:-:S04]  /*5fc0*/  IMAD.WIDE.U32 R2, R3, -0x2daee0ad, RZ ;  /* 0xd2511f5303027825 */ /* 0x000fc800078e00ff */
[--C-:B------:R-:W-:Y:S01]  /*5fd0*/  FFMA.FTZ R12, R144, UR4, -R16.reuse ;  /* 0x00000004900c7c23 */ /* 0x100fe20008010810 */
[----:B------:R-:W-:Y:S01]  /*5fe0*/  FFMA.FTZ R13, R143, UR4, -R16 ;  /* 0x000000048f0d7c23 */ /* 0x000fe20008010810 */
[----:B------:R-:W-:Y:S01]  /*5ff0*/  IMAD.MOV.U32 R36, RZ, RZ, R74 ;  /* 0x000000ffff247224 */ /* 0x000fe200078e004a */
[----:B------:R-:W-:Y:S02]  /*6000*/  LOP3.LUT R72, R3, UR28, R4, 0x96, !PT ;  /* 0x0000001c03487c12 */ /* 0x000fe4000f8e9604 */
[C---:B------:R-:W-:Y:S02]  /*6010*/  LOP3.LUT R68, R2.reuse, 0xffff, RZ, 0xc0, !PT ;  /* 0x0000ffff02447812 */ /* 0x040fe400078ec0ff */
[----:B------:R-:W-:Y:S02]  /*6020*/  LOP3.LUT R74, R2, 0xff, RZ, 0xc0, !PT ;  /* 0x000000ff024a7812 */ /* 0x000fe400078ec0ff */
[----:B------:R-:W-:Y:S02]  /*6030*/  SHF.R.U32.HI R69, RZ, 0x10, R2 ;  /* 0x00000010ff457819 */ /* 0x000fe40000011602 */
[----:B-1----:R-:W-:Y:S01]  /*6040*/  LOP3.LUT R6, R5, UR18, R8, 0x96, !PT ;  /* 0x0000001205067c12 */ /* 0x002fe2000f8e9608 */
[----:B------:R-:W-:Y:S01]  /*6050*/  FFMA.FTZ R5, R233, UR4, -R24 ;  /* 0x00000004e9057c23 */ /* 0x000fe20008010818 */
[----:B------:R-:W-:Y:S01]  /*6060*/  IMAD.MOV.U32 R233, RZ, RZ, R73 ;  /* 0x000000ffffe97224 */ /* 0x000fe200078e0049 */
[----:B------:R-:W-:Y:S01]  /*6070*/  SHF.R.U32.HI R73, RZ, 0x18, R2 ;  /* 0x00000018ff497819 */ /* 0x000fe20000011602 */
[----:B------:R-:W-:-:S04]  /*6080*/  IMAD.WIDE.U32 R2, R19, -0x326172a9, RZ ;  /* 0xcd9e8d5713027825 */ /* 0x000fc800078e00ff */
[----:B------:R-:W-:Y:S01]  /*6090*/  FFMA.FTZ R7, R152, UR4, -R16 ;  /* 0x0000000498077c23 */ /* 0x000fe20008010810 */
[----:B------:R1:W-:Y:S01]  /*60a0*/  MUFU.EX2 R173, R12 ;  /* 0x0000000c00ad7308 */ /* 0x0003e20000000800 */
[----:B------:R-:W-:Y:S02]  /*60b0*/  LOP3.LUT R16, R2, 0xff, RZ, 0xc0, !PT ;  /* 0x000000ff02107812 */ /* 0x000fe400078ec0ff */
[--C-:B------:R-:W-:Y:S02]  /*60c0*/  SHF.R.U32.HI R14, RZ, 0x10, R2.reuse ;  /* 0x00000010ff0e7819 */ /* 0x100fe40000011602 */
[----:B------:R-:W-:-:S03]  /*60d0*/  SHF.R.U32.HI R15, RZ, 0x18, R2 ;  /* 0x00000018ff0f7819 */ /* 0x000fc60000011602 */
[----:B------:R3:W-:Y:S01]  /*60e0*/  MUFU.EX2 R172, R13 ;  /* 0x0000000d00ac7308 */ /* 0x0007e20000000800 */
[----:B------:R-:W-:Y:S02]  /*60f0*/  IMAD.MOV.U32 R158, RZ, RZ, R124 ;  /* 0x000000ffff9e7224 */ /* 0x000fe400078e007c */
[----:B------:R-:W-:Y:S01]  /*6100*/  IMAD.MOV.U32 R124, RZ, RZ, R112 ;  /* 0x000000ffff7c7224 */ /* 0x000fe200078e0070 */
[----:B-1----:R-:W-:Y:S01]  /*6110*/  LOP3.LUT R12, R2, 0xffff, RZ, 0xc0, !PT ;  /* 0x0000ffff020c7812 */ /* 0x002fe200078ec0ff */
[----:B------:R-:W-:Y:S01]  /*6120*/  IMAD.MOV.U32 R168, RZ, RZ, R140 ;  /* 0x000000ffffa87224 */ /* 0x000fe200078e008c */
[----:B---3--:R-:W-:Y:S01]  /*6130*/  LOP3.LUT R13, R3, UR29, R20, 0x96, !PT ;  /* 0x0000001d030d7c12 */ /* 0x008fe2000f8e9614 */
[----:B------:R-:W-:-:S05]  /*6140*/  IMAD.WIDE.U32 R2, R6, -0x326172a9, RZ ;  /* 0xcd9e8d5706027825 */ /* 0x000fca00078e00ff */
[----:B------:R-:W-:Y:S02]  /*6150*/  LOP3.LUT R19, R3, UR29, R10, 0x96, !PT ;  /* 0x0000001d03137c12 */ /* 0x000fe4000f8e960a */
[C---:B------:R-:W-:Y:S01]  /*6160*/  LOP3.LUT R112, R2.reuse, 0xffff, RZ, 0xc0, !PT ;  /* 0x0000ffff02707812 */ /* 0x040fe200078ec0ff */
[----:B------:R-:W-:Y:S01]  /*6170*/  FFMA.FTZ R3, R177, UR4, -R24 ;  /* 0x00000004b1037c23 */ /* 0x000fe20008010818 */
[----:B------:R-:W-:Y:S02]  /*6180*/  IMAD.MOV.U32 R140, RZ, RZ, R123 ;  /* 0x000000ffff8c7224 */ /* 0x000fe400078e007b */
[----:B------:R-:W-:Y:S01]  /*6190*/  IMAD.MOV.U32 R61, RZ, RZ, R115 ;  /* 0x000000ffff3d7224 */ /* 0x000fe200078e0073 */
[----:B------:R-:W-:Y:S01]  /*61a0*/  LOP3.LUT R115, R2, 0xff, RZ, 0xc0, !PT ;  /* 0x000000ff02737812 */ /* 0x000fe200078ec0ff */
[----:B------:R-:W-:Y:S01]  /*61b0*/  IMAD.MOV.U32 R142, RZ, RZ, R113 ;  /* 0x000000ffff8e7224 */ /* 0x000fe200078e0071 */
[----:B------:R-:W-:Y:S01]  /*61c0*/  SHF.R.U32.HI R113, RZ, 0x10, R2 ;  /* 0x00000010ff717819 */ /* 0x000fe20000011602 */
[----:B------:R-:W-:Y:S01]  /*61d0*/  IMAD.MOV.U32 R123, RZ, RZ, R114 ;  /* 0x000000ffff7b7224 */ /* 0x000fe200078e0072 */
[----:B------:R-:W-:Y:S01]  /*61e0*/  SHF.R.U32.HI R114, RZ, 0x18, R2 ;  /* 0x00000018ff727819 */ /* 0x000fe20000011602 */
[----:B------:R-:W-:Y:S01]  /*61f0*/  IMAD.MOV.U32 R63, RZ, RZ, R127 ;  /* 0x000000ffff3f7224 */ /* 0x000fe200078e007f */
[----:B------:R-:W-:Y:S01]  /*6200*/  SHF.R.U32.HI R2, RZ, 0x8, R91 ;  /* 0x00000008ff027819 */ /* 0x000fe2000001165b */
[----:B------:R1:W-:Y:S01]  /*6210*/  MUFU.EX2 R127, R3 ;  /* 0x00000003007f7308 */ /* 0x0003e20000000800 */
[----:B------:R-:W-:-:S02]  /*6220*/  IMAD.MOV.U32 R62, RZ, RZ, R126 ;  /* 0x000000ffff3e7224 */ /* 0x000fc400078e007e */
[----:B------:R-:W-:Y:S02]  /*6230*/  PRMT R8, R104, 0x5410, R2 ;  /* 0x0000541068087816 */ /* 0x000fe40000000002 */
[----:B------:R-:W-:Y:S01]  /*6240*/  LOP3.LUT R2, R106, 0xff, RZ, 0xc0, !PT ;  /* 0x000000ff6a027812 */ /* 0x000fe200078ec0ff */
[----:B------:R-:W-:-:S03]  /*6250*/  FFMA.FTZ R4, R234, UR4, -R24 ;  /* 0x00000004ea047c23 */ /* 0x000fc60008010818 */
[----:B------:R-:W-:Y:S01]  /*6260*/  PRMT R9, R2, 0x5410, R105 ;  /* 0x0000541002097816 */ /* 0x000fe20000000069 */
[----:B-1----:R-:W-:-:S04]  /*6270*/  FFMA.FTZ R3, R178, UR4, -R24 ;  /* 0x00000004b2037c23 */ /* 0x002fc80008010818 */
[----:B------:R1:W-:Y:S01]  /*6280*/  MUFU.EX2 R126, R3 ;  /* 0x00000003007e7308 */ /* 0x0003e20000000800 */
[----:B------:R-:W-:Y:S01]  /*6290*/  FFMA.FTZ R2, R176, UR4, -R24 ;  /* 0x00000004b0027c23 */ /* 0x000fe20008010818 */
[----:B------:R-:W-:Y:S02]  /*62a0*/  IMAD.MOV.U32 R134, RZ, RZ, R175 ;  /* 0x000000ffff867224 */ /* 0x000fe400078e00af */
[----:B------:R-:W-:Y:S02]  /*62b0*/  IMAD.MOV.U32 R145, RZ, RZ, R75 ;  /* 0x000000ffff917224 */ /* 0x000fe400078e004b */
[----:B------:R-:W-:Y:S02]  /*62c0*/  IMAD.MOV.U32 R157, RZ, RZ, R133 ;  /* 0x000000ffff9d7224 */ /* 0x000fe400078e0085 */
[----:B------:R-:W-:Y:S01]  /*62d0*/  IMAD.MOV.U32 R75, RZ, RZ, R125 ;  /* 0x000000ffff4b7224 */ /* 0x000fe200078e007d */
[----:B------:R3:W-:Y:S01]  /*62e0*/  MUFU.EX2 R133, R4 ;  /* 0x0000000400857308 */ /* 0x0007e20000000800 */
[----:B-1----:R-:W-:-:S04]  /*62f0*/  SHF.R.U32.HI R3, RZ, 0x8, R108 ;  /* 0x00000008ff037819 */ /* 0x002fc8000001166c */
[----:B------:R-:W-:Y:S02]  /*6300*/  PRMT R105, R109, 0x5410, R3 ;  /* 0x000054106d697816 */ /* 0x000fe40000000003 */
[----:B------:R-:W-:Y:S01]  /*6310*/  LOP3.LUT R3, R111, 0xff, RZ, 0xc0, !PT ;  /* 0x000000ff6f037812 */ /* 0x000fe200078ec0ff */
[----:B------:R1:W-:Y:S01]  /*6320*/  MUFU.EX2 R125, R2 ;  /* 0x00000002007d7308 */ /* 0x0003e20000000800 */
[----:B---3--:R-:W-:Y:S02]  /*6330*/  FFMA.FTZ R4, R229, UR4, -R24 ;  /* 0x00000004e5047c23 */ /* 0x008fe40008010818 */
[----:B------:R-:W-:Y:S01]  /*6340*/  PRMT R109, R3, 0x5410, R110 ;  /* 0x00005410036d7816 */ /* 0x000fe2000000006e */
[----:B------:R-:W-:Y:S01]  /*6350*/  IMAD.MOV.U32 R39, RZ, RZ, R134 ;  /* 0x000000ffff277224 */ /* 0x000fe200078e0086 */
[----:B------:R-:W-:-:S03]  /*6360*/  SHF.R.U32.HI R3, RZ, 0x8, R41 ;  /* 0x00000008ff037819 */ /* 0x000fc60000011629 */
[----:B------:R3:W-:Y:S01]  /*6370*/  MUFU.EX2 R134, R4 ;  /* 0x0000000400867308 */ /* 0x0007e20000000800 */
[----:B------:R-:W-:Y:S01]  /*6380*/  PRMT R41, R42, 0x5410, R3 ;  /* 0x000054102a297816 */ /* 0x000fe20000000003 */
[----:B------:R-:W-:Y:S01]  /*6390*/  IMAD.MOV.U32 R159, RZ, RZ, R122 ;  /* 0x000000ffff9f7224 */ /* 0x000fe200078e007a */
[----:B------:R-:W-:Y:S01]  /*63a0*/  LOP3.LUT R3, R50, 0xff, RZ, 0xc0, !PT ;  /* 0x000000ff32037812 */ /* 0x000fe200078ec0ff */
[----:B-1----:R-:W-:Y:S01]  /*63b0*/  FFMA.FTZ R2, R171, UR4, -R24 ;  /* 0x00000004ab027c23 */ /* 0x002fe20008010818 */
[----:B------:R-:W-:-:S03]  /*63c0*/  IMAD.MOV.U32 R171, RZ, RZ, R124 ;  /* 0x000000ffffab7224 */ /* 0x000fc600078e007c */
[----:B------:R1:W-:Y:S01]  /*63d0*/  MUFU.EX2 R124, R2 ;  /* 0x00000002007c7308 */ /* 0x0003e20000000800 */
[----:B------:R-:W-:Y:S02]  /*63e0*/  IMAD.MOV.U32 R122, RZ, RZ, R129 ;  /* 0x000000ffff7a7224 */ /* 0x000fe400078e0081 */
[----:B---3--:R-:W-:Y:S01]  /*63f0*/  FFMA.FTZ R4, R230, UR4, -R24 ;  /* 0x00000004e6047c23 */ /* 0x008fe20008010818 */
[----:B------:R-:W-:-:S04]  /*6400*/  PRMT R42, R3, 0x5410, R43 ;  /* 0x00005410032a7816 */ /* 0x000fc8000000002b */
[----:B------:R3:W4:Y:S01]  /*6410*/  MUFU.EX2 R129, R4 ;  /* 0x0000000400817308 */ /* 0x0007220000000800 */
[----:B------:R-:W-:Y:S01]  /*6420*/  IMAD.MOV.U32 R37, RZ, RZ, R149 ;  /* 0x000000ffff257224 */ /* 0x000fe200078e0095 */
[----:B------:R-:W-:Y:S01]  /*6430*/  SHF.R.U32.HI R3, RZ, 0x8, R32 ;  /* 0x00000008ff037819 */ /* 0x000fe20000011620 */
[----:B-1----:R-:W-:Y:S01]  /*6440*/  FFMA.FTZ R2, R167, UR4, -R24 ;  /* 0x00000004a7027c23 */ /* 0x002fe20008010818 */
[----:B------:R-:W-:-:S04]  /*6450*/  IMAD.MOV.U32 R149, RZ, RZ, R132 ;  /* 0x000000ffff957224 */ /* 0x000fc800078e0084 */
[----:B------:R1:W-:Y:S01]  /*6460*/  MUFU.EX2 R108, R2 ;  /* 0x00000002006c7308 */ /* 0x0003e20000000800 */
[----:B---3--:R-:W-:Y:S01]  /*6470*/  FFMA.FTZ R4, R180, UR4, -R24 ;  /* 0x00000004b4047c23 */ /* 0x008fe20008010818 */
[----:B------:R-:W-:-:S06]  /*6480*/  PRMT R50, R35, 0x5410, R3 ;  /* 0x0000541023327816 */ /* 0x000fcc0000000003 */
[----:B------:R3:W-:Y:S01]  /*6490*/  MUFU.EX2 R132, R4 ;  /* 0x0000000400847308 */ /* 0x0007e20000000800 */
[----:B------:R-:W-:Y:S01]  /*64a0*/  LOP3.LUT R3, R22, 0xff, RZ, 0xc0, !PT ;  /* 0x000000ff16037812 */ /* 0x000fe200078ec0ff */
[----:B------:R-:W-:Y:S02]  /*64b0*/  IMAD.MOV.U32 R60, RZ, RZ, R128 ;  /* 0x000000ffff3c7224 */ /* 0x000fe400078e0080 */
[--C-:B-1----:R-:W-:Y:S01]  /*64c0*/  FFMA.FTZ R2, R169, UR4, -R24.reuse ;  /* 0x00000004a9027c23 */ /* 0x102fe20008010818 */
[----:B------:R-:W-:Y:S02]  /*64d0*/  IMAD.MOV.U32 R169, RZ, RZ, R123 ;  /* 0x000000ffffa97224 */ /* 0x000fe400078e007b */
[----:B------:R-:W-:Y:S02]  /*64e0*/  IMAD.MOV.U32 R123, RZ, RZ, R107 ;  /* 0x000000ffff7b7224 */ /* 0x000fe400078e006b */
[----:B------:R1:W-:Y:S01]  /*64f0*/  MUFU.EX2 R107, R2 ;  /* 0x00000002006b7308 */ /* 0x0003e20000000800 */
[----:B---3--:R-:W-:Y:S01]  /*6500*/  FFMA.FTZ R4, R182, UR4, -R24 ;  /* 0x00000004b6047c23 */ /* 0x008fe20008010818 */
[----:B------:R-:W-:Y:S01]  /*6510*/  PRMT R110, R3, 0x5410, R23 ;  /* 0x00005410036e7816 */ /* 0x000fe20000000017 */
[----:B------:R-:W-:-:S05]  /*6520*/  FFMA.FTZ R3, R191, UR4, -R18 ;  /* 0x00000004bf037c23 */ /* 0x000fca0008010812 */
[----:B------:R3:W-:Y:S01]  /*6530*/  MUFU.EX2 R128, R4 ;  /* 0x0000000400807308 */ /* 0x0007e20000000800 */
[----:B-1----:R-:W-:Y:S01]  /*6540*/  FFMA.FTZ R2, R170, UR4, -R24 ;  /* 0x00000004aa027c23 */ /* 0x002fe20008010818 */
[----:B------:R-:W-:Y:S02]  /*6550*/  IMAD.MOV.U32 R170, RZ, RZ, R61 ;  /* 0x000000ffffaa7224 */ /* 0x000fe400078e003d */
[----:B------:R-:W-:-:S04]  /*6560*/  IMAD.MOV.U32 R61, RZ, RZ, R62 ;  /* 0x000000ffff3d7224 */ /* 0x000fc800078e003e */
[----:B------:R1:W-:Y:S01]  /*6570*/  MUFU.EX2 R106, R2 ;  /* 0x00000002006a7308 */ /* 0x0003e20000000800 */
[----:B------:R-:W-:Y:S02]  /*6580*/  IMAD.MOV.U32 R62, RZ, RZ, R63 ;  /* 0x000000ffff3e7224 */ /* 0x000fe400078e003f */
[----:B------:R-:W-:Y:S01]  /*6590*/  IMAD.MOV.U32 R63, RZ, RZ, R142 ;  /* 0x000000ffff3f7224 */ /* 0x000fe200078e008e */
[----:B---3--:R-:W-:Y:S01]  /*65a0*/  SHF.R.U32.HI R4, RZ, 0x8, R21 ;  /* 0x00000008ff047819 */ /* 0x008fe20000011615 */
[----:B------:R-:W-:Y:S01]  /*65b0*/  IMAD.MOV.U32 R142, RZ, RZ, R51 ;  /* 0x000000ffff8e7224 */ /* 0x000fe200078e0033 */
[----:B------:R-:W-:Y:S01]  /*65c0*/  LOP3.LUT R6, R49, 0xff, RZ, 0xc0, !PT ;  /* 0x000000ff31067812 */ /* 0x000fe200078ec0ff */
[----:B------:R-:W-:Y:S01]  /*65d0*/  IMAD.MOV.U32 R191, RZ, RZ, R61 ;  /* 0x000000ffffbf7224 */ /* 0x000fe200078e003d */
[----:B------:R-:W-:Y:S01]  /*65e0*/  PRMT R111, R27, 0x5410, R4 ;  /* 0x000054101b6f7816 */ /* 0x000fe20000000004 */
[----:B------:R-:W-:Y:S02]  /*65f0*/  IMAD.MOV.U32 R61, RZ, RZ, R62 ;  /* 0x000000ffff3d7224 */ /* 0x000fe400078e003e */
[----:B------:R-:W-:Y:S01]  /*6600*/  IMAD.MOV.U32 R38, RZ, RZ, R139 ;  /* 0x000000ffff267224 */ /* 0x000fe200078e008b */
[----:B------:R3:W-:Y:S01]  /*6610*/  MUFU.EX2 R175, R7 ;  /* 0x0000000700af7308 */ /* 0x0007e20000000800 */
[----:B------:R-:W-:Y:S01]  /*6620*/  IMAD.MOV.U32 R62, RZ, RZ, R63 ;  /* 0x000000ffff3e7224 */ /* 0x000fe200078e003f */
[----:B------:R-:W4:Y:S01]  /*6630*/  LDSM.16.MT88.4 R20, [R208+0x5000] ;  /* 0x00500000d014783b */ /* 0x000f220000004200 */
[----:B-1----:R-:W-:Y:S01]  /*6640*/  LOP3.LUT R2, R49, 0xffff, RZ, 0xc0, !PT ;  /* 0x0000ffff31027812 */ /* 0x002fe200078ec0ff */
[----:B------:R-:W-:-:S04]  /*6650*/  IMAD.MOV.U32 R63, RZ, RZ, R142 ;  /* 0x000000ffff3f7224 */ /* 0x000fc800078e008e */
[----:B------:R1:W4:Y:S01]  /*6660*/  MUFU.EX2 R139, R5 ;  /* 0x00000005008b7308 */ /* 0x0003220000000800 */
[----:B------:R-:W-:Y:S01]  /*6670*/  SHF.R.U32.HI R4, RZ, 0x8, R2 ;  /* 0x00000008ff047819 */ /* 0x000fe20000011602 */
[----:B------:R-:W-:Y:S01]  /*6680*/  IMAD.MOV.U32 R142, RZ, RZ, R158 ;  /* 0x000000ffff8e7224 */ /* 0x000fe200078e009e */
[----:B------:R-:W-:Y:S01]  /*6690*/  SHF.R.U32.HI R2, RZ, 0x10, R49 ;  /* 0x00000010ff027819 */ /* 0x000fe20000011631 */
[----:B------:R-:W-:Y:S02]  /*66a0*/  IMAD.MOV.U32 R158, RZ, RZ, R168 ;  /* 0x000000ffff9e7224 */ /* 0x000fe400078e00a8 */
[----:B------:R-:W-:Y:S02]  /*66b0*/  IMAD.MOV.U32 R168, RZ, RZ, R159 ;  /* 0x000000ffffa87224 */ /* 0x000fe400078e009f */
[----:B------:R-:W-:Y:S01]  /*66c0*/  IMAD.MOV.U32 R159, RZ, RZ, R122 ;  /* 0x000000ffff9f7224 */ /* 0x000fe200078e007a */
[----:B---3--:R-:W-:Y:S01]  /*66d0*/  PRMT R7, R6, 0x5410, R4 ;  /* 0x0000541006077816 */ /* 0x008fe20000000004 */
[----:B------:R2:W-:Y:S01]  /*66e0*/  MUFU.EX2 R122, R3 ;  /* 0x00000003007a7308 */ /* 0x0005e20000000800 */
[----:B------:R-:W-:-:S02]  /*66f0*/  LOP3.LUT R4, R2, 0xff, RZ, 0xc0, !PT ;  /* 0x000000ff02047812 */ /* 0x000fc400078ec0ff */
[----:B------:R-:W-:Y:S02]  /*6700*/  HSET2.LE.AND R2, R8, R0, PT ;  /* 0x0000000008027233 */ /* 0x000fe40003803000 */
[----:B-1----:R-:W-:-:S04]  /*6710*/  LOP3.LUT R5, R34, 0xff, RZ, 0xc0, !PT ;  /* 0x000000ff22057812 */ /* 0x002fc800078ec0ff */
[----:B------:R-:W-:Y:S01]  /*6720*/  PRMT R51, R5, 0x5410, R33 ;  /* 0x0000541005337816 */ /* 0x000fe20000000021 */
[----:B------:R-:W-:Y:S01]  /*6730*/  FFMA.FTZ R5, R232, UR4, -R18 ;  /* 0x00000004e8057c23 */ /* 0x000fe20008010812 */
[----:B------:R-:W-:Y:S01]  /*6740*/  IMAD.MOV.U32 R232, RZ, RZ, R123 ;  /* 0x000000ffffe87224 */ /* 0x000fe200078e007b */
[----:B--2---:R-:W-:Y:S02]  /*6750*/  F2FP.F16.F32.PACK_AB R3, R215, R226 ;  /* 0x000000e2d703723e */ /* 0x004fe400000000ff */
[----:B------:R1:W-:Y:S01]  /*6760*/  MUFU.EX2 R123, R5 ;  /* 0x00000005007b7308 */ /* 0x0003e20000000800 */
[----:B------:R-:W-:Y:S02]  /*6770*/  SHF.R.U32.HI R6, RZ, 0x18, R49 ;  /* 0x00000018ff067819 */ /* 0x000fe40000011631 */
[----:B------:R-:W-:Y:S02]  /*6780*/  LOP3.LUT R10, R2, R3, RZ, 0xc0, !PT ;  /* 0x00000003020a7212 */ /* 0x000fe400078ec0ff */
[----:B------:R-:W-:-:S02]  /*6790*/  HSET2.LE.AND R2, R9, R0, PT ;  /* 0x0000000009027233 */ /* 0x000fc40003803000 */
[----:B----4-:R-:W-:Y:S01]  /*67a0*/  F2FP.F16.F32.PACK_AB R3, R129, R134 ;  /* 0x000000868103723e */ /* 0x010fe200000000ff */
[----:B------:R-:W-:Y:S01]  /*67b0*/  FFMA.FTZ R8, R190, UR4, -R18 ;  /* 0x00000004be087c23 */ /* 0x000fe20008010812 */
[----:B------:R-:W-:Y:S01]  /*67c0*/  PRMT R6, R4, 0x5410, R6 ;  /* 0x0000541004067816 */ /* 0x000fe20000000006 */
[----:B------:R-:W-:Y:S01]  /*67d0*/  IMAD.MOV.U32 R167, RZ, RZ, R60 ;  /* 0x000000ffffa77224 */ /* 0x000fe200078e003c */
[--C-:B------:R-:W-:Y:S01]  /*67e0*/  HSET2.LE.AND R4, R7, R0.reuse, PT ;  /* 0x0000000007047233 */ /* 0x100fe20003803000 */
[----:B-1----:R-:W-:Y:S01]  /*67f0*/  FFMA.FTZ R5, R231, UR4, -R18 ;  /* 0x00000004e7057c23 */ /* 0x002fe20008010812 */
[----:B------:R-:W-:Y:S01]  /*6800*/  IMAD.MOV.U32 R231, RZ, RZ, R121 ;  /* 0x000000ffffe77224 */ /* 0x000fe200078e0079 */
[----:B------:R-:W-:Y:S02]  /*6810*/  LOP3.LUT R11, R2, R3, RZ, 0xc0, !PT ;  /* 0x00000003020b7212 */ /* 0x000fe400078ec0ff */
[----:B------:R1:W-:Y:S01]  /*6820*/  MUFU.EX2 R121, R5 ;  /* 0x0000000500797308 */ /* 0x0003e20000000800 */
[----:B------:R-:W-:Y:S01]  /*6830*/  IMAD.MOV.U32 R60, RZ, RZ, R75 ;  /* 0x000000ffff3c7224 */ /* 0x000fe200078e004b */
[----:B------:R-:W-:Y:S01]  /*6840*/  LOP3.LUT R2, R29, 0xff, RZ, 0xc0, !PT ;  /* 0x000000ff1d027812 */ /* 0x000fe200078ec0ff */
[----:B------:R-:W-:Y:S01]  /*6850*/  IMAD.MOV.U32 R75, RZ, RZ, R120 ;  /* 0x000000ffff4b7224 */ /* 0x000fe200078e0078 */
[----:B------:R-:W-:Y:S01]  /*6860*/  SHF.R.U32.HI R3, RZ, 0x8, R28 ;  /* 0x00000008ff037819 */ /* 0x000fe2000001161c */
[----:B------:R-:W-:Y:S01]  /*6870*/  IMAD.MOV.U32 R190, RZ, RZ, R61 ;  /* 0x000000ffffbe7224 */ /* 0x000fe200078e003d */
[----:B------:R-:W-:-:S02]  /*6880*/  HSET2.LE.AND R6, R6, R0, PT ;  /* 0x0000000006067233 */ /* 0x000fc40003803000 */
[----:B------:R2:W3:Y:S01]  /*6890*/  MUFU.EX2 R120, R8 ;  /* 0x0000000800787308 */ /* 0x0004e20000000800 */
[----:B------:R-:W-:Y:S01]  /*68a0*/  IMAD.MOV.U32 R61, RZ, RZ, R63 ;  /* 0x000000ffff3d7224 */ /* 0x000fe200078e003f */
[----:B------:R-:W-:Y:S01]  /*68b0*/  F2FP.F16.F32.PACK_AB R7, R133, R139 ;  /* 0x0000008b8507723e */ /* 0x000fe200000000ff */
[----:B------:R-:W-:Y:S01]  /*68c0*/  IMAD.MOV.U32 R63, RZ, RZ, R159 ;  /* 0x000000ffff3f7224 */ /* 0x000fe200078e009f */
[----:B------:R-:W-:Y:S02]  /*68d0*/  PRMT R27, R2, 0x5410, R30 ;  /* 0x00005410021b7816 */ /* 0x000fe4000000001e */
[----:B-1----:R-:W-:Y:S01]  /*68e0*/  F2FP.F16.F32.PACK_AB R5, R248, R233 ;  /* 0x000000e9f805723e */ /* 0x002fe200000000ff */
[----:B------:R-:W-:Y:S01]  /*68f0*/  IMAD.MOV.U32 R159, RZ, RZ, R157 ;  /* 0x000000ffff9f7224 */ /* 0x000fe200078e009d */
[----:B------:R-:W-:Y:S01]  /*6900*/  PRMT R49, R31, 0x5410, R3 ;  /* 0x000054101f317816 */ /* 0x000fe20000000003 */
[----:B------:R-:W-:Y:S01]  /*6910*/  FFMA.FTZ R3, R193, UR4, -R17 ;  /* 0x00000004c1037c23 */ /* 0x000fe20008010811 */
[----:B------:R-:W-:-:S02]  /*6920*/  LOP3.LUT R2, R40, 0xffff, RZ, 0xc0, !PT ;  /* 0x0000ffff28027812 */ /* 0x000fc400078ec0ff */
[----:B--2---:R-:W-:Y:S01]  /*6930*/  LOP3.LUT R8, R4, R5, RZ, 0xc0, !PT ;  /* 0x0000000504087212 */ /* 0x004fe200078ec0ff */
[----:B------:R-:W-:Y:S01]  /*6940*/  FFMA.FTZ R4, R235, UR4, -R17 ;  /* 0x00000004eb047c23 */ /* 0x000fe20008010811 */
[----:B------:R-:W-:Y:S01]  /*6950*/  IMAD.MOV.U32 R157, RZ, RZ, R119 ;  /* 0x000000ffff9d7224 */ /* 0x000fe200078e0077 */
[----:B------:R-:W-:Y:S01]  /*6960*/  LOP3.LUT R9, R6, R7, RZ, 0xc0, !PT ;  /* 0x0000000706097212 */ /* 0x000fe200078ec0ff */
[----:B------:R-:W-:Y:S01]  /*6970*/  IMAD.MOV.U32 R193, RZ, RZ, R118 ;  /* 0x000000ffffc17224 */ /* 0x000fe200078e0076 */
[----:B------:R1:W-:Y:S01]  /*6980*/  MUFU.EX2 R119, R4 ;  /* 0x0000000400777308 */ /* 0x0003e20000000800 */
[----:B------:R-:W-:Y:S01]  /*6990*/  SHF.R.U32.HI R7, RZ, 0x8, R2 ;  /* 0x00000008ff077819 */ /* 0x000fe20000011602 */
[----:B------:R-:W-:Y:S01]  /*69a0*/  IMAD.MOV.U32 R154, RZ, RZ, R89 ;  /* 0x000000ffff9a7224 */ /* 0x000fe200078e0059 */
[----:B------:R-:W-:Y:S01]  /*69b0*/  SHF.R.U32.HI R5, RZ, 0x8, R12 ;  /* 0x00000008ff057819 */ /* 0x000fe2000001160c */
[----:B------:R-:W-:Y:S01]  /*69c0*/  IMAD.MOV.U32 R151, RZ, RZ, R116 ;  /* 0x000000ffff977224 */ /* 0x000fe200078e0074 */
[----:B------:R-:W-:Y:S01]  /*69d0*/  LOP3.LUT R2, R13, 0xffff, RZ, 0xc0, !PT ;  /* 0x0000ffff0d027812 */ /* 0x000fe200078ec0ff */
[----:B------:R-:W-:Y:S01]  /*69e0*/  IMAD.MOV.U32 R89, RZ, RZ, R117 ;  /* 0x000000ffff597224 */ /* 0x000fe200078e0075 */
[----:B------:R-:W2:Y:S01]  /*69f0*/  LDSM.16.MT88.4 R28, [R209+0x5000] ;  /* 0x00500000d11c783b */ /* 0x000ea20000004200 */
[----:B------:R4:W-:Y:S01]  /*6a00*/  MUFU.EX2 R118, R3 ;  /* 0x0000000300767308 */ /* 0x0009e20000000800 */
[----:B------:R-:W-:-:S02]  /*6a10*/  LOP3.LUT R6, R14, 0xff, RZ, 0xc0, !PT ;  /* 0x000000ff0e067812 */ /* 0x000fc400078ec0ff */
[----:B------:R-:W-:Y:S01]  /*6a20*/  PRMT R14, R16, 0x5410, R5 ;  /* 0x00005410100e7816 */ /* 0x000fe20000000005 */
[----:B-1----:R-:W-:Y:S01]  /*6a30*/  FFMA.FTZ R4, R194, UR4, -R17 ;  /* 0x00000004c2047c23 */ /* 0x002fe20008010811 */
[----:B------:R-:W-:-:S03]  /*6a40*/  SHF.R.U32.HI R5, RZ, 0x18, R13 ;  /* 0x00000018ff057819 */ /* 0x000fc6000001160d */
[----:B------:R1:W2:Y:S01]  /*6a50*/  MUFU.EX2 R117, R4 ;  /* 0x0000000400757308 */ /* 0x0002a20000000800 */
[----:B----4-:R-:W-:Y:S02]  /*6a60*/  SHF.R.U32.HI R3, RZ, 0x10, R13 ;  /* 0x00000010ff037819 */ /* 0x010fe4000001160d */
[----:B------:R-:W-:Y:S02]  /*6a70*/  PRMT R15, R6, 0x5410, R15 ;  /* 0x00005410060f7816 */ /* 0x000fe4000000000f */
[----:B------:R-:W-:Y:S02]  /*6a80*/  LOP3.LUT R12, R40, 0xff, RZ, 0xc0, !PT ;  /* 0x000000ff280c7812 */ /* 0x000fe400078ec0ff */
[----:B------:R-:W-:Y:S02]  /*6a90*/  LOP3.LUT R6, R13, 0xff, RZ, 0xc0, !PT ;  /* 0x000000ff0d067812 */ /* 0x000fe400078ec0ff */
[----:B-1----:R-:W-:Y:S02]  /*6aa0*/  SHF.R.U32.HI R4, RZ, 0x8, R2 ;  /* 0x00000008ff047819 */ /* 0x002fe40000011602 */
[----:B------:R-:W-:Y:S01]  /*6ab0*/  LOP3.LUT R2, R3, 0xff, RZ, 0xc0, !PT ;  /* 0x000000ff03027812 */ /* 0x000fe200078ec0ff */
[----:B------:R-:W-:-:S03]  /*6ac0*/  FFMA.FTZ R3, R236, UR4, -R17 ;  /* 0x00000004ec037c23 */ /* 0x000fc60008010811 */
[----:B------:R-:W-:Y:S01]  /*6ad0*/  PRMT R5, R2, 0x5410, R5 ;  /* 0x0000541002057816 */ /* 0x000fe20000000005 */
[----:B------:R3:W1:Y:S01]  /*6ae0*/  MUFU.EX2 R116, R3 ;  /* 0x0000000300747308 */ /* 0x0006620000000800 */
[----:B------:R-:W-:Y:S02]  /*6af0*/  HSET2.LE.AND R2, R14, R0, PT ;  /* 0x000000000e027233 */ /* 0x000fe40003803000 */
[----:B------:R-:W-:Y:S02]  /*6b00*/  PRMT R16, R12, 0x5410, R7 ;  /* 0x000054100c107816 */ /* 0x000fe40000000007 */
[----:B------:R-:W-:Y:S01]  /*6b10*/  PRMT R7, R6, 0x5410, R4 ;  /* 0x0000541006077816 */ /* 0x000fe20000000004 */
[----:B------:R-:W-:Y:S01]  /*6b20*/  FFMA.FTZ R4, R179, UR4, -R24 ;  /* 0x00000004b3047c23 */ /* 0x000fe20008010818 */
[----:B------:R-:W-:Y:S02]  /*6b30*/  IMAD.MOV.U32 R194, RZ, RZ, R60 ;  /* 0x000000ffffc27224 */ /* 0x000fe400078e003c */
[----:B------:R-:W-:Y:S01]  /*6b40*/  IMAD.MOV.U32 R148, RZ, RZ, R61 ;  /* 0x000000ffff947224 */ /* 0x000fe200078e003d */
[----:B---3--:R-:W-:Y:S01]  /*6b50*/  F2FP.F16.F32.PACK_AB R3, R120, R121 ;  /* 0x000000797803723e */ /* 0x008fe200000000ff */
[----:B------:R-:W-:-:S03]  /*6b60*/  IMAD.MOV.U32 R90, RZ, RZ, R62 ;  /* 0x000000ffff5a7224 */ /* 0x000fc600078e003e */
[----:B------:R-:W-:Y:S01]  /*6b70*/  LOP3.LUT R6, R2, R3, RZ, 0xc0, !PT ;  /* 0x0000000302067212 */ /* 0x000fe200078ec0ff */
[----:B------:R-:W-:Y:S01]  /*6b80*/  FFMA.FTZ R3, R181, UR4, -R18 ;  /* 0x00000004b5037c23 */ /* 0x000fe20008010812 */
[----:B------:R-:W-:Y:S01]  /*6b90*/  IMAD.MOV.U32 R179, RZ, RZ, R63 ;  /* 0x000000ffffb37224 */ /* 0x000fe200078e003f */
[----:B------:R-:W-:Y:S01]  /*6ba0*/  HSET2.LE.AND R2, R15, R0, PT ;  /* 0x000000000f027233 */ /* 0x000fe20003803000 */
[----:B------:R-:W-:Y:S01]  /*6bb0*/  HMMA.16816.F32 R60, R8, R44, R100 ;  /* 0x0000002c083c723c */ /* 0x000fe20000001864 */
[----:B------:R2:W-:Y:S01]  /*6bc0*/  MUFU.EX2 R101, R3 ;  /* 0x0000000300657308 */ /* 0x0005e20000000800 */
[----:B------:R-:W-:Y:S02]  /*6bd0*/  IMAD.MOV.U32 R156, RZ, RZ, R36 ;  /* 0x000000ffff9c7224 */ /* 0x000fe400078e0024 */
[----:B------:R-:W-:-:S05]  /*6be0*/  IMAD.MOV.U32 R166, RZ, RZ, R37 ;  /* 0x000000ffffa67224 */ /* 0x000fca00078e0025 */
[----:B------:R3:W-:Y:S01]  /*6bf0*/  MUFU.EX2 R104, R4 ;  /* 0x0000000400687308 */ /* 0x0007e20000000800 */
[----:B------:R-:W-:Y:S01]  /*6c00*/  IMAD.MOV.U32 R146, RZ, RZ, R38 ;  /* 0x000000ffff927224 */ /* 0x000fe200078e0026 */
[----:B--2---:R-:W-:Y:S01]  /*6c10*/  F2FP.F16.F32.PACK_AB R3, R117, R118 ;  /* 0x000000767503723e */ /* 0x004fe200000000ff */
[----:B------:R-:W-:Y:S01]  /*6c20*/  IMAD.MOV.U32 R147, RZ, RZ, R39 ;  /* 0x000000ffff937224 */ /* 0x000fe200078e0027 */
[C---:B------:R-:W-:Y:S01]  /*6c30*/  HMMA.16816.F32 R32, R8.reuse, R52, R84 ;  /* 0x000000340820723c */ /* 0x040fe20000001854 */
[----:B---3--:R-:W-:Y:S02]  /*6c40*/  HSET2.LE.AND R4, R7, R0, PT ;  /* 0x0000000007047233 */ /* 0x008fe40003803000 */
[----:B------:R-:W-:Y:S02]  /*6c50*/  LOP3.LUT R7, R2, R3, RZ, 0xc0, !PT ;  /* 0x0000000302077212 */ /* 0x000fe400078ec0ff */
[----:B------:R-:W-:Y:S01]  /*6c60*/  SHF.R.U32.HI R2, RZ, 0x10, R40 ;  /* 0x00000010ff027819 */ /* 0x000fe20000011628 */
[----:B------:R-:W-:Y:S01]  /*6c70*/  HMMA.16816.F32 R36, R8, R54, R92 ;  /* 0x000000360824723c */ /* 0x000fe2000000185c */
[----:B------:R-:W-:-:S05]  /*6c80*/  F2FP.F16.F32.PACK_AB R3, R205, R206 ;  /* 0x000000cecd03723e */ /* 0x000fca00000000ff */
[----:B------:R-:W-:Y:S01]  /*6c90*/  HMMA.16816.F32 R44, R8, R46, R96 ;  /* 0x0000002e082c723c */ /* 0x000fe20000001860 */
[----:B------:R-:W-:-:S06]  /*6ca0*/  HSET2.LE.AND R12, R5, R0, PT ;  /* 0x00000000050c7233 */ /* 0x000fcc0003803000 */
[----:B------:R-:W-:Y:S01]  /*6cb0*/  LOP3.LUT R8, R2, 0xff, RZ, 0xc0, !PT ;  /* 0x000000ff02087812 */ /* 0x000fe200078ec0ff */
[----:B------:R-:W-:Y:S01]  /*6cc0*/  FFMA.FTZ R10, R188, UR4, -R18 ;  /* 0x00000004bc0a7c23 */ /* 0x000fe20008010812 */
[----:B------:R-:W-:-:S03]  /*6cd0*/  HSET2.LE.AND R2, R41, R0, PT ;  /* 0x0000000029027233 */ /* 0x000fc60003803000 */
[----:B------:R2:W-:Y:S01]  /*6ce0*/  MUFU.EX2 R99, R10 ;  /* 0x0000000a00637308 */ /* 0x0005e20000000800 */
[----:B------:R-:W-:Y:S02]  /*6cf0*/  F2FP.F16.F32.PACK_AB R5, R122, R123 ;  /* 0x0000007b7a05723e */ /* 0x000fe400000000ff */
[----:B------:R-:W-:Y:S02]  /*6d00*/  SHF.R.U32.HI R9, RZ, 0x18, R40 ;  /* 0x00000018ff097819 */ /* 0x000fe40000011628 */
[----:B-1----:R-:W-:Y:S02]  /*6d10*/  F2FP.F16.F32.PACK_AB R13, R116, R119 ;  /* 0x00000077740d723e */ /* 0x002fe400000000ff */
[----:B------:R-:W-:Y:S02]  /*6d20*/  LOP3.LUT R4, R4, R5, RZ, 0xc0, !PT ;  /* 0x0000000504047212 */ /* 0x000fe400078ec0ff */
[----:B------:R-:W-:Y:S01]  /*6d30*/  PRMT R9, R8, 0x5410, R9 ;  /* 0x0000541008097816 */ /* 0x000fe20000000009 */
[----:B------:R-:W-:Y:S01]  /*6d40*/  FFMA.FTZ R14, R183, UR4, -R18 ;  /* 0x00000004b70e7c23 */ /* 0x000fe20008010812 */
[----:B------:R-:W-:-:S02]  /*6d50*/  LOP3.LUT R5, R12, R13, RZ, 0xc0, !PT ;  /* 0x0000000d0c057212 */ /* 0x000fc400078ec0ff */
[----:B--2---:R-:W-:Y:S01]  /*6d60*/  LOP3.LUT R10, R2, R3, RZ, 0xc0, !PT ;  /* 0x00000003020a7212 */ /* 0x004fe200078ec0ff */
[----:B------:R-:W-:Y:S01]  /*6d70*/  FFMA.FTZ R3, R189, UR4, -R18 ;  /* 0x00000004bd037c23 */ /* 0x000fe20008010812 */
[----:B------:R-:W-:-:S03]  /*6d80*/  HSET2.LE.AND R2, R42, R0, PT ;  /* 0x000000002a027233 */ /* 0x000fc60003803000 */
[----:B------:R1:W-:Y:S01]  /*6d90*/  MUFU.EX2 R98, R3 ;  /* 0x0000000300627308 */ /* 0x0003e20000000800 */
[--C-:B------:R-:W-:Y:S02]  /*6da0*/  HSET2.LE.AND R8, R16, R0.reuse, PT ;  /* 0x0000000010087233 */ /* 0x100fe40003803000 */
[----:B------:R-:W-:Y:S02]  /*6db0*/  HSET2.LE.AND R12, R9, R0, PT ;  /* 0x00000000090c7233 */ /* 0x000fe40003803000 */
[----:B------:R-:W-:Y:S01]  /*6dc0*/  F2FP.F16.F32.PACK_AB R9, R207, R214 ;  /* 0x000000d6cf09723e */ /* 0x000fe200000000ff */
[----:B------:R-:W-:Y:S01]  /*6dd0*/  HMMA.16816.F32 R56, R4, R20, R56 ;  /* 0x000000140438723c */ /* 0x000fe20000001838 */
[----:B------:R-:W-:Y:S01]  /*6de0*/  F2FP.F16.F32.PACK_AB R13, R128, R132 ;  /* 0x00000084800d723e */ /* 0x000fe200000000ff */
[----:B------:R2:W3:Y:S01]  /*6df0*/  MUFU.EX2 R100, R14 ;  /* 0x0000000e00647308 */ /* 0x0004e20000000800 */
[----:B-1----:R-:W-:-:S03]  /*6e00*/  F2FP.F16.F32.PACK_AB R3, R126, R127 ;  /* 0x0000007f7e03723e */ /* 0x002fc600000000ff */
[----:B------:R-:W-:Y:S01]  /*6e10*/  HMMA.16816.F32 R52, R4, R22, R80 ;  /* 0x000000160434723c */ /* 0x000fe20000001850 */
[----:B------:R-:W-:Y:S02]  /*6e20*/  LOP3.LUT R11, R2, R3, RZ, 0xc0, !PT ;  /* 0x00000003020b7212 */ /* 0x000fe400078ec0ff */
[----:B------:R-:W-:-:S03]  /*6e30*/  LOP3.LUT R2, R25, 0xffff, RZ, 0xc0, !PT ;  /* 0x0000ffff19027812 */ /* 0x000fc600078ec0ff */
[C---:B------:R-:W-:Y:S01]  /*6e40*/  HMMA.16816.F32 R64, R4.reuse, R28, R64 ;  /* 0x0000001c0440723c */ /* 0x040fe20000001840 */
[----:B------:R-:W-:Y:S01]  /*6e50*/  FFMA.FTZ R3, R195, UR4, -R17 ;  /* 0x00000004c3037c23 */ /* 0x000fe20008010811 */
[----:B------:R-:W-:Y:S02]  /*6e60*/  LOP3.LUT R8, R8, R9, RZ, 0xc0, !PT ;  /* 0x0000000908087212 */ /* 0x000fe400078ec0ff */
[----:B------:R-:W-:Y:S02]  /*6e70*/  SHF.R.U32.HI R2, RZ, 0x8, R2 ;  /* 0x00000008ff027819 */ /* 0x000fe40000011602 */
[----:B------:R-:W-:Y:S01]  /*6e80*/  HMMA.16816.F32 R40, R4, R30, R76 ;  /* 0x0000001e0428723c */ /* 0x000fe2000000184c */
[----:B------:R-:W-:Y:S01]  /*6e90*/  LOP3.LUT R9, R12, R13, RZ, 0xc0, !PT ;  /* 0x0000000d0c097212 */ /* 0x000fe200078ec0ff */
[----:B------:R-:W-:Y:S02]  /*6ea0*/  IMAD.MOV.U32 R188, RZ, RZ, R89 ;  /* 0x000000ffffbc7224 */ /* 0x000fe400078e0059 */
[----:B--2---:R-:W-:Y:S01]  /*6eb0*/  FFMA.FTZ R14, R192, UR4, -R17 ;  /* 0x00000004c00e7c23 */ /* 0x004fe20008010811 */
[----:B------:R1:W-:Y:S02]  /*6ec0*/  MUFU.EX2 R96, R3 ;  /* 0x0000000300607308 */ /* 0x0003e40000000800 */
[----:B------:R-:W-:-:S02]  /*6ed0*/  LOP3.LUT R5, R69, 0xff, RZ, 0xc0, !PT ;  /* 0x000000ff45057812 */ /* 0x000fc400078ec0ff */
[----:B------:R-:W-:Y:S02]  /*6ee0*/  LOP3.LUT R4, R25, 0xff, RZ, 0xc0, !PT ;  /* 0x000000ff19047812 */ /* 0x000fe400078ec0ff */
[----:B------:R-:W-:Y:S02]  /*6ef0*/  PRMT R89, R5, 0x5410, R73 ;  /* 0x0000541005597816 */ /* 0x000fe40000000049 */
[----:B------:R-:W-:Y:S02]  /*6f00*/  SHF.R.U32.HI R6, RZ, 0x8, R68 ;  /* 0x00000008ff067819 */ /* 0x000fe40000011644 */
[----:B------:R-:W-:Y:S01]  /*6f10*/  PRMT R5, R4, 0x5410, R2 ;  /* 0x0000541004057816 */ /* 0x000fe20000000002 */
[----:B------:R-:W-:Y:S01]  /*6f20*/  IMAD.MOV.U32 R102, RZ, RZ, R166 ;  /* 0x000000ffff667224 */ /* 0x000fe200078e00a6 */
[----:B------:R-:W-:Y:S01]  /*6f30*/  LOP3.LUT R2, R26, 0xffff, RZ, 0xc0, !PT ;  /* 0x0000ffff1a027812 */ /* 0x000fe200078ec0ff */
[----:B------:R2:W4:Y:S01]  /*6f40*/  MUFU.EX2 R97, R14 ;  /* 0x0000000e00617308 */ /* 0x0005220000000800 */
[----:B-1----:R-:W-:Y:S01]  /*6f50*/  FFMA.FTZ R3, R201, UR4, -R17 ;  /* 0x00000004c9037c23 */ /* 0x002fe20008010811 */
[----:B------:R-:W-:-:S02]  /*6f60*/  IMAD.MOV.U32 R166, RZ, RZ, R70 ;  /* 0x000000ffffa67224 */ /* 0x000fc400078e0046 */
[----:B------:R-:W-:Y:S01]  /*6f70*/  FFMA.FTZ R4, R202, UR4, -R17 ;  /* 0x00000004ca047c23 */ /* 0x000fe20008010811 */
[----:B------:R-:W-:Y:S01]  /*6f80*/  IMAD.MOV.U32 R189, RZ, RZ, R71 ;  /* 0x000000ffffbd7224 */ /* 0x000fe200078e0047 */
[----:B------:R-:W-:Y:S02]  /*6f90*/  PRMT R91, R74, 0x5410, R6 ;  /* 0x000054104a5b7816 */ /* 0x000fe40000000006 */
[----:B------:R1:W-:Y:S01]  /*6fa0*/  MUFU.EX2 R94, R3 ;  /* 0x00000003005e7308 */ /* 0x0003e20000000800 */
[C---:B------:R-:W-:Y:S01]  /*6fb0*/  HMMA.16816.F32 R68, R8.reuse, R20, R32 ;  /* 0x000000140844723c */ /* 0x040fe20000001820 */
[----:B------:R-:W4:Y:S01]  /*6fc0*/  LDSM.16.MT88.4 R32, [R208+0x5400] ;  /* 0x00540000d020783b */ /* 0x000f220000004200 */
[----:B------:R-:W-:Y:S02]  /*6fd0*/  SHF.R.U32.HI R6, RZ, 0x8, R2 ;  /* 0x00000008ff067819 */ /* 0x000fe40000011602 */
[----:B------:R-:W-:Y:S02]  /*6fe0*/  HSET2.LE.AND R2, R5, R0, PT ;  /* 0x0000000005027233 */ /* 0x000fe40003803000 */
[----:B------:R-:W-:Y:S01]  /*6ff0*/  HMMA.16816.F32 R80, R8, R22, R36 ;  /* 0x000000160850723c */ /* 0x000fe20000001824 */
[----:B------:R-:W4:Y:S01]  /*7000*/  LDSM.16.MT88.4 R36, [R209+0x5400] ;  /* 0x00540000d124783b */ /* 0x000f220000004200 */
[----:B------:R3:W4:Y:S01]  /*7010*/  MUFU.EX2 R93, R4 ;  /* 0x00000004005d7308 */ /* 0x0007220000000800 */
[----:B------:R-:W-:Y:S01]  /*7020*/  FFMA.FTZ R5, R200, UR4, -R24 ;  /* 0x00000004c8057c23 */ /* 0x000fe20008010818 */
[----:B------:R-:W-:-:S02]  /*7030*/  SHF.R.U32.HI R7, RZ, 0x18, R25 ;  /* 0x00000018ff077819 */ /* 0x000fc40000011619 */
[----:B------:R-:W-:Y:S01]  /*7040*/  HMMA.16816.F32 R76, R8, R28, R60 ;  /* 0x0000001c084c723c */ /* 0x000fe2000000183c */
[----:B------:R-:W-:Y:S01]  /*7050*/  LOP3.LUT R12, R26, 0xff, RZ, 0xc0, !PT ;  /* 0x000000ff1a0c7812 */ /* 0x000fe200078ec0ff */
[----:B--2---:R-:W-:Y:S01]  /*7060*/  FFMA.FTZ R14, R216, UR4, -R24 ;  /* 0x00000004d80e7c23 */ /* 0x004fe20008010818 */
[----:B------:R-:W-:Y:S01]  /*7070*/  IMAD.MOV.U32 R177, RZ, RZ, R90 ;  /* 0x000000ffffb17224 */ /* 0x000fe200078e005a */
[----:B-1----:R-:W-:Y:S01]  /*7080*/  SHF.R.U32.HI R3, RZ, 0x10, R25 ;  /* 0x00000010ff037819 */ /* 0x002fe20000011619 */
[----:B------:R1:W-:Y:S01]  /*7090*/  MUFU.EX2 R95, R5 ;  /* 0x00000005005f7308 */ /* 0x0003e20000000800 */
[----:B------:R-:W-:Y:S01]  /*70a0*/  IMAD.MOV.U32 R181, RZ, RZ, R154 ;  /* 0x000000ffffb57224 */ /* 0x000fe200078e009a */
[----:B------:R-:W2:Y:S01]  /*70b0*/  LDSM.16.MT88.4 R20, [R208+0x5800] ;  /* 0x00580000d014783b */ /* 0x000ea20000004200 */
[----:B---3--:R-:W-:Y:S02]  /*70c0*/  LOP3.LUT R4, R3, 0xff, RZ, 0xc0, !PT ;  /* 0x000000ff03047812 */ /* 0x008fe400078ec0ff */
[----:B------:R-:W-:-:S02]  /*70d0*/  F2FP.F16.F32.PACK_AB R3, R100, R101 ;  /* 0x000000656403723e */ /* 0x000fc400000000ff */
[----:B-1----:R-:W-:Y:S02]  /*70e0*/  PRMT R5, R4, 0x5410, R7 ;  /* 0x0000541004057816 */ /* 0x002fe40000000007 */
[----:B------:R-:W-:Y:S01]  /*70f0*/  LOP3.LUT R4, R2, R3, RZ, 0xc0, !PT ;  /* 0x0000000302047212 */ /* 0x000fe200078ec0ff */
[----:B------:R-:W-:Y:S02]  /*7100*/  FFMA.FTZ R3, R203, UR4, -R24 ;  /* 0x00000004cb037c23 */ /* 0x000fe40008010818 */
[----:B------:R-:W-:Y:S02]  /*7110*/  HSET2.LE.AND R2, R5, R0, PT ;  /* 0x0000000005027233 */ /* 0x000fe40003803000 */
[----:B------:R4:W-:Y:S01]  /*7120*/  MUFU.EX2 R92, R3 ;  /* 0x00000003005c7308 */ /* 0x0009e20000000800 */
[----:B------:R-:W-:Y:S01]  /*7130*/  HMMA.16816.F32 R60, R8, R30, R44 ;  /* 0x0000001e083c723c */ /* 0x000fe2000000182c */
[----:B------:R-:W-:Y:S01]  /*7140*/  PRMT R15, R12, 0x5410, R6 ;  /* 0x000054100c0f7816 */ /* 0x000fe20000000006 */
[----:B------:R-:W-:-:S05]  /*7150*/  FFMA.FTZ R16, R219, UR4, -R18 ;  /* 0x00000004db107c23 */ /* 0x000fca0008010812 */
[----:B------:R-:W-:Y:S01]  /*7160*/  FFMA.FTZ R10, R217, UR4, -R18 ;  /* 0x00000004d90a7c23 */ /* 0x000fe20008010812 */
[----:B----4-:R-:W-:Y:S01]  /*7170*/  F2FP.F16.F32.PACK_AB R3, R96, R97 ;  /* 0x000000616003723e */ /* 0x010fe200000000ff */
[----:B------:R1:W-:Y:S01]  /*7180*/  MUFU.EX2 R90, R14 ;  /* 0x0000000e005a7308 */ /* 0x0003e20000000800 */
[--C-:B------:R-:W-:Y:S01]  /*7190*/  SHF.R.U32.HI R9, RZ, 0x18, R26.reuse ;  /* 0x00000018ff097819 */ /* 0x100fe2000001161a */
[----:B------:R-:W-:Y:S01]  /*71a0*/  IMAD.MOV.U32 R187, RZ, RZ, R75 ;  /* 0x000000ffffbb7224 */ /* 0x000fe200078e004b */
[----:B------:R-:W-:Y:S01]  /*71b0*/  LOP3.LUT R5, R2, R3, RZ, 0xc0, !PT ;  /* 0x0000000302057212 */ /* 0x000fe200078ec0ff */
[----:B------:R-:W3:Y:S01]  /*71c0*/  LDSM.16.MT88.4 R28, [R209+0x5800] ;  /* 0x00580000d11c783b */ /* 0x000ee20000004200 */
[----:B------:R-:W-:-:S04]  /*71d0*/  SHF.R.U32.HI R2, RZ, 0x10, R26 ;  /* 0x00000010ff027819 */ /* 0x000fc8000001161a */
[----:B------:R-:W-:Y:S01]  /*71e0*/  LOP3.LUT R8, R2, 0xff, RZ, 0xc0, !PT ;  /* 0x000000ff02087812 */ /* 0x000fe200078ec0ff */
[----:B------:R4:W-:Y:S01]  /*71f0*/  MUFU.EX2 R87, R10 ;  /* 0x0000000a00577308 */ /* 0x0009e20000000800 */
[--C-:B------:R-:W-:Y:S02]  /*7200*/  HSET2.LE.AND R2, R50, R0.reuse, PT ;  /* 0x0000000032027233 */ /* 0x100fe40003803000 */
[--C-:B------:R-:W-:Y:S02]  /*7210*/  HSET2.LE.AND R6, R49, R0.reuse, PT ;  /* 0x0000000031067233 */ /* 0x100fe40003803000 */
[----:B------:R-:W-:Y:S02]  /*7220*/  F2FP.F16.F32.PACK_AB R3, R196, R198 ;  /* 0x000000c6c403723e */ /* 0x000fe400000000ff */
[----:B------:R-:W-:Y:S02]  /*7230*/  HSET2.LE.AND R12, R27, R0, PT ;  /* 0x000000001b0c7233 */ /* 0x000fe40003803000 */
[----:B------:R-:W-:-:S02]  /*7240*/  F2FP.F16.F32.PACK_AB R7, R98, R99 ;  /* 0x000000636207723e */ /* 0x000fc400000000ff */
[----:B------:R-:W-:Y:S02]  /*7250*/  F2FP.F16.F32.PACK_AB R13, R93, R94 ;  /* 0x0000005e5d0d723e */ /* 0x000fe400000000ff */
[----:B-1----:R-:W-:Y:S02]  /*7260*/  LOP3.LUT R14, R2, R3, RZ, 0xc0, !PT ;  /* 0x00000003020e7212 */ /* 0x002fe400078ec0ff */
[----:B----4-:R-:W-:Y:S01]  /*7270*/  PRMT R10, R8, 0x5410, R9 ;  /* 0x00005410080a7816 */ /* 0x010fe20000000009 */
[----:B------:R-:W-:Y:S01]  /*7280*/  FFMA.FTZ R9, R218, UR4, -R18 ;  /* 0x00000004da097c23 */ /* 0x000fe20008010812 */
[----:B------:R-:W-:Y:S02]  /*7290*/  LOP3.LUT R6, R6, R7, RZ, 0xc0, !PT ;  /* 0x0000000706067212 */ /* 0x000fe400078ec0ff */
[----:B------:R-:W-:Y:S01]  /*72a0*/  HSET2.LE.AND R2, R51, R0, PT ;  /* 0x0000000033027233 */ /* 0x000fe20003803000 */
[----:B------:R1:W4:Y:S01]  /*72b0*/  MUFU.EX2 R86, R9 ;  /* 0x0000000900567308 */ /* 0x0003220000000800 */
[----:B------:R-:W-:-:S02]  /*72c0*/  LOP3.LUT R7, R12, R13, RZ, 0xc0, !PT ;  /* 0x0000000d0c077212 */ /* 0x000fc400078ec0ff */
[--C-:B------:R-:W-:Y:S02]  /*72d0*/  HSET2.LE.AND R3, R10, R0.reuse, PT ;  /* 0x000000000a037233 */ /* 0x100fe40003803000 */
[----:B------:R-:W-:Y:S02]  /*72e0*/  F2FP.F16.F32.PACK_AB R10, R124, R125 ;  /* 0x0000007d7c0a723e */ /* 0x000fe400000000ff */
[----:B------:R-:W-:Y:S02]  /*72f0*/  HSET2.LE.AND R8, R15, R0, PT ;  /* 0x000000000f087233 */ /* 0x000fe40003803000 */
[----:B------:R-:W-:Y:S02]  /*7300*/  F2FP.F16.F32.PACK_AB R11, R199, R204 ;  /* 0x000000ccc70b723e */ /* 0x000fe400000000ff */
[----:B------:R-:W-:Y:S02]  /*7310*/  LOP3.LUT R13, R3, R10, RZ, 0xc0, !PT ;  /* 0x0000000a030d7212 */ /* 0x000fe400078ec0ff */
[----:B-1----:R-:W-:Y:S01]  /*7320*/  F2FP.F16.F32.PACK_AB R9, R107, R108 ;  /* 0x0000006c6b09723e */ /* 0x002fe200000000ff */
[----:B------:R-:W-:Y:S01]  /*7330*/  HMMA.16816.F32 R152, R4, R34, R52 ;  /* 0x000000220498723c */ /* 0x000fe20000001834 */
[----:B------:R-:W-:-:S02]  /*7340*/  SHF.R.U32.HI R3, RZ, 0x10, R88 ;  /* 0x00000010ff037819 */ /* 0x000fc40000011658 */
[----:B------:R-:W-:Y:S02]  /*7350*/  LOP3.LUT R15, R2, R9, RZ, 0xc0, !PT ;  /* 0x00000009020f7212 */ /* 0x000fe400078ec0ff */
[----:B------:R-:W-:Y:S01]  /*7360*/  LOP3.LUT R2, R88, 0xffff, RZ, 0xc0, !PT ;  /* 0x0000ffff58027812 */ /* 0x000fe200078ec0ff */
[----:B------:R-:W-:Y:S01]  /*7370*/  HMMA.16816.F32 R56, R4, R32, R56 ;  /* 0x000000200438723c */ /* 0x000fe20000001838 */
[----:B------:R-:W-:Y:S02]  /*7380*/  LOP3.LUT R12, R8, R11, RZ, 0xc0, !PT ;  /* 0x0000000b080c7212 */ /* 0x000fe400078ec0ff */
[----:B------:R-:W-:-:S03]  /*7390*/  SHF.R.U32.HI R11, RZ, 0x18, R88 ;  /* 0x00000018ff0b7819 */ /* 0x000fc60000011658 */
[C---:B------:R-:W-:Y:S06]  /*73a0*/  HMMA.16816.F32 R64, R4.reuse, R36, R64 ;  /* 0x000000240440723c */ /* 0x040fec0000001840 */
[----:B------:R-:W-:Y:S01]  /*73b0*/  HMMA.16816.F32 R52, R4, R38, R40 ;  /* 0x000000260434723c */ /* 0x000fe20000001828 */
[----:B------:R-:W-:-:S06]  /*73c0*/  SHF.R.U32.HI R9, RZ, 0x18, R48 ;  /* 0x00000018ff097819 */ /* 0x000fcc0000011630 */
[----:B------:R-:W-:Y:S02]  /*73d0*/  SHF.R.U32.HI R7, RZ, 0x8, R2 ;  /* 0x00000008ff077819 */ /* 0x000fe40000011602 */
[----:B------:R-:W-:Y:S02]  /*73e0*/  LOP3.LUT R2, R3, 0xff, RZ, 0xc0, !PT ;  /* 0x000000ff03027812 */ /* 0x000fe400078ec0ff */
[----:B------:R-:W-:Y:S01]  /*73f0*/  SHF.R.U32.HI R6, RZ, 0x10, R48 ;  /* 0x00000010ff067819 */ /* 0x000fe20000011630 */
[----:B------:R-:W-:Y:S01]  /*7400*/  FFMA.FTZ R4, R220, UR4, -R18 ;  /* 0x00000004dc047c23 */ /* 0x000fe20008010812 */
[----:B------:R-:W-:Y:S01]  /*7410*/  PRMT R25, R2, 0x5410, R11 ;  /* 0x0000541002197816 */ /* 0x000fe2000000000b */
[----:B------:R-:W-:Y:S01]  /*7420*/  FFMA.FTZ R2, R222, UR4, -R17 ;  /* 0x00000004de027c23 */ /* 0x000fe20008010811 */
[----:B------:R-:W-:Y:S02]  /*7430*/  LOP3.LUT R5, R48, 0xffff, RZ, 0xc0, !PT ;  /* 0x0000ffff30057812 */ /* 0x000fe400078ec0ff */
[----:B------:R-:W-:Y:S01]  /*7440*/  LOP3.LUT R3, R6, 0xff, RZ, 0xc0, !PT ;  /* 0x000000ff06037812 */ /* 0x000fe200078ec0ff */
[----:B------:R1:W-:Y:S01]  /*7450*/  MUFU.EX2 R84, R4 ;  /* 0x0000000400547308 */ /* 0x0003e20000000800 */
[----:B------:R-:W-:-:S02]  /*7460*/  SHF.R.U32.HI R6, RZ, 0x18, R19 ;  /* 0x00000018ff067819 */ /* 0x000fc40000011613 */
[----:B------:R-:W-:Y:S02]  /*7470*/  PRMT R26, R3, 0x5410, R9 ;  /* 0x00005410031a7816 */ /* 0x000fe40000000009 */
[----:B------:R-:W-:-:S03]  /*7480*/  SHF.R.U32.HI R3, RZ, 0x10, R19 ;  /* 0x00000010ff037819 */ /* 0x000fc60000011613 */
[----:B------:R2:W-:Y:S01]  /*7490*/  MUFU.EX2 R73, R2 ;  /* 0x0000000200497308 */ /* 0x0005e20000000800 */
[----:B-1----:R-:W-:Y:S02]  /*74a0*/  SHF.R.U32.HI R4, RZ, 0x8, R5 ;  /* 0x00000008ff047819 */ /* 0x002fe40000011605 */
[C---:B------:R-:W-:Y:S02]  /*74b0*/  LOP3.LUT R5, R19.reuse, 0xff, RZ, 0xc0, !PT ;  /* 0x000000ff13057812 */ /* 0x040fe400078ec0ff */
[----:B--2---:R-:W-:Y:S01]  /*74c0*/  LOP3.LUT R2, R19, 0xffff, RZ, 0xc0, !PT ;  /* 0x0000ffff13027812 */ /* 0x004fe200078ec0ff */
[----:B------:R-:W-:Y:S02]  /*74d0*/  FADD.FTZ R19, R228, R164 ;  /* 0x000000a4e4137221 */ /* 0x000fe40000010000 */
[----:B------:R-:W2:Y:S01]  /*74e0*/  LDL.LU R228, [R1+0x5c] ;  /* 0x00005c0001e47983 */ /* 0x000ea20000300800 */
[----:B------:R-:W-:-:S04]  /*74f0*/  LOP3.LUT R10, R48, 0xff, RZ, 0xc0, !PT ;  /* 0x000000ff300a7812 */ /* 0x000fc800078ec0ff */
[----:B------:R-:W-:Y:S01]  /*7500*/  PRMT R27, R10, 0x5410, R4 ;  /* 0x000054100a1b7816 */ /* 0x000fe20000000004 */
[--C-:B------:R-:W-:Y:S01]  /*7510*/  FFMA.FTZ R4, R130, UR4, -R17.reuse ;  /* 0x0000000482047c23 */ /* 0x100fe20008010811 */
[----:B------:R-:W-:Y:S01]  /*7520*/  FFMA.FTZ R8, R221, UR4, -R17 ;  /* 0x00000004dd087c23 */ /* 0x000fe20008010811 */
[----:B------:R1:W-:Y:S01]  /*7530*/  MUFU.EX2 R85, R16 ;  /* 0x0000001000557308 */ /* 0x0003e20000000800 */
[----:B------:R-:W-:Y:S07]  /*7540*/  HMMA.16816.F32 R44, R12, R32, R68 ;  /* 0x000000200c2c723c */ /* 0x000fee0000001844 */
[----:B------:R3:W-:Y:S08]  /*7550*/  MUFU.EX2 R74, R4 ;  /* 0x00000004004a7308 */ /* 0x0007f00000000800 */
[----:B------:R4:W4:Y:S01]  /*7560*/  MUFU.EX2 R75, R8 ;  /* 0x00000008004b7308 */ /* 0x0009220000000800 */
[----:B-1----:R-:W-:-:S02]  /*7570*/  LOP3.LUT R16, R88, 0xff, RZ, 0xc0, !PT ;  /* 0x000000ff58107812 */ /* 0x002fc400078ec0ff */
[----:B---3--:R-:W-:Y:S02]  /*7580*/  SHF.R.U32.HI R4, RZ, 0x8, R2 ;  /* 0x00000008ff047819 */ /* 0x008fe40000011602 */
[----:B------:R-:W-:Y:S01]  /*7590*/  LOP3.LUT R2, R3, 0xff, RZ, 0xc0, !PT ;  /* 0x000000ff03027812 */ /* 0x000fe200078ec0ff */
[----:B------:R-:W-:Y:S01]  /*75a0*/  FFMA.FTZ R3, R131, UR4, -R17 ;  /* 0x0000000483037c23 */ /* 0x000fe20008010811 */
[----:B------:R-:W-:Y:S02]  /*75b0*/  PRMT R16, R16, 0x5410, R7 ;  /* 0x0000541010107816 */ /* 0x000fe40000000007 */
[----:B------:R-:W-:Y:S01]  /*75c0*/  LOP3.LUT R7, R113, 0xff, RZ, 0xc0, !PT ;  /* 0x000000ff71077812 */ /* 0x000fe200078ec0ff */
[----:B------:R1:W3:Y:S01]  /*75d0*/  MUFU.EX2 R71, R3 ;  /* 0x0000000300477308 */ /* 0x0002e20000000800 */
[----:B----4-:R-:W-:Y:S02]  /*75e0*/  SHF.R.U32.HI R8, RZ, 0x8, R112 ;  /* 0x00000008ff087819 */ /* 0x010fe40000011670 */
[----:B------:R-:W-:-:S02]  /*75f0*/  PRMT R9, R7, 0x5410, R114 ;  /* 0x0000541007097816 */ /* 0x000fc40000000072 */
[----:B------:R-:W-:Y:S02]  /*7600*/  PRMT R7, R2, 0x5410, R6 ;  /* 0x0000541002077816 */ /* 0x000fe40000000006 */
[----:B------:R-:W-:Y:S02]  /*7610*/  PRMT R4, R5, 0x5410, R4 ;  /* 0x0000541005047816 */ /* 0x000fe40000000004 */
[----:B------:R-:W-:Y:S01]  /*7620*/  HSET2.LE.AND R2, R105, R0, PT ;  /* 0x0000000069027233 */ /* 0x000fe20003803000 */
[--C-:B------:R-:W-:Y:S01]  /*7630*/  FFMA.FTZ R6, R240, UR4, -R18.reuse ;  /* 0x00000004f0067c23 */ /* 0x100fe20008010812 */
[----:B-1----:R-:W-:Y:S01]  /*7640*/  FFMA.FTZ R3, R239, UR4, -R18 ;  /* 0x00000004ef037c23 */ /* 0x002fe20008010812 */
[----:B------:R-:W-:-:S03]  /*7650*/  PRMT R8, R115, 0x5410, R8 ;  /* 0x0000541073087816 */ /* 0x000fc60000000008 */
[----:B------:R1:W-:Y:S01]  /*7660*/  MUFU.EX2 R70, R3 ;  /* 0x0000000300467308 */ /* 0x0003e20000000800 */
[----:B------:R-:W-:Y:S02]  /*7670*/  HSET2.LE.AND R4, R4, R0, PT ;  /* 0x0000000004047233 */ /* 0x000fe40003803000 */
[----:B------:R-:W-:-:S05]  /*7680*/  F2FP.F16.F32.PACK_AB R5, R86, R87 ;  /* 0x000000575605723e */ /* 0x000fca00000000ff */
[----:B------:R4:W-:Y:S01]  /*7690*/  MUFU.EX2 R69, R6 ;  /* 0x0000000600457308 */ /* 0x0009e20000000800 */
[----:B-1----:R-:W-:-:S04]  /*76a0*/  F2FP.F16.F32.PACK_AB R3, R184, R185 ;  /* 0x000000b9b803723e */ /* 0x002fc800000000ff */
[----:B------:R-:W-:Y:S02]  /*76b0*/  LOP3.LUT R10, R2, R3, RZ, 0xc0, !PT ;  /* 0x00000003020a7212 */ /* 0x000fe400078ec0ff */
[--C-:B------:R-:W-:Y:S02]  /*76c0*/  HSET2.LE.AND R2, R7, R0.reuse, PT ;  /* 0x0000000007027233 */ /* 0x100fe40003803000 */
[----:B------:R-:W-:Y:S02]  /*76d0*/  F2FP.F16.F32.PACK_AB R3, R73, R75 ;  /* 0x0000004b4903723e */ /* 0x000fe400000000ff */
[--C-:B----4-:R-:W-:Y:S02]  /*76e0*/  HSET2.LE.AND R6, R8, R0.reuse, PT ;  /* 0x0000000008067233 */ /* 0x110fe40003803000 */
[----:B------:R-:W-:Y:S02]  /*76f0*/  HSET2.LE.AND R8, R9, R0, PT ;  /* 0x0000000009087233 */ /* 0x000fe40003803000 */
[----:B------:R-:W-:-:S02]  /*7700*/  F2FP.F16.F32.PACK_AB R7, R84, R85 ;  /* 0x000000555407723e */ /* 0x000fc400000000ff */
[----:B------:R-:W-:Y:S02]  /*7710*/  LOP3.LUT R4, R4, R5, RZ, 0xc0, !PT ;  /* 0x0000000504047212 */ /* 0x000fe400078ec0ff */
[----:B---3--:R-:W-:Y:S01]  /*7720*/  F2FP.F16.F32.PACK_AB R9, R71, R74 ;  /* 0x0000004a4709723e */ /* 0x008fe200000000ff */
[----:B------:R-:W-:Y:S01]  /*7730*/  FFMA.FTZ R11, R238, UR4, -R18 ;  /* 0x00000004ee0b7c23 */ /* 0x000fe20008010812 */
[----:B------:R-:W-:Y:S02]  /*7740*/  LOP3.LUT R5, R2, R3, RZ, 0xc0, !PT ;  /* 0x0000000302057212 */ /* 0x000fe400078ec0ff */
[----:B------:R-:W-:Y:S02]  /*7750*/  HSET2.LE.AND R2, R109, R0, PT ;  /* 0x000000006d027233 */ /* 0x000fe40003803000 */
[----:B------:R-:W-:Y:S02]  /*7760*/  LOP3.LUT R6, R6, R7, RZ, 0xc0, !PT ;  /* 0x0000000706067212 */ /* 0x000fe400078ec0ff */
[----:B------:R-:W-:-:S02]  /*7770*/  F2FP.F16.F32.PACK_AB R3, R92, R95 ;  /* 0x0000005f5c03723e */ /* 0x000fc400000000ff */
[----:B------:R-:W-:Y:S01]  /*7780*/  LOP3.LUT R7, R8, R9, RZ, 0xc0, !PT ;  /* 0x0000000908077212 */ /* 0x000fe200078ec0ff */
[----:B------:R1:W-:Y:S01]  /*7790*/  MUFU.EX2 R68, R11 ;  /* 0x0000000b00447308 */ /* 0x0003e20000000800 */
[----:B------:R-:W-:Y:S01]  /*77a0*/  HSET2.LE.AND R8, R16, R0, PT ;  /* 0x0000000010087233 */ /* 0x000fe20003803000 */
[----:B------:R-:W-:Y:S01]  /*77b0*/  IMAD.MOV.U32 R178, RZ, RZ, R147 ;  /* 0x000000ffffb27224 */ /* 0x000fe200078e0093 */
[----:B------:R-:W-:Y:S01]  /*77c0*/  F2FP.F16.F32.PACK_AB R9, R186, R197 ;  /* 0x000000c5ba09723e */ /* 0x000fe200000000ff */
[----:B------:R-:W-:Y:S01]  /*77d0*/  IMAD.MOV.U32 R180, RZ, RZ, R142 ;  /* 0x000000ffffb47224 */ /* 0x000fe200078e008e */
[----:B------:R-:W-:Y:S01]  /*77e0*/  HMMA.16816.F32 R40, R12, R36, R76 ;  /* 0x000000240c28723c */ /* 0x000fe2000000184c */
[----:B------:R-:W-:Y:S02]  /*77f0*/  IMAD.MOV.U32 R147, RZ, RZ, R141 ;  /* 0x000000ffff937224 */ /* 0x000fe400078e008d */
[----:B------:R-:W-:Y:S01]  /*7800*/  IMAD.MOV.U32 R183, RZ, RZ, R140 ;  /* 0x000000ffffb77224 */ /* 0x000fe200078e008c */
[----:B------:R-:W-:-:S02]  /*7810*/  LOP3.LUT R8, R8, R9, RZ, 0xc0, !PT ;  /* 0x0000000908087212 */ /* 0x000fc400078ec0ff */
[----:B------:R-:W-:Y:S01]  /*7820*/  HMMA.16816.F32 R48, R12, R34, R80 ;  /* 0x000000220c30723c */ /* 0x000fe20000001850 */
[----:B-1----:R-:W-:Y:S01]  /*7830*/  LOP3.LUT R11, R2, R3, RZ, 0xc0, !PT ;  /* 0x00000003020b7212 */ /* 0x002fe200078ec0ff */
[----:B------:R-:W-:-:S04]  /*7840*/  FFMA.FTZ R2, R160, UR4, -R17 ;  /* 0x00000004a0027c23 */ /* 0x000fc80008010811 */
[----:B------:R-:W-:Y:S01]  /*7850*/  HMMA.16816.F32 R36, R12, R38, R60 ;  /* 0x000000260c24723c */ /* 0x000fe2000000183c */
[----:B------:R-:W-:Y:S01]  /*7860*/  SHF.R.U32.HI R9, RZ, 0x10, R72 ;  /* 0x00000010ff097819 */ /* 0x000fe20000011648 */
[----:B------:R-:W-:Y:S01]  /*7870*/  IMAD.MOV.U32 R103, RZ, RZ, R156 ;  /* 0x000000ffff677224 */ /* 0x000fe200078e009c */
[----:B------:R-:W-:Y:S01]  /*7880*/  F2FP.F16.F32.PACK_AB R3, R104, R106 ;  /* 0x0000006a6803723e */ /* 0x000fe200000000ff */
[----:B------:R-:W-:Y:S02]  /*7890*/  IMAD.MOV.U32 R230, RZ, RZ, R158 ;  /* 0x000000ffffe67224 */ /* 0x000fe400078e009e */
[----:B------:R-:W-:Y:S01]  /*78a0*/  IMAD.MOV.U32 R229, RZ, RZ, R159 ;  /* 0x000000ffffe57224 */ /* 0x000fe200078e009f */
[----:B------:R-:W-:Y:S01]  /*78b0*/  HMMA.16816.F32 R140, R4, R20, R56 ;  /* 0x00000014048c723c */ /* 0x000fe20000001838 */
[----:B------:R1:W-:Y:S01]  /*78c0*/  MUFU.EX2 R57, R2 ;  /* 0x0000000200397308 */ /* 0x0003e20000000800 */
[----:B------:R-:W-:Y:S01]  /*78d0*/  FFMA.FTZ R12, R161, UR4, -R17 ;  /* 0x00000004a10c7c23 */ /* 0x000fe20008010811 */
[----:B------:R-:W-:Y:S01]  /*78e0*/  LOP3.LUT R13, R72, 0xffff, RZ, 0xc0, !PT ;  /* 0x0000ffff480d7812 */ /* 0x000fe200078ec0ff */
[----:B------:R-:W-:-:S02]  /*78f0*/  IMAD.MOV.U32 R234, RZ, RZ, R157 ;  /* 0x000000ffffea7224 */ /* 0x000fc400078e009d */
[C---:B------:R-:W-:Y:S06]  /*7900*/  HMMA.16816.F32 R152, R4.reuse, R22, R152 ;  /* 0x000000160498723c */ /* 0x040fec0000001898 */
[C---:B------:R-:W-:Y:S01]  /*7910*/  HMMA.16816.F32 R52, R4.reuse, R30, R52 ;  /* 0x0000001e0434723c */ /* 0x040fe20000001834 */
[----:B------:R3:W4:Y:S01]  /*7920*/  MUFU.EX2 R56, R12 ;  /* 0x0000000c00387308 */ /* 0x0007220000000800 */
[----:B------:R-:W-:Y:S01]  /*7930*/  FFMA.FTZ R18, R223, UR4, -R18 ;  /* 0x00000004df127c23 */ /* 0x000fe20008010812 */
[--C-:B------:R-:W-:Y:S01]  /*7940*/  HSET2.LE.AND R16, R26, R0.reuse, PT ;  /* 0x000000001a107233 */ /* 0x100fe20003803000 */
[----:B------:R-:W-:Y:S01]  /*7950*/  IMAD.MOV.U32 R176, RZ, RZ, R151 ;  /* 0x000000ffffb07224 */ /* 0x000fe200078e0097 */
[----:B------:R-:W-:Y:S01]  /*7960*/  LDSM.16.MT88.4 R32, [R209+0x5c00] ;  /* 0x005c0000d120783b */ /* 0x000fe20000004200 */
[----:B-1----:R-:W-:Y:S01]  /*7970*/  HSET2.LE.AND R2, R25, R0, PT ;  /* 0x0000000019027233 */ /* 0x002fe20003803000 */
[----:B------:R-:W-:Y:S01]  /*7980*/  HMMA.16816.F32 R156, R4, R28, R64 ;  /* 0x0000001c049c723c */ /* 0x000fe20000001840 */
[----:B------:R-:W-:-:S02]  /*7990*/  LOP3.LUT R15, R72, 0xff, RZ, 0xc0, !PT ;  /* 0x000000ff480f7812 */ /* 0x000fc400078ec0ff */
[----:B------:R-:W-:Y:S02]  /*79a0*/  SHF.R.U32.HI R13, RZ, 0x8, R13 ;  /* 0x00000008ff0d7819 */ /* 0x000fe4000001160d */
[----:B---3--:R-:W-:Y:S02]  /*79b0*/  LOP3.LUT R12, R9, 0xff, RZ, 0xc0, !PT ;  /* 0x000000ff090c7812 */ /* 0x008fe400078ec0ff */
[----:B------:R-:W-:Y:S01]  /*79c0*/  LOP3.LUT R9, R2, R3, RZ, 0xc0, !PT ;  /* 0x0000000302097212 */ /* 0x000fe200078ec0ff */
[----:B------:R-:W-:Y:S01]  /*79d0*/  FFMA.FTZ R2, R162, UR4, -R17 ;  /* 0x00000004a2027c23 */ /* 0x000fe20008010811 */
[----:B------:R-:W-:-:S03]  /*79e0*/  FFMA.FTZ R4, R242, UR4, -R24 ;  /* 0x00000004f2047c23 */ /* 0x000fc60008010818 */
[----:B------:R1:W-:Y:S01]  /*79f0*/  MUFU.EX2 R25, R2 ;  /* 0x0000000200197308 */ /* 0x0003e20000000800 */
[----:B------:R-:W-:Y:S01]  /*7a00*/  PRMT R3, R15, 0x5410, R13 ;  /* 0x000054100f037816 */ /* 0x000fe2000000000d */
[----:B------:R-:W-:Y:S01]  /*7a10*/  FFMA.FTZ R13, R244, UR4, -R24 ;  /* 0x00000004f40d7c23 */ /* 0x000fe20008010818 */
[----:B------:R-:W-:-:S04]  /*7a20*/  SHF.R.U32.HI R14, RZ, 0x18, R72 ;  /* 0x00000018ff0e7819 */ /* 0x000fc80000011648 */
[----:B------:R-:W-:Y:S01]  /*7a30*/  PRMT R5, R12, 0x5410, R14 ;  /* 0x000054100c057816 */ /* 0x000fe2000000000e */
[----:B-1----:R-:W-:-:S04]  /*7a40*/  FFMA.FTZ R2, R163, UR4, -R17 ;  /* 0x00000004a3027c23 */ /* 0x002fc80008010811 */
[----:B------:R1:W3:Y:S01]  /*7a50*/  MUFU.EX2 R236, R2 ;  /* 0x0000000200ec7308 */ /* 0x0002e20000000800 */
[--C-:B------:R-:W-:Y:S02]  /*7a60*/  HSET2.LE.AND R14, R111, R0.reuse, PT ;  /* 0x000000006f0e7233 */ /* 0x100fe40003803000 */
[--C-:B------:R-:W-:Y:S02]  /*7a70*/  HSET2.LE.AND R15, R110, R0.reuse, PT ;  /* 0x000000006e0f7233 */ /* 0x100fe40003803000 */
[--C-:B------:R-:W-:Y:S02]  /*7a80*/  HSET2.LE.AND R6, R91, R0.reuse, PT ;  /* 0x000000005b067233 */ /* 0x100fe40003803000 */
[----:B------:R-:W-:Y:S01]  /*7a90*/  HSET2.LE.AND R12, R89, R0, PT ;  /* 0x00000000590c7233 */ /* 0x000fe20003803000 */
[----:B------:R-:W3:Y:S01]  /*7aa0*/  MUFU.EX2 R235, R18 ;  /* 0x0000001200eb7308 */ /* 0x000ee20000000800 */
[----:B-1----:R-:W-:-:S07]  /*7ab0*/  FFMA.FTZ R2, R243, UR4, -R24 ;  /* 0x00000004f3027c23 */ /* 0x002fce0008010818 */
[----:B------:R1:W-:Y:S01]  /*7ac0*/  MUFU.EX2 R24, R4 ;  /* 0x0000000400187308 */ /* 0x0003e20000000800 */
[--C-:B------:R-:W-:Y:S02]  /*7ad0*/  HSET2.LE.AND R17, R27, R0.reuse, PT ;  /* 0x000000001b117233 */ /* 0x100fe40003803000 */
[--C-:B------:R-:W-:Y:S02]  /*7ae0*/  HSET2.LE.AND R3, R3, R0.reuse, PT ;  /* 0x0000000003037233 */ /* 0x100fe40003803000 */
[----:B------:R-:W-:Y:S01]  /*7af0*/  HSET2.LE.AND R0, R5, R0, PT ;  /* 0x0000000005007233 */ /* 0x000fe20003803000 */
[----:B------:R-:W-:Y:S01]  /*7b00*/  HMMA.16816.F32 R44, R8, R20, R44 ;  /* 0x00000014082c723c */ /* 0x000fe2000000182c */
[----:B-1----:R-:W-:Y:S01]  /*7b10*/  FADD.FTZ R4, R188, R189 ;  /* 0x000000bdbc047221 */ /* 0x002fe20000010000 */
[----:B------:R-:W-:Y:S02]  /*7b20*/  IMAD.MOV.U32 R188, RZ, RZ, R183 ;  /* 0x000000ffffbc7224 */ /* 0x000fe400078e00b7 */
[----:B------:R-:W-:-:S02]  /*7b30*/  IMAD.MOV.U32 R183, RZ, RZ, R181 ;  /* 0x000000ffffb77224 */ /* 0x000fc400078e00b5 */
[----:B------:R-:W-:Y:S02]  /*7b40*/  IMAD.MOV.U32 R181, RZ, RZ, R102 ;  /* 0x000000ffffb57224 */ /* 0x000fe400078e0066 */
[----:B------:R-:W-:Y:S02]  /*7b50*/  IMAD.MOV.U32 R102, RZ, RZ, R103 ;  /* 0x000000ffff667224 */ /* 0x000fe400078e0067 */
[----:B------:R-:W-:Y:S02]  /*7b60*/  IMAD.MOV.U32 R103, RZ, RZ, R179 ;  /* 0x000000ffff677224 */ /* 0x000fe400078e00b3 */
[----:B------:R-:W-:Y:S02]  /*7b70*/  IMAD.MOV.U32 R179, RZ, RZ, R194 ;  /* 0x000000ffffb37224 */ /* 0x000fe400078e00c2 */
[----:B------:R-:W-:Y:S01]  /*7b80*/  FADD.FTZ R18, R188, R4 ;  /* 0x00000004bc127221 */ /* 0x000fe20000010000 */
[----:B------:R-:W-:Y:S01]  /*7b90*/  IMAD.MOV.U32 R194, RZ, RZ, R193 ;  /* 0x000000ffffc27224 */ /* 0x000fe200078e00c1 */
[----:B----4-:R-:W-:Y:S01]  /*7ba0*/  F2FP.F16.F32.PACK_AB R4, R56, R57 ;  /* 0x000000393804723e */ /* 0x010fe200000000ff */
[----:B------:R-:W-:-:S02]  /*7bb0*/  IMAD.MOV.U32 R193, RZ, RZ, R190 ;  /* 0x000000ffffc17224 */ /* 0x000fc400078e00be */
[----:B------:R-:W-:Y:S02]  /*7bc0*/  IMAD.MOV.U32 R190, RZ, RZ, R231 ;  /* 0x000000ffffbe7224 */ /* 0x000fe400078e00e7 */
[----:B------:R-:W-:Y:S02]  /*7bd0*/  IMAD.MOV.U32 R231, RZ, RZ, R191 ;  /* 0x000000ffffe77224 */ /* 0x000fe400078e00bf */
[----:B------:R-:W-:Y:S02]  /*7be0*/  IMAD.MOV.U32 R192, RZ, RZ, R183 ;  /* 0x000000ffffc07224 */ /* 0x000fe400078e00b7 */
[----:B------:R-:W-:Y:S01]  /*7bf0*/  FADD.FTZ R21, R225, R165 ;  /* 0x000000a5e1157221 */ /* 0x000fe20000010000 */
[----:B------:R-:W-:Y:S02]  /*7c00*/  IMAD.MOV.U32 R191, RZ, RZ, R232 ;  /* 0x000000ffffbf7224 */ /* 0x000fe400078e00e8 */
[----:B------:R-:W-:Y:S01]  /*7c10*/  IMAD.MOV.U32 R189, RZ, RZ, R181 ;  /* 0x000000ffffbd7224 */ /* 0x000fe200078e00b5 */
[----:B------:R-:W-:Y:S01]  /*7c20*/  LOP3.LUT R165, R0, R4, RZ, 0xc0, !PT ;  /* 0x0000000400a57212 */ /* 0x000fe200078ec0ff */
[----:B------:R-:W-:-:S02]  /*7c30*/  IMAD.MOV.U32 R232, RZ, RZ, R170 ;  /* 0x000000ffffe87224 */ /* 0x000fc400078e00aa */
[----:B------:R-:W-:Y:S02]  /*7c40*/  IMAD.MOV.U32 R188, RZ, RZ, R102 ;  /* 0x000000ffffbc7224 */ /* 0x000fe400078e0066 */
[----:B------:R-:W-:Y:S01]  /*7c50*/  FADD.FTZ R0, R192, R19 ;  /* 0x00000013c0007221 */ /* 0x000fe20000010000 */
[----:B------:R-:W-:Y:S02]  /*7c60*/  IMAD.MOV.U32 R170, RZ, RZ, R169 ;  /* 0x000000ffffaa7224 */ /* 0x000fe400078e00a9 */
[----:B------:R-:W-:Y:S02]  /*7c70*/  IMAD.MOV.U32 R183, RZ, RZ, R103 ;  /* 0x000000ffffb77224 */ /* 0x000fe400078e0067 */
[----:B------:R-:W-:Y:S02]  /*7c80*/  IMAD.MOV.U32 R181, RZ, RZ, R179 ;  /* 0x000000ffffb57224 */ /* 0x000fe400078e00b3 */
[----:B------:R-:W-:Y:S02]  /*7c90*/  IMAD.MOV.U32 R169, RZ, RZ, R167 ;  /* 0x000000ffffa97224 */ /* 0x000fe400078e00a7 */
[----:B------:R-:W-:-:S02]  /*7ca0*/  IMAD.MOV.U32 R179, RZ, RZ, R193 ;  /* 0x000000ffffb37224 */ /* 0x000fc400078e00c1 */
[----:B------:R-:W-:Y:S01]  /*7cb0*/  FADD.FTZ R20, R136, R135 ;  /* 0x0000008788147221 */ /* 0x000fe20000010000 */
[----:B------:R-:W-:Y:S02]  /*7cc0*/  IMAD.MOV.U32 R167, RZ, RZ, R171 ;  /* 0x000000ffffa77224 */ /* 0x000fe400078e00ab */
[----:B------:R-:W-:Y:S02]  /*7cd0*/  IMAD.MOV.U32 R182, RZ, RZ, R148 ;  /* 0x000000ffffb67224 */ /* 0x000fe400078e0094 */
[----:B------:R-:W-:Y:S01]  /*7ce0*/  IMAD.MOV.U32 R144, RZ, RZ, R149 ;  /* 0x000000ffff907224 */ /* 0x000fe200078e0095 */
[----:B------:R1:W4:Y:S01]  /*7cf0*/  MUFU.EX2 R225, R2 ;  /* 0x0000000200e17308 */ /* 0x0003220000000800 */
[----:B------:R-:W-:Y:S01]  /*7d00*/  IMAD.MOV.U32 R103, RZ, RZ, R190 ;  /* 0x000000ffff677224 */ /* 0x000fe200078e00be */
[----:B------:R1:W5:Y:S01]  /*7d10*/  LDL.LU R135, [R1+0x58] ;  /* 0x0000580001877983 */ /* 0x0003620000300800 */
[----:B------:R-:W-:Y:S02]  /*7d20*/  IMAD.MOV.U32 R193, RZ, RZ, R191 ;  /* 0x000000ffffc17224 */ /* 0x000fe400078e00bf */
[----:B------:R-:W-:Y:S01]  /*7d30*/  IMAD.MOV.U32 R192, RZ, RZ, R189 ;  /* 0x000000ffffc07224 */ /* 0x000fe200078e00bd */
[----:B------:R1:W5:Y:S01]  /*7d40*/  LDL.LU R136, [R1+0x54] ;  /* 0x0000540001887983 */ /* 0x0003620000300800 */
[----:B------:R-:W-:-:S02]  /*7d50*/  IMAD.MOV.U32 R171, RZ, RZ, R137 ;  /* 0x000000ffffab7224 */ /* 0x000fc400078e0089 */
[----:B------:R-:W-:Y:S01]  /*7d60*/  IMAD.MOV.U32 R102, RZ, RZ, R231 ;  /* 0x000000ffff667224 */ /* 0x000fe200078e00e7 */
[----:B---3--:R-:W-:Y:S01]  /*7d70*/  F2FP.F16.F32.PACK_AB R7, R236, R25 ;  /* 0x00000019ec07723e */ /* 0x008fe200000000ff */
[----:B------:R-:W-:Y:S01]  /*7d80*/  IMAD.MOV.U32 R190, RZ, RZ, R232 ;  /* 0x000000ffffbe7224 */ /* 0x000fe200078e00e8 */
[----:B------:R-:W-:Y:S01]  /*7d90*/  HMMA.16816.F32 R48, R8, R22, R48 ;  /* 0x000000160830723c */ /* 0x000fe20000001830 */
[----:B------:R-:W-:-:S05]  /*7da0*/  IMAD.MOV.U32 R189, RZ, RZ, R188 ;  /* 0x000000ffffbd7224 */ /* 0x000fca00078e00bc */
[----:B------:R-:W-:Y:S01]  /*7db0*/  HMMA.16816.F32 R40, R8, R28, R40 ;  /* 0x0000001c0828723c */ /* 0x000fe20000001828 */
[----:B------:R-:W-:-:S05]  /*7dc0*/  IMAD.MOV.U32 R231, RZ, RZ, R170 ;  /* 0x000000ffffe77224 */ /* 0x000fca00078e00aa */
[----:B------:R-:W-:Y:S01]  /*7dd0*/  HMMA.16816.F32 R36, R8, R30, R36 ;  /* 0x0000001e0824723c */ /* 0x000fe20000001824 */
[----:B------:R-:W-:Y:S01]  /*7de0*/  IMAD.MOV.U32 R188, RZ, RZ, R183 ;  /* 0x000000ffffbc7224 */ /* 0x000fe200078e00b7 */
[----:B------:R-:W-:Y:S01]  /*7df0*/  F2FP.F16.F32.PACK_AB R5, R235, R68 ;  /* 0x00000044eb05723e */ /* 0x000fe200000000ff */
[----:B------:R-:W-:Y:S02]  /*7e00*/  IMAD.MOV.U32 R191, RZ, RZ, R169 ;  /* 0x000000ffffbf7224 */ /* 0x000fe400078e00a9 */
[----:B------:R-:W-:Y:S01]  /*7e10*/  FADD.FTZ R4, R192, R20 ;  /* 0x00000014c0047221 */ /* 0x000fe20000010000 */
[----:B------:R-:W-:Y:S01]  /*7e20*/  IMAD.MOV.U32 R183, RZ, RZ, R181 ;  /* 0x000000ffffb77224 */ /* 0x000fe200078e00b5 */
[----:B-1----:R-:W-:Y:S01]  /*7e30*/  F2FP.F16.F32.PACK_AB R2, R69, R70 ;  /* 0x000000464502723e */ /* 0x002fe200000000ff */
[----:B------:R-:W-:Y:S01]  /*7e40*/  IMAD.MOV.U32 R232, RZ, RZ, R167 ;  /* 0x000000ffffe87224 */ /* 0x000fe200078e00a7 */
[----:B------:R1:W5:Y:S01]  /*7e50*/  LDL.LU R137, [R1+0x50] ;  /* 0x0000500001897983 */ /* 0x0003620000300800 */
[----:B------:R-:W-:-:S02]  /*7e60*/  IMAD.MOV.U32 R181, RZ, RZ, R193 ;  /* 0x000000ffffb57224 */ /* 0x000fc400078e00c1 */
[----:B------:R-:W-:Y:S01]  /*7e70*/  IMAD.MOV.U32 R170, RZ, RZ, R171 ;  /* 0x000000ffffaa7224 */ /* 0x000fe200078e00ab */
[----:B------:R-:W3:Y:S01]  /*7e80*/  LDSM.16.MT88.4 R148, [R208+0x5c00] ;  /* 0x005c0000d094783b */ /* 0x000ee20000004200 */
[----:B------:R-:W-:Y:S02]  /*7e90*/  IMAD.MOV.U32 R193, RZ, RZ, R190 ;  /* 0x000000ffffc17224 */ /* 0x000fe400078e00be */
[----:B------:R-:W-:Y:S02]  /*7ea0*/  IMAD.MOV.U32 R169, RZ, RZ, R166 ;  /* 0x000000ffffa97224 */ /* 0x000fe400078e00a6 */
[----:B------:R-:W-:Y:S02]  /*7eb0*/  IMAD.MOV.U32 R190, RZ, RZ, R231 ;  /* 0x000000ffffbe7224 */ /* 0x000fe400078e00e7 */
[----:B------:R-:W-:Y:S02]  /*7ec0*/  IMAD.MOV.U32 R192, RZ, RZ, R189 ;  /* 0x000000ffffc07224 */ /* 0x000fe400078e00bd */
[----:B------:R-:W-:-:S02]  /*7ed0*/  IMAD.MOV.U32 R171, RZ, RZ, R138 ;  /* 0x000000ffffab7224 */ /* 0x000fc400078e008a */
[----:B------:R-:W-:Y:S02]  /*7ee0*/  IMAD.MOV.U32 R231, RZ, RZ, R191 ;  /* 0x000000ffffe77224 */ /* 0x000fe400078e00bf */
[----:B------:R-:W-:Y:S02]  /*7ef0*/  IMAD.MOV.U32 R189, RZ, RZ, R188 ;  /* 0x000000ffffbd7224 */ /* 0x000fe400078e00bc */
[----:B------:R-:W-:Y:S01]  /*7f00*/  FADD.FTZ R0, R192, R0 ;  /* 0x00000000c0007221 */ /* 0x000fe20000010000 */
[----:B------:R-:W-:Y:S01]  /*7f10*/  IMAD.MOV.U32 R191, RZ, RZ, R232 ;  /* 0x000000ffffbf7224 */ /* 0x000fe200078e00e8 */
[----:B------:R1:W5:Y:S01]  /*7f20*/  LDL.LU R138, [R1+0x4c] ;  /* 0x00004c00018a7983 */ /* 0x0003620000300800 */
        /* <DEDUP_REMOVED lines=30> */
[----:B------:R-:W-:Y:S01]  /*8110*/  IMAD.MOV.U32 R230, RZ, RZ, R229 ;  /* 0x000000ffffe67224 */ /* 0x000fe200078e00e5 */
[----:B------:R-:W-:Y:S01]  /*8120*/  LOP3.LUT R164, R3, R2, RZ, 0xc0, !PT ;  /* 0x0000000203a47212 */ /* 0x000fe200078ec0ff */
[----:B------:R-:W-:Y:S01]  /*8130*/  IMAD.MOV.U32 R229, RZ, RZ, R234 ;  /* 0x000000ffffe57224 */ /* 0x000fe200078e00ea */
[----:B------:R-:W3:Y:S01]  /*8140*/  LDL.LU R213, [R1+0x48] ;  /* 0x0000480001d57983 */ /* 0x000ee20000300800 */
[----:B------:R-:W-:-:S02]  /*8150*/  IMAD.MOV.U32 R192, RZ, RZ, R189 ;  /* 0x000000ffffc07224 */ /* 0x000fc400078e00bd */
[----:B------:R-:W-:Y:S02]  /*8160*/  IMAD.MOV.U32 R234, RZ, RZ, R187 ;  /* 0x000000ffffea7224 */ /* 0x000fe400078e00bb */
[----:B------:R-:W-:Y:S02]  /*8170*/  IMAD.MOV.U32 R189, RZ, RZ, R188 ;  /* 0x000000ffffbd7224 */ /* 0x000fe400078e00bc */
[----:B------:R-:W-:Y:S01]  /*8180*/  FADD.FTZ R3, R249, R21 ;  /* 0x00000015f9037221 */ /* 0x000fe20000010000 */
[----:B------:R-:W-:Y:S01]  /*8190*/  IMAD.MOV.U32 R187, RZ, RZ, R144 ;  /* 0x000000ffffbb7224 */ /* 0x000fe200078e0090 */
[----:B------:R1:W5:Y:S01]  /*81a0*/  LDL.LU R249, [R1+0x44] ;  /* 0x0000440001f97983 */ /* 0x0003620000300800 */
[----:B------:R-:W-:Y:S02]  /*81b0*/  IMAD.MOV.U32 R188, RZ, RZ, R193 ;  /* 0x000000ffffbc7224 */ /* 0x000fe400078e00c1 */
[----:B------:R-:W-:Y:S01]  /*81c0*/  FADD.FTZ R2, R241, R18 ;  /* 0x00000012f1027221 */ /* 0x000fe20000010000 */
[----:B------:R-:W-:Y:S01]  /*81d0*/  IMAD.MOV.U32 R144, RZ, RZ, R147 ;  /* 0x000000ffff907224 */ /* 0x000fe200078e0093 */
[----:B------:R1:W5:Y:S01]  /*81e0*/  LDL.LU R241, [R1+0x40] ;  /* 0x0000400001f17983 */ /* 0x0003620000300800 */
[----:B------:R-:W-:-:S02]  /*81f0*/  IMAD.MOV.U32 R193, RZ, RZ, R190 ;  /* 0x000000ffffc17224 */ /* 0x000fc400078e00be */
[----:B------:R-:W-:Y:S02]  /*8200*/  IMAD.MOV.U32 R147, RZ, RZ, R146 ;  /* 0x000000ffff937224 */ /* 0x000fe400078e0092 */
[----:B------:R-:W-:Y:S02]  /*8210*/  IMAD.MOV.U32 R190, RZ, RZ, R231 ;  /* 0x000000ffffbe7224 */ /* 0x000fe400078e00e7 */
[----:B--2---:R-:W-:Y:S01]  /*8220*/  FADD.FTZ R4, R228, R4 ;  /* 0x00000004e4047221 */ /* 0x004fe20000010000 */
[----:B------:R-:W-:Y:S02]  /*8230*/  IMAD.MOV.U32 R146, RZ, RZ, R237 ;  /* 0x000000ffff927224 */ /* 0x000fe400078e00ed */
[----:B------:R-:W-:Y:S01]  /*8240*/  IMAD.MOV.U32 R231, RZ, RZ, R191 ;  /* 0x000000ffffe77224 */ /* 0x000fe200078e00bf */
[----:B------:R1:W5:Y:S01]  /*8250*/  LDL.LU R237, [R1+0x3c] ;  /* 0x00003c0001ed7983 */ /* 0x0003620000300800 */
[----:B------:R-:W-:Y:S02]  /*8260*/  IMAD.MOV.U32 R191, RZ, RZ, R232 ;  /* 0x000000ffffbf7224 */ /* 0x000fe400078e00e8 */
[----:B------:R-:W-:Y:S01]  /*8270*/  FADD.FTZ R3, R224, R3 ;  /* 0x00000003e0037221 */ /* 0x000fe20000010000 */
[----:B------:R-:W-:Y:S01]  /*8280*/  IMAD.MOV.U32 R232, RZ, RZ, R170 ;  /* 0x000000ffffe87224 */ /* 0x000fe200078e00aa */
[----:B------:R1:W5:Y:S01]  /*8290*/  LDL.LU R228, [R1+0x38] ;  /* 0x0000380001e47983 */ /* 0x0003620000300800 */
[----:B------:R-:W-:Y:S01]  /*82a0*/  LOP3.LUT R167, R12, R7, RZ, 0xc0, !PT ;  /* 0x000000070ca77212 */ /* 0x000fe200078ec0ff */
[----:B------:R-:W-:Y:S01]  /*82b0*/  FADD.FTZ R8, R212, R2 ;  /* 0x00000002d4087221 */ /* 0x000fe20000010000 */
[----:B------:R-:W-:Y:S01]  /*82c0*/  IMAD.MOV.U32 R170, RZ, RZ, R169 ;  /* 0x000000ffffaa7224 */ /* 0x000fe200078e00a9 */
[----:B------:R1:W5:Y:S01]  /*82d0*/  LDL.LU R224, [R1+0x34] ;  /* 0x0000340001e07983 */ /* 0x0003620000300800 */
[----:B------:R-:W-:Y:S01]  /*82e0*/  FADD.FTZ R7, R211, R0 ;  /* 0x00000000d3077221 */ /* 0x000fe20000010000 */
[----:B------:R-:W-:-:S02]  /*82f0*/  IMAD.MOV.U32 R169, RZ, RZ, R171 ;  /* 0x000000ffffa97224 */ /* 0x000fc400078e00ab */
[----:B------:R1:W5:Y:S01]  /*8300*/  LDL.LU R212, [R1+0x30] ;  /* 0x0000300001d47983 */ /* 0x0003620000300800 */
[----:B------:R-:W-:-:S03]  /*8310*/  IMAD.MOV.U32 R171, RZ, RZ, R210 ;  /* 0x000000ffffab7224 */ /* 0x000fc600078e00d2 */
[----:B------:R1:W5:Y:S04]  /*8320*/  LDL.LU R211, [R1+0x2c] ;  /* 0x00002c0001d37983 */ /* 0x0003680000300800 */
[----:B------:R1:W5:Y:S01]  /*8330*/  LDL.LU R210, [R1+0x28] ;  /* 0x0000280001d27983 */ /* 0x0003620000300800 */
[----:B------:R-:W2:Y:S01]  /*8340*/  MUFU.EX2 R9, R13 ;  /* 0x0000000d00097308 */ /* 0x000ea20000000800 */
[----:B------:R-:W-:Y:S01]  /*8350*/  F2FP.F16.F32.PACK_AB R0, R172, R173 ;  /* 0x000000adac00723e */ /* 0x000fe200000000ff */
[----:B------:R-:W-:Y:S01]  /*8360*/  IMAD.MOV.U32 R201, RZ, RZ, R190 ;  /* 0x000000ffffc97224 */ /* 0x000fe200078e00be */
[----:B------:R-:W-:Y:S01]  /*8370*/  LOP3.LUT R166, R6, R5, RZ, 0xc0, !PT ;  /* 0x0000000506a67212 */ /* 0x000fe200078ec0ff */
[----:B------:R-:W-:Y:S01]  /*8380*/  FADD.FTZ R5, R192, R4 ;  /* 0x00000004c0057221 */ /* 0x000fe20000010000 */
[----:B----4-:R-:W-:Y:S01]  /*8390*/  F2FP.F16.F32.PACK_AB R2, R225, R24 ;  /* 0x00000018e102723e */ /* 0x010fe200000000ff */
[----:B------:R-:W-:Y:S01]  /*83a0*/  FADD.FTZ R6, R189, R3 ;  /* 0x00000003bd067221 */ /* 0x000fe20000010000 */
[----:B------:R-:W-:Y:S01]  /*83b0*/  IMAD.MOV.U32 R190, RZ, RZ, R191 ;  /* 0x000000ffffbe7224 */ /* 0x000fe200078e00bf */
[----:B------:R-:W-:Y:S01]  /*83c0*/  F2FP.F16.F32.PACK_AB R3, R174, R175 ;  /* 0x000000afae03723e */ /* 0x000fe200000000ff */
[----:B------:R-:W-:-:S02]  /*83d0*/  IMAD.MOV.U32 R189, RZ, RZ, R193 ;  /* 0x000000ffffbd7224 */ /* 0x000fc400078e00c1 */
[----:B------:R-:W-:Y:S01]  /*83e0*/  IMAD.MOV.U32 R191, RZ, RZ, R170 ;  /* 0x000000ffffbf7224 */ /* 0x000fe200078e00aa */
[----:B------:R-:W-:Y:S01]  /*83f0*/  LOP3.LUT R170, R14, R0, RZ, 0xc0, !PT ;  /* 0x000000000eaa7212 */ /* 0x000fe200078ec0ff */
[----:B------:R-:W-:Y:S02]  /*8400*/  IMAD.MOV.U32 R193, RZ, RZ, R231 ;  /* 0x000000ffffc17224 */ /* 0x000fe400078e00e7 */
[----:B------:R-:W-:Y:S01]  /*8410*/  FADD.FTZ R0, R201, R8 ;  /* 0x00000008c9007221 */ /* 0x000fe20000010000 */
        /* <DEDUP_REMOVED lines=116> */
[----:B---3--:R-:W-:Y:S01]  /*8b60*/  HMMA.16816.F32 R140, R164, R148, R140 ;  /* 0x00000094a48c723c */ /* 0x008fe2000000188c */
[----:B------:R-:W-:Y:S01]  /*8b70*/  FADD.FTZ R4, R173, R4 ;  /* 0x00000004ad047221 */ /* 0x000fe20000010000 */
[----:B------:R-:W-:Y:S01]  /*8b80*/  FADD.FTZ R3, R24, R3 ;  /* 0x0000000318037221 */ /* 0x000fe20000010000 */
[----:B------:R-:W-:Y:S01]  /*8b90*/  FADD.FTZ R2, R68, R2 ;  /* 0x0000000244027221 */ /* 0x000fe20000010000 */
[----:B------:R-:W-:-:S02]  /*8ba0*/  FADD.FTZ R0, R25, R0 ;  /* 0x0000000019007221 */ /* 0x000fc40000010000 */
[----:B------:R-:W-:Y:S01]  /*8bb0*/  HMMA.16816.F32 R152, R164, R150, R152 ;  /* 0x00000096a498723c */ /* 0x000fe20000001898 */
[----:B------:R-:W-:-:S05]  /*8bc0*/  FADD.FTZ R234, R172, R4 ;  /* 0x00000004acea7221 */ /* 0x000fca0000010000 */
[----:B------:R-:W-:Y:S01]  /*8bd0*/  HMMA.16816.F32 R144, R168, R148, R44 ;  /* 0x00000094a890723c */ /* 0x000fe2000000182c */
[----:B------:R-:W-:Y:S01]  /*8be0*/  FADD.FTZ R225, R225, R3 ;  /* 0x00000003e1e17221 */ /* 0x000fe20000010000 */
[----:B------:R-:W-:-:S04]  /*8bf0*/  FADD.FTZ R235, R235, R2 ;  /* 0x00000002ebeb7221 */ /* 0x000fc80000010000 */
[----:B------:R-:W-:Y:S01]  /*8c00*/  HMMA.16816.F32 R156, R164, R32, R156 ;  /* 0x00000020a49c723c */ /* 0x000fe2000000189c */
[----:B------:R-:W-:-:S05]  /*8c10*/  FADD.FTZ R236, R236, R0 ;  /* 0x00000000ecec7221 */ /* 0x000fca0000010000 */
[C---:B------:R-:W-:Y:S06]  /*8c20*/  HMMA.16816.F32 R148, R168.reuse, R150, R48 ;  /* 0x00000096a894723c */ /* 0x040fec0000001830 */
[----:B------:R-:W-:Y:S06]  /*8c30*/  HMMA.16816.F32 R160, R168, R32, R40 ;  /* 0x00000020a8a0723c */ /* 0x000fec0000001828 */
[-C--:B------:R-:W-:Y:S06]  /*8c40*/  HMMA.16816.F32 R164, R164, R34.reuse, R52 ;  /* 0x00000022a4a4723c */ /* 0x080fec0000001834 */
[----:B------:R-:W-:Y:S01]  /*8c50*/  HMMA.16816.F32 R168, R168, R34, R36 ;  /* 0x00000022a8a8723c */ /* 0x000fe20000001824 */
[----:B------:R-:W-:-:S02]  /*8c60*/  VIADD R220, R213, 0x400 ;  /* 0x00000400d5dc7836 */ /* 0x000fc40000000000 */
[C---:B------:R-:W-:Y:S02]  /*8c70*/  VIADD R219, R213.reuse, 0x800 ;  /* 0x00000800d5db7836 */ /* 0x040fe40000000000 */
[C---:B------:R-:W-:Y:S02]  /*8c80*/  VIADD R218, R213.reuse, 0xc00 ;  /* 0x00000c00d5da7836 */ /* 0x040fe40000000000 */
[C---:B------:R-:W-:Y:S02]  /*8c90*/  VIADD R217, R213.reuse, 0x1000 ;  /* 0x00001000d5d97836 */ /* 0x040fe40000000000 */
[C---:B------:R-:W-:Y:S02]  /*8ca0*/  VIADD R216, R213.reuse, 0x1400 ;  /* 0x00001400d5d87836 */ /* 0x040fe40000000000 */
[C---:B------:R-:W-:Y:S02]  /*8cb0*/  VIADD R215, R213.reuse, 0x1800 ;  /* 0x00001800d5d77836 */ /* 0x040fe40000000000 */
[----:B------:R-:W-:Y:S01]  /*8cc0*/  VIADD R214, R213, 0x1c00 ;  /* 0x00001c00d5d67836 */ /* 0x000fe20000000000 */
[----:B-1----:R-:W-:Y:S10]  /*8cd0*/  @!P0 BRA `(.L_x_254) ;  /* 0x0000006400e88947 */ /* 0x002ff40003800000 */
[C---:B-----5:R-:W-:Y:S01]  /*8ce0*/  IADD3 R247, R241.reuse, 0x4, RZ ;  /* 0x00000004f1f77810 */ /* 0x060fe20007ffe0ff */
[----:B------:R-:W-:Y:S01]  /*8cf0*/  IMAD.WIDE.U32 R232, R241, -0x326172a9, RZ ;  /* 0xcd9e8d57f1e87825 */ /* 0x000fe200078e00ff */
[----:B------:R-:W-:Y:S01]  /*8d00*/  IADD3 R221, R228, -0x2, RZ ;  /* 0xfffffffee4dd7810 */ /* 0x000fe20007ffe0ff */
[----:B------:R-:W-:Y:S01]  /*8d10*/  ULDC UR4, c[0x0][0x2ec] ;  /* 0x0000bb0000047ab9 */ /* 0x000fe20000000800 */
[----:B------:R-:W-:Y:S01]  /*8d20*/  MOV R132, R137 ;  /* 0x0000008900847202 */ /* 0x000fe20000000f00 */
[----:B------:R-:W-:Y:S01]  /*8d30*/  IMAD.WIDE.U32 R230, R247, -0x326172a9, RZ ;  /* 0xcd9e8d57f7e67825 */ /* 0x000fe200078e00ff */
[-C--:B------:R-:W-:Y:S01]  /*8d40*/  LOP3.LUT R228, R233, R237.reuse, RZ, 0x3c, !PT ;  /* 0x000000ede9e47212 */ /* 0x080fe200078e3cff */
[----:B------:R-:W-:Y:S01]  /*8d50*/  ULDC.64 UR10, c[0x0][0x220] ;  /* 0x00008800000a7ab9 */ /* 0x000fe20000000a00 */
[----:B------:R-:W-:Y:S01]  /*8d60*/  MOV R3, R138 ;  /* 0x0000008a00037202 */ /* 0x000fe20000000f00 */
[----:B------:R-:W-:Y:S01]  /*8d70*/  IMAD.WIDE.U32 R222, R249, -0x2daee0ad, RZ ;  /* 0xd2511f53f9de7825 */ /* 0x000fe200078e00ff */
[----:B------:R-:W-:Y:S01]  /*8d80*/  LOP3.LUT R226, R231, R237, RZ, 0x3c, !PT ;  /* 0x000000ede7e27212 */ /* 0x000fe200078e3cff */
[----:B------:R-:W-:Y:S01]  /*8d90*/  ULDC.64 UR12, c[0x0][0x250] ;  /* 0x00009400000c7ab9 */ /* 0x000fe20000000a00 */
[----:B------:R-:W-:Y:S01]  /*8da0*/  MOV R134, R135 ;  /* 0x0000008700867202 */ /* 0x000fe20000000f00 */
[----:B------:R-:W-:Y:S01]  /*8db0*/  IMAD.WIDE.U32 R228, R228, -0x2daee0ad, RZ ;  /* 0xd2511f53e4e47825 */ /* 0x000fe200078e00ff */
[----:B------:R-:W-:Y:S01]  /*8dc0*/  MOV R133, R136 ;  /* 0x0000008800857202 */ /* 0x000fe20000000f00 */
[----:B------:R-:W-:Y:S01]  /*8dd0*/  ULDC.64 UR6, c[0x0][0x218] ;  /* 0x0000860000067ab9 */ /* 0x000fe20000000a00 */
[----:B------:R-:W-:Y:S01]  /*8de0*/  ULDC.64 UR8, c[0x0][0x248] ;  /* 0x0000920000087ab9 */ /* 0x000fe20000000a00 */
[----:B------:R-:W-:Y:S01]  /*8df0*/  IMAD.WIDE.U32 R226, R226, -0x2daee0ad, RZ ;  /* 0xd2511f53e2e27825 */ /* 0x000fe200078e00ff */
[----:B------:R-:W-:Y:S06]  /*8e00*/  BRA `(.L_x_255) ;  /* 0x00000000006c7947 */ /* 0x000fec0003800000 */
.L_x_257:
[----:B------:R-:W2:Y:S01]  /*8e10*/  LDL.64 R240, [R1+0x20] ;  /* 0x0000200001f07983 */ /* 0x000ea20000100a00 */
[----:B------:R-:W-:Y:S03]  /*8e20*/  VIADD R0, R221, 0xffffffff ;  /* 0xffffffffdd007836 */ /* 0x000fe60000000000 */
[----:B------:R-:W3:Y:S01]  /*8e30*/  LDL.64 R238, [R1+0x10] ;  /* 0x0000100001ee7983 */ /* 0x000ee20000100a00 */
[C---:B------:R-:W-:Y:S01]  /*8e40*/  IMAD.WIDE.U32 R136, R0.reuse, UR8, RZ ;  /* 0x0000000800887c25 */ /* 0x040fe2000f8e00ff */
[----:B------:R-:W-:Y:S05]  /*8e50*/  SHF.R.S32.HI R135, RZ, 0x1f, R0 ;  /* 0x0000001fff877819 */ /* 0x000fea0000011400 */
[----:B------:R-:W-:Y:S04]  /*8e60*/  IMAD R135, R135, UR8, RZ ;  /* 0x0000000887877c24 */ /* 0x000fe8000f8e02ff */
[----:B------:R-:W-:Y:S04]  /*8e70*/  IMAD R135, R0, UR9, R135 ;  /* 0x0000000900877c24 */ /* 0x000fe8000f8e0287 */
[----:B------:R-:W-:Y:S01]  /*8e80*/  IMAD.IADD R135, R137, 0x1, R135 ;  /* 0x0000000189877824 */ /* 0x000fe200078e0287 */
[----:B--2---:R-:W-:Y:S04]  /*8e90*/  LEA R0, P1, R136, R240, 0x7 ;  /* 0x000000f088007211 */ /* 0x004fe800078238ff */
[----:B------:R-:W-:Y:S02]  /*8ea0*/  LEA R172, P2, R0, UR6, 0x1 ;  /* 0x0000000600ac7c11 */ /* 0x000fe4000f8408ff */
[----:B---3--:R-:W-:Y:S02]  /*8eb0*/  LEA.HI.X R135, R136, R239, R135, 0x7, P1 ;  /* 0x000000ef88877211 */ /* 0x008fe400008f3c87 */
        /* <DEDUP_REMOVED lines=16> */
.L_x_255:
[----:B------:R-:W2:Y:S01]  /*8fc0*/  LDL.64 R10, [R1+0x18] ;  /* 0x00001800010a7983 */ /* 0x000ea20000100a00 */
[----:B------:R-:W-:Y:S01]  /*8fd0*/  SHF.R.S32.HI R0, RZ, 0x1f, R221 ;  /* 0x0000001fff007819 */ /* 0x000fe200000114dd */
[----:B------:R-:W-:Y:S04]  /*8fe0*/  DEPBAR.LE SB0, 0x0 ;  /* 0x000080000000791a */ /* 0x000fe80000000000 */
[----:B------:R-:W3:Y:S01]  /*8ff0*/  LDL R6, [R1+0xc] ;  /* 0x00000c0001067983 */ /* 0x000ee20000100800 */
[----:B------:R-:W-:Y:S02]  /*9000*/  IMAD R0, R0, UR12, RZ ;  /* 0x0000000c00007c24 */ /* 0x000fe4000f8e02ff */
[C---:B------:R-:W-:Y:S01]  /*9010*/  IMAD.WIDE.U32 R4, R221.reuse, UR12, RZ ;  /* 0x0000000cdd047c25 */ /* 0x040fe2000f8e00ff */
[----:B------:R-:W-:Y:S03]  /*9020*/  BAR.SYNC.DEFER_BLOCKING 0x0 ;  /* 0x0000000000007b1d */ /* 0x000fe60000010000 */
        /* <DEDUP_REMOVED lines=12> */
[----:B-----5:R-:W-:Y:S01]  /*90f0*/  LDGSTS.E.BYPASS.LTC128B.128 [R224+0x4000], desc[UR30][R8.64] ;  /* 0x0400000008e07fae */ /* 0x020fe2000b901d5e */
        /* <DEDUP_REMOVED lines=44> */
[C---:B------:R-:W-:Y:S06]  /*93c0*/  HMMA.16816.F32 R72, R124.reuse, R80, RZ ;  /* 0x000000507c48723c */ /* 0x040fec00000018ff */
[-C--:B------:R-:W-:Y:S06]  /*93d0*/  HMMA.16816.F32 R76, R124, R82.reuse, RZ ;  /* 0x000000527c4c723c */ /* 0x080fec00000018ff */
[C---:B------:R-:W-:Y:S06]  /*93e0*/  HMMA.16816.F32 R80, R128.reuse, R82, RZ ;  /* 0x000000528050723c */ /* 0x040fec00000018ff */
        /* <DEDUP_REMOVED lines=11> */
[----:B------:R-:W-:Y:S01]  /*94a0*/  HMMA.16816.F32 R128, R128, R138, RZ ;  /* 0x0000008a8080723c */ /* 0x000fe200000018ff */
[----:B------:R-:W2:Y:S01]  /*94b0*/  LDSM.16.M88.4 R136, [R214] ;  /* 0x00000000d688783b */ /* 0x000ea20000000200 */
[----:B------:R-:W-:Y:S04]  /*94c0*/  DEPBAR.LE SB0, 0x0 ;  /* 0x000080000000791a */ /* 0x000fe80000000000 */
[-C--:B------:R-:W-:Y:S01]  /*94d0*/  HMMA.16816.F32 R4, R172, R176.reuse, R4 ;  /* 0x000000b0ac04723c */ /* 0x080fe20000001804 */
[----:B------:R-:W-:Y:S05]  /*94e0*/  BAR.SYNC.DEFER_BLOCKING 0x0 ;  /* 0x0000000000007b1d */ /* 0x000fea0000010000 */
        /* <DEDUP_REMOVED lines=53> */
[-C--:B--2---:R-:W-:Y:S05]  /*9840*/  HMMA.16816.F32 R116, R172, R136.reuse, R116 ;  /* 0x00000088ac74723c */ /* 0x084fea0000001874 */
        /* <DEDUP_REMOVED lines=80> */
.L_x_256:
[----:B-1----:R-:W-:Y:S01]  /*9d50*/  FMNMX.FTZ R136, R89, R176, !PT ;  /* 0x000000b059887209 */ /* 0x002fe20007810000 */
[----:B------:R-:W1:Y:S01]  /*9d60*/  SHFL.BFLY PT, R138, R2, 0x2, 0x1f ;  /* 0x0c401f00028a7f89 */ /* 0x000e6200000e0000 */
[----:B------:R-:W-:Y:S01]  /*9d70*/  FMNMX.FTZ R135, R78, R178, !PT ;  /* 0x000000b24e877209 */ /* 0x000fe20007810000 */
[----:B------:R-:W-:Y:S01]  /*9d80*/  IMAD.SHL.U32 R192, R221, 0x4, RZ ;  /* 0x00000004ddc07824 */ /* 0x000fe200078e00ff */
[----:B------:R-:W-:Y:S05]  /*9d90*/  FMNMX.FTZ R136, R92, R136, !PT ;  /* 0x000000885c887209 */ /* 0x000fea0007810000 */
[----:B------:R-:W-:Y:S01]  /*9da0*/  STL [R1+0x60], R235 ;  /* 0x000060eb01007387 */ /* 0x000fe20000100800 */
[----:B------:R-:W-:Y:S02]  /*9db0*/  FMNMX.FTZ R0, R131, R177, !PT ;  /* 0x000000b183007209 */ /* 0x000fe40007810000 */
        /* <DEDUP_REMOVED lines=12> */
[----:B------:R-:W-:Y:S01]  /*9e80*/  LOP3.LUT R180, R227, UR26, R222, 0x96, !PT ;  /* 0x0000001ae3b47c12 */ /* 0x000fe2000f8e96de */
[----:B------:R-:W-:Y:S01]  /*9e90*/  STL [R1+0x48], R218 ;  /* 0x000048da01007387 */ /* 0x000fe20000100800 */
[----:B-1----:R-:W-:Y:S02]  /*9ea0*/  FMNMX.FTZ R138, R2, R138, !PT ;  /* 0x0000008a028a7209 */ /* 0x002fe40007810000 */
[----:B------:R-:W-:Y:S01]  /*9eb0*/  FMNMX.FTZ R2, R95, R135, !PT ;  /* 0x000000875f027209 */ /* 0x000fe20007810000 */
[----:B------:R-:W1:Y:S01]  /*9ec0*/  SHFL.BFLY PT, R137, R0, 0x2, 0x1f ;  /* 0x0c401f0000897f89 */ /* 0x000e6200000e0000 */
[----:B------:R-:W-:Y:S01]  /*9ed0*/  FMNMX.FTZ R135, R109, R136, !PT ;  /* 0x000000886d877209 */ /* 0x000fe20007810000 */
[----:B------:R-:W-:Y:S01]  /*9ee0*/  IMAD.WIDE.U32 R180, R180, -0x326172a9, RZ ;  /* 0xcd9e8d57b4b47825 */ /* 0x000fe200078e00ff */
[----:B------:R-:W-:Y:S05]  /*9ef0*/  FMNMX.FTZ R2, R106, R2, !PT ;  /* 0x000000026a027209 */ /* 0x000fea0007810000 */
[----:B------:R-:W2:Y:S01]  /*9f00*/  SHFL.BFLY PT, R172, R138, 0x1, 0x1f ;  /* 0x0c201f008aac7f89 */ /* 0x000ea200000e0000 */
[----:B------:R-:W-:Y:S07]  /*9f10*/  FMNMX.FTZ R135, R120, R135, !PT ;  /* 0x0000008778877209 */ /* 0x000fee0007810000 */
[----:B------:R-:W-:Y:S01]  /*9f20*/  STL [R1+0x44], R217 ;  /* 0x000044d901007387 */ /* 0x000fe20000100800 */
[----:B------:R-:W-:Y:S03]  /*9f30*/  FMNMX.FTZ R136, R121, R135, !PT ;  /* 0x0000008779887209 */ /* 0x000fe60007810000 */
[----:B------:R-:W-:Y:S01]  /*9f40*/  STL [R1+0x40], R216 ;  /* 0x000040d801007387 */ /* 0x000fe20000100800 */
[----:B------:R-:W-:Y:S03]  /*9f50*/  FMNMX.FTZ R136, R124, R136, !PT ;  /* 0x000000887c887209 */ /* 0x000fe60007810000 */
[----:B------:R-:W-:Y:S01]  /*9f60*/  STL [R1+0x3c], R215 ;  /* 0x00003cd701007387 */ /* 0x000fe20000100800 */
[----:B------:R-:W-:Y:S03]  /*9f70*/  FMNMX.FTZ R136, R125, R136, !PT ;  /* 0x000000887d887209 */ /* 0x000fe60007810000 */
[----:B------:R3:W-:Y:S01]  /*9f80*/  STL [R1+0x38], R214 ;  /* 0x000038d601007387 */ /* 0x0007e20000100800 */
[----:B-1----:R-:W-:Y:S03]  /*9f90*/  FMNMX.FTZ R137, R0, R137, !PT ;  /* 0x0000008900897209 */ /* 0x002fe60007810000 */
[----:B------:R-:W-:Y:S01]  /*9fa0*/  STL [R1+0x34], R213 ;  /* 0x000034d501007387 */ /* 0x000fe20000100800 */
[----:B------:R-:W-:Y:S02]  /*9fb0*/  FMNMX.FTZ R0, R107, R2, !PT ;  /* 0x000000026b007209 */ /* 0x000fe40007810000 */
[----:B--2---:R-:W-:Y:S01]  /*9fc0*/  FMNMX.FTZ R138, R138, R172, !PT ;  /* 0x000000ac8a8a7209 */ /* 0x004fe20007810000 */
[----:B------:R-:W-:Y:S01]  /*9fd0*/  STL [R1+0x30], R212 ;  /* 0x000030d401007387 */ /* 0x000fe20000100800 */
[----:B------:R-:W-:Y:S02]  /*9fe0*/  FMNMX.FTZ R0, R110, R0, !PT ;  /* 0x000000006e007209 */ /* 0x000fe40007810000 */
[C---:B------:R-:W-:Y:S01]  /*9ff0*/  FSETP.NEU.FTZ.AND P1, PT, R138.reuse, -INF , PT ;  /* 0xff8000008a00780b */ /* 0x040fe20003f3d000 */
[----:B------:R-:W-:Y:S01]  /*a000*/  FMUL.FTZ R179, R138, UR4 ;  /* 0x000000048ab37c20 */ /* 0x000fe20008410000 */
[----:B------:R-:W-:Y:S01]  /*a010*/  FMNMX.FTZ R0, R111, R0, !PT ;  /* 0x000000006f007209 */ /* 0x000fe20007810000 */
[----:B------:R-:W1:Y:S03]  /*a020*/  SHFL.BFLY PT, R139, R136, 0x2, 0x1f ;  /* 0x0c401f00888b7f89 */ /* 0x000e6600000e0000 */
[----:B------:R-:W-:Y:S05]  /*a030*/  FSEL R179, R179, RZ, P1 ;  /* 0x000000ffb3b37208 */ /* 0x000fea0000800000 */
[----:B------:R2:W-:Y:S01]  /*a040*/  STL [R1+0x2c], R211 ;  /* 0x00002cd301007387 */ /* 0x0005e20000100800 */
[----:B------:R-:W-:Y:S03]  /*a050*/  FMNMX.FTZ R0, R122, R0, !PT ;  /* 0x000000007a007209 */ /* 0x000fe60007810000 */
[----:B------:R4:W-:Y:S01]  /*a060*/  STL [R1+0x28], R210 ;  /* 0x000028d201007387 */ /* 0x0009e20000100800 */
[----:B------:R-:W-:Y:S01]  /*a070*/  FMNMX.FTZ R0, R123, R0, !PT ;  /* 0x000000007b007209 */ /* 0x000fe20007810000 */
[--C-:B------:R-:W-:Y:S01]  /*a080*/  FFMA.FTZ R16, R16, UR4, -R179.reuse ;  /* 0x0000000410107c23 */ /* 0x100fe200080108b3 */
[--C-:B------:R-:W-:Y:S01]  /*a090*/  FFMA.FTZ R17, R17, UR4, -R179.reuse ;  /* 0x0000000411117c23 */ /* 0x100fe200080108b3 */
[----:B------:R-:W-:Y:S01]  /*a0a0*/  STL [R1+0x58], R221 ;  /* 0x000058dd01007387 */ /* 0x000fe20000100800 */
[----:B------:R-:W-:Y:S01]  /*a0b0*/  FMNMX.FTZ R0, R126, R0, !PT ;  /* 0x000000007e007209 */ /* 0x000fe20007810000 */
[----:B------:R2:W-:Y:S01]  /*a0c0*/  MUFU.EX2 R199, R16 ;  /* 0x0000001000c77308 */ /* 0x0005e20000000800 */
[--C-:B------:R-:W-:Y:S01]  /*a0d0*/  FFMA.FTZ R64, R64, UR4, -R179.reuse ;  /* 0x0000000440407c23 */ /* 0x100fe200080108b3 */
[--C-:B------:R-:W-:Y:S01]  /*a0e0*/  FFMA.FTZ R65, R65, UR4, -R179.reuse ;  /* 0x0000000441417c23 */ /* 0x100fe200080108b3 */
[----:B------:R-:W-:Y:S01]  /*a0f0*/  FMNMX.FTZ R0, R127, R0, !PT ;  /* 0x000000007f007209 */ /* 0x000fe20007810000 */
[--C-:B------:R-:W-:Y:S01]  /*a100*/  FFMA.FTZ R84, R84, UR4, -R179.reuse ;  /* 0x0000000454547c23 */ /* 0x100fe200080108b3 */
[--C-:B------:R-:W-:Y:S01]  /*a110*/  FFMA.FTZ R85, R85, UR4, -R179.reuse ;  /* 0x0000000455557c23 */ /* 0x100fe200080108b3 */
[--C-:B------:R-:W-:Y:S01]  /*a120*/  FFMA.FTZ R4, R4, UR4, -R179.reuse ;  /* 0x0000000404047c23 */ /* 0x100fe200080108b3 */
[--C-:B------:R-:W-:Y:S01]  /*a130*/  FFMA.FTZ R20, R20, UR4, -R179.reuse ;  /* 0x0000000414147c23 */ /* 0x100fe200080108b3 */
[----:B------:R-:W4:Y:S02]  /*a140*/  SHFL.BFLY PT, R2, R0, 0x2, 0x1f ;  /* 0x0c401f0000027f89 */ /* 0x000f2400000e0000 */
[----:B---3--:R-:W-:Y:S01]  /*a150*/  MUFU.EX2 R214, R17 ;  /* 0x0000001100d67308 */ /* 0x008fe20000000800 */
[----:B-1----:R-:W-:Y:S01]  /*a160*/  FMNMX.FTZ R136, R136, R139, !PT ;  /* 0x0000008b88887209 */ /* 0x002fe20007810000 */
[--C-:B------:R-:W-:Y:S04]  /*a170*/  FFMA.FTZ R21, R21, UR4, -R179.reuse ;  /* 0x0000000415157c23 */ /* 0x100fe800080108b3 */
[----:B------:R-:W1:Y:S01]  /*a180*/  SHFL.BFLY PT, R135, R137, 0x1, 0x1f ;  /* 0x0c201f0089877f89 */ /* 0x000e6200000e0000 */
[--C-:B------:R-:W-:Y:S01]  /*a190*/  FFMA.FTZ R37, R37, UR4, -R179.reuse ;  /* 0x0000000425257c23 */ /* 0x100fe200080108b3 */
[--C-:B------:R-:W-:Y:S01]  /*a1a0*/  FFMA.FTZ R48, R48, UR4, -R179.reuse ;  /* 0x0000000430307c23 */ /* 0x100fe200080108b3 */
[--C-:B------:R-:W-:Y:S01]  /*a1b0*/  FFMA.FTZ R96, R96, UR4, -R179.reuse ;  /* 0x0000000460607c23 */ /* 0x100fe200080108b3 */
[--C-:B------:R-:W-:Y:S04]  /*a1c0*/  FFMA.FTZ R49, R49, UR4, -R179.reuse ;  /* 0x0000000431317c23 */ /* 0x100fe800080108b3 */
[----:B--2---:R-:W2:Y:S01]  /*a1d0*/  SHFL.BFLY PT, R16, R136, 0x1, 0x1f ;  /* 0x0c201f0088107f89 */ /* 0x004ea200000e0000 */
        /* <DEDUP_REMOVED lines=8> */
[----:B----4-:R-:W-:Y:S01]  /*a260*/  MUFU.EX2 R210, R65 ;  /* 0x0000004100d27308 */ /* 0x010fe20000000800 */
[--C-:B------:R-:W-:Y:S01]  /*a270*/  FFMA.FTZ R81, R81, UR4, -R179.reuse ;  /* 0x0000000451517c23 */ /* 0x100fe200080108b3 */
[--C-:B------:R-:W-:Y:S01]  /*a280*/  FFMA.FTZ R5, R5, UR4, -R179.reuse ;  /* 0x0000000405057c23 */ /* 0x100fe200080108b3 */
[--C-:B------:R-:W-:Y:S01]  /*a290*/  FFMA.FTZ R32, R32, UR4, -R179.reuse ;  /* 0x0000000420207c23 */ /* 0x100fe200080108b3 */
[--C-:B------:R-:W-:Y:S01]  /*a2a0*/  FFMA.FTZ R33, R33, UR4, -R179.reuse ;  /* 0x0000000421217c23 */ /* 0x100fe200080108b3 */
[--C-:B------:R-:W-:Y:S01]  /*a2b0*/  FFMA.FTZ R112, R112, UR4, -R179.reuse ;  /* 0x0000000470707c23 */ /* 0x100fe200080108b3 */
[----:B------:R-:W-:Y:S01]  /*a2c0*/  FMNMX.FTZ R0, R0, R2, !PT ;  /* 0x0000000200007209 */ /* 0x000fe20007810000 */
[--C-:B------:R-:W-:Y:S03]  /*a2d0*/  FFMA.FTZ R113, R113, UR4, -R179.reuse ;  /* 0x0000000471717c23 */ /* 0x100fe600080108b3 */
[----:B------:R3:W-:Y:S01]  /*a2e0*/  MUFU.EX2 R200, R4 ;  /* 0x0000000400c87308 */ /* 0x0007e20000000800 */
[--C-:B------:R-:W-:Y:S01]  /*a2f0*/  FFMA.FTZ R100, R100, UR4, -R179.reuse ;  /* 0x0000000464647c23 */ /* 0x100fe200080108b3 */
[----:B-1----:R-:W-:Y:S01]  /*a300*/  FMNMX.FTZ R137, R137, R135, !PT ;  /* 0x0000008789897209 */ /* 0x002fe20007810000 */
[----:B------:R-:W1:Y:S01]  /*a310*/  SHFL.BFLY PT, R2, R0, 0x1, 0x1f ;  /* 0x0c201f0000027f89 */ /* 0x000e6200000e0000 */
[--C-:B------:R-:W-:Y:S01]  /*a320*/  FFMA.FTZ R101, R101, UR4, -R179.reuse ;  /* 0x0000000465657c23 */ /* 0x100fe200080108b3 */
[--C-:B------:R-:W-:Y:S01]  /*a330*/  FFMA.FTZ R128, R128, UR4, -R179.reuse ;  /* 0x0000000480807c23 */ /* 0x100fe200080108b3 */
[C---:B------:R-:W-:Y:S01]  /*a340*/  FSETP.NEU.FTZ.AND P1, PT, R137.reuse, -INF , PT ;  /* 0xff8000008900780b */ /* 0x040fe20003f3d000 */
[----:B------:R-:W-:Y:S01]  /*a350*/  FMUL.FTZ R178, R137, UR4 ;  /* 0x0000000489b27c20 */ /* 0x000fe20008410000 */
[----:B--2---:R-:W-:Y:S02]  /*a360*/  FMNMX.FTZ R136, R136, R16, !PT ;  /* 0x0000001088887209 */ /* 0x004fe40007810000 */
[----:B------:R-:W-:Y:S01]  /*a370*/  MUFU.EX2 R245, R20 ;  /* 0x0000001400f57308 */ /* 0x000fe20000000800 */
[--C-:B------:R-:W-:Y:S01]  /*a380*/  FFMA.FTZ R129, R129, UR4, -R179.reuse ;  /* 0x0000000481817c23 */ /* 0x100fe200080108b3 */
[--C-:B------:R-:W-:Y:S01]  /*a390*/  FFMA.FTZ R116, R116, UR4, -R179.reuse ;  /* 0x0000000474747c23 */ /* 0x100fe200080108b3 */
[----:B------:R-:W-:Y:S01]  /*a3a0*/  FSEL R178, R178, RZ, P1 ;  /* 0x000000ffb2b27208 */ /* 0x000fe20000800000 */
[C---:B------:R-:W-:Y:S01]  /*a3b0*/  FMUL.FTZ R177, R136.reuse, UR4 ;  /* 0x0000000488b17c20 */ /* 0x040fe20008410000 */
[----:B------:R-:W-:Y:S01]  /*a3c0*/  FSETP.NEU.FTZ.AND P1, PT, R136, -INF , PT ;  /* 0xff8000008800780b */ /* 0x000fe20003f3d000 */
[----:B------:R-:W-:Y:S01]  /*a3d0*/  FFMA.FTZ R179, R117, UR4, -R179 ;  /* 0x0000000475b37c23 */ /* 0x000fe200080108b3 */
[----:B---3--:R-:W-:Y:S01]  /*a3e0*/  LOP3.LUT R4, R223, UR33, R192, 0x96, !PT ;  /* 0x00000021df047c12 */ /* 0x008fe2000f8e96c0 */
[--C-:B------:R-:W-:Y:S01]  /*a3f0*/  FFMA.FTZ R6, R6, UR4, -R178.reuse ;  /* 0x0000000406067c23 */ /* 0x100fe200080108b2 */
[----:B------:R-:W-:Y:S01]  /*a400*/  FSEL R177, R177, RZ, P1 ;  /* 0x000000ffb1b17208 */ /* 0x000fe20000800000 */
[--C-:B------:R-:W-:Y:S01]  /*a410*/  FFMA.FTZ R7, R7, UR4, -R178.reuse ;  /* 0x0000000407077c23 */ /* 0x100fe200080108b2 */
[--C-:B------:R-:W-:Y:S01]  /*a420*/  FFMA.FTZ R18, R18, UR4, -R178.reuse ;  /* 0x0000000412127c23 */ /* 0x100fe200080108b2 */
[----:B------:R-:W-:Y:S01]  /*a430*/  MUFU.EX2 R235, R6 ;  /* 0x0000000600eb7308 */ /* 0x000fe20000000800 */
[--C-:B------:R-:W-:Y:S01]  /*a440*/  FFMA.FTZ R19, R19, UR4, -R178.reuse ;  /* 0x0000000413137c23 */ /* 0x100fe200080108b2 */
[--C-:B------:R-:W-:Y:S01]  /*a450*/  FFMA.FTZ R8, R8, UR4, -R177.reuse ;  /* 0x0000000408087c23 */ /* 0x100fe200080108b1 */
[--C-:B------:R-:W-:Y:S01]  /*a460*/  FFMA.FTZ R9, R9, UR4, -R177.reuse ;  /* 0x0000000409097c23 */ /* 0x100fe200080108b1 */
[--C-:B------:R-:W-:Y:S01]  /*a470*/  FFMA.FTZ R12, R12, UR4, -R177.reuse ;  /* 0x000000040c0c7c23 */ /* 0x100fe200080108b1 */
[----:B-1----:R-:W-:Y:S01]  /*a480*/  FMNMX.FTZ R135, R0, R2, !PT ;  /* 0x0000000200877209 */ /* 0x002fe20007810000 */
[--C-:B------:R-:W-:Y:S01]  /*a490*/  FFMA.FTZ R40, R40, UR4, -R177.reuse ;  /* 0x0000000428287c23 */ /* 0x100fe200080108b1 */
[--C-:B------:R-:W-:Y:S03]  /*a4a0*/  FFMA.FTZ R45, R45, UR4, -R177.reuse ;  /* 0x000000042d2d7c23 */ /* 0x100fe600080108b1 */
[----:B------:R1:W-:Y:S01]  /*a4b0*/  MUFU.EX2 R194, R8 ;  /* 0x0000000800c27308 */ /* 0x0003e20000000800 */
[C---:B------:R-:W-:Y:S01]  /*a4c0*/  FSETP.NEU.FTZ.AND P1, PT, R135.reuse, -INF , PT ;  /* 0xff8000008700780b */ /* 0x040fe20003f3d000 */
[----:B------:R-:W-:Y:S01]  /*a4d0*/  FMUL.FTZ R176, R135, UR4 ;  /* 0x0000000487b07c20 */ /* 0x000fe20008410000 */
[--C-:B------:R-:W-:Y:S01]  /*a4e0*/  FFMA.FTZ R51, R51, UR4, -R178.reuse ;  /* 0x0000000433337c23 */ /* 0x100fe200080108b2 */
[--C-:B------:R-:W-:Y:S01]  /*a4f0*/  FFMA.FTZ R44, R44, UR4, -R177.reuse ;  /* 0x000000042c2c7c23 */ /* 0x100fe200080108b1 */
[--C-:B------:R-:W-:Y:S01]  /*a500*/  FFMA.FTZ R67, R67, UR4, -R178.reuse ;  /* 0x0000000443437c23 */ /* 0x100fe200080108b2 */
[--C-:B------:R-:W-:Y:S01]  /*a510*/  FFMA.FTZ R39, R39, UR4, -R178.reuse ;  /* 0x0000000427277c23 */ /* 0x100fe200080108b2 */
[----:B------:R-:W-:Y:S03]  /*a520*/  FSEL R176, R176, RZ, P1 ;  /* 0x000000ffb0b07208 */ /* 0x000fe60000800000 */
[----:B------:R2:W-:Y:S01]  /*a530*/  MUFU.EX2 R247, R9 ;  /* 0x0000000900f77308 */ /* 0x0005e20000000800 */
[--C-:B------:R-:W-:Y:S01]  /*a540*/  FFMA.FTZ R86, R86, UR4, -R178.reuse ;  /* 0x0000000456567c23 */ /* 0x100fe200080108b2 */
[--C-:B------:R-:W-:Y:S01]  /*a550*/  FFMA.FTZ R25, R25, UR4, -R177.reuse ;  /* 0x0000000419197c23 */ /* 0x100fe200080108b1 */
[----:B------:R-:W-:Y:S01]  /*a560*/  FFMA.FTZ R22, R22, UR4, -R178 ;  /* 0x0000000416167c23 */ /* 0x000fe200080108b2 */
[--C-:B------:R-:W-:Y:S01]  /*a570*/  FFMA.FTZ R11, R11, UR4, -R176.reuse ;  /* 0x000000040b0b7c23 */ /* 0x100fe200080108b0 */
[--C-:B------:R-:W-:Y:S01]  /*a580*/  FFMA.FTZ R14, R14, UR4, -R176.reuse ;  /* 0x000000040e0e7c23 */ /* 0x100fe200080108b0 */
[--C-:B------:R-:W-:Y:S01]  /*a590*/  FFMA.FTZ R15, R15, UR4, -R176.reuse ;  /* 0x000000040f0f7c23 */ /* 0x100fe200080108b0 */
[----:B------:R-:W-:Y:S03]  /*a5a0*/  FFMA.FTZ R27, R27, UR4, -R176 ;  /* 0x000000041b1b7c23 */ /* 0x000fe600080108b0 */
[----:B------:R3:W-:Y:S01]  /*a5b0*/  MUFU.EX2 R246, R5 ;  /* 0x0000000500f67308 */ /* 0x0007e20000000800 */
[----:B-1----:R-:W-:Y:S01]  /*a5c0*/  LOP3.LUT R8, R229, UR26, R222, 0x96, !PT ;  /* 0x0000001ae5087c12 */ /* 0x002fe2000f8e96de */
[--C-:B------:R-:W-:Y:S01]  /*a5d0*/  FFMA.FTZ R10, R10, UR4, -R176.reuse ;  /* 0x000000040a0a7c23 */ /* 0x100fe200080108b0 */
[--C-:B------:R-:W-:Y:S01]  /*a5e0*/  FFMA.FTZ R13, R13, UR4, -R177.reuse ;  /* 0x000000040d0d7c23 */ /* 0x100fe200080108b1 */
[----:B------:R-:W-:Y:S02]  /*a5f0*/  VIADD R0, R192, 0x1 ;  /* 0x00000001c0007836 */ /* 0x000fe40000000000 */
[--C-:B------:R-:W-:Y:S01]  /*a600*/  FFMA.FTZ R46, R46, UR4, -R176.reuse ;  /* 0x000000042e2e7c23 */ /* 0x100fe200080108b0 */
[--C-:B------:R-:W-:Y:S01]  /*a610*/  FFMA.FTZ R47, R47, UR4, -R176.reuse ;  /* 0x000000042f2f7c23 */ /* 0x100fe200080108b0 */
[----:B------:R-:W-:Y:S02]  /*a620*/  FFMA.FTZ R58, R58, UR4, -R176 ;  /* 0x000000043a3a7c23 */ /* 0x000fe400080108b0 */
[----:B------:R1:W-:Y:S01]  /*a630*/  MUFU.EX2 R224, R7 ;  /* 0x0000000700e07308 */ /* 0x0003e20000000800 */
[----:B------:R-:W-:Y:S01]  /*a640*/  LOP3.LUT R0, R223, UR33, R0, 0x96, !PT ;  /* 0x00000021df007c12 */ /* 0x000fe2000f8e9600 */
[----:B--2---:R-:W-:Y:S04]  /*a650*/  IMAD.WIDE.U32 R8, R8, -0x326172a9, RZ ;  /* 0xcd9e8d5708087825 */ /* 0x004fe800078e00ff */
[--C-:B------:R-:W-:Y:S01]  /*a660*/  FFMA.FTZ R34, R34, UR4, -R178.reuse ;  /* 0x0000000422227c23 */ /* 0x100fe200080108b2 */
[----:B------:R-:W-:Y:S01]  /*a670*/  FFMA.FTZ R23, R23, UR4, -R178 ;  /* 0x0000000417177c23 */ /* 0x000fe200080108b2 */
[--C-:B------:R-:W-:Y:S01]  /*a680*/  FFMA.FTZ R24, R24, UR4, -R177.reuse ;  /* 0x0000000418187c23 */ /* 0x100fe200080108b1 */
[--C-:B------:R-:W-:Y:S01]  /*a690*/  FFMA.FTZ R29, R29, UR4, -R177.reuse ;  /* 0x000000041d1d7c23 */ /* 0x100fe200080108b1 */
[----:B------:R-:W-:Y:S01]  /*a6a0*/  MUFU.EX2 R217, R18 ;  /* 0x0000001200d97308 */ /* 0x000fe20000000800 */
[----:B---3--:R-:W-:Y:S04]  /*a6b0*/  IMAD.WIDE.U32 R4, R4, -0x326172a9, RZ ;  /* 0xcd9e8d5704047825 */ /* 0x008fe800078e00ff */
[--C-:B------:R-:W-:Y:S01]  /*a6c0*/  FFMA.FTZ R28, R28, UR4, -R177.reuse ;  /* 0x000000041c1c7c23 */ /* 0x100fe200080108b1 */
[--C-:B------:R-:W-:Y:S01]  /*a6d0*/  FFMA.FTZ R26, R26, UR4, -R176.reuse ;  /* 0x000000041a1a7c23 */ /* 0x100fe200080108b0 */
[----:B------:R-:W-:Y:S01]  /*a6e0*/  FFMA.FTZ R42, R42, UR4, -R176 ;  /* 0x000000042a2a7c23 */ /* 0x000fe200080108b0 */
[----:B------:R-:W-:Y:S01]  /*a6f0*/  LOP3.LUT R2, R5, UR27, R232, 0x96, !PT ;  /* 0x0000001b05027c12 */ /* 0x000fe2000f8e96e8 */
[----:B------:R-:W-:Y:S01]  /*a700*/  FFMA.FTZ R38, R38, UR4, -R178 ;  /* 0x0000000426267c23 */ /* 0x000fe200080108b2 */
[----:B------:R-:W-:Y:S01]  /*a710*/  LOP3.LUT R16, R9, UR25, R4, 0x96, !PT ;  /* 0x0000001909107c12 */ /* 0x000fe2000f8e9604 */
[----:B------:R2:W-:Y:S01]  /*a720*/  MUFU.EX2 R220, R19 ;  /* 0x0000001300dc7308 */ /* 0x0005e20000000800 */
[----:B-1----:R-:W-:Y:S01]  /*a730*/  LOP3.LUT R7, R5, UR27, R230, 0x96, !PT ;  /* 0x0000001b05077c12 */ /* 0x002fe2000f8e96e6 */
[--C-:B------:R-:W-:Y:S01]  /*a740*/  FFMA.FTZ R41, R41, UR4, -R177.reuse ;  /* 0x0000000429297c23 */ /* 0x100fe200080108b1 */
[----:B------:R-:W-:Y:S01]  /*a750*/  LOP3.LUT R6, R181, UR25, R4, 0x96, !PT ;  /* 0x00000019b5067c12 */ /* 0x000fe2000f8e9604 */
[----:B------:R-:W-:Y:S04]  /*a760*/  IMAD.WIDE.U32 R4, R2, -0x2daee0ad, RZ ;  /* 0xd2511f5302047825 */ /* 0x000fe800078e00ff */
[----:B------:R-:W-:Y:S01]  /*a770*/  FFMA.FTZ R43, R43, UR4, -R176 ;  /* 0x000000042b2b7c23 */ /* 0x000fe200080108b0 */
[----:B------:R-:W-:Y:S01]  /*a780*/  FFMA.FTZ R50, R50, UR4, -R178 ;  /* 0x0000000432327c23 */ /* 0x000fe200080108b2 */
[----:B------:R-:W-:Y:S01]  /*a790*/  MUFU.EX2 R216, R12 ;  /* 0x0000000c00d87308 */ /* 0x000fe20000000800 */
[----:B------:R-:W-:Y:S01]  /*a7a0*/  LOP3.LUT R139, R5, UR24, R228, 0x96, !PT ;  /* 0x00000018058b7c12 */ /* 0x000fe2000f8e96e4 */
[----:B------:R-:W-:Y:S04]  /*a7b0*/  IMAD.WIDE.U32 R16, R16, -0x2daee0ad, RZ ;  /* 0xd2511f5310107825 */ /* 0x000fe800078e00ff */
[----:B------:R-:W-:Y:S01]  /*a7c0*/  FFMA.FTZ R54, R54, UR4, -R178 ;  /* 0x0000000436367c23 */ /* 0x000fe200080108b2 */
[--C-:B------:R-:W-:Y:S01]  /*a7d0*/  FFMA.FTZ R56, R56, UR4, -R177.reuse ;  /* 0x0000000438387c23 */ /* 0x100fe200080108b1 */
[--C-:B------:R-:W-:Y:S01]  /*a7e0*/  FFMA.FTZ R61, R61, UR4, -R177.reuse ;  /* 0x000000043d3d7c23 */ /* 0x100fe200080108b1 */
[----:B------:R-:W-:Y:S01]  /*a7f0*/  LOP3.LUT R172, R17, UR22, R4, 0x96, !PT ;  /* 0x0000001611ac7c12 */ /* 0x000fe2000f8e9604 */
[----:B------:R1:W-:Y:S01]  /*a800*/  MUFU.EX2 R198, R10 ;  /* 0x0000000a00c67308 */ /* 0x0003e20000000800 */
[----:B--2---:R-:W-:Y:S04]  /*a810*/  IMAD.WIDE.U32 R18, R0, -0x326172a9, RZ ;  /* 0xcd9e8d5700127825 */ /* 0x004fe800078e00ff */
[--C-:B------:R-:W-:Y:S01]  /*a820*/  FFMA.FTZ R87, R87, UR4, -R178.reuse ;  /* 0x0000000457577c23 */ /* 0x100fe200080108b2 */
[--C-:B------:R-:W-:Y:S01]  /*a830*/  FFMA.FTZ R76, R76, UR4, -R177.reuse ;  /* 0x000000044c4c7c23 */ /* 0x100fe200080108b1 */
[----:B------:R-:W-:Y:S01]  /*a840*/  FFMA.FTZ R82, R82, UR4, -R178 ;  /* 0x0000000452527c23 */ /* 0x000fe200080108b2 */
[C---:B------:R-:W-:Y:S01]  /*a850*/  LOP3.LUT R0, R19.reuse, UR27, R230, 0x96, !PT ;  /* 0x0000001b13007c12 */ /* 0x040fe2000f8e96e6 */
[----:B------:R-:W-:Y:S01]  /*a860*/  FFMA.FTZ R98, R98, UR4, -R178 ;  /* 0x0000000462627c23 */ /* 0x000fe200080108b2 */
[----:B------:R-:W-:Y:S01]  /*a870*/  LOP3.LUT R19, R19, UR27, R232, 0x96, !PT ;  /* 0x0000001b13137c12 */ /* 0x000fe2000f8e96e8 */
[----:B------:R2:W-:Y:S01]  /*a880*/  MUFU.EX2 R244, R13 ;  /* 0x0000000d00f47308 */ /* 0x0005e20000000800 */
[--C-:B------:R-:W-:Y:S01]  /*a890*/  FFMA.FTZ R99, R99, UR4, -R178.reuse ;  /* 0x0000000463637c23 */ /* 0x100fe200080108b2 */
[--C-:B------:R-:W-:Y:S01]  /*a8a0*/  FFMA.FTZ R72, R72, UR4, -R177.reuse ;  /* 0x0000000448487c23 */ /* 0x100fe200080108b1 */
[----:B------:R-:W-:Y:S01]  /*a8b0*/  FFMA.FTZ R70, R70, UR4, -R178 ;  /* 0x0000000446467c23 */ /* 0x000fe200080108b2 */
[--C-:B------:R-:W-:Y:S01]  /*a8c0*/  FFMA.FTZ R31, R31, UR4, -R176.reuse ;  /* 0x000000041f1f7c23 */ /* 0x100fe200080108b0 */
[----:B------:R-:W-:Y:S01]  /*a8d0*/  FFMA.FTZ R30, R30, UR4, -R176 ;  /* 0x000000041e1e7c23 */ /* 0x000fe200080108b0 */
[--C-:B------:R-:W-:Y:S01]  /*a8e0*/  FFMA.FTZ R55, R55, UR4, -R178.reuse ;  /* 0x0000000437377c23 */ /* 0x100fe200080108b2 */
[----:B------:R-:W-:Y:S01]  /*a8f0*/  FFMA.FTZ R66, R66, UR4, -R178 ;  /* 0x0000000442427c23 */ /* 0x000fe200080108b2 */
[--C-:B-1----:R-:W-:Y:S02]  /*a900*/  LOP3.LUT R10, R181, UR25, R18.reuse, 0x96, !PT ;  /* 0x00000019b50a7c12 */ /* 0x102fe4000f8e9612 */
[----:B------:R1:W-:Y:S01]  /*a910*/  MUFU.EX2 R219, R11 ;  /* 0x0000000b00db7308 */ /* 0x0003e20000000800 */
[----:B------:R-:W-:Y:S01]  /*a920*/  LOP3.LUT R18, R9, UR25, R18, 0x96, !PT ;  /* 0x0000001909127c12 */ /* 0x000fe2000f8e9612 */
[----:B------:R-:W-:Y:S04]  /*a930*/  IMAD.WIDE.U32 R4, R7, -0x2daee0ad, RZ ;  /* 0xd2511f5307047825 */ /* 0x000fe800078e00ff */
[----:B------:R-:W-:Y:S01]  /*a940*/  FFMA.FTZ R59, R59, UR4, -R176 ;  /* 0x000000043b3b7c23 */ /* 0x000fe200080108b0 */
[--C-:B------:R-:W-:Y:S01]  /*a950*/  FFMA.FTZ R60, R60, UR4, -R177.reuse ;  /* 0x000000043c3c7c23 */ /* 0x100fe200080108b1 */
[----:B------:R-:W-:Y:S01]  /*a960*/  IMAD.WIDE.U32 R174, R0, -0x2daee0ad, RZ ;  /* 0xd2511f5300ae7825 */ /* 0x000fe200078e00ff */
[--C-:B------:R-:W-:Y:S01]  /*a970*/  LOP3.LUT R2, R5, UR24, R226.reuse, 0x96, !PT ;  /* 0x0000001805027c12 */ /* 0x100fe2000f8e96e2 */
[----:B------:R-:W-:Y:S02]  /*a980*/  MUFU.EX2 R218, R14 ;  /* 0x0000000e00da7308 */ /* 0x000fe40000000800 */
[--C-:B------:R-:W-:Y:S01]  /*a990*/  FFMA.FTZ R57, R57, UR4, -R177.reuse ;  /* 0x0000000439397c23 */ /* 0x100fe200080108b1 */
[----:B--2---:R-:W-:Y:S01]  /*a9a0*/  IMAD.WIDE.U32 R12, R6, -0x2daee0ad, RZ ;  /* 0xd2511f53060c7825 */ /* 0x004fe200078e00ff */
[----:B------:R-:W-:Y:S03]  /*a9b0*/  LOP3.LUT R6, R175, UR24, R226, 0x96, !PT ;  /* 0x00000018af067c12 */ /* 0x000fe6000f8e96e2 */
[--C-:B------:R-:W-:Y:S01]  /*a9c0*/  FFMA.FTZ R62, R62, UR4, -R176.reuse ;  /* 0x000000043e3e7c23 */ /* 0x100fe200080108b0 */
[----:B------:R-:W-:Y:S01]  /*a9d0*/  FFMA.FTZ R63, R63, UR4, -R176 ;  /* 0x000000043f3f7c23 */ /* 0x000fe200080108b0 */
[----:B------:R-:W-:Y:S01]  /*a9e0*/  LOP3.LUT R0, R13, UR22, R4, 0x96, !PT ;  /* 0x000000160d007c12 */ /* 0x000fe2000f8e9604 */
[----:B------:R2:W-:Y:S01]  /*a9f0*/  MUFU.EX2 R236, R15 ;  /* 0x0000000f00ec7308 */ /* 0x0005e20000000800 */
[----:B-1----:R-:W-:Y:S04]  /*aa00*/  IMAD.WIDE.U32 R10, R10, -0x2daee0ad, RZ ;  /* 0xd2511f530a0a7825 */ /* 0x002fe800078e00ff */
[----:B------:R-:W-:Y:S01]  /*aa10*/  FFMA.FTZ R83, R83, UR4, -R178 ;  /* 0x0000000453537c23 */ /* 0x000fe200080108b2 */
[----:B------:R-:W-:Y:S01]  /*aa20*/  FFMA.FTZ R74, R74, UR4, -R176 ;  /* 0x000000044a4a7c23 */ /* 0x000fe200080108b0 */
[----:B------:R-:W-:Y:S01]  /*aa30*/  IMAD.WIDE.U32 R4, R139, -0x326172a9, RZ ;  /* 0xcd9e8d578b047825 */ /* 0x000fe200078e00ff */
[----:B------:R-:W-:Y:S02]  /*aa40*/  LOP3.LUT R174, R11, UR22, R174, 0x96, !PT ;  /* 0x000000160bae7c12 */ /* 0x000fe4000f8e96ae */
[----:B------:R-:W-:Y:S01]  /*aa50*/  MUFU.EX2 R243, R32 ;  /* 0x0000002000f37308 */ /* 0x000fe20000000800 */
[----:B------:R-:W-:Y:S01]  /*aa60*/  IMAD.WIDE.U32 R172, R172, -0x326172a9, RZ ;  /* 0xcd9e8d57acac7825 */ /* 0x000fe200078e00ff */
[----:B------:R-:W-:Y:S03]  /*aa70*/  LOP3.LUT R11, R5, UR23, R8, 0x96, !PT ;  /* 0x00000017050b7c12 */ /* 0x000fe6000f8e9608 */
[----:B------:R-:W-:Y:S01]  /*aa80*/  FFMA.FTZ R75, R75, UR4, -R176 ;  /* 0x000000044b4b7c23 */ /* 0x000fe200080108b0 */
[----:B------:R-:W-:Y:S01]  /*aa90*/  IMAD.WIDE.U32 R182, R19, -0x2daee0ad, RZ ;  /* 0xd2511f5313b67825 */ /* 0x000fe200078e00ff */
[----:B------:R-:W-:Y:S03]  /*aaa0*/  LOP3.LUT R17, R173, UR21, R4, 0x96, !PT ;  /* 0x00000015ad117c12 */ /* 0x000fe6000f8e9604 */
[----:B------:R1:W-:Y:S01]  /*aab0*/  MUFU.EX2 R242, R33 ;  /* 0x0000002100f27308 */ /* 0x0003e20000000800 */
[----:B------:R-:W-:Y:S01]  /*aac0*/  IMAD.WIDE.U32 R18, R18, -0x2daee0ad, RZ ;  /* 0xd2511f5312127825 */ /* 0x000fe200078e00ff */
[----:B------:R-:W-:Y:S03]  /*aad0*/  LOP3.LUT R7, R183, UR24, R228, 0x96, !PT ;  /* 0x00000018b7077c12 */ /* 0x000fe6000f8e96e4 */
[--C-:B------:R-:W-:Y:S01]  /*aae0*/  FFMA.FTZ R77, R77, UR4, -R177.reuse ;  /* 0x000000044d4d7c23 */ /* 0x100fe200080108b1 */
[----:B------:R-:W-:Y:S01]  /*aaf0*/  IMAD.WIDE.U32 R4, R2, -0x326172a9, RZ ;  /* 0xcd9e8d5702047825 */ /* 0x000fe200078e00ff */
[----:B------:R-:W-:Y:S03]  /*ab00*/  LOP3.LUT R182, R19, UR22, R182, 0x96, !PT ;  /* 0x0000001613b67c12 */ /* 0x000fe6000f8e96b6 */
[----:B------:R3:W-:Y:S01]  /*ab10*/  MUFU.EX2 R239, R34 ;  /* 0x0000002200ef7308 */ /* 0x0007e20000000800 */
[----:B--2---:R-:W-:Y:S01]  /*ab20*/  IMAD.WIDE.U32 R14, R0, -0x326172a9, RZ ;  /* 0xcd9e8d57000e7825 */ /* 0x004fe200078e00ff */
[----:B------:R-:W-:Y:S03]  /*ab30*/  LOP3.LUT R5, R5, UR23, R180, 0x96, !PT ;  /* 0x0000001705057c12 */ /* 0x000fe6000f8e96b4 */
[----:B------:R-:W-:Y:S01]  /*ab40*/  FFMA.FTZ R0, R35, UR4, -R178 ;  /* 0x0000000423007c23 */ /* 0x000fe200080108b2 */
[----:B------:R-:W-:Y:S01]  /*ab50*/  IMAD.WIDE.U32 R184, R6, -0x326172a9, RZ ;  /* 0xcd9e8d5706b87825 */ /* 0x000fe200078e00ff */
[----:B------:R-:W-:Y:S03]  /*ab60*/  LOP3.LUT R13, R15, UR21, R4, 0x96, !PT ;  /* 0x000000150f0d7c12 */ /* 0x000fe6000f8e9604 */
[----:B------:R-:W-:Y:S01]  /*ab70*/  MUFU.EX2 R221, R27 ;  /* 0x0000001b00dd7308 */ /* 0x000fe20000000800 */
[----:B-1----:R-:W-:Y:S01]  /*ab80*/  IMAD.WIDE.U32 R32, R7, -0x326172a9, RZ ;  /* 0xcd9e8d5707207825 */ /* 0x002fe200078e00ff */
[----:B------:R-:W-:Y:S03]  /*ab90*/  LOP3.LUT R15, R185, UR23, R180, 0x96, !PT ;  /* 0x00000017b90f7c12 */ /* 0x000fe6000f8e96b4 */
[----:B------:R-:W-:Y:S01]  /*aba0*/  FFMA.FTZ R78, R78, UR4, -R176 ;  /* 0x000000044e4e7c23 */ /* 0x000fe200080108b0 */
[----:B------:R-:W-:Y:S01]  /*abb0*/  IMAD.WIDE.U32 R174, R174, -0x326172a9, RZ ;  /* 0xcd9e8d57aeae7825 */ /* 0x000fe200078e00ff */
[----:B------:R-:W-:Y:S03]  /*abc0*/  LOP3.LUT R19, R33, UR23, R8, 0x96, !PT ;  /* 0x0000001721137c12 */ /* 0x000fe6000f8e9608 */
        /* <DEDUP_REMOVED lines=13> */
[----:B------:R-:W-:Y:S01]  /*aca0*/  IMAD.WIDE.U32 R32, R13, -0x2daee0ad, RZ ;  /* 0xd2511f530d207825 */ /* 0x000fe200078e00ff */
[----:B------:R-:W-:Y:S03]  /*acb0*/  LOP3.LUT R5, R17, UR18, R6, 0x96, !PT ;  /* 0x0000001211057c12 */ /* 0x000fe6000f8e9606 */
[----:B------:R-:W-:Y:S01]  /*acc0*/  FFMA.FTZ R71, R71, UR4, -R178 ;  /* 0x0000000447477c23 */ /* 0x000fe200080108b2 */
[----:B---3--:R-:W-:Y:S01]  /*acd0*/  IMAD.WIDE.U32 R34, R184, -0x2daee0ad, RZ ;  /* 0xd2511f53b8227825 */ /* 0x008fe200078e00ff */
[----:B------:R-:W-:Y:S03]  /*ace0*/  LOP3.LUT R6, R33, UR18, R4, 0x96, !PT ;  /* 0x0000001221067c12 */ /* 0x000fe6000f8e9604 */
[----:B------:R-:W-:Y:S01]  /*acf0*/  MUFU.EX2 R204, R25 ;  /* 0x0000001900cc7308 */ /* 0x000fe20000000800 */
[----:B------:R-:W-:Y:S04]  /*ad00*/  IMAD.WIDE.U32 R12, R15, -0x2daee0ad, RZ ;  /* 0xd2511f530f0c7825 */ /* 0x000fe800078e00ff */
[--C-:B------:R-:W-:Y:S01]  /*ad10*/  FFMA.FTZ R114, R114, UR4, -R178.reuse ;  /* 0x0000000472727c23 */ /* 0x100fe200080108b2 */
[----:B------:R-:W-:Y:S01]  /*ad20*/  FFMA.FTZ R115, R115, UR4, -R178 ;  /* 0x0000000473737c23 */ /* 0x000fe200080108b2 */
[----:B------:R-:W-:Y:S01]  /*ad30*/  IMAD.WIDE.U32 R184, R19, -0x2daee0ad, RZ ;  /* 0xd2511f5313b87825 */ /* 0x000fe200078e00ff */
[----:B------:R-:W-:Y:S02]  /*ad40*/  LOP3.LUT R17, R13, UR20, R10, 0x96, !PT ;  /* 0x000000140d117c12 */ /* 0x000fe4000f8e960a */
[----:B------:R-:W-:Y:S01]  /*ad50*/  LOP3.LUT R15, R35, UR18, R12, 0x96, !PT ;  /* 0x00000012230f7c12 */ /* 0x000fe2000f8e960c */
[----:B------:R-:W-:Y:S01]  /*ad60*/  IMAD.WIDE.U32 R12, R2, -0x326172a9, RZ ;  /* 0xcd9e8d57020c7825 */ /* 0x000fe200078e00ff */
[----:B------:R-:W-:Y:S01]  /*ad70*/  LOP3.LUT R173, R185, UR20, R18, 0x96, !PT ;  /* 0x00000014b9ad7c12 */ /* 0x000fe2000f8e9612 */
[----:B------:R3:W-:Y:S02]  /*ad80*/  MUFU.EX2 R237, R23 ;  /* 0x0000001700ed7308 */ /* 0x0007e40000000800 */
[----:B------:R-:W-:Y:S01]  /*ad90*/  FFMA.FTZ R102, R102, UR4, -R178 ;  /* 0x0000000466667c23 */ /* 0x000fe200080108b2 */
[----:B------:R-:W-:Y:S01]  /*ada0*/  IMAD.WIDE.U32 R6, R6, -0x326172a9, RZ ;  /* 0xcd9e8d5706067825 */ /* 0x000fe200078e00ff */
[----:B------:R-:W-:Y:S03]  /*adb0*/  LOP3.LUT R172, R13, UR19, R172, 0x96, !PT ;  /* 0x000000130dac7c12 */ /* 0x000fe6000f8e96ac */
[--C-:B------:R-:W-:Y:S01]  /*adc0*/  FFMA.FTZ R103, R103, UR4, -R178.reuse ;  /* 0x0000000467677c23 */ /* 0x100fe200080108b2 */
[----:B------:R-:W-:Y:S01]  /*add0*/  IMAD.WIDE.U32 R10, R11, -0x326172a9, RZ ;  /* 0xcd9e8d570b0a7825 */ /* 0x000fe200078e00ff */
[----:B------:R-:W-:Y:S01]  /*ade0*/  LOP3.LUT R18, R6, 0xff, RZ, 0xc0, !PT ;  /* 0x000000ff06127812 */ /* 0x000fe200078ec0ff */
[----:B------:R-:W4:Y:S02]  /*adf0*/  MUFU.EX2 R241, R22 ;  /* 0x0000001600f17308 */ /* 0x000f240000000800 */
[----:B------:R-:W-:Y:S01]  /*ae00*/  FFMA.FTZ R130, R130, UR4, -R178 ;  /* 0x0000000482827c23 */ /* 0x000fe200080108b2 */
[----:B------:R-:W-:Y:S01]  /*ae10*/  IMAD.WIDE.U32 R4, R5, -0x326172a9, RZ ;  /* 0xcd9e8d5705047825 */ /* 0x000fe200078e00ff */
[----:B------:R-:W-:Y:S02]  /*ae20*/  LOP3.LUT R13, R11, UR19, R14, 0x96, !PT ;  /* 0x000000130b0d7c12 */ /* 0x000fe4000f8e960e */
[----:B-1----:R-:W-:Y:S01]  /*ae30*/  LOP3.LUT R0, R7, UR29, R10, 0x96, !PT ;  /* 0x0000001d07007c12 */ /* 0x002fe2000f8e960a */
[----:B------:R-:W-:Y:S01]  /*ae40*/  FFMA.FTZ R131, R131, UR4, -R178 ;  /* 0x0000000483837c23 */ /* 0x000fe200080108b2 */
[----:B------:R-:W-:Y:S02]  /*ae50*/  LOP3.LUT R12, R5, UR29, R12, 0x96, !PT ;  /* 0x0000001d050c7c12 */ /* 0x000fe4000f8e960c */
[----:B------:R-:W-:Y:S01]  /*ae60*/  MUFU.EX2 R196, R24 ;  /* 0x0000001800c47308 */ /* 0x000fe20000000800 */
[----:B------:R-:W-:Y:S01]  /*ae70*/  LOP3.LUT R2, R4, 0xffff, RZ, 0xc0, !PT ;  /* 0x0000ffff04027812 */ /* 0x000fe200078ec0ff */
[--C-:B------:R-:W-:Y:S01]  /*ae80*/  FFMA.FTZ R118, R118, UR4, -R178.reuse ;  /* 0x0000000476767c23 */ /* 0x100fe200080108b2 */
[----:B------:R-:W-:Y:S01]  /*ae90*/  LOP3.LUT R20, R4, 0xff, RZ, 0xc0, !PT ;  /* 0x000000ff04147812 */ /* 0x000fe200078ec0ff */
[----:B------:R-:W-:Y:S01]  /*aea0*/  FFMA.FTZ R178, R119, UR4, -R178 ;  /* 0x0000000477b27c23 */ /* 0x000fe200080108b2 */
[--C-:B------:R-:W-:Y:S01]  /*aeb0*/  SHF.R.U32.HI R19, RZ, 0x10, R4.reuse ;  /* 0x00000010ff137819 */ /* 0x100fe20000011604 */
[--C-:B------:R-:W-:Y:S01]  /*aec0*/  FFMA.FTZ R88, R88, UR4, -R177.reuse ;  /* 0x0000000458587c23 */ /* 0x100fe200080108b1 */
[----:B--2---:R-:W-:Y:S01]  /*aed0*/  SHF.R.U32.HI R21, RZ, 0x18, R4 ;  /* 0x00000018ff157819 */ /* 0x004fe20000011604 */
[----:B------:R-:W-:Y:S01]  /*aee0*/  IMAD.WIDE.U32 R10, R17, -0x326172a9, RZ ;  /* 0xcd9e8d57110a7825 */ /* 0x000fe200078e00ff */
[----:B------:R-:W-:Y:S01]  /*aef0*/  LOP3.LUT R14, R6, 0xffff, RZ, 0xc0, !PT ;  /* 0x0000ffff060e7812 */ /* 0x000fe200078ec0ff */
[----:B------:R4:W-:Y:S01]  /*af00*/  MUFU.EX2 R212, R45 ;  /* 0x0000002d00d47308 */ /* 0x0009e20000000800 */
[--C-:B------:R-:W-:Y:S01]  /*af10*/  SHF.R.U32.HI R17, RZ, 0x18, R6.reuse ;  /* 0x00000018ff117819 */ /* 0x100fe20000011606 */
[----:B------:R-:W-:Y:S01]  /*af20*/  IMAD.WIDE.U32 R4, R15, -0x326172a9, RZ ;  /* 0xcd9e8d570f047825 */ /* 0x000fe200078e00ff */
[----:B------:R-:W-:Y:S02]  /*af30*/  SHF.R.U32.HI R15, RZ, 0x10, R6 ;  /* 0x00000010ff0f7819 */ /* 0x000fe40000011606 */
[----:B------:R-:W-:Y:S01]  /*af40*/  LOP3.LUT R174, R11, UR19, R174, 0x96, !PT ;  /* 0x000000130bae7c12 */ /* 0x000fe2000f8e96ae */
[----:B------:R-:W-:Y:S01]  /*af50*/  IMAD.WIDE.U32 R6, R172, -0x2daee0ad, RZ ;  /* 0xd2511f53ac067825 */ /* 0x000fe200078e00ff */
[----:B------:R-:W-:Y:S03]  /*af60*/  LOP3.LUT R11, R5, UR29, R10, 0x96, !PT ;  /* 0x0000001d050b7c12 */ /* 0x000fe6000f8e960a */
[----:B------:R-:W-:Y:S01]  /*af70*/  MUFU.EX2 R213, R51 ;  /* 0x0000003300d57308 */ /* 0x000fe20000000800 */
[----:B------:R-:W-:Y:S01]  /*af80*/  LOP3.LUT R139, R4, 0xffff, RZ, 0xc0, !PT ;  /* 0x0000ffff048b7812 */ /* 0x000fe200078ec0ff */
[----:B------:R-:W-:Y:S01]  /*af90*/  FFMA.FTZ R89, R89, UR4, -R177 ;  /* 0x0000000459597c23 */ /* 0x000fe200080108b1 */
[----:B------:R-:W-:Y:S01]  /*afa0*/  SHF.R.U32.HI R175, RZ, 0x10, R4 ;  /* 0x00000010ffaf7819 */ /* 0x000fe20000011604 */
[--C-:B------:R-:W-:Y:S01]  /*afb0*/  FFMA.FTZ R90, R90, UR4, -R176.reuse ;  /* 0x000000045a5a7c23 */ /* 0x100fe200080108b0 */
[----:B------:R-:W-:Y:S01]  /*afc0*/  LOP3.LUT R183, R4, 0xff, RZ, 0xc0, !PT ;  /* 0x000000ff04b77812 */ /* 0x000fe200078ec0ff */
[----:B------:R-:W-:Y:S01]  /*afd0*/  FFMA.FTZ R91, R91, UR4, -R176 ;  /* 0x000000045b5b7c23 */ /* 0x000fe200080108b0 */
[----:B------:R-:W-:Y:S01]  /*afe0*/  SHF.R.U32.HI R172, RZ, 0x18, R4 ;  /* 0x00000018ffac7819 */ /* 0x000fe20000011604 */
[----:B------:R-:W-:Y:S01]  /*aff0*/  IMAD.WIDE.U32 R4, R13, -0x2daee0ad, RZ ;  /* 0xd2511f530d047825 */ /* 0x000fe200078e00ff */
[----:B------:R-:W-:Y:S01]  /*b000*/  SHF.R.U32.HI R2, RZ, 0x8, R2 ;  /* 0x00000008ff027819 */ /* 0x000fe20000011602 */
[----:B------:R-:W-:Y:S01]  /*b010*/  MUFU.EX2 R206, R28 ;  /* 0x0000001c00ce7308 */ /* 0x000fe20000000800 */
[----:B---3--:R-:W-:Y:S01]  /*b020*/  LOP3.LUT R23, R6, 0xffff, RZ, 0xc0, !PT ;  /* 0x0000ffff06177812 */ /* 0x008fe200078ec0ff */
[----:B----4-:R-:W-:Y:S01]  /*b030*/  IMAD.MOV.U32 R45, RZ, RZ, R241 ;  /* 0x000000ffff2d7224 */ /* 0x010fe200078e00f1 */
[--C-:B------:R-:W-:Y:S01]  /*b040*/  SHF.R.U32.HI R33, RZ, 0x10, R6.reuse ;  /* 0x00000010ff217819 */ /* 0x100fe20000011606 */
[--C-:B------:R-:W-:Y:S01]  /*b050*/  FFMA.FTZ R92, R92, UR4, -R177.reuse ;  /* 0x000000045c5c7c23 */ /* 0x100fe200080108b1 */
[----:B------:R-:W-:Y:S01]  /*b060*/  LOP3.LUT R35, R6, 0xff, RZ, 0xc0, !PT ;  /* 0x000000ff06237812 */ /* 0x000fe200078ec0ff */
[--C-:B------:R-:W-:Y:S01]  /*b070*/  FFMA.FTZ R93, R93, UR4, -R177.reuse ;  /* 0x000000045d5d7c23 */ /* 0x100fe200080108b1 */
[----:B------:R-:W-:Y:S03]  /*b080*/  SHF.R.U32.HI R25, RZ, 0x18, R6 ;  /* 0x00000018ff197819 */ /* 0x000fe60000011606 */
[----:B------:R-:W-:Y:S01]  /*b090*/  MUFU.EX2 R193, R26 ;  /* 0x0000001a00c17308 */ /* 0x000fe20000000800 */
[----:B------:R-:W-:Y:S01]  /*b0a0*/  LOP3.LUT R10, R7, UR28, R16, 0x96, !PT ;  /* 0x0000001c070a7c12 */ /* 0x000fe2000f8e9610 */
[----:B------:R-:W-:Y:S01]  /*b0b0*/  FFMA.FTZ R94, R94, UR4, -R176 ;  /* 0x000000045e5e7c23 */ /* 0x000fe200080108b0 */
[----:B------:R-:W-:Y:S01]  /*b0c0*/  LOP3.LUT R6, R5, UR28, R32, 0x96, !PT ;  /* 0x0000001c05067c12 */ /* 0x000fe2000f8e9620 */
[--C-:B------:R-:W-:Y:S01]  /*b0d0*/  FFMA.FTZ R104, R104, UR4, -R177.reuse ;  /* 0x0000000468687c23 */ /* 0x100fe200080108b1 */
[C---:B------:R-:W-:Y:S01]  /*b0e0*/  LOP3.LUT R16, R4.reuse, 0xffff, RZ, 0xc0, !PT ;  /* 0x0000ffff04107812 */ /* 0x040fe200078ec0ff */
[--C-:B------:R-:W-:Y:S01]  /*b0f0*/  FFMA.FTZ R105, R105, UR4, -R177.reuse ;  /* 0x0000000469697c23 */ /* 0x100fe200080108b1 */
[--C-:B------:R-:W-:Y:S03]  /*b100*/  SHF.R.U32.HI R22, RZ, 0x10, R4.reuse ;  /* 0x00000010ff167819 */ /* 0x100fe60000011604 */
[----:B------:R1:W-:Y:S01]  /*b110*/  MUFU.EX2 R252, R46 ;  /* 0x0000002e00fc7308 */ /* 0x0003e20000000800 */
[----:B------:R-:W-:Y:S01]  /*b120*/  LOP3.LUT R32, R4, 0xff, RZ, 0xc0, !PT ;  /* 0x000000ff04207812 */ /* 0x000fe200078ec0ff */
[----:B------:R-:W-:Y:S01]  /*b130*/  FFMA.FTZ R108, R108, UR4, -R177 ;  /* 0x000000046c6c7c23 */ /* 0x000fe200080108b1 */
[----:B------:R-:W-:Y:S01]  /*b140*/  SHF.R.U32.HI R24, RZ, 0x18, R4 ;  /* 0x00000018ff187819 */ /* 0x000fe20000011604 */
[----:B------:R-:W-:Y:S01]  /*b150*/  IMAD.WIDE.U32 R4, R174, -0x2daee0ad, RZ ;  /* 0xd2511f53ae047825 */ /* 0x000fe200078e00ff */
[----:B------:R-:W-:Y:S02]  /*b160*/  PRMT R188, R20, 0x5410, R2 ;  /* 0x0000541014bc7816 */ /* 0x000fe40000000002 */
[----:B------:R-:W-:Y:S03]  /*b170*/  LOP3.LUT R2, R15, 0xff, RZ, 0xc0, !PT ;  /* 0x000000ff0f027812 */ /* 0x000fe600078ec0ff */
[----:B------:R-:W-:Y:S01]  /*b180*/  MUFU.EX2 R207, R29 ;  /* 0x0000001d00cf7308 */ /* 0x000fe20000000800 */
[----:B------:R-:W-:Y:S01]  /*b190*/  SHF.R.U32.HI R7, RZ, 0x8, R14 ;  /* 0x00000008ff077819 */ /* 0x000fe2000001160e */
[----:B------:R-:W-:Y:S01]  /*b1a0*/  IMAD.WIDE.U32 R14, R186, -0x2daee0ad, RZ ;  /* 0xd2511f53ba0e7825 */ /* 0x000fe200078e00ff */
[----:B------:R-:W-:Y:S02]  /*b1b0*/  PRMT R190, R2, 0x5410, R17 ;  /* 0x0000541002be7816 */ /* 0x000fe40000000011 */
[----:B------:R-:W-:Y:S01]  /*b1c0*/  LOP3.LUT R2, R5, UR28, R34, 0x96, !PT ;  /* 0x0000001c05027c12 */ /* 0x000fe2000f8e9622 */
[----:B------:R-:W-:Y:S01]  /*b1d0*/  FFMA.FTZ R109, R109, UR4, -R177 ;  /* 0x000000046d6d7c23 */ /* 0x000fe200080108b1 */
[----:B------:R-:W-:Y:S03]  /*b1e0*/  LOP3.LUT R13, R19, 0xff, RZ, 0xc0, !PT ;  /* 0x000000ff130d7812 */ /* 0x000fe600078ec0ff */
[----:B------:R-:W-:Y:S01]  /*b1f0*/  MUFU.EX2 R197, R50 ;  /* 0x0000003200c57308 */ /* 0x000fe20000000800 */
[C---:B------:R-:W-:Y:S01]  /*b200*/  LOP3.LUT R34, R4.reuse, 0xffff, RZ, 0xc0, !PT ;  /* 0x0000ffff04227812 */ /* 0x040fe200078ec0ff */
[----:B-1----:R-:W-:Y:S01]  /*b210*/  IMAD.MOV.U32 R46, RZ, RZ, R247 ;  /* 0x000000ffff2e7224 */ /* 0x002fe200078e00f7 */
[----:B------:R-:W-:Y:S01]  /*b220*/  LOP3.LUT R174, R4, 0xff, RZ, 0xc0, !PT ;  /* 0x000000ff04ae7812 */ /* 0x000fe200078ec0ff */
[--C-:B------:R-:W-:Y:S01]  /*b230*/  FFMA.FTZ R120, R120, UR4, -R177.reuse ;  /* 0x0000000478787c23 */ /* 0x100fe200080108b1 */
[--C-:B------:R-:W-:Y:S01]  /*b240*/  SHF.R.U32.HI R185, RZ, 0x10, R4.reuse ;  /* 0x00000010ffb97819 */ /* 0x100fe20000011604 */
[----:B------:R-:W-:Y:S01]  /*b250*/  FFMA.FTZ R121, R121, UR4, -R177 ;  /* 0x0000000479797c23 */ /* 0x000fe200080108b1 */
[----:B------:R-:W-:Y:S03]  /*b260*/  SHF.R.U32.HI R189, RZ, 0x18, R4 ;  /* 0x00000018ffbd7819 */ /* 0x000fe60000011604 */
[----:B------:R1:W-:Y:S01]  /*b270*/  MUFU.EX2 R201, R44 ;  /* 0x0000002c00c97308 */ /* 0x0003e20000000800 */
[----:B------:R-:W-:Y:S01]  /*b280*/  PRMT R191, R18, 0x5410, R7 ;  /* 0x0000541012bf7816 */ /* 0x000fe20000000007 */
[--C-:B------:R-:W-:Y:S01]  /*b290*/  FFMA.FTZ R124, R124, UR4, -R177.reuse ;  /* 0x000000047c7c7c23 */ /* 0x100fe200080108b1 */
[C---:B------:R-:W-:Y:S01]  /*b2a0*/  LOP3.LUT R4, R12.reuse, 0xffff, RZ, 0xc0, !PT ;  /* 0x0000ffff0c047812 */ /* 0x040fe200078ec0ff */
[----:B------:R-:W-:Y:S01]  /*b2b0*/  FFMA.FTZ R177, R125, UR4, -R177 ;  /* 0x000000047db17c23 */ /* 0x000fe200080108b1 */
[----:B------:R-:W-:Y:S01]  /*b2c0*/  SHF.R.U32.HI R7, RZ, 0x10, R12 ;  /* 0x00000010ff077819 */ /* 0x000fe2000001160c */
[--C-:B------:R-:W-:Y:S01]  /*b2d0*/  FFMA.FTZ R95, R95, UR4, -R176.reuse ;  /* 0x000000045f5f7c23 */ /* 0x100fe200080108b0 */
[----:B------:R-:W-:Y:S03]  /*b2e0*/  PRMT R187, R13, 0x5410, R21 ;  /* 0x000054100dbb7816 */ /* 0x000fe60000000015 */
[----:B------:R-:W-:Y:S01]  /*b2f0*/  MUFU.EX2 R251, R47 ;  /* 0x0000002f00fb7308 */ /* 0x000fe20000000800 */
[----:B------:R-:W-:Y:S01]  /*b300*/  LOP3.LUT R13, R12, 0xff, RZ, 0xc0, !PT ;  /* 0x000000ff0c0d7812 */ /* 0x000fe200078ec0ff */
[----:B------:R-:W-:Y:S01]  /*b310*/  FFMA.FTZ R106, R106, UR4, -R176 ;  /* 0x000000046a6a7c23 */ /* 0x000fe200080108b0 */
[----:B------:R-:W-:Y:S01]  /*b320*/  SHF.R.U32.HI R5, RZ, 0x8, R4 ;  /* 0x00000008ff057819 */ /* 0x000fe20000011604 */
[----:B------:R-:W-:Y:S01]  /*b330*/  FFMA.FTZ R107, R107, UR4, -R176 ;  /* 0x000000046b6b7c23 */ /* 0x000fe200080108b0 */
[----:B------:R-:W-:Y:S01]  /*b340*/  SHF.R.U32.HI R12, RZ, 0x18, R12 ;  /* 0x00000018ff0c7819 */ /* 0x000fe2000001160c */
[----:B------:R-:W-:Y:S01]  /*b350*/  FFMA.FTZ R110, R110, UR4, -R176 ;  /* 0x000000046e6e7c23 */ /* 0x000fe200080108b0 */
[----:B------:R-:W-:Y:S03]  /*b360*/  LOP3.LUT R4, R7, 0xff, RZ, 0xc0, !PT ;  /* 0x000000ff07047812 */ /* 0x000fe600078ec0ff */
[----:B------:R-:W-:Y:S01]  /*b370*/  MUFU.EX2 R248, R67 ;  /* 0x0000004300f87308 */ /* 0x000fe20000000800 */
[----:B------:R-:W-:Y:S01]  /*b380*/  PRMT R28, R13, 0x5410, R5 ;  /* 0x000054100d1c7816 */ /* 0x000fe20000000005 */
[----:B-1----:R-:W-:Y:S01]  /*b390*/  IMAD.MOV.U32 R44, RZ, RZ, R245 ;  /* 0x000000ffff2c7224 */ /* 0x002fe200078e00f5 */
[----:B------:R-:W-:Y:S01]  /*b3a0*/  PRMT R29, R4, 0x5410, R12 ;  /* 0x00005410041d7816 */ /* 0x000fe2000000000c */
[----:B------:R-:W-:Y:S01]  /*b3b0*/  IMAD.WIDE.U32 R12, R173, -0x326172a9, RZ ;  /* 0xcd9e8d57ad0c7825 */ /* 0x000fe200078e00ff */
[C---:B------:R-:W-:Y:S02]  /*b3c0*/  LOP3.LUT R4, R0.reuse, 0xffff, RZ, 0xc0, !PT ;  /* 0x0000ffff00047812 */ /* 0x040fe400078ec0ff */
[----:B------:R-:W-:Y:S01]  /*b3d0*/  LOP3.LUT R15, R15, UR18, R184, 0x96, !PT ;  /* 0x000000120f0f7c12 */ /* 0x000fe2000f8e96b8 */
[----:B------:R-:W-:Y:S01]  /*b3e0*/  IMAD.MOV.U32 R184, RZ, RZ, R237 ;  /* 0x000000ffffb87224 */ /* 0x000fe200078e00ed */
[----:B------:R-:W-:Y:S01]  /*b3f0*/  LOP3.LUT R5, R0, 0xff, RZ, 0xc0, !PT ;  /* 0x000000ff00057812 */ /* 0x000fe200078ec0ff */
[----:B------:R-:W-:Y:S01]  /*b400*/  MUFU.EX2 R241, R58 ;  /* 0x0000003a00f17308 */ /* 0x000fe20000000800 */
[----:B------:R-:W-:Y:S01]  /*b410*/  SHF.R.U32.HI R4, RZ, 0x8, R4 ;  /* 0x00000008ff047819 */ /* 0x000fe20000011604 */
[----:B------:R-:W-:Y:S01]  /*b420*/  FFMA.FTZ R111, R111, UR4, -R176 ;  /* 0x000000046f6f7c23 */ /* 0x000fe200080108b0 */
[----:B------:R-:W-:Y:S01]  /*b430*/  SHF.R.U32.HI R7, RZ, 0x10, R0 ;  /* 0x00000010ff077819 */ /* 0x000fe20000011600 */
[----:B------:R-:W-:Y:S01]  /*b440*/  FFMA.FTZ R122, R122, UR4, -R176 ;  /* 0x000000047a7a7c23 */ /* 0x000fe200080108b0 */
[----:B------:R-:W-:Y:S01]  /*b450*/  PRMT R27, R5, 0x5410, R4 ;  /* 0x00005410051b7816 */ /* 0x000fe20000000004 */
[----:B------:R-:W-:Y:S01]  /*b460*/  IMAD.WIDE.U32 R4, R15, -0x326172a9, RZ ;  /* 0xcd9e8d570f047825 */ /* 0x000fe200078e00ff */
[----:B------:R-:W-:Y:S03]  /*b470*/  LOP3.LUT R182, R13, UR19, R182, 0x96, !PT ;  /* 0x000000130db67c12 */ /* 0x000fe6000f8e96b6 */
[----:B------:R1:W-:Y:S01]  /*b480*/  MUFU.EX2 R203, R31 ;  /* 0x0000001f00cb7308 */ /* 0x0003e20000000800 */
[----:B------:R-:W-:Y:S01]  /*b490*/  SHF.R.U32.HI R13, RZ, 0x18, R0 ;  /* 0x00000018ff0d7819 */ /* 0x000fe20000011600 */
[--C-:B------:R-:W-:Y:S01]  /*b4a0*/  FFMA.FTZ R123, R123, UR4, -R176.reuse ;  /* 0x000000047b7b7c23 */ /* 0x100fe200080108b0 */
[----:B------:R-:W-:Y:S01]  /*b4b0*/  LOP3.LUT R7, R7, 0xff, RZ, 0xc0, !PT ;  /* 0x000000ff07077812 */ /* 0x000fe200078ec0ff */
[----:B------:R-:W-:Y:S01]  /*b4c0*/  FFMA.FTZ R126, R126, UR4, -R176 ;  /* 0x000000047e7e7c23 */ /* 0x000fe200080108b0 */
[----:B------:R-:W-:Y:S01]  /*b4d0*/  LOP3.LUT R0, R5, UR29, R12, 0x96, !PT ;  /* 0x0000001d05007c12 */ /* 0x000fe2000f8e960c */
[----:B------:R-:W-:Y:S01]  /*b4e0*/  FFMA.FTZ R176, R127, UR4, -R176 ;  /* 0x000000047fb07c23 */ /* 0x000fe200080108b0 */
[C---:B------:R-:W-:Y:S03]  /*b4f0*/  LOP3.LUT R5, R4.reuse, 0xffff, RZ, 0xc0, !PT ;  /* 0x0000ffff04057812 */ /* 0x040fe600078ec0ff */
[----:B------:R2:W-:Y:S01]  /*b500*/  MUFU.EX2 R240, R30 ;  /* 0x0000001e00f07308 */ /* 0x0005e20000000800 */
[----:B------:R-:W-:Y:S02]  /*b510*/  PRMT R26, R7, 0x5410, R13 ;  /* 0x00005410071a7816 */ /* 0x000fe4000000000d */
[----:B------:R-:W-:Y:S02]  /*b520*/  LOP3.LUT R7, R4, 0xff, RZ, 0xc0, !PT ;  /* 0x000000ff04077812 */ /* 0x000fe400078ec0ff */
[----:B------:R-:W-:Y:S02]  /*b530*/  SHF.R.U32.HI R5, RZ, 0x8, R5 ;  /* 0x00000008ff057819 */ /* 0x000fe40000011605 */
[----:B------:R-:W-:Y:S03]  /*b540*/  SHF.R.U32.HI R13, RZ, 0x8, R139 ;  /* 0x00000008ff0d7819 */ /* 0x000fe6000001168b */
[----:B------:R-:W-:Y:S01]  /*b550*/  MUFU.EX2 R202, R49 ;  /* 0x0000003100ca7308 */ /* 0x000fe20000000800 */
[----:B-1----:R-:W-:Y:S01]  /*b560*/  PRMT R31, R7, 0x5410, R5 ;  /* 0x00005410071f7816 */ /* 0x002fe20000000005 */
[----:B------:R-:W-:Y:S01]  /*b570*/  IMAD.U32 R139, RZ, RZ, UR5 ;  /* 0x00000005ff8b7e24 */ /* 0x000fe2000f8e00ff */
[--C-:B------:R-:W-:Y:S02]  /*b580*/  SHF.R.U32.HI R7, RZ, 0x10, R4.reuse ;  /* 0x00000010ff077819 */ /* 0x100fe40000011604 */
[----:B------:R-:W-:Y:S02]  /*b590*/  SHF.R.U32.HI R5, RZ, 0x18, R4 ;  /* 0x00000018ff057819 */ /* 0x000fe40000011604 */
[----:B------:R-:W-:Y:S03]  /*b5a0*/  LOP3.LUT R4, R7, 0xff, RZ, 0xc0, !PT ;  /* 0x000000ff07047812 */ /* 0x000fe600078ec0ff */
[----:B------:R1:W-:Y:S01]  /*b5b0*/  MUFU.EX2 R238, R36 ;  /* 0x0000002400ee7308 */ /* 0x0003e20000000800 */
[----:B------:R-:W-:Y:S02]  /*b5c0*/  LOP3.LUT R12, R175, 0xff, RZ, 0xc0, !PT ;  /* 0x000000ffaf0c7812 */ /* 0x000fe400078ec0ff */
[----:B--2---:R-:W-:Y:S01]  /*b5d0*/  PRMT R30, R4, 0x5410, R5 ;  /* 0x00005410041e7816 */ /* 0x004fe20000000005 */
[----:B------:R-:W-:Y:S01]  /*b5e0*/  IMAD.WIDE.U32 R4, R182, -0x2daee0ad, RZ ;  /* 0xd2511f53b6047825 */ /* 0x000fe200078e00ff */
[----:B------:R-:W-:Y:S02]  /*b5f0*/  SHF.R.U32.HI R15, RZ, 0x8, R23 ;  /* 0x00000008ff0f7819 */ /* 0x000fe40000011617 */
[----:B------:R-:W-:Y:S03]  /*b600*/  PRMT R183, R183, 0x5410, R13 ;  /* 0x00005410b7b77816 */ /* 0x000fe6000000000d */
[----:B------:R2:W-:Y:S01]  /*b610*/  MUFU.EX2 R182, R37 ;  /* 0x0000002500b67308 */ /* 0x0005e20000000800 */
[----:B------:R-:W-:Y:S02]  /*b620*/  LOP3.LUT R13, R11, 0xffff, RZ, 0xc0, !PT ;  /* 0x0000ffff0b0d7812 */ /* 0x000fe400078ec0ff */
[----:B------:R-:W-:Y:S02]  /*b630*/  LOP3.LUT R7, R5, UR28, R14, 0x96, !PT ;  /* 0x0000001c05077c12 */ /* 0x000fe4000f8e960e */
[----:B------:R-:W-:Y:S02]  /*b640*/  LOP3.LUT R14, R33, 0xff, RZ, 0xc0, !PT ;  /* 0x000000ff210e7812 */ /* 0x000fe400078ec0ff */
[----:B------:R-:W-:Y:S03]  /*b650*/  PRMT R172, R12, 0x5410, R172 ;  /* 0x000054100cac7816 */ /* 0x000fe600000000ac */
[----:B------:R-:W-:Y:S01]  /*b660*/  MUFU.EX2 R250, R42 ;  /* 0x0000002a00fa7308 */ /* 0x000fe20000000800 */
[----:B------:R-:W-:Y:S01]  /*b670*/  PRMT R20, R35, 0x5410, R15 ;  /* 0x0000541023147816 */ /* 0x000fe2000000000f */
[----:B-1----:R-:W-:Y:S01]  /*b680*/  IMAD.MOV.U32 R36, RZ, RZ, 0x7054 ;  /* 0x00007054ff247424 */ /* 0x002fe200078e00ff */
[----:B------:R-:W-:Y:S02]  /*b690*/  LOP3.LUT R12, R22, 0xff, RZ, 0xc0, !PT ;  /* 0x000000ff160c7812 */ /* 0x000fe400078ec0ff */
[----:B------:R-:W-:Y:S02]  /*b6a0*/  LOP3.LUT R15, R11, 0xff, RZ, 0xc0, !PT ;  /* 0x000000ff0b0f7812 */ /* 0x000fe400078ec0ff */
[----:B------:R-:W-:Y:S03]  /*b6b0*/  SHF.R.U32.HI R13, RZ, 0x8, R13 ;  /* 0x00000008ff0d7819 */ /* 0x000fe6000001160d */
[----:B------:R-:W-:Y:S01]  /*b6c0*/  MUFU.EX2 R186, R48 ;  /* 0x0000003000ba7308 */ /* 0x000fe20000000800 */
[----:B------:R-:W-:Y:S01]  /*b6d0*/  PRMT R25, R14, 0x5410, R25 ;  /* 0x000054100e197816 */ /* 0x000fe20000000019 */
[----:B--2---:R-:W-:Y:S01]  /*b6e0*/  IMAD.MOV.U32 R37, RZ, RZ, R200 ;  /* 0x000000ffff257224 */ /* 0x004fe200078e00c8 */
[----:B------:R-:W-:Y:S02]  /*b6f0*/  SHF.R.U32.HI R14, RZ, 0x8, R16 ;  /* 0x00000008ff0e7819 */ /* 0x000fe40000011610 */
[----:B------:R-:W-:Y:S02]  /*b700*/  PRMT R24, R12, 0x5410, R24 ;  /* 0x000054100c187816 */ /* 0x000fe40000000018 */
[----:B------:R-:W-:Y:S03]  /*b710*/  SHF.R.U32.HI R12, RZ, 0x10, R11 ;  /* 0x00000010ff0c7819 */ /* 0x000fe6000001160b */
[----:B------:R-:W1:Y:S01]  /*b720*/  MUFU.EX2 R200, R39 ;  /* 0x0000002700c87308 */ /* 0x000e620000000800 */
[----:B------:R-:W-:Y:S02]  /*b730*/  PRMT R23, R15, 0x5410, R13 ;  /* 0x000054100f177816 */ /* 0x000fe4000000000d */
[----:B------:R-:W-:Y:S02]  /*b740*/  SHF.R.U32.HI R13, RZ, 0x10, R10 ;  /* 0x00000010ff0d7819 */ /* 0x000fe4000001160a */
[----:B------:R-:W-:Y:S02]  /*b750*/  PRMT R21, R32, 0x5410, R14 ;  /* 0x0000541020157816 */ /* 0x000fe4000000000e */
[----:B------:R-:W-:Y:S03]  /*b760*/  SHF.R.U32.HI R16, RZ, 0x18, R11 ;  /* 0x00000018ff107819 */ /* 0x000fe6000001160b */
[----:B------:R-:W2:Y:S01]  /*b770*/  MUFU.EX2 R48, R38 ;  /* 0x0000002600307308 */ /* 0x000ea20000000800 */
[----:B------:R-:W-:Y:S02]  /*b780*/  LOP3.LUT R14, R12, 0xff, RZ, 0xc0, !PT ;  /* 0x000000ff0c0e7812 */ /* 0x000fe400078ec0ff */
[----:B------:R-:W-:Y:S02]  /*b790*/  LOP3.LUT R17, R4, 0xffff, RZ, 0xc0, !PT ;  /* 0x0000ffff04117812 */ /* 0x000fe400078ec0ff */
[C---:B------:R-:W-:Y:S02]  /*b7a0*/  LOP3.LUT R11, R10.reuse, 0xffff, RZ, 0xc0, !PT ;  /* 0x0000ffff0a0b7812 */ /* 0x040fe400078ec0ff */
[----:B------:R-:W-:Y:S03]  /*b7b0*/  SHF.R.U32.HI R12, RZ, 0x18, R10 ;  /* 0x00000018ff0c7819 */ /* 0x000fe6000001160a */
[----:B------:R-:W3:Y:S01]  /*b7c0*/  MUFU.EX2 R38, R41 ;  /* 0x0000002900267308 */ /* 0x000ee20000000800 */
[----:B------:R-:W-:Y:S01]  /*b7d0*/  LOP3.LUT R5, R13, 0xff, RZ, 0xc0, !PT ;  /* 0x000000ff0d057812 */ /* 0x000fe200078ec0ff */
[----:B-1----:R1:W-:Y:S01]  /*b7e0*/  STL [R1], R200 ;  /* 0x000000c801007387 */ /* 0x0023e20000100800 */
[----:B------:R-:W-:Y:S02]  /*b7f0*/  LOP3.LUT R15, R10, 0xff, RZ, 0xc0, !PT ;  /* 0x000000ff0a0f7812 */ /* 0x000fe400078ec0ff */
[----:B------:R-:W-:Y:S02]  /*b800*/  SHF.R.U32.HI R10, RZ, 0x8, R11 ;  /* 0x00000008ff0a7819 */ /* 0x000fe4000001160b */
[----:B------:R-:W-:Y:S03]  /*b810*/  PRMT R49, R5, 0x5410, R12 ;  /* 0x0000541005317816 */ /* 0x000fe6000000000c */
[----:B------:R4:W-:Y:S01]  /*b820*/  MUFU.EX2 R173, R43 ;  /* 0x0000002b00ad7308 */ /* 0x0009e20000000800 */
[----:B------:R-:W-:Y:S01]  /*b830*/  SHF.R.U32.HI R18, RZ, 0x10, R4 ;  /* 0x00000010ff127819 */ /* 0x000fe20000011604 */
[----:B--2---:R-:W-:Y:S01]  /*b840*/  IMAD.MOV.U32 R47, RZ, RZ, R48 ;  /* 0x000000ffff2f7224 */ /* 0x004fe200078e0030 */
[----:B------:R-:W-:Y:S02]  /*b850*/  LOP3.LUT R19, R4, 0xff, RZ, 0xc0, !PT ;  /* 0x000000ff04137812 */ /* 0x000fe400078ec0ff */
[----:B------:R-:W-:Y:S02]  /*b860*/  SHF.R.U32.HI R13, RZ, 0x18, R4 ;  /* 0x00000018ff0d7819 */ /* 0x000fe40000011604 */
[----:B------:R-:W-:Y:S03]  /*b870*/  LOP3.LUT R5, R0, 0xffff, RZ, 0xc0, !PT ;  /* 0x0000ffff00057812 */ /* 0x000fe600078ec0ff */
[----:B------:R-:W-:Y:S01]  /*b880*/  MUFU.EX2 R247, R53 ;  /* 0x0000003500f77308 */ /* 0x000fe20000000800 */
[C---:B------:R-:W-:Y:S02]  /*b890*/  LOP3.LUT R4, R6.reuse, 0xffff, RZ, 0xc0, !PT ;  /* 0x0000ffff06047812 */ /* 0x040fe400078ec0ff */
[----:B------:R-:W-:Y:S02]  /*b8a0*/  PRMT R15, R15, 0x5410, R10 ;  /* 0x000054100f0f7816 */ /* 0x000fe4000000000a */
[----:B------:R-:W-:Y:S02]  /*b8b0*/  SHF.R.U32.HI R10, RZ, 0x8, R5 ;  /* 0x00000008ff0a7819 */ /* 0x000fe40000011605 */
[----:B------:R-:W-:Y:S03]  /*b8c0*/  LOP3.LUT R5, R6, 0xff, RZ, 0xc0, !PT ;  /* 0x000000ff06057812 */ /* 0x000fe600078ec0ff */
[----:B------:R-:W-:Y:S01]  /*b8d0*/  MUFU.EX2 R249, R66 ;  /* 0x0000004200f97308 */ /* 0x000fe20000000800 */
[----:B------:R-:W-:Y:S02]  /*b8e0*/  SHF.R.U32.HI R4, RZ, 0x8, R4 ;  /* 0x00000008ff047819 */ /* 0x000fe40000011604 */
[----:B------:R-:W-:Y:S02]  /*b8f0*/  LOP3.LUT R11, R0, 0xff, RZ, 0xc0, !PT ;  /* 0x000000ff000b7812 */ /* 0x000fe400078ec0ff */
[----:B------:R-:W-:Y:S02]  /*b900*/  PRMT R12, R5, 0x5410, R4 ;  /* 0x00005410050c7816 */ /* 0x000fe40000000004 */
[--C-:B------:R-:W-:Y:S03]  /*b910*/  SHF.R.U32.HI R4, RZ, 0x10, R0.reuse ;  /* 0x00000010ff047819 */ /* 0x100fe60000011600 */
[----:B------:R-:W-:Y:S01]  /*b920*/  MUFU.EX2 R237, R62 ;  /* 0x0000003e00ed7308 */ /* 0x000fe20000000800 */
[----:B------:R-:W-:Y:S02]  /*b930*/  SHF.R.U32.HI R5, RZ, 0x18, R0 ;  /* 0x00000018ff057819 */ /* 0x000fe40000011600 */
[----:B------:R-:W-:Y:S02]  /*b940*/  LOP3.LUT R4, R4, 0xff, RZ, 0xc0, !PT ;  /* 0x000000ff04047812 */ /* 0x000fe400078ec0ff */
[----:B------:R-:W-:Y:S02]  /*b950*/  SHF.R.U32.HI R0, RZ, 0x10, R6 ;  /* 0x00000010ff007819 */ /* 0x000fe40000011606 */
[----:B------:R-:W-:Y:S03]  /*b960*/  PRMT R22, R14, 0x5410, R16 ;  /* 0x000054100e167816 */ /* 0x000fe60000000010 */
[----:B------:R-:W-:Y:S01]  /*b970*/  MUFU.EX2 R117, R98 ;  /* 0x0000006200757308 */ /* 0x000fe20000000800 */
[----:B------:R-:W-:Y:S02]  /*b980*/  PRMT R16, R11, 0x5410, R10 ;  /* 0x000054100b107816 */ /* 0x000fe4000000000a */
[----:B------:R-:W-:Y:S02]  /*b990*/  PRMT R14, R4, 0x5410, R5 ;  /* 0x00005410040e7816 */ /* 0x000fe40000000005 */
[----:B------:R-:W-:Y:S02]  /*b9a0*/  SHF.R.U32.HI R6, RZ, 0x18, R6 ;  /* 0x00000018ff067819 */ /* 0x000fe40000011606 */
[----:B------:R-:W-:Y:S03]  /*b9b0*/  LOP3.LUT R0, R0, 0xff, RZ, 0xc0, !PT ;  /* 0x000000ff00007812 */ /* 0x000fe600078ec0ff */
[----:B------:R-:W-:Y:S01]  /*b9c0*/  MUFU.EX2 R98, R84 ;  /* 0x0000005400627308 */ /* 0x000fe20000000800 */
[----:B------:R-:W-:Y:S02]  /*b9d0*/  SHF.R.U32.HI R10, RZ, 0x8, R17 ;  /* 0x00000008ff0a7819 */ /* 0x000fe40000011611 */
[----:B------:R-:W-:Y:S02]  /*b9e0*/  SHF.R.U32.HI R4, RZ, 0x8, R34 ;  /* 0x00000008ff047819 */ /* 0x000fe40000011622 */
[----:B------:R-:W-:Y:S02]  /*b9f0*/  LOP3.LUT R5, R18, 0xff, RZ, 0xc0, !PT ;  /* 0x000000ff12057812 */ /* 0x000fe400078ec0ff */
[----:B------:R-:W-:Y:S03]  /*ba00*/  PRMT R11, R0, 0x5410, R6 ;  /* 0x00005410000b7816 */ /* 0x000fe60000000006 */
[----:B------:R-:W-:Y:S01]  /*ba10*/  MUFU.EX2 R245, R55 ;  /* 0x0000003700f57308 */ /* 0x000fe20000000800 */
[----:B------:R-:W-:Y:S02]  /*ba20*/  PRMT R19, R19, 0x5410, R10 ;  /* 0x0000541013137816 */ /* 0x000fe4000000000a */
[----:B------:R-:W-:Y:S02]  /*ba30*/  PRMT R18, R174, 0x5410, R4 ;  /* 0x00005410ae127816 */ /* 0x000fe40000000004 */
[C---:B------:R-:W-:Y:S02]  /*ba40*/  LOP3.LUT R0, R2.reuse, 0xffff, RZ, 0xc0, !PT ;  /* 0x0000ffff02007812 */ /* 0x040fe400078ec0ff */
[----:B------:R-:W-:Y:S01]  /*ba50*/  LOP3.LUT R10, R185, 0xff, RZ, 0xc0, !PT ;  /* 0x000000ffb90a7812 */ /* 0x000fe200078ec0ff */
[----:B------:R-:W-:Y:S01]  /*ba60*/  IMAD.MOV.U32 R185, RZ, RZ, R246 ;  /* 0x000000ffffb97224 */ /* 0x000fe200078e00f6 */
[----:B------:R-:W-:Y:S01]  /*ba70*/  SHF.R.U32.HI R4, RZ, 0x10, R2 ;  /* 0x00000010ff047819 */ /* 0x000fe20000011602 */
[----:B------:R-:W2:Y:S01]  /*ba80*/  MUFU.EX2 R246, R52 ;  /* 0x0000003400f67308 */ /* 0x000ea20000000800 */
[----:B------:R-:W-:Y:S01]  /*ba90*/  PRMT R139, R139, R36, UR5 ;  /* 0x000000058b8b7e16 */ /* 0x000fe20008000024 */
[----:B------:R-:W-:Y:S01]  /*baa0*/  IMAD.MOV.U32 R36, RZ, RZ, R244 ;  /* 0x000000ffff247224 */ /* 0x000fe200078e00f4 */
[----:B------:R-:W-:Y:S02]  /*bab0*/  PRMT R13, R5, 0x5410, R13 ;  /* 0x00005410050d7816 */ /* 0x000fe4000000000d */
[----:B------:R-:W-:Y:S02]  /*bac0*/  LOP3.LUT R6, R2, 0xff, RZ, 0xc0, !PT ;  /* 0x000000ff02067812 */ /* 0x000fe400078ec0ff */
[----:B------:R-:W-:Y:S03]  /*bad0*/  SHF.R.U32.HI R5, RZ, 0x18, R2 ;  /* 0x00000018ff057819 */ /* 0x000fe60000011602 */
[----:B------:R3:W-:Y:S01]  /*bae0*/  MUFU.EX2 R244, R54 ;  /* 0x0000003600f47308 */ /* 0x0007e20000000800 */
[----:B------:R-:W-:Y:S02]  /*baf0*/  SHF.R.U32.HI R2, RZ, 0x8, R0 ;  /* 0x00000008ff027819 */ /* 0x000fe40000011600 */
[----:B------:R-:W-:Y:S02]  /*bb00*/  LOP3.LUT R0, R4, 0xff, RZ, 0xc0, !PT ;  /* 0x000000ff04007812 */ /* 0x000fe400078ec0ff */
[--C-:B------:R-:W-:Y:S01]  /*bb10*/  HSET2.LE.AND R40, R28, R139.reuse, PT ;  /* 0x0000008b1c287233 */ /* 0x100fe20003803000 */
[----:B------:R-:W-:Y:S01]  /*bb20*/  IMAD.MOV.U32 R28, RZ, RZ, R240 ;  /* 0x000000ffff1c7224 */ /* 0x000fe200078e00f0 */
[----:B------:R-:W-:Y:S01]  /*bb30*/  PRMT R17, R10, 0x5410, R189 ;  /* 0x000054100a117816 */ /* 0x000fe200000000bd */
[----:B------:R-:W-:Y:S01]  /*bb40*/  IMAD.MOV.U32 R189, RZ, RZ, R239 ;  /* 0x000000ffffbd7224 */ /* 0x000fe200078e00ef */
[----:B------:R-:W-:Y:S01]  /*bb50*/  F2FP.F16.F32.PACK_AB R4, R185, R37 ;  /* 0x00000025b904723e */ /* 0x000fe200000000ff */
[----:B------:R-:W-:Y:S01]  /*bb60*/  MUFU.EX2 R240, R59 ;  /* 0x0000003b00f07308 */ /* 0x000fe20000000800 */
[----:B------:R-:W-:Y:S02]  /*bb70*/  PRMT R10, R6, 0x5410, R2 ;  /* 0x00005410060a7816 */ /* 0x000fe40000000002 */
[----:B------:R-:W-:Y:S02]  /*bb80*/  PRMT R6, R0, 0x5410, R5 ;  /* 0x0000541000067816 */ /* 0x000fe40000000005 */
[--C-:B------:R-:W-:Y:S01]  /*bb90*/  HSET2.LE.AND R42, R188, R139.reuse, PT ;  /* 0x0000008bbc2a7233 */ /* 0x100fe20003803000 */
[----:B------:R-:W-:Y:S01]  /*bba0*/  IMAD.MOV.U32 R188, RZ, RZ, R207 ;  /* 0x000000ffffbc7224 */ /* 0x000fe200078e00cf */
[----:B------:R-:W-:Y:S03]  /*bbb0*/  F2FP.F16.F32.PACK_AB R0, R214, R199 ;  /* 0x000000c7d600723e */ /* 0x000fe600000000ff */
[----:B------:R-:W-:Y:S01]  /*bbc0*/  MUFU.EX2 R239, R60 ;  /* 0x0000003c00ef7308 */ /* 0x000fe20000000800 */
[----:B------:R-:W-:Y:S02]  /*bbd0*/  LOP3.LUT R40, R40, R4, RZ, 0xc0, !PT ;  /* 0x0000000428287212 */ /* 0x000fe400078ec0ff */
[--C-:B------:R-:W-:Y:S01]  /*bbe0*/  HSET2.LE.AND R33, R26, R139.reuse, PT ;  /* 0x0000008b1a217233 */ /* 0x100fe20003803000 */
[----:B------:R-:W-:Y:S01]  /*bbf0*/  IMAD.MOV.U32 R26, RZ, RZ, R238 ;  /* 0x000000ffff1a7224 */ /* 0x000fe200078e00ee */
[--C-:B----4-:R-:W-:Y:S01]  /*bc00*/  HSET2.LE.AND R43, R187, R139.reuse, PT ;  /* 0x0000008bbb2b7233 */ /* 0x110fe20003803000 */
[----:B------:R-:W-:Y:S01]  /*bc10*/  IMAD.MOV.U32 R187, RZ, RZ, R243 ;  /* 0x000000ffffbb7224 */ /* 0x000fe200078e00f3 */
[--C-:B------:R-:W-:Y:S03]  /*bc20*/  HSET2.LE.AND R41, R29, R139.reuse, PT ;  /* 0x0000008b1d297233 */ /* 0x100fe60003803000 */
[----:B------:R-:W-:Y:S01]  /*bc30*/  MUFU.EX2 R238, R61 ;  /* 0x0000003d00ee7308 */ /* 0x000fe20000000800 */
[----:B------:R-:W-:Y:S01]  /*bc40*/  F2FP.F16.F32.PACK_AB R4, R219, R198 ;  /* 0x000000c6db04723e */ /* 0x000fe200000000ff */
[----:B------:R-:W-:Y:S01]  /*bc50*/  IMAD.MOV.U32 R29, RZ, RZ, R242 ;  /* 0x000000ffff1d7224 */ /* 0x000fe200078e00f2 */
[----:B------:R-:W-:Y:S02]  /*bc60*/  LOP3.LUT R42, R42, R0, RZ, 0xc0, !PT ;  /* 0x000000002a2a7212 */ /* 0x000fe400078ec0ff */
[----:B------:R-:W-:Y:S02]  /*bc70*/  F2FP.F16.F32.PACK_AB R2, R220, R217 ;  /* 0x000000d9dc02723e */ /* 0x000fe400000000ff */
[----:B------:R-:W-:Y:S03]  /*bc80*/  F2FP.F16.F32.PACK_AB R0, R224, R235 ;  /* 0x000000ebe000723e */ /* 0x000fe600000000ff */
[----:B------:R4:W-:Y:S01]  /*bc90*/  MUFU.EX2 R242, R56 ;  /* 0x0000003800f27308 */ /* 0x0009e20000000800 */
[----:B------:R-:W-:Y:S02]  /*bca0*/  LOP3.LUT R33, R33, R4, RZ, 0xc0, !PT ;  /* 0x0000000421217212 */ /* 0x000fe400078ec0ff */
[--C-:B------:R-:W-:Y:S01]  /*bcb0*/  HSET2.LE.AND R4, R20, R139.reuse, PT ;  /* 0x0000008b14047233 */ /* 0x100fe20003803000 */
[----:B------:R-:W-:Y:S01]  /*bcc0*/  IMAD.MOV.U32 R20, RZ, RZ, R206 ;  /* 0x000000ffff147224 */ /* 0x000fe200078e00ce */
[----:B------:R-:W-:Y:S02]  /*bcd0*/  F2FP.F16.F32.PACK_AB R50, R29, R187 ;  /* 0x000000bb1d32723e */ /* 0x000fe400000000ff */
[----:B------:R-:W-:Y:S03]  /*bce0*/  LOP3.LUT R43, R43, R2, RZ, 0xc0, !PT ;  /* 0x000000022b2b7212 */ /* 0x000fe600078ec0ff */
[----:B------:R-:W1:Y:S01]  /*bcf0*/  MUFU.EX2 R243, R57 ;  /* 0x0000003900f37308 */ /* 0x000e620000000800 */
[--C-:B------:R-:W-:Y:S01]  /*bd00*/  HSET2.LE.AND R32, R27, R139.reuse, PT ;  /* 0x0000008b1b207233 */ /* 0x100fe20003803000 */
[----:B------:R-:W-:Y:S01]  /*bd10*/  IMAD.MOV.U32 R27, RZ, RZ, R199 ;  /* 0x000000ffff1b7224 */ /* 0x000fe200078e00c7 */
[----:B------:R-:W-:Y:S02]  /*bd20*/  LOP3.LUT R41, R41, R0, RZ, 0xc0, !PT ;  /* 0x0000000029297212 */ /* 0x000fe400078ec0ff */
[----:B------:R-:W-:Y:S02]  /*bd30*/  F2FP.F16.F32.PACK_AB R2, R46, R194 ;  /* 0x000000c22e02723e */ /* 0x000fe400000000ff */
[--C-:B------:R-:W-:Y:S03]  /*bd40*/  HSET2.LE.AND R0, R191, R139.reuse, PT ;  /* 0x0000008bbf007233 */ /* 0x100fe60003803000 */
[----:B------:R1:W1:Y:S01]  /*bd50*/  MUFU.EX2 R207, R63 ;  /* 0x0000003f00cf7308 */ /* 0x0002620000000800 */
[--C-:B------:R-:W-:Y:S01]  /*bd60*/  HSET2.LE.AND R51, R25, R139.reuse, PT ;  /* 0x0000008b19337233 */ /* 0x100fe20003803000 */
[----:B------:R-:W-:Y:S01]  /*bd70*/  IMAD.MOV.U32 R25, RZ, RZ, R205 ;  /* 0x000000ffff197224 */ /* 0x000fe200078e00cd */
[----:B------:R-:W-:Y:S02]  /*bd80*/  F2FP.F16.F32.PACK_AB R34, R36, R216 ;  /* 0x000000d82422723e */ /* 0x000fe400000000ff */
[----:B------:R-:W-:Y:S02]  /*bd90*/  LOP3.LUT R50, R4, R50, RZ, 0xc0, !PT ;  /* 0x0000003204327212 */ /* 0x000fe400078ec0ff */
[--C-:B------:R-:W-:Y:S03]  /*bda0*/  HSET2.LE.AND R49, R49, R139.reuse, PT ;  /* 0x0000008b31317233 */ /* 0x100fe60003803000 */
[----:B------:R-:W-:Y:S01]  /*bdb0*/  MUFU.EX2 R94, R94 ;  /* 0x0000005e005e7308 */ /* 0x000fe20000000800 */
[----:B------:R-:W-:Y:S02]  /*bdc0*/  F2FP.F16.F32.PACK_AB R4, R184, R45 ;  /* 0x0000002db804723e */ /* 0x000fe400000000ff */
[----:B------:R-:W-:Y:S02]  /*bdd0*/  LOP3.LUT R32, R32, R2, RZ, 0xc0, !PT ;  /* 0x0000000220207212 */ /* 0x000fe400078ec0ff */
[--C-:B------:R-:W-:Y:S02]  /*bde0*/  HSET2.LE.AND R2, R190, R139.reuse, PT ;  /* 0x0000008bbe027233 */ /* 0x100fe40003803000 */
[----:B------:R-:W-:Y:S03]  /*bdf0*/  LOP3.LUT R34, R0, R34, RZ, 0xc0, !PT ;  /* 0x0000002200227212 */ /* 0x000fe600078ec0ff */
[----:B------:R-:W-:Y:S01]  /*be00*/  MUFU.EX2 R95, R95 ;  /* 0x0000005f005f7308 */ /* 0x000fe20000000800 */
[--C-:B---3--:R-:W-:Y:S01]  /*be10*/  HSET2.LE.AND R54, R21, R139.reuse, PT ;  /* 0x0000008b15367233 */ /* 0x108fe20003803000 */
[----:B------:R-:W-:Y:S01]  /*be20*/  IMAD.MOV.U32 R21, RZ, RZ, R204 ;  /* 0x000000ffff157224 */ /* 0x000fe200078e00cc */
[----:B------:R-:W-:Y:S02]  /*be30*/  F2FP.F16.F32.PACK_AB R35, R236, R218 ;  /* 0x000000daec23723e */ /* 0x000fe400000000ff */
[----:B------:R-:W-:Y:S02]  /*be40*/  F2FP.F16.F32.PACK_AB R0, R25, R189 ;  /* 0x000000bd1900723e */ /* 0x000fe400000000ff */
[----:B------:R-:W-:Y:S03]  /*be50*/  LOP3.LUT R49, R49, R4, RZ, 0xc0, !PT ;  /* 0x0000000431317212 */ /* 0x000fe600078ec0ff */
[----:B------:R-:W-:Y:S01]  /*be60*/  MUFU.EX2 R88, R88 ;  /* 0x0000005800587308 */ /* 0x000fe20000000800 */
[----:B------:R-:W-:Y:S02]  /*be70*/  F2FP.F16.F32.PACK_AB R4, R188, R20 ;  /* 0x00000014bc04723e */ /* 0x000fe400000000ff */
[----:B------:R-:W-:Y:S02]  /*be80*/  LOP3.LUT R35, R2, R35, RZ, 0xc0, !PT ;  /* 0x0000002302237212 */ /* 0x000fe400078ec0ff */
[--C-:B------:R-:W-:Y:S02]  /*be90*/  HSET2.LE.AND R48, R15, R139.reuse, PT ;  /* 0x0000008b0f307233 */ /* 0x100fe40003803000 */
[----:B------:R-:W-:Y:S03]  /*bea0*/  LOP3.LUT R51, R51, R0, RZ, 0xc0, !PT ;  /* 0x0000000033337212 */ /* 0x000fe600078ec0ff */
[----:B------:R-:W-:Y:S01]  /*beb0*/  MUFU.EX2 R89, R89 ;  /* 0x0000005900597308 */ /* 0x000fe20000000800 */
[--C-:B------:R-:W-:Y:S02]  /*bec0*/  HSET2.LE.AND R52, R12, R139.reuse, PT ;  /* 0x0000008b0c347233 */ /* 0x100fe40003803000 */
[----:B------:R-:W-:Y:S02]  /*bed0*/  F2FP.F16.F32.PACK_AB R2, R195, R44 ;  /* 0x0000002cc302723e */ /* 0x000fe400000000ff */
[----:B------:R-:W-:Y:S02]  /*bee0*/  F2FP.F16.F32.PACK_AB R0, R21, R196 ;  /* 0x000000c41500723e */ /* 0x000fe400000000ff */
[----:B------:R-:W-:Y:S03]  /*bef0*/  LOP3.LUT R54, R54, R4, RZ, 0xc0, !PT ;  /* 0x0000000436367212 */ /* 0x000fe600078ec0ff */
[----:B------:R-:W-:Y:S01]  /*bf00*/  MUFU.EX2 R90, R90 ;  /* 0x0000005a005a7308 */ /* 0x000fe20000000800 */
[--C-:B------:R-:W-:Y:S01]  /*bf10*/  HSET2.LE.AND R4, R30, R139.reuse, PT ;  /* 0x0000008b1e047233 */ /* 0x100fe20003803000 */
[----:B------:R-:W-:Y:S01]  /*bf20*/  IMAD.MOV.U32 R30, RZ, RZ, R203 ;  /* 0x000000ffff1e7224 */ /* 0x000fe200078e00cb */
[----:B------:R-:W-:Y:S02]  /*bf30*/  LOP3.LUT R48, R48, R2, RZ, 0xc0, !PT ;  /* 0x0000000230307212 */ /* 0x000fe400078ec0ff */
[--C-:B------:R-:W-:Y:S02]  /*bf40*/  HSET2.LE.AND R53, R11, R139.reuse, PT ;  /* 0x0000008b0b357233 */ /* 0x100fe40003803000 */
[----:B------:R-:W-:Y:S03]  /*bf50*/  LOP3.LUT R52, R52, R0, RZ, 0xc0, !PT ;  /* 0x0000000034347212 */ /* 0x000fe600078ec0ff */
[----:B------:R-:W-:Y:S01]  /*bf60*/  MUFU.EX2 R91, R91 ;  /* 0x0000005b005b7308 */ /* 0x000fe20000000800 */
[----:B------:R-:W-:Y:S02]  /*bf70*/  F2FP.F16.F32.PACK_AB R2, R221, R193 ;  /* 0x000000c1dd02723e */ /* 0x000fe400000000ff */
[--C-:B------:R-:W-:Y:S01]  /*bf80*/  HSET2.LE.AND R0, R24, R139.reuse, PT ;  /* 0x0000008b18007233 */ /* 0x100fe20003803000 */
[----:B------:R-:W-:Y:S01]  /*bf90*/  IMAD.MOV.U32 R24, RZ, RZ, R202 ;  /* 0x000000ffff187224 */ /* 0x000fe200078e00ca */
[----:B------:R-:W-:Y:S02]  /*bfa0*/  F2FP.F16.F32.PACK_AB R55, R30, R28 ;  /* 0x0000001c1e37723e */ /* 0x000fe400000000ff */
[----:B------:R-:W-:Y:S03]  /*bfb0*/  LOP3.LUT R53, R53, R2, RZ, 0xc0, !PT ;  /* 0x0000000235357212 */ /* 0x000fe600078ec0ff */
[----:B------:R-:W-:Y:S01]  /*bfc0*/  MUFU.EX2 R92, R92 ;  /* 0x0000005c005c7308 */ /* 0x000fe20000000800 */
[--C-:B------:R-:W-:Y:S01]  /*bfd0*/  HSET2.LE.AND R2, R31, R139.reuse, PT ;  /* 0x0000008b1f027233 */ /* 0x100fe20003803000 */
[----:B------:R-:W-:Y:S01]  /*bfe0*/  IMAD.MOV.U32 R31, RZ, RZ, R198 ;  /* 0x000000ffff1f7224 */ /* 0x000fe200078e00c6 */
[----:B------:R-:W-:Y:S02]  /*bff0*/  F2FP.F16.F32.PACK_AB R66, R24, R186 ;  /* 0x000000ba1842723e */ /* 0x000fe400000000ff */
[----:B------:R-:W-:Y:S02]  /*c000*/  F2FP.F16.F32.PACK_AB R67, R213, R197 ;  /* 0x000000c5d543723e */ /* 0x000fe400000000ff */
[----:B------:R-:W-:Y:S03]  /*c010*/  LOP3.LUT R55, R0, R55, RZ, 0xc0, !PT ;  /* 0x0000003700377212 */ /* 0x000fe600078ec0ff */
[----:B------:R-:W-:Y:S01]  /*c020*/  MUFU.EX2 R93, R93 ;  /* 0x0000005d005d7308 */ /* 0x000fe20000000800 */
[--C-:B------:R-:W-:Y:S01]  /*c030*/  HSET2.LE.AND R64, R16, R139.reuse, PT ;  /* 0x0000008b10407233 */ /* 0x100fe20003803000 */
[----:B------:R-:W-:Y:S01]  /*c040*/  IMAD.MOV.U32 R16, RZ, RZ, R201 ;  /* 0x000000ffff107224 */ /* 0x000fe200078e00c9 */
[----:B------:R-:W-:Y:S02]  /*c050*/  F2FP.F16.F32.PACK_AB R0, R182, R26 ;  /* 0x0000001ab600723e */ /* 0x000fe400000000ff */
[----:B------:R-:W-:Y:S02]  /*c060*/  LOP3.LUT R66, R2, R66, RZ, 0xc0, !PT ;  /* 0x0000004202427212 */ /* 0x000fe400078ec0ff */
[--C-:B------:R-:W-:Y:S03]  /*c070*/  HSET2.LE.AND R65, R14, R139.reuse, PT ;  /* 0x0000008b0e417233 */ /* 0x100fe60003803000 */
[----:B------:R-:W-:Y:S01]  /*c080*/  MUFU.EX2 R112, R112 ;  /* 0x0000007000707308 */ /* 0x000fe20000000800 */
[----:B------:R-:W-:Y:S02]  /*c090*/  LOP3.LUT R67, R4, R67, RZ, 0xc0, !PT ;  /* 0x0000004304437212 */ /* 0x000fe400078ec0ff */
[--C-:B----4-:R-:W-:Y:S01]  /*c0a0*/  HSET2.LE.AND R56, R23, R139.reuse, PT ;  /* 0x0000008b17387233 */ /* 0x110fe20003803000 */
[----:B------:R-:W-:Y:S01]  /*c0b0*/  IMAD.MOV.U32 R23, RZ, RZ, R194 ;  /* 0x000000ffff177224 */ /* 0x000fe200078e00c2 */
[----:B------:R-:W-:Y:S02]  /*c0c0*/  F2FP.F16.F32.PACK_AB R2, R200, R47 ;  /* 0x0000002fc802723e */ /* 0x000fe400000000ff */
[----:B------:R-:W-:Y:S03]  /*c0d0*/  F2FP.F16.F32.PACK_AB R4, R38, R215 ;  /* 0x000000d72604723e */ /* 0x000fe600000000ff */
[----:B------:R-:W-:Y:S01]  /*c0e0*/  MUFU.EX2 R113, R113 ;  /* 0x0000007100717308 */ /* 0x000fe20000000800 */
[----:B------:R-:W-:Y:S02]  /*c0f0*/  LOP3.LUT R64, R64, R0, RZ, 0xc0, !PT ;  /* 0x0000000040407212 */ /* 0x000fe400078ec0ff */
[----:B------:R-:W-:Y:S02]  /*c100*/  LOP3.LUT R0, R7, 0xffff, RZ, 0xc0, !PT ;  /* 0x0000ffff07007812 */ /* 0x000fe400078ec0ff */
[----:B------:R-:W-:Y:S02]  /*c110*/  LOP3.LUT R65, R65, R2, RZ, 0xc0, !PT ;  /* 0x0000000241417212 */ /* 0x000fe400078ec0ff */
[----:B------:R-:W-:Y:S03]  /*c120*/  LOP3.LUT R56, R56, R4, RZ, 0xc0, !PT ;  /* 0x0000000438387212 */ /* 0x000fe600078ec0ff */
[----:B------:R-:W-:Y:S01]  /*c130*/  MUFU.EX2 R114, R114 ;  /* 0x0000007200727308 */ /* 0x000fe20000000800 */
[--C-:B------:R-:W-:Y:S01]  /*c140*/  HSET2.LE.AND R2, R183, R139.reuse, PT ;  /* 0x0000008bb7027233 */ /* 0x100fe20003803000 */
[----:B------:R-:W-:Y:S01]  /*c150*/  IMAD.MOV.U32 R183, RZ, RZ, R195 ;  /* 0x000000ffffb77224 */ /* 0x000fe200078e00c3 */
[----:B------:R-:W-:Y:S02]  /*c160*/  LOP3.LUT R5, R7, 0xff, RZ, 0xc0, !PT ;  /* 0x000000ff07057812 */ /* 0x000fe400078ec0ff */
[----:B------:R-:W-:Y:S02]  /*c170*/  SHF.R.U32.HI R4, RZ, 0x8, R0 ;  /* 0x00000008ff047819 */ /* 0x000fe40000011600 */
[----:B------:R-:W-:Y:S03]  /*c180*/  F2FP.F16.F32.PACK_AB R58, R212, R16 ;  /* 0x00000010d43a723e */ /* 0x000fe600000000ff */
[----:B------:R-:W-:Y:S01]  /*c190*/  MUFU.EX2 R115, R115 ;  /* 0x0000007300737308 */ /* 0x000fe20000000800 */
[----:B------:R-:W-:Y:S02]  /*c1a0*/  PRMT R5, R5, 0x5410, R4 ;  /* 0x0000541005057816 */ /* 0x000fe40000000004 */
[----:B------:R-:W-:Y:S02]  /*c1b0*/  LOP3.LUT R58, R2, R58, RZ, 0xc0, !PT ;  /* 0x0000003a023a7212 */ /* 0x000fe400078ec0ff */
[--C-:B------:R-:W-:Y:S02]  /*c1c0*/  HSET2.LE.AND R59, R172, R139.reuse, PT ;  /* 0x0000008bac3b7233 */ /* 0x100fe40003803000 */
[----:B------:R-:W-:Y:S03]  /*c1d0*/  F2FP.F16.F32.PACK_AB R2, R251, R252 ;  /* 0x000000fcfb02723e */ /* 0x000fe600000000ff */
[----:B------:R-:W-:Y:S01]  /*c1e0*/  MUFU.EX2 R100, R100 ;  /* 0x0000006400647308 */ /* 0x000fe20000000800 */
[--C-:B------:R-:W-:Y:S02]  /*c1f0*/  HSET2.LE.AND R172, R5, R139.reuse, PT ;  /* 0x0000008b05ac7233 */ /* 0x100fe40003803000 */
[----:B------:R-:W-:Y:S02]  /*c200*/  LOP3.LUT R59, R59, R2, RZ, 0xc0, !PT ;  /* 0x000000023b3b7212 */ /* 0x000fe400078ec0ff */
[----:B--2---:R-:W-:Y:S02]  /*c210*/  F2FP.F16.F32.PACK_AB R2, R247, R246 ;  /* 0x000000f6f702723e */ /* 0x004fe400000000ff */
[--C-:B------:R-:W-:Y:S03]  /*c220*/  HSET2.LE.AND R60, R10, R139.reuse, PT ;  /* 0x0000008b0a3c7233 */ /* 0x100fe60003803000 */
[----:B------:R-:W-:Y:S01]  /*c230*/  MUFU.EX2 R101, R101 ;  /* 0x0000006500657308 */ /* 0x000fe20000000800 */
[----:B------:R-:W-:Y:S02]  /*c240*/  LOP3.LUT R172, R172, R2, RZ, 0xc0, !PT ;  /* 0x00000002acac7212 */ /* 0x000fe400078ec0ff */
[----:B-1----:R-:W-:Y:S02]  /*c250*/  F2FP.F16.F32.PACK_AB R2, R243, R242 ;  /* 0x000000f2f302723e */ /* 0x002fe400000000ff */
[--C-:B------:R-:W-:Y:S02]  /*c260*/  SHF.R.U32.HI R4, RZ, 0x10, R7.reuse ;  /* 0x00000010ff047819 */ /* 0x100fe40000011607 */
[----:B------:R-:W-:Y:S03]  /*c270*/  LOP3.LUT R60, R60, R2, RZ, 0xc0, !PT ;  /* 0x000000023c3c7212 */ /* 0x000fe600078ec0ff */
[----:B------:R-:W-:Y:S01]  /*c280*/  MUFU.EX2 R102, R102 ;  /* 0x0000006600667308 */ /* 0x000fe20000000800 */
[----:B------:R-:W-:Y:S01]  /*c290*/  SHF.R.U32.HI R7, RZ, 0x18, R7 ;  /* 0x00000018ff077819 */ /* 0x000fe20000011607 */
[----:B------:R-:W-:Y:S01]  /*c2a0*/  VIADD R2, R192, 0x2 ;  /* 0x00000002c0027836 */ /* 0x000fe20000000000 */
[----:B------:R-:W-:Y:S02]  /*c2b0*/  LOP3.LUT R4, R4, 0xff, RZ, 0xc0, !PT ;  /* 0x000000ff04047812 */ /* 0x000fe400078ec0ff */
[--C-:B------:R-:W-:Y:S01]  /*c2c0*/  HSET2.LE.AND R57, R22, R139.reuse, PT ;  /* 0x0000008b16397233 */ /* 0x100fe20003803000 */
[----:B------:R-:W-:Y:S01]  /*c2d0*/  IMAD.MOV.U32 R22, RZ, RZ, R173 ;  /* 0x000000ffff167224 */ /* 0x000fe200078e00ad */
[----:B------:R-:W-:Y:S03]  /*c2e0*/  PRMT R4, R4, 0x5410, R7 ;  /* 0x0000541004047816 */ /* 0x000fe60000000007 */
[----:B------:R-:W-:Y:S01]  /*c2f0*/  MUFU.EX2 R103, R103 ;  /* 0x0000006700677308 */ /* 0x000fe20000000800 */
[----:B------:R-:W-:Y:S02]  /*c300*/  LOP3.LUT R2, R223, UR33, R2, 0x96, !PT ;  /* 0x00000021df027c12 */ /* 0x000fe4000f8e9602 */
[--C-:B------:R-:W-:Y:S02]  /*c310*/  HSET2.LE.AND R61, R6, R139.reuse, PT ;  /* 0x0000008b063d7233 */ /* 0x100fe40003803000 */
[--C-:B------:R-:W-:Y:S01]  /*c320*/  HSET2.LE.AND R173, R4, R139.reuse, PT ;  /* 0x0000008b04ad7233 */ /* 0x100fe20003803000 */
[----:B------:R-:W-:Y:S01]  /*c330*/  IMAD.WIDE.U32 R14, R2, -0x326172a9, RZ ;  /* 0xcd9e8d57020e7825 */ /* 0x000fe200078e00ff */
[----:B------:R-:W-:Y:S03]  /*c340*/  F2FP.F16.F32.PACK_AB R4, R240, R241 ;  /* 0x000000f1f004723e */ /* 0x000fe600000000ff */
[----:B------:R-:W-:Y:S01]  /*c350*/  MUFU.EX2 R104, R104 ;  /* 0x0000006800687308 */ /* 0x000fe20000000800 */
[----:B------:R-:W-:Y:S02]  /*c360*/  F2FP.F16.F32.PACK_AB R0, R22, R250 ;  /* 0x000000fa1600723e */ /* 0x000fe400000000ff */
[----:B------:R-:W-:Y:S02]  /*c370*/  LOP3.LUT R61, R61, R4, RZ, 0xc0, !PT ;  /* 0x000000043d3d7212 */ /* 0x000fe400078ec0ff */
[----:B------:R-:W-:Y:S02]  /*c380*/  LOP3.LUT R4, R15, UR27, R232, 0x96, !PT ;  /* 0x0000001b0f047c12 */ /* 0x000fe4000f8e96e8 */
[----:B------:R-:W-:Y:S03]  /*c390*/  LOP3.LUT R10, R9, UR25, R14, 0x96, !PT ;  /* 0x00000019090a7c12 */ /* 0x000fe6000f8e960e */
[----:B------:R-:W-:Y:S01]  /*c3a0*/  MUFU.EX2 R105, R105 ;  /* 0x0000006900697308 */ /* 0x000fe20000000800 */
[----:B------:R-:W-:Y:S01]  /*c3b0*/  LOP3.LUT R57, R57, R0, RZ, 0xc0, !PT ;  /* 0x0000000039397212 */ /* 0x000fe200078ec0ff */
[----:B------:R-:W-:Y:S01]  /*c3c0*/  IMAD.WIDE.U32 R4, R4, -0x2daee0ad, RZ ;  /* 0xd2511f5304047825 */ /* 0x000fe200078e00ff */
[--C-:B------:R-:W-:Y:S02]  /*c3d0*/  HSET2.LE.AND R174, R19, R139.reuse, PT ;  /* 0x0000008b13ae7233 */ /* 0x100fe40003803000 */
[----:B------:R-:W-:Y:S01]  /*c3e0*/  F2FP.F16.F32.PACK_AB R0, R210, R211 ;  /* 0x000000d3d200723e */ /* 0x000fe200000000ff */
[----:B------:R-:W-:Y:S01]  /*c3f0*/  IMAD.MOV.U32 R19, RZ, RZ, R193 ;  /* 0x000000ffff137224 */ /* 0x000fe200078e00c1 */
[----:B------:R-:W-:Y:S01]  /*c400*/  LOP3.LUT R6, R5, UR24, R228, 0x96, !PT ;  /* 0x0000001805067c12 */ /* 0x000fe2000f8e96e4 */
[----:B------:R-:W-:Y:S01]  /*c410*/  IMAD.WIDE.U32 R10, R10, -0x2daee0ad, RZ ;  /* 0xd2511f530a0a7825 */ /* 0x000fe200078e00ff */
[----:B------:R-:W-:Y:S01]  /*c420*/  LOP3.LUT R174, R174, R0, RZ, 0xc0, !PT ;  /* 0x00000000aeae7212 */ /* 0x000fe200078ec0ff */
[----:B------:R-:W-:Y:S01]  /*c430*/  MUFU.EX2 R106, R106 ;  /* 0x0000006a006a7308 */ /* 0x000fe20000000800 */
[--C-:B------:R-:W-:Y:S01]  /*c440*/  HSET2.LE.AND R175, R13, R139.reuse, PT ;  /* 0x0000008b0daf7233 */ /* 0x100fe20003803000 */
[----:B------:R-:W-:Y:S01]  /*c450*/  IMAD.WIDE.U32 R6, R6, -0x326172a9, RZ ;  /* 0xcd9e8d5706067825 */ /* 0x000fe200078e00ff */
[----:B------:R-:W-:Y:S02]  /*c460*/  LOP3.LUT R11, R11, UR22, R4, 0x96, !PT ;  /* 0x000000160b0b7c12 */ /* 0x000fe4000f8e9604 */
[----:B------:R-:W-:Y:S02]  /*c470*/  F2FP.F16.F32.PACK_AB R0, R248, R249 ;  /* 0x000000f9f800723e */ /* 0x000fe400000000ff */
[----:B------:R-:W-:Y:S03]  /*c480*/  LOP3.LUT R4, R7, UR23, R8, 0x96, !PT ;  /* 0x0000001707047c12 */ /* 0x000fe6000f8e9608 */
[----:B------:R-:W-:Y:S01]  /*c490*/  MUFU.EX2 R107, R107 ;  /* 0x0000006b006b7308 */ /* 0x000fe20000000800 */
[----:B------:R-:W-:Y:S02]  /*c4a0*/  LOP3.LUT R175, R175, R0, RZ, 0xc0, !PT ;  /* 0x00000000afaf7212 */ /* 0x000fe400078ec0ff */
[----:B------:R-:W-:Y:S01]  /*c4b0*/  F2FP.F16.F32.PACK_AB R0, R245, R244 ;  /* 0x000000f4f500723e */ /* 0x000fe200000000ff */
[----:B------:R-:W-:Y:S01]  /*c4c0*/  IMAD.WIDE.U32 R4, R4, -0x2daee0ad, RZ ;  /* 0xd2511f5304047825 */ /* 0x000fe200078e00ff */
[--C-:B------:R-:W-:Y:S02]  /*c4d0*/  HSET2.LE.AND R62, R18, R139.reuse, PT ;  /* 0x0000008b123e7233 */ /* 0x100fe40003803000 */
[----:B------:R-:W-:Y:S01]  /*c4e0*/  LOP3.LUT R173, R173, R0, RZ, 0xc0, !PT ;  /* 0x00000000adad7212 */ /* 0x000fe200078ec0ff */
[----:B------:R-:W-:Y:S01]  /*c4f0*/  IMAD.MOV.U32 R18, RZ, RZ, R197 ;  /* 0x000000ffff127224 */ /* 0x000fe200078e00c5 */
[----:B------:R-:W-:Y:S01]  /*c500*/  LOP3.LUT R7, R5, UR20, R10, 0x96, !PT ;  /* 0x0000001405077c12 */ /* 0x000fe2000f8e960a */
[----:B------:R-:W-:Y:S01]  /*c510*/  IMAD.WIDE.U32 R10, R11, -0x326172a9, RZ ;  /* 0xcd9e8d570b0a7825 */ /* 0x000fe200078e00ff */
[----:B------:R-:W-:Y:S01]  /*c520*/  F2FP.F16.F32.PACK_AB R0, R238, R239 ;  /* 0x000000efee00723e */ /* 0x000fe200000000ff */
[----:B------:R-:W-:Y:S01]  /*c530*/  MUFU.EX2 R108, R108 ;  /* 0x0000006c006c7308 */ /* 0x000fe20000000800 */
[--C-:B------:R-:W-:Y:S01]  /*c540*/  HSET2.LE.AND R63, R17, R139.reuse, PT ;  /* 0x0000008b113f7233 */ /* 0x100fe20003803000 */
[----:B------:R-:W-:Y:S01]  /*c550*/  IMAD.MOV.U32 R17, RZ, RZ, R196 ;  /* 0x000000ffff117224 */ /* 0x000fe200078e00c4 */
[----:B------:R-:W-:Y:S01]  /*c560*/  LOP3.LUT R12, R11, UR21, R6, 0x96, !PT ;  /* 0x000000150b0c7c12 */ /* 0x000fe2000f8e9606 */
[----:B------:R-:W-:Y:S01]  /*c570*/  IMAD.WIDE.U32 R6, R7, -0x326172a9, RZ ;  /* 0xcd9e8d5707067825 */ /* 0x000fe200078e00ff */
[----:B------:R-:W-:Y:S02]  /*c580*/  LOP3.LUT R62, R62, R0, RZ, 0xc0, !PT ;  /* 0x000000003e3e7212 */ /* 0x000fe400078ec0ff */
[----:B------:R-:W-:Y:S01]  /*c590*/  F2FP.F16.F32.PACK_AB R0, R207, R237 ;  /* 0x000000edcf00723e */ /* 0x000fe200000000ff */
[----:B------:R-:W-:Y:S01]  /*c5a0*/  IMAD.WIDE.U32 R12, R12, -0x2daee0ad, RZ ;  /* 0xd2511f530c0c7825 */ /* 0x000fe200078e00ff */
[----:B------:R-:W-:Y:S01]  /*c5b0*/  LOP3.LUT R10, R7, UR19, R10, 0x96, !PT ;  /* 0x00000013070a7c12 */ /* 0x000fe2000f8e960a */
[----:B------:R-:W-:Y:S01]  /*c5c0*/  MUFU.EX2 R109, R109 ;  /* 0x0000006d006d7308 */ /* 0x000fe20000000800 */
[----:B------:R-:W-:Y:S02]  /*c5d0*/  LOP3.LUT R63, R63, R0, RZ, 0xc0, !PT ;  /* 0x000000003f3f7212 */ /* 0x000fe400078ec0ff */
[----:B------:R-:W-:Y:S01]  /*c5e0*/  LOP3.LUT R4, R13, UR18, R4, 0x96, !PT ;  /* 0x000000120d047c12 */ /* 0x000fe2000f8e9604 */
[----:B------:R-:W-:Y:S02]  /*c5f0*/  IMAD.MOV.U32 R13, RZ, RZ, R22 ;  /* 0x000000ffff0d7224 */ /* 0x000fe400078e0016 */
[----:B------:R-:W-:Y:S02]  /*c600*/  IMAD.MOV.U32 R22, RZ, RZ, R183 ;  /* 0x000000ffff167224 */ /* 0x000fe400078e00b7 */
[----:B------:R-:W-:Y:S02]  /*c610*/  IMAD.WIDE.U32 R4, R4, -0x326172a9, RZ ;  /* 0xcd9e8d5704047825 */ /* 0x000fe400078e00ff */
[----:B------:R-:W-:Y:S01]  /*c620*/  MUFU.EX2 R110, R110 ;  /* 0x0000006e006e7308 */ /* 0x000fe20000000800 */
[C---:B------:R-:W-:Y:S02]  /*c630*/  LOP3.LUT R0, R4.reuse, 0xffff, RZ, 0xc0, !PT ;  /* 0x0000ffff04007812 */ /* 0x040fe400078ec0ff */
[----:B------:R-:W-:Y:S02]  /*c640*/  LOP3.LUT R2, R5, UR29, R6, 0x96, !PT ;  /* 0x0000001d05027c12 */ /* 0x000fe4000f8e9606 */
[----:B------:R-:W-:Y:S05]  /*c650*/  SHF.R.U32.HI R5, RZ, 0x8, R0 ;  /* 0x00000008ff057819 */ /* 0x000fea0000011600 */
[----:B------:R-:W-:Y:S01]  /*c660*/  MUFU.EX2 R111, R111 ;  /* 0x0000006f006f7308 */ /* 0x000fe20000000800 */
[----:B------:R-:W-:Y:S04]  /*c670*/  LOP3.LUT R0, R4, 0xff, RZ, 0xc0, !PT ;  /* 0x000000ff04007812 */ /* 0x000fe800078ec0ff */
[----:B------:R-:W-:Y:S02]  /*c680*/  PRMT R204, R0, 0x5410, R5 ;  /* 0x0000541000cc7816 */ /* 0x000fe40000000005 */
[--C-:B------:R-:W-:Y:S03]  /*c690*/  SHF.R.U32.HI R0, RZ, 0x10, R4.reuse ;  /* 0x00000010ff007819 */ /* 0x100fe60000011604 */
[----:B------:R-:W-:Y:S01]  /*c6a0*/  MUFU.EX2 R128, R128 ;  /* 0x0000008000807308 */ /* 0x000fe20000000800 */
[----:B------:R-:W-:Y:S02]  /*c6b0*/  SHF.R.U32.HI R4, RZ, 0x18, R4 ;  /* 0x00000018ff047819 */ /* 0x000fe40000011604 */
[----:B------:R-:W-:Y:S04]  /*c6c0*/  LOP3.LUT R0, R0, 0xff, RZ, 0xc0, !PT ;  /* 0x000000ff00007812 */ /* 0x000fe800078ec0ff */
[----:B------:R-:W-:Y:S01]  /*c6d0*/  PRMT R202, R0, 0x5410, R4 ;  /* 0x0000541000ca7816 */ /* 0x000fe20000000004 */
[----:B------:R-:W-:Y:S02]  /*c6e0*/  IMAD.WIDE.U32 R4, R10, -0x2daee0ad, RZ ;  /* 0xd2511f530a047825 */ /* 0x000fe400078e00ff */
[----:B------:R-:W-:Y:S03]  /*c6f0*/  MUFU.EX2 R129, R129 ;  /* 0x0000008100817308 */ /* 0x000fe60000000800 */
[----:B------:R-:W-:Y:S01]  /*c700*/  LOP3.LUT R0, R5, UR28, R12, 0x96, !PT ;  /* 0x0000001c05007c12 */ /* 0x000fe2000f8e960c */
[----:B------:R-:W-:Y:S01]  /*c710*/  IMAD.MOV.U32 R12, RZ, RZ, R187 ;  /* 0x000000ffff0c7224 */ /* 0x000fe200078e00bb */
[C---:B------:R-:W-:Y:S05]  /*c720*/  LOP3.LUT R5, R4.reuse, 0xffff, RZ, 0xc0, !PT ;  /* 0x0000ffff04057812 */ /* 0x040fea00078ec0ff */
[----:B------:R-:W-:Y:S01]  /*c730*/  MUFU.EX2 R130, R130 ;  /* 0x0000008200827308 */ /* 0x000fe20000000800 */
[----:B------:R-:W-:Y:S02]  /*c740*/  SHF.R.U32.HI R6, RZ, 0x8, R5 ;  /* 0x00000008ff067819 */ /* 0x000fe40000011605 */
[----:B------:R-:W-:Y:S04]  /*c750*/  LOP3.LUT R5, R4, 0xff, RZ, 0xc0, !PT ;  /* 0x000000ff04057812 */ /* 0x000fe800078ec0ff */
[----:B------:R-:W-:Y:S03]  /*c760*/  PRMT R206, R5, 0x5410, R6 ;  /* 0x0000541005ce7816 */ /* 0x000fe60000000006 */
[----:B------:R-:W-:Y:S01]  /*c770*/  MUFU.EX2 R131, R131 ;  /* 0x0000008300837308 */ /* 0x000fe20000000800 */
[--C-:B------:R-:W-:Y:S02]  /*c780*/  SHF.R.U32.HI R6, RZ, 0x10, R4.reuse ;  /* 0x00000010ff067819 */ /* 0x100fe40000011604 */
[----:B------:R-:W-:Y:S02]  /*c790*/  SHF.R.U32.HI R5, RZ, 0x18, R4 ;  /* 0x00000018ff057819 */ /* 0x000fe40000011604 */
[----:B------:R-:W-:Y:S05]  /*c7a0*/  LOP3.LUT R4, R6, 0xff, RZ, 0xc0, !PT ;  /* 0x000000ff06047812 */ /* 0x000fea00078ec0ff */
[----:B------:R-:W-:Y:S01]  /*c7b0*/  MUFU.EX2 R116, R116 ;  /* 0x0000007400747308 */ /* 0x000fe20000000800 */
[----:B------:R-:W-:Y:S02]  /*c7c0*/  PRMT R205, R4, 0x5410, R5 ;  /* 0x0000541004cd7816 */ /* 0x000fe40000000005 */
[C---:B------:R-:W-:Y:S04]  /*c7d0*/  LOP3.LUT R4, R2.reuse, 0xffff, RZ, 0xc0, !PT ;  /* 0x0000ffff02047812 */ /* 0x040fe800078ec0ff */
[----:B------:R-:W-:Y:S03]  /*c7e0*/  SHF.R.U32.HI R5, RZ, 0x8, R4 ;  /* 0x00000008ff057819 */ /* 0x000fe60000011604 */
[----:B------:R-:W-:Y:S01]  /*c7f0*/  MUFU.EX2 R179, R179 ;  /* 0x000000b300b37308 */ /* 0x000fe20000000800 */
[----:B------:R-:W-:Y:S04]  /*c800*/  LOP3.LUT R4, R2, 0xff, RZ, 0xc0, !PT ;  /* 0x000000ff02047812 */ /* 0x000fe800078ec0ff */
[----:B------:R-:W-:Y:S02]  /*c810*/  PRMT R200, R4, 0x5410, R5 ;  /* 0x0000541004c87816 */ /* 0x000fe40000000005 */
[--C-:B------:R-:W-:Y:S03]  /*c820*/  SHF.R.U32.HI R5, RZ, 0x10, R2.reuse ;  /* 0x00000010ff057819 */ /* 0x100fe60000011602 */
[----:B------:R-:W-:Y:S01]  /*c830*/  MUFU.EX2 R118, R118 ;  /* 0x0000007600767308 */ /* 0x000fe20000000800 */
[----:B------:R-:W-:Y:S02]  /*c840*/  SHF.R.U32.HI R4, RZ, 0x18, R2 ;  /* 0x00000018ff047819 */ /* 0x000fe40000011602 */
[----:B------:R-:W-:Y:S04]  /*c850*/  LOP3.LUT R2, R5, 0xff, RZ, 0xc0, !PT ;  /* 0x000000ff05027812 */ /* 0x000fe800078ec0ff */
[----:B------:R-:W-:Y:S03]  /*c860*/  PRMT R197, R2, 0x5410, R4 ;  /* 0x0000541002c57816 */ /* 0x000fe60000000004 */
[----:B------:R-:W-:Y:S01]  /*c870*/  MUFU.EX2 R178, R178 ;  /* 0x000000b200b27308 */ /* 0x000fe20000000800 */
[C---:B------:R-:W-:Y:S04]  /*c880*/  LOP3.LUT R2, R0.reuse, 0xffff, RZ, 0xc0, !PT ;  /* 0x0000ffff00027812 */ /* 0x040fe800078ec0ff */
[----:B------:R-:W-:Y:S02]  /*c890*/  SHF.R.U32.HI R4, RZ, 0x8, R2 ;  /* 0x00000008ff047819 */ /* 0x000fe40000011602 */
[----:B------:R-:W-:Y:S03]  /*c8a0*/  LOP3.LUT R2, R0, 0xff, RZ, 0xc0, !PT ;  /* 0x000000ff00027812 */ /* 0x000fe600078ec0ff */
[----:B------:R-:W-:Y:S01]  /*c8b0*/  MUFU.EX2 R120, R120 ;  /* 0x0000007800787308 */ /* 0x000fe20000000800 */
[----:B------:R-:W-:Y:S02]  /*c8c0*/  PRMT R203, R2, 0x5410, R4 ;  /* 0x0000541002cb7816 */ /* 0x000fe40000000004 */
[--C-:B------:R-:W-:Y:S02]  /*c8d0*/  SHF.R.U32.HI R4, RZ, 0x10, R0.reuse ;  /* 0x00000010ff047819 */ /* 0x100fe40000011600 */
[----:B------:R-:W-:Y:S05]  /*c8e0*/  SHF.R.U32.HI R2, RZ, 0x18, R0 ;  /* 0x00000018ff027819 */ /* 0x000fea0000011600 */
[----:B------:R-:W-:Y:S01]  /*c8f0*/  MUFU.EX2 R121, R121 ;  /* 0x0000007900797308 */ /* 0x000fe20000000800 */
[----:B------:R-:W-:Y:S04]  /*c900*/  LOP3.LUT R0, R4, 0xff, RZ, 0xc0, !PT ;  /* 0x000000ff04007812 */ /* 0x000fe800078ec0ff */
[----:B------:R-:W-:Y:S01]  /*c910*/  PRMT R201, R0, 0x5410, R2 ;  /* 0x0000541000c97816 */ /* 0x000fe20000000002 */
[----:B------:R-:W-:Y:S04]  /*c920*/  VIADD R0, R192, 0x3 ;  /* 0x00000003c0007836 */ /* 0x000fe80000000000 */
[----:B------:R-:W-:Y:S01]  /*c930*/  MUFU.EX2 R122, R122 ;  /* 0x0000007a007a7308 */ /* 0x000fe20000000800 */
[----:B------:R-:W-:Y:S05]  /*c940*/  LOP3.LUT R0, R223, UR33, R0, 0x96, !PT ;  /* 0x00000021df007c12 */ /* 0x000fea000f8e9600 */
[----:B------:R-:W-:Y:S04]  /*c950*/  IMAD.WIDE.U32 R198, R0, -0x326172a9, RZ ;  /* 0xcd9e8d5700c67825 */ /* 0x000fe800078e00ff */
[----:B------:R-:W-:Y:S01]  /*c960*/  MUFU.EX2 R123, R123 ;  /* 0x0000007b007b7308 */ /* 0x000fe20000000800 */
[----:B------:R-:W-:Y:S02]  /*c970*/  LOP3.LUT R6, R199, UR27, R232, 0x96, !PT ;  /* 0x0000001bc7067c12 */ /* 0x000fe4000f8e96e8 */
[----:B------:R-:W-:Y:S07]  /*c980*/  LOP3.LUT R4, R9, UR25, R198, 0x96, !PT ;  /* 0x0000001909047c12 */ /* 0x000fee000f8e96c6 */
[----:B------:R-:W-:Y:S01]  /*c990*/  MUFU.EX2 R124, R124 ;  /* 0x0000007c007c7308 */ /* 0x000fe20000000800 */
[----:B------:R-:W-:Y:S04]  /*c9a0*/  IMAD.WIDE.U32 R6, R6, -0x2daee0ad, RZ ;  /* 0xd2511f5306067825 */ /* 0x000fe800078e00ff */
[----:B------:R-:W-:Y:S01]  /*c9b0*/  IMAD.WIDE.U32 R4, R4, -0x2daee0ad, RZ ;  /* 0xd2511f5304047825 */ /* 0x000fe200078e00ff */
[----:B------:R-:W-:Y:S04]  /*c9c0*/  LOP3.LUT R10, R7, UR24, R228, 0x96, !PT ;  /* 0x00000018070a7c12 */ /* 0x000fe8000f8e96e4 */
[----:B------:R-:W-:Y:S01]  /*c9d0*/  MUFU.EX2 R177, R177 ;  /* 0x000000b100b17308 */ /* 0x000fe20000000800 */
[----:B------:R-:W-:Y:S01]  /*c9e0*/  LOP3.LUT R5, R5, UR22, R6, 0x96, !PT ;  /* 0x0000001605057c12 */ /* 0x000fe2000f8e9606 */
[----:B------:R-:W-:Y:S05]  /*c9f0*/  IMAD.WIDE.U32 R10, R10, -0x326172a9, RZ ;  /* 0xcd9e8d570a0a7825 */ /* 0x000fea00078e00ff */
[----:B------:R-:W-:Y:S01]  /*ca00*/  LOP3.LUT R7, R11, UR23, R8, 0x96, !PT ;  /* 0x000000170b077c12 */ /* 0x000fe2000f8e9608 */
[----:B------:R-:W-:Y:S02]  /*ca10*/  IMAD.MOV.U32 R11, RZ, RZ, R185 ;  /* 0x000000ffff0b7224 */ /* 0x000fe400078e00b9 */
[----:B------:R-:W-:Y:S02]  /*ca20*/  MUFU.EX2 R126, R126 ;  /* 0x0000007e007e7308 */ /* 0x000fe40000000800 */
[----:B------:R-:W-:Y:S05]  /*ca30*/  IMAD.WIDE.U32 R6, R7, -0x2daee0ad, RZ ;  /* 0xd2511f5307067825 */ /* 0x000fea00078e00ff */
[----:B------:R-:W-:Y:S01]  /*ca40*/  LOP3.LUT R7, R7, UR20, R4, 0x96, !PT ;  /* 0x0000001407077c12 */ /* 0x000fe2000f8e9604 */
[----:B------:R-:W-:Y:S02]  /*ca50*/  IMAD.WIDE.U32 R4, R5, -0x326172a9, RZ ;  /* 0xcd9e8d5705047825 */ /* 0x000fe400078e00ff */
[----:B------:R-:W-:Y:S03]  /*ca60*/  MUFU.EX2 R176, R176 ;  /* 0x000000b000b07308 */ /* 0x000fe60000000800 */
[----:B------:R-:W-:Y:S01]  /*ca70*/  LOP3.LUT R8, R5, UR21, R10, 0x96, !PT ;  /* 0x0000001505087c12 */ /* 0x000fe2000f8e960a */
[----:B------:R-:W-:Y:S04]  /*ca80*/  IMAD.MOV.U32 R10, RZ, RZ, R184 ;  /* 0x000000ffff0a7224 */ /* 0x000fe800078e00b8 */
[----:B------:R-:W-:Y:S05]  /*ca90*/  IMAD.WIDE.U32 R8, R8, -0x2daee0ad, RZ ;  /* 0xd2511f5308087825 */ /* 0x000fea00078e00ff */
[----:B------:R-:W-:Y:S01]  /*caa0*/  LOP3.LUT R5, R9, UR18, R6, 0x96, !PT ;  /* 0x0000001209057c12 */ /* 0x000fe2000f8e9606 */
[----:B------:R-:W-:Y:S05]  /*cab0*/  IMAD.WIDE.U32 R6, R7, -0x326172a9, RZ ;  /* 0xcd9e8d5707067825 */ /* 0x000fea00078e00ff */
[----:B------:R-:W-:Y:S01]  /*cac0*/  LOP3.LUT R7, R7, UR19, R4, 0x96, !PT ;  /* 0x0000001307077c12 */ /* 0x000fe2000f8e9604 */
[----:B------:R-:W-:Y:S03]  /*cad0*/  IMAD.WIDE.U32 R4, R5, -0x326172a9, RZ ;  /* 0xcd9e8d5705047825 */ /* 0x000fe600078e00ff */
[C---:B------:R-:W-:Y:S02]  /*cae0*/  LOP3.LUT R2, R4.reuse, 0xffff, RZ, 0xc0, !PT ;  /* 0x0000ffff04027812 */ /* 0x040fe400078ec0ff */
[----:B------:R-:W-:Y:S02]  /*caf0*/  LOP3.LUT R0, R5, UR29, R6, 0x96, !PT ;  /* 0x0000001d05007c12 */ /* 0x000fe4000f8e9606 */
[----:B------:R-:W-:Y:S02]  /*cb00*/  SHF.R.U32.HI R5, RZ, 0x8, R2 ;  /* 0x00000008ff057819 */ /* 0x000fe40000011602 */
[----:B------:R-:W-:Y:S04]  /*cb10*/  LOP3.LUT R2, R4, 0xff, RZ, 0xc0, !PT ;  /* 0x000000ff04027812 */ /* 0x000fe800078ec0ff */
[----:B------:R-:W-:Y:S02]  /*cb20*/  PRMT R193, R2, 0x5410, R5 ;  /* 0x0000541002c17816 */ /* 0x000fe40000000005 */
[--C-:B------:R-:W-:Y:S02]  /*cb30*/  SHF.R.U32.HI R2, RZ, 0x10, R4.reuse ;  /* 0x00000010ff027819 */ /* 0x100fe40000011604 */
[----:B------:R-:W-:Y:S02]  /*cb40*/  SHF.R.U32.HI R4, RZ, 0x18, R4 ;  /* 0x00000018ff047819 */ /* 0x000fe40000011604 */
[----:B------:R-:W-:Y:S04]  /*cb50*/  LOP3.LUT R2, R2, 0xff, RZ, 0xc0, !PT ;  /* 0x000000ff02027812 */ /* 0x000fe800078ec0ff */
[----:B------:R-:W-:Y:S01]  /*cb60*/  PRMT R192, R2, 0x5410, R4 ;  /* 0x0000541002c07816 */ /* 0x000fe20000000004 */
        /* <DEDUP_REMOVED lines=17> */
[----:B------:R-:W-:Y:S01]  /*cc80*/  LOP3.LUT R4, R181, UR25, R14, 0x96, !PT ;  /* 0x00000019b5047c12 */ /* 0x000fe2000f8e960e */
[----:B------:R-:W-:Y:S01]  /*cc90*/  IMAD.MOV.U32 R14, RZ, RZ, R186 ;  /* 0x000000ffff0e7224 */ /* 0x000fe200078e00ba */
[----:B------:R-:W-:Y:S02]  /*cca0*/  PRMT R190, R0, 0x5410, R2 ;  /* 0x0000541000be7816 */ /* 0x000fe40000000002 */
[C---:B------:R-:W-:Y:S01]  /*ccb0*/  LOP3.LUT R0, R39.reuse, 0xffff, RZ, 0xc0, !PT ;  /* 0x0000ffff27007812 */ /* 0x040fe200078ec0ff */
[----:B------:R-:W-:Y:S03]  /*ccc0*/  IMAD.WIDE.U32 R4, R4, -0x2daee0ad, RZ ;  /* 0xd2511f5304047825 */ /* 0x000fe600078e00ff */
[----:B------:R-:W-:Y:S02]  /*ccd0*/  SHF.R.U32.HI R2, RZ, 0x8, R0 ;  /* 0x00000008ff027819 */ /* 0x000fe40000011600 */
[----:B------:R-:W-:Y:S04]  /*cce0*/  LOP3.LUT R0, R39, 0xff, RZ, 0xc0, !PT ;  /* 0x000000ff27007812 */ /* 0x000fe800078ec0ff */
[----:B------:R-:W-:Y:S02]  /*ccf0*/  PRMT R195, R0, 0x5410, R2 ;  /* 0x0000541000c37816 */ /* 0x000fe40000000002 */
[----:B------:R-:W-:Y:S01]  /*cd00*/  LOP3.LUT R0, R15, UR27, R230, 0x96, !PT ;  /* 0x0000001b0f007c12 */ /* 0x000fe2000f8e96e6 */
[----:B------:R-:W-:Y:S02]  /*cd10*/  IMAD.MOV.U32 R15, RZ, RZ, R19 ;  /* 0x000000ffff0f7224 */ /* 0x000fe400078e0013 */
[----:B------:R-:W-:Y:S02]  /*cd20*/  IMAD.MOV.U32 R19, RZ, RZ, R182 ;  /* 0x000000ffff137224 */ /* 0x000fe400078e00b6 */
[----:B------:R-:W-:Y:S05]  /*cd30*/  IMAD.WIDE.U32 R6, R0, -0x2daee0ad, RZ ;  /* 0xd2511f5300067825 */ /* 0x000fea00078e00ff */
[----:B------:R-:W-:Y:S02]  /*cd40*/  LOP3.LUT R0, R7, UR24, R226, 0x96, !PT ;  /* 0x0000001807007c12 */ /* 0x000fe4000f8e96e2 */
[----:B------:R-:W-:Y:S03]  /*cd50*/  LOP3.LUT R5, R5, UR22, R6, 0x96, !PT ;  /* 0x0000001605057c12 */ /* 0x000fe6000f8e9606 */
[----:B------:R-:W-:Y:S05]  /*cd60*/  IMAD.WIDE.U32 R8, R0, -0x326172a9, RZ ;  /* 0xcd9e8d5700087825 */ /* 0x000fea00078e00ff */
[----:B------:R-:W-:Y:S05]  /*cd70*/  LOP3.LUT R6, R9, UR23, R180, 0x96, !PT ;  /* 0x0000001709067c12 */ /* 0x000fea000f8e96b4 */
[----:B------:R-:W-:Y:S05]  /*cd80*/  IMAD.WIDE.U32 R6, R6, -0x2daee0ad, RZ ;  /* 0xd2511f5306067825 */ /* 0x000fea00078e00ff */
[----:B------:R-:W-:Y:S01]  /*cd90*/  LOP3.LUT R7, R7, UR20, R4, 0x96, !PT ;  /* 0x0000001407077c12 */ /* 0x000fe2000f8e9604 */
[----:B------:R-:W-:Y:S05]  /*cda0*/  IMAD.WIDE.U32 R4, R5, -0x326172a9, RZ ;  /* 0xcd9e8d5705047825 */ /* 0x000fea00078e00ff */
[----:B------:R-:W-:Y:S05]  /*cdb0*/  LOP3.LUT R8, R5, UR21, R8, 0x96, !PT ;  /* 0x0000001505087c12 */ /* 0x000fea000f8e9608 */
[----:B------:R-:W-:Y:S05]  /*cdc0*/  IMAD.WIDE.U32 R8, R8, -0x2daee0ad, RZ ;  /* 0xd2511f5308087825 */ /* 0x000fea00078e00ff */
[----:B------:R-:W-:Y:S01]  /*cdd0*/  LOP3.LUT R5, R9, UR18, R6, 0x96, !PT ;  /* 0x0000001209057c12 */ /* 0x000fe2000f8e9606 */
[----:B------:R-:W-:Y:S04]  /*cde0*/  IMAD.WIDE.U32 R6, R7, -0x326172a9, RZ ;  /* 0xcd9e8d5707067825 */ /* 0x000fe800078e00ff */
[----:B------:R-:W-:Y:S01]  /*cdf0*/  IMAD.MOV.U32 R9, RZ, RZ, R189 ;  /* 0x000000ffff097224 */ /* 0x000fe200078e00bd */
        /* <DEDUP_REMOVED lines=17> */
[----:B------:R-:W-:Y:S01]  /*cf10*/  LOP3.LUT R0, R4, 0xff, RZ, 0xc0, !PT ;  /* 0x000000ff04007812 */ /* 0x000fe200078ec0ff */
[----:B------:R-:W-:Y:S03]  /*cf20*/  IMAD.WIDE.U32 R4, R7, -0x2daee0ad, RZ ;  /* 0xd2511f5307047825 */ /* 0x000fe600078e00ff */
[----:B------:R-:W-:Y:S01]  /*cf30*/  PRMT R185, R0, 0x5410, R2 ;  /* 0x0000541000b97816 */ /* 0x000fe20000000002 */
[----:B------:R-:W-:Y:S01]  /*cf40*/  IMAD.MOV.U32 R7, RZ, RZ, R188 ;  /* 0x000000ffff077224 */ /* 0x000fe200078e00bc */
[----:B------:R-:W-:Y:S01]  /*cf50*/  LOP3.LUT R0, R5, UR28, R8, 0x96, !PT ;  /* 0x0000001c05007c12 */ /* 0x000fe2000f8e9608 */
[----:B------:R-:W-:Y:S03]  /*cf60*/  IMAD.MOV.U32 R8, RZ, RZ, R36 ;  /* 0x000000ffff087224 */ /* 0x000fe600078e0024 */
        /* <DEDUP_REMOVED lines=11> */
[----:B------:R-:W-:Y:S01]  /*d020*/  PRMT R183, R0, 0x5410, R2 ;  /* 0x0000541000b77816 */ /* 0x000fe20000000002 */
[----:B------:R-:W-:Y:S01]  /*d030*/  FADD.FTZ R2, -R136, R133 ;  /* 0x0000008588027221 */ /* 0x000fe20000010100 */
[----:B------:R-:W-:Y:S01]  /*d040*/  SHF.R.U32.HI R0, RZ, 0x10, R4 ;  /* 0x00000010ff007819 */ /* 0x000fe20000011604 */
[----:B------:R-:W-:Y:S01]  /*d050*/  IMAD.MOV.U32 R133, RZ, RZ, R12 ;  /* 0x000000ffff857224 */ /* 0x000fe200078e000c */
[----:B------:R-:W-:Y:S01]  /*d060*/  SHF.R.U32.HI R4, RZ, 0x18, R4 ;  /* 0x00000018ff047819 */ /* 0x000fe20000011604 */
[----:B------:R-:W-:Y:S01]  /*d070*/  FMUL.FTZ R2, R2, UR4 ;  /* 0x0000000402027c20 */ /* 0x000fe20008410000 */
[----:B------:R-:W-:Y:S04]  /*d080*/  LOP3.LUT R0, R0, 0xff, RZ, 0xc0, !PT ;  /* 0x000000ff00007812 */ /* 0x000fe800078ec0ff */
[----:B------:R-:W-:Y:S01]  /*d090*/  PRMT R182, R0, 0x5410, R4 ;  /* 0x0000541000b67816 */ /* 0x000fe20000000004 */
[----:B------:R-:W-:Y:S01]  /*d0a0*/  FADD.FTZ R4, -R138, R3 ;  /* 0x000000038a047221 */ /* 0x000fe20000010100 */
[----:B------:R-:W-:Y:S01]  /*d0b0*/  FADD.FTZ R3, -R137, R132 ;  /* 0x0000008489037221 */ /* 0x000fe20000010100 */
[----:B------:R-:W-:Y:S01]  /*d0c0*/  FADD.FTZ R0, -R135, R134 ;  /* 0x0000008687007221 */ /* 0x000fe20000010100 */
[----:B------:R-:W1:Y:S01]  /*d0d0*/  MUFU.EX2 R2, R2 ;  /* 0x0000000200027308 */ /* 0x000e620000000800 */
[----:B------:R-:W-:Y:S01]  /*d0e0*/  FMUL.FTZ R4, R4, UR4 ;  /* 0x0000000404047c20 */ /* 0x000fe20008410000 */
[----:B------:R-:W-:Y:S01]  /*d0f0*/  FMUL.FTZ R3, R3, UR4 ;  /* 0x0000000403037c20 */ /* 0x000fe20008410000 */
[----:B------:R-:W-:Y:S01]  /*d100*/  FMUL.FTZ R0, R0, UR4 ;  /* 0x0000000400007c20 */ /* 0x000fe20008410000 */
[----:B------:R-:W-:Y:S02]  /*d110*/  IMAD.MOV.U32 R134, RZ, RZ, R7 ;  /* 0x000000ffff867224 */ /* 0x000fe400078e0007 */
[----:B------:R-:W-:Y:S04]  /*d120*/  IMAD.MOV.U32 R132, RZ, RZ, R23 ;  /* 0x000000ffff847224 */ /* 0x000fe800078e0017 */
[----:B------:R-:W2:Y:S10]  /*d130*/  MUFU.EX2 R36, R4 ;  /* 0x0000000400247308 */ /* 0x000eb40000000800 */
[----:B------:R-:W3:Y:S01]  /*d140*/  MUFU.EX2 R3, R3 ;  /* 0x0000000300037308 */ /* 0x000ee20000000800 */
[C---:B-1----:R-:W-:Y:S01]  /*d150*/  FMUL.FTZ R12, R2.reuse, R152 ;  /* 0x00000098020c7220 */ /* 0x042fe20000410000 */
[----:B------:R-:W-:Y:S02]  /*d160*/  IMAD.MOV.U32 R152, RZ, RZ, R13 ;  /* 0x000000ffff987224 */ /* 0x000fe400078e000d */
[----:B------:R-:W-:Y:S01]  /*d170*/  FMUL.FTZ R13, R2, R153 ;  /* 0x00000099020d7220 */ /* 0x000fe20000410000 */
[----:B------:R-:W-:Y:S05]  /*d180*/  IMAD.MOV.U32 R153, RZ, RZ, R15 ;  /* 0x000000ffff997224 */ /* 0x000fea00078e000f */
[----:B------:R-:W1:Y:S01]  /*d190*/  MUFU.EX2 R0, R0 ;  /* 0x0000000000007308 */ /* 0x000e620000000800 */
[C---:B--2---:R-:W-:Y:S01]  /*d1a0*/  FMUL.FTZ R5, R36.reuse, R145 ;  /* 0x0000009124057220 */ /* 0x044fe20000410000 */
[----:B------:R-:W-:Y:S02]  /*d1b0*/  IMAD.MOV.U32 R145, RZ, RZ, R8 ;  /* 0x000000ffff917224 */ /* 0x000fe400078e0008 */
[----:B------:R-:W-:Y:S01]  /*d1c0*/  FMUL.FTZ R4, R36, R144 ;  /* 0x0000009024047220 */ /* 0x000fe20000410000 */
[C---:B------:R-:W-:Y:S01]  /*d1d0*/  FMUL.FTZ R8, R2.reuse, R140 ;  /* 0x0000008c02087220 */ /* 0x040fe20000410000 */
[----:B------:R-:W-:Y:S02]  /*d1e0*/  IMAD.MOV.U32 R144, RZ, RZ, R9 ;  /* 0x000000ffff907224 */ /* 0x000fe400078e0009 */
[----:B------:R-:W-:Y:S01]  /*d1f0*/  FMUL.FTZ R9, R2, R141 ;  /* 0x0000008d02097220 */ /* 0x000fe20000410000 */
[----:B------:R-:W-:Y:S02]  /*d200*/  IMAD.MOV.U32 R140, RZ, RZ, R11 ;  /* 0x000000ffff8c7224 */ /* 0x000fe400078e000b */
[C---:B---3--:R-:W-:Y:S01]  /*d210*/  FMUL.FTZ R7, R3.reuse, R147 ;  /* 0x0000009303077220 */ /* 0x048fe20000410000 */
[----:B------:R-:W-:Y:S02]  /*d220*/  IMAD.MOV.U32 R147, RZ, RZ, R10 ;  /* 0x000000ffff937224 */ /* 0x000fe400078e000a */
[C---:B------:R-:W-:Y:S01]  /*d230*/  FMUL.FTZ R6, R3.reuse, R146 ;  /* 0x0000009203067220 */ /* 0x040fe20000410000 */
[----:B------:R-:W-:Y:S02]  /*d240*/  IMAD.MOV.U32 R141, RZ, RZ, R22 ;  /* 0x000000ffff8d7224 */ /* 0x000fe400078e0016 */
[----:B------:R-:W-:Y:S02]  /*d250*/  IMAD.MOV.U32 R146, RZ, RZ, R14 ;  /* 0x000000ffff927224 */ /* 0x000fe400078e000e */
[C---:B-1----:R-:W-:Y:S01]  /*d260*/  FMUL.FTZ R10, R0.reuse, R142 ;  /* 0x0000008e000a7220 */ /* 0x042fe20000410000 */
[C---:B------:R-:W-:Y:S01]  /*d270*/  FMUL.FTZ R11, R0.reuse, R143 ;  /* 0x0000008f000b7220 */ /* 0x040fe20000410000 */
[----:B------:R-:W-:Y:S02]  /*d280*/  IMAD.MOV.U32 R142, RZ, RZ, R21 ;  /* 0x000000ffff8e7224 */ /* 0x000fe400078e0015 */
[C---:B------:R-:W-:Y:S01]  /*d290*/  FMUL.FTZ R14, R0.reuse, R154 ;  /* 0x0000009a000e7220 */ /* 0x040fe20000410000 */
[----:B------:R-:W-:Y:S02]  /*d2a0*/  IMAD.MOV.U32 R143, RZ, RZ, R20 ;  /* 0x000000ffff8f7224 */ /* 0x000fe400078e0014 */
[----:B------:R-:W-:Y:S01]  /*d2b0*/  FMUL.FTZ R15, R0, R155 ;  /* 0x0000009b000f7220 */ /* 0x000fe20000410000 */
[----:B------:R-:W1:Y:S01]  /*d2c0*/  LDSM.16.MT88.4 R20, [R208+0x4000] ;  /* 0x00400000d014783b */ /* 0x000e620000004200 */
[----:B------:R-:W-:Y:S02]  /*d2d0*/  IMAD.MOV.U32 R154, RZ, RZ, R17 ;  /* 0x000000ffff9a7224 */ /* 0x000fe400078e0011 */
[C---:B------:R-:W-:Y:S01]  /*d2e0*/  FMUL.FTZ R17, R36.reuse, R149 ;  /* 0x0000009524117220 */ /* 0x040fe20000410000 */
[----:B------:R-:W-:Y:S02]  /*d2f0*/  IMAD.MOV.U32 R155, RZ, RZ, R16 ;  /* 0x000000ffff9b7224 */ /* 0x000fe400078e0010 */
[----:B------:R-:W-:Y:S01]  /*d300*/  FMUL.FTZ R16, R36, R148 ;  /* 0x0000009424107220 */ /* 0x000fe20000410000 */
[----:B------:R-:W-:Y:S02]  /*d310*/  IMAD.MOV.U32 R148, RZ, RZ, R18 ;  /* 0x000000ffff947224 */ /* 0x000fe400078e0012 */
[C---:B------:R-:W-:Y:S01]  /*d320*/  FMUL.FTZ R18, R3.reuse, R150 ;  /* 0x0000009603127220 */ /* 0x040fe20000410000 */
[----:B------:R-:W-:Y:S02]  /*d330*/  IMAD.MOV.U32 R149, RZ, RZ, R19 ;  /* 0x000000ffff957224 */ /* 0x000fe400078e0013 */
[C---:B------:R-:W-:Y:S01]  /*d340*/  FMUL.FTZ R19, R3.reuse, R151 ;  /* 0x0000009703137220 */ /* 0x040fe20000410000 */
[----:B------:R-:W-:Y:S02]  /*d350*/  IMAD.MOV.U32 R150, RZ, RZ, R148 ;  /* 0x000000ffff967224 */ /* 0x000fe400078e0094 */
[----:B------:R-:W-:Y:S02]  /*d360*/  IMAD.MOV.U32 R148, RZ, RZ, R24 ;  /* 0x000000ffff947224 */ /* 0x000fe400078e0018 */
[----:B------:R-:W-:Y:S01]  /*d370*/  FMUL.FTZ R24, R2, R156 ;  /* 0x0000009c02187220 */ /* 0x000fe20000410000 */
[----:B------:R-:W-:Y:S02]  /*d380*/  IMAD.MOV.U32 R151, RZ, RZ, R141 ;  /* 0x000000ffff977224 */ /* 0x000fe400078e008d */
[----:B------:R-:W-:Y:S02]  /*d390*/  IMAD.MOV.U32 R141, RZ, RZ, R47 ;  /* 0x000000ffff8d7224 */ /* 0x000fe400078e002f */
[----:B------:R-:W-:Y:S02]  /*d3a0*/  IMAD.MOV.U32 R156, RZ, RZ, R153 ;  /* 0x000000ffff9c7224 */ /* 0x000fe400078e0099 */
[----:B------:R-:W-:Y:S02]  /*d3b0*/  IMAD.MOV.U32 R153, RZ, RZ, R147 ;  /* 0x000000ffff997224 */ /* 0x000fe400078e0093 */
[----:B------:R-:W-:Y:S02]  /*d3c0*/  IMAD.MOV.U32 R147, RZ, RZ, R31 ;  /* 0x000000ffff937224 */ /* 0x000fe400078e001f */
[----:B------:R-:W-:Y:S01]  /*d3d0*/  FMUL.FTZ R31, R0, R167 ;  /* 0x000000a7001f7220 */ /* 0x000fe20000410000 */
[-C--:B-1----:R-:W-:Y:S06]  /*d3e0*/  HMMA.16816.F32 R4, R40, R20.reuse, R4 ;  /* 0x000000142804723c */ /* 0x082fec0000001804 */
[C---:B------:R-:W-:Y:S06]  /*d3f0*/  HMMA.16816.F32 R8, R32.reuse, R20, R8 ;  /* 0x000000142008723c */ /* 0x040fec0000001808 */
[-C--:B------:R-:W-:Y:S05]  /*d400*/  HMMA.16816.F32 R12, R32, R22.reuse, R12 ;  /* 0x00000016200c723c */ /* 0x080fea000000180c */
[C---:B------:R-:W-:Y:S01]  /*d410*/  FMUL.FTZ R21, R36.reuse, R161 ;  /* 0x000000a124157220 */ /* 0x040fe20000410000 */
[C---:B------:R-:W-:Y:S05]  /*d420*/  HMMA.16816.F32 R16, R40.reuse, R22, R16 ;  /* 0x000000162810723c */ /* 0x040fea0000001810 */
[----:B------:R-:W-:Y:S02]  /*d430*/  IMAD.MOV.U32 R161, RZ, RZ, R143 ;  /* 0x000000ffffa17224 */ /* 0x000fe400078e008f */
[----:B------:R-:W-:Y:S01]  /*d440*/  FMUL.FTZ R20, R36, R160 ;  /* 0x000000a024147220 */ /* 0x000fe20000410000 */
[C---:B------:R-:W-:Y:S03]  /*d450*/  FMUL.FTZ R23, R3.reuse, R163 ;  /* 0x000000a303177220 */ /* 0x040fe60000410000 */
[----:B------:R-:W-:Y:S02]  /*d460*/  IMAD.MOV.U32 R163, RZ, RZ, R25 ;  /* 0x000000ffffa37224 */ /* 0x000fe400078e0019 */
[----:B------:R-:W-:Y:S01]  /*d470*/  FMUL.FTZ R25, R2, R157 ;  /* 0x0000009d02197220 */ /* 0x000fe20000410000 */
[C---:B------:R-:W-:Y:S01]  /*d480*/  FMUL.FTZ R22, R3.reuse, R162 ;  /* 0x000000a203167220 */ /* 0x040fe20000410000 */
[----:B------:R-:W-:Y:S02]  /*d490*/  IMAD.MOV.U32 R157, RZ, RZ, R154 ;  /* 0x000000ffff9d7224 */ /* 0x000fe400078e009a */
[----:B------:R-:W-:Y:S02]  /*d4a0*/  IMAD.MOV.U32 R162, RZ, RZ, R149 ;  /* 0x000000ffffa27224 */ /* 0x000fe400078e0095 */
[----:B------:R-:W-:Y:S02]  /*d4b0*/  IMAD.MOV.U32 R154, RZ, RZ, R140 ;  /* 0x000000ffff9a7224 */ /* 0x000fe400078e008c */
[----:B------:R-:W-:Y:S02]  /*d4c0*/  IMAD.MOV.U32 R149, RZ, RZ, R155 ;  /* 0x000000ffff957224 */ /* 0x000fe400078e009b */
[----:B------:R-:W-:Y:S02]  /*d4d0*/  IMAD.MOV.U32 R140, RZ, RZ, R26 ;  /* 0x000000ffff8c7224 */ /* 0x000fe400078e001a */
[C---:B------:R-:W-:Y:S01]  /*d4e0*/  FMUL.FTZ R26, R0.reuse, R158 ;  /* 0x0000009e001a7220 */ /* 0x040fe20000410000 */
[----:B------:R-:W-:Y:S02]  /*d4f0*/  IMAD.MOV.U32 R143, RZ, RZ, R27 ;  /* 0x000000ffff8f7224 */ /* 0x000fe400078e001b */
[C---:B------:R-:W-:Y:S01]  /*d500*/  FMUL.FTZ R27, R0.reuse, R159 ;  /* 0x0000009f001b7220 */ /* 0x040fe20000410000 */
[----:B------:R-:W-:Y:S02]  /*d510*/  IMAD.MOV.U32 R155, RZ, RZ, R142 ;  /* 0x000000ffff9b7224 */ /* 0x000fe400078e008e */
[----:B------:R-:W-:Y:S02]  /*d520*/  IMAD.MOV.U32 R142, RZ, RZ, R46 ;  /* 0x000000ffff8e7224 */ /* 0x000fe400078e002e */
[----:B------:R-:W-:Y:S02]  /*d530*/  IMAD.MOV.U32 R158, RZ, RZ, R45 ;  /* 0x000000ffff9e7224 */ /* 0x000fe400078e002d */
[----:B------:R-:W-:Y:S02]  /*d540*/  IMAD.MOV.U32 R159, RZ, RZ, R44 ;  /* 0x000000ffff9f7224 */ /* 0x000fe400078e002c */
[----:B------:R-:W1:Y:S01]  /*d550*/  LDSM.16.MT88.4 R44, [R209+0x4000] ;  /* 0x00400000d12c783b */ /* 0x000e620000004200 */
[----:B------:R-:W-:Y:S02]  /*d560*/  IMAD.MOV.U32 R160, RZ, RZ, R152 ;  /* 0x000000ffffa07224 */ /* 0x000fe400078e0098 */
[----:B------:R-:W-:Y:S02]  /*d570*/  IMAD.MOV.U32 R152, RZ, RZ, R146 ;  /* 0x000000ffff987224 */ /* 0x000fe400078e0092 */
[----:B------:R-:W-:Y:S02]  /*d580*/  IMAD.MOV.U32 R146, RZ, RZ, R30 ;  /* 0x000000ffff927224 */ /* 0x000fe400078e001e */
[----:B------:R-:W-:Y:S01]  /*d590*/  FMUL.FTZ R30, R0, R166 ;  /* 0x000000a6001e7220 */ /* 0x000fe20000410000 */
[----:B------:R-:W-:Y:S02]  /*d5a0*/  IMAD.MOV.U32 R166, RZ, RZ, R140 ;  /* 0x000000ffffa67224 */ /* 0x000fe400078e008c */
[----:B------:R-:W-:Y:S01]  /*d5b0*/  IMAD.MOV.U32 R167, RZ, RZ, R146 ;  /* 0x000000ffffa77224 */ /* 0x000fe200078e0092 */
[----:B------:R2:W-:Y:S10]  /*d5c0*/  MUFU.EX2 R140, R73 ;  /* 0x00000049008c7308 */ /* 0x0005f40000000800 */
[----:B------:R-:W-:Y:S01]  /*d5d0*/  MUFU.EX2 R146, R76 ;  /* 0x0000004c00927308 */ /* 0x000fe20000000800 */
[--C-:B--2---:R-:W-:Y:S01]  /*d5e0*/  HSET2.LE.AND R73, R190, R139.reuse, PT ;  /* 0x0000008bbe497233 */ /* 0x104fe20003803000 */
[-C--:B-1----:R-:W-:Y:S06]  /*d5f0*/  HMMA.16816.F32 R20, R40, R44.reuse, R20 ;  /* 0x0000002c2814723c */ /* 0x082fec0000001814 */
[C---:B------:R-:W-:Y:S07]  /*d600*/  HMMA.16816.F32 R24, R32.reuse, R44, R24 ;  /* 0x0000002c2018723c */ /* 0x040fee0000001818 */
[----:B------:R-:W-:Y:S04]  /*d610*/  IMAD.MOV.U32 R45, RZ, RZ, R28 ;  /* 0x000000ffff2d7224 */ /* 0x000fe800078e001c */
[C---:B------:R-:W-:Y:S01]  /*d620*/  FMUL.FTZ R28, R2.reuse, R164 ;  /* 0x000000a4021c7220 */ /* 0x040fe20000410000 */
[----:B------:R-:W-:Y:S02]  /*d630*/  IMAD.MOV.U32 R164, RZ, RZ, R29 ;  /* 0x000000ffffa47224 */ /* 0x000fe400078e001d */
[----:B------:R-:W-:Y:S01]  /*d640*/  FMUL.FTZ R29, R2, R165 ;  /* 0x000000a5021d7220 */ /* 0x000fe20000410000 */
[----:B------:R-:W-:Y:S02]  /*d650*/  IMAD.MOV.U32 R165, RZ, RZ, R141 ;  /* 0x000000ffffa57224 */ /* 0x000fe400078e008d */
[----:B------:R1:W-:Y:S04]  /*d660*/  MUFU.EX2 R141, R70 ;  /* 0x00000046008d7308 */ /* 0x0003e80000000800 */
[-C--:B------:R-:W-:Y:S07]  /*d670*/  HMMA.16816.F32 R28, R32, R46.reuse, R28 ;  /* 0x0000002e201c723c */ /* 0x080fee000000181c */
[C---:B------:R-:W-:Y:S01]  /*d680*/  FMUL.FTZ R32, R36.reuse, R168 ;  /* 0x000000a824207220 */ /* 0x040fe20000410000 */
[C---:B------:R-:W-:Y:S03]  /*d690*/  FMUL.FTZ R33, R36.reuse, R169 ;  /* 0x000000a924217220 */ /* 0x040fe60000410000 */
[C---:B------:R-:W-:Y:S01]  /*d6a0*/  FMUL.FTZ R34, R3.reuse, R170 ;  /* 0x000000aa03227220 */ /* 0x040fe20000410000 */
[C---:B------:R-:W-:Y:S01]  /*d6b0*/  FMUL.FTZ R35, R3.reuse, R171 ;  /* 0x000000ab03237220 */ /* 0x040fe20000410000 */
[----:B------:R-:W-:Y:S01]  /*d6c0*/  IMAD.MOV.U32 R168, RZ, RZ, R45 ;  /* 0x000000ffffa87224 */ /* 0x000fe200078e002d */
[--C-:B-1----:R-:W-:Y:S01]  /*d6d0*/  HSET2.LE.AND R70, R182, R139.reuse, PT ;  /* 0x0000008bb6467233 */ /* 0x102fe20003803000 */
[----:B------:R-:W-:Y:S02]  /*d6e0*/  IMAD.MOV.U32 R169, RZ, RZ, R159 ;  /* 0x000000ffffa97224 */ /* 0x000fe400078e009f */
[----:B------:R-:W-:Y:S01]  /*d6f0*/  MUFU.EX2 R159, R81 ;  /* 0x00000051009f7308 */ /* 0x000fe20000000800 */
[----:B------:R-:W-:Y:S01]  /*d700*/  IMAD.MOV.U32 R171, RZ, RZ, R153 ;  /* 0x000000ffffab7224 */ /* 0x000fe200078e0099 */
[----:B------:R-:W-:Y:S01]  /*d710*/  HMMA.16816.F32 R32, R40, R46, R32 ;  /* 0x0000002e2820723c */ /* 0x000fe20000001820 */
[----:B------:R-:W1:Y:S03]  /*d720*/  LDSM.16.MT88.4 R40, [R208+0x4400] ;  /* 0x00440000d028783b */ /* 0x000e660000004200 */
[----:B------:R-:W-:Y:S04]  /*d730*/  IMAD.MOV.U32 R170, RZ, RZ, R161 ;  /* 0x000000ffffaa7224 */ /* 0x000fe800078e00a1 */
[----:B------:R-:W-:Y:S03]  /*d740*/  MUFU.EX2 R153, R96 ;  /* 0x0000006000997308 */ /* 0x000fe60000000800 */
[----:B------:R-:W-:Y:S07]  /*d750*/  IMAD.MOV.U32 R161, RZ, RZ, R38 ;  /* 0x000000ffffa17224 */ /* 0x000fee00078e0026 */
[----:B------:R-:W-:Y:S01]  /*d760*/  MUFU.EX2 R96, R86 ;  /* 0x0000005600607308 */ /* 0x000fe20000000800 */
        /* <DEDUP_REMOVED lines=9> */
[----:B------:R-:W1:Y:S04]  /*d800*/  LDSM.16.MT88.4 R40, [R208+0x4800] ;  /* 0x00480000d028783b */ /* 0x000e680000004200 */
[----:B------:R-:W-:Y:S02]  /*d810*/  IMAD.MOV.U32 R55, RZ, RZ, R133 ;  /* 0x000000ffff377224 */ /* 0x000fe400078e0085 */
[----:B------:R-:W-:Y:S01]  /*d820*/  IMAD.MOV.U32 R53, RZ, RZ, R145 ;  /* 0x000000ffff357224 */ /* 0x000fe200078e0091 */
[----:B------:R-:W-:Y:S03]  /*d830*/  MUFU.EX2 R133, R75 ;  /* 0x0000004b00857308 */ /* 0x000fe60000000800 */
[----:B------:R-:W-:Y:S02]  /*d840*/  IMAD.MOV.U32 R54, RZ, RZ, R147 ;  /* 0x000000ffff367224 */ /* 0x000fe400078e0093 */
[----:B------:R-:W-:Y:S02]  /*d850*/  IMAD.MOV.U32 R52, RZ, RZ, R158 ;  /* 0x000000ffff347224 */ /* 0x000fe400078e009e */
[----:B------:R-:W-:Y:S03]  /*d860*/  IMAD.MOV.U32 R50, RZ, RZ, R144 ;  /* 0x000000ffff327224 */ /* 0x000fe600078e0090 */
[----:B------:R2:W-:Y:S01]  /*d870*/  MUFU.EX2 R158, R83 ;  /* 0x00000053009e7308 */ /* 0x0005e20000000800 */
[----:B------:R-:W-:Y:S09]  /*d880*/  IMAD.MOV.U32 R51, RZ, RZ, R134 ;  /* 0x000000ffff337224 */ /* 0x000ff200078e0086 */
[----:B------:R3:W-:Y:S10]  /*d890*/  MUFU.EX2 R134, R72 ;  /* 0x0000004800867308 */ /* 0x0007f40000000800 */
[----:B------:R4:W-:Y:S01]  /*d8a0*/  MUFU.EX2 R145, R69 ;  /* 0x0000004500917308 */ /* 0x0009e20000000800 */
[----:B--2---:R-:W-:Y:S09]  /*d8b0*/  IMAD.MOV.U32 R83, RZ, RZ, R143 ;  /* 0x000000ffff537224 */ /* 0x004ff200078e008f */
[----:B------:R2:W-:Y:S01]  /*d8c0*/  MUFU.EX2 R143, R68 ;  /* 0x00000044008f7308 */ /* 0x0005e20000000800 */
[-C--:B-1----:R-:W-:Y:S05]  /*d8d0*/  HMMA.16816.F32 R4, R64, R40.reuse, R4 ;  /* 0x000000284004723c */ /* 0x082fea0000001804 */
[--C-:B---3--:R-:W-:Y:S01]  /*d8e0*/  HSET2.LE.AND R72, R191, R139.reuse, PT ;  /* 0x0000008bbf487233 */ /* 0x108fe20003803000 */
[C---:B------:R-:W-:Y:S03]  /*d8f0*/  HMMA.16816.F32 R8, R56.reuse, R40, R8 ;  /* 0x000000283808723c */ /* 0x040fe60000001808 */
[----:B------:R1:W-:Y:S02]  /*d900*/  MUFU.EX2 R144, R78 ;  /* 0x0000004e00907308 */ /* 0x0003e40000000800 */
[----:B----4-:R-:W-:Y:S01]  /*d910*/  IMAD.MOV.U32 R69, RZ, RZ, R132 ;  /* 0x000000ffff457224 */ /* 0x010fe200078e0084 */
[-C--:B------:R-:W-:Y:S07]  /*d920*/  HMMA.16816.F32 R12, R56, R42.reuse, R12 ;  /* 0x0000002a380c723c */ /* 0x080fee000000180c */
[----:B------:R-:W-:Y:S01]  /*d930*/  MUFU.EX2 R132, R74 ;  /* 0x0000004a00847308 */ /* 0x000fe20000000800 */
[----:B--2---:R-:W-:Y:S01]  /*d940*/  IMAD.MOV.U32 R68, RZ, RZ, R142 ;  /* 0x000000ffff447224 */ /* 0x004fe200078e008e */
[C---:B------:R-:W-:Y:S01]  /*d950*/  HMMA.16816.F32 R16, R64.reuse, R42, R16 ;  /* 0x0000002a4010723c */ /* 0x040fe20000001810 */
[----:B------:R-:W2:Y:S07]  /*d960*/  LDSM.16.MT88.4 R40, [R209+0x4800] ;  /* 0x00480000d128783b */ /* 0x000eae0000004200 */
[----:B------:R3:W-:Y:S03]  /*d970*/  MUFU.EX2 R147, R79 ;  /* 0x0000004f00937308 */ /* 0x0007e60000000800 */
[--C-:B-1----:R-:W-:Y:S07]  /*d980*/  HSET2.LE.AND R78, R196, R139.reuse, PT ;  /* 0x0000008bc44e7233 */ /* 0x102fee0003803000 */
[----:B------:R1:W-:Y:S01]  /*d990*/  MUFU.EX2 R142, R71 ;  /* 0x00000047008e7308 */ /* 0x0003e20000000800 */
[--C-:B---3--:R-:W-:Y:S02]  /*d9a0*/  HSET2.LE.AND R79, R194, R139.reuse, PT ;  /* 0x0000008bc24f7233 */ /* 0x108fe40003803000 */
[--C-:B-1----:R-:W-:Y:S01]  /*d9b0*/  HSET2.LE.AND R71, R192, R139.reuse, PT ;  /* 0x0000008bc0477233 */ /* 0x102fe20003803000 */
[-C--:B--2---:R-:W-:Y:S06]  /*d9c0*/  HMMA.16816.F32 R20, R64, R40.reuse, R20 ;  /* 0x000000284014723c */ /* 0x084fec0000001814 */
[C---:B------:R-:W-:Y:S06]  /*d9d0*/  HMMA.16816.F32 R24, R56.reuse, R40, R24 ;  /* 0x000000283818723c */ /* 0x040fec0000001818 */
[-C--:B------:R-:W-:Y:S06]  /*d9e0*/  HMMA.16816.F32 R28, R56, R42.reuse, R28 ;  /* 0x0000002a381c723c */ /* 0x080fec000000181c */
[----:B------:R-:W-:Y:S01]  /*d9f0*/  HMMA.16816.F32 R32, R64, R42, R32 ;  /* 0x0000002a4020723c */ /* 0x000fe20000001820 */
[----:B------:R-:W1:Y:S04]  /*da00*/  LDSM.16.MT88.4 R40, [R208+0x4c00] ;  /* 0x004c0000d028783b */ /* 0x000e680000004200 */
[----:B------:R-:W-:Y:S02]  /*da10*/  IMAD.MOV.U32 R56, RZ, RZ, R155 ;  /* 0x000000ffff387224 */ /* 0x000fe400078e009b */
[--C-:B------:R-:W-:Y:S01]  /*da20*/  HSET2.LE.AND R64, R201, R139.reuse, PT ;  /* 0x0000008bc9407233 */ /* 0x100fe20003803000 */
[----:B------:R-:W-:Y:S01]  /*da30*/  FFMA.FTZ R66, R3, R225, R235 ;  /* 0x000000e103427223 */ /* 0x000fe200000100eb */
[----:B------:R2:W-:Y:S01]  /*da40*/  MUFU.EX2 R155, R80 ;  /* 0x00000050009b7308 */ /* 0x0005e20000000800 */
[----:B------:R-:W3:Y:S01]  /*da50*/  LDL.LU R235, [R1+0x60] ;  /* 0x0000600001eb7983 */ /* 0x000ee20000300800 */
[--C-:B------:R-:W-:Y:S01]  /*da60*/  HSET2.LE.AND R3, R202, R139.reuse, PT ;  /* 0x0000008bca037233 */ /* 0x100fe20003803000 */
[----:B------:R-:W-:Y:S01]  /*da70*/  IMAD.MOV.U32 R57, RZ, RZ, R151 ;  /* 0x000000ffff397224 */ /* 0x000fe200078e0097 */
[--C-:B------:R-:W-:Y:S01]  /*da80*/  HSET2.LE.AND R65, R189, R139.reuse, PT ;  /* 0x0000008bbd417233 */ /* 0x100fe20003803000 */
[----:B------:R-:W-:Y:S01]  /*da90*/  IMAD.MOV.U32 R67, RZ, RZ, R37 ;  /* 0x000000ffff437224 */ /* 0x000fe200078e0025 */
[--C-:B------:R-:W-:Y:S01]  /*daa0*/  SHF.R.U32.HI R37, RZ, 0x10, R39.reuse ;  /* 0x00000010ff257819 */ /* 0x100fe20000011627 */
[----:B------:R-:W-:Y:S01]  /*dab0*/  IMAD.MOV.U32 R151, RZ, RZ, R152 ;  /* 0x000000ffff977224 */ /* 0x000fe200078e0098 */
[----:B------:R-:W-:Y:S02]  /*dac0*/  SHF.R.U32.HI R39, RZ, 0x18, R39 ;  /* 0x00000018ff277819 */ /* 0x000fe40000011627 */
[----:B------:R-:W-:Y:S01]  /*dad0*/  MUFU.EX2 R152, R97 ;  /* 0x0000006100987308 */ /* 0x000fe20000000800 */
[----:B------:R-:W-:Y:S01]  /*dae0*/  LOP3.LUT R38, R37, 0xff, RZ, 0xc0, !PT ;  /* 0x000000ff25267812 */ /* 0x000fe200078ec0ff */
[----:B------:R-:W-:Y:S01]  /*daf0*/  FFMA.FTZ R86, R36, R234, R67 ;  /* 0x000000ea24567223 */ /* 0x000fe20000010043 */
[----:B------:R-:W-:Y:S01]  /*db00*/  LOP3.LUT R37, R199, UR27, R230, 0x96, !PT ;  /* 0x0000001bc7257c12 */ /* 0x000fe2000f8e96e6 */
[----:B------:R-:W-:Y:S01]  /*db10*/  IMAD.MOV.U32 R67, RZ, RZ, R69 ;  /* 0x000000ffff437224 */ /* 0x000fe200078e0045 */
[----:B------:R-:W-:Y:S01]  /*db20*/  PRMT R81, R38, 0x5410, R39 ;  /* 0x0000541026517816 */ /* 0x000fe20000000027 */
[----:B------:R-:W-:Y:S04]  /*db30*/  IMAD.MOV.U32 R69, RZ, RZ, R68 ;  /* 0x000000ffff457224 */ /* 0x000fe800078e0044 */
[----:B------:R-:W-:Y:S01]  /*db40*/  MUFU.EX2 R97, R87 ;  /* 0x0000005700617308 */ /* 0x000fe20000000800 */
[----:B--2---:R-:W-:Y:S01]  /*db50*/  IMAD.MOV.U32 R80, RZ, RZ, R154 ;  /* 0x000000ffff507224 */ /* 0x004fe200078e009a */
[--C-:B------:R-:W-:Y:S01]  /*db60*/  HSET2.LE.AND R81, R81, R139.reuse, PT ;  /* 0x0000008b51517233 */ /* 0x100fe20003803000 */
        /* <DEDUP_REMOVED lines=8> */
[-C--:B-1----:R-:W-:Y:S02]  /*dbf0*/  HMMA.16816.F32 R4, R172, R40.reuse, R4 ;  /* 0x00000028ac04723c */ /* 0x082fe40000001804 */
[----:B------:R-:W1:Y:S03]  /*dc00*/  MUFU.EX2 R157, R82 ;  /* 0x00000052009d7308 */ /* 0x000e660000000800 */
[----:B------:R-:W-:Y:S01]  /*dc10*/  IMAD.MOV.U32 R58, RZ, RZ, R59 ;  /* 0x000000ffff3a7224 */ /* 0x000fe200078e003b */
[C---:B------:R-:W-:Y:S06]  /*dc20*/  HMMA.16816.F32 R8, R60.reuse, R40, R8 ;  /* 0x000000283c08723c */ /* 0x040fec0000001808 */
[----:B------:R-:W-:Y:S01]  /*dc30*/  MUFU.EX2 R99, R85 ;  /* 0x0000005500637308 */ /* 0x000fe20000000800 */
[----:B------:R-:W-:Y:S01]  /*dc40*/  IMAD.MOV.U32 R59, RZ, RZ, R52 ;  /* 0x000000ffff3b7224 */ /* 0x000fe200078e0034 */
[-C--:B------:R-:W-:Y:S03]  /*dc50*/  HMMA.16816.F32 R12, R60, R42.reuse, R12 ;  /* 0x0000002a3c0c723c */ /* 0x080fe6000000180c */
[----:B------:R-:W-:Y:S01]  /*dc60*/  LOP3.LUT R40, R181, UR25, R198, 0x96, !PT ;  /* 0x00000019b5287c12 */ /* 0x000fe2000f8e96c6 */
[----:B------:R-:W-:Y:S04]  /*dc70*/  IMAD.MOV.U32 R52, RZ, RZ, R169 ;  /* 0x000000ffff347224 */ /* 0x000fe800078e00a9 */
[----:B------:R-:W2:Y:S03]  /*dc80*/  MUFU.EX2 R154, R77 ;  /* 0x0000004d009a7308 */ /* 0x000ea60000000800 */
[----:B------:R-:W-:Y:S01]  /*dc90*/  IMAD.MOV.U32 R169, RZ, RZ, R168 ;  /* 0x000000ffffa97224 */ /* 0x000fe200078e00a8 */
[C---:B------:R-:W-:Y:S04]  /*dca0*/  HMMA.16816.F32 R16, R172.reuse, R42, R16 ;  /* 0x0000002aac10723c */ /* 0x040fe80000001810 */
[----:B------:R-:W-:Y:S02]  /*dcb0*/  IMAD.MOV.U32 R168, RZ, RZ, R164 ;  /* 0x000000ffffa87224 */ /* 0x000fe400078e00a4 */
[----:B------:R-:W-:Y:S01]  /*dcc0*/  IMAD.MOV.U32 R164, RZ, RZ, R163 ;  /* 0x000000ffffa47224 */ /* 0x000fe200078e00a3 */
[--C-:B------:R-:W-:Y:S01]  /*dcd0*/  HSET2.LE.AND R42, R204, R139.reuse, PT ;  /* 0x0000008bcc2a7233 */ /* 0x100fe20003803000 */
[----:B------:R-:W-:Y:S02]  /*dce0*/  IMAD.MOV.U32 R163, RZ, RZ, R162 ;  /* 0x000000ffffa37224 */ /* 0x000fe400078e00a2 */
[----:B------:R-:W4:Y:S01]  /*dcf0*/  LDL.LU R162, [R1] ;  /* 0x0000000001a27983 */ /* 0x000f220000300800 */
[----:B-1----:R-:W-:Y:S01]  /*dd00*/  F2FP.F16.F32.PACK_AB R43, R158, R157 ;  /* 0x0000009d9e2b723e */ /* 0x002fe200000000ff */
[----:B------:R-:W-:Y:S03]  /*dd10*/  IMAD.WIDE.U32 R48, R37, -0x2daee0ad, RZ ;  /* 0xd2511f5325307825 */ /* 0x000fe600078e00ff */
[----:B------:R-:W-:Y:S01]  /*dd20*/  LOP3.LUT R43, R3, R43, RZ, 0xc0, !PT ;  /* 0x0000002b032b7212 */ /* 0x000fe200078ec0ff */
[----:B------:R-:W-:Y:S01]  /*dd30*/  FADD.FTZ R3, R224, R66 ;  /* 0x00000042e0037221 */ /* 0x000fe20000010000 */
[----:B------:R-:W-:Y:S01]  /*dd40*/  LOP3.LUT R46, R49, UR24, R226, 0x96, !PT ;  /* 0x00000018312e7c12 */ /* 0x000fe2000f8e96e2 */
[----:B------:R-:W-:Y:S01]  /*dd50*/  IMAD.WIDE.U32 R38, R40, -0x2daee0ad, RZ ;  /* 0xd2511f5328267825 */ /* 0x000fe200078e00ff */
[--C-:B------:R-:W-:Y:S02]  /*dd60*/  HSET2.LE.AND R49, R197, R139.reuse, PT ;  /* 0x0000008bc5317233 */ /* 0x100fe40003803000 */
[----:B------:R-:W-:Y:S01]  /*dd70*/  F2FP.F16.F32.PACK_AB R66, R113, R112 ;  /* 0x000000707142723e */ /* 0x000fe200000000ff */
[----:B------:R-:W-:Y:S01]  /*dd80*/  IMAD.WIDE.U32 R46, R46, -0x326172a9, RZ ;  /* 0xcd9e8d572e2e7825 */ /* 0x000fe200078e00ff */
[----:B------:R-:W-:Y:S02]  /*dd90*/  LOP3.LUT R40, R39, UR22, R48, 0x96, !PT ;  /* 0x0000001627287c12 */ /* 0x000fe4000f8e9630 */
[--C-:B------:R-:W-:Y:S01]  /*dda0*/  HSET2.LE.AND R48, R200, R139.reuse, PT ;  /* 0x0000008bc8307233 */ /* 0x100fe20003803000 */
[----:B------:R-:W-:Y:S01]  /*ddb0*/  FADD.FTZ R3, R217, R3 ;  /* 0x00000003d9037221 */ /* 0x000fe20000010000 */
[----:B------:R-:W-:Y:S01]  /*ddc0*/  LOP3.LUT R44, R47, UR23, R180, 0x96, !PT ;  /* 0x000000172f2c7c12 */ /* 0x000fe2000f8e96b4 */
[----:B------:R-:W-:Y:S04]  /*ddd0*/  IMAD.WIDE.U32 R40, R40, -0x326172a9, RZ ;  /* 0xcd9e8d5728287825 */ /* 0x000fe800078e00ff */
[----:B------:R-:W-:Y:S01]  /*dde0*/  IMAD.WIDE.U32 R44, R44, -0x2daee0ad, RZ ;  /* 0xd2511f532c2c7825 */ /* 0x000fe200078e00ff */
[----:B------:R-:W-:Y:S03]  /*ddf0*/  LOP3.LUT R46, R41, UR21, R46, 0x96, !PT ;  /* 0x00000015292e7c12 */ /* 0x000fe6000f8e962e */
[----:B------:R-:W-:Y:S01]  /*de00*/  IMAD.MOV.U32 R225, RZ, RZ, R52 ;  /* 0x000000ffffe17224 */ /* 0x000fe200078e0034 */
[----:B------:R-:W-:Y:S01]  /*de10*/  LOP3.LUT R38, R45, UR20, R38, 0x96, !PT ;  /* 0x000000142d267c12 */ /* 0x000fe2000f8e9626 */
[----:B------:R-:W-:Y:S01]  /*de20*/  IMAD.WIDE.U32 R46, R46, -0x2daee0ad, RZ ;  /* 0xd2511f532e2e7825 */ /* 0x000fe200078e00ff */
[--C-:B------:R-:W-:Y:S03]  /*de30*/  HSET2.LE.AND R52, R186, R139.reuse, PT ;  /* 0x0000008bba347233 */ /* 0x100fe60003803000 */
[----:B------:R-:W-:Y:S01]  /*de40*/  IMAD.WIDE.U32 R38, R38, -0x326172a9, RZ ;  /* 0xcd9e8d5726267825 */ /* 0x000fe200078e00ff */
[----:B------:R-:W-:Y:S03]  /*de50*/  LOP3.LUT R41, R47, UR18, R44, 0x96, !PT ;  /* 0x000000122f297c12 */ /* 0x000fe6000f8e962c */
[----:B------:R-:W-:Y:S01]  /*de60*/  IMAD.MOV.U32 R204, RZ, RZ, R53 ;  /* 0x000000ffffcc7224 */ /* 0x000fe200078e0035 */
[----:B------:R-:W-:Y:S01]  /*de70*/  LOP3.LUT R44, R39, UR19, R40, 0x96, !PT ;  /* 0x00000013272c7c12 */ /* 0x000fe2000f8e9628 */
[----:B------:R-:W-:Y:S01]  /*de80*/  IMAD.WIDE.U32 R40, R41, -0x326172a9, RZ ;  /* 0xcd9e8d5729287825 */ /* 0x000fe200078e00ff */
[--C-:B------:R-:W-:Y:S03]  /*de90*/  HSET2.LE.AND R53, R184, R139.reuse, PT ;  /* 0x0000008bb8357233 */ /* 0x100fe60003803000 */
[----:B------:R-:W-:Y:S01]  /*dea0*/  IMAD.MOV.U32 R202, RZ, RZ, R54 ;  /* 0x000000ffffca7224 */ /* 0x000fe200078e0036 */
[----:B------:R-:W-:Y:S01]  /*deb0*/  LOP3.LUT R37, R41, UR29, R38, 0x96, !PT ;  /* 0x0000001d29257c12 */ /* 0x000fe2000f8e9626 */
[----:B------:R-:W-:Y:S01]  /*dec0*/  IMAD.MOV.U32 R181, RZ, RZ, R83 ;  /* 0x000000ffffb57224 */ /* 0x000fe200078e0053 */
[--C-:B------:R-:W-:Y:S01]  /*ded0*/  HSET2.LE.AND R54, R187, R139.reuse, PT ;  /* 0x0000008bbb367233 */ /* 0x100fe20003803000 */
[----:B------:R-:W-:Y:S01]  /*dee0*/  IMAD.MOV.U32 R119, RZ, RZ, R56 ;  /* 0x000000ffff777224 */ /* 0x000fe200078e0038 */
[C---:B------:R-:W-:Y:S01]  /*def0*/  LOP3.LUT R38, R37.reuse, 0xffff, RZ, 0xc0, !PT ;  /* 0x0000ffff25267812 */ /* 0x040fe200078ec0ff */
[----:B------:R-:W-:Y:S01]  /*df00*/  IMAD.MOV.U32 R125, RZ, RZ, R57 ;  /* 0x000000ffff7d7224 */ /* 0x000fe200078e0039 */
[----:B------:R-:W-:Y:S01]  /*df10*/  LOP3.LUT R39, R37, 0xff, RZ, 0xc0, !PT ;  /* 0x000000ff25277812 */ /* 0x000fe200078ec0ff */
[----:B------:R-:W-:Y:S01]  /*df20*/  IMAD.MOV.U32 R199, RZ, RZ, R69 ;  /* 0x000000ffffc77224 */ /* 0x000fe200078e0045 */
[----:B------:R-:W-:Y:S01]  /*df30*/  SHF.R.U32.HI R38, RZ, 0x8, R38 ;  /* 0x00000008ff267819 */ /* 0x000fe20000011626 */
[----:B------:R-:W-:Y:S01]  /*df40*/  IMAD.MOV.U32 R198, RZ, RZ, R68 ;  /* 0x000000ffffc67224 */ /* 0x000fe200078e0044 */
[--C-:B------:R-:W-:Y:S01]  /*df50*/  HSET2.LE.AND R68, R193, R139.reuse, PT ;  /* 0x0000008bc1447233 */ /* 0x100fe20003803000 */
        /* <DEDUP_REMOVED lines=9> */
[C---:B------:R-:W-:Y:S01]  /*dff0*/  LOP3.LUT R38, R40.reuse, 0xff, RZ, 0xc0, !PT ;  /* 0x000000ff28267812 */ /* 0x040fe200078ec0ff */
[----:B------:R-:W-:Y:S01]  /*e000*/  IMAD.MOV.U32 R181, RZ, RZ, R55 ;  /* 0x000000ffffb57224 */ /* 0x000fe200078e0037 */
[----:B------:R-:W-:Y:S01]  /*e010*/  PRMT R75, R37, 0x5410, R39 ;  /* 0x00005410254b7816 */ /* 0x000fe20000000027 */
[----:B------:R-:W-:Y:S01]  /*e020*/  IMAD.MOV.U32 R127, RZ, RZ, R58 ;  /* 0x000000ffff7f7224 */ /* 0x000fe200078e003a */
[----:B------:R-:W-:Y:S01]  /*e030*/  LOP3.LUT R37, R40, 0xffff, RZ, 0xc0, !PT ;  /* 0x0000ffff28257812 */ /* 0x000fe200078ec0ff */
[----:B------:R-:W-:Y:S01]  /*e040*/  IMAD.MOV.U32 R234, RZ, RZ, R59 ;  /* 0x000000ffffea7224 */ /* 0x000fe200078e003b */
[----:B--2---:R-:W-:Y:S01]  /*e050*/  F2FP.F16.F32.PACK_AB R50, R154, R146 ;  /* 0x000000929a32723e */ /* 0x004fe200000000ff */
[----:B------:R-:W-:Y:S01]  /*e060*/  FADD.FTZ R86, R193, R86 ;  /* 0x00000056c1567221 */ /* 0x000fe20000010000 */
[----:B------:R-:W-:Y:S01]  /*e070*/  SHF.R.U32.HI R37, RZ, 0x8, R37 ;  /* 0x00000008ff257819 */ /* 0x000fe20000011625 */
[----:B------:R-:W-:Y:S01]  /*e080*/  IMAD.MOV.U32 R193, RZ, RZ, R186 ;  /* 0x000000ffffc17224 */ /* 0x000fe200078e00ba */
[----:B------:R-:W-:Y:S01]  /*e090*/  F2FP.F16.F32.PACK_AB R51, R147, R144 ;  /* 0x000000909333723e */ /* 0x000fe200000000ff */
[----:B------:R-:W-:Y:S01]  /*e0a0*/  IMAD.MOV.U32 R186, RZ, RZ, R220 ;  /* 0x000000ffffba7224 */ /* 0x000fe200078e00dc */
[----:B------:R-:W-:Y:S01]  /*e0b0*/  PRMT R76, R38, 0x5410, R37 ;  /* 0x00005410264c7816 */ /* 0x000fe20000000025 */
[----:B------:R-:W-:Y:S01]  /*e0c0*/  IMAD.WIDE.U32 R38, R44, -0x2daee0ad, RZ ;  /* 0xd2511f532c267825 */ /* 0x000fe200078e00ff */
[----:B------:R-:W-:Y:S02]  /*e0d0*/  LOP3.LUT R50, R52, R50, RZ, 0xc0, !PT ;  /* 0x0000003234327212 */ /* 0x000fe400078ec0ff */
[----:B------:R-:W-:Y:S01]  /*e0e0*/  LOP3.LUT R51, R53, R51, RZ, 0xc0, !PT ;  /* 0x0000003335337212 */ /* 0x000fe200078ec0ff */
[----:B------:R-:W-:Y:S01]  /*e0f0*/  IMAD.MOV.U32 R180, RZ, RZ, R80 ;  /* 0x000000ffffb47224 */ /* 0x000fe200078e0050 */
[----:B------:R-:W-:Y:S02]  /*e100*/  LOP3.LUT R37, R39, UR28, R46, 0x96, !PT ;  /* 0x0000001c27257c12 */ /* 0x000fe4000f8e962e */
[--C-:B------:R-:W-:Y:S02]  /*e110*/  HSET2.LE.AND R56, R185, R139.reuse, PT ;  /* 0x0000008bb9387233 */ /* 0x100fe40003803000 */
[C---:B------:R-:W-:Y:S02]  /*e120*/  LOP3.LUT R41, R37.reuse, 0xffff, RZ, 0xc0, !PT ;  /* 0x0000ffff25297812 */ /* 0x040fe400078ec0ff */
[----:B------:R-:W-:Y:S02]  /*e130*/  LOP3.LUT R44, R37, 0xff, RZ, 0xc0, !PT ;  /* 0x000000ff252c7812 */ /* 0x000fe400078ec0ff */
[----:B------:R-:W-:Y:S02]  /*e140*/  SHF.R.U32.HI R41, RZ, 0x8, R41 ;  /* 0x00000008ff297819 */ /* 0x000fe40000011629 */
[--C-:B------:R-:W-:Y:S02]  /*e150*/  HSET2.LE.AND R57, R206, R139.reuse, PT ;  /* 0x0000008bce397233 */ /* 0x100fe40003803000 */
[----:B------:R-:W-:Y:S02]  /*e160*/  PRMT R82, R44, 0x5410, R41 ;  /* 0x000054102c527816 */ /* 0x000fe40000000029 */
[--C-:B------:R-:W-:Y:S02]  /*e170*/  SHF.R.U32.HI R44, RZ, 0x10, R37.reuse ;  /* 0x00000010ff2c7819 */ /* 0x100fe40000011625 */
[----:B------:R-:W-:Y:S02]  /*e180*/  SHF.R.U32.HI R41, RZ, 0x18, R37 ;  /* 0x00000018ff297819 */ /* 0x000fe40000011625 */
[----:B------:R-:W-:Y:S02]  /*e190*/  LOP3.LUT R37, R44, 0xff, RZ, 0xc0, !PT ;  /* 0x000000ff2c257812 */ /* 0x000fe400078ec0ff */
[----:B------:R-:W-:Y:S01]  /*e1a0*/  LDSM.16.MT88.4 R44, [R208+0x5000] ;  /* 0x00500000d02c783b */ /* 0x000fe20000004200 */
[--C-:B------:R-:W-:Y:S02]  /*e1b0*/  HSET2.LE.AND R58, R205, R139.reuse, PT ;  /* 0x0000008bcd3a7233 */ /* 0x100fe40003803000 */
[----:B------:R-:W-:Y:S02]  /*e1c0*/  PRMT R41, R37, 0x5410, R41 ;  /* 0x0000541025297816 */ /* 0x000fe40000000029 */
[--C-:B------:R-:W-:Y:S02]  /*e1d0*/  SHF.R.U32.HI R37, RZ, 0x10, R40.reuse ;  /* 0x00000010ff257819 */ /* 0x100fe40000011628 */
[----:B------:R-:W-:Y:S02]  /*e1e0*/  SHF.R.U32.HI R40, RZ, 0x18, R40 ;  /* 0x00000018ff287819 */ /* 0x000fe40000011628 */
[----:B------:R-:W-:Y:S02]  /*e1f0*/  LOP3.LUT R37, R37, 0xff, RZ, 0xc0, !PT ;  /* 0x000000ff25257812 */ /* 0x000fe400078ec0ff */
[--C-:B------:R-:W-:Y:S02]  /*e200*/  HSET2.LE.AND R83, R41, R139.reuse, PT ;  /* 0x0000008b29537233 */ /* 0x100fe40003803000 */
[----:B------:R-:W-:Y:S02]  /*e210*/  PRMT R40, R37, 0x5410, R40 ;  /* 0x0000541025287816 */ /* 0x000fe40000000028 */
        /* <DEDUP_REMOVED lines=8> */
[----:B------:R-:W-:Y:S02]  /*e2a0*/  F2FP.F16.F32.PACK_AB R40, R145, R143 ;  /* 0x0000008f9128723e */ /* 0x000fe400000000ff */
[----:B------:R-:W-:Y:S02]  /*e2b0*/  PRMT R85, R37, 0x5410, R38 ;  /* 0x0000541025557816 */ /* 0x000fe40000000026 */
[----:B------:R-:W1:Y:S01]  /*e2c0*/  LDSM.16.MT88.4 R36, [R209+0x4c00] ;  /* 0x004c0000d124783b */ /* 0x000e620000004200 */
[----:B------:R-:W-:Y:S02]  /*e2d0*/  LOP3.LUT R40, R48, R40, RZ, 0xc0, !PT ;  /* 0x0000002830287212 */ /* 0x000fe400078ec0ff */
[--C-:B------:R-:W-:Y:S02]  /*e2e0*/  HSET2.LE.AND R59, R203, R139.reuse, PT ;  /* 0x0000008bcb3b7233 */ /* 0x100fe40003803000 */
[----:B------:R-:W-:Y:S02]  /*e2f0*/  F2FP.F16.F32.PACK_AB R48, R140, R134 ;  /* 0x000000868c30723e */ /* 0x000fe400000000ff */
[----:B------:R-:W-:Y:S02]  /*e300*/  F2FP.F16.F32.PACK_AB R41, R142, R141 ;  /* 0x0000008d8e29723e */ /* 0x000fe400000000ff */
[----:B------:R-:W-:Y:S02]  /*e310*/  LOP3.LUT R48, R54, R48, RZ, 0xc0, !PT ;  /* 0x0000003036307212 */ /* 0x000fe400078ec0ff */
[----:B------:R-:W2:Y:S01]  /*e320*/  LDSM.16.MT88.4 R52, [R209+0x5000] ;  /* 0x00500000d134783b */ /* 0x000ea20000004200 */
[----:B------:R-:W-:Y:S02]  /*e330*/  LOP3.LUT R41, R49, R41, RZ, 0xc0, !PT ;  /* 0x0000002931297212 */ /* 0x000fe400078ec0ff */
[----:B------:R-:W-:Y:S02]  /*e340*/  F2FP.F16.F32.PACK_AB R49, R133, R132 ;  /* 0x000000848531723e */ /* 0x000fe400000000ff */
[----:B------:R-:W-:Y:S02]  /*e350*/  LOP3.LUT R66, R68, R66, RZ, 0xc0, !PT ;  /* 0x0000004244427212 */ /* 0x000fe400078ec0ff */
[----:B------:R-:W-:Y:S02]  /*e360*/  LOP3.LUT R49, R56, R49, RZ, 0xc0, !PT ;  /* 0x0000003138317212 */ /* 0x000fe400078ec0ff */
[--C-:B------:R-:W-:Y:S02]  /*e370*/  HSET2.LE.AND R69, R183, R139.reuse, PT ;  /* 0x0000008bb7457233 */ /* 0x100fe40003803000 */
[--C-:B------:R-:W-:Y:S02]  /*e380*/  HSET2.LE.AND R76, R76, R139.reuse, PT ;  /* 0x0000008b4c4c7233 */ /* 0x100fe40003803000 */
[--C-:B------:R-:W-:Y:S02]  /*e390*/  HSET2.LE.AND R74, R74, R139.reuse, PT ;  /* 0x0000008b4a4a7233 */ /* 0x100fe40003803000 */
[--C-:B------:R-:W-:Y:S02]  /*e3a0*/  HSET2.LE.AND R75, R75, R139.reuse, PT ;  /* 0x0000008b4b4b7233 */ /* 0x100fe40003803000 */
[--C-:B------:R-:W-:Y:S02]  /*e3b0*/  HSET2.LE.AND R80, R195, R139.reuse, PT ;  /* 0x0000008bc3507233 */ /* 0x100fe40003803000 */
[--C-:B------:R-:W-:Y:S02]  /*e3c0*/  HSET2.LE.AND R84, R84, R139.reuse, PT ;  /* 0x0000008b54547233 */ /* 0x100fe40003803000 */
[--C-:B------:R-:W-:Y:S02]  /*e3d0*/  HSET2.LE.AND R82, R82, R139.reuse, PT ;  /* 0x0000008b52527233 */ /* 0x100fe40003803000 */
[--C-:B------:R-:W-:Y:S01]  /*e3e0*/  HSET2.LE.AND R85, R85, R139.reuse, PT ;  /* 0x0000008b55557233 */ /* 0x100fe20003803000 */
[-C--:B-1----:R-:W-:Y:S06]  /*e3f0*/  HMMA.16816.F32 R20, R172, R36.reuse, R20 ;  /* 0x00000024ac14723c */ /* 0x082fec0000001814 */
[C---:B------:R-:W-:Y:S06]  /*e400*/  HMMA.16816.F32 R24, R60.reuse, R36, R24 ;  /* 0x000000243c18723c */ /* 0x040fec0000001818 */
[-C--:B------:R-:W-:Y:S05]  /*e410*/  HMMA.16816.F32 R28, R60, R38.reuse, R28 ;  /* 0x000000263c1c723c */ /* 0x080fea000000181c */
[----:B------:R-:W-:Y:S01]  /*e420*/  F2FP.F16.F32.PACK_AB R36, R99, R98 ;  /* 0x000000626324723e */ /* 0x000fe200000000ff */
[----:B------:R-:W-:Y:S05]  /*e430*/  HMMA.16816.F32 R32, R172, R38, R32 ;  /* 0x00000026ac20723c */ /* 0x000fea0000001820 */
[----:B------:R-:W-:Y:S02]  /*e440*/  LOP3.LUT R36, R59, R36, RZ, 0xc0, !PT ;  /* 0x000000243b247212 */ /* 0x000fe400078ec0ff */
[----:B------:R-:W-:Y:S04]  /*e450*/  F2FP.F16.F32.PACK_AB R38, R152, R153 ;  /* 0x000000999826723e */ /* 0x000fe800000000ff */
[----:B------:R-:W-:Y:S02]  /*e460*/  F2FP.F16.F32.PACK_AB R39, R156, R117 ;  /* 0x000000759c27723e */ /* 0x000fe400000000ff */
[----:B------:R-:W-:Y:S02]  /*e470*/  LOP3.LUT R38, R57, R38, RZ, 0xc0, !PT ;  /* 0x0000002639267212 */ /* 0x000fe400078ec0ff */
[----:B------:R-:W-:Y:S02]  /*e480*/  LOP3.LUT R39, R58, R39, RZ, 0xc0, !PT ;  /* 0x000000273a277212 */ /* 0x000fe400078ec0ff */
[----:B------:R-:W1:Y:S01]  /*e490*/  LDSM.16.MT88.4 R56, [R208+0x5400] ;  /* 0x00540000d038783b */ /* 0x000e620000004200 */
[----:B------:R-:W-:Y:S02]  /*e4a0*/  F2FP.F16.F32.PACK_AB R63, R95, R94 ;  /* 0x0000005e5f3f723e */ /* 0x000fe400000000ff */
[----:B------:R-:W-:Y:S02]  /*e4b0*/  F2FP.F16.F32.PACK_AB R37, R97, R96 ;  /* 0x000000606125723e */ /* 0x000fe400000000ff */
[----:B------:R-:W-:Y:S02]  /*e4c0*/  LOP3.LUT R63, R70, R63, RZ, 0xc0, !PT ;  /* 0x0000003f463f7212 */ /* 0x000fe400078ec0ff */
[----:B------:R-:W-:Y:S02]  /*e4d0*/  LOP3.LUT R37, R64, R37, RZ, 0xc0, !PT ;  /* 0x0000002540257212 */ /* 0x000fe400078ec0ff */
[----:B------:R-:W-:Y:S02]  /*e4e0*/  F2FP.F16.F32.PACK_AB R60, R89, R88 ;  /* 0x00000058593c723e */ /* 0x000fe400000000ff */
[----:B------:R-:W-:Y:S02]  /*e4f0*/  F2FP.F16.F32.PACK_AB R61, R91, R90 ;  /* 0x0000005a5b3d723e */ /* 0x000fe400000000ff */
[----:B------:R-:W-:Y:S02]  /*e500*/  F2FP.F16.F32.PACK_AB R62, R93, R92 ;  /* 0x0000005c5d3e723e */ /* 0x000fe400000000ff */
[----:B------:R-:W-:Y:S02]  /*e510*/  LOP3.LUT R60, R65, R60, RZ, 0xc0, !PT ;  /* 0x0000003c413c7212 */ /* 0x000fe400078ec0ff */
[----:B------:R-:W-:Y:S02]  /*e520*/  LOP3.LUT R62, R69, R62, RZ, 0xc0, !PT ;  /* 0x0000003e453e7212 */ /* 0x000fe400078ec0ff */
[----:B------:R-:W-:Y:S02]  /*e530*/  F2FP.F16.F32.PACK_AB R64, R101, R100 ;  /* 0x000000646540723e */ /* 0x000fe400000000ff */
[----:B------:R-:W-:Y:S02]  /*e540*/  F2FP.F16.F32.PACK_AB R65, R103, R102 ;  /* 0x000000666741723e */ /* 0x000fe400000000ff */
[----:B------:R-:W-:Y:S02]  /*e550*/  LOP3.LUT R64, R72, R64, RZ, 0xc0, !PT ;  /* 0x0000004048407212 */ /* 0x000fe400078ec0ff */
[----:B------:R-:W-:Y:S01]  /*e560*/  LOP3.LUT R65, R73, R65, RZ, 0xc0, !PT ;  /* 0x0000004149417212 */ /* 0x000fe200078ec0ff */
[----:B---3--:R-:W-:Y:S01]  /*e570*/  FFMA.FTZ R87, R2, R235, R67 ;  /* 0x000000eb02577223 */ /* 0x008fe20000010043 */
[----:B------:R-:W-:Y:S01]  /*e580*/  IMAD.MOV.U32 R235, RZ, RZ, R236 ;  /* 0x000000ffffeb7224 */ /* 0x000fe200078e00ec */
[----:B------:R-:W-:Y:S01]  /*e590*/  F2FP.F16.F32.PACK_AB R2, R159, R155 ;  /* 0x0000009b9f02723e */ /* 0x000fe200000000ff */
[----:B------:R-:W3:Y:S01]  /*e5a0*/  LDL.LU R236, [R1+0x5c] ;  /* 0x00005c0001ec7983 */ /* 0x000ee20000300800 */
[----:B------:R-:W-:Y:S02]  /*e5b0*/  HSET2.LE.AND R67, R188, R139, PT ;  /* 0x0000008bbc437233 */ /* 0x000fe40003803000 */
[----:B------:R-:W-:Y:S01]  /*e5c0*/  LOP3.LUT R42, R42, R2, RZ, 0xc0, !PT ;  /* 0x000000022a2a7212 */ /* 0x000fe200078ec0ff */
[----:B------:R-:W-:Y:S01]  /*e5d0*/  FADD.FTZ R2, R193, R87 ;  /* 0x00000057c1027221 */ /* 0x000fe20000010000 */
[----:B------:R-:W-:Y:S01]  /*e5e0*/  IMAD.MOV.U32 R193, RZ, RZ, R184 ;  /* 0x000000ffffc17224 */ /* 0x000fe200078e00b8 */
[----:B------:R-:W-:Y:S01]  /*e5f0*/  LOP3.LUT R61, R67, R61, RZ, 0xc0, !PT ;  /* 0x0000003d433d7212 */ /* 0x000fe200078ec0ff */
[----:B------:R-:W-:Y:S02]  /*e600*/  IMAD.MOV.U32 R184, RZ, RZ, R218 ;  /* 0x000000ffffb87224 */ /* 0x000fe400078e00da */
[----:B------:R-:W-:Y:S01]  /*e610*/  FADD.FTZ R2, R216, R2 ;  /* 0x00000002d8027221 */ /* 0x000fe20000010000 */
[----:B------:R-:W-:Y:S01]  /*e620*/  F2FP.F16.F32.PACK_AB R67, R115, R114 ;  /* 0x000000727343723e */ /* 0x000fe200000000ff */
[-C--:B------:R-:W-:Y:S05]  /*e630*/  HMMA.16816.F32 R4, R40, R44.reuse, R4 ;  /* 0x0000002c2804723c */ /* 0x080fea0000001804 */
[----:B------:R-:W-:Y:S01]  /*e640*/  LOP3.LUT R67, R71, R67, RZ, 0xc0, !PT ;  /* 0x0000004347437212 */ /* 0x000fe200078ec0ff */
[C---:B------:R-:W-:Y:S06]  /*e650*/  HMMA.16816.F32 R8, R48.reuse, R44, R8 ;  /* 0x0000002c3008723c */ /* 0x040fec0000001808 */
[-C--:B------:R-:W-:Y:S05]  /*e660*/  HMMA.16816.F32 R12, R48, R46.reuse, R12 ;  /* 0x0000002e300c723c */ /* 0x080fea000000180c */
[----:B------:R-:W-:Y:S01]  /*e670*/  FADD.FTZ R44, R193, R86 ;  /* 0x00000056c12c7221 */ /* 0x000fe20000010000 */
[C---:B------:R-:W-:Y:S05]  /*e680*/  HMMA.16816.F32 R16, R40.reuse, R46, R16 ;  /* 0x0000002e2810723c */ /* 0x040fea0000001810 */
[----:B------:R-:W-:Y:S01]  /*e690*/  FADD.FTZ R70, R214, R44 ;  /* 0x0000002cd6467221 */ /* 0x000fe20000010000 */
[-C--:B--2---:R-:W-:Y:S01]  /*e6a0*/  HMMA.16816.F32 R20, R40, R52.reuse, R20 ;  /* 0x000000342814723c */ /* 0x084fe20000001814 */
[----:B------:R-:W2:Y:S04]  /*e6b0*/  LDSM.16.MT88.4 R44, [R209+0x5400] ;  /* 0x00540000d12c783b */ /* 0x000ea80000004200 */
[----:B------:R-:W-:Y:S01]  /*e6c0*/  IMAD.MOV.U32 R193, RZ, RZ, R184 ;  /* 0x000000ffffc17224 */ /* 0x000fe200078e00b8 */
[C---:B------:R-:W-:Y:S05]  /*e6d0*/  HMMA.16816.F32 R24, R48.reuse, R52, R24 ;  /* 0x000000343018723c */ /* 0x040fea0000001818 */
[----:B------:R-:W-:Y:S01]  /*e6e0*/  IMAD.MOV.U32 R184, RZ, RZ, R186 ;  /* 0x000000ffffb87224 */ /* 0x000fe200078e00ba */
[-C--:B------:R-:W-:Y:S05]  /*e6f0*/  HMMA.16816.F32 R28, R48, R54.reuse, R28 ;  /* 0x00000036301c723c */ /* 0x080fea000000181c */
[----:B------:R-:W-:Y:S01]  /*e700*/  FADD.FTZ R69, R184, R3 ;  /* 0x00000003b8457221 */ /* 0x000fe20000010000 */
[----:B------:R-:W-:Y:S01]  /*e710*/  HMMA.16816.F32 R32, R40, R54, R32 ;  /* 0x000000362820723c */ /* 0x000fe20000001820 */
[----:B------:R-:W4:Y:S04]  /*e720*/  LDSM.16.MT88.4 R40, [R208+0x5800] ;  /* 0x00580000d028783b */ /* 0x000f280000004200 */
[----:B------:R-:W-:Y:S01]  /*e730*/  F2FP.F16.F32.PACK_AB R52, R105, R104 ;  /* 0x000000686934723e */ /* 0x000fe200000000ff */
[-C--:B-1----:R-:W-:Y:S05]  /*e740*/  HMMA.16816.F32 R4, R36, R56.reuse, R4 ;  /* 0x000000382404723c */ /* 0x082fea0000001804 */
[----:B------:R-:W-:Y:S01]  /*e750*/  LOP3.LUT R52, R74, R52, RZ, 0xc0, !PT ;  /* 0x000000344a347212 */ /* 0x000fe200078ec0ff */
[C---:B------:R-:W-:Y:S05]  /*e760*/  HMMA.16816.F32 R8, R60.reuse, R56, R8 ;  /* 0x000000383c08723c */ /* 0x040fea0000001808 */
[----:B------:R-:W-:Y:S01]  /*e770*/  F2FP.F16.F32.PACK_AB R53, R107, R106 ;  /* 0x0000006a6b35723e */ /* 0x000fe200000000ff */
[-C--:B------:R-:W-:Y:S05]  /*e780*/  HMMA.16816.F32 R12, R60, R58.reuse, R12 ;  /* 0x0000003a3c0c723c */ /* 0x080fea000000180c */
[----:B------:R-:W-:Y:S01]  /*e790*/  LOP3.LUT R53, R75, R53, RZ, 0xc0, !PT ;  /* 0x000000354b357212 */ /* 0x000fe200078ec0ff */
[C---:B------:R-:W-:Y:S05]  /*e7a0*/  HMMA.16816.F32 R16, R36.reuse, R58, R16 ;  /* 0x0000003a2410723c */ /* 0x040fea0000001810 */
[----:B------:R-:W-:Y:S01]  /*e7b0*/  F2FP.F16.F32.PACK_AB R54, R109, R108 ;  /* 0x0000006c6d36723e */ /* 0x000fe200000000ff */
[-C--:B--2---:R-:W-:Y:S05]  /*e7c0*/  HMMA.16816.F32 R20, R36, R44.reuse, R20 ;  /* 0x0000002c2414723c */ /* 0x084fea0000001814 */
[----:B------:R-:W-:Y:S01]  /*e7d0*/  LOP3.LUT R54, R76, R54, RZ, 0xc0, !PT ;  /* 0x000000364c367212 */ /* 0x000fe200078ec0ff */
[C---:B------:R-:W-:Y:S05]  /*e7e0*/  HMMA.16816.F32 R24, R60.reuse, R44, R24 ;  /* 0x0000002c3c18723c */ /* 0x040fea0000001818 */
[----:B------:R-:W-:Y:S01]  /*e7f0*/  F2FP.F16.F32.PACK_AB R55, R111, R110 ;  /* 0x0000006e6f37723e */ /* 0x000fe200000000ff */
[-C--:B------:R-:W-:Y:S05]  /*e800*/  HMMA.16816.F32 R28, R60, R46.reuse, R28 ;  /* 0x0000002e3c1c723c */ /* 0x080fea000000181c */
[----:B------:R-:W-:Y:S01]  /*e810*/  LOP3.LUT R55, R77, R55, RZ, 0xc0, !PT ;  /* 0x000000374d377212 */ /* 0x000fe200078ec0ff */
[----:B------:R-:W-:Y:S06]  /*e820*/  HMMA.16816.F32 R32, R36, R46, R32 ;  /* 0x0000002e2420723c */ /* 0x000fec0000001820 */
[-C--:B----4-:R-:W-:Y:S06]  /*e830*/  HMMA.16816.F32 R4, R64, R40.reuse, R4 ;  /* 0x000000284004723c */ /* 0x090fec0000001804 */
[C---:B------:R-:W-:Y:S06]  /*e840*/  HMMA.16816.F32 R8, R52.reuse, R40, R8 ;  /* 0x000000283408723c */ /* 0x040fec0000001808 */
[-C--:B------:R-:W-:Y:S06]  /*e850*/  HMMA.16816.F32 R12, R52, R42.reuse, R12 ;  /* 0x0000002a340c723c */ /* 0x080fec000000180c */
[C---:B------:R-:W-:Y:S05]  /*e860*/  HMMA.16816.F32 R16, R64.reuse, R42, R16 ;  /* 0x0000002a4010723c */ /* 0x040fea0000001810 */
[----:B---3--:R-:W-:Y:S01]  /*e870*/  FFMA.FTZ R0, R0, R236, R202 ;  /* 0x000000ec00007223 */ /* 0x008fe200000100ca */
[----:B------:R-:W-:Y:S02]  /*e880*/  IMAD.MOV.U32 R202, RZ, RZ, R204 ;  /* 0x000000ffffca7224 */ /* 0x000fe400078e00cc */
[----:B------:R-:W-:Y:S03]  /*e890*/  IMAD.MOV.U32 R204, RZ, RZ, R235 ;  /* 0x000000ffffcc7224 */ /* 0x000fe600078e00eb */
[----:B------:R-:W-:Y:S01]  /*e8a0*/  FADD.FTZ R0, R219, R0 ;  /* 0x00000000db007221 */ /* 0x000fe20000010000 */
[----:B------:R-:W-:Y:S02]  /*e8b0*/  IMAD.MOV.U32 R235, RZ, RZ, R225 ;  /* 0x000000ffffeb7224 */ /* 0x000fe400078e00e1 */
[----:B------:R-:W-:Y:S02]  /*e8c0*/  IMAD.MOV.U32 R225, RZ, RZ, R234 ;  /* 0x000000ffffe17224 */ /* 0x000fe400078e00ea */
[----:B------:R-:W-:Y:S01]  /*e8d0*/  FADD.FTZ R0, R193, R0 ;  /* 0x00000000c1007221 */ /* 0x000fe20000010000 */
[----:B------:R-:W-:Y:S02]  /*e8e0*/  IMAD.MOV.U32 R234, RZ, RZ, R127 ;  /* 0x000000ffffea7224 */ /* 0x000fe400078e007f */
[----:B------:R-:W-:Y:S02]  /*e8f0*/  IMAD.MOV.U32 R127, RZ, RZ, R125 ;  /* 0x000000ffff7f7224 */ /* 0x000fe400078e007d */
[----:B------:R-:W-:Y:S02]  /*e900*/  IMAD.MOV.U32 R125, RZ, RZ, R119 ;  /* 0x000000ffff7d7224 */ /* 0x000fe400078e0077 */
[----:B------:R-:W-:Y:S02]  /*e910*/  IMAD.MOV.U32 R186, RZ, RZ, R202 ;  /* 0x000000ffffba7224 */ /* 0x000fe400078e00ca */
[----:B------:R-:W-:Y:S02]  /*e920*/  IMAD.MOV.U32 R119, RZ, RZ, R180 ;  /* 0x000000ffff777224 */ /* 0x000fe400078e00b4 */
[----:B------:R-:W-:Y:S02]  /*e930*/  IMAD.MOV.U32 R202, RZ, RZ, R204 ;  /* 0x000000ffffca7224 */ /* 0x000fe400078e00cc */
[----:B------:R-:W-:Y:S01]  /*e940*/  FADD.FTZ R68, R186, R2 ;  /* 0x00000002ba447221 */ /* 0x000fe20000010000 */
[----:B------:R-:W-:Y:S02]  /*e950*/  IMAD.MOV.U32 R180, RZ, RZ, R221 ;  /* 0x000000ffffb47224 */ /* 0x000fe400078e00dd */
[----:B------:R-:W-:Y:S01]  /*e960*/  IMAD.MOV.U32 R204, RZ, RZ, R235 ;  /* 0x000000ffffcc7224 */ /* 0x000fe200078e00eb */
[----:B------:R-:W2:Y:S01]  /*e970*/  LDL.LU R221, [R1+0x58] ;  /* 0x0000580001dd7983 */ /* 0x000ea20000300800 */
        /* <DEDUP_REMOVED lines=8> */
[----:B------:R-:W-:Y:S01]  /*ea00*/  FADD.FTZ R50, R234, R3 ;  /* 0x00000003ea327221 */ /* 0x000fe20000010000 */
[----:B------:R-:W-:Y:S01]  /*ea10*/  FADD.FTZ R49, R225, R68 ;  /* 0x00000044e1317221 */ /* 0x000fe20000010000 */
[----:B------:R-:W-:Y:S01]  /*ea20*/  FADD.FTZ R48, R127, R2 ;  /* 0x000000027f307221 */ /* 0x000fe20000010000 */
[----:B------:R1:W5:Y:S01]  /*ea30*/  LDL.LU R219, [R1+0x4c] ;  /* 0x00004c0001db7983 */ /* 0x0003620000300800 */
[----:B------:R-:W-:Y:S01]  /*ea40*/  FADD.FTZ R0, R235, R69 ;  /* 0x00000045eb007221 */ /* 0x000fe20000010000 */
[----:B------:R-:W-:Y:S02]  /*ea50*/  IMAD.MOV.U32 R125, RZ, RZ, R119 ;  /* 0x000000ffff7d7224 */ /* 0x000fe400078e0077 */
        /* <DEDUP_REMOVED lines=8> */
[----:B------:R-:W-:Y:S01]  /*eae0*/  IMAD.MOV.U32 R171, RZ, RZ, R170 ;  /* 0x000000ffffab7224 */ /* 0x000fe200078e00aa */
[----:B------:R1:W5:Y:S01]  /*eaf0*/  LDL.LU R216, [R1+0x40] ;  /* 0x0000400001d87983 */ /* 0x0003620000300800 */
[----:B------:R-:W-:Y:S01]  /*eb00*/  FADD.FTZ R49, R169, R2 ;  /* 0x00000002a9317221 */ /* 0x000fe20000010000 */
[----:B------:R-:W-:Y:S01]  /*eb10*/  FADD.FTZ R48, R180, R48 ;  /* 0x00000030b4307221 */ /* 0x000fe20000010000 */
[----:B------:R-:W-:Y:S01]  /*eb20*/  FADD.FTZ R0, R171, R0 ;  /* 0x00000000ab007221 */ /* 0x000fe20000010000 */
[----:B------:R-:W-:Y:S02]  /*eb30*/  IMAD.MOV.U32 R199, RZ, RZ, R167 ;  /* 0x000000ffffc77224 */ /* 0x000fe400078e00a7 */
[----:B------:R-:W-:Y:S01]  /*eb40*/  FADD.FTZ R3, R181, R3 ;  /* 0x00000003b5037221 */ /* 0x000fe20000010000 */
[----:B------:R-:W-:Y:S01]  /*eb50*/  FADD.FTZ R48, R168, R48 ;  /* 0x00000030a8307221 */ /* 0x000fe20000010000 */
[----:B------:R-:W-:Y:S02]  /*eb60*/  IMAD.MOV.U32 R167, RZ, RZ, R166 ;  /* 0x000000ffffa77224 */ /* 0x000fe400078e00a6 */
[----:B------:R-:W-:Y:S01]  /*eb70*/  FADD.FTZ R2, R198, R0 ;  /* 0x00000000c6027221 */ /* 0x000fe20000010000 */
[----:B------:R-:W-:Y:S01]  /*eb80*/  FADD.FTZ R0, R199, R49 ;  /* 0x00000031c7007221 */ /* 0x000fe20000010000 */
[----:B------:R-:W-:Y:S02]  /*eb90*/  IMAD.MOV.U32 R166, RZ, RZ, R165 ;  /* 0x000000ffffa67224 */ /* 0x000fe400078e00a5 */
[----:B------:R-:W-:Y:S01]  /*eba0*/  FADD.FTZ R58, R167, R48 ;  /* 0x00000030a73a7221 */ /* 0x000fe20000010000 */
[----:B------:R-:W-:Y:S01]  /*ebb0*/  IMAD.MOV.U32 R165, RZ, RZ, R215 ;  /* 0x000000ffffa57224 */ /* 0x000fe200078e00d7 */
[----:B------:R-:W3:Y:S01]  /*ebc0*/  LDSM.16.MT88.4 R48, [R209+0x5800] ;  /* 0x00580000d130783b */ /* 0x000ee20000004200 */
[----:B------:R-:W-:Y:S01]  /*ebd0*/  FADD.FTZ R56, R250, R0 ;  /* 0x00000000fa387221 */ /* 0x000fe20000010000 */
[----:B------:R-:W-:Y:S01]  /*ebe0*/  FADD.FTZ R0, R163, R58 ;  /* 0x0000003aa3007221 */ /* 0x000fe20000010000 */
[----:B------:R-:W-:Y:S01]  /*ebf0*/  FADD.FTZ R3, R164, R3 ;  /* 0x00000003a4037221 */ /* 0x000fe20000010000 */
[----:B------:R-:W-:Y:S01]  /*ec00*/  F2FP.F16.F32.PACK_AB R170, R129, R128 ;  /* 0x0000008081aa723e */ /* 0x000fe200000000ff */
        /* <DEDUP_REMOVED lines=10> */
[----:B------:R-:W-:Y:S01]  /*ecb0*/  FADD.FTZ R2, R150, R2 ;  /* 0x0000000296027221 */ /* 0x000fe20000010000 */
[----:B------:R-:W-:Y:S01]  /*ecc0*/  FADD.FTZ R36, R246, R36 ;  /* 0x00000024f6247221 */ /* 0x000fe20000010000 */
[----:B------:R-:W-:Y:S01]  /*ecd0*/  FADD.FTZ R3, R149, R3 ;  /* 0x0000000395037221 */ /* 0x000fe20000010000 */
[----:B------:R-:W-:Y:S01]  /*ece0*/  FADD.FTZ R37, R251, R37 ;  /* 0x00000025fb257221 */ /* 0x000fe20000010000 */
[----:B------:R-:W4:Y:S01]  /*ecf0*/  LDSM.16.MT88.4 R148, [R208+0x5c00] ;  /* 0x005c0000d094783b */ /* 0x000f220000004200 */
        /* <DEDUP_REMOVED lines=20> */
[-C--:B---3--:R-:W-:Y:S03]  /*ee40*/  HMMA.16816.F32 R20, R64, R48.reuse, R20 ;  /* 0x000000304014723c */ /* 0x088fe60000001814 */
[----:B------:R-:W-:Y:S01]  /*ee50*/  FADD.FTZ R37, R248, R3 ;  /* 0x00000003f8257221 */ /* 0x000fe20000010000 */
[----:B------:R-:W-:Y:S01]  /*ee60*/  FADD.FTZ R40, R134, R36 ;  /* 0x0000002486287221 */ /* 0x000fe20000010000 */
[----:B------:R-:W-:Y:S01]  /*ee70*/  FADD.FTZ R3, R207, R0 ;  /* 0x00000000cf037221 */ /* 0x000fe20000010000 */
[C---:B------:R-:W-:Y:S05]  /*ee80*/  HMMA.16816.F32 R24, R52.reuse, R48, R24 ;  /* 0x000000303418723c */ /* 0x040fea0000001818 */
[----:B------:R-:W-:Y:S01]  /*ee90*/  FADD.FTZ R0, R143, R2 ;  /* 0x000000028f007221 */ /* 0x000fe20000010000 */
[----:B------:R-:W-:Y:S01]  /*eea0*/  FADD.FTZ R2, R141, R37 ;  /* 0x000000258d027221 */ /* 0x000fe20000010000 */
[----:B------:R-:W-:Y:S01]  /*eeb0*/  FADD.FTZ R3, R132, R3 ;  /* 0x0000000384037221 */ /* 0x000fe20000010000 */
[----:B------:R-:W3:Y:S01]  /*eec0*/  LDSM.16.MT88.4 R36, [R209+0x5c00] ;  /* 0x005c0000d124783b */ /* 0x000ee20000004200 */
[-C--:B------:R-:W-:Y:S03]  /*eed0*/  HMMA.16816.F32 R28, R52, R50.reuse, R28 ;  /* 0x00000032341c723c */ /* 0x080fe6000000181c */
[----:B------:R-:W-:Y:S02]  /*eee0*/  IMAD.MOV.U32 R134, RZ, RZ, R135 ;  /* 0x000000ffff867224 */ /* 0x000fe400078e0087 */
[----:B------:R-:W-:Y:S01]  /*eef0*/  FADD.FTZ R41, R145, R0 ;  /* 0x0000000091297221 */ /* 0x000fe20000010000 */
[----:B------:R-:W-:Y:S01]  /*ef00*/  FADD.FTZ R0, R142, R2 ;  /* 0x000000028e007221 */ /* 0x000fe20000010000 */
[----:B------:R-:W-:Y:S01]  /*ef10*/  F2FP.F16.F32.PACK_AB R168, R179, R116 ;  /* 0x00000074b3a8723e */ /* 0x000fe200000000ff */
[----:B------:R-:W-:Y:S03]  /*ef20*/  FADD.FTZ R2, R140, R40 ;  /* 0x000000288c027221 */ /* 0x000fe60000010000 */
[----:B------:R-:W-:Y:S01]  /*ef30*/  F2FP.F16.F32.PACK_AB R169, R178, R118 ;  /* 0x00000076b2a9723e */ /* 0x000fe200000000ff */
[----:B------:R-:W-:Y:S04]  /*ef40*/  HMMA.16816.F32 R32, R64, R50, R32 ;  /* 0x000000324020723c */ /* 0x000fe80000001820 */
[----:B------:R-:W-:Y:S01]  /*ef50*/  FADD.FTZ R3, R133, R3 ;  /* 0x0000000385037221 */ /* 0x000fe20000010000 */
[----:B------:R-:W-:Y:S01]  /*ef60*/  FADD.FTZ R0, R157, R0 ;  /* 0x000000009d007221 */ /* 0x000fe20000010000 */
[----:B------:R-:W-:Y:S01]  /*ef70*/  LOP3.LUT R170, R78, R170, RZ, 0xc0, !PT ;  /* 0x000000aa4eaa7212 */ /* 0x000fe200078ec0ff */
[----:B------:R-:W-:Y:S01]  /*ef80*/  FADD.FTZ R41, R155, R41 ;  /* 0x000000299b297221 */ /* 0x000fe20000010000 */
[----:B------:R-:W-:Y:S03]  /*ef90*/  LOP3.LUT R171, R79, R171, RZ, 0xc0, !PT ;  /* 0x000000ab4fab7212 */ /* 0x000fe600078ec0ff */
[----:B------:R-:W-:Y:S01]  /*efa0*/  LOP3.LUT R168, R80, R168, RZ, 0xc0, !PT ;  /* 0x000000a850a87212 */ /* 0x000fe200078ec0ff */
[----:B------:R-:W-:Y:S01]  /*efb0*/  FADD.FTZ R2, R146, R2 ;  /* 0x0000000292027221 */ /* 0x000fe20000010000 */
[----:B------:R-:W-:Y:S01]  /*efc0*/  LOP3.LUT R169, R81, R169, RZ, 0xc0, !PT ;  /* 0x000000a951a97212 */ /* 0x000fe200078ec0ff */
[----:B------:R-:W-:Y:S01]  /*efd0*/  FADD.FTZ R3, R144, R3 ;  /* 0x0000000390037221 */ /* 0x000fe20000010000 */
[----:B------:R-:W-:Y:S01]  /*efe0*/  FADD.FTZ R40, R158, R0 ;  /* 0x000000009e287221 */ /* 0x000fe20000010000 */
[----:B------:R-:W-:Y:S01]  /*eff0*/  FADD.FTZ R41, R159, R41 ;  /* 0x000000299f297221 */ /* 0x000fe20000010000 */
[----:B------:R-:W-:Y:S01]  /*f000*/  FADD.FTZ R0, R154, R2 ;  /* 0x000000029a007221 */ /* 0x000fe20000010000 */
[----:B------:R-:W-:Y:S01]  /*f010*/  F2FP.F16.F32.PACK_AB R164, R121, R120 ;  /* 0x0000007879a4723e */ /* 0x000fe200000000ff */
[----:B------:R-:W-:Y:S01]  /*f020*/  FADD.FTZ R2, R147, R3 ;  /* 0x0000000393027221 */ /* 0x000fe20000010000 */
[----:B------:R-:W-:Y:S01]  /*f030*/  F2FP.F16.F32.PACK_AB R165, R123, R122 ;  /* 0x0000007a7ba5723e */ /* 0x000fe200000000ff */
[-C--:B----4-:R-:W-:Y:S05]  /*f040*/  HMMA.16816.F32 R144, R168, R148.reuse, R4 ;  /* 0x00000094a890723c */ /* 0x090fea0000001804 */
[----:B------:R-:W-:Y:S01]  /*f050*/  F2FP.F16.F32.PACK_AB R166, R177, R124 ;  /* 0x0000007cb1a6723e */ /* 0x000fe200000000ff */
[----:B------:R-:W-:Y:S01]  /*f060*/  FADD.FTZ R41, R98, R41 ;  /* 0x0000002962297221 */ /* 0x000fe20000010000 */
[----:B------:R-:W-:Y:S01]  /*f070*/  F2FP.F16.F32.PACK_AB R167, R176, R126 ;  /* 0x0000007eb0a7723e */ /* 0x000fe200000000ff */
[----:B------:R-:W-:Y:S03]  /*f080*/  FADD.FTZ R3, R88, R0 ;  /* 0x0000000058037221 */ /* 0x000fe60000010000 */
[----:B------:R-:W-:Y:S01]  /*f090*/  LOP3.LUT R164, R82, R164, RZ, 0xc0, !PT ;  /* 0x000000a452a47212 */ /* 0x000fe200078ec0ff */
[----:B------:R-:W-:Y:S01]  /*f0a0*/  FADD.FTZ R0, R90, R2 ;  /* 0x000000025a007221 */ /* 0x000fe20000010000 */
        /* <DEDUP_REMOVED lines=14> */
[-C--:B------:R-:W-:Y:S05]  /*f190*/  HMMA.16816.F32 R152, R164, R150.reuse, R12 ;  /* 0x00000096a498723c */ /* 0x080fea000000180c */
[----:B------:R-:W-:Y:S01]  /*f1a0*/  FADD.FTZ R2, R117, R2 ;  /* 0x0000000275027221 */ /* 0x000fe20000010000 */
[C---:B------:R-:W-:Y:S05]  /*f1b0*/  HMMA.16816.F32 R148, R168.reuse, R150, R16 ;  /* 0x00000096a894723c */ /* 0x040fea0000001810 */
[----:B------:R-:W-:Y:S01]  /*f1c0*/  FADD.FTZ R0, R156, R2 ;  /* 0x000000029c007221 */ /* 0x000fe20000010000 */
[-C--:B---3--:R-:W-:Y:S05]  /*f1d0*/  HMMA.16816.F32 R160, R168, R36.reuse, R20 ;  /* 0x00000024a8a0723c */ /* 0x088fea0000001814 */
        /* <DEDUP_REMOVED lines=39> */
[----:B--2---:R-:W-:Y:S04]  /*f450*/  VIADD R0, R221, 0xffffffff ;  /* 0xffffffffdd007836 */ /* 0x004fe80000000000 */
[----:B------:R-:W-:Y:S01]  /*f460*/  IMAD.MOV.U32 R221, RZ, RZ, R0 ;  /* 0x000000ffffdd7224 */ /* 0x000fe200078e0000 */
[----:B-1----:R-:W-:Y:S06]  /*f470*/  @P0 BRA `(.L_x_255) ;  /* 0xffffff9800d00947 */ /* 0x002fec000383ffff */
.L_x_254:
[----:B------:R-:W1:Y:S01]  /*f480*/  SHFL.BFLY PT, R0, R225, 0x2, 0x1f ;  /* 0x0c401f00e1007f89 */ /* 0x000e6200000e0000 */
[----:B------:R-:W-:Y:S01]  /*f490*/  ULDC UR4, c[0x0][0x38c] ;  /* 0x0000e30000047ab9 */ /* 0x000fe20000000800 */
[----:B------:R-:W-:Y:S01]  /*f4a0*/  UMOV UR5, 0x400 ;  /* 0x0000040000057882 */ /* 0x000fe20000000000 */
[----:B------:R-:W-:Y:S01]  /*f4b0*/  S2UR UR11, SR_CTAID.Y ;  /* 0x00000000000b79c3 */ /* 0x000fe20000002600 */
[----:B------:R-:W2:Y:S01]  /*f4c0*/  SHFL.BFLY PT, R2, R234, 0x2, 0x1f ;  /* 0x0c401f00ea027f89 */ /* 0x000ea200000e0000 */
[----:B------:R-:W-:Y:S01]  /*f4d0*/  UMOV UR14, URZ ;  /* 0x0000003f000e7c82 */ /* 0x000fe20008000000 */
[----:B------:R-:W-:Y:S01]  /*f4e0*/  UMOV UR15, URZ ;  /* 0x0000003f000f7c82 */ /* 0x000fe20008000000 */
[----:B------:R-:W-:Y:S01]  /*f4f0*/  BSSY B0, `(.L_x_258) ;  /* 0x00000f1000007945 */ /* 0x000fe20003800000 */
[----:B------:R-:W3:Y:S03]  /*f500*/  SHFL.BFLY PT, R3, R236, 0x2, 0x1f ;  /* 0x0c401f00ec037f89 */ /* 0x000ee600000e0000 */
[----:B------:R-:W-:Y:S01]  /*f510*/  S2UR UR10, SR_CTAID.X ;  /* 0x00000000000a79c3 */ /* 0x000fe20000002500 */
[----:B------:R-:W4:Y:S01]  /*f520*/  SHFL.BFLY PT, R4, R235, 0x2, 0x1f ;  /* 0x0c401f00eb047f89 */ /* 0x000f2200000e0000 */
[----:B------:R-:W4:Y:S01]  /*f530*/  S2R R24, SR_TID.X ;  /* 0x0000000000187919 */ /* 0x000f220000002100 */
[----:B------:R-:W4:Y:S01]  /*f540*/  S2R R9, SR_TID.X ;  /* 0x0000000000097919 */ /* 0x000f220000002100 */
[----:B-1----:R-:W-:Y:S01]  /*f550*/  FADD.FTZ R0, R0, R225 ;  /* 0x000000e100007221 */ /* 0x002fe20000010000 */
[----:B--2---:R-:W-:-:S04]  /*f560*/  FADD.FTZ R2, R2, R234 ;  /* 0x000000ea02027221 */ /* 0x004fc80000010000 */
[----:B------:R-:W1:Y:S01]  /*f570*/  SHFL.BFLY PT, R7, R0, 0x1, 0x1f ;  /* 0x0c201f0000077f89 */ /* 0x000e6200000e0000 */
[----:B---3--:R-:W-:-:S03]  /*f580*/  FADD.FTZ R3, R3, R236 ;  /* 0x000000ec03037221 */ /* 0x008fc60000010000 */
[----:B------:R-:W2:Y:S01]  /*f590*/  SHFL.BFLY PT, R8, R2, 0x1, 0x1f ;  /* 0x0c201f0002087f89 */ /* 0x000ea200000e0000 */
[----:B----4-:R-:W-:-:S03]  /*f5a0*/  FADD.FTZ R4, R4, R235 ;  /* 0x000000eb04047221 */ /* 0x010fc60000010000 */
[----:B------:R-:W3:Y:S04]  /*f5b0*/  SHFL.BFLY PT, R5, R3, 0x1, 0x1f ;  /* 0x0c201f0003057f89 */ /* 0x000ee800000e0000 */
[----:B------:R-:W4:Y:S01]  /*f5c0*/  SHFL.BFLY PT, R6, R4, 0x1, 0x1f ;  /* 0x0c201f0004067f89 */ /* 0x000f2200000e0000 */
[----:B------:R-:W-:-:S04]  /*f5d0*/  SHF.R.S32.HI R25, RZ, 0x1f, R24 ;  /* 0x0000001fff197819 */ /* 0x000fc80000011418 */
[----:B------:R-:W-:Y:S01]  /*f5e0*/  LEA.HI R25, R25, R24, RZ, 0x2 ;  /* 0x0000001819197211 */ /* 0x000fe200078f10ff */
[----:B-1----:R-:W-:Y:S01]  /*f5f0*/  FADD.FTZ R20, R0, R7 ;  /* 0x0000000700147221 */ /* 0x002fe20000010000 */
[----:B------:R-:W-:Y:S01]  /*f600*/  MOV R0, 0x3f800000 ;  /* 0x3f80000000007802 */ /* 0x000fe20000000f00 */
[----:B--2---:R-:W-:-:S03]  /*f610*/  FADD.FTZ R21, R2, R8 ;  /* 0x0000000802157221 */ /* 0x004fc60000010000 */
[----:B------:R-:W-:Y:S01]  /*f620*/  FSETP.NE.FTZ.AND P4, PT, R20, RZ, PT ;  /* 0x000000ff1400720b */ /* 0x000fe20003f95000 */
[----:B------:R-:W-:Y:S02]  /*f630*/  IMAD.MOV.U32 R2, RZ, RZ, 0x3f800000 ;  /* 0x3f800000ff027424 */ /* 0x000fe400078e00ff */
[----:B---3--:R-:W-:Y:S01]  /*f640*/  FADD.FTZ R22, R3, R5 ;  /* 0x0000000503167221 */ /* 0x008fe20000010000 */
[----:B------:R-:W-:Y:S02]  /*f650*/  MOV R3, 0x3f800000 ;  /* 0x3f80000000037802 */ /* 0x000fe40000000f00 */
[----:B------:R-:W-:Y:S01]  /*f660*/  FSETP.NE.FTZ.AND P5, PT, R21, RZ, PT ;  /* 0x000000ff1500720b */ /* 0x000fe20003fb5000 */
[----:B----4-:R-:W-:Y:S01]  /*f670*/  FADD.FTZ R19, R4, R6 ;  /* 0x0000000604137221 */ /* 0x010fe20000010000 */
[----:B------:R-:W-:Y:S02]  /*f680*/  SHF.R.S32.HI R4, RZ, 0x1f, R9 ;  /* 0x0000001fff047819 */ /* 0x000fe40000011409 */
[----:B------:R-:W-:-:S02]  /*f690*/  FSETP.NE.FTZ.AND P2, PT, R22, RZ, PT ;  /* 0x000000ff1600720b */ /* 0x000fc40003f55000 */
[----:B------:R-:W-:Y:S01]  /*f6a0*/  FSETP.NE.FTZ.AND P3, PT, R19, RZ, PT ;  /* 0x000000ff1300720b */ /* 0x000fe20003f75000 */
[----:B------:R-:W1:Y:S01]  /*f6b0*/  @P4 MUFU.RCP R3, R20 ;  /* 0x0000001400034308 */ /* 0x000e620000001000 */
[CC--:B------:R-:W-:Y:S02]  /*f6c0*/  LEA.HI R6, R4.reuse, R9.reuse, RZ, 0x2 ;  /* 0x0000000904067211 */ /* 0x0c0fe400078f10ff */
[----:B------:R-:W-:Y:S02]  /*f6d0*/  LOP3.LUT R5, R25, 0xfffffffc, RZ, 0xc0, !PT ;  /* 0xfffffffc19057812 */ /* 0x000fe400078ec0ff */
[----:B------:R-:W-:Y:S02]  /*f6e0*/  LEA.HI R4, R4, R9, RZ, 0x5 ;  /* 0x0000000904047211 */ /* 0x000fe400078f28ff */
[----:B------:R-:W-:Y:S01]  /*f6f0*/  LOP3.LUT R7, R6, 0xfffffffc, RZ, 0xc0, !PT ;  /* 0xfffffffc06077812 */ /* 0x000fe200078ec0ff */
[----:B------:R-:W2:Y:S01]  /*f700*/  @P5 MUFU.RCP R0, R21 ;  /* 0x0000001500005308 */ /* 0x000ea20000001000 */
[----:B------:R-:W-:-:S02]  /*f710*/  IADD3 R24, -R5, R24, RZ ;  /* 0x0000001805187210 */ /* 0x000fc40007ffe1ff */
[----:B------:R-:W-:Y:S02]  /*f720*/  MOV R5, 0x3f800000 ;  /* 0x3f80000000057802 */ /* 0x000fe40000000f00 */
[----:B------:R-:W-:Y:S02]  /*f730*/  LOP3.LUT R8, R4, 0xffffffe0, RZ, 0xc0, !PT ;  /* 0xffffffe004087812 */ /* 0x000fe400078ec0ff */
[----:B------:R-:W-:Y:S01]  /*f740*/  IADD3 R7, -R7, R9, RZ ;  /* 0x0000000907077210 */ /* 0x000fe20007ffe1ff */
[----:B------:R-:W3:Y:S01]  /*f750*/  @P3 MUFU.RCP R2, R19 ;  /* 0x0000001300023308 */ /* 0x000ee20000001000 */
[----:B------:R-:W-:Y:S01]  /*f760*/  SHF.R.S32.HI R4, RZ, 0x5, R4 ;  /* 0x00000005ff047819 */ /* 0x000fe20000011404 */
[----:B-1----:R-:W-:Y:S01]  /*f770*/  FMUL.FTZ R3, R3, UR4 ;  /* 0x0000000403037c20 */ /* 0x002fe20008410000 */
[----:B------:R-:W-:-:S03]  /*f780*/  IMAD.IADD R8, R9, 0x1, -R8 ;  /* 0x0000000109087824 */ /* 0x000fc600078e0a08 */
[----:B------:R-:W-:Y:S01]  /*f790*/  IMAD R23, R4, 0x100, R7 ;  /* 0x0000010004177824 */ /* 0x000fe200078e0207 */
[----:B------:R-:W-:Y:S01]  /*f7a0*/  SHF.R.S32.HI R4, RZ, 0x2, R6 ;  /* 0x00000002ff047819 */ /* 0x000fe20000011406 */
[----:B------:R-:W1:Y:S01]  /*f7b0*/  @P2 MUFU.RCP R5, R22 ;  /* 0x0000001600052308 */ /* 0x000e620000001000 */
[C---:B------:R-:W-:Y:S01]  /*f7c0*/  FMUL.FTZ R146, R3.reuse, R146 ;  /* 0x0000009203927220 */ /* 0x040fe20000410000 */
        /* <DEDUP_REMOVED lines=8> */
[----:B--2---:R-:W-:Y:S01]  /*f850*/  FMUL.FTZ R0, R0, UR4 ;  /* 0x0000000400007c20 */ /* 0x004fe20008410000 */
[----:B---3--:R-:W-:Y:S01]  /*f860*/  FMUL.FTZ R2, R2, UR4 ;  /* 0x0000000402027c20 */ /* 0x008fe20008410000 */
[----:B------:R-:W-:-:S02]  /*f870*/  LOP3.LUT P6, RZ, R8, 0x3, RZ, 0xc0, !PT ;  /* 0x0000000308ff7812 */ /* 0x000fc400078cc0ff */
[----:B------:R-:W-:Y:S01]  /*f880*/  LEA.HI R3, R3, R4, RZ, 0x3 ;  /* 0x0000000403037211 */ /* 0x000fe200078f18ff */
[C---:B------:R-:W-:Y:S01]  /*f890*/  FMUL.FTZ R144, R0.reuse, R144 ;  /* 0x0000009000907220 */ /* 0x040fe20000410000 */
[C---:B------:R-:W-:Y:S01]  /*f8a0*/  FMUL.FTZ R16, R0.reuse, R145 ;  /* 0x0000009100107220 */ /* 0x040fe20000410000 */
[C---:B------:R-:W-:Y:S01]  /*f8b0*/  FMUL.FTZ R148, R0.reuse, R148 ;  /* 0x0000009400947220 */ /* 0x040fe20000410000 */
[----:B------:R-:W-:Y:S01]  /*f8c0*/  LOP3.LUT R3, R3, 0xfffffff8, RZ, 0xc0, !PT ;  /* 0xfffffff803037812 */ /* 0x000fe200078ec0ff */
[C---:B------:R-:W-:Y:S01]  /*f8d0*/  FMUL.FTZ R15, R0.reuse, R149 ;  /* 0x00000095000f7220 */ /* 0x040fe20000410000 */
[C---:B------:R-:W-:Y:S01]  /*f8e0*/  FMUL.FTZ R160, R0.reuse, R160 ;  /* 0x000000a000a07220 */ /* 0x040fe20000410000 */
[C---:B------:R-:W-:Y:S01]  /*f8f0*/  FMUL.FTZ R11, R0.reuse, R161 ;  /* 0x000000a1000b7220 */ /* 0x040fe20000410000 */
[C---:B------:R-:W-:Y:S01]  /*f900*/  FMUL.FTZ R168, R0.reuse, R168 ;  /* 0x000000a800a87220 */ /* 0x040fe20000410000 */
[----:B------:R-:W-:Y:S01]  /*f910*/  FMUL.FTZ R7, R0, R169 ;  /* 0x000000a900077220 */ /* 0x000fe20000410000 */
[----:B-1----:R-:W-:Y:S01]  /*f920*/  FMUL.FTZ R0, R5, UR4 ;  /* 0x0000000405007c20 */ /* 0x002fe20008410000 */
[----:B------:R-:W1:Y:S01]  /*f930*/  S2UR UR4, SR_CgaCtaId ;  /* 0x00000000000479c3 */ /* 0x000e620000008800 */
[----:B------:R-:W-:Y:S01]  /*f940*/  IADD3 R3, R4, -R3, RZ ;  /* 0x8000000304037210 */ /* 0x000fe20007ffe0ff */
        /* <DEDUP_REMOVED lines=8> */
[----:B------:R-:W-:Y:S01]  /*f9d0*/  LEA.HI R2, R3, R3, RZ, 0x1 ;  /* 0x0000000303027211 */ /* 0x000fe200078f08ff */
        /* <DEDUP_REMOVED lines=8> */
[----:B------:R-:W-:-:S02]  /*fa60*/  SHF.R.S32.HI R0, RZ, 0x1, R2 ;  /* 0x00000001ff007819 */ /* 0x000fc40000011402 */
[----:B------:R-:W-:Y:S02]  /*fa70*/  LOP3.LUT R2, R2, 0x3fffffe, RZ, 0xc0, !PT ;  /* 0x03fffffe02027812 */ /* 0x000fe400078ec0ff */
[C---:B------:R-:W-:Y:S01]  /*fa80*/  SHF.L.U32 R4, R0.reuse, 0x6, RZ ;  /* 0x0000000600047819 */ /* 0x040fe200000006ff */
[----:B-1----:R-:W-:Y:S01]  /*fa90*/  ULEA UR4, UR4, UR5, 0x18 ;  /* 0x0000000504047291 */ /* 0x002fe2000f8ec03f */
[----:B------:R-:W-:Y:S01]  /*faa0*/  LOP3.LUT P0, RZ, R0, 0x2, RZ, 0xc0, !PT ;  /* 0x0000000200ff7812 */ /* 0x000fe2000780c0ff */
[----:B------:R-:W-:Y:S01]  /*fab0*/  IMAD.IADD R2, R3, 0x1, -R2 ;  /* 0x0000000103027824 */ /* 0x000fe200078e0a02 */
[----:B------:R-:W-:Y:S01]  /*fac0*/  LOP3.LUT R3, R4, 0xc0, RZ, 0xc0, !PT ;  /* 0x000000c004037812 */ /* 0x000fe200078ec0ff */
[----:B------:R-:W-:Y:S01]  /*fad0*/  ULDC.U8 UR5, c[0x0][0x3d8] ;  /* 0x0000f60000057ab9 */ /* 0x000fe20000000000 */
[----:B------:R-:W-:Y:S01]  /*fae0*/  LOP3.LUT R4, R0, 0x1, RZ, 0xc0, !PT ;  /* 0x0000000100047812 */ /* 0x000fe200078ec0ff */
[----:B------:R-:W-:Y:S01]  /*faf0*/  UISETP.NE.AND UP1, UPT, UR5, URZ, UPT ;  /* 0x0000003f0500728c */ /* 0x000fe2000bf25270 */
[----:B------:R-:W-:-:S02]  /*fb00*/  LEA R2, R2, R23, 0x4 ;  /* 0x0000001702027211 */ /* 0x000fc400078e20ff */
[----:B------:R-:W-:Y:S02]  /*fb10*/  LEA.HI R3, R3, R3, RZ, 0x1d ;  /* 0x0000000303037211 */ /* 0x000fe400078fe8ff */
[----:B------:R-:W-:Y:S02]  /*fb20*/  ISETP.NE.U32.AND P1, PT, R4, 0x1, PT ;  /* 0x000000010400780c */ /* 0x000fe40003f25070 */
[----:B------:R-:W-:Y:S01]  /*fb30*/  MOV R4, 0xfffffff0 ;  /* 0xfffffff000047802 */ /* 0x000fe20000000f00 */
[----:B------:R-:W-:Y:S01]  /*fb40*/  IMAD.U32 R2, R2, 0x2, R3 ;  /* 0x0000000202027824 */ /* 0x000fe200078e0003 */
[----:B------:R-:W-:Y:S02]  /*fb50*/  F2FP.F16.F32.PACK_AB R16, R16, R144 ;  /* 0x000000901010723e */ /* 0x000fe400000000ff */
[----:B------:R-:W-:Y:S02]  /*fb60*/  SEL R4, R4, 0x10, !P1 ;  /* 0x0000001004047807 */ /* 0x000fe40004800000 */
[----:B------:R-:W-:Y:S01]  /*fb70*/  LEA R0, R2, UR4, 0x1 ;  /* 0x0000000402007c11 */ /* 0x000fe2000f8e08ff */
[----:B------:R-:W-:Y:S01]  /*fb80*/  ULDC.U8 UR4, c[0x0][0x3d9] ;  /* 0x0000f64000047ab9 */ /* 0x000fe20000000000 */
[----:B------:R-:W-:Y:S01]  /*fb90*/  F2FP.F16.F32.PACK_AB R18, R18, R146 ;  /* 0x000000921212723e */ /* 0x000fe200000000ff */
[----:B------:R-:W-:Y:S01]  /*fba0*/  UISETP.NE.AND UP0, UPT, UR4, URZ, UPT ;  /* 0x0000003f0400728c */ /* 0x000fe2000bf05270 */
[----:B------:R-:W-:Y:S01]  /*fbb0*/  F2FP.F16.F32.PACK_AB R15, R15, R148 ;  /* 0x000000940f0f723e */ /* 0x000fe200000000ff */
[----:B------:R-:W-:Y:S01]  /*fbc0*/  STS [R0], R16 ;  /* 0x0000001000007388 */ /* 0x000fe20000000800 */
[----:B------:R-:W-:Y:S01]  /*fbd0*/  F2FP.F16.F32.PACK_AB R14, R14, R150 ;  /* 0x000000960e0e723e */ /* 0x000fe200000000ff */
[----:B------:R-:W-:Y:S01]  /*fbe0*/  UISETP.NE.OR UP2, UPT, UR4, URZ, !UP1 ;  /* 0x0000003f0400728c */ /* 0x000fe2000cf45670 */
[----:B------:R-:W-:Y:S01]  /*fbf0*/  IADD3 R3, R0, R4, RZ ;  /* 0x0000000400037210 */ /* 0x000fe20007ffe0ff */
[----:B------:R1:W-:Y:S01]  /*fc00*/  STS [R0+0x200], R18 ;  /* 0x0002001200007388 */ /* 0x0003e20000000800 */
[----:B------:R-:W-:-:S02]  /*fc10*/  F2FP.F16.F32.PACK_AB R17, R17, R140 ;  /* 0x0000008c1111723e */ /* 0x000fc400000000ff */
[----:B------:R-:W-:Y:S01]  /*fc20*/  F2FP.F16.F32.PACK_AB R142, R143, R142 ;  /* 0x0000008e8f8e723e */ /* 0x000fe200000000ff */
[----:B------:R-:W-:Y:S01]  /*fc30*/  STS [R3], R15 ;  /* 0x0000000f03007388 */ /* 0x000fe20000000800 */
[C---:B------:R-:W-:Y:S01]  /*fc40*/  IADD3 R2, R0.reuse, 0x20, RZ ;  /* 0x0000002000027810 */ /* 0x040fe20007ffe0ff */
[----:B------:R-:W-:Y:S01]  /*fc50*/  @UP0 ULDC.64 UR8, c[0x0][0x2c0] ;  /* 0x0000b00000080ab9 */ /* 0x000fe20000000a00 */
[----:B------:R-:W-:Y:S01]  /*fc60*/  @P0 VIADD R2, R0, 0xffffffe0 ;  /* 0xffffffe000020836 */ /* 0x000fe20000000000 */
[----:B------:R-:W-:Y:S01]  /*fc70*/  @UP0 UIMAD UR13, UR9, UR8, URZ ;  /* 0x00000008090d02a4 */ /* 0x000fe2000f8e023f */
[----:B------:R-:W-:Y:S01]  /*fc80*/  F2FP.F16.F32.PACK_AB R13, R13, R152 ;  /* 0x000000980d0d723e */ /* 0x000fe200000000ff */
[----:B------:R-:W-:Y:S01]  /*fc90*/  STS [R3+0x200], R14 ;  /* 0x0002000e03007388 */ /* 0x000fe20000000800 */
[----:B------:R-:W-:Y:S01]  /*fca0*/  F2FP.F16.F32.PACK_AB R155, R155, R154 ;  /* 0x0000009a9b9b723e */ /* 0x000fe200000000ff */
[----:B------:R-:W2:Y:S01]  /*fcb0*/  S2UR UR8, SR_CTAID.Z ;  /* 0x00000000000879c3 */ /* 0x000ea20000002700 */
[----:B------:R-:W-:Y:S01]  /*fcc0*/  F2FP.F16.F32.PACK_AB R11, R11, R160 ;  /* 0x000000a00b0b723e */ /* 0x000fe200000000ff */
[----:B------:R3:W-:Y:S01]  /*fcd0*/  STS [R0+0x1000], R17 ;  /* 0x0010001100007388 */ /* 0x0007e20000000800 */
[----:B------:R-:W-:Y:S01]  /*fce0*/  F2FP.F16.F32.PACK_AB R12, R12, R162 ;  /* 0x000000a20c0c723e */ /* 0x000fe200000000ff */
[----:B------:R-:W-:Y:S01]  /*fcf0*/  @!UP0 ULDC UR6, c[0x0][0x2e4] ;  /* 0x0000b90000068ab9 */ /* 0x000fe20000000800 */
[----:B------:R-:W-:Y:S01]  /*fd00*/  F2FP.F16.F32.PACK_AB R7, R7, R168 ;  /* 0x000000a80707723e */ /* 0x000fe200000000ff */
[----:B------:R4:W-:Y:S01]  /*fd10*/  STS [R0+0x1200], R142 ;  /* 0x0012008e00007388 */ /* 0x0009e20000000800 */
[----:B------:R-:W-:Y:S01]  /*fd20*/  F2FP.F16.F32.PACK_AB R6, R6, R170 ;  /* 0x000000aa0606723e */ /* 0x000fe200000000ff */
[----:B------:R-:W-:Y:S01]  /*fd30*/  @!UP0 ULDC UR9, c[0x0][0x2c4] ;  /* 0x0000b10000098ab9 */ /* 0x000fe20000000800 */
[----:B------:R-:W-:Y:S01]  /*fd40*/  F2FP.F16.F32.PACK_AB R10, R10, R156 ;  /* 0x0000009c0a0a723e */ /* 0x000fe200000000ff */
[----:B------:R-:W-:Y:S01]  /*fd50*/  STS [R3+0x1000], R13 ;  /* 0x0010000d03007388 */ /* 0x000fe20000000800 */
[----:B------:R-:W-:Y:S01]  /*fd60*/  F2FP.F16.F32.PACK_AB R9, R9, R158 ;  /* 0x0000009e0909723e */ /* 0x000fe200000000ff */
[----:B------:R-:W-:Y:S01]  /*fd70*/  @!UP0 USEL UR13, UR9, UR6, !UP1 ;  /* 0x00000006090d8287 */ /* 0x000fe2000c800000 */
[----:B------:R-:W-:Y:S01]  /*fd80*/  F2FP.F16.F32.PACK_AB R8, R8, R166 ;  /* 0x000000a60808723e */ /* 0x000fe200000000ff */
[----:B------:R2:W-:Y:S01]  /*fd90*/  STS [R3+0x1200], R155 ;  /* 0x0012009b03007388 */ /* 0x0005e20000000800 */
[----:B------:R-:W-:Y:S01]  /*fda0*/  F2FP.F16.F32.PACK_AB R5, R5, R164 ;  /* 0x000000a40505723e */ /* 0x000fe200000000ff */
[----:B------:R-:W-:Y:S01]  /*fdb0*/  @!UP0 ULDC UR4, c[0x0][0x270] ;  /* 0x00009c0000048ab9 */ /* 0x000fe20000000800 */
[----:B------:R-:W-:Y:S01]  /*fdc0*/  @UP0 UMOV UR7, 0x1 ;  /* 0x0000000100070882 */ /* 0x000fe20000000000 */
[----:B------:R-:W-:Y:S01]  /*fdd0*/  STS [R2], R11 ;  /* 0x0000000b02007388 */ /* 0x000fe20000000800 */
[----:B------:R-:W-:Y:S01]  /*fde0*/  @!UP0 UIMAD UR7, UR13, UR4, URZ ;  /* 0x000000040d0782a4 */ /* 0x000fe2000f8e023f */
[----:B-1----:R-:W-:Y:S01]  /*fdf0*/  IMAD.MOV.U32 R18, RZ, RZ, 0x7f800000 ;  /* 0x7f800000ff127424 */ /* 0x002fe200078e00ff */
[----:B------:R-:W-:Y:S01]  /*fe00*/  @UP0 ULDC UR12, c[0x0][0x2c0] ;  /* 0x0000b000000c0ab9 */ /* 0x000fe20000000800 */
[----:B------:R-:W-:Y:S01]  /*fe10*/  STS [R2+0x200], R12 ;  /* 0x0002000c02007388 */ /* 0x000fe20000000800 */
[----:B------:R-:W-:Y:S01]  /*fe20*/  UIMAD UR7, UR11, UR7, URZ ;  /* 0x000000070b0772a4 */ /* 0x000fe2000f8e023f */
[----:B------:R-:W-:Y:S01]  /*fe30*/  MOV R16, 0x7f800000 ;  /* 0x7f80000000107802 */ /* 0x000fe20000000f00 */
[----:B------:R-:W-:Y:S01]  /*fe40*/  @!UP2 ULDC UR5, c[0x0][0x2c4] ;  /* 0x0000b1000005aab9 */ /* 0x000fe20000000800 */
[----:B------:R-:W-:Y:S01]  /*fe50*/  @!UP0 UMOV UR12, 0x1 ;  /* 0x00000001000c8882 */ /* 0x000fe20000000000 */
[----:B------:R-:W-:Y:S01]  /*fe60*/  @!UP2 UIMAD UR5, UR11, UR5, URZ ;  /* 0x000000050b05a2a4 */ /* 0x000fe2000f8e023f */
[----:B---3--:R-:W-:Y:S01]  /*fe70*/  MOV R17, 0x7f800000 ;  /* 0x7f80000000117802 */ /* 0x008fe20000000f00 */
[----:B------:R-:W-:Y:S01]  /*fe80*/  UIMAD UR6, UR10, UR12, URZ ;  /* 0x0000000c0a0672a4 */ /* 0x000fe2000f8e023f */
[----:B----4-:R-:W-:Y:S01]  /*fe90*/  IADD3 R0, R4, R2, RZ ;  /* 0x0000000204007210 */ /* 0x010fe20007ffe0ff */
[----:B------:R-:W-:Y:S01]  /*fea0*/  USEL UR7, UR7, URZ, UP2 ;  /* 0x0000003f07077287 */ /* 0x000fe20009000000 */
[----:B------:R1:W-:Y:S01]  /*feb0*/  @P2 MUFU.LG2 R4, R22 ;  /* 0x0000001600042308 */ /* 0x0003e20000000c00 */
[----:B------:R-:W-:-:S02]  /*fec0*/  USHF.L.U32 UR6, UR6, 0x7, URZ ;  /* 0x0000000706067899 */ /* 0x000fc4000800063f */
[----:B------:R3:W-:Y:S01]  /*fed0*/  STS [R0], R7 ;  /* 0x0000000700007388 */ /* 0x0007e20000000800 */
[----:B--2---:R-:W-:Y:S01]  /*fee0*/  UIMAD UR7, UR8, UR13, UR7 ;  /* 0x0000000d080772a4 */ /* 0x004fe2000f8e0207 */
[----:B------:R-:W2:Y:S02]  /*fef0*/  @P5 LDC R3, c[0x0][0x2e8] ;  /* 0x0000ba00ff035b82 */ /* 0x000ea40000000800 */
[----:B------:R4:W-:Y:S01]  /*ff00*/  STS [R0+0x200], R6 ;  /* 0x0002000600007388 */ /* 0x0009e20000000800 */
[----:B------:R-:W-:Y:S01]  /*ff10*/  @!UP2 UMOV UR14, UR5 ;  /* 0x00000005000eac82 */ /* 0x000fe20008000000 */
[----:B------:R-:W-:Y:S02]  /*ff20*/  @!UP2 USHF.R.S32.HI UR15, URZ, 0x1f, UR5 ;  /* 0x0000001f3f0fa899 */ /* 0x000fe40008011405 */
[----:B------:R-:W-:Y:S01]  /*ff30*/  STS [R2+0x1000], R10 ;  /* 0x0010000a02007388 */ /* 0x000fe20000000800 */
[----:B------:R-:W-:Y:S02]  /*ff40*/  USHF.R.S32.HI UR13, URZ, 0x1f, UR6 ;  /* 0x0000001f3f0d7899 */ /* 0x000fe40008011406 */
[----:B------:R-:W-:Y:S01]  /*ff50*/  USHF.R.S32.HI UR4, URZ, 0x1f, UR7 ;  /* 0x0000001f3f047899 */ /* 0x000fe20008011407 */
[----:B------:R4:W-:Y:S01]  /*ff60*/  STS [R2+0x1200], R9 ;  /* 0x0012000902007388 */ /* 0x0009e20000000800 */
[----:B------:R-:W-:Y:S01]  /*ff70*/  UIADD3 UR14, UP1, UP0, UR6, UR14, UR7 ;  /* 0x0000000e060e7290 */ /* 0x000fe2000f83e007 */
[----:B-1----:R-:W1:Y:S02]  /*ff80*/  LDC.64 R22, c[0x0][0x2a0] ;  /* 0x0000a800ff167b82 */ /* 0x002e640000000a00 */
[----:B------:R2:W-:Y:S01]  /*ff90*/  STS [R0+0x1200], R8 ;  /* 0x0012000800007388 */ /* 0x0005e20000000800 */
[----:B------:R-:W-:-:S03]  /*ffa0*/  UIADD3.X UR13, UR13, UR15, UR4, UP1, UP0 ;  /* 0x0000000f0d0d7290 */ /* 0x000fc60008fe0404 */
[----:B------:R2:W-:Y:S02]  /*ffb0*/  STS [R0+0x1000], R5 ;  /* 0x0010000500007388 */ /* 0x0005e40000000800 */
[----:B---3--:R-:W3:Y:S08]  /*ffc0*/  @P3 LDC R7, c[0x0][0x2e8] ;  /* 0x0000ba00ff073b82 */ /* 0x008ef00000000800 */
[----:B----4-:R-:W4:Y:S01]  /*ffd0*/  @P2 LDC R6, c[0x0][0x2e8] ;  /* 0x0000ba00ff062b82 */ /* 0x010f220000000800 */
[----:B------:R-:W1:Y:S07]  /*ffe0*/  @P5 MUFU.LG2 R2, R21 ;  /* 0x0000001500025308 */ /* 0x000e6e0000000c00 */
[----:B--2---:R-:W2:Y:S01]  /*fff0*/  @P4 LDC R8, c[0x0][0x2e8] ;  /* 0x0000ba00ff084b82 */ /* 0x004ea20000000800 */
[----:B------:R1:W3:Y:S08]  /*10000*/  @P4 MUFU.LG2 R9, R20 ;  /* 0x0000001400094308 */ /* 0x0002f00000000c00 */
[----:B------:R3:W3:Y:S01]  /*10010*/  @P3 MUFU.LG2 R5, R19 ;  /* 0x0000001300053308 */ /* 0x0006e20000000c00 */
[----:B-1----:R-:W-:Y:S01]  /*10020*/  @P5 FMUL.FTZ R0, R2, 0.69314718246459960938 ;  /* 0x3f31721802005820 */ /* 0x002fe20000410000 */
[----:B------:R-:W1:Y:S01]  /*10030*/  LDC.64 R20, c[0x0][0x290] ;  /* 0x0000a400ff147b82 */ /* 0x000e620000000a00 */
[----:B---3--:R-:W-:-:S02]  /*10040*/  MOV R19, 0x7f800000 ;  /* 0x7f80000000137802 */ /* 0x008fc40000000f00 */
[----:B-----5:R-:W-:Y:S01]  /*10050*/  @P5 FFMA.FTZ R19, R138, R3, R0 ;  /* 0x000000038a135223 */ /* 0x020fe20000010000 */
[----:B------:R-:W-:Y:S01]  /*10060*/  @P4 FMUL.FTZ R3, R9, 0.69314718246459960938 ;  /* 0x3f31721809034820 */ /* 0x000fe20000410000 */
[----:B------:R-:W-:Y:S01]  /*10070*/  @P3 FMUL.FTZ R2, R5, 0.69314718246459960938 ;  /* 0x3f31721805023820 */ /* 0x000fe20000410000 */
[----:B------:R-:W-:Y:S02]  /*10080*/  @P2 FMUL.FTZ R0, R4, 0.69314718246459960938 ;  /* 0x3f31721804002820 */ /* 0x000fe40000410000 */
[----:B--2---:R-:W-:Y:S01]  /*10090*/  @P4 FFMA.FTZ R18, R137, R8, R3 ;  /* 0x0000000889124223 */ /* 0x004fe20000010003 */
[----:B------:R-:W-:Y:S01]  /*100a0*/  @P3 FFMA.FTZ R16, R136, R7, R2 ;  /* 0x0000000788103223 */ /* 0x000fe20000010002 */
[----:B----4-:R-:W-:Y:S01]  /*100b0*/  @P2 FFMA.FTZ R17, R135, R6, R0 ;  /* 0x0000000687112223 */ /* 0x010fe20000010000 */
[----:B------:R-:W-:Y:S06]  /*100c0*/  BAR.SYNC.DEFER_BLOCKING 0x0 ;  /* 0x0000000000007b1d */ /* 0x000fec0000010000 */
[----:B------:R-:W-:Y:S05]  /*100d0*/  @P6 BRA `(.L_x_259) ;  /* 0x0000000000c86947 */ /* 0x000fea0003800000 */
[----:B------:R-:W2:Y:S01]  /*100e0*/  S2R R3, SR_TID.X ;  /* 0x0000000000037919 */ /* 0x000ea20000002100 */
[----:B------:R-:W-:Y:S01]  /*100f0*/  UIMAD UR4, UR10, -0x80, UR9 ;  /* 0xffffff800a0478a4 */ /* 0x000fe2000f8e0209 */
[----:B--2---:R-:W-:-:S04]  /*10100*/  SHF.R.S32.HI R2, RZ, 0x1f, R3 ;  /* 0x0000001fff027819 */ /* 0x004fc80000011403 */
[----:B------:R-:W-:-:S04]  /*10110*/  LEA.HI R2, R2, R3, RZ, 0x5 ;  /* 0x0000000302027211 */ /* 0x000fc800078f28ff */
[----:B------:R-:W-:Y:S02]  /*10120*/  LOP3.LUT R0, R2, 0xffffffe0, RZ, 0xc0, !PT ;  /* 0xffffffe002007812 */ /* 0x000fe400078ec0ff */
[--C-:B------:R-:W-:Y:S02]  /*10130*/  SHF.R.S32.HI R4, RZ, 0x5, R2.reuse ;  /* 0x00000005ff047819 */ /* 0x100fe40000011402 */
[----:B------:R-:W-:Y:S01]  /*10140*/  SHF.R.S32.HI R2, RZ, 0x1f, R2 ;  /* 0x0000001fff027819 */ /* 0x000fe20000011402 */
[----:B------:R-:W-:-:S03]  /*10150*/  IMAD.IADD R0, R3, 0x1, -R0 ;  /* 0x0000000103007824 */ /* 0x000fc600078e0a00 */
[----:B------:R-:W-:Y:S02]  /*10160*/  LEA.HI R2, R2, R4, RZ, 0x2 ;  /* 0x0000000402027211 */ /* 0x000fe400078f10ff */
[----:B------:R-:W-:Y:S02]  /*10170*/  SHF.R.S32.HI R3, RZ, 0x1f, R0 ;  /* 0x0000001fff037819 */ /* 0x000fe40000011400 */
[----:B------:R-:W-:Y:S02]  /*10180*/  LOP3.LUT R2, R2, 0xfffffffc, RZ, 0xc0, !PT ;  /* 0xfffffffc02027812 */ /* 0x000fe400078ec0ff */
[----:B------:R-:W-:-:S03]  /*10190*/  LEA.HI R3, R3, R0, RZ, 0x2 ;  /* 0x0000000003037211 */ /* 0x000fc600078f10ff */
[----:B------:R-:W-:Y:S01]  /*101a0*/  IMAD.IADD R0, R4, 0x1, -R2 ;  /* 0x0000000104007824 */ /* 0x000fe200078e0a02 */
        /* <DEDUP_REMOVED lines=9> */
[----:B------:R-:W2:Y:S01]  /*10240*/  @!P6 LDC.64 R10, c[0x0][0x2b0] ;  /* 0x0000ac00ff0aeb82 */ /* 0x000ea20000000a00 */
[----:B------:R-:W-:-:S03]  /*10250*/  @!P6 IMAD R3, R0, UR12, RZ ;  /* 0x0000000c0003ec24 */ /* 0x000fc6000f8e02ff */
[----:B------:R-:W-:Y:S02]  /*10260*/  @!P5 IMAD R2, R2, UR12, RZ ;  /* 0x0000000c0202dc24 */ /* 0x000fe4000f8e02ff */
[----:B------:R-:W-:Y:S01]  /*10270*/  @!P6 IADD3 R0, P0, R3, UR14, RZ ;  /* 0x0000000e0300ec10 */ /* 0x000fe2000ff1e0ff */
[----:B------:R-:W-:Y:S01]  /*10280*/  @!P4 IMAD R5, R5, UR12, RZ ;  /* 0x0000000c0505cc24 */ /* 0x000fe2000f8e02ff */
[----:B------:R-:W3:Y:S02]  /*10290*/  @!P5 LDC.64 R8, c[0x0][0x2b0] ;  /* 0x0000ac00ff08db82 */ /* 0x000ee40000000a00 */
[----:B------:R-:W-:Y:S01]  /*102a0*/  @!P6 LEA.HI.X.SX32 R6, R3, UR13, 0x1, P0 ;  /* 0x0000000d0306ec11 */ /* 0x000fe200080f0eff */
[----:B------:R-:W-:Y:S01]  /*102b0*/  @!P3 IMAD R3, R4, UR12, RZ ;  /* 0x0000000c0403bc24 */ /* 0x000fe2000f8e02ff */
[----:B------:R-:W-:-:S04]  /*102c0*/  @!P5 IADD3 R7, P0, R2, UR14, RZ ;  /* 0x0000000e0207dc10 */ /* 0x000fc8000ff1e0ff */
[----:B------:R-:W4:Y:S01]  /*102d0*/  @!P4 LDC.64 R12, c[0x0][0x2b0] ;  /* 0x0000ac00ff0ccb82 */ /* 0x000f220000000a00 */
[----:B------:R-:W-:-:S07]  /*102e0*/  @!P5 LEA.HI.X.SX32 R2, R2, UR13, 0x1, P0 ;  /* 0x0000000d0202dc11 */ /* 0x000fce00080f0eff */
[----:B------:R-:W5:Y:S01]  /*102f0*/  @!P3 LDC.64 R14, c[0x0][0x2b0] ;  /* 0x0000ac00ff0ebb82 */ /* 0x000f620000000a00 */
[----:B--2---:R-:W-:-:S04]  /*10300*/  @!P6 LEA R10, P1, R0, R10, 0x2 ;  /* 0x0000000a000ae211 */ /* 0x004fc800078210ff */
[----:B------:R-:W-:Y:S02]  /*10310*/  @!P6 LEA.HI.X R11, R0, R11, R6, 0x2, P1 ;  /* 0x0000000b000be211 */ /* 0x000fe400008f1406 */
[----:B------:R-:W-:Y:S02]  /*10320*/  @!P4 IADD3 R0, P1, R5, UR14, RZ ;  /* 0x0000000e0500cc10 */ /* 0x000fe4000ff3e0ff */
[----:B---3--:R-:W-:Y:S01]  /*10330*/  @!P5 LEA R6, P2, R7, R8, 0x2 ;  /* 0x000000080706d211 */ /* 0x008fe200078410ff */
[----:B------:R2:W-:Y:S01]  /*10340*/  @!P6 STG.E desc[UR30][R10.64], R19 ;  /* 0x000000130a00e986 */ /* 0x0005e2000c10191e */
[----:B------:R-:W-:Y:S02]  /*10350*/  @!P3 IADD3 R8, P0, R3, UR14, RZ ;  /* 0x0000000e0308bc10 */ /* 0x000fe4000ff1e0ff */
[----:B------:R-:W-:Y:S02]  /*10360*/  @!P4 LEA.HI.X.SX32 R5, R5, UR13, 0x1, P1 ;  /* 0x0000000d0505cc11 */ /* 0x000fe400088f0eff */
[----:B------:R-:W-:-:S02]  /*10370*/  @!P5 LEA.HI.X R7, R7, R9, R2, 0x2, P2 ;  /* 0x000000090707d211 */ /* 0x000fc400010f1402 */
[----:B------:R-:W-:Y:S02]  /*10380*/  @!P3 LEA.HI.X.SX32 R3, R3, UR13, 0x1, P0 ;  /* 0x0000000d0303bc11 */ /* 0x000fe400080f0eff */
[C---:B----4-:R-:W-:Y:S01]  /*10390*/  @!P4 LEA R4, P1, R0.reuse, R12, 0x2 ;  /* 0x0000000c0004c211 */ /* 0x050fe200078210ff */
[----:B------:R2:W-:Y:S03]  /*103a0*/  @!P5 STG.E desc[UR30][R6.64], R18 ;  /* 0x000000120600d986 */ /* 0x0005e6000c10191e */
[----:B------:R-:W-:Y:S02]  /*103b0*/  @!P4 LEA.HI.X R5, R0, R13, R5, 0x2, P1 ;  /* 0x0000000d0005c211 */ /* 0x000fe400008f1405 */
[----:B-----5:R-:W-:-:S03]  /*103c0*/  @!P3 LEA R2, P0, R8, R14, 0x2 ;  /* 0x0000000e0802b211 */ /* 0x020fc600078010ff */
[----:B------:R2:W-:Y:S01]  /*103d0*/  @!P4 STG.E desc[UR30][R4.64], R16 ;  /* 0x000000100400c986 */ /* 0x0005e2000c10191e */
[----:B------:R-:W-:-:S05]  /*103e0*/  @!P3 LEA.HI.X R3, R8, R15, R3, 0x2, P0 ;  /* 0x0000000f0803b211 */ /* 0x000fca00000f1403 */
[----:B------:R2:W-:Y:S04]  /*103f0*/  @!P3 STG.E desc[UR30][R2.64], R17 ;  /* 0x000000110200b986 */ /* 0x0005e8000c10191e */
.L_x_259:
[----:B------:R-:W-:Y:S05]  /*10400*/  BSYNC B0 ;  /* 0x0000000000007941 */ /* 0x000fea0003800000 */
.L_x_258:
[----:B--2---:R-:W2:Y:S01]  /*10410*/  S2R R6, SR_CTAID.X ;  /* 0x0000000000067919 */ /* 0x004ea20000002500 */
[----:B------:R-:W-:Y:S01]  /*10420*/  IMAD.SHL.U32 R2, R24, 0x8, RZ ;  /* 0x0000000818027824 */ /* 0x000fe200078e00ff */
[----:B------:R-:W-:Y:S01]  /*10430*/  USHF.R.S32.HI UR4, URZ, 0x1f, UR11 ;  /* 0x0000001f3f047899 */ /* 0x000fe2000801140b */
[----:B------:R-:W-:Y:S01]  /*10440*/  SHF.R.S32.HI R4, RZ, 0x2, R25 ;  /* 0x00000002ff047819 */ /* 0x000fe20000011419 */
[----:B------:R-:W-:Y:S01]  /*10450*/  LDS.128 R16, [R224+0x1000] ;  /* 0x00100000e0107984 */ /* 0x000fe20000000c00 */
[----:B------:R-:W-:Y:S01]  /*10460*/  ULDC.64 UR6, c[0x0][0x298] ;  /* 0x0000a60000067ab9 */ /* 0x000fe20000000a00 */
[--C-:B------:R-:W-:Y:S01]  /*10470*/  SHF.R.S32.HI R3, RZ, 0x1f, R2.reuse ;  /* 0x0000001fff037819 */ /* 0x100fe20000011402 */
[----:B------:R-:W-:Y:S01]  /*10480*/  USHF.L.U32 UR15, UR6, 0x6, URZ ;  /* 0x00000006060f7899 */ /* 0x000fe2000800063f */
[C---:B-1----:R-:W-:Y:S01]  /*10490*/  IMAD R0, R20.reuse, UR4, RZ ;  /* 0x0000000414007c24 */ /* 0x042fe2000f8e02ff */
[----:B------:R-:W-:Y:S01]  /*104a0*/  USHF.R.S32.HI UR4, URZ, 0x1f, UR8 ;  /* 0x0000001f3f047899 */ /* 0x000fe20008011408 */
[----:B------:R-:W1:Y:S01]  /*104b0*/  LDS.128 R24, [R224] ;  /* 0x00000000e0187984 */ /* 0x000e620000000c00 */
[----:B------:R-:W-:Y:S01]  /*104c0*/  IMAD.WIDE.U32 R2, R20, UR11, R2 ;  /* 0x0000000b14027c25 */ /* 0x000fe2000f8e0002 */
[----:B------:R-:W-:-:S02]  /*104d0*/  SHF.R.S32.HI R5, RZ, 0x1f, R4 ;  /* 0x0000001fff057819 */ /* 0x000fc40000011404 */
[----:B------:R-:W-:Y:S01]  /*104e0*/  LDS.128 R12, [R224+0x1800] ;  /* 0x00180000e00c7984 */ /* 0x000fe20000000c00 */
[----:B------:R-:W-:-:S04]  /*104f0*/  IMAD R0, R21, UR11, R0 ;  /* 0x0000000b15007c24 */ /* 0x000fc8000f8e0200 */
[----:B------:R-:W-:Y:S02]  /*10500*/  IMAD.IADD R3, R3, 0x1, R0 ;  /* 0x0000000103037824 */ /* 0x000fe400078e0200 */
[C---:B------:R-:W-:Y:S01]  /*10510*/  IMAD R0, R22.reuse, UR4, RZ ;  /* 0x0000000416007c24 */ /* 0x040fe2000f8e02ff */
[----:B------:R-:W-:Y:S01]  /*10520*/  ULDC.64 UR4, c[0x0][0x280] ;  /* 0x0000a00000047ab9 */ /* 0x000fe20000000a00 */
[----:B------:R-:W-:-:S04]  /*10530*/  IMAD.WIDE.U32 R2, R22, UR8, R2 ;  /* 0x0000000816027c25 */ /* 0x000fc8000f8e0002 */
[----:B------:R-:W-:Y:S02]  /*10540*/  IMAD R0, R23, UR8, R0 ;  /* 0x0000000817007c24 */ /* 0x000fe4000f8e0200 */
[----:B------:R-:W3:Y:S01]  /*10550*/  LDS.128 R20, [R224+0x800] ;  /* 0x00080000e0147984 */ /* 0x000ee20000000c00 */
[----:B--2---:R-:W-:Y:S02]  /*10560*/  IMAD.WIDE R4, R6, 0x80, R4 ;  /* 0x0000008006047825 */ /* 0x004fe400078e0204 */
[----:B------:R-:W-:Y:S02]  /*10570*/  IADD3 R3, R3, R0, RZ ;  /* 0x0000000003037210 */ /* 0x000fe40007ffe0ff */
[----:B------:R-:W-:Y:S02]  /*10580*/  IMAD R0, R5, UR6, RZ ;  /* 0x0000000605007c24 */ /* 0x000fe4000f8e02ff */
[----:B------:R-:W-:Y:S01]  /*10590*/  IMAD.WIDE.U32 R2, R4, UR6, R2 ;  /* 0x0000000604027c25 */ /* 0x000fe2000f8e0002 */
[----:B------:R-:W-:-:S03]  /*105a0*/  USHF.L.U64.HI UR6, UR6, 0x6, UR7 ;  /* 0x0000000606067899 */ /* 0x000fc60008010207 */
[----:B------:R-:W-:Y:S01]  /*105b0*/  IMAD R0, R4, UR7, R0 ;  /* 0x0000000704007c24 */ /* 0x000fe2000f8e0200 */
[----:B------:R-:W-:-:S04]  /*105c0*/  LEA R6, P0, R2, UR4, 0x1 ;  /* 0x0000000402067c11 */ /* 0x000fc8000f8008ff */
[----:B------:R-:W-:-:S04]  /*105d0*/  IADD3 R0, R3, R0, RZ ;  /* 0x0000000003007210 */ /* 0x000fc80007ffe0ff */
[----:B------:R-:W-:Y:S02]  /*105e0*/  LEA.HI.X R7, R2, UR5, R0, 0x1, P0 ;  /* 0x0000000502077c11 */ /* 0x000fe400080f0c00 */
[----:B------:R-:W-:-:S03]  /*105f0*/  IADD3 R4, P0, R6, UR15, RZ ;  /* 0x0000000f06047c10 */ /* 0x000fc6000ff1e0ff */
[----:B-1----:R-:W-:Y:S01]  /*10600*/  STG.E.128 desc[UR30][R6.64], R24 ;  /* 0x0000001806007986 */ /* 0x002fe2000c101d1e */
[----:B------:R-:W-:Y:S02]  /*10610*/  IADD3.X R5, R7, UR6, RZ, P0, !PT ;  /* 0x0000000607057c10 */ /* 0x000fe400087fe4ff */
[----:B------:R-:W-:-:S04]  /*10620*/  IADD3 R2, P0, R4, UR15, RZ ;  /* 0x0000000f04027c10 */ /* 0x000fc8000ff1e0ff */
[----:B------:R-:W-:Y:S02]  /*10630*/  IADD3.X R3, R5, UR6, RZ, P0, !PT ;  /* 0x0000000605037c10 */ /* 0x000fe400087fe4ff */
[----:B------:R-:W-:-:S04]  /*10640*/  IADD3 R8, P0, R2, UR15, RZ ;  /* 0x0000000f02087c10 */ /* 0x000fc8000ff1e0ff */
[----:B------:R-:W-:Y:S01]  /*10650*/  IADD3.X R9, R3, UR6, RZ, P0, !PT ;  /* 0x0000000603097c10 */ /* 0x000fe200087fe4ff */
[----:B---3--:R-:W-:Y:S04]  /*10660*/  STG.E.128 desc[UR30][R4.64], R20 ;  /* 0x0000001404007986 */ /* 0x008fe8000c101d1e */
[----:B------:R-:W-:Y:S04]  /*10670*/  STG.E.128 desc[UR30][R2.64], R16 ;  /* 0x0000001002007986 */ /* 0x000fe8000c101d1e */
[----:B------:R-:W-:Y:S01]  /*10680*/  STG.E.128 desc[UR30][R8.64], R12 ;  /* 0x0000000c08007986 */ /* 0x000fe2000c101d1e */
[----:B------:R-:W-:Y:S05]  /*10690*/  EXIT ;  /* 0x000000000000794d */ /* 0x000fea0003800000 */
.L_x_252:
[----:B------:R-:W-:Y:S01]  /*106a0*/  LEA.HI R6, R6, R58, RZ, 0x2 ;  /* 0x0000003a06067211 */ /* 0x000fe200078f10ff */
[----:B------:R-:W1:Y:S01]  /*106b0*/  S2R R5, SR_CTAID.X ;  /* 0x0000000000057919 */ /* 0x000e620000002500 */
[----:B------:R-:W-:Y:S01]  /*106c0*/  SHF.R.S32.HI R0, RZ, 0x1f, R23 ;  /* 0x0000001fff007819 */ /* 0x000fe20000011417 */
[----:B------:R-:W-:Y:S01]  /*106d0*/  ULDC.64 UR4, c[0x0][0x290] ;  /* 0x0000a40000047ab9 */ /* 0x000fe20000000a00 */
[----:B------:R-:W-:Y:S01]  /*106e0*/  LOP3.LUT R2, R6, 0x1ffffffc, RZ, 0xc0, !PT ;  /* 0x1ffffffc06027812 */ /* 0x000fe200078ec0ff */
[----:B------:R-:W-:Y:S01]  /*106f0*/  ULDC.U8 UR9, c[0x0][0x3d9] ;  /* 0x0000f64000097ab9 */ /* 0x000fe20000000000 */
[----:B------:R-:W-:Y:S01]  /*10700*/  SHF.R.S32.HI R4, RZ, 0x1f, R25 ;  /* 0x0000001fff047819 */ /* 0x000fe20000011419 */
[----:B------:R-:W-:Y:S01]  /*10710*/  IMAD R0, R0, UR4, RZ ;  /* 0x0000000400007c24 */ /* 0x000fe2000f8e02ff */
[----:B------:R-:W-:Y:S01]  /*10720*/  UISETP.NE.AND UP1, UPT, UR9, URZ, UPT ;  /* 0x0000003f0900728c */ /* 0x000fe2000bf25270 */
[----:B------:R-:W-:Y:S01]  /*10730*/  IMAD.IADD R2, R58, 0x1, -R2 ;  /* 0x000000013a027824 */ /* 0x000fe200078e0a02 */
[----:B------:R-:W-:Y:S01]  /*10740*/  SHF.R.S32.HI R6, RZ, 0x2, R6 ;  /* 0x00000002ff067819 */ /* 0x000fe20000011406 */
[C---:B------:R-:W-:Y:S01]  /*10750*/  IMAD R0, R23.reuse, UR5, R0 ;  /* 0x0000000517007c24 */ /* 0x040fe2000f8e0200 */
[----:B------:R-:W-:Y:S01]  /*10760*/  ULDC.U8 UR10, c[0x0][0x3d8] ;  /* 0x0000f600000a7ab9 */ /* 0x000fe20000000000 */
[----:B------:R-:W-:Y:S01]  /*10770*/  IMAD.SHL.U32 R2, R2, 0x8, RZ ;  /* 0x0000000802027824 */ /* 0x000fe200078e00ff */
[----:B------:R-:W-:Y:S01]  /*10780*/  SHF.R.S32.HI R7, RZ, 0x1f, R6 ;  /* 0x0000001fff077819 */ /* 0x000fe20000011406 */
[----:B------:R-:W-:Y:S01]  /*10790*/  ULDC.64 UR6, c[0x0][0x298] ;  /* 0x0000a60000067ab9 */ /* 0x000fe20000000a00 */
[----:B------:R-:W-:Y:S01]  /*107a0*/  ISETP.NE.AND P0, PT, RZ, UR10, PT ;  /* 0x0000000aff007c0c */ /* 0x000fe2000bf05270 */
[----:B------:R-:W-:Y:S01]  /*107b0*/  VIADD R14, R6, 0x20 ;  /* 0x00000020060e7836 */ /* 0x000fe20000000000 */
[--C-:B------:R-:W-:Y:S01]  /*107c0*/  SHF.R.S32.HI R3, RZ, 0x1f, R2.reuse ;  /* 0x0000001fff037819 */ /* 0x100fe20000011402 */
[----:B------:R-:W-:Y:S01]  /*107d0*/  @!UP1 UISETP.NE.AND UP0, UPT, UR10, URZ, UPT ;  /* 0x0000003f0a00928c */ /* 0x000fe2000bf05270 */
[----:B------:R-:W-:Y:S01]  /*107e0*/  ISETP.EQ.AND P0, PT, RZ, UR9, P0 ;  /* 0x00000009ff007c0c */ /* 0x000fe20008702270 */
[----:B------:R-:W-:Y:S01]  /*107f0*/  @UP1 ULDC UR11, c[0x0][0x2c0] ;  /* 0x0000b000000b1ab9 */ /* 0x000fe20000000800 */
[----:B------:R-:W-:Y:S01]  /*10800*/  LOP3.LUT P3, RZ, R58, 0x3, RZ, 0xc0, !PT ;  /* 0x000000033aff7812 */ /* 0x000fe2000786c0ff */
[----:B------:R-:W-:Y:S01]  /*10810*/  IMAD.WIDE.U32 R2, R23, UR4, R2 ;  /* 0x0000000417027c25 */ /* 0x000fe2000f8e0002 */
[----:B------:R-:W-:Y:S01]  /*10820*/  ULDC.64 UR4, c[0x0][0x2a0] ;  /* 0x0000a80000047ab9 */ /* 0x000fe20000000a00 */
[----:B------:R-:W-:Y:S01]  /*10830*/  @UP1 UIMAD UR11, UR19, UR11, URZ ;  /* 0x0000000b130b12a4 */ /* 0x000fe2000f8e023f */
[----:B------:R-:W-:Y:S01]  /*10840*/  IADD3 R17, -R60, UR19, RZ ;  /* 0x000000133c117c10 */ /* 0x000fe2000fffe1ff */
[----:B------:R-:W-:Y:S01]  /*10850*/  IMAD.IADD R3, R0, 0x1, R3 ;  /* 0x0000000100037824 */ /* 0x000fe200078e0203 */
[----:B------:R-:W-:Y:S01]  /*10860*/  BSSY B0, `(.L_x_260) ;  /* 0x000003a000007945 */ /* 0x000fe20003800000 */
[----:B------:R-:W-:Y:S01]  /*10870*/  IMAD R0, R4, UR4, RZ ;  /* 0x0000000404007c24 */ /* 0x000fe2000f8e02ff */
[-C--:B------:R-:W-:Y:S01]  /*10880*/  ISETP.GE.OR P6, PT, R6, R17.reuse, P3 ;  /* 0x000000110600720c */ /* 0x080fe20001fc6670 */
[C---:B------:R-:W-:Y:S01]  /*10890*/  IMAD.WIDE.U32 R2, R25.reuse, UR4, R2 ;  /* 0x0000000419027c25 */ /* 0x040fe2000f8e0002 */
[----:B------:R-:W-:Y:S01]  /*108a0*/  @!UP1 ULDC UR4, c[0x0][0x2e4] ;  /* 0x0000b90000049ab9 */ /* 0x000fe20000000800 */
[----:B------:R-:W-:Y:S01]  /*108b0*/  ISETP.GE.OR P5, PT, R14, R17, P3 ;  /* 0x000000110e00720c */ /* 0x000fe20001fa6670 */
[----:B------:R-:W-:Y:S01]  /*108c0*/  @!UP1 USEL UR11, UR19, UR4, !UP0 ;  /* 0x00000004130b9287 */ /* 0x000fe2000c000000 */
[----:B------:R-:W-:-:S02]  /*108d0*/  IMAD R0, R25, UR5, R0 ;  /* 0x0000000519007c24 */ /* 0x000fc4000f8e0200 */
[----:B-1----:R-:W-:Y:S01]  /*108e0*/  IMAD.WIDE R4, R5, 0x80, R6 ;  /* 0x0000008005047825 */ /* 0x002fe200078e0206 */
[----:B------:R-:W-:Y:S01]  /*108f0*/  @UP1 UMOV UR4, 0x1 ;  /* 0x0000000100041882 */ /* 0x000fe20000000000 */
[----:B------:R-:W-:Y:S02]  /*10900*/  @!UP1 UIMAD UR4, UR11, UR8, URZ ;  /* 0x000000080b0492a4 */ /* 0x000fe4000f8e023f */
[----:B------:R-:W-:Y:S02]  /*10910*/  IMAD.IADD R3, R0, 0x1, R3 ;  /* 0x0000000100037824 */ /* 0x000fe400078e0203 */
[----:B------:R-:W-:Y:S02]  /*10920*/  IMAD R0, R5, UR6, RZ ;  /* 0x0000000605007c24 */ /* 0x000fe4000f8e02ff */
[----:B------:R-:W-:-:S04]  /*10930*/  IMAD.WIDE.U32 R2, R4, UR6, R2 ;  /* 0x0000000604027c25 */ /* 0x000fc8000f8e0002 */
        /* <DEDUP_REMOVED lines=9> */
[----:B------:R-:W-:Y:S01]  /*109d0*/  LEA.HI.X R9, R2, UR5, R0, 0x1, P1 ;  /* 0x0000000502097c11 */ /* 0x000fe200088f0c00 */
[----:B------:R-:W-:Y:S01]  /*109e0*/  VIADD R15, R6, 0x40 ;  /* 0x00000040060f7836 */ /* 0x000fe20000000000 */
[----:B------:R-:W-:Y:S01]  /*109f0*/  SHF.R.S32.HI R0, RZ, 0x1f, R3 ;  /* 0x0000001fff007819 */ /* 0x000fe20000011403 */
[----:B------:R-:W-:Y:S01]  /*10a00*/  @UP1 ULDC UR6, c[0x0][0x2c0] ;  /* 0x0000b00000061ab9 */ /* 0x000fe20000000800 */
[----:B------:R-:W-:Y:S01]  /*10a10*/  @!UP1 UMOV UR6, 0x1 ;  /* 0x0000000100069882 */ /* 0x000fe20000000000 */
[----:B------:R-:W-:Y:S01]  /*10a20*/  SEL R2, R3, RZ, P0 ;  /* 0x000000ff03027207 */ /* 0x000fe20000000000 */
[----:B------:R-:W-:Y:S01]  /*10a30*/  IMAD R10, R25, UR11, R5 ;  /* 0x0000000b190a7c24 */ /* 0x000fe2000f8e0205 */
[----:B------:R-:W-:Y:S01]  /*10a40*/  SEL R11, R0, RZ, P0 ;  /* 0x000000ff000b7207 */ /* 0x000fe20000000000 */
[----:B------:R-:W-:Y:S01]  /*10a50*/  IMAD R3, R60, UR6, RZ ;  /* 0x000000063c037c24 */ /* 0x000fe2000f8e02ff */
[----:B------:R-:W-:Y:S01]  /*10a60*/  IADD3 R4, P0, R8, UR4, RZ ;  /* 0x0000000408047c10 */ /* 0x000fe2000ff1e0ff */
[----:B------:R1:W-:Y:S01]  /*10a70*/  STG.E.128 desc[UR30][R8.64], RZ ;  /* 0x000000ff08007986 */ /* 0x0003e2000c101d1e */
[--C-:B------:R-:W-:Y:S01]  /*10a80*/  SHF.R.S32.HI R0, RZ, 0x1f, R10.reuse ;  /* 0x0000001fff007819 */ /* 0x100fe2000001140a */
[----:B------:R-:W-:Y:S01]  /*10a90*/  VIADD R16, R6, 0x60 ;  /* 0x0000006006107836 */ /* 0x000fe20000000000 */
[----:B------:R-:W-:-:S02]  /*10aa0*/  IADD3 R13, P2, P1, R3, R2, R10 ;  /* 0x00000002030d7210 */ /* 0x000fc4000795e00a */
[----:B------:R-:W-:Y:S02]  /*10ab0*/  IADD3.X R5, R9, UR7, RZ, P0, !PT ;  /* 0x0000000709057c10 */ /* 0x000fe400087fe4ff */
[----:B------:R-:W-:Y:S02]  /*10ac0*/  IADD3 R2, P0, R4, UR4, RZ ;  /* 0x0000000404027c10 */ /* 0x000fe4000ff1e0ff */
[----:B------:R-:W-:Y:S01]  /*10ad0*/  SHF.R.S32.HI R12, RZ, 0x1f, R3 ;  /* 0x0000001fff0c7819 */ /* 0x000fe20000011403 */
[----:B------:R1:W-:Y:S01]  /*10ae0*/  STG.E.128 desc[UR30][R4.64], RZ ;  /* 0x000000ff04007986 */ /* 0x0003e2000c101d1e */
[----:B------:R-:W-:Y:S02]  /*10af0*/  IADD3.X R3, R5, UR7, RZ, P0, !PT ;  /* 0x0000000705037c10 */ /* 0x000fe400087fe4ff */
[----:B------:R-:W-:Y:S02]  /*10b00*/  IADD3 R10, P0, R2, UR4, RZ ;  /* 0x00000004020a7c10 */ /* 0x000fe4000ff1e0ff */
[----:B------:R-:W-:Y:S01]  /*10b10*/  IADD3.X R12, R12, R11, R0, P2, P1 ;  /* 0x0000000b0c0c7210 */ /* 0x000fe200017e2400 */
[----:B------:R1:W-:Y:S01]  /*10b20*/  STG.E.128 desc[UR30][R2.64], RZ ;  /* 0x000000ff02007986 */ /* 0x0003e2000c101d1e */
[----:B------:R-:W-:-:S02]  /*10b30*/  IADD3.X R11, R3, UR7, RZ, P0, !PT ;  /* 0x00000007030b7c10 */ /* 0x000fc400087fe4ff */
[-C--:B------:R-:W-:Y:S02]  /*10b40*/  ISETP.GE.OR P4, PT, R15, R17.reuse, P3 ;  /* 0x000000110f00720c */ /* 0x080fe40001f86670 */
[----:B------:R-:W-:Y:S01]  /*10b50*/  ISETP.GE.OR P3, PT, R16, R17, P3 ;  /* 0x000000111000720c */ /* 0x000fe20001f66670 */
[----:B------:R1:W-:Y:S01]  /*10b60*/  STG.E.128 desc[UR30][R10.64], RZ ;  /* 0x000000ff0a007986 */ /* 0x0003e2000c101d1e */
[----:B------:R-:W-:Y:S11]  /*10b70*/  @P6 BRA `(.L_x_261) ;  /* 0x0000000000206947 */ /* 0x000ff60003800000 */
        /* <DEDUP_REMOVED lines=8> */
.L_x_261:
[----:B------:R-:W-:Y:S05]  /*10c00*/  BSYNC B0 ;  /* 0x0000000000007941 */ /* 0x000fea0003800000 */
.L_x_260:
        /* <DEDUP_REMOVED lines=10> */
.L_x_263:
[----:B------:R-:W-:Y:S05]  /*10cb0*/  BSYNC B0 ;  /* 0x0000000000007941 */ /* 0x000fea0003800000 */
.L_x_262:
        /* <DEDUP_REMOVED lines=10> */
.L_x_265:
[----:B------:R-:W-:Y:S05]  /*10d60*/  BSYNC B0 ;  /* 0x0000000000007941 */ /* 0x000fea0003800000 */
.L_x_264:
        /* <DEDUP_REMOVED lines=10> */
.L_x_266:
        /* <DEDUP_REMOVED lines=15> */
.L_x_721:


//--------------------- .text._ZN5flash16flash_fwd_kernelI23Flash_fwd_kernel_traitsILi32ELi128ELi128ELi4ELb0ELb0EN7cutlass6half_tE19Flash_kernel_traitsILi32ELi128ELi128ELi4ES3_EELb0ELb1ELb0ELb0ELb1ELb1ELb1ELb0EEEvNS_16Flash_fwd_paramsE --------------------------
	.section	.text._ZN5flash16flash_fwd_kernelI23Flash_fwd_kernel_traitsILi32ELi128ELi128ELi4ELb0ELb0EN7cutlass6half_tE19Flash_kernel_traitsILi32ELi128ELi128ELi4ES3_EELb0ELb1ELb0ELb0ELb1ELb1ELb1ELb0EEEvNS_16Flash_fwd_paramsE,"ax",@progbits
	.align	128
        .global         _ZN5flash16flash_fwd_kernelI23Flash_fwd_kernel_traitsILi32ELi128ELi128ELi4ELb0ELb0EN7cutlass6half_tE19Flash_kernel_traitsILi32ELi128ELi128ELi4ES3_EELb0ELb1ELb0ELb0ELb1ELb1ELb1ELb0EEEvNS_16Flash_fwd_paramsE
        .type           _ZN5flash16flash_fwd_kernelI23Flash_fwd_kernel_traitsILi32ELi128ELi128ELi4ELb0ELb0EN7cutlass6half_tE19Flash_kernel_traitsILi32ELi128ELi128ELi4ES3_EELb0ELb1ELb0ELb0ELb1ELb1ELb1ELb0EEEvNS_16Flash_fwd_paramsE,@function
        .size           _ZN5flash16flash_fwd_kernelI23Flash_fwd_kernel_traitsILi32ELi128ELi128ELi4ELb0ELb0EN7cutlass6half_tE19Flash_kernel_traitsILi32ELi128ELi128ELi4ES3_EELb0ELb1ELb0ELb0ELb1ELb1ELb1ELb0EEEvNS_16Flash_fwd_paramsE,(.L_x_722 - _ZN5flash16flash_fwd_kernelI23Flash_fwd_kernel_traitsILi32ELi128ELi128ELi4ELb0ELb0EN7cutlass6half_tE19Flash_kernel_traitsILi32ELi128ELi128ELi4ES3_EELb0ELb1ELb0ELb0ELb1ELb1ELb1ELb0EEEvNS_16Flash_fwd_paramsE)
        .other          _ZN5flash16flash_fwd_kernelI23Flash_fwd_kernel_traitsILi32ELi128ELi128ELi4ELb0ELb0EN7cutlass6half_tE19Flash_kernel_traitsILi32ELi128ELi128ELi4ES3_EELb0ELb1ELb0ELb0ELb1ELb1ELb1ELb0EEEvNS_16Flash_fwd_paramsE,@"STO_CUDA_ENTRY STV_DEFAULT"
_ZN5flash16flash_fwd_kernelI23Flash_fwd_kernel_traitsILi32ELi128ELi128ELi4ELb0ELb0EN7cutlass6half_tE19Flash_kernel_traitsILi32ELi128ELi128ELi4ES3_EELb0ELb1ELb0ELb0ELb1ELb1ELb1ELb0EEEvNS_16Flash_fwd_paramsE:
.text._ZN5flash16flash_fwd_kernelI23Flash_fwd_kernel_traitsILi32ELi128ELi128ELi4ELb0ELb0EN7cutlass6half_tE19Flash_kernel_traitsILi32ELi128ELi128ELi4ES3_EELb0ELb1ELb0ELb0ELb1ELb1ELb1ELb0EEEvNS_16Flash_fwd_paramsE:
        /* <DEDUP_REMOVED lines=77> */
[-C--:B------:R-:W-:Y:S01]  /*04d0*/  LEA.HI R0, R13, R124.reuse, RZ, 0x4 ;  /* 0x0000007c0d007211 */ /* 0x080fe200078f20ff */
[----:B----4-:R-:W-:Y:S01]  /*04e0*/  VIADD R2, R4, 0xffffffe ;  /* 0x0ffffffe04027836 */ /* 0x010fe20000000000 */
[----:B------:R-:W-:Y:S01]  /*04f0*/  LOP3.LUT R4, R5, 0xfffffffc, RZ, 0xc0, !PT ;  /* 0xfffffffc05047812 */ /* 0x000fe200078ec0ff */
[----:B------:R-:W-:Y:S01]  /*0500*/  IMAD R14, R223, 0x8, R14 ;  /* 0x00000008df0e7824 */ /* 0x000fe200078e020e */
[----:B------:R-:W-:Y:S01]  /*0510*/  SHF.R.S32.HI R5, RZ, 0x4, R0 ;  /* 0x00000004ff057819 */ /* 0x000fe20000011400 */
[----:B------:R1:W4:Y:S01]  /*0520*/  F2I.FTZ.U32.TRUNC.NTZ R3, R2 ;  /* 0x0000000200037305 */ /* 0x000322000021f000 */
[----:B------:R-:W-:Y:S01]  /*0530*/  IADD3 R7, -R4, R124, RZ ;  /* 0x0000007c04077210 */ /* 0x000fe20007ffe1ff */
[----:B------:R-:W-:Y:S01]  /*0540*/  IMAD.SHL.U32 R4, R6, 0x40, RZ ;  /* 0x0000004006047824 */ /* 0x000fe200078e00ff */
[----:B------:R-:W-:-:S03]  /*0550*/  SHF.R.S32.HI R13, RZ, 0x1f, R26 ;  /* 0x0000001fff0d7819 */ /* 0x000fc6000001141a */
[----:B------:R-:W-:Y:S01]  /*0560*/  IMAD.SHL.U32 R30, R7, 0x8, RZ ;  /* 0x00000008071e7824 */ /* 0x000fe200078e00ff */
[----:B------:R-:W-:-:S04]  /*0570*/  LOP3.LUT R4, R4, 0xc0, RZ, 0xc0, !PT ;  /* 0x000000c004047812 */ /* 0x000fc800078ec0ff */
[----:B------:R-:W-:Y:S02]  /*0580*/  SHF.R.S32.HI R31, RZ, 0x1f, R30 ;  /* 0x0000001fff1f7819 */ /* 0x000fe4000001141e */
[----:B-1----:R-:W-:-:S03]  /*0590*/  LOP3.LUT R2, R0, 0xfffffff0, RZ, 0xc0, !PT ;  /* 0xfffffff000027812 */ /* 0x002fc600078ec0ff */
[----:B------:R-:W-:Y:S01]  /*05a0*/  STL.64 [R1+0x30], R30 ;  /* 0x0000301e01007387 */ /* 0x000fe20000100a00 */
[----:B------:R-:W-:-:S04]  /*05b0*/  LEA.HI R0, R0, R5, RZ, 0x1 ;  /* 0x0000000500007211 */ /* 0x000fc800078f08ff */
[----:B------:R-:W-:Y:S01]  /*05c0*/  LOP3.LUT R6, R0, 0xfffffffe, RZ, 0xc0, !PT ;  /* 0xfffffffe00067812 */ /* 0x000fe200078ec0ff */
[C---:B------:R-:W-:Y:S02]  /*05d0*/  IMAD.IADD R0, R124.reuse, 0x1, -R2 ;  /* 0x000000017c007824 */ /* 0x040fe400078e0a02 */
[----:B------:R-:W-:Y:S01]  /*05e0*/  IMAD.IADD R2, R124, 0x1, -R10 ;  /* 0x000000017c027824 */ /* 0x000fe200078e0a0a */
[----:B------:R-:W-:Y:S01]  /*05f0*/  IADD3 R19, R5, -R6, RZ ;  /* 0x8000000605137210 */ /* 0x000fe20007ffe0ff */
[----:B----4-:R-:W-:Y:S01]  /*0600*/  IMAD.MOV R5, RZ, RZ, -R3 ;  /* 0x000000ffff057224 */ /* 0x010fe200078e0a03 */
[----:B------:R-:W-:Y:S02]  /*0610*/  LOP3.LUT R6, R4, 0x18, R30, 0xf8, !PT ;  /* 0x0000001804067812 */ /* 0x000fe400078ef81e */
[----:B------:R-:W-:Y:S01]  /*0620*/  LEA.HI R18, R2, R2, RZ, 0x1 ;  /* 0x0000000202127211 */ /* 0x000fe200078f08ff */
[----:B------:R-:W-:Y:S01]  /*0630*/  IMAD.MOV.U32 R7, RZ, RZ, R5 ;  /* 0x000000ffff077224 */ /* 0x000fe200078e0005 */
[----:B------:R-:W-:-:S02]  /*0640*/  SHF.R.U32.HI R4, RZ, 0x3, R4 ;  /* 0x00000003ff047819 */ /* 0x000fc40000011604 */
[----:B------:R-:W-:Y:S02]  /*0650*/  LOP3.LUT R5, R18, 0x3fffffe, RZ, 0xc0, !PT ;  /* 0x03fffffe12057812 */ /* 0x000fe400078ec0ff */
[----:B------:R-:W-:Y:S01]  /*0660*/  LOP3.LUT R17, R6, R4, RZ, 0x3c, !PT ;  /* 0x0000000406117212 */ /* 0x000fe200078e3cff */
[----:B------:R-:W-:Y:S01]  /*0670*/  IMAD R4, R7, R23, RZ ;  /* 0x0000001707047224 */ /* 0x000fe200078e02ff */
[-C--:B------:R-:W-:Y:S01]  /*0680*/  LEA.HI R10, R0, R0.reuse, RZ, 0x1 ;  /* 0x00000000000a7211 */ /* 0x080fe200078f08ff */
[----:B------:R-:W-:Y:S01]  /*0690*/  IMAD.IADD R20, R2, 0x1, -R5 ;  /* 0x0000000102147824 */ /* 0x000fe200078e0a05 */
[----:B------:R-:W-:Y:S01]  /*06a0*/  SHF.R.S32.HI R11, RZ, 0x1f, R0 ;  /* 0x0000001fff0b7819 */ /* 0x000fe20000011400 */
[----:B------:R-:W-:Y:S01]  /*06b0*/  IMAD.MOV.U32 R2, RZ, RZ, RZ ;  /* 0x000000ffff027224 */ /* 0x000fe200078e00ff */
[----:B------:R-:W-:Y:S01]  /*06c0*/  LOP3.LUT R6, R10, 0x7fffffe, RZ, 0xc0, !PT ;  /* 0x07fffffe0a067812 */ /* 0x000fe200078ec0ff */
[----:B------:R-:W-:Y:S01]  /*06d0*/  IMAD.U32 R17, R14, 0x20, R17 ;  /* 0x000000200e117824 */ /* 0x000fe200078e0011 */
[----:B------:R-:W-:Y:S01]  /*06e0*/  LEA.HI R21, R11, R0, RZ, 0x3 ;  /* 0x000000000b157211 */ /* 0x000fe200078f18ff */
[----:B------:R-:W-:Y:S01]  /*06f0*/  IMAD.HI.U32 R3, R3, R4, R2 ;  /* 0x0000000403037227 */ /* 0x000fe200078e0002 */
[----:B------:R-:W-:-:S02]  /*0700*/  IABS R11, R26 ;  /* 0x0000001a000b7213 */ /* 0x000fc40000000000 */
[----:B------:R-:W-:Y:S01]  /*0710*/  IADD3 R213, R0, -R6, RZ ;  /* 0x8000000600d57210 */ /* 0x000fe20007ffe0ff */
        /* <DEDUP_REMOVED lines=16> */
[----:B------:R-:W-:Y:S01]  /*0820*/  IMAD R13, R13, UR4, RZ ;  /* 0x000000040d0d7c24 */ /* 0x000fe2000f8e02ff */
[----:B------:R-:W-:Y:S01]  /*0830*/  IADD3 R3, R3, R8, RZ ;  /* 0x0000000803037210 */ /* 0x000fe20007ffe0ff */
[----:B------:R-:W-:-:S04]  /*0840*/  IMAD.WIDE.U32 R4, R9, UR8, R30 ;  /* 0x0000000809047c25 */ /* 0x000fc8000f8e001e */
[----:B------:R-:W-:Y:S02]  /*0850*/  @!P2 IMAD.IADD R0, R0, 0x1, -R23 ;  /* 0x000000010000a824 */ /* 0x000fe400078e0a17 */
[----:B------:R-:W-:-:S03]  /*0860*/  IMAD.WIDE.U32 R6, R9, UR6, R30 ;  /* 0x0000000609067c25 */ /* 0x000fc6000f8e001e */
[----:B------:R-:W-:Y:S01]  /*0870*/  ISETP.GE.U32.AND P3, PT, R0, R23, PT ;  /* 0x000000170000720c */ /* 0x000fe20003f66070 */
[C---:B------:R-:W-:Y:S01]  /*0880*/  IMAD R13, R26.reuse, UR5, R13 ;  /* 0x000000051a0d7c24 */ /* 0x040fe2000f8e020d */
[----:B------:R-:W-:Y:S01]  /*0890*/  IADD3 R7, R7, R16, RZ ;  /* 0x0000001007077210 */ /* 0x000fe20007ffe0ff */
[----:B------:R-:W-:Y:S01]  /*08a0*/  IMAD.WIDE.U32 R8, R26, UR4, R2 ;  /* 0x000000041a087c25 */ /* 0x000fe2000f8e0002 */
[----:B------:R-:W-:Y:S01]  /*08b0*/  MOV R2, R4 ;  /* 0x0000000400027202 */ /* 0x000fe20000000f00 */
[----:B------:R-:W-:Y:S02]  /*08c0*/  ULDC.64 UR4, c[0x0][0x238] ;  /* 0x00008e0000047ab9 */ /* 0x000fe40000000a00 */
[----:B------:R-:W-:Y:S02]  /*08d0*/  IMAD.IADD R3, R5, 0x1, R15 ;  /* 0x0000000105037824 */ /* 0x000fe400078e020f */
[----:B------:R-:W-:Y:S02]  /*08e0*/  IMAD.IADD R5, R9, 0x1, R13 ;  /* 0x0000000109057824 */ /* 0x000fe400078e020d */
[----:B------:R-:W-:-:S02]  /*08f0*/  IMAD.MOV.U32 R4, RZ, RZ, R8 ;  /* 0x000000ffff047224 */ /* 0x000fc400078e0008 */
[----:B------:R-:W-:Y:S02]  /*0900*/  IMAD R0, R29, UR12, RZ ;  /* 0x0000000c1d007c24 */ /* 0x000fe4000f8e02ff */
[C---:B------:R-:W-:Y:S02]  /*0910*/  IMAD R8, R24.reuse, UR10, RZ ;  /* 0x0000000a18087c24 */ /* 0x040fe4000f8e02ff */
        /* <DEDUP_REMOVED lines=11> */
[----:B------:R-:W-:Y:S01]  /*09d0*/  ULDC.64 UR4, c[0x0][0x210] ;  /* 0x0000840000047ab9 */ /* 0x000fe20000000a00 */
[----:B------:R-:W-:Y:S02]  /*09e0*/  MOV R6, R10 ;  /* 0x0000000a00067202 */ /* 0x000fe40000000f00 */
[----:B------:R-:W-:Y:S01]  /*09f0*/  IMAD.IADD R0, R3, 0x1, R0 ;  /* 0x0000000103007824 */ /* 0x000fe200078e0200 */
[----:B------:R-:W-:Y:S01]  /*0a00*/  LEA R4, P0, R2, UR4, 0x1 ;  /* 0x0000000402047c11 */ /* 0x000fe2000f8008ff */
[----:B------:R-:W-:Y:S01]  /*0a10*/  @!P2 VIADD R12, R12, 0x1 ;  /* 0x000000010c0ca836 */ /* 0x000fe20000000000 */
[----:B------:R-:W-:Y:S01]  /*0a20*/  USHF.L.U64.HI UR4, UR12, 0x6, UR13 ;  /* 0x000000060c047899 */ /* 0x000fe2000801020d */
[----:B------:R-:W-:Y:S01]  /*0a30*/  IMAD.IADD R7, R11, 0x1, R14 ;  /* 0x000000010b077824 */ /* 0x000fe200078e020e */
[----:B------:R-:W-:Y:S01]  /*0a40*/  LEA.HI.X R5, R2, UR5, R0, 0x1, P0 ;  /* 0x0000000502057c11 */ /* 0x000fe200080f0c00 */
[----:B------:R-:W-:Y:S01]  /*0a50*/  UMOV UR5, 0x400 ;  /* 0x0000040000057882 */ /* 0x000fe20000000000 */
[----:B------:R-:W-:Y:S01]  /*0a60*/  ISETP.NE.AND P0, PT, R27, RZ, PT ;  /* 0x000000ff1b00720c */ /* 0x000fe20003f05270 */
[----:B--2---:R-:W-:Y:S01]  /*0a70*/  ULEA UR5, UR19, UR5, 0x18 ;  /* 0x0000000513057291 */ /* 0x004fe2000f8ec03f */
[----:B------:R-:W-:Y:S01]  /*0a80*/  @P3 IADD3 R12, R12, 0x1, RZ ;  /* 0x000000010c0c3810 */ /* 0x000fe20007ffe0ff */
[----:B------:R-:W-:Y:S01]  /*0a90*/  USHF.L.U64.HI UR12, UR8, 0x7, UR9 ;  /* 0x00000007080c7899 */ /* 0x000fe20008010209 */
[----:B------:R-:W-:Y:S01]  /*0aa0*/  IADD3 R2, P2, R4, UR16, RZ ;  /* 0x0000001004027c10 */ /* 0x000fe2000ff5e0ff */
[----:B------:R-:W-:Y:S01]  /*0ab0*/  USHF.L.U32 UR13, UR8, 0x7, URZ ;  /* 0x00000007080d7899 */ /* 0x000fe2000800063f */
[----:B------:R-:W-:Y:S01]  /*0ac0*/  SHF.R.S32.HI R10, RZ, 0x1f, R105 ;  /* 0x0000001fff0a7819 */ /* 0x000fe20000011469 */
[----:B------:R-:W-:Y:S01]  /*0ad0*/  IMAD.MOV.U32 R0, RZ, RZ, R12 ;  /* 0x000000ffff007224 */ /* 0x000fe200078e000c */
[----:B------:R-:W-:Y:S01]  /*0ae0*/  LEA R197, R17, UR5, 0x1 ;  /* 0x0000000511c57c11 */ /* 0x000fe2000f8e08ff */
[----:B------:R-:W-:Y:S01]  /*0af0*/  IMAD.IADD R9, R9, 0x1, R13 ;  /* 0x0000000109097824 */ /* 0x000fe200078e020d */
[----:B------:R-:W-:Y:S01]  /*0b00*/  IADD3.X R3, R5, UR4, RZ, P2, !PT ;  /* 0x0000000405037c10 */ /* 0x000fe200097fe4ff */
[----:B------:R-:W-:Y:S01]  /*0b10*/  @!P1 IMAD.MOV R0, RZ, RZ, -R0 ;  /* 0x000000ffff009224 */ /* 0x000fe200078e0a00 */
[----:B------:R-:W-:Y:S01]  /*0b20*/  USHF.L.U64.HI UR19, UR8, 0x6, UR9 ;  /* 0x0000000608137899 */ /* 0x000fe20008010209 */
[----:B------:R-:W-:Y:S01]  /*0b30*/  @!P0 LOP3.LUT R0, RZ, R27, RZ, 0x33, !PT ;  /* 0x0000001bff008212 */ /* 0x000fe200078e33ff */
[----:B------:R-:W-:Y:S01]  /*0b40*/  @!PT LDS RZ, [RZ] ;  /* 0x00000000fffff984 */ /* 0x000fe20000000800 */
[----:B------:R-:W-:Y:S01]  /*0b50*/  @!PT LDS RZ, [RZ] ;  /* 0x00000000fffff984 */ /* 0x000fe20000000800 */
[----:B------:R-:W-:Y:S01]  /*0b60*/  @!PT LDS RZ, [RZ] ;  /* 0x00000000fffff984 */ /* 0x000fe20000000800 */
[----:B------:R1:W-:Y:S04]  /*0b70*/  LDGSTS.E.BYPASS.LTC128B.128 [R197], desc[UR14][R4.64] ;  /* 0x0000000004c57fae */ /* 0x0003e8000b901d4e */
[----:B---3--:R-:W-:Y:S01]  /*0b80*/  IMAD.WIDE.U32 R28, R0, UR10, R6 ;  /* 0x0000000a001c7c25 */ /* 0x008fe2000f8e0006 */
[----:B------:R2:W-:Y:S03]  /*0b90*/  LDGSTS.E.BYPASS.LTC128B.128 [R197+0x800], desc[UR14][R2.64] ;  /* 0x0080000002c57fae */ /* 0x0005e6000b901d4e */
[----:B------:R-:W-:Y:S01]  /*0ba0*/  IMAD R7, R105, UR12, RZ ;  /* 0x0000000c69077c24 */ /* 0x000fe2000f8e02ff */
[----:B------:R-:W-:Y:S01]  /*0bb0*/  MOV R220, R28 ;  /* 0x0000001c00dc7202 */ /* 0x000fe20000000f00 */
[----:B------:R-:W-:Y:S02]  /*0bc0*/  STL.64 [R1+0x28], R28 ;  /* 0x0000281c01007387 */ /* 0x000fe40000100a00 */
        /* <DEDUP_REMOVED lines=9> */
[C---:B------:R-:W-:Y:S01]  /*0c60*/  IMAD.WIDE.U32 R12, R0.reuse, UR10, R8 ;  /* 0x0000000a000c7c25 */ /* 0x040fe2000f8e0008 */
[----:B------:R1:W-:Y:S03]  /*0c70*/  LDGSTS.E.BYPASS.LTC128B.128 [R197+0x1000], desc[UR14][R2.64] ;  /* 0x0100000002c57fae */ /* 0x0003e6000b901d4e */
[----:B------:R-:W-:Y:S01]  /*0c80*/  IMAD.WIDE.U32 R4, R105, UR13, R220 ;  /* 0x0000000d69047c25 */ /* 0x000fe2000f8e00dc */
[----:B------:R-:W-:Y:S03]  /*0c90*/  STL.64 [R1+0x18], R220 ;  /* 0x000018dc01007387 */ /* 0x000fe60000100a00 */
[----:B------:R-:W-:Y:S01]  /*0ca0*/  IMAD R11, R0, UR11, R6 ;  /* 0x0000000b000b7c24 */ /* 0x000fe2000f8e0206 */
[----:B------:R-:W-:Y:S01]  /*0cb0*/  ULDC.64 UR10, c[0x0][0x218] ;  /* 0x00008600000a7ab9 */ /* 0x000fe20000000a00 */
[----:B------:R-:W-:Y:S01]  /*0cc0*/  IMAD R0, R10, UR6, RZ ;  /* 0x000000060a007c24 */ /* 0x000fe2000f8e02ff */
[C---:B------:R-:W-:Y:S01]  /*0cd0*/  LEA R6, P0, R4.reuse, UR10, 0x1 ;  /* 0x0000000a04067c11 */ /* 0x040fe2000f8008ff */
[----:B------:R-:W-:Y:S01]  /*0ce0*/  IMAD.IADD R7, R5, 0x1, R7 ;  /* 0x0000000105077824 */ /* 0x000fe200078e0207 */
[----:B------:R-:W-:Y:S01]  /*0cf0*/  IADD3 R10, R13, R11, RZ ;  /* 0x0000000b0d0a7210 */ /* 0x000fe20007ffe0ff */
[C---:B------:R-:W-:Y:S01]  /*0d00*/  IMAD.WIDE.U32 R8, R105.reuse, UR6, RZ ;  /* 0x0000000669087c25 */ /* 0x040fe2000f8e00ff */
[----:B------:R-:W-:Y:S01]  /*0d10*/  SHF.R.S32.HI R11, RZ, 0x1, R18 ;  /* 0x00000001ff0b7819 */ /* 0x000fe20000011412 */
[----:B------:R-:W-:Y:S01]  /*0d20*/  STL.64 [R1+0x20], R12 ;  /* 0x0000200c01007387 */ /* 0x000fe20000100a00 */
[----:B------:R-:W-:Y:S01]  /*0d30*/  LEA.HI.X R7, R4, UR11, R7, 0x1, P0 ;  /* 0x0000000b04077c11 */ /* 0x000fe200080f0c07 */
[----:B------:R-:W-:-:S02]  /*0d40*/  IMAD R0, R105, UR7, R0 ;  /* 0x0000000769007c24 */ /* 0x000fc4000f8e0200 */
[----:B------:R2:W-:Y:S02]  /*0d50*/  STL [R1+0x10], R10 ;  /* 0x0000100a01007387 */ /* 0x0005e40000100800 */
[----:B------:R-:W-:Y:S01]  /*0d60*/  IMAD.IADD R0, R9, 0x1, R0 ;  /* 0x0000000109007824 */ /* 0x000fe200078e0200 */
[----:B------:R-:W-:-:S04]  /*0d70*/  LEA R9, P0, R8, R12, 0x7 ;  /* 0x0000000c08097211 */ /* 0x000fc800078038ff */
[----:B------:R-:W-:Y:S01]  /*0d80*/  LEA.HI.X R8, R8, R10, R0, 0x7, P0 ;  /* 0x0000000a08087211 */ /* 0x000fe200000f3c00 */
[----:B------:R-:W-:Y:S01]  /*0d90*/  IMAD.SHL.U32 R0, R11, 0x40, RZ ;  /* 0x000000400b007824 */ /* 0x000fe200078e00ff */
[----:B-1----:R-:W-:Y:S01]  /*0da0*/  IADD3 R2, P1, R2, UR16, RZ ;  /* 0x0000001002027c10 */ /* 0x002fe2000ff3e0ff */
[----:B------:R-:W-:-:S03]  /*0db0*/  USHF.L.U32 UR16, UR8, 0x6, URZ ;  /* 0x0000000608107899 */ /* 0x000fc6000800063f */
[----:B------:R-:W-:Y:S01]  /*0dc0*/  IADD3.X R3, R3, UR4, RZ, P1, !PT ;  /* 0x0000000403037c10 */ /* 0x000fe20008ffe4ff */
[----:B------:R-:W-:Y:S01]  /*0dd0*/  ULDC.64 UR8, c[0x0][0x220] ;  /* 0x0000880000087ab9 */ /* 0x000fe20000000a00 */
[----:B------:R-:W-:Y:S01]  /*0de0*/  LOP3.LUT R0, R0, 0xc0, RZ, 0xc0, !PT ;  /* 0x000000c000007812 */ /* 0x000fe200078ec0ff */
[----:B------:R-:W-:Y:S01]  /*0df0*/  UIADD3 UR4, UR5, 0x2000, URZ ;  /* 0x0000200005047890 */ /* 0x000fe2000fffe03f */
[----:B------:R-:W-:Y:S01]  /*0e00*/  IADD3 R4, P1, R6, UR16, RZ ;  /* 0x0000001006047c10 */ /* 0x000fe2000ff3e0ff */
[----:B------:R1:W-:Y:S03]  /*0e10*/  LDGSTS.E.BYPASS.LTC128B.128 [R197+0x1800], desc[UR14][R2.64] ;  /* 0x0180000002c57fae */ /* 0x0003e6000b901d4e */
[----:B------:R-:W-:Y:S01]  /*0e20*/  IADD3.X R5, R7, UR19, RZ, P1, !PT ;  /* 0x0000001307057c10 */ /* 0x000fe20008ffe4ff */
        /* <DEDUP_REMOVED lines=14> */
[----:B---3--:R-:W-:Y:S01]  /*0f10*/  SHF.L.U32 R4, R21, 0x5, RZ ;  /* 0x0000000515047819 */ /* 0x008fe200000006ff */
[----:B------:R-:W-:-:S04]  /*0f20*/  DEPBAR.LE SB0, 0x0 ;  /* 0x000080000000791a */ /* 0x000fc80000000000 */
[----:B------:R-:W-:Y:S01]  /*0f30*/  IMAD.SHL.U32 R5, R19, 0x8, RZ ;  /* 0x0000000813057824 */ /* 0x000fe200078e00ff */
[----:B------:R-:W-:Y:S02]  /*0f40*/  LOP3.LUT R0, R0, 0xc0, RZ, 0xc0, !PT ;  /* 0x000000c000007812 */ /* 0x000fe400078ec0ff */
[----:B------:R-:W-:Y:S02]  /*0f50*/  LOP3.LUT R167, R4, 0xffffff00, RZ, 0xc0, !PT ;  /* 0xffffff0004a77812 */ /* 0x000fe400078ec0ff */
[----:B------:R-:W-:Y:S02]  /*0f60*/  LOP3.LUT R7, R0, 0x8, R5, 0xf8, !PT ;  /* 0x0000000800077812 */ /* 0x000fe400078ef805 */
[----:B------:R-:W-:Y:S02]  /*0f70*/  LEA R5, R223, R167, 0x9 ;  /* 0x000000a7df057211 */ /* 0x000fe400078e48ff */
[----:B------:R-:W-:Y:S01]  /*0f80*/  LEA.HI.X R3, R9, UR9, R8, 0x1, P0 ;  /* 0x0000000909037c11 */ /* 0x000fe200080f0c08 */
[----:B------:R-:W-:Y:S01]  /*0f90*/  BAR.SYNC.DEFER_BLOCKING 0x0 ;  /* 0x0000000000007b1d */ /* 0x000fe20000010000 */
[----:B------:R-:W-:Y:S01]  /*0fa0*/  SHF.R.U32.HI R6, RZ, 0x3, R0 ;  /* 0x00000003ff067819 */ /* 0x000fe20000011600 */
[----:B------:R-:W-:Y:S01]  /*0fb0*/  IMAD R8, R19, 0x8, R20 ;  /* 0x0000000813087824 */ /* 0x000fe200078e0214 */
[----:B------:R-:W-:Y:S01]  /*0fc0*/  IADD3 R4, P0, R2, UR20, RZ ;  /* 0x0000001402047c10 */ /* 0x000fe2000ff1e0ff */
[----:B------:R-:W-:Y:S01]  /*0fd0*/  IMAD R9, R213, 0x20, R5 ;  /* 0x00000020d5097824 */ /* 0x000fe200078e0205 */
[----:B------:R-:W-:Y:S01]  /*0fe0*/  LOP3.LUT R166, R7, R6, RZ, 0x3c, !PT ;  /* 0x0000000607a67212 */ /* 0x000fe200078e3cff */
[----:B------:R-:W-:Y:S01]  /*0ff0*/  IMAD.U32 R0, R8, 0x20, R10 ;  /* 0x0000002008007824 */ /* 0x000fe200078e000a */
[----:B------:R-:W-:-:S02]  /*1000*/  IADD3 R6, P1, R4, UR20, RZ ;  /* 0x0000001404067c10 */ /* 0x000fc4000ff3e0ff */
[----:B------:R-:W-:Y:S02]  /*1010*/  IADD3.X R5, R3, UR21, RZ, P0, !PT ;  /* 0x0000001503057c10 */ /* 0x000fe400087fe4ff */
[----:B------:R-:W-:Y:S02]  /*1020*/  IADD3 R8, P0, R6, UR20, RZ ;  /* 0x0000001406087c10 */ /* 0x000fe4000ff1e0ff */
[----:B------:R-:W-:Y:S02]  /*1030*/  IADD3.X R7, R5, UR21, RZ, P1, !PT ;  /* 0x0000001505077c10 */ /* 0x000fe40008ffe4ff */
[----:B------:R-:W-:Y:S02]  /*1040*/  LOP3.LUT P1, RZ, R15, 0x2, RZ, 0xc0, !PT ;  /* 0x000000020fff7812 */ /* 0x000fe4000782c0ff */
[----:B------:R-:W-:Y:S01]  /*1050*/  LEA R185, R0, UR4, 0x1 ;  /* 0x0000000400b97c11 */ /* 0x000fe2000f8e08ff */
[----:B------:R-:W-:-:S04]  /*1060*/  ULDC UR4, c[0x0][0x39c] ;  /* 0x0000e70000047ab9 */ /* 0x000fc80000000800 */
[----:B------:R-:W-:Y:S01]  /*1070*/  VIADD R188, R185, 0x20 ;  /* 0x00000020b9bc7836 */ /* 0x000fe20000000000 */
[----:B------:R-:W-:Y:S01]  /*1080*/  @!PT LDS RZ, [RZ] ;  /* 0x00000000fffff984 */ /* 0x000fe20000000800 */
[----:B------:R-:W-:Y:S01]  /*1090*/  @!PT LDS RZ, [RZ] ;  /* 0x00000000fffff984 */ /* 0x000fe20000000800 */
[----:B------:R-:W-:Y:S01]  /*10a0*/  @!PT LDS RZ, [RZ] ;  /* 0x00000000fffff984 */ /* 0x000fe20000000800 */
[----:B------:R1:W-:Y:S04]  /*10b0*/  LDGSTS.E.BYPASS.LTC128B.128 [R197+0x4000], desc[UR14][R2.64] ;  /* 0x0400000002c57fae */ /* 0x0003e8000b901d4e */
[----:B------:R-:W-:Y:S04]  /*10c0*/  LDGSTS.E.BYPASS.LTC128B.128 [R197+0x4800], desc[UR14][R4.64] ;  /* 0x0480000004c57fae */ /* 0x000fe8000b901d4e */
[----:B------:R2:W-:Y:S01]  /*10d0*/  LDGSTS.E.BYPASS.LTC128B.128 [R197+0x5000], desc[UR14][R6.64] ;  /* 0x0500000006c57fae */ /* 0x0005e2000b901d4e */
[----:B-1----:R-:W-:-:S02]  /*10e0*/  IADD3 R2, R166, R9, RZ ;  /* 0x00000009a6027210 */ /* 0x002fc40007ffe0ff */
        /* <DEDUP_REMOVED lines=8> */
[----:B------:R-:W3:Y:S03]  /*1170*/  LDSM.16.M88.4 R40, [R3+0x2000] ;  /* 0x002000000328783b */ /* 0x000ee60000000200 */
[----:B------:R-:W-:Y:S01]  /*1180*/  IADD3 R187, R186, R0, RZ ;  /* 0x00000000babb7210 */ /* 0x000fe20007ffe0ff */
[----:B------:R-:W-:Y:S02]  /*1190*/  LDSM.16.M88.4 R56, [R3+0x2400] ;  /* 0x002400000338783b */ /* 0x000fe40000000200 */
[----:B------:R-:W-:-:S02]  /*11a0*/  @P0 VIADD R188, R185, 0xffffffe0 ;  /* 0xffffffe0b9bc0836 */ /* 0x000fc40000000000 */
[----:B------:R-:W-:Y:S04]  /*11b0*/  LDSM.16.M88.4 R12, [R187] ;  /* 0x00000000bb0c783b */ /* 0x000fe80000000200 */
[----:B------:R-:W-:Y:S04]  /*11c0*/  LDSM.16.M88.4 R100, [R188] ;  /* 0x00000000bc64783b */ /* 0x000fe80000000200 */
[----:B--2---:R-:W-:Y:S04]  /*11d0*/  LDSM.16.M88.4 R4, [R187+0x1000] ;  /* 0x00100000bb04783b */ /* 0x004fe80000000200 */
[----:B-1----:R-:W1:Y:S04]  /*11e0*/  LDSM.16.M88.4 R8, [R186+0x1000] ;  /* 0x00100000ba08783b */ /* 0x002e680000000200 */
[----:B------:R-:W2:Y:S04]  /*11f0*/  LDSM.16.M88.4 R112, [R188+0x400] ;  /* 0x00040000bc70783b */ /* 0x000ea80000000200 */
[----:B------:R-:W4:Y:S04]  /*1200*/  LDSM.16.M88.4 R72, [R3+0x2800] ;  /* 0x002800000348783b */ /* 0x000f280000000200 */
[----:B------:R-:W-:Y:S04]  /*1210*/  LDSM.16.M88.4 R108, [R188+0x800] ;  /* 0x00080000bc6c783b */ /* 0x000fe80000000200 */
[----:B------:R-:W-:Y:S01]  /*1220*/  LDSM.16.M88.4 R64, [R3+0x2c00] ;  /* 0x002c00000340783b */ /* 0x000fe20000000200 */
[C---:B---3--:R-:W-:Y:S03]  /*1230*/  HMMA.16816.F32 R20, R16.reuse, R40, RZ ;  /* 0x000000281014723c */ /* 0x048fe600000018ff */
[----:B------:R-:W-:Y:S04]  /*1240*/  LDSM.16.M88.4 R96, [R188+0xc00] ;  /* 0x000c0000bc60783b */ /* 0x000fe80000000200 */
[----:B------:R-:W-:Y:S01]  /*1250*/  LDSM.16.M88.4 R44, [R3+0x3000] ;  /* 0x00300000032c783b */ /* 0x000fe20000000200 */
[----:B------:R-:W-:Y:S03]  /*1260*/  HMMA.16816.F32 R92, R16, R42, RZ ;  /* 0x0000002a105c723c */ /* 0x000fe600000018ff */
[----:B------:R-:W-:Y:S04]  /*1270*/  LDSM.16.M88.4 R88, [R188+0x1000] ;  /* 0x00100000bc58783b */ /* 0x000fe80000000200 */
[----:B------:R-:W-:Y:S04]  /*1280*/  LDSM.16.M88.4 R76, [R3+0x3400] ;  /* 0x00340000034c783b */ /* 0x000fe80000000200 */
[----:B------:R-:W-:Y:S01]  /*1290*/  LDSM.16.M88.4 R84, [R188+0x1400] ;  /* 0x00140000bc54783b */ /* 0x000fe20000000200 */
[----:B-1----:R-:W-:Y:S03]  /*12a0*/  HMMA.16816.F32 R24, R8, R40, RZ ;  /* 0x000000280818723c */ /* 0x002fe600000018ff */
[----:B------:R-:W-:Y:S04]  /*12b0*/  LDSM.16.M88.4 R60, [R3+0x3800] ;  /* 0x00380000033c783b */ /* 0x000fe80000000200 */
[----:B------:R-:W-:Y:S01]  /*12c0*/  LDSM.16.M88.4 R80, [R188+0x1800] ;  /* 0x00180000bc50783b */ /* 0x000fe20000000200 */
[----:B------:R-:W-:Y:S03]  /*12d0*/  HMMA.16816.F32 R20, R12, R100, R20 ;  /* 0x000000640c14723c */ /* 0x000fe60000001814 */
[----:B------:R1:W3:Y:S03]  /*12e0*/  LDSM.16.M88.4 R52, [R3+0x3c00] ;  /* 0x003c00000334783b */ /* 0x0002e60000000200 */
[----:B------:R-:W-:Y:S01]  /*12f0*/  HMMA.16816.F32 R28, R8, R56, RZ ;  /* 0x00000038081c723c */ /* 0x000fe200000018ff */
[----:B------:R-:W5:Y:S04]  /*1300*/  LDSM.16.M88.4 R68, [R188+0x1c00] ;  /* 0x001c0000bc44783b */ /* 0x000f680000000200 */
[----:B------:R-:W0:Y:S05]  /*1310*/  LDGDEPBAR ;  /* 0x00000000000079af */ /* 0x000e2a0000000000 */
[----:B------:R-:W-:Y:S06]  /*1320*/  HMMA.16816.F32 R32, R4, R100, R24 ;  /* 0x000000640420723c */ /* 0x000fec0000001818 */
[----:B------:R-:W-:Y:S02]  /*1330*/  HMMA.16816.F32 R24, R16, R56, RZ ;  /* 0x000000381018723c */ /* 0x000fe400000018ff */
[----:B------:R-:W-:Y:S01]  /*1340*/  FMUL.FTZ R2, R20, UR4 ;  /* 0x0000000414027c20 */ /* 0x000fe20008410000 */
[----:B-1----:R-:W-:-:S03]  /*1350*/  LOP3.LUT R3, R218, 0xffffffe0, RZ, 0xc0, !PT ;  /* 0xffffffe0da037812 */ /* 0x002fc600078ec0ff */
[----:B------:R1:W5:Y:S02]  /*1360*/  MUFU.TANH R205, R2 ;  /* 0x0000000200cd7308 */ /* 0x0003640000002400 */
[----:B--2---:R-:W-:Y:S01]  /*1370*/  HMMA.16816.F32 R36, R4, R112, R28 ;  /* 0x000000700424723c */ /* 0x004fe2000000181c */
[----:B------:R-:W-:Y:S01]  /*1380*/  IADD3 R3, -R3, R124, RZ ;  /* 0x0000007c03037210 */ /* 0x000fe20007ffe1ff */
[----:B------:R-:W-:-:S04]  /*1390*/  DEPBAR.LE SB0, 0x0 ;  /* 0x000080000000791a */ /* 0x000fc80000000000 */
[C---:B----4-:R-:W-:Y:S06]  /*13a0*/  HMMA.16816.F32 R28, R8.reuse, R72, RZ ;  /* 0x00000048081c723c */ /* 0x050fec00000018ff */
[----:B---3--:R-:W-:Y:S01]  /*13b0*/  HMMA.16816.F32 R48, R8, R54, RZ ;  /* 0x000000360830723c */ /* 0x008fe200000018ff */
[----:B-1----:R-:W-:-:S04]  /*13c0*/  FMUL.FTZ R2, R21, UR4 ;  /* 0x0000000415027c20 */ /* 0x002fc80008410000 */
[----:B------:R1:W2:-:S13]  /*13d0*/  MUFU.TANH R204, R2 ;  /* 0x0000000200cc7308 */ /* 0x00029a0000002400 */
[----:B------:R-:W-:Y:S01]  /*13e0*/  HMMA.16816.F32 R28, R4, R108, R28 ;  /* 0x0000006c041c723c */ /* 0x000fe2000000181c */
[----:B-1----:R-:W-:-:S04]  /*13f0*/  FMUL.FTZ R2, R22, UR4 ;  /* 0x0000000416027c20 */ /* 0x002fc80008410000 */
[----:B------:R1:W-:Y:S02]  /*1400*/  MUFU.TANH R164, R2 ;  /* 0x0000000200a47308 */ /* 0x0003e40000002400 */
[----:B-1----:R-:W-:Y:S02]  /*1410*/  FMUL.FTZ R2, R23, UR4 ;  /* 0x0000000417027c20 */ /* 0x002fe40008410000 */
[----:B------:R-:W-:Y:S04]  /*1420*/  HMMA.16816.F32 R20, R12, R112, R24 ;  /* 0x000000700c14723c */ /* 0x000fe80000001818 */
[----:B------:R1:W-:Y:S02]  /*1430*/  MUFU.TANH R159, R2 ;  /* 0x00000002009f7308 */ /* 0x0003e40000002400 */
[----:B------:R-:W-:Y:S01]  /*1440*/  HMMA.16816.F32 R24, R16, R72, RZ ;  /* 0x000000481018723c */ /* 0x000fe200000018ff */
[----:B-1----:R-:W-:-:S05]  /*1450*/  FMUL.FTZ R2, R32, UR4 ;  /* 0x0000000420027c20 */ /* 0x002fca0008410000 */
[----:B------:R1:W-:Y:S02]  /*1460*/  MUFU.TANH R193, R2 ;  /* 0x0000000200c17308 */ /* 0x0003e40000002400 */
[----:B-1----:R-:W-:-:S06]  /*1470*/  FMUL.FTZ R2, R33, UR4 ;  /* 0x0000000421027c20 */ /* 0x002fcc0008410000 */
        /* <DEDUP_REMOVED lines=21> */
[----:B-1----:R-:W-:Y:S02]  /*15d0*/  FMUL.FTZ R2, R39, UR4 ;  /* 0x0000000427027c20 */ /* 0x002fe40008410000 */
[----:B------:R-:W-:Y:S04]  /*15e0*/  HMMA.16816.F32 R36, R8, R64, RZ ;  /* 0x000000400824723c */ /* 0x000fe800000018ff */
[----:B------:R1:W-:Y:S02]  /*15f0*/  MUFU.TANH R183, R2 ;  /* 0x0000000200b77308 */ /* 0x0003e40000002400 */
[----:B-1----:R-:W-:-:S06]  /*1600*/  FMUL.FTZ R2, R20, UR4 ;  /* 0x0000000414027c20 */ /* 0x002fcc0008410000 */
[----:B------:R1:W-:-:S12]  /*1610*/  MUFU.TANH R200, R2 ;  /* 0x0000000200c87308 */ /* 0x0003d80000002400 */
[----:B------:R-:W-:Y:S01]  /*1620*/  HMMA.16816.F32 R36, R4, R96, R36 ;  /* 0x000000600424723c */ /* 0x000fe20000001824 */
[----:B-1----:R-:W-:-:S04]  /*1630*/  FMUL.FTZ R2, R21, UR4 ;  /* 0x0000000415027c20 */ /* 0x002fc80008410000 */
        /* <DEDUP_REMOVED lines=18> */
[----:B------:R-:W-:Y:S06]  /*1760*/  HMMA.16816.F32 R32, R4, R88, R28 ;  /* 0x000000580420723c */ /* 0x000fec000000181c */
[----:B------:R-:W-:Y:S01]  /*1770*/  HMMA.16816.F32 R28, R8, R76, RZ ;  /* 0x0000004c081c723c */ /* 0x000fe200000018ff */
        /* <DEDUP_REMOVED lines=9> */
[----:B------:R1:W-:-:S15]  /*1810*/  MUFU.TANH R175, R2 ;  /* 0x0000000200af7308 */ /* 0x0003de0000002400 */
[----:B------:R-:W-:-:S03]  /*1820*/  NOP ;  /* 0x0000000000007918 */ /* 0x000fc60000000000 */
        /* <DEDUP_REMOVED lines=55> */
[----:B-----5:R-:W-:Y:S04]  /*1ba0*/  HMMA.16816.F32 R28, R12, R68, R32 ;  /* 0x000000440c1c723c */ /* 0x020fe80000001820 */
[----:B------:R1:W-:Y:S02]  /*1bb0*/  MUFU.TANH R136, R2 ;  /* 0x0000000200887308 */ /* 0x0003e40000002400 */
[----:B------:R-:W-:Y:S06]  /*1bc0*/  HMMA.16816.F32 R32, R8, R42, RZ ;  /* 0x0000002a0820723c */ /* 0x000fec00000018ff */
[----:B------:R-:W-:Y:S01]  /*1bd0*/  HMMA.16816.F32 R40, R16, R78, RZ ;  /* 0x0000004e1028723c */ /* 0x000fe200000018ff */
[----:B-1----:R-:W-:-:S04]  /*1be0*/  FMUL.FTZ R2, R20, UR4 ;  /* 0x0000000414027c20 */ /* 0x002fc80008410000 */
[----:B------:R1:W-:Y:S07]  /*1bf0*/  MUFU.TANH R163, R2 ;  /* 0x0000000200a37308 */ /* 0x0003ee0000002400 */
[----:B------:R-:W-:Y:S01]  /*1c00*/  FMUL.FTZ R28, R28, UR4 ;  /* 0x000000041c1c7c20 */ /* 0x000fe20008410000 */
[----:B------:R-:W-:Y:S01]  /*1c10*/  FMUL.FTZ R29, R29, UR4 ;  /* 0x000000041d1d7c20 */ /* 0x000fe20008410000 */
[----:B------:R-:W-:Y:S01]  /*1c20*/  FMUL.FTZ R30, R30, UR4 ;  /* 0x000000041e1e7c20 */ /* 0x000fe20008410000 */
[----:B------:R-:W-:Y:S01]  /*1c30*/  FMUL.FTZ R31, R31, UR4 ;  /* 0x000000041f1f7c20 */ /* 0x000fe20008410000 */
[----:B------:R-:W-:Y:S08]  /*1c40*/  MUFU.TANH R52, R28 ;  /* 0x0000001c00347308 */ /* 0x000ff00000002400 */
[----:B------:R-:W-:Y:S01]  /*1c50*/  MUFU.TANH R60, R29 ;  /* 0x0000001d003c7308 */ /* 0x000fe20000002400 */
[----:B-1----:R-:W-:-:S07]  /*1c60*/  FMUL.FTZ R2, R21, UR4 ;  /* 0x0000000415027c20 */ /* 0x002fce0008410000 */
[----:B------:R1:W-:Y:S08]  /*1c70*/  MUFU.TANH R165, R2 ;  /* 0x0000000200a57308 */ /* 0x0003f00000002400 */
[----:B------:R-:W-:Y:S08]  /*1c80*/  MUFU.TANH R118, R30 ;  /* 0x0000001e00767308 */ /* 0x000ff00000002400 */
[----:B------:R3:W-:Y:S01]  /*1c90*/  MUFU.TANH R119, R31 ;  /* 0x0000001f00777308 */ /* 0x0007e20000002400 */
[----:B-1----:R-:W-:-:S07]  /*1ca0*/  FMUL.FTZ R2, R22, UR4 ;  /* 0x0000000416027c20 */ /* 0x002fce0008410000 */
[----:B------:R1:W-:Y:S01]  /*1cb0*/  MUFU.TANH R211, R2 ;  /* 0x0000000200d37308 */ /* 0x0003e20000002400 */
[----:B---3--:R-:W-:Y:S06]  /*1cc0*/  HMMA.16816.F32 R28, R4, R102, R32 ;  /* 0x00000066041c723c */ /* 0x008fec0000001820 */
[----:B------:R-:W-:Y:S01]  /*1cd0*/  HMMA.16816.F32 R32, R8, R74, RZ ;  /* 0x0000004a0820723c */ /* 0x000fe200000018ff */
[----:B-1----:R-:W-:-:S05]  /*1ce0*/  FMUL.FTZ R2, R23, UR4 ;  /* 0x0000000417027c20 */ /* 0x002fca0008410000 */
[----:B------:R-:W-:Y:S01]  /*1cf0*/  HMMA.16816.F32 R20, R4, R68, R24 ;  /* 0x000000440414723c */ /* 0x000fe20000001818 */
[----:B------:R-:W-:Y:S05]  /*1d00*/  MUFU.TANH R212, R2 ;  /* 0x0000000200d47308 */ /* 0x000fea0000002400 */
[-C--:B------:R-:W-:Y:S06]  /*1d10*/  HMMA.16816.F32 R24, R8, R58.reuse, RZ ;  /* 0x0000003a0818723c */ /* 0x080fec00000018ff */
[----:B------:R-:W-:Y:S01]  /*1d20*/  FMUL.FTZ R28, R28, UR4 ;  /* 0x000000041c1c7c20 */ /* 0x000fe20008410000 */
[----:B------:R-:W-:Y:S01]  /*1d30*/  FMUL.FTZ R29, R29, UR4 ;  /* 0x000000041d1d7c20 */ /* 0x000fe20008410000 */
[----:B------:R-:W-:Y:S01]  /*1d40*/  FMUL.FTZ R30, R30, UR4 ;  /* 0x000000041e1e7c20 */ /* 0x000fe20008410000 */
[----:B------:R-:W-:Y:S01]  /*1d50*/  FMUL.FTZ R31, R31, UR4 ;  /* 0x000000041f1f7c20 */ /* 0x000fe20008410000 */
[----:B------:R-:W-:Y:S01]  /*1d60*/  MUFU.TANH R129, R28 ;  /* 0x0000001c00817308 */ /* 0x000fe20000002400 */
[----:B------:R-:W-:Y:S06]  /*1d70*/  HMMA.16816.F32 R56, R16, R58, RZ ;  /* 0x0000003a1038723c */ /* 0x000fec00000018ff */
[----:B------:R-:W-:Y:S01]  /*1d80*/  HMMA.16816.F32 R32, R4, R110, R32 ;  /* 0x0000006e0420723c */ /* 0x000fe20000001820 */
[----:B------:R-:W-:Y:S01]  /*1d90*/  FMUL.FTZ R20, R20, UR4 ;  /* 0x0000000414147c20 */ /* 0x000fe20008410000 */
[----:B------:R-:W-:Y:S01]  /*1da0*/  FMUL.FTZ R21, R21, UR4 ;  /* 0x0000000415157c20 */ /* 0x000fe20008410000 */
[----:B------:R-:W-:Y:S01]  /*1db0*/  FMUL.FTZ R22, R22, UR4 ;  /* 0x0000000416167c20 */ /* 0x000fe20008410000 */
[----:B------:R-:W-:Y:S01]  /*1dc0*/  FMUL.FTZ R23, R23, UR4 ;  /* 0x0000000417177c20 */ /* 0x000fe20008410000 */
[----:B------:R-:W-:Y:S01]  /*1dd0*/  MUFU.TANH R161, R20 ;  /* 0x0000001400a17308 */ /* 0x000fe20000002400 */
[----:B------:R-:W-:Y:S07]  /*1de0*/  HMMA.16816.F32 R72, R16, R74, RZ ;  /* 0x0000004a1048723c */ /* 0x000fee00000018ff */
[----:B------:R-:W-:Y:S08]  /*1df0*/  MUFU.TANH R162, R21 ;  /* 0x0000001500a27308 */ /* 0x000ff00000002400 */
[----:B------:R-:W-:Y:S08]  /*1e00*/  MUFU.TANH R210, R22 ;  /* 0x0000001600d27308 */ /* 0x000ff00000002400 */
[----:B------:R1:W-:Y:S01]  /*1e10*/  MUFU.TANH R184, R23 ;  /* 0x0000001700b87308 */ /* 0x0003e20000002400 */
[----:B------:R-:W-:Y:S07]  /*1e20*/  HMMA.16816.F32 R108, R12, R110, R72 ;  /* 0x0000006e0c6c723c */ /* 0x000fee0000001848 */
[----:B------:R-:W-:Y:S08]  /*1e30*/  MUFU.TANH R132, R29 ;  /* 0x0000001d00847308 */ /* 0x000ff00000002400 */
[----:B------:R-:W-:Y:S01]  /*1e40*/  MUFU.TANH R123, R30 ;  /* 0x0000001e007b7308 */ /* 0x000fe20000002400 */
[----:B-1----:R-:W-:Y:S06]  /*1e50*/  HMMA.16816.F32 R20, R4, R114, R24 ;  /* 0x000000720414723c */ /* 0x002fec0000001818 */
[-C--:B------:R-:W-:Y:S01]  /*1e60*/  HMMA.16816.F32 R24, R8, R66.reuse, RZ ;  /* 0x000000420818723c */ /* 0x080fe200000018ff */
[----:B------:R1:W-:Y:S05]  /*1e70*/  MUFU.TANH R126, R31 ;  /* 0x0000001f007e7308 */ /* 0x0003ea0000002400 */
[----:B------:R-:W-:-:S12]  /*1e80*/  HMMA.16816.F32 R64, R16, R66, RZ ;  /* 0x000000421040723c */ /* 0x000fd800000018ff */
[----:B------:R-:W-:Y:S01]  /*1e90*/  FMUL.FTZ R2, R22, UR4 ;  /* 0x0000000416027c20 */ /* 0x000fe20008410000 */
[----:B------:R-:W-:Y:S01]  /*1ea0*/  FMUL.FTZ R20, R20, UR4 ;  /* 0x0000000414147c20 */ /* 0x000fe20008410000 */
[----:B------:R-:W-:Y:S01]  /*1eb0*/  FMUL.FTZ R21, R21, UR4 ;  /* 0x0000000415157c20 */ /* 0x000fe20008410000 */
[-C--:B-1----:R-:W-:Y:S01]  /*1ec0*/  HMMA.16816.F32 R28, R8, R46.reuse, RZ ;  /* 0x0000002e081c723c */ /* 0x082fe200000018ff */
[----:B------:R1:W-:Y:S05]  /*1ed0*/  MUFU.TANH R121, R2 ;  /* 0x0000000200797308 */ /* 0x0003ea0000002400 */
[----:B------:R-:W-:Y:S03]  /*1ee0*/  HMMA.16816.F32 R44, R16, R46, RZ ;  /* 0x0000002e102c723c */ /* 0x000fe600000018ff */
[----:B------:R-:W-:Y:S08]  /*1ef0*/  MUFU.TANH R131, R20 ;  /* 0x0000001400837308 */ /* 0x000ff00000002400 */
[----:B------:R3:W-:Y:S01]  /*1f00*/  MUFU.TANH R134, R21 ;  /* 0x0000001500867308 */ /* 0x0007e20000002400 */
[----:B-1----:R-:W-:-:S07]  /*1f10*/  FMUL.FTZ R2, R23, UR4 ;  /* 0x0000000417027c20 */ /* 0x002fce0008410000 */
[----:B------:R1:W-:Y:S01]  /*1f20*/  MUFU.TANH R125, R2 ;  /* 0x00000002007d7308 */ /* 0x0003e20000002400 */
[----:B---3--:R-:W-:Y:S06]  /*1f30*/  HMMA.16816.F32 R20, R4, R98, R24 ;  /* 0x000000620414723c */ /* 0x008fec0000001818 */
[----:B------:R-:W-:Y:S01]  /*1f40*/  HMMA.16816.F32 R24, R8, R78, RZ ;  /* 0x0000004e0818723c */ /* 0x000fe200000018ff */
[----:B-1----:R-:W-:-:S04]  /*1f50*/  FMUL.FTZ R2, R32, UR4 ;  /* 0x0000000420027c20 */ /* 0x002fc80008410000 */
[----:B------:R1:W-:Y:S01]  /*1f60*/  MUFU.TANH R130, R2 ;  /* 0x0000000200827308 */ /* 0x0003e20000002400 */
[----:B------:R-:W-:Y:S06]  /*1f70*/  HMMA.16816.F32 R8, R4, R90, R28 ;  /* 0x0000005a0408723c */ /* 0x000fec000000181c */
[----:B------:R-:W-:Y:S01]  /*1f80*/  HMMA.16816.F32 R28, R16, R54, RZ ;  /* 0x00000036101c723c */ /* 0x000fe200000018ff */
[----:B-1----:R-:W-:-:S04]  /*1f90*/  FMUL.FTZ R2, R33, UR4 ;  /* 0x0000000421027c20 */ /* 0x002fc80008410000 */
[----:B------:R1:W-:Y:S02]  /*1fa0*/  MUFU.TANH R135, R2 ;  /* 0x0000000200877308 */ /* 0x0003e40000002400 */
[----:B-1----:R-:W-:-:S06]  /*1fb0*/  FMUL.FTZ R2, R34, UR4 ;  /* 0x0000000422027c20 */ /* 0x002fcc0008410000 */
[----:B------:R1:W-:Y:S02]  /*1fc0*/  MUFU.TANH R128, R2 ;  /* 0x0000000200807308 */ /* 0x0003e40000002400 */
[----:B-1----:R-:W-:Y:S02]  /*1fd0*/  FMUL.FTZ R2, R35, UR4 ;  /* 0x0000000423027c20 */ /* 0x002fe40008410000 */
[----:B------:R-:W-:Y:S04]  /*1fe0*/  HMMA.16816.F32 R32, R16, R62, RZ ;  /* 0x0000003e1020723c */ /* 0x000fe800000018ff */
[----:B------:R1:W-:Y:S02]  /*1ff0*/  MUFU.TANH R127, R2 ;  /* 0x00000002007f7308 */ /* 0x0003e40000002400 */
[C---:B------:R-:W-:Y:S06]  /*2000*/  HMMA.16816.F32 R16, R12.reuse, R102, R92 ;  /* 0x000000660c10723c */ /* 0x040fec000000185c */
[C---:B------:R-:W-:Y:S06]  /*2010*/  HMMA.16816.F32 R100, R12.reuse, R90, R44 ;  /* 0x0000005a0c64723c */ /* 0x040fec000000182c */
[----:B------:R-:W-:Y:S01]  /*2020*/  HMMA.16816.F32 R88, R12, R70, R28 ;  /* 0x000000460c58723c */ /* 0x000fe2000000181c */
[----:B-1----:R-:W-:-:S04]  /*2030*/  FMUL.FTZ R2, R20, UR4 ;  /* 0x0000000414027c20 */ /* 0x002fc80008410000 */
[----:B------:R1:W-:Y:S01]  /*2040*/  MUFU.TANH R140, R2 ;  /* 0x00000002008c7308 */ /* 0x0003e20000002400 */
[----:B------:R-:W-:Y:S01]  /*2050*/  HMMA.16816.F32 R92, R12, R82, R32 ;  /* 0x000000520c5c723c */ /* 0x000fe20000001820 */
[----:B-1----:R-:W-:-:S06]  /*2060*/  FMUL.FTZ R2, R21, UR4 ;  /* 0x0000000415027c20 */ /* 0x002fcc0008410000 */
[----:B------:R1:W-:Y:S02]  /*2070*/  MUFU.TANH R139, R2 ;  /* 0x00000002008b7308 */ /* 0x0003e40000002400 */
[----:B-1----:R-:W-:-:S06]  /*2080*/  FMUL.FTZ R2, R22, UR4 ;  /* 0x0000000416027c20 */ /* 0x002fcc0008410000 */
[----:B------:R1:W-:Y:S02]  /*2090*/  MUFU.TANH R160, R2 ;  /* 0x0000000200a07308 */ /* 0x0003e40000002400 */
[----:B-1----:R-:W-:Y:S02]  /*20a0*/  FMUL.FTZ R2, R23, UR4 ;  /* 0x0000000417027c20 */ /* 0x002fe40008410000 */
[C---:B------:R-:W-:Y:S04]  /*20b0*/  HMMA.16816.F32 R20, R4.reuse, R86, R24 ;  /* 0x000000560414723c */ /* 0x040fe80000001818 */
[----:B------:R1:W-:Y:S02]  /*20c0*/  MUFU.TANH R154, R2 ;  /* 0x00000002009a7308 */ /* 0x0003e40000002400 */
[C---:B------:R-:W-:Y:S06]  /*20d0*/  HMMA.16816.F32 R24, R4.reuse, R82, R36 ;  /* 0x000000520418723c */ /* 0x040fec0000001824 */
[----:B------:R-:W-:Y:S01]  /*20e0*/  HMMA.16816.F32 R4, R4, R70, R48 ;  /* 0x000000460404723c */ /* 0x000fe20000001830 */
[----:B-1----:R-:W-:-:S04]  /*20f0*/  FMUL.FTZ R2, R8, UR4 ;  /* 0x0000000408027c20 */ /* 0x002fc80008410000 */
[----:B------:R1:W-:-:S15]  /*2100*/  MUFU.TANH R133, R2 ;  /* 0x0000000200857308 */ /* 0x0003de0000002400 */
[----:B------:R-:W-:-:S04]  /*2110*/  NOP ;  /* 0x0000000000007918 */ /* 0x000fc80000000000 */
[----:B------:R-:W-:Y:S01]  /*2120*/  FMUL.FTZ R6, R6, UR4 ;  /* 0x0000000406067c20 */ /* 0x000fe20008410000 */
[----:B-1----:R-:W-:-:S03]  /*2130*/  FMUL.FTZ R2, R9, UR4 ;  /* 0x0000000409027c20 */ /* 0x002fc60008410000 */
[----:B------:R1:W-:Y:S08]  /*2140*/  MUFU.TANH R141, R6 ;  /* 0x00000006008d7308 */ /* 0x0003f00000002400 */
[----:B------:R3:W-:Y:S01]  /*2150*/  MUFU.TANH R120, R2 ;  /* 0x0000000200787308 */ /* 0x0007e20000002400 */
[----:B-1----:R-:W-:-:S07]  /*2160*/  FMUL.FTZ R6, R18, UR4 ;  /* 0x0000000412067c20 */ /* 0x002fce0008410000 */
[----:B------:R-:W-:Y:S01]  /*2170*/  MUFU.TANH R39, R6 ;  /* 0x0000000600277308 */ /* 0x000fe20000002400 */
[----:B---3--:R-:W-:-:S07]  /*2180*/  FMUL.FTZ R2, R10, UR4 ;  /* 0x000000040a027c20 */ /* 0x008fce0008410000 */
[----:B------:R1:W-:Y:S02]  /*2190*/  MUFU.TANH R153, R2 ;  /* 0x0000000200997308 */ /* 0x0003e40000002400 */
[----:B-1----:R-:W-:Y:S02]  /*21a0*/  FMUL.FTZ R2, R11, UR4 ;  /* 0x000000040b027c20 */ /* 0x002fe40008410000 */
[C---:B------:R-:W-:Y:S04]  /*21b0*/  HMMA.16816.F32 R8, R12.reuse, R114, R56 ;  /* 0x000000720c08723c */ /* 0x040fe80000001838 */
[----:B------:R1:W-:Y:S02]  /*21c0*/  MUFU.TANH R152, R2 ;  /* 0x0000000200987308 */ /* 0x0003e40000002400 */
[C---:B------:R-:W-:Y:S06]  /*21d0*/  HMMA.16816.F32 R112, R12.reuse, R98, R64 ;  /* 0x000000620c70723c */ /* 0x040fec0000001840 */
[----:B------:R-:W-:Y:S01]  /*21e0*/  HMMA.16816.F32 R96, R12, R86, R40 ;  /* 0x000000560c60723c */ /* 0x000fe20000001828 */
[----:B-1----:R-:W-:-:S06]  /*21f0*/  FMUL.FTZ R2, R20, UR4 ;  /* 0x0000000414027c20 */ /* 0x002fcc0008410000 */
[----:B------:R-:W-:Y:S01]  /*2200*/  FMUL.FTZ R13, R19, UR4 ;  /* 0x00000004130d7c20 */ /* 0x000fe20008410000 */
[----:B------:R1:W-:Y:S04]  /*2210*/  MUFU.TANH R117, R2 ;  /* 0x0000000200757308 */ /* 0x0003e80000002400 */
        /* <DEDUP_REMOVED lines=12> */
[----:B---3--:R-:W-:Y:S01]  /*22e0*/  FMUL.FTZ R13, R110, UR4 ;  /* 0x000000046e0d7c20 */ /* 0x008fe20008410000 */
[----:B-1----:R-:W-:-:S06]  /*22f0*/  FMUL.FTZ R2, R23, UR4 ;  /* 0x0000000417027c20 */ /* 0x002fcc0008410000 */
[----:B------:R1:W-:Y:S02]  /*2300*/  MUFU.TANH R148, R2 ;  /* 0x0000000200947308 */ /* 0x0003e40000002400 */
[----:B-1----:R-:W-:-:S06]  /*2310*/  FMUL.FTZ R2, R24, UR4 ;  /* 0x0000000418027c20 */ /* 0x002fcc0008410000 */
[----:B------:R-:W-:Y:S08]  /*2320*/  MUFU.TANH R24, R11 ;  /* 0x0000000b00187308 */ /* 0x000ff00000002400 */
[----:B------:R1:W-:Y:S02]  /*2330*/  MUFU.TANH R107, R2 ;  /* 0x00000002006b7308 */ /* 0x0003e40000002400 */
[----:B-1----:R-:W-:-:S06]  /*2340*/  FMUL.FTZ R2, R25, UR4 ;  /* 0x0000000419027c20 */ /* 0x002fcc0008410000 */
[----:B------:R1:W-:Y:S02]  /*2350*/  MUFU.TANH R106, R2 ;  /* 0x00000002006a7308 */ /* 0x0003e40000002400 */
[----:B-1----:R-:W-:-:S06]  /*2360*/  FMUL.FTZ R2, R26, UR4 ;  /* 0x000000041a027c20 */ /* 0x002fcc0008410000 */
[----:B------:R1:W-:Y:S02]  /*2370*/  MUFU.TANH R145, R2 ;  /* 0x0000000200917308 */ /* 0x0003e40000002400 */
[----:B-1----:R-:W-:-:S06]  /*2380*/  FMUL.FTZ R2, R27, UR4 ;  /* 0x000000041b027c20 */ /* 0x002fcc0008410000 */
[----:B------:R1:W-:Y:S02]  /*2390*/  MUFU.TANH R144, R2 ;  /* 0x0000000200907308 */ /* 0x0003e40000002400 */
[----:B-1----:R-:W-:Y:S01]  /*23a0*/  FMUL.FTZ R2, R4, UR4 ;  /* 0x0000000404027c20 */ /* 0x002fe20008410000 */
[----:B------:R-:W-:-:S05]  /*23b0*/  IMAD.SHL.U32 R4, R124, 0x2, RZ ;  /* 0x000000027c047824 */ /* 0x000fca00078e00ff */
[----:B------:R1:W-:Y:S02]  /*23c0*/  MUFU.TANH R122, R2 ;  /* 0x00000002007a7308 */ /* 0x0003e40000002400 */
[----:B-1----:R-:W-:Y:S01]  /*23d0*/  FMUL.FTZ R2, R5, UR4 ;  /* 0x0000000405027c20 */ /* 0x002fe20008410000 */
[----:B------:R-:W-:Y:S02]  /*23e0*/  LOP3.LUT R5, R4, 0x6, RZ, 0xc0, !PT ;  /* 0x0000000604057812 */ /* 0x000fe400078ec0ff */
[----:B------:R-:W-:-:S03]  /*23f0*/  SHF.R.S32.HI R4, RZ, 0x1f, R3 ;  /* 0x0000001fff047819 */ /* 0x000fc60000011403 */
[----:B------:R1:W-:Y:S01]  /*2400*/  MUFU.TANH R124, R2 ;  /* 0x00000002007c7308 */ /* 0x0003e20000002400 */
[----:B------:R-:W-:Y:S01]  /*2410*/  LEA.HI R4, R4, R3, RZ, 0x2 ;  /* 0x0000000304047211 */ /* 0x000fe200078f10ff */
[----:B------:R-:W-:Y:S01]  /*2420*/  FMUL.FTZ R3, R7, UR4 ;  /* 0x0000000407037c20 */ /* 0x000fe20008410000 */
[----:B------:R-:W-:Y:S02]  /*2430*/  FMUL.FTZ R7, R17, UR4 ;  /* 0x0000000411077c20 */ /* 0x000fe40008410000 */
[----:B------:R-:W-:-:S03]  /*2440*/  SHF.R.S32.HI R207, RZ, 0x2, R4 ;  /* 0x00000002ffcf7819 */ /* 0x000fc60000011404 */
[----:B------:R3:W-:Y:S02]  /*2450*/  MUFU.TANH R137, R3 ;  /* 0x0000000300897308 */ /* 0x0007e40000002400 */
[----:B------:R4:W-:Y:S06]  /*2460*/  STL [R1+0x40], R207 ;  /* 0x000040cf01007387 */ /* 0x0009ec0000100800 */
[----:B------:R-:W-:Y:S01]  /*2470*/  MUFU.TANH R7, R7 ;  /* 0x0000000700077308 */ /* 0x000fe20000002400 */
[----:B-1----:R-:W-:Y:S02]  /*2480*/  IMAD R2, R105, 0x80, R5 ;  /* 0x0000008069027824 */ /* 0x002fe400078e0205 */
[----:B------:R-:W-:-:S02]  /*2490*/  FMUL.FTZ R5, R16, UR4 ;  /* 0x0000000410057c20 */ /* 0x000fc40008410000 */
[C---:B------:R-:W-:Y:S01]  /*24a0*/  VIADD R25, R2.reuse, 0x8 ;  /* 0x0000000802197836 */ /* 0x040fe20000000000 */
[C---:B------:R-:W-:Y:S01]  /*24b0*/  IADD3 R26, R2.reuse, 0x1, RZ ;  /* 0x00000001021a7810 */ /* 0x040fe20007ffe0ff */
[C---:B------:R-:W-:Y:S02]  /*24c0*/  VIADD R28, R2.reuse, 0x9 ;  /* 0x00000009021c7836 */ /* 0x040fe40000000000 */
[----:B------:R-:W1:Y:S01]  /*24d0*/  MUFU.TANH R5, R5 ;  /* 0x0000000500057308 */ /* 0x000e620000002400 */
[----:B---3--:R-:W-:Y:S01]  /*24e0*/  IMAD R3, R223, 0x10, R206 ;  /* 0x00000010df037824 */ /* 0x008fe200078e02ce */
[C---:B------:R-:W-:Y:S01]  /*24f0*/  IADD3 R27, R2.reuse, 0x10, RZ ;  /* 0x00000010021b7810 */ /* 0x040fe20007ffe0ff */
[C---:B------:R-:W-:Y:S01]  /*2500*/  VIADD R29, R2.reuse, 0x11 ;  /* 0x00000011021d7836 */ /* 0x040fe20000000000 */
[C---:B------:R-:W-:Y:S01]  /*2510*/  IADD3 R30, R2.reuse, 0x19, RZ ;  /* 0x00000019021e7810 */ /* 0x040fe20007ffe0ff */
[C---:B------:R-:W-:Y:S01]  /*2520*/  VIADD R31, R2.reuse, 0x18 ;  /* 0x00000018021f7836 */ /* 0x040fe20000000000 */
[----:B------:R-:W-:Y:S01]  /*2530*/  IADD3 R3, R3, 0x1, R207 ;  /* 0x0000000103037810 */ /* 0x000fe20007ffe0cf */
[C---:B------:R-:W-:Y:S01]  /*2540*/  VIADD R33, R2.reuse, 0x20 ;  /* 0x0000002002217836 */ /* 0x040fe20000000000 */
[C---:B------:R-:W-:Y:S01]  /*2550*/  IADD3 R34, R2.reuse, 0x28, RZ ;  /* 0x0000002802227810 */ /* 0x040fe20007ffe0ff */
[----:B------:R-:W-:Y:S01]  /*2560*/  VIADD R32, R2, 0x21 ;  /* 0x0000002102207836 */ /* 0x000fe20000000000 */
[----:B------:R-:W-:Y:S01]  /*2570*/  IADD3 R3, R104, -UR18, R3 ;  /* 0x8000001268037c10 */ /* 0x000fe2000fffe003 */
[C---:B------:R-:W-:Y:S01]  /*2580*/  VIADD R36, R2.reuse, 0x29 ;  /* 0x0000002902247836 */ /* 0x040fe20000000000 */
[C---:B------:R-:W-:Y:S01]  /*2590*/  IADD3 R37, R2.reuse, 0x31, RZ ;  /* 0x0000003102257810 */ /* 0x040fe20007ffe0ff */
[C---:B------:R-:W-:Y:S01]  /*25a0*/  VIADD R35, R2.reuse, 0x30 ;  /* 0x0000003002237836 */ /* 0x040fe20000000000 */
[----:B------:R-:W-:Y:S01]  /*25b0*/  IADD3 R14, R3, UR17, RZ ;  /* 0x00000011030e7c10 */ /* 0x000fe2000fffe0ff */
[C---:B------:R-:W-:Y:S01]  /*25c0*/  VIADD R41, R2.reuse, 0x38 ;  /* 0x0000003802297836 */ /* 0x040fe20000000000 */
[C---:B------:R-:W-:Y:S01]  /*25d0*/  IADD3 R44, R2.reuse, 0x40, RZ ;  /* 0x00000040022c7810 */ /* 0x040fe20007ffe0ff */
[----:B------:R-:W-:Y:S01]  /*25e0*/  VIADD R42, R2, 0x39 ;  /* 0x00000039022a7836 */ /* 0x000fe20000000000 */
[----:B------:R-:W-:Y:S01]  /*25f0*/  VIMNMX R4, R14, R104, PT ;  /* 0x000000680e047248 */ /* 0x000fe20003fe0100 */
[C---:B------:R-:W-:Y:S01]  /*2600*/  VIADD R46, R2.reuse, 0x41 ;  /* 0x00000041022e7836 */ /* 0x040fe20000000000 */
[C---:B------:R-:W-:Y:S01]  /*2610*/  IADD3 R71, R2.reuse, 0x49, RZ ;  /* 0x0000004902477810 */ /* 0x040fe20007ffe0ff */
[C---:B------:R-:W-:Y:S01]  /*2620*/  VIADD R69, R2.reuse, 0x48 ;  /* 0x0000004802457836 */ /* 0x040fe20000000000 */
[CC--:B------:R-:W-:Y:S01]  /*2630*/  ISETP.GE.AND P3, PT, R2.reuse, R4.reuse, PT ;  /* 0x000000040200720c */ /* 0x0c0fe20003f66270 */
[----:B------:R-:W-:Y:S01]  /*2640*/  VIADD R72, R2, 0x50 ;  /* 0x0000005002487836 */ /* 0x000fe20000000000 */
[-C--:B------:R-:W-:Y:S01]  /*2650*/  ISETP.GE.AND P2, PT, R26, R4.reuse, PT ;  /* 0x000000041a00720c */ /* 0x080fe20003f46270 */
[C---:B------:R-:W-:Y:S01]  /*2660*/  VIADD R74, R2.reuse, 0x51 ;  /* 0x00000051024a7836 */ /* 0x040fe20000000000 */
[-C--:B------:R-:W-:Y:S01]  /*2670*/  ISETP.GE.AND P1, PT, R25, R4.reuse, PT ;  /* 0x000000041900720c */ /* 0x080fe20003f26270 */
[C---:B------:R-:W-:Y:S01]  /*2680*/  VIADD R75, R2.reuse, 0x59 ;  /* 0x00000059024b7836 */ /* 0x040fe20000000000 */
[----:B------:R-:W-:Y:S01]  /*2690*/  FSEL R15, R205, -INF , !P3 ;  /* 0xff800000cd0f7808 */ /* 0x000fe20005800000 */
[----:B------:R-:W-:Y:S01]  /*26a0*/  VIADD R79, R2, 0x60 ;  /* 0x00000060024f7836 */ /* 0x000fe20000000000 */
[----:B--2---:R-:W-:Y:S01]  /*26b0*/  FSEL R16, R204, -INF , !P2 ;  /* 0xff800000cc107808 */ /* 0x004fe20005000000 */
[----:B------:R-:W-:Y:S01]  /*26c0*/  VIADD R78, R2, 0x61 ;  /* 0x00000061024e7836 */ /* 0x000fe20000000000 */
[----:B------:R-:W-:Y:S01]  /*26d0*/  ISETP.GE.AND P0, PT, R28, R4, PT ;  /* 0x000000041c00720c */ /* 0x000fe20003f06270 */
[----:B------:R-:W-:Y:S01]  /*26e0*/  VIADD R81, R2, 0x68 ;  /* 0x0000006802517836 */ /* 0x000fe20000000000 */
[----:B-1----:R-:W-:Y:S01]  /*26f0*/  FSEL R19, R5, -INF , !P1 ;  /* 0xff80000005137808 */ /* 0x002fe20004800000 */
[----:B------:R-:W-:Y:S01]  /*2700*/  FMUL.FTZ R5, R108, UR4 ;  /* 0x000000046c057c20 */ /* 0x000fe20008410000 */
[----:B------:R-:W-:Y:S01]  /*2710*/  FMNMX.FTZ R3, R15, R16, !PT ;  /* 0x000000100f037209 */ /* 0x000fe20007810000 */
[C---:B------:R-:W-:Y:S01]  /*2720*/  VIADD R84, R2.reuse, 0x70 ;  /* 0x0000007002547836 */ /* 0x040fe20000000000 */
[----:B------:R-:W-:Y:S01]  /*2730*/  ISETP.GE.AND P2, PT, R27, R4, PT ;  /* 0x000000041b00720c */ /* 0x000fe20003f46270 */
[----:B------:R1:W2:Y:S01]  /*2740*/  MUFU.TANH R10, R5 ;  /* 0x00000005000a7308 */ /* 0x0002a20000002400 */
[----:B------:R-:W-:Y:S01]  /*2750*/  FSEL R18, R7, -INF , !P0 ;  /* 0xff80000007127808 */ /* 0x000fe20004000000 */
[----:B------:R-:W-:Y:S01]  /*2760*/  VIADD R85, R2, 0x71 ;  /* 0x0000007102557836 */ /* 0x000fe20000000000 */
[----:B------:R-:W-:-:S02]  /*2770*/  FMNMX.FTZ R3, R19, R3, !PT ;  /* 0x0000000313037209 */ /* 0x000fc40007810000 */
[-C--:B------:R-:W-:Y:S02]  /*2780*/  ISETP.GE.AND P1, PT, R29, R4.reuse, PT ;  /* 0x000000041d00720c */ /* 0x080fe40003f26270 */
[----:B------:R-:W-:Y:S02]  /*2790*/  FSEL R17, R202, -INF , !P2 ;  /* 0xff800000ca117808 */ /* 0x000fe40005000000 */
[----:B------:R-:W-:Y:S02]  /*27a0*/  FMNMX.FTZ R3, R18, R3, !PT ;  /* 0x0000000312037209 */ /* 0x000fe40007810000 */
[-C--:B------:R-:W-:Y:S02]  /*27b0*/  ISETP.GE.AND P0, PT, R31, R4.reuse, PT ;  /* 0x000000041f00720c */ /* 0x080fe40003f06270 */
[----:B------:R-:W-:Y:S02]  /*27c0*/  FSEL R20, R203, -INF , !P1 ;  /* 0xff800000cb147808 */ /* 0x000fe40004800000 */
[----:B------:R-:W-:Y:S01]  /*27d0*/  FMNMX.FTZ R3, R17, R3, !PT ;  /* 0x0000000311037209 */ /* 0x000fe20007810000 */
[----:B-1----:R-:W-:Y:S01]  /*27e0*/  FMUL.FTZ R5, R109, UR4 ;  /* 0x000000046d057c20 */ /* 0x002fe20008410000 */
[----:B------:R-:W-:-:S02]  /*27f0*/  ISETP.GE.AND P2, PT, R30, R4, PT ;  /* 0x000000041e00720c */ /* 0x000fc40003f46270 */
[----:B------:R-:W-:Y:S01]  /*2800*/  FSEL R21, R6, -INF , !P0 ;  /* 0xff80000006157808 */ /* 0x000fe20004000000 */
[----:B------:R1:W3:Y:S01]  /*2810*/  MUFU.TANH R9, R5 ;  /* 0x0000000500097308 */ /* 0x0002e20000002400 */
[----:B------:R-:W-:Y:S02]  /*2820*/  FMNMX.FTZ R3, R20, R3, !PT ;  /* 0x0000000314037209 */ /* 0x000fe40007810000 */
[-C--:B------:R-:W-:Y:S02]  /*2830*/  ISETP.GE.AND P1, PT, R33, R4.reuse, PT ;  /* 0x000000042100720c */ /* 0x080fe40003f26270 */
[----:B------:R-:W-:Y:S02]  /*2840*/  FSEL R22, R8, -INF , !P2 ;  /* 0xff80000008167808 */ /* 0x000fe40005000000 */
[----:B------:R-:W-:Y:S02]  /*2850*/  FMNMX.FTZ R3, R21, R3, !PT ;  /* 0x0000000315037209 */ /* 0x000fe40007810000 */
[----:B------:R-:W-:-:S02]  /*2860*/  ISETP.GE.AND P0, PT, R32, R4, PT ;  /* 0x000000042000720c */ /* 0x000fc40003f06270 */
[----:B------:R-:W-:Y:S02]  /*2870*/  FSEL R23, R200, -INF , !P1 ;  /* 0xff800000c8177808 */ /* 0x000fe40004800000 */
[----:B------:R-:W-:Y:S02]  /*2880*/  FMNMX.FTZ R3, R22, R3, !PT ;  /* 0x0000000316037209 */ /* 0x000fe40007810000 */
[-C--:B------:R-:W-:Y:S01]  /*2890*/  ISETP.GE.AND P2, PT, R34, R4.reuse, PT ;  /* 0x000000042200720c */ /* 0x080fe20003f46270 */
[----:B-1----:R-:W-:Y:S01]  /*28a0*/  FMUL.FTZ R5, R112, UR4 ;  /* 0x0000000470057c20 */ /* 0x002fe20008410000 */
[----:B------:R-:W-:Y:S02]  /*28b0*/  FSEL R43, R201, -INF , !P0 ;  /* 0xff800000c92b7808 */ /* 0x000fe40004000000 */
[----:B------:R-:W-:Y:S01]  /*28c0*/  FMNMX.FTZ R3, R23, R3, !PT ;  /* 0x0000000317037209 */ /* 0x000fe20007810000 */
[----:B------:R1:W5:Y:S01]  /*28d0*/  MUFU.TANH R7, R5 ;  /* 0x0000000500077308 */ /* 0x0003620000002400 */
[----:B------:R-:W-:-:S02]  /*28e0*/  ISETP.GE.AND P1, PT, R36, R4, PT ;  /* 0x000000042400720c */ /* 0x000fc40003f26270 */
[----:B--2---:R-:W-:Y:S02]  /*28f0*/  FSEL R45, R10, -INF , !P2 ;  /* 0xff8000000a2d7808 */ /* 0x004fe40005000000 */
[----:B------:R-:W-:Y:S02]  /*2900*/  FMNMX.FTZ R3, R43, R3, !PT ;  /* 0x000000032b037209 */ /* 0x000fe40007810000 */
[-C--:B------:R-:W-:Y:S02]  /*2910*/  ISETP.GE.AND P0, PT, R35, R4.reuse, PT ;  /* 0x000000042300720c */ /* 0x080fe40003f06270 */
[----:B---3--:R-:W-:Y:S02]  /*2920*/  FSEL R47, R9, -INF , !P1 ;  /* 0xff800000092f7808 */ /* 0x008fe40004800000 */
[----:B------:R-:W-:Y:S02]  /*2930*/  FMNMX.FTZ R3, R45, R3, !PT ;  /* 0x000000032d037209 */ /* 0x000fe40007810000 */
[----:B------:R-:W-:-:S02]  /*2940*/  ISETP.GE.AND P2, PT, R37, R4, PT ;  /* 0x000000042500720c */ /* 0x000fc40003f46270 */
[----:B------:R-:W-:Y:S01]  /*2950*/  FSEL R48, R198, -INF , !P0 ;  /* 0xff800000c6307808 */ /* 0x000fe20004000000 */
[----:B-1----:R-:W-:Y:S01]  /*2960*/  FMUL.FTZ R5, R113, UR4 ;  /* 0x0000000471057c20 */ /* 0x002fe20008410000 */
[----:B------:R-:W-:Y:S02]  /*2970*/  FMNMX.FTZ R3, R47, R3, !PT ;  /* 0x000000032f037209 */ /* 0x000fe40007810000 */
[-C--:B------:R-:W-:Y:S01]  /*2980*/  ISETP.GE.AND P1, PT, R41, R4.reuse, PT ;  /* 0x000000042900720c */ /* 0x080fe20003f26270 */
[----:B------:R1:W2:Y:S01]  /*2990*/  MUFU.TANH R6, R5 ;  /* 0x0000000500067308 */ /* 0x0002a20000002400 */
[----:B------:R-:W-:Y:S02]  /*29a0*/  FSEL R49, R199, -INF , !P2 ;  /* 0xff800000c7317808 */ /* 0x000fe40005000000 */
[----:B------:R-:W-:Y:S02]  /*29b0*/  FMNMX.FTZ R3, R48, R3, !PT ;  /* 0x0000000330037209 */ /* 0x000fe40007810000 */
[----:B------:R-:W-:-:S02]  /*29c0*/  ISETP.GE.AND P0, PT, R42, R4, PT ;  /* 0x000000042a00720c */ /* 0x000fc40003f06270 */
[----:B-----5:R-:W-:Y:S02]  /*29d0*/  FSEL R51, R7, -INF , !P1 ;  /* 0xff80000007337808 */ /* 0x020fe40004800000 */
[----:B------:R-:W-:Y:S02]  /*29e0*/  FMNMX.FTZ R3, R49, R3, !PT ;  /* 0x0000000331037209 */ /* 0x000fe40007810000 */
[-C--:B------:R-:W-:Y:S02]  /*29f0*/  ISETP.GE.AND P2, PT, R44, R4.reuse, PT ;  /* 0x000000042c00720c */ /* 0x080fe40003f46270 */
[----:B------:R-:W-:Y:S01]  /*2a00*/  FMNMX.FTZ R3, R51, R3, !PT ;  /* 0x0000000333037209 */ /* 0x000fe20007810000 */
[----:B------:R-:W-:Y:S01]  /*2a10*/  BAR.SYNC.DEFER_BLOCKING 0x0 ;  /* 0x0000000000007b1d */ /* 0x000fe20000010000 */
[----:B------:R-:W-:Y:S01]  /*2a20*/  ISETP.GE.AND P1, PT, R46, R4, PT ;  /* 0x000000042e00720c */ /* 0x000fe20003f26270 */
[----:B-1----:R-:W-:Y:S01]  /*2a30*/  FMUL.FTZ R5, R100, UR4 ;  /* 0x0000000464057c20 */ /* 0x002fe20008410000 */
[----:B--2---:R-:W-:-:S02]  /*2a40*/  FSEL R54, R6, -INF , !P0 ;  /* 0xff80000006367808 */ /* 0x004fc40004000000 */
[----:B------:R-:W-:Y:S01]  /*2a50*/  FSEL R56, R195, -INF , !P2 ;  /* 0xff800000c3387808 */ /* 0x000fe20005000000 */
[----:B------:R1:W2:Y:S01]  /*2a60*/  MUFU.TANH R10, R5 ;  /* 0x00000005000a7308 */ /* 0x0002a20000002400 */
[----:B------:R-:W-:Y:S02]  /*2a70*/  FMNMX.FTZ R3, R54, R3, !PT ;  /* 0x0000000336037209 */ /* 0x000fe40007810000 */
[-C--:B------:R-:W-:Y:S02]  /*2a80*/  ISETP.GE.AND P0, PT, R69, R4.reuse, PT ;  /* 0x000000044500720c */ /* 0x080fe40003f06270 */
[----:B------:R-:W-:Y:S02]  /*2a90*/  FSEL R64, R196, -INF , !P1 ;  /* 0xff800000c4407808 */ /* 0x000fe40004800000 */
[----:B------:R-:W-:Y:S02]  /*2aa0*/  FMNMX.FTZ R3, R56, R3, !PT ;  /* 0x0000000338037209 */ /* 0x000fe40007810000 */
[----:B------:R-:W-:-:S02]  /*2ab0*/  ISETP.GE.AND P2, PT, R71, R4, PT ;  /* 0x000000044700720c */ /* 0x000fc40003f46270 */
[----:B------:R-:W-:Y:S02]  /*2ac0*/  FMNMX.FTZ R3, R64, R3, !PT ;  /* 0x0000000340037209 */ /* 0x000fe40007810000 */
[-C--:B------:R-:W-:Y:S02]  /*2ad0*/  ISETP.GE.AND P1, PT, R72, R4.reuse, PT ;  /* 0x000000044800720c */ /* 0x080fe40003f26270 */
[----:B------:R-:W-:Y:S01]  /*2ae0*/  IADD3 R76, R2, 0x58, RZ ;  /* 0x00000058024c7810 */ /* 0x000fe20007ffe0ff */
[----:B-1----:R-:W-:Y:S01]  /*2af0*/  FMUL.FTZ R5, R101, UR4 ;  /* 0x0000000465057c20 */ /* 0x002fe20008410000 */
[----:B--2---:R-:W-:Y:S02]  /*2b00*/  FSEL R63, R10, -INF , !P0 ;  /* 0xff8000000a3f7808 */ /* 0x004fe40004000000 */
[----:B------:R-:W-:Y:S01]  /*2b10*/  ISETP.GE.AND P0, PT, R74, R4, PT ;  /* 0x000000044a00720c */ /* 0x000fe20003f06270 */
[----:B------:R1:W2:Y:S01]  /*2b20*/  MUFU.TANH R9, R5 ;  /* 0x0000000500097308 */ /* 0x0002a20000002400 */
[----:B------:R-:W-:-:S02]  /*2b30*/  FMNMX.FTZ R3, R63, R3, !PT ;  /* 0x000000033f037209 */ /* 0x000fc40007810000 */
[----:B------:R-:W-:Y:S02]  /*2b40*/  FSEL R80, R77, -INF , !P1 ;  /* 0xff8000004d507808 */ /* 0x000fe40004800000 */
[----:B------:R-:W-:Y:S02]  /*2b50*/  FSEL R82, R181, -INF , !P0 ;  /* 0xff800000b5527808 */ /* 0x000fe40004000000 */
[-C--:B------:R-:W-:Y:S02]  /*2b60*/  ISETP.GE.AND P1, PT, R75, R4.reuse, PT ;  /* 0x000000044b00720c */ /* 0x080fe40003f26270 */
[----:B------:R-:W-:Y:S02]  /*2b70*/  ISETP.GE.AND P0, PT, R79, R4, PT ;  /* 0x000000044f00720c */ /* 0x000fe40003f06270 */
[----:B------:R-:W-:Y:S02]  /*2b80*/  IADD3 R83, R2, 0x69, RZ ;  /* 0x0000006902537810 */ /* 0x000fe40007ffe0ff */
[----:B------:R-:W-:-:S02]  /*2b90*/  FSEL R62, R61, -INF , !P0 ;  /* 0xff8000003d3e7808 */ /* 0x000fc40004000000 */
[-C--:B------:R-:W-:Y:S01]  /*2ba0*/  ISETP.GE.AND P0, PT, R83, R4.reuse, PT ;  /* 0x000000045300720c */ /* 0x080fe20003f06270 */
[----:B-1----:R-:W-:Y:S01]  /*2bb0*/  FMUL.FTZ R5, R96, UR4 ;  /* 0x0000000460057c20 */ /* 0x002fe20008410000 */
[----:B--2---:R-:W-:Y:S02]  /*2bc0*/  FSEL R70, R9, -INF , !P2 ;  /* 0xff80000009467808 */ /* 0x004fe40005000000 */
[----:B------:R-:W-:Y:S01]  /*2bd0*/  ISETP.GE.AND P2, PT, R76, R4, PT ;  /* 0x000000044c00720c */ /* 0x000fe20003f46270 */
[----:B------:R1:W2:Y:S01]  /*2be0*/  MUFU.TANH R8, R5 ;  /* 0x0000000500087308 */ /* 0x0002a20000002400 */
[----:B------:R-:W-:Y:S02]  /*2bf0*/  FMNMX.FTZ R3, R70, R3, !PT ;  /* 0x0000000346037209 */ /* 0x000fe40007810000 */
[----:B------:R-:W-:Y:S02]  /*2c00*/  IADD3 R53, R2, 0x78, RZ ;  /* 0x0000007802357810 */ /* 0x000fe40007ffe0ff */
[----:B------:R-:W-:-:S04]  /*2c10*/  FMNMX.FTZ R3, R80, R3, !PT ;  /* 0x0000000350037209 */ /* 0x000fc80007810000 */
[----:B------:R-:W-:Y:S01]  /*2c20*/  FMNMX.FTZ R3, R82, R3, !PT ;  /* 0x0000000352037209 */ /* 0x000fe20007810000 */
[----:B-1----:R-:W-:Y:S01]  /*2c30*/  FMUL.FTZ R5, R97, UR4 ;  /* 0x0000000461057c20 */ /* 0x002fe20008410000 */
[----:B--2---:R-:W-:Y:S02]  /*2c40*/  FSEL R77, R8, -INF , !P2 ;  /* 0xff800000084d7808 */ /* 0x004fe40005000000 */
[-C--:B------:R-:W-:Y:S01]  /*2c50*/  ISETP.GE.AND P2, PT, R78, R4.reuse, PT ;  /* 0x000000044e00720c */ /* 0x080fe20003f46270 */
[----:B------:R1:W2:Y:S01]  /*2c60*/  MUFU.TANH R6, R5 ;  /* 0x0000000500067308 */ /* 0x0002a20000002400 */
[----:B------:R-:W-:Y:S02]  /*2c70*/  FMNMX.FTZ R3, R77, R3, !PT ;  /* 0x000000034d037209 */ /* 0x000fe40007810000 */
[----:B------:R-:W-:Y:S02]  /*2c80*/  FSEL R61, R170, -INF , !P2 ;  /* 0xff800000aa3d7808 */ /* 0x000fe40005000000 */
[----:B------:R-:W-:-:S04]  /*2c90*/  ISETP.GE.AND P2, PT, R84, R4, PT ;  /* 0x000000045400720c */ /* 0x000fc80003f46270 */
[----:B------:R-:W-:Y:S01]  /*2ca0*/  FSEL R67, R52, -INF , !P2 ;  /* 0xff80000034437808 */ /* 0x000fe20005000000 */
[----:B------:R-:W-:Y:S02]  /*2cb0*/  VIADD R52, R2, 0x79 ;  /* 0x0000007902347836 */ /* 0x000fe40000000000 */
[----:B-1----:R-:W-:Y:S01]  /*2cc0*/  FMUL.FTZ R5, R92, UR4 ;  /* 0x000000045c057c20 */ /* 0x002fe20008410000 */
[----:B--2---:R-:W-:Y:S02]  /*2cd0*/  FSEL R68, R6, -INF , !P1 ;  /* 0xff80000006447808 */ /* 0x004fe40004800000 */
[----:B------:R-:W-:Y:S01]  /*2ce0*/  ISETP.GE.AND P1, PT, R81, R4, PT ;  /* 0x000000045100720c */ /* 0x000fe20003f26270 */
[----:B------:R1:W2:Y:S01]  /*2cf0*/  MUFU.TANH R9, R5 ;  /* 0x0000000500097308 */ /* 0x0002a20000002400 */
[----:B------:R-:W-:-:S04]  /*2d00*/  FMNMX.FTZ R3, R68, R3, !PT ;  /* 0x0000000344037209 */ /* 0x000fc80007810000 */
        /* <DEDUP_REMOVED lines=8> */
[----:B------:R-:W-:Y:S01]  /*2d90*/  ISETP.GE.AND P1, PT, R52, R4, PT ;  /* 0x000000043400720c */ /* 0x000fe20003f26270 */
[----:B-1----:R-:W-:Y:S01]  /*2da0*/  FMUL.FTZ R5, R88, UR4 ;  /* 0x0000000458057c20 */ /* 0x002fe20008410000 */
[----:B--2---:R-:W-:-:S02]  /*2db0*/  FSEL R58, R7, -INF , !P0 ;  /* 0xff800000073a7808 */ /* 0x004fc40004000000 */
[----:B------:R-:W-:Y:S01]  /*2dc0*/  ISETP.GE.AND P0, PT, R53, R4, PT ;  /* 0x000000043500720c */ /* 0x000fe20003f06270 */
[----:B------:R1:W2:Y:S01]  /*2dd0*/  MUFU.TANH R6, R5 ;  /* 0x0000000500067308 */ /* 0x0002a20000002400 */
[----:B------:R-:W-:-:S04]  /*2de0*/  FMNMX.FTZ R3, R58, R3, !PT ;  /* 0x000000033a037209 */ /* 0x000fc80007810000 */
[----:B------:R-:W-:-:S04]  /*2df0*/  FMNMX.FTZ R3, R67, R3, !PT ;  /* 0x0000000343037209 */ /* 0x000fc80007810000 */
[----:B------:R-:W-:Y:S01]  /*2e00*/  FMNMX.FTZ R3, R73, R3, !PT ;  /* 0x0000000349037209 */ /* 0x000fe20007810000 */
[----:B-1----:R-:W-:Y:S01]  /*2e10*/  FMUL.FTZ R5, R89, UR4 ;  /* 0x0000000459057c20 */ /* 0x002fe20008410000 */
[----:B--2---:R-:W-:Y:S02]  /*2e20*/  FSEL R66, R6, -INF , !P0 ;  /* 0xff80000006427808 */ /* 0x004fe40004000000 */
[----:B------:R-:W-:Y:S02]  /*2e30*/  ISETP.NE.AND P0, PT, R209, 0x1, PT ;  /* 0x00000001d100780c */ /* 0x000fe40003f05270 */
[----:B------:R-:W-:Y:S01]  /*2e40*/  FMNMX.FTZ R3, R66, R3, !PT ;  /* 0x0000000342037209 */ /* 0x000fe20007810000 */
[----:B------:R-:W1:Y:S02]  /*2e50*/  MUFU.TANH R5, R5 ;  /* 0x0000000500057308 */ /* 0x000e640000002400 */
[----:B-1----:R-:W-:-:S04]  /*2e60*/  FSEL R65, R5, -INF , !P1 ;  /* 0xff80000005417808 */ /* 0x002fc80004800000 */
[----:B------:R-:W-:-:S04]  /*2e70*/  FMNMX.FTZ R12, R65, R3, !PT ;  /* 0x00000003410c7209 */ /* 0x000fc80007810000 */
[----:B----4-:R-:W-:Y:S05]  /*2e80*/  @!P0 BRA `(.L_x_268) ;  /* 0x0000000000588947 */ /* 0x010fea0003800000 */
        /* <DEDUP_REMOVED lines=22> */
.L_x_268:
[----:B------:R-:W2:Y:S01]  /*2ff0*/  SHFL.BFLY PT, R40, R12, 0x2, 0x1f ;  /* 0x0c401f000c287f89 */ /* 0x000ea200000e0000 */
[----:B------:R-:W-:Y:S01]  /*3000*/  FMUL.FTZ R3, R111, UR4 ;  /* 0x000000046f037c20 */ /* 0x000fe20008410000 */
[----:B------:R-:W-:Y:S01]  /*3010*/  ULDC UR6, c[0x0][0x2ec] ;  /* 0x0000bb0000067ab9 */ /* 0x000fe20000000800 */
[----:B-1----:R-:W-:Y:S01]  /*3020*/  VIADDMNMX R5, R14, 0x8, R104, PT ;  /* 0x000000080e057846 */ /* 0x002fe20003800168 */
[----:B------:R-:W1:Y:S03]  /*3030*/  MUFU.TANH R13, R13 ;  /* 0x0000000d000d7308 */ /* 0x000e660000002400 */
[-C--:B------:R-:W-:Y:S02]  /*3040*/  ISETP.GE.AND P3, PT, R2, R5.reuse, PT ;  /* 0x000000050200720c */ /* 0x080fe40003f66270 */
[----:B------:R-:W-:Y:S02]  /*3050*/  ISETP.GE.AND P2, PT, R26, R5, PT ;  /* 0x000000051a00720c */ /* 0x000fe40003f46270 */
[----:B------:R-:W-:Y:S01]  /*3060*/  FSEL R9, R164, -INF , !P3 ;  /* 0xff800000a4097808 */ /* 0x000fe20005800000 */
[----:B------:R3:W4:Y:S01]  /*3070*/  MUFU.TANH R6, R3 ;  /* 0x0000000300067308 */ /* 0x0007220000002400 */
[----:B------:R-:W-:-:S02]  /*3080*/  FSEL R8, R159, -INF , !P2 ;  /* 0xff8000009f087808 */ /* 0x000fc40005000000 */
[-C--:B------:R-:W-:Y:S02]  /*3090*/  ISETP.GE.AND P2, PT, R28, R5.reuse, PT ;  /* 0x000000051c00720c */ /* 0x080fe40003f46270 */
[----:B--2---:R-:W-:Y:S02]  /*30a0*/  FMNMX.FTZ R40, R12, R40, !PT ;  /* 0x000000280c287209 */ /* 0x004fe40007810000 */
[----:B------:R-:W-:Y:S02]  /*30b0*/  FSEL R12, R50, -INF , !P2 ;  /* 0xff800000320c7808 */ /* 0x000fe40005000000 */
[----:B------:R-:W-:Y:S01]  /*30c0*/  ISETP.GE.AND P2, PT, R29, R5, PT ;  /* 0x000000051d00720c */ /* 0x000fe20003f46270 */
[----:B---3--:R-:W-:Y:S01]  /*30d0*/  FMUL.FTZ R3, R114, UR4 ;  /* 0x0000000472037c20 */ /* 0x008fe20008410000 */
[----:B------:R-:W2:Y:S03]  /*30e0*/  SHFL.BFLY PT, R4, R40, 0x1, 0x1f ;  /* 0x0c201f0028047f89 */ /* 0x000ea600000e0000 */
[----:B------:R3:W-:Y:S02]  /*30f0*/  MUFU.TANH R7, R3 ;  /* 0x0000000300077308 */ /* 0x0007e40000002400 */
[----:B---3--:R-:W-:-:S06]  /*3100*/  FMUL.FTZ R3, R115, UR4 ;  /* 0x0000000473037c20 */ /* 0x008fcc0008410000 */
[----:B------:R3:W5:Y:S01]  /*3110*/  MUFU.TANH R55, R3 ;  /* 0x0000000300377308 */ /* 0x0007620000002400 */
[----:B--2---:R-:W-:Y:S01]  /*3120*/  FMNMX.FTZ R40, R40, R4, !PT ;  /* 0x0000000428287209 */ /* 0x004fe20007810000 */
[----:B------:R-:W-:-:S03]  /*3130*/  FMUL.FTZ R4, R91, UR4 ;  /* 0x000000045b047c20 */ /* 0x000fc60008410000 */
[----:B------:R-:W-:Y:S01]  /*3140*/  FSETP.NEU.FTZ.AND P1, PT, R40, -INF , PT ;  /* 0xff8000002800780b */ /* 0x000fe20003f3d000 */
[----:B---3--:R-:W-:-:S04]  /*3150*/  FMUL.FTZ R3, R102, UR4 ;  /* 0x0000000466037c20 */ /* 0x008fc80008410000 */
[----:B------:R2:W-:Y:S02]  /*3160*/  MUFU.TANH R60, R3 ;  /* 0x00000003003c7308 */ /* 0x0005e40000002400 */
[----:B--2---:R-:W-:-:S06]  /*3170*/  FMUL.FTZ R3, R103, UR4 ;  /* 0x0000000467037c20 */ /* 0x004fcc0008410000 */
[----:B------:R2:W3:Y:S02]  /*3180*/  MUFU.TANH R57, R3 ;  /* 0x0000000300397308 */ /* 0x0004e40000002400 */
[----:B--2---:R-:W-:-:S06]  /*3190*/  FMUL.FTZ R3, R98, UR4 ;  /* 0x0000000462037c20 */ /* 0x004fcc0008410000 */
[----:B------:R2:W3:Y:S02]  /*31a0*/  MUFU.TANH R86, R3 ;  /* 0x0000000300567308 */ /* 0x0004e40000002400 */
[----:B--2---:R-:W-:-:S06]  /*31b0*/  FMUL.FTZ R3, R99, UR4 ;  /* 0x0000000463037c20 */ /* 0x004fcc0008410000 */
[----:B------:R2:W-:Y:S02]  /*31c0*/  MUFU.TANH R87, R3 ;  /* 0x0000000300577308 */ /* 0x0005e40000002400 */
[----:B--2---:R-:W-:-:S06]  /*31d0*/  FMUL.FTZ R3, R94, UR4 ;  /* 0x000000045e037c20 */ /* 0x004fcc0008410000 */
[----:B------:R2:W3:Y:S02]  /*31e0*/  MUFU.TANH R88, R3 ;  /* 0x0000000300587308 */ /* 0x0004e40000002400 */
[----:B--2---:R-:W-:-:S06]  /*31f0*/  FMUL.FTZ R3, R95, UR4 ;  /* 0x000000045f037c20 */ /* 0x004fcc0008410000 */
[----:B------:R2:W3:Y:S02]  /*3200*/  MUFU.TANH R89, R3 ;  /* 0x0000000300597308 */ /* 0x0004e40000002400 */
[----:B--2---:R-:W-:-:S06]  /*3210*/  FMUL.FTZ R3, R90, UR4 ;  /* 0x000000045a037c20 */ /* 0x004fcc0008410000 */
[----:B------:R-:W-:Y:S08]  /*3220*/  MUFU.TANH R90, R4 ;  /* 0x00000004005a7308 */ /* 0x000ff00000002400 */
[----:B------:R2:W3:Y:S02]  /*3230*/  MUFU.TANH R92, R3 ;  /* 0x00000003005c7308 */ /* 0x0004e40000002400 */
[----:B--2---:R-:W-:-:S05]  /*3240*/  FMUL.FTZ R3, R40, UR6 ;  /* 0x0000000628037c20 */ /* 0x004fca0008410000 */
[----:B------:R-:W-:Y:S02]  /*3250*/  FSEL R3, R3, RZ, P1 ;  /* 0x000000ff03037208 */ /* 0x000fe40000800000 */
[----:B------:R-:W-:-:S03]  /*3260*/  ISETP.GE.AND P1, PT, R25, R5, PT ;  /* 0x000000051900720c */ /* 0x000fc60003f26270 */
[----:B------:R-:W-:Y:S01]  /*3270*/  FFMA.FTZ R4, R15, UR6, -R3 ;  /* 0x000000060f047c23 */ /* 0x000fe20008010803 */
[----:B------:R-:W-:Y:S02]  /*3280*/  FSEL R11, R39, -INF , !P1 ;  /* 0xff800000270b7808 */ /* 0x000fe40004800000 */
[----:B------:R-:W-:Y:S01]  /*3290*/  FMNMX.FTZ R39, R9, R8, !PT ;  /* 0x0000000809277209 */ /* 0x000fe20007810000 */
[----:B------:R2:W-:Y:S01]  /*32a0*/  MUFU.EX2 R221, R4 ;  /* 0x0000000400dd7308 */ /* 0x0005e20000000800 */
[----:B------:R-:W-:Y:S02]  /*32b0*/  ISETP.GE.AND P1, PT, R27, R5, PT ;  /* 0x000000051b00720c */ /* 0x000fe40003f26270 */
[----:B------:R-:W-:Y:S02]  /*32c0*/  FMNMX.FTZ R39, R11, R39, !PT ;  /* 0x000000270b277209 */ /* 0x000fe40007810000 */
[----:B------:R-:W-:Y:S02]  /*32d0*/  FSEL R10, R158, -INF , !P1 ;  /* 0xff8000009e0a7808 */ /* 0x000fe40004800000 */
[----:B------:R-:W-:-:S02]  /*32e0*/  FMNMX.FTZ R39, R12, R39, !PT ;  /* 0x000000270c277209 */ /* 0x000fc40007810000 */
[----:B------:R-:W-:Y:S02]  /*32f0*/  ISETP.GE.AND P1, PT, R31, R5, PT ;  /* 0x000000051f00720c */ /* 0x000fe40003f26270 */
[----:B------:R-:W-:Y:S02]  /*3300*/  FSEL R15, R157, -INF , !P2 ;  /* 0xff8000009d0f7808 */ /* 0x000fe40005000000 */
[----:B------:R-:W-:Y:S02]  /*3310*/  FMNMX.FTZ R39, R10, R39, !PT ;  /* 0x000000270a277209 */ /* 0x000fe40007810000 */
[----:B------:R-:W-:Y:S01]  /*3320*/  ISETP.GE.AND P2, PT, R30, R5, PT ;  /* 0x000000051e00720c */ /* 0x000fe20003f46270 */
[----:B--2---:R-:W-:Y:S01]  /*3330*/  FFMA.FTZ R4, R16, UR6, -R3 ;  /* 0x0000000610047c23 */ /* 0x004fe20008010803 */
[----:B------:R-:W-:Y:S02]  /*3340*/  FSEL R16, R38, -INF , !P1 ;  /* 0xff80000026107808 */ /* 0x000fe40004800000 */
[----:B------:R-:W-:Y:S01]  /*3350*/  FMNMX.FTZ R39, R15, R39, !PT ;  /* 0x000000270f277209 */ /* 0x000fe20007810000 */
[----:B------:R2:W-:Y:S01]  /*3360*/  MUFU.EX2 R220, R4 ;  /* 0x0000000400dc7308 */ /* 0x0005e20000000800 */
[----:B------:R-:W-:-:S02]  /*3370*/  ISETP.GE.AND P1, PT, R33, R5, PT ;  /* 0x000000052100720c */ /* 0x000fc40003f26270 */
[----:B------:R-:W-:Y:S01]  /*3380*/  FMNMX.FTZ R39, R16, R39, !PT ;  /* 0x0000002710277209 */ /* 0x000fe20007810000 */
[----:B--2---:R-:W-:-:S04]  /*3390*/  FFMA.FTZ R4, R19, UR6, -R3 ;  /* 0x0000000613047c23 */ /* 0x004fc80008010803 */
[----:B------:R2:W-:Y:S02]  /*33a0*/  MUFU.EX2 R222, R4 ;  /* 0x0000000400de7308 */ /* 0x0005e40000000800 */
[----:B--2---:R-:W-:Y:S01]  /*33b0*/  FFMA.FTZ R4, R18, UR6, -R3 ;  /* 0x0000000612047c23 */ /* 0x004fe20008010803 */
[----:B------:R-:W-:Y:S02]  /*33c0*/  FSEL R18, R156, -INF , !P1 ;  /* 0xff8000009c127808 */ /* 0x000fe40004800000 */
[----:B------:R-:W-:-:S03]  /*33d0*/  ISETP.GE.AND P1, PT, R34, R5, PT ;  /* 0x000000052200720c */ /* 0x000fc60003f26270 */
[----:B------:R2:W-:Y:S01]  /*33e0*/  MUFU.EX2 R227, R4 ;  /* 0x0000000400e37308 */ /* 0x0005e20000000800 */
[----:B-1----:R-:W-:Y:S02]  /*33f0*/  FSEL R13, R13, -INF , !P1 ;  /* 0xff8000000d0d7808 */ /* 0x002fe40004800000 */
[-C--:B------:R-:W-:Y:S01]  /*3400*/  ISETP.GE.AND P1, PT, R35, R5.reuse, PT ;  /* 0x000000052300720c */ /* 0x080fe20003f26270 */
[----:B--2---:R-:W-:Y:S01]  /*3410*/  FFMA.FTZ R4, R17, UR6, -R3 ;  /* 0x0000000611047c23 */ /* 0x004fe20008010803 */
[----:B------:R-:W-:Y:S02]  /*3420*/  FSEL R17, R24, -INF , !P2 ;  /* 0xff80000018117808 */ /* 0x000fe40005000000 */
[----:B------:R-:W-:Y:S01]  /*3430*/  ISETP.GE.AND P2, PT, R32, R5, PT ;  /* 0x000000052000720c */ /* 0x000fe20003f46270 */
[----:B------:R1:W-:Y:S01]  /*3440*/  MUFU.EX2 R245, R4 ;  /* 0x0000000400f57308 */ /* 0x0003e20000000800 */
[----:B------:R-:W-:Y:S02]  /*3450*/  FMNMX.FTZ R39, R17, R39, !PT ;  /* 0x0000002711277209 */ /* 0x000fe40007810000 */
[----:B------:R-:W-:-:S02]  /*3460*/  FSEL R19, R155, -INF , !P2 ;  /* 0xff8000009b137808 */ /* 0x000fc40005000000 */
[----:B------:R-:W-:Y:S02]  /*3470*/  FMNMX.FTZ R39, R18, R39, !PT ;  /* 0x0000002712277209 */ /* 0x000fe40007810000 */
[----:B------:R-:W-:Y:S02]  /*3480*/  ISETP.GE.AND P2, PT, R36, R5, PT ;  /* 0x000000052400720c */ /* 0x000fe40003f46270 */
[----:B------:R-:W-:-:S04]  /*3490*/  FMNMX.FTZ R39, R19, R39, !PT ;  /* 0x0000002713277209 */ /* 0x000fc80007810000 */
[----:B------:R-:W-:Y:S01]  /*34a0*/  FMNMX.FTZ R39, R13, R39, !PT ;  /* 0x000000270d277209 */ /* 0x000fe20007810000 */
[----:B-1----:R-:W-:Y:S01]  /*34b0*/  FFMA.FTZ R4, R20, UR6, -R3 ;  /* 0x0000000614047c23 */ /* 0x002fe20008010803 */
[----:B----4-:R-:W-:Y:S02]  /*34c0*/  FSEL R20, R6, -INF , !P2 ;  /* 0xff80000006147808 */ /* 0x010fe40005000000 */
[----:B------:R-:W-:Y:S01]  /*34d0*/  ISETP.GE.AND P2, PT, R37, R5, PT ;  /* 0x000000052500720c */ /* 0x000fe20003f46270 */
[----:B------:R1:W-:Y:S01]  /*34e0*/  MUFU.EX2 R244, R4 ;  /* 0x0000000400f47308 */ /* 0x0003e20000000800 */
[----:B------:R-:W-:Y:S02]  /*34f0*/  FMNMX.FTZ R39, R20, R39, !PT ;  /* 0x0000002714277209 */ /* 0x000fe40007810000 */
[----:B------:R-:W-:-:S04]  /*3500*/  VIADDMNMX R6, R14, 0x40, R104, PT ;  /* 0x000000400e067846 */ /* 0x000fc80003800168 */
[-C--:B------:R-:W-:Y:S02]  /*3510*/  ISETP.GE.AND P6, PT, R2, R6.reuse, PT ;  /* 0x000000060200720c */ /* 0x080fe40003fc6270 */
[----:B------:R-:W-:Y:S01]  /*3520*/  ISETP.GE.AND P3, PT, R25, R6, PT ;  /* 0x000000061900720c */ /* 0x000fe20003f66270 */
[--C-:B-1----:R-:W-:Y:S01]  /*3530*/  FFMA.FTZ R4, R21, UR6, -R3.reuse ;  /* 0x0000000615047c23 */ /* 0x102fe20008010803 */
[----:B------:R-:W-:Y:S02]  /*3540*/  FSEL R21, R151, -INF , !P1 ;  /* 0xff80000097157808 */ /* 0x000fe40004800000 */
[----:B------:R-:W-:Y:S01]  /*3550*/  ISETP.GE.AND P1, PT, R41, R5, PT ;  /* 0x000000052900720c */ /* 0x000fe20003f26270 */
[----:B------:R1:W-:Y:S01]  /*3560*/  MUFU.EX2 R247, R4 ;  /* 0x0000000400f77308 */ /* 0x0003e20000000800 */
[----:B------:R-:W-:Y:S01]  /*3570*/  FMNMX.FTZ R39, R21, R39, !PT ;  /* 0x0000002715277209 */ /* 0x000fe20007810000 */
[----:B-1----:R-:W-:Y:S01]  /*3580*/  FFMA.FTZ R4, R22, UR6, -R3 ;  /* 0x0000000616047c23 */ /* 0x002fe20008010803 */
[----:B------:R-:W-:-:S02]  /*3590*/  FSEL R22, R150, -INF , !P2 ;  /* 0xff80000096167808 */ /* 0x000fc40005000000 */
[----:B------:R-:W-:-:S03]  /*35a0*/  ISETP.GE.AND P2, PT, R42, R5, PT ;  /* 0x000000052a00720c */ /* 0x000fc60003f46270 */
[----:B------:R1:W-:Y:S01]  /*35b0*/  MUFU.EX2 R249, R4 ;  /* 0x0000000400f97308 */ /* 0x0003e20000000800 */
[----:B------:R-:W-:Y:S02]  /*35c0*/  FMNMX.FTZ R39, R22, R39, !PT ;  /* 0x0000002716277209 */ /* 0x000fe40007810000 */
[----:B-----5:R-:W-:Y:S02]  /*35d0*/  FSEL R24, R55, -INF , !P2 ;  /* 0xff80000037187808 */ /* 0x020fe40005000000 */
[-C--:B------:R-:W-:Y:S01]  /*35e0*/  ISETP.GE.AND P2, PT, R46, R5.reuse, PT ;  /* 0x000000052e00720c */ /* 0x080fe20003f46270 */
[----:B-1----:R-:W-:Y:S01]  /*35f0*/  FFMA.FTZ R4, R23, UR6, -R3 ;  /* 0x0000000617047c23 */ /* 0x002fe20008010803 */
[----:B------:R-:W-:Y:S02]  /*3600*/  FSEL R23, R7, -INF , !P1 ;  /* 0xff80000007177808 */ /* 0x000fe40004800000 */
[----:B------:R-:W-:Y:S01]  /*3610*/  ISETP.GE.AND P1, PT, R44, R5, PT ;  /* 0x000000052c00720c */ /* 0x000fe20003f26270 */
[----:B------:R1:W-:Y:S01]  /*3620*/  MUFU.EX2 R251, R4 ;  /* 0x0000000400fb7308 */ /* 0x0003e20000000800 */
[----:B------:R-:W-:-:S02]  /*3630*/  FMNMX.FTZ R39, R23, R39, !PT ;  /* 0x0000002717277209 */ /* 0x000fc40007810000 */
[----:B------:R-:W-:Y:S02]  /*3640*/  FSEL R38, R147, -INF , !P1 ;  /* 0xff80000093267808 */ /* 0x000fe40004800000 */
[----:B------:R-:W-:Y:S02]  /*3650*/  FMNMX.FTZ R39, R24, R39, !PT ;  /* 0x0000002718277209 */ /* 0x000fe40007810000 */
[----:B------:R-:W-:Y:S02]  /*3660*/  ISETP.GE.AND P1, PT, R69, R5, PT ;  /* 0x000000054500720c */ /* 0x000fe40003f26270 */
[----:B------:R-:W-:Y:S02]  /*3670*/  FMNMX.FTZ R39, R38, R39, !PT ;  /* 0x0000002726277209 */ /* 0x000fe40007810000 */
[----:B------:R-:W-:-:S04]  /*3680*/  VIADDMNMX R7, R14, 0x48, R104, PT ;  /* 0x000000480e077846 */ /* 0x000fc80003800168 */
[----:B------:R-:W-:Y:S01]  /*3690*/  ISETP.GE.AND P5, PT, R2, R7, PT ;  /* 0x000000070200720c */ /* 0x000fe20003fa6270 */
[--C-:B------:R-:W-:Y:S01]  /*36a0*/  FFMA.FTZ R2, R67, UR6, -R3.reuse ;  /* 0x0000000643027c23 */ /* 0x100fe20008010803 */
[----:B-1----:R-:W-:Y:S01]  /*36b0*/  FFMA.FTZ R4, R43, UR6, -R3 ;  /* 0x000000062b047c23 */ /* 0x002fe20008010803 */
[----:B------:R-:W-:Y:S02]  /*36c0*/  FSEL R43, R146, -INF , !P2 ;  /* 0xff800000922b7808 */ /* 0x000fe40005000000 */
[----:B------:R-:W-:Y:S01]  /*36d0*/  ISETP.GE.AND P2, PT, R71, R5, PT ;  /* 0x000000054700720c */ /* 0x000fe20003f46270 */
[----:B------:R1:W-:Y:S01]  /*36e0*/  MUFU.EX2 R252, R4 ;  /* 0x0000000400fc7308 */ /* 0x0003e20000000800 */
[----:B------:R-:W-:Y:S02]  /*36f0*/  FMNMX.FTZ R39, R43, R39, !PT ;  /* 0x000000272b277209 */ /* 0x000fe40007810000 */
[----:B---3--:R-:W-:Y:S02]  /*3700*/  FSEL R50, R57, -INF , !P2 ;  /* 0xff80000039327808 */ /* 0x008fe40005000000 */
[----:B------:R-:W-:-:S02]  /*3710*/  ISETP.GE.AND P2, PT, R74, R5, PT ;  /* 0x000000054a00720c */ /* 0x000fc40003f46270 */
[----:B------:R-:W-:Y:S01]  /*3720*/  ISETP.GE.AND P4, PT, R26, R7, PT ;  /* 0x000000071a00720c */ /* 0x000fe20003f86270 */
[----:B------:R2:W-:Y:S01]  /*3730*/  MUFU.EX2 R238, R2 ;  /* 0x0000000200ee7308 */ /* 0x0005e20000000800 */
[----:B------:R-:W-:Y:S02]  /*3740*/  FSEL R57, R142, -INF , !P2 ;  /* 0xff8000008e397808 */ /* 0x000fe40005000000 */
[-C--:B------:R-:W-:Y:S01]  /*3750*/  ISETP.GE.AND P2, PT, R75, R5.reuse, PT ;  /* 0x000000054b00720c */ /* 0x080fe20003f46270 */
[----:B-1----:R-:W-:Y:S01]  /*3760*/  FFMA.FTZ R4, R45, UR6, -R3 ;  /* 0x000000062d047c23 */ /* 0x002fe20008010803 */
[----:B------:R-:W-:Y:S02]  /*3770*/  FSEL R45, R60, -INF , !P1 ;  /* 0xff8000003c2d7808 */ /* 0x000fe40004800000 */
[----:B------:R-:W-:Y:S01]  /*3780*/  ISETP.GE.AND P1, PT, R72, R5, PT ;  /* 0x000000054800720c */ /* 0x000fe20003f26270 */
[----:B------:R1:W-:Y:S01]  /*3790*/  MUFU.EX2 R250, R4 ;  /* 0x0000000400fa7308 */ /* 0x0003e20000000800 */
[----:B------:R-:W-:-:S02]  /*37a0*/  FMNMX.FTZ R39, R45, R39, !PT ;  /* 0x000000272d277209 */ /* 0x000fc40007810000 */
[----:B------:R-:W-:Y:S01]  /*37b0*/  FSEL R55, R143, -INF , !P1 ;  /* 0xff8000008f377808 */ /* 0x000fe20004800000 */
[----:B--2---:R-:W-:Y:S01]  /*37c0*/  FFMA.FTZ R2, R73, UR6, -R3 ;  /* 0x0000000649027c23 */ /* 0x004fe20008010803 */
[----:B------:R-:W-:Y:S02]  /*37d0*/  FMNMX.FTZ R39, R50, R39, !PT ;  /* 0x0000002732277209 */ /* 0x000fe40007810000 */
[----:B------:R-:W-:Y:S01]  /*37e0*/  ISETP.GE.AND P1, PT, R76, R5, PT ;  /* 0x000000054c00720c */ /* 0x000fe20003f26270 */
[----:B------:R2:W-:Y:S01]  /*37f0*/  MUFU.EX2 R234, R2 ;  /* 0x0000000200ea7308 */ /* 0x0005e20000000800 */
[----:B------:R-:W-:Y:S02]  /*3800*/  FMNMX.FTZ R39, R55, R39, !PT ;  /* 0x0000002737277209 */ /* 0x000fe40007810000 */
[----:B------:R-:W-:Y:S02]  /*3810*/  FSEL R60, R86, -INF , !P1 ;  /* 0xff800000563c7808 */ /* 0x000fe40004800000 */
[----:B------:R-:W-:-:S02]  /*3820*/  FMNMX.FTZ R39, R57, R39, !PT ;  /* 0x0000002739277209 */ /* 0x000fc40007810000 */
[----:B------:R-:W-:Y:S01]  /*3830*/  ISETP.GE.AND P1, PT, R79, R5, PT ;  /* 0x000000054f00720c */ /* 0x000fe20003f26270 */
[--C-:B-1----:R-:W-:Y:S01]  /*3840*/  FFMA.FTZ R4, R47, UR6, -R3.reuse ;  /* 0x000000062f047c23 */ /* 0x102fe20008010803 */
[----:B------:R-:W-:Y:S02]  /*3850*/  FMNMX.FTZ R39, R60, R39, !PT ;  /* 0x000000273c277209 */ /* 0x000fe40007810000 */
[----:B------:R-:W-:Y:S01]  /*3860*/  FSEL R86, R138, -INF , !P1 ;  /* 0xff8000008a567808 */ /* 0x000fe20004800000 */
[----:B------:R1:W-:Y:S01]  /*3870*/  MUFU.EX2 R248, R4 ;  /* 0x0000000400f87308 */ /* 0x0003e20000000800 */
[----:B------:R-:W-:Y:S01]  /*3880*/  ISETP.GE.AND P1, PT, R81, R5, PT ;  /* 0x000000055100720c */ /* 0x000fe20003f26270 */
[----:B--2---:R-:W-:-:S03]  /*3890*/  FFMA.FTZ R2, R66, UR6, -R3 ;  /* 0x0000000642027c23 */ /* 0x004fc60008010803 */
[----:B------:R-:W-:Y:S02]  /*38a0*/  FSEL R88, R88, -INF , !P1 ;  /* 0xff80000058587808 */ /* 0x000fe40004800000 */
[----:B------:R-:W-:Y:S01]  /*38b0*/  ISETP.GE.AND P1, PT, R84, R5, PT ;  /* 0x000000055400720c */ /* 0x000fe20003f26270 */
[----:B------:R-:W-:Y:S01]  /*38c0*/  MUFU.EX2 R228, R2 ;  /* 0x0000000200e47308 */ /* 0x000fe20000000800 */
[----:B-1----:R-:W-:Y:S01]  /*38d0*/  FFMA.FTZ R4, R48, UR6, -R3 ;  /* 0x0000000630047c23 */ /* 0x002fe20008010803 */
[----:B------:R-:W-:-:S06]  /*38e0*/  FSEL R48, R129, -INF , !P3 ;  /* 0xff80000081307808 */ /* 0x000fcc0005800000 */
[----:B------:R1:W-:Y:S02]  /*38f0*/  MUFU.EX2 R246, R4 ;  /* 0x0000000400f67308 */ /* 0x0003e40000000800 */
[----:B-1----:R-:W-:Y:S01]  /*3900*/  FFMA.FTZ R4, R49, UR6, -R3 ;  /* 0x0000000631047c23 */ /* 0x002fe20008010803 */
[----:B------:R-:W-:Y:S02]  /*3910*/  FSEL R49, R193, -INF , !P6 ;  /* 0xff800000c1317808 */ /* 0x000fe40007000000 */
[----:B------:R-:W-:-:S03]  /*3920*/  ISETP.GE.AND P6, PT, R28, R6, PT ;  /* 0x000000061c00720c */ /* 0x000fc60003fc6270 */
[----:B------:R1:W-:Y:S01]  /*3930*/  MUFU.EX2 R243, R4 ;  /* 0x0000000400f37308 */ /* 0x0003e20000000800 */
[----:B------:R-:W-:Y:S02]  /*3940*/  FSEL R47, R132, -INF , !P6 ;  /* 0xff800000842f7808 */ /* 0x000fe40007000000 */
[----:B------:R-:W-:Y:S01]  /*3950*/  ISETP.GE.AND P6, PT, R29, R7, PT ;  /* 0x000000071d00720c */ /* 0x000fe20003fc6270 */
[----:B-1----:R-:W-:-:S04]  /*3960*/  FFMA.FTZ R4, R51, UR6, -R3 ;  /* 0x0000000633047c23 */ /* 0x002fc80008010803 */
[----:B------:R1:W-:Y:S02]  /*3970*/  MUFU.EX2 R242, R4 ;  /* 0x0000000400f27308 */ /* 0x0003e40000000800 */
[----:B-1----:R-:W-:Y:S01]  /*3980*/  FFMA.FTZ R4, R54, UR6, -R3 ;  /* 0x0000000636047c23 */ /* 0x002fe20008010803 */
[----:B------:R-:W-:Y:S02]  /*3990*/  FSEL R54, R87, -INF , !P2 ;  /* 0xff80000057367808 */ /* 0x000fe40005000000 */
[----:B------:R-:W-:-:S03]  /*39a0*/  ISETP.GE.AND P2, PT, R78, R5, PT ;  /* 0x000000054e00720c */ /* 0x000fc60003f46270 */
[----:B------:R1:W-:Y:S01]  /*39b0*/  MUFU.EX2 R237, R4 ;  /* 0x0000000400ed7308 */ /* 0x0003e20000000800 */
[----:B------:R-:W-:Y:S02]  /*39c0*/  FMNMX.FTZ R39, R54, R39, !PT ;  /* 0x0000002736277209 */ /* 0x000fe40007810000 */
[----:B------:R-:W-:Y:S02]  /*39d0*/  FSEL R87, R136, -INF , !P2 ;  /* 0xff80000088577808 */ /* 0x000fe40005000000 */
[----:B------:R-:W-:Y:S02]  /*39e0*/  FMNMX.FTZ R39, R86, R39, !PT ;  /* 0x0000002756277209 */ /* 0x000fe40007810000 */
[----:B------:R-:W-:Y:S02]  /*39f0*/  ISETP.GE.AND P2, PT, R83, R5, PT ;  /* 0x000000055300720c */ /* 0x000fe40003f46270 */
[----:B------:R-:W-:-:S04]  /*3a00*/  FMNMX.FTZ R39, R87, R39, !PT ;  /* 0x0000002757277209 */ /* 0x000fc80007810000 */
[----:B------:R-:W-:Y:S01]  /*3a10*/  FMNMX.FTZ R39, R88, R39, !PT ;  /* 0x0000002758277209 */ /* 0x000fe20007810000 */
[--C-:B-1----:R-:W-:Y:S01]  /*3a20*/  FFMA.FTZ R4, R56, UR6, -R3.reuse ;  /* 0x0000000638047c23 */ /* 0x102fe20008010803 */
[----:B------:R-:W-:Y:S02]  /*3a30*/  FSEL R56, R192, -INF , !P5 ;  /* 0xff800000c0387808 */ /* 0x000fe40006800000 */
[----:B------:R-:W-:Y:S01]  /*3a40*/  ISETP.GE.AND P5, PT, R28, R7, PT ;  /* 0x000000071c00720c */ /* 0x000fe20003fa6270 */
[----:B------:R1:W-:Y:S02]  /*3a50*/  MUFU.EX2 R235, R4 ;  /* 0x0000000400eb7308 */ /* 0x0003e40000000800 */
[----:B-1----:R-:W-:Y:S01]  /*3a60*/  FFMA.FTZ R4, R64, UR6, -R3 ;  /* 0x0000000640047c23 */ /* 0x002fe20008010803 */
[----:B------:R-:W-:Y:S02]  /*3a70*/  FSEL R64, R89, -INF , !P2 ;  /* 0xff80000059407808 */ /* 0x000fe40005000000 */
[----:B------:R-:W-:-:S03]  /*3a80*/  ISETP.GE.AND P2, PT, R85, R5, PT ;  /* 0x000000055500720c */ /* 0x000fc60003f46270 */
[----:B------:R1:W-:Y:S01]  /*3a90*/  MUFU.EX2 R232, R4 ;  /* 0x0000000400e87308 */ /* 0x0003e20000000800 */
        /* <DEDUP_REMOVED lines=8> */
[----:B------:R-:W-:Y:S01]  /*3b20*/  FSEL R219, R90, -INF , !P2 ;  /* 0xff8000005adb7808 */ /* 0x000fe20005000000 */
[----:B-1----:R-:W-:Y:S01]  /*3b30*/  FFMA.FTZ R4, R63, UR6, -R3 ;  /* 0x000000063f047c23 */ /* 0x002fe20008010803 */
[----:B------:R-:W-:Y:S02]  /*3b40*/  FMNMX.FTZ R39, R164, R39, !PT ;  /* 0x00000027a4277209 */ /* 0x000fe40007810000 */
[----:B------:R-:W-:Y:S01]  /*3b50*/  ISETP.GE.AND P2, PT, R26, R6, PT ;  /* 0x000000061a00720c */ /* 0x000fe20003f46270 */
[----:B------:R1:W-:Y:S01]  /*3b60*/  MUFU.EX2 R230, R4 ;  /* 0x0000000400e67308 */ /* 0x0003e20000000800 */
[----:B------:R-:W-:-:S02]  /*3b70*/  FMNMX.FTZ R39, R219, R39, !PT ;  /* 0x00000027db277209 */ /* 0x000fc40007810000 */
[----:B------:R-:W-:Y:S02]  /*3b80*/  FSEL R51, R194, -INF , !P2 ;  /* 0xff800000c2337808 */ /* 0x000fe40005000000 */
[----:B------:R-:W-:Y:S01]  /*3b90*/  ISETP.GE.AND P1, PT, R25, R7, PT ;  /* 0x000000071900720c */ /* 0x000fe20003f26270 */
[----:B------:R-:W2:Y:S01]  /*3ba0*/  SHFL.BFLY PT, R5, R39, 0x2, 0x1f ;  /* 0x0c401f0027057f89 */ /* 0x000ea200000e0000 */
[----:B------:R-:W-:-:S04]  /*3bb0*/  ISETP.GE.AND P2, PT, R27, R6, PT ;  /* 0x000000061b00720c */ /* 0x000fc80003f46270 */
[----:B------:R-:W-:Y:S02]  /*3bc0*/  FSEL R28, R189, -INF , !P2 ;  /* 0xff800000bd1c7808 */ /* 0x000fe40005000000 */
[----:B------:R-:W-:Y:S01]  /*3bd0*/  ISETP.GE.AND P2, PT, R30, R6, PT ;  /* 0x000000061e00720c */ /* 0x000fe20003f46270 */
[----:B-1----:R-:W-:-:S03]  /*3be0*/  FFMA.FTZ R4, R70, UR6, -R3 ;  /* 0x0000000646047c23 */ /* 0x002fc60008010803 */
[----:B------:R-:W-:Y:S02]  /*3bf0*/  FSEL R25, R134, -INF , !P2 ;  /* 0xff80000086197808 */ /* 0x000fe40005000000 */
[----:B------:R-:W-:Y:S01]  /*3c00*/  ISETP.GE.AND P2, PT, R34, R6, PT ;  /* 0x000000062200720c */ /* 0x000fe20003f46270 */
[----:B------:R1:W-:Y:S01]  /*3c10*/  MUFU.EX2 R225, R4 ;  /* 0x0000000400e17308 */ /* 0x0003e20000000800 */
[----:B--2---:R-:W-:-:S05]  /*3c20*/  FMNMX.FTZ R39, R39, R5, !PT ;  /* 0x0000000527277209 */ /* 0x004fca0007810000 */
[----:B------:R-:W2:Y:S01]  /*3c30*/  SHFL.BFLY PT, R5, R39, 0x1, 0x1f ;  /* 0x0c201f0027057f89 */ /* 0x000ea200000e0000 */
[----:B-1----:R-:W-:-:S04]  /*3c40*/  FFMA.FTZ R4, R80, UR6, -R3 ;  /* 0x0000000650047c23 */ /* 0x002fc80008010803 */
[----:B------:R1:W-:Y:S02]  /*3c50*/  MUFU.EX2 R224, R4 ;  /* 0x0000000400e07308 */ /* 0x0003e40000000800 */
[----:B-1----:R-:W-:Y:S01]  /*3c60*/  FFMA.FTZ R4, R82, UR6, -R3 ;  /* 0x0000000652047c23 */ /* 0x002fe20008010803 */
[----:B--2---:R-:W-:-:S05]  /*3c70*/  FMNMX.FTZ R39, R39, R5, !PT ;  /* 0x0000000527277209 */ /* 0x004fca0007810000 */
[----:B------:R1:W-:Y:S01]  /*3c80*/  MUFU.EX2 R229, R4 ;  /* 0x0000000400e57308 */ /* 0x0003e20000000800 */
[C---:B------:R-:W-:Y:S01]  /*3c90*/  FSETP.NEU.FTZ.AND P3, PT, R39.reuse, -INF , PT ;  /* 0xff8000002700780b */ /* 0x040fe20003f7d000 */
[----:B------:R-:W-:-:S05]  /*3ca0*/  FMUL.FTZ R5, R39, UR6 ;  /* 0x0000000627057c20 */ /* 0x000fca0008410000 */
[----:B------:R-:W-:Y:S02]  /*3cb0*/  FSEL R5, R5, RZ, P3 ;  /* 0x000000ff05057208 */ /* 0x000fe40001800000 */
[----:B------:R-:W-:-:S03]  /*3cc0*/  ISETP.GE.AND P3, PT, R31, R6, PT ;  /* 0x000000061f00720c */ /* 0x000fc60003f66270 */
[----:B------:R-:W-:Y:S01]  /*3cd0*/  FFMA.FTZ R2, R9, UR6, -R5 ;  /* 0x0000000609027c23 */ /* 0x000fe20008010805 */
[----:B------:R-:W-:Y:S02]  /*3ce0*/  FSEL R26, R131, -INF , !P3 ;  /* 0xff800000831a7808 */ /* 0x000fe40005800000 */
[----:B------:R-:W-:Y:S01]  /*3cf0*/  ISETP.GE.AND P3, PT, R32, R6, PT ;  /* 0x000000062000720c */ /* 0x000fe20003f66270 */
[----:B------:R2:W-:Y:S01]  /*3d00*/  MUFU.EX2 R157, R2 ;  /* 0x00000002009d7308 */ /* 0x0005e20000000800 */
[----:B-1----:R-:W-:-:S07]  /*3d10*/  FFMA.FTZ R4, R77, UR6, -R3 ;  /* 0x000000064d047c23 */ /* 0x002fce0008010803 */
[----:B------:R1:W-:Y:S01]  /*3d20*/  MUFU.EX2 R231, R4 ;  /* 0x0000000400e77308 */ /* 0x0003e20000000800 */
[----:B--2---:R-:W-:-:S07]  /*3d30*/  FFMA.FTZ R2, R8, UR6, -R5 ;  /* 0x0000000608027c23 */ /* 0x004fce0008010805 */
[----:B------:R2:W3:Y:S01]  /*3d40*/  MUFU.EX2 R155, R2 ;  /* 0x00000002009b7308 */ /* 0x0004e20000000800 */
[----:B-1----:R-:W-:-:S07]  /*3d50*/  FFMA.FTZ R4, R68, UR6, -R3 ;  /* 0x0000000644047c23 */ /* 0x002fce0008010803 */
[----:B------:R1:W-:Y:S01]  /*3d60*/  MUFU.EX2 R233, R4 ;  /* 0x0000000400e97308 */ /* 0x0003e20000000800 */
[----:B--2---:R-:W-:Y:S01]  /*3d70*/  FFMA.FTZ R2, R11, UR6, -R5 ;  /* 0x000000060b027c23 */ /* 0x004fe20008010805 */
[----:B------:R-:W-:Y:S02]  /*3d80*/  FSEL R11, R130, -INF , !P2 ;  /* 0xff800000820b7808 */ /* 0x000fe40005000000 */
[----:B------:R-:W-:-:S04]  /*3d90*/  ISETP.GE.AND P2, PT, R37, R6, PT ;  /* 0x000000062500720c */ /* 0x000fc80003f46270 */
[----:B------:R2:W-:Y:S01]  /*3da0*/  MUFU.EX2 R156, R2 ;  /* 0x00000002009c7308 */ /* 0x0005e20000000800 */
[----:B------:R-:W-:Y:S01]  /*3db0*/  FSEL R8, R176, -INF , !P2 ;  /* 0xff800000b0087808 */ /* 0x000fe20005000000 */
[----:B-1----:R-:W-:Y:S01]  /*3dc0*/  FFMA.FTZ R4, R62, UR6, -R3 ;  /* 0x000000063e047c23 */ /* 0x002fe20008010803 */
[----:B------:R-:W-:-:S05]  /*3dd0*/  ISETP.GE.AND P2, PT, R44, R6, PT ;  /* 0x000000062c00720c */ /* 0x000fca0003f46270 */
[----:B------:R1:W-:Y:S01]  /*3de0*/  MUFU.EX2 R236, R4 ;  /* 0x0000000400ec7308 */ /* 0x0003e20000000800 */
[----:B--2---:R-:W-:Y:S01]  /*3df0*/  FFMA.FTZ R2, R12, UR6, -R5 ;  /* 0x000000060c027c23 */ /* 0x004fe20008010805 */
[----:B------:R-:W-:Y:S02]  /*3e00*/  FSEL R12, R180, -INF , !P3 ;  /* 0xff800000b40c7808 */ /* 0x000fe40005800000 */
[----:B------:R-:W-:-:S04]  /*3e10*/  ISETP.GE.AND P3, PT, R35, R6, PT ;  /* 0x000000062300720c */ /* 0x000fc80003f66270 */
[----:B------:R2:W-:Y:S01]  /*3e20*/  MUFU.EX2 R158, R2 ;  /* 0x00000002009e7308 */ /* 0x0005e20000000800 */
[----:B------:R-:W-:Y:S01]  /*3e30*/  FSEL R9, R175, -INF , !P3 ;  /* 0xff800000af097808 */ /* 0x000fe20005800000 */
[----:B-1----:R-:W-:Y:S01]  /*3e40*/  FFMA.FTZ R4, R61, UR6, -R3 ;  /* 0x000000063d047c23 */ /* 0x002fe20008010803 */
[----:B------:R-:W-:Y:S02]  /*3e50*/  FSEL R61, R191, -INF , !P4 ;  /* 0xff800000bf3d7808 */ /* 0x000fe40006000000 */
[----:B------:R-:W-:-:S03]  /*3e60*/  ISETP.GE.AND P4, PT, R27, R7, PT ;  /* 0x000000071b00720c */ /* 0x000fc60003f86270 */
[----:B------:R1:W-:Y:S01]  /*3e70*/  MUFU.EX2 R241, R4 ;  /* 0x0000000400f17308 */ /* 0x0003e20000000800 */
[----:B------:R-:W-:Y:S01]  /*3e80*/  ISETP.GE.AND P3, PT, R42, R6, PT ;  /* 0x000000062a00720c */ /* 0x000fe20003f66270 */
[----:B--2---:R-:W-:-:S06]  /*3e90*/  FFMA.FTZ R2, R10, UR6, -R5 ;  /* 0x000000060a027c23 */ /* 0x004fcc0008010805 */
[----:B------:R2:W-:Y:S01]  /*3ea0*/  MUFU.EX2 R195, R2 ;  /* 0x0000000200c37308 */ /* 0x0005e20000000800 */
[----:B-1----:R-:W-:Y:S01]  /*3eb0*/  FFMA.FTZ R4, R59, UR6, -R3 ;  /* 0x000000063b047c23 */ /* 0x002fe20008010803 */
[----:B------:R-:W-:Y:S02]  /*3ec0*/  FSEL R59, R123, -INF , !P1 ;  /* 0xff8000007b3b7808 */ /* 0x000fe40004800000 */
[----:B------:R-:W-:-:S04]  /*3ed0*/  ISETP.GE.AND P1, PT, R29, R6, PT ;  /* 0x000000061d00720c */ /* 0x000fc80003f26270 */
[----:B------:R1:W-:Y:S01]  /*3ee0*/  MUFU.EX2 R240, R4 ;  /* 0x0000000400f07308 */ /* 0x0003e20000000800 */
[----:B------:R-:W-:Y:S02]  /*3ef0*/  FSEL R29, R182, -INF , !P4 ;  /* 0xff800000b61d7808 */ /* 0x000fe40006000000 */
[----:B------:R-:W-:Y:S02]  /*3f00*/  FSEL R27, R190, -INF , !P1 ;  /* 0xff800000be1b7808 */ /* 0x000fe40004800000 */
[-C--:B------:R-:W-:Y:S02]  /*3f10*/  ISETP.GE.AND P1, PT, R33, R6.reuse, PT ;  /* 0x000000062100720c */ /* 0x080fe40003f26270 */
[----:B------:R-:W-:Y:S01]  /*3f20*/  ISETP.GE.AND P4, PT, R30, R7, PT ;  /* 0x000000071e00720c */ /* 0x000fe20003f86270 */
[----:B--2---:R-:W-:Y:S01]  /*3f30*/  FFMA.FTZ R2, R15, UR6, -R5 ;  /* 0x000000060f027c23 */ /* 0x004fe20008010805 */
[----:B------:R-:W-:Y:S02]  /*3f40*/  FSEL R14, R179, -INF , !P1 ;  /* 0xff800000b30e7808 */ /* 0x000fe40004800000 */
[----:B------:R-:W-:Y:S01]  /*3f50*/  ISETP.GE.AND P1, PT, R36, R6, PT ;  /* 0x000000062400720c */ /* 0x000fe20003f26270 */
[----:B------:R-:W-:Y:S01]  /*3f60*/  MUFU.EX2 R199, R2 ;  /* 0x0000000200c77308 */ /* 0x000fe20000000800 */
[----:B------:R-:W-:-:S02]  /*3f70*/  FSEL R30, R183, -INF , !P6 ;  /* 0xff800000b71e7808 */ /* 0x000fc40007000000 */
[----:B------:R-:W-:Y:S01]  /*3f80*/  FSEL R10, R135, -INF , !P1 ;  /* 0xff800000870a7808 */ /* 0x000fe20004800000 */
[--C-:B-1----:R-:W-:Y:S01]  /*3f90*/  FFMA.FTZ R4, R58, UR6, -R3.reuse ;  /* 0x000000063a047c23 */ /* 0x102fe20008010803 */
[----:B------:R-:W-:Y:S01]  /*3fa0*/  FFMA.FTZ R3, R65, UR6, -R3 ;  /* 0x0000000641037c23 */ /* 0x000fe20008010803 */
[----:B------:R-:W-:Y:S02]  /*3fb0*/  ISETP.GE.AND P1, PT, R41, R6, PT ;  /* 0x000000062900720c */ /* 0x000fe40003f26270 */
[-C--:B------:R-:W-:Y:S01]  /*3fc0*/  ISETP.GE.AND P6, PT, R33, R7.reuse, PT ;  /* 0x000000072100720c */ /* 0x080fe20003fc6270 */
[----:B------:R1:W2:Y:S01]  /*3fd0*/  MUFU.EX2 R226, R3 ;  /* 0x0000000300e27308 */ /* 0x0002a20000000800 */
[----:B------:R-:W-:Y:S02]  /*3fe0*/  FSEL R58, R126, -INF , !P5 ;  /* 0xff8000007e3a7808 */ /* 0x000fe40006800000 */
[----:B------:R-:W-:Y:S02]  /*3ff0*/  ISETP.GE.AND P5, PT, R31, R7, PT ;  /* 0x000000071f00720c */ /* 0x000fe40003fa6270 */
[----:B------:R-:W-:-:S02]  /*4000*/  FSEL R15, R140, -INF , !P1 ;  /* 0xff8000008c0f7808 */ /* 0x000fc40004800000 */
[----:B------:R-:W-:Y:S01]  /*4010*/  FSEL R62, R125, -INF , !P4 ;  /* 0xff8000007d3e7808 */ /* 0x000fe20006000000 */
[----:B------:R-:W-:Y:S01]  /*4020*/  MUFU.EX2 R239, R4 ;  /* 0x0000000400ef7308 */ /* 0x000fe20000000800 */
[-C--:B------:R-:W-:Y:S02]  /*4030*/  ISETP.GE.AND P4, PT, R34, R7.reuse, PT ;  /* 0x000000072200720c */ /* 0x080fe40003f86270 */
[----:B------:R-:W-:Y:S02]  /*4040*/  FSEL R63, R177, -INF , !P6 ;  /* 0xff800000b13f7808 */ /* 0x000fe40007000000 */
[----:B------:R-:W-:Y:S02]  /*4050*/  ISETP.GE.AND P6, PT, R36, R7, PT ;  /* 0x000000072400720c */ /* 0x000fe40003fc6270 */
[----:B------:R-:W-:Y:S02]  /*4060*/  FSEL R33, R121, -INF , !P5 ;  /* 0xff80000079217808 */ /* 0x000fe40006800000 */
[----:B-1----:R-:W-:-:S02]  /*4070*/  FMNMX.FTZ R3, R49, R51, !PT ;  /* 0x0000003331037209 */ /* 0x002fc40007810000 */
[----:B------:R-:W-:Y:S02]  /*4080*/  FSEL R36, R139, -INF , !P3 ;  /* 0xff8000008b247808 */ /* 0x000fe40005800000 */
[----:B------:R-:W-:Y:S02]  /*4090*/  FMNMX.FTZ R3, R48, R3, !PT ;  /* 0x0000000330037209 */ /* 0x000fe40007810000 */
[----:B------:R-:W-:Y:S02]  /*40a0*/  ISETP.GE.AND P5, PT, R32, R7, PT ;  /* 0x000000072000720c */ /* 0x000fe40003fa6270 */
[----:B------:R-:W-:Y:S02]  /*40b0*/  FMNMX.FTZ R3, R47, R3, !PT ;  /* 0x000000032f037209 */ /* 0x000fe40007810000 */
[----:B------:R-:W-:Y:S02]  /*40c0*/  FSEL R82, R128, -INF , !P4 ;  /* 0xff80000080527808 */ /* 0x000fe40006000000 */
[----:B------:R-:W-:Y:S01]  /*40d0*/  FMNMX.FTZ R2, R28, R3, !PT ;  /* 0x000000031c027209 */ /* 0x000fe20007810000 */
[----:B------:R-:W-:Y:S01]  /*40e0*/  FFMA.FTZ R3, R16, UR6, -R5 ;  /* 0x0000000610037c23 */ /* 0x000fe20008010805 */
[----:B------:R-:W-:-:S02]  /*40f0*/  ISETP.GE.AND P4, PT, R37, R7, PT ;  /* 0x000000072500720c */ /* 0x000fc40003f86270 */
[----:B------:R-:W-:Y:S01]  /*4100*/  FMNMX.FTZ R2, R27, R2, !PT ;  /* 0x000000021b027209 */ /* 0x000fe20007810000 */
[----:B------:R1:W-:Y:S01]  /*4110*/  MUFU.EX2 R196, R3 ;  /* 0x0000000300c47308 */ /* 0x0003e20000000800 */
[----:B------:R-:W-:Y:S02]  /*4120*/  ISETP.GE.AND P1, PT, R46, R6, PT ;  /* 0x000000062e00720c */ /* 0x000fe40003f26270 */
[----:B------:R-:W-:Y:S02]  /*4130*/  FMNMX.FTZ R2, R26, R2, !PT ;  /* 0x000000021a027209 */ /* 0x000fe40007810000 */
[----:B------:R-:W-:Y:S02]  /*4140*/  FSEL R37, R171, -INF , !P2 ;  /* 0xff800000ab257808 */ /* 0x000fe40005000000 */
[----:B------:R-:W-:Y:S02]  /*4150*/  FMNMX.FTZ R2, R25, R2, !PT ;  /* 0x0000000219027209 */ /* 0x000fe40007810000 */
[----:B------:R-:W-:-:S02]  /*4160*/  FSEL R80, R178, -INF , !P5 ;  /* 0xff800000b2507808 */ /* 0x000fc40006800000 */
[----:B------:R-:W-:Y:S02]  /*4170*/  FMNMX.FTZ R2, R14, R2, !PT ;  /* 0x000000020e027209 */ /* 0x000fe40007810000 */
[-C--:B------:R-:W-:Y:S02]  /*4180*/  ISETP.GE.AND P5, PT, R35, R7.reuse, PT ;  /* 0x000000072300720c */ /* 0x080fe40003fa6270 */
[----:B------:R-:W-:Y:S01]  /*4190*/  FMNMX.FTZ R2, R12, R2, !PT ;  /* 0x000000020c027209 */ /* 0x000fe20007810000 */
[----:B-1----:R-:W-:Y:S01]  /*41a0*/  FFMA.FTZ R3, R17, UR6, -R5 ;  /* 0x0000000611037c23 */ /* 0x002fe20008010805 */
[----:B------:R-:W-:Y:S02]  /*41b0*/  FSEL R92, R127, -INF , !P6 ;  /* 0xff8000007f5c7808 */ /* 0x000fe40007000000 */
[----:B------:R-:W-:Y:S01]  /*41c0*/  FMNMX.FTZ R2, R11, R2, !PT ;  /* 0x000000020b027209 */ /* 0x000fe20007810000 */
[----:B------:R1:W-:Y:S01]  /*41d0*/  MUFU.EX2 R201, R3 ;  /* 0x0000000300c97308 */ /* 0x0003e20000000800 */
[----:B------:R-:W-:-:S02]  /*41e0*/  ISETP.GE.AND P6, PT, R41, R7, PT ;  /* 0x000000072900720c */ /* 0x000fc40003fc6270 */
[----:B------:R-:W-:Y:S02]  /*41f0*/  FMNMX.FTZ R2, R10, R2, !PT ;  /* 0x000000020a027209 */ /* 0x000fe40007810000 */
[----:B------:R-:W-:Y:S02]  /*4200*/  ISETP.GE.AND P2, PT, R69, R6, PT ;  /* 0x000000064500720c */ /* 0x000fe40003f46270 */
[----:B------:R-:W-:Y:S02]  /*4210*/  FMNMX.FTZ R2, R9, R2, !PT ;  /* 0x0000000209027209 */ /* 0x000fe40007810000 */
[----:B------:R-:W-:Y:S02]  /*4220*/  FSEL R41, R172, -INF , !P1 ;  /* 0xff800000ac297808 */ /* 0x000fe40004800000 */
[----:B------:R-:W-:Y:S02]  /*4230*/  FMNMX.FTZ R2, R8, R2, !PT ;  /* 0x0000000208027209 */ /* 0x000fe40007810000 */
[----:B------:R-:W-:-:S02]  /*4240*/  FSEL R96, R174, -INF , !P5 ;  /* 0xff800000ae607808 */ /* 0x000fc40006800000 */
[----:B------:R-:W-:Y:S01]  /*4250*/  FMNMX.FTZ R2, R15, R2, !PT ;  /* 0x000000020f027209 */ /* 0x000fe20007810000 */
[----:B-1----:R-:W-:Y:S01]  /*4260*/  FFMA.FTZ R3, R18, UR6, -R5 ;  /* 0x0000000612037c23 */ /* 0x002fe20008010805 */
[----:B------:R-:W-:Y:S02]  /*4270*/  ISETP.GE.AND P5, PT, R42, R7, PT ;  /* 0x000000072a00720c */ /* 0x000fe40003fa6270 */
[----:B------:R-:W-:Y:S01]  /*4280*/  FMNMX.FTZ R2, R36, R2, !PT ;  /* 0x0000000224027209 */ /* 0x000fe20007810000 */
[----:B------:R1:W-:Y:S01]  /*4290*/  MUFU.EX2 R204, R3 ;  /* 0x0000000300cc7308 */ /* 0x0003e20000000800 */
[----:B------:R-:W-:Y:S02]  /*42a0*/  ISETP.GE.AND P1, PT, R71, R6, PT ;  /* 0x000000064700720c */ /* 0x000fe40003f26270 */
[----:B------:R-:W-:Y:S02]  /*42b0*/  FMNMX.FTZ R2, R37, R2, !PT ;  /* 0x0000000225027209 */ /* 0x000fe40007810000 */
[----:B------:R-:W-:-:S02]  /*42c0*/  FSEL R42, R133, -INF , !P2 ;  /* 0xff800000852a7808 */ /* 0x000fc40005000000 */
[----:B------:R-:W-:Y:S02]  /*42d0*/  FMNMX.FTZ R2, R41, R2, !PT ;  /* 0x0000000229027209 */ /* 0x000fe40007810000 */
[----:B------:R-:W-:Y:S02]  /*42e0*/  ISETP.GE.AND P2, PT, R72, R6, PT ;  /* 0x000000064800720c */ /* 0x000fe40003f46270 */
[----:B------:R-:W-:Y:S02]  /*42f0*/  FSEL R90, R120, -INF , !P1 ;  /* 0xff800000785a7808 */ /* 0x000fe40004800000 */
[----:B------:R-:W-:Y:S02]  /*4300*/  FMNMX.FTZ R2, R42, R2, !PT ;  /* 0x000000022a027209 */ /* 0x000fe40007810000 */
[----:B------:R-:W-:Y:S01]  /*4310*/  ISETP.GE.AND P1, PT, R74, R6, PT ;  /* 0x000000064a00720c */ /* 0x000fe20003f26270 */
[----:B-1----:R-:W-:Y:S01]  /*4320*/  FFMA.FTZ R3, R19, UR6, -R5 ;  /* 0x0000000613037c23 */ /* 0x002fe20008010805 */
[----:B------:R-:W-:-:S02]  /*4330*/  FSEL R91, R168, -INF , !P2 ;  /* 0xff800000a85b7808 */ /* 0x000fc40005000000 */
[----:B------:R-:W-:Y:S01]  /*4340*/  FMNMX.FTZ R2, R90, R2, !PT ;  /* 0x000000025a027209 */ /* 0x000fe20007810000 */
[----:B------:R1:W-:Y:S01]  /*4350*/  MUFU.EX2 R208, R3 ;  /* 0x0000000300d07308 */ /* 0x0003e20000000800 */
[----:B------:R-:W-:Y:S02]  /*4360*/  ISETP.GE.AND P2, PT, R76, R6, PT ;  /* 0x000000064c00720c */ /* 0x000fe40003f46270 */
[----:B------:R-:W-:Y:S02]  /*4370*/  FSEL R97, R169, -INF , !P1 ;  /* 0xff800000a9617808 */ /* 0x000fe40004800000 */
[----:B------:R-:W-:Y:S02]  /*4380*/  FMNMX.FTZ R2, R91, R2, !PT ;  /* 0x000000025b027209 */ /* 0x000fe40007810000 */
[----:B------:R-:W-:Y:S02]  /*4390*/  ISETP.GE.AND P1, PT, R75, R6, PT ;  /* 0x000000064b00720c */ /* 0x000fe40003f26270 */
[----:B------:R-:W-:-:S02]  /*43a0*/  FSEL R98, R117, -INF , !P2 ;  /* 0xff80000075627808 */ /* 0x000fc40005000000 */
[----:B------:R-:W-:Y:S02]  /*43b0*/  FMNMX.FTZ R2, R97, R2, !PT ;  /* 0x0000000261027209 */ /* 0x000fe40007810000 */
[----:B------:R-:W-:Y:S02]  /*43c0*/  FMNMX.FTZ R4, R56, R61, !PT ;  /* 0x0000003d38047209 */ /* 0x000fe40007810000 */
[----:B------:R-:W-:Y:S01]  /*43d0*/  ISETP.GE.AND P2, PT, R79, R6, PT ;  /* 0x000000064f00720c */ /* 0x000fe20003f46270 */
[----:B-1----:R-:W-:Y:S01]  /*43e0*/  FFMA.FTZ R3, R13, UR6, -R5 ;  /* 0x000000060d037c23 */ /* 0x002fe20008010805 */
[----:B------:R-:W-:Y:S02]  /*43f0*/  FSEL R101, R116, -INF , !P1 ;  /* 0xff80000074657808 */ /* 0x000fe40004800000 */
[----:B------:R-:W-:Y:S01]  /*4400*/  FMNMX.FTZ R2, R98, R2, !PT ;  /* 0x0000000262027209 */ /* 0x000fe20007810000 */
[----:B------:R1:W-:Y:S01]  /*4410*/  MUFU.EX2 R207, R3 ;  /* 0x0000000300cf7308 */ /* 0x0003e20000000800 */
[----:B------:R-:W-:-:S02]  /*4420*/  FMNMX.FTZ R4, R59, R4, !PT ;  /* 0x000000043b047209 */ /* 0x000fc40007810000 */
[----:B------:R-:W-:Y:S02]  /*4430*/  FSEL R102, R163, -INF , !P2 ;  /* 0xff800000a3667808 */ /* 0x000fe40005000000 */
[----:B------:R-:W-:Y:S02]  /*4440*/  FMNMX.FTZ R2, R101, R2, !PT ;  /* 0x0000000265027209 */ /* 0x000fe40007810000 */
[----:B------:R-:W-:Y:S02]  /*4450*/  FMNMX.FTZ R4, R58, R4, !PT ;  /* 0x000000043a047209 */ /* 0x000fe40007810000 */
[----:B------:R-:W-:Y:S02]  /*4460*/  ISETP.GE.AND P1, PT, R78, R6, PT ;  /* 0x000000064e00720c */ /* 0x000fe40003f26270 */
[----:B------:R-:W-:Y:S02]  /*4470*/  FMNMX.FTZ R4, R29, R4, !PT ;  /* 0x000000041d047209 */ /* 0x000fe40007810000 */
[----:B------:R-:W-:-:S02]  /*4480*/  ISETP.GE.AND P2, PT, R81, R6, PT ;  /* 0x000000065100720c */ /* 0x000fc40003f46270 */
[----:B------:R-:W-:Y:S01]  /*4490*/  FSEL R103, R165, -INF , !P1 ;  /* 0xff800000a5677808 */ /* 0x000fe20004800000 */
[----:B-1----:R-:W-:Y:S01]  /*44a0*/  FFMA.FTZ R3, R20, UR6, -R5 ;  /* 0x0000000614037c23 */ /* 0x002fe20008010805 */
[-C--:B------:R-:W-:Y:S02]  /*44b0*/  ISETP.GE.AND P1, PT, R83, R6.reuse, PT ;  /* 0x000000065300720c */ /* 0x080fe40003f26270 */
[----:B------:R-:W-:Y:S01]  /*44c0*/  FSEL R105, R107, -INF , !P2 ;  /* 0xff8000006b697808 */ /* 0x000fe20005000000 */
[----:B------:R1:W-:Y:S01]  /*44d0*/  MUFU.EX2 R206, R3 ;  /* 0x0000000300ce7308 */ /* 0x0003e20000000800 */
[-C--:B------:R-:W-:Y:S02]  /*44e0*/  ISETP.GE.AND P2, PT, R84, R6.reuse, PT ;  /* 0x000000065400720c */ /* 0x080fe40003f46270 */
[----:B------:R-:W-:Y:S02]  /*44f0*/  FSEL R109, R106, -INF , !P1 ;  /* 0xff8000006a6d7808 */ /* 0x000fe40004800000 */
[----:B------:R-:W-:-:S02]  /*4500*/  ISETP.GE.AND P1, PT, R85, R6, PT ;  /* 0x000000065500720c */ /* 0x000fc40003f26270 */
[----:B------:R-:W-:Y:S02]  /*4510*/  FSEL R108, R161, -INF , !P2 ;  /* 0xff800000a16c7808 */ /* 0x000fe40005000000 */
[----:B------:R-:W-:Y:S02]  /*4520*/  FSEL R95, R173, -INF , !P4 ;  /* 0xff800000ad5f7808 */ /* 0x000fe40006000000 */
[----:B------:R-:W-:Y:S02]  /*4530*/  ISETP.GE.AND P2, PT, R53, R6, PT ;  /* 0x000000063500720c */ /* 0x000fe40003f46270 */
[----:B------:R-:W-:Y:S02]  /*4540*/  FSEL R111, R162, -INF , !P1 ;  /* 0xff800000a26f7808 */ /* 0x000fe40004800000 */
[----:B------:R-:W-:Y:S01]  /*4550*/  FSEL R122, R122, -INF , !P2 ;  /* 0xff8000007a7a7808 */ /* 0x000fe20005000000 */
[----:B-1----:R-:W-:Y:S01]  /*4560*/  FFMA.FTZ R3, R21, UR6, -R5 ;  /* 0x0000000615037c23 */ /* 0x002fe20008010805 */
[----:B------:R-:W-:-:S02]  /*4570*/  FSEL R21, R160, -INF , !P6 ;  /* 0xff800000a0157808 */ /* 0x000fc40007000000 */
[-C--:B------:R-:W-:Y:S01]  /*4580*/  ISETP.GE.AND P4, PT, R44, R7.reuse, PT ;  /* 0x000000072c00720c */ /* 0x080fe20003f86270 */
[----:B------:R1:W-:Y:S01]  /*4590*/  MUFU.EX2 R205, R3 ;  /* 0x0000000300cd7308 */ /* 0x0003e20000000800 */
[----:B------:R-:W-:Y:S02]  /*45a0*/  ISETP.GE.AND P1, PT, R52, R6, PT ;  /* 0x000000063400720c */ /* 0x000fe40003f26270 */
[-C--:B------:R-:W-:Y:S02]  /*45b0*/  ISETP.GE.AND P3, PT, R46, R7.reuse, PT ;  /* 0x000000072e00720c */ /* 0x080fe40003f66270 */
[----:B------:R-:W-:Y:S02]  /*45c0*/  FSEL R124, R124, -INF , !P1 ;  /* 0xff8000007c7c7808 */ /* 0x000fe40004800000 */
[-C--:B------:R-:W-:Y:S02]  /*45d0*/  ISETP.GE.AND P2, PT, R69, R7.reuse, PT ;  /* 0x000000074500720c */ /* 0x080fe40003f46270 */
[----:B------:R-:W-:-:S02]  /*45e0*/  ISETP.GE.AND P1, PT, R71, R7, PT ;  /* 0x000000074700720c */ /* 0x000fc40003f26270 */
[----:B------:R-:W-:Y:S02]  /*45f0*/  FSEL R93, R153, -INF , !P2 ;  /* 0xff800000995d7808 */ /* 0x000fe40005000000 */
[-C--:B------:R-:W-:Y:S02]  /*4600*/  ISETP.GE.AND P6, PT, R72, R7.reuse, PT ;  /* 0x000000074800720c */ /* 0x080fe40003fc6270 */
[----:B------:R-:W-:Y:S01]  /*4610*/  FSEL R94, R152, -INF , !P1 ;  /* 0xff800000985e7808 */ /* 0x000fe20004800000 */
[----:B-1----:R-:W-:Y:S01]  /*4620*/  FFMA.FTZ R3, R22, UR6, -R5 ;  /* 0x0000000616037c23 */ /* 0x002fe20008010805 */
[----:B------:R-:W-:Y:S02]  /*4630*/  FSEL R22, R154, -INF , !P5 ;  /* 0xff8000009a167808 */ /* 0x000fe40006800000 */
[----:B------:R-:W-:Y:S01]  /*4640*/  ISETP.GE.AND P5, PT, R74, R7, PT ;  /* 0x000000074a00720c */ /* 0x000fe20003fa6270 */
[----:B------:R1:W-:Y:S01]  /*4650*/  MUFU.EX2 R203, R3 ;  /* 0x0000000300cb7308 */ /* 0x0003e20000000800 */
[----:B------:R-:W-:-:S02]  /*4660*/  FSEL R99, R214, -INF , !P6 ;  /* 0xff800000d6637808 */ /* 0x000fc40007000000 */
[----:B------:R-:W-:Y:S02]  /*4670*/  FSEL R100, R215, -INF , !P5 ;  /* 0xff800000d7647808 */ /* 0x000fe40006800000 */
[-C--:B------:R-:W-:Y:S02]  /*4680*/  ISETP.GE.AND P2, PT, R79, R7.reuse, PT ;  /* 0x000000074f00720c */ /* 0x080fe40003f46270 */
[-C--:B------:R-:W-:Y:S02]  /*4690*/  ISETP.GE.AND P1, PT, R78, R7.reuse, PT ;  /* 0x000000074e00720c */ /* 0x080fe40003f26270 */
[----:B------:R-:W-:Y:S02]  /*46a0*/  FSEL R104, R211, -INF , !P2 ;  /* 0xff800000d3687808 */ /* 0x000fe40005000000 */
[----:B------:R-:W-:Y:S02]  /*46b0*/  ISETP.GE.AND P6, PT, R81, R7, PT ;  /* 0x000000075100720c */ /* 0x000fe40003fc6270 */
[----:B------:R-:W-:-:S02]  /*46c0*/  FSEL R106, R212, -INF , !P1 ;  /* 0xff800000d46a7808 */ /* 0x000fc40004800000 */
[-C--:B------:R-:W-:Y:S01]  /*46d0*/  ISETP.GE.AND P5, PT, R83, R7.reuse, PT ;  /* 0x000000075300720c */ /* 0x080fe20003fa6270 */
[----:B-1----:R-:W-:Y:S01]  /*46e0*/  FFMA.FTZ R3, R23, UR6, -R5 ;  /* 0x0000000617037c23 */ /* 0x002fe20008010805 */
[----:B------:R-:W-:Y:S02]  /*46f0*/  FSEL R23, R217, -INF , !P4 ;  /* 0xff800000d9177808 */ /* 0x000fe40006000000 */
[-C--:B------:R-:W-:Y:S01]  /*4700*/  ISETP.GE.AND P4, PT, R76, R7.reuse, PT ;  /* 0x000000074c00720c */ /* 0x080fe20003f86270 */
[----:B------:R1:W-:Y:S01]  /*4710*/  MUFU.EX2 R202, R3 ;  /* 0x0000000300ca7308 */ /* 0x0003e20000000800 */
[----:B------:R-:W-:Y:S02]  /*4720*/  FSEL R107, R144, -INF , !P5 ;  /* 0xff800000906b7808 */ /* 0x000fe40006800000 */
[-C--:B------:R-:W-:Y:S02]  /*4730*/  ISETP.GE.AND P2, PT, R53, R7.reuse, PT ;  /* 0x000000073500720c */ /* 0x080fe40003f46270 */
[----:B------:R-:W-:-:S02]  /*4740*/  ISETP.GE.AND P1, PT, R52, R7, PT ;  /* 0x000000073400720c */ /* 0x000fc40003f26270 */
[----:B------:R-:W-:Y:S02]  /*4750*/  FSEL R114, R141, -INF , !P2 ;  /* 0xff8000008d727808 */ /* 0x000fe40005000000 */
[----:B------:R-:W-:Y:S02]  /*4760*/  FSEL R113, R137, -INF , !P1 ;  /* 0xff80000089717808 */ /* 0x000fe40004800000 */
[----:B---3--:R-:W-:Y:S02]  /*4770*/  F2FP.F16.F32.PACK_AB R13, R155, R157 ;  /* 0x0000009d9b0d723e */ /* 0x008fe400000000ff */
[----:B------:R-:W-:Y:S02]  /*4780*/  F2FP.F16.F32.PACK_AB R160, R234, R238 ;  /* 0x000000eeeaa0723e */ /* 0x000fe400000000ff */
[----:B--2---:R-:W-:Y:S01]  /*4790*/  F2FP.F16.F32.PACK_AB R162, R226, R228 ;  /* 0x000000e4e2a2723e */ /* 0x004fe200000000ff */
[----:B-1----:R-:W-:-:S04]  /*47a0*/  FFMA.FTZ R3, R24, UR6, -R5 ;  /* 0x0000000618037c23 */ /* 0x002fc80008010805 */
        /* <DEDUP_REMOVED lines=10> */
[----:B------:R-:W-:Y:S01]  /*4850*/  FFMA.FTZ R4, R43, UR6, -R5 ;  /* 0x000000062b047c23 */ /* 0x000fe20008010805 */
        /* <DEDUP_REMOVED lines=14> */
[----:B------:R-:W-:Y:S02]  /*4940*/  FMNMX.FTZ R2, R22, R2, !PT ;  /* 0x0000000216027209 */ /* 0x000fe40007810000 */
[----:B-1----:R-:W-:Y:S01]  /*4950*/  FMNMX.FTZ R4, R122, R3, !PT ;  /* 0x000000037a047209 */ /* 0x002fe20007810000 */
[----:B------:R-:W-:Y:S01]  /*4960*/  FFMA.FTZ R3, R50, UR6, -R5 ;  /* 0x0000000632037c23 */ /* 0x000fe20008010805 */
[----:B------:R-:W-:Y:S02]  /*4970*/  FMNMX.FTZ R2, R23, R2, !PT ;  /* 0x0000000217027209 */ /* 0x000fe40007810000 */
[----:B------:R-:W-:Y:S01]  /*4980*/  FMNMX.FTZ R4, R124, R4, !PT ;  /* 0x000000047c047209 */ /* 0x000fe20007810000 */
[----:B------:R1:W-:Y:S01]  /*4990*/  MUFU.EX2 R192, R3 ;  /* 0x0000000300c07308 */ /* 0x0003e20000000800 */
[----:B------:R-:W-:-:S03]  /*49a0*/  FMNMX.FTZ R2, R43, R2, !PT ;  /* 0x000000022b027209 */ /* 0x000fc60007810000 */
[----:B------:R-:W2:Y:S01]  /*49b0*/  SHFL.BFLY PT, R6, R4, 0x2, 0x1f ;  /* 0x0c401f0004067f89 */ /* 0x000ea200000e0000 */
[----:B------:R-:W-:-:S04]  /*49c0*/  FMNMX.FTZ R2, R93, R2, !PT ;  /* 0x000000025d027209 */ /* 0x000fc80007810000 */
[----:B------:R-:W-:-:S04]  /*49d0*/  FMNMX.FTZ R2, R94, R2, !PT ;  /* 0x000000025e027209 */ /* 0x000fc80007810000 */
[----:B------:R-:W-:Y:S01]  /*49e0*/  FMNMX.FTZ R2, R99, R2, !PT ;  /* 0x0000000263027209 */ /* 0x000fe20007810000 */
[----:B-1----:R-:W-:-:S03]  /*49f0*/  FFMA.FTZ R3, R55, UR6, -R5 ;  /* 0x0000000637037c23 */ /* 0x002fc60008010805 */
[----:B------:R-:W-:Y:S01]  /*4a00*/  FMNMX.FTZ R2, R100, R2, !PT ;  /* 0x0000000264027209 */ /* 0x000fe20007810000 */
[----:B------:R1:W-:Y:S01]  /*4a10*/  MUFU.EX2 R191, R3 ;  /* 0x0000000300bf7308 */ /* 0x0003e20000000800 */
[----:B--2---:R-:W-:-:S05]  /*4a20*/  FMNMX.FTZ R4, R4, R6, !PT ;  /* 0x0000000604047209 */ /* 0x004fca0007810000 */
[----:B------:R-:W2:Y:S01]  /*4a30*/  SHFL.BFLY PT, R38, R4, 0x1, 0x1f ;  /* 0x0c201f0004267f89 */ /* 0x000ea200000e0000 */
[----:B-1----:R-:W-:-:S04]  /*4a40*/  FFMA.FTZ R3, R57, UR6, -R5 ;  /* 0x0000000639037c23 */ /* 0x002fc80008010805 */
[----:B------:R1:W-:Y:S01]  /*4a50*/  MUFU.EX2 R190, R3 ;  /* 0x0000000300be7308 */ /* 0x0003e20000000800 */
[----:B--2---:R-:W-:Y:S01]  /*4a60*/  FMNMX.FTZ R38, R4, R38, !PT ;  /* 0x0000002604267209 */ /* 0x004fe20007810000 */
[----:B-1----:R-:W-:-:S04]  /*4a70*/  FFMA.FTZ R3, R60, UR6, -R5 ;  /* 0x000000063c037c23 */ /* 0x002fc80008010805 */
[----:B------:R-:W-:Y:S02]  /*4a80*/  FMUL.FTZ R4, R38, UR6 ;  /* 0x0000000626047c20 */ /* 0x000fe40008410000 */
[----:B------:R1:W-:Y:S02]  /*4a90*/  MUFU.EX2 R189, R3 ;  /* 0x0000000300bd7308 */ /* 0x0003e40000000800 */
[----:B-1----:R-:W-:-:S06]  /*4aa0*/  FFMA.FTZ R3, R54, UR6, -R5 ;  /* 0x0000000636037c23 */ /* 0x002fcc0008010805 */
        /* <DEDUP_REMOVED lines=8> */
[----:B------:R-:W-:Y:S02]  /*4b30*/  FMNMX.FTZ R2, R84, R2, !PT ;  /* 0x0000000254027209 */ /* 0x000fe40007810000 */
[----:B------:R-:W-:Y:S02]  /*4b40*/  FSEL R110, R210, -INF , !P4 ;  /* 0xff800000d26e7808 */ /* 0x000fe40006000000 */
[----:B------:R-:W-:-:S02]  /*4b50*/  FMNMX.FTZ R2, R104, R2, !PT ;  /* 0x0000000268027209 */ /* 0x000fc40007810000 */
[----:B------:R-:W-:Y:S02]  /*4b60*/  FSEL R112, R184, -INF , !P3 ;  /* 0xff800000b8707808 */ /* 0x000fe40005800000 */
[----:B------:R-:W-:Y:S01]  /*4b70*/  FMNMX.FTZ R2, R106, R2, !PT ;  /* 0x000000026a027209 */ /* 0x000fe20007810000 */
[----:B-1----:R-:W-:Y:S01]  /*4b80*/  FFMA.FTZ R3, R87, UR6, -R5 ;  /* 0x0000000657037c23 */ /* 0x002fe20008010805 */
[----:B------:R-:W-:-:S03]  /*4b90*/  FSETP.NEU.FTZ.AND P3, PT, R38, -INF , PT ;  /* 0xff8000002600780b */ /* 0x000fc60003f7d000 */
[----:B------:R1:W-:Y:S01]  /*4ba0*/  MUFU.EX2 R181, R3 ;  /* 0x0000000300b57308 */ /* 0x0003e20000000800 */
[----:B------:R-:W-:-:S05]  /*4bb0*/  FSEL R4, R4, RZ, P3 ;  /* 0x000000ff04047208 */ /* 0x000fca0001800000 */
[----:B------:R-:W-:-:S04]  /*4bc0*/  FFMA.FTZ R6, R26, UR6, -R4 ;  /* 0x000000061a067c23 */ /* 0x000fc80008010804 */
[----:B------:R-:W-:Y:S01]  /*4bd0*/  MUFU.EX2 R153, R6 ;  /* 0x0000000600997308 */ /* 0x000fe20000000800 */
[----:B-1----:R-:W-:Y:S01]  /*4be0*/  FFMA.FTZ R3, R88, UR6, -R5 ;  /* 0x0000000658037c23 */ /* 0x002fe20008010805 */
[----:B------:R-:W-:-:S06]  /*4bf0*/  FSEL R88, R145, -INF , !P6 ;  /* 0xff80000091587808 */ /* 0x000fcc0007000000 */
        /* <DEDUP_REMOVED lines=21> */
[----:B------:R1:W-:Y:S08]  /*4d50*/  MUFU.EX2 R175, R2 ;  /* 0x0000000200af7308 */ /* 0x0003f00000000800 */
        /* <DEDUP_REMOVED lines=14> */
[----:B------:R-:W-:Y:S02]  /*4e40*/  LDSM.16.MT88.4 R144, [R135+0x5c00] ;  /* 0x005c00008790783b */ /* 0x000fe40000004200 */
[----:B------:R-:W-:-:S05]  /*4e50*/  LOP3.LUT R2, R2, 0xfffffffc, RZ, 0xc0, !PT ;  /* 0xfffffffc02027812 */ /* 0x000fca00078ec0ff */
[----:B------:R-:W-:-:S05]  /*4e60*/  IMAD.IADD R2, R223, 0x1, -R2 ;  /* 0x00000001df027824 */ /* 0x000fca00078e0a02 */
[----:B------:R3:W-:Y:S01]  /*4e70*/  STL [R1+0x44], R2 ;  /* 0x0000440201007387 */ /* 0x0007e20000100800 */
[----:B-1----:R-:W-:-:S04]  /*4e80*/  FFMA.FTZ R3, R28, UR6, -R4 ;  /* 0x000000061c037c23 */ /* 0x002fc80008010804 */
[----:B------:R1:W-:Y:S02]  /*4e90*/  MUFU.EX2 R134, R3 ;  /* 0x0000000300867308 */ /* 0x0003e40000000800 */
[----:B-1----:R-:W-:Y:S01]  /*4ea0*/  FFMA.FTZ R3, R27, UR6, -R4 ;  /* 0x000000061b037c23 */ /* 0x002fe20008010804 */
[----:B---3--:R-:W-:-:S05]  /*4eb0*/  FADD.FTZ R2, R131, R130 ;  /* 0x0000008283027221 */ /* 0x008fca0000010000 */
[----:B------:R1:W-:Y:S02]  /*4ec0*/  MUFU.EX2 R152, R3 ;  /* 0x0000000300987308 */ /* 0x0003e40000000800 */
[--C-:B-1----:R-:W-:Y:S02]  /*4ed0*/  FFMA.FTZ R3, R25, UR6, -R4.reuse ;  /* 0x0000000619037c23 */ /* 0x102fe40008010804 */
[----:B------:R-:W1:Y:S04]  /*4ee0*/  LDSM.16.MT88.4 R24, [R184+0x4000] ;  /* 0x00400000b818783b */ /* 0x000e680000004200 */
[----:B------:R3:W-:Y:S02]  /*4ef0*/  MUFU.EX2 R154, R3 ;  /* 0x00000003009a7308 */ /* 0x0007e40000000800 */
[----:B---3--:R-:W-:Y:S01]  /*4f00*/  FFMA.FTZ R3, R14, UR6, -R4 ;  /* 0x000000060e037c23 */ /* 0x008fe20008010804 */
[----:B------:R-:W-:-:S05]  /*4f10*/  F2FP.F16.F32.PACK_AB R14, R227, R222 ;  /* 0x000000dee30e723e */ /* 0x000fca00000000ff */
[----:B------:R3:W-:Y:S02]  /*4f20*/  MUFU.EX2 R171, R3 ;  /* 0x0000000300ab7308 */ /* 0x0007e40000000800 */
[----:B---3--:R-:W-:Y:S01]  /*4f30*/  FFMA.FTZ R3, R12, UR6, -R4 ;  /* 0x000000060c037c23 */ /* 0x008fe20008010804 */
[----:B------:R-:W-:-:S05]  /*4f40*/  F2FP.F16.F32.PACK_AB R12, R220, R221 ;  /* 0x000000dddc0c723e */ /* 0x000fca00000000ff */
[----:B------:R3:W-:Y:S02]  /*4f50*/  MUFU.EX2 R173, R3 ;  /* 0x0000000300ad7308 */ /* 0x0007e40000000800 */
[----:B---3--:R-:W-:-:S06]  /*4f60*/  FFMA.FTZ R3, R11, UR6, -R4 ;  /* 0x000000060b037c23 */ /* 0x008fcc0008010804 */
[----:B------:R3:W-:Y:S02]  /*4f70*/  MUFU.EX2 R174, R3 ;  /* 0x0000000300ae7308 */ /* 0x0007e40000000800 */
[----:B---3--:R-:W-:Y:S01]  /*4f80*/  FFMA.FTZ R3, R10, UR6, -R4 ;  /* 0x000000060a037c23 */ /* 0x008fe20008010804 */
[----:B--2---:R-:W-:-:S05]  /*4f90*/  F2FP.F16.F32.PACK_AB R10, R133, R132 ;  /* 0x00000084850a723e */ /* 0x004fca00000000ff */
[----:B------:R2:W-:Y:S02]  /*4fa0*/  MUFU.EX2 R176, R3 ;  /* 0x0000000300b07308 */ /* 0x0005e40000000800 */
[----:B--2---:R-:W-:-:S05]  /*4fb0*/  FMUL.FTZ R3, R20, UR6 ;  /* 0x0000000614037c20 */ /* 0x004fca0008410000 */
[----:B------:R-:W-:-:S05]  /*4fc0*/  FSEL R3, R3, RZ, P1 ;  /* 0x000000ff03037208 */ /* 0x000fca0000800000 */
[--C-:B------:R-:W-:Y:S01]  /*4fd0*/  FFMA.FTZ R6, R56, UR6, -R3.reuse ;  /* 0x0000000638067c23 */ /* 0x100fe20008010803 */
[----:B------:R-:W-:-:S03]  /*4fe0*/  FFMA.FTZ R0, R61, UR6, -R3 ;  /* 0x000000063d007c23 */ /* 0x000fc60008010803 */
[----:B------:R-:W-:Y:S08]  /*4ff0*/  MUFU.EX2 R7, R6 ;  /* 0x0000000600077308 */ /* 0x000ff00000000800 */
[----:B------:R2:W3:Y:S02]  /*5000*/  MUFU.EX2 R6, R0 ;  /* 0x0000000000067308 */ /* 0x0004e40000000800 */
[----:B--2---:R-:W-:Y:S01]  /*5010*/  FFMA.FTZ R0, R59, UR6, -R3 ;  /* 0x000000063b007c23 */ /* 0x004fe20008010803 */
[----:B---3--:R-:W-:-:S05]  /*5020*/  F2FP.F16.F32.PACK_AB R9, R6, R7 ;  /* 0x000000070609723e */ /* 0x008fca00000000ff */
[----:B------:R2:W-:Y:S02]  /*5030*/  MUFU.EX2 R116, R0 ;  /* 0x0000000000747308 */ /* 0x0005e40000000800 */
[----:B--2---:R-:W-:-:S06]  /*5040*/  FFMA.FTZ R0, R58, UR6, -R3 ;  /* 0x000000063a007c23 */ /* 0x004fcc0008010803 */
[----:B------:R2:W3:Y:S02]  /*5050*/  MUFU.EX2 R119, R0 ;  /* 0x0000000000777308 */ /* 0x0004e40000000800 */
[----:B--2---:R-:W-:Y:S01]  /*5060*/  FFMA.FTZ R0, R15, UR6, -R4 ;  /* 0x000000060f007c23 */ /* 0x004fe20008010804 */
[----:B---3--:R-:W-:Y:S02]  /*5070*/  F2FP.F16.F32.PACK_AB R11, R119, R116 ;  /* 0x00000074770b723e */ /* 0x008fe400000000ff */
[----:B------:R-:W-:-:S03]  /*5080*/  F2FP.F16.F32.PACK_AB R15, R158, R156 ;  /* 0x0000009c9e0f723e */ /* 0x000fc600000000ff */
[----:B------:R2:W-:Y:S02]  /*5090*/  MUFU.EX2 R172, R0 ;  /* 0x0000000000ac7308 */ /* 0x0005e40000000800 */
[C---:B-1----:R-:W-:Y:S06]  /*50a0*/  HMMA.16816.F32 R48, R8.reuse, R24, RZ ;  /* 0x000000180830723c */ /* 0x042fec00000018ff */
[----:B------:R-:W-:Y:S06]  /*50b0*/  HMMA.16816.F32 R56, R8, R26, RZ ;  /* 0x0000001a0838723c */ /* 0x000fec00000018ff */
[----:B------:R-:W-:Y:S01]  /*50c0*/  HMMA.16816.F32 R64, R12, R24, RZ ;  /* 0x000000180c40723c */ /* 0x000fe200000018ff */
[----:B--2---:R-:W-:-:S04]  /*50d0*/  FFMA.FTZ R0, R29, UR6, -R3 ;  /* 0x000000061d007c23 */ /* 0x004fc80008010803 */
[----:B------:R1:W-:Y:S01]  /*50e0*/  MUFU.EX2 R125, R0 ;  /* 0x00000000007d7308 */ /* 0x0003e20000000800 */
[-C--:B------:R-:W-:Y:S06]  /*50f0*/  HMMA.16816.F32 R76, R12, R16.reuse, RZ ;  /* 0x000000100c4c723c */ /* 0x080fec00000018ff */
[C---:B------:R-:W-:Y:S06]  /*5100*/  HMMA.16816.F32 R44, R8.reuse, R16, RZ ;  /* 0x00000010082c723c */ /* 0x040fec00000018ff */
[----:B------:R-:W-:Y:S01]  /*5110*/  HMMA.16816.F32 R52, R8, R18, RZ ;  /* 0x000000120834723c */ /* 0x000fe200000018ff */
[----:B-1----:R-:W-:-:S02]  /*5120*/  FFMA.FTZ R0, R30, UR6, -R3 ;  /* 0x000000061e007c23 */ /* 0x002fc40008010803 */
[----:B------:R-:W1:Y:S03]  /*5130*/  LDSM.16.MT88.4 R28, [R135+0x4400] ;  /* 0x00440000871c783b */ /* 0x000e660000004200 */
[C---:B------:R-:W-:Y:S01]  /*5140*/  HMMA.16816.F32 R72, R12.reuse, R18, RZ ;  /* 0x000000120c48723c */ /* 0x040fe200000018ff */
[----:B------:R2:W3:Y:S01]  /*5150*/  MUFU.EX2 R126, R0 ;  /* 0x00000000007e7308 */ /* 0x0004e20000000800 */
[----:B------:R-:W-:Y:S01]  /*5160*/  F2FP.F16.F32.PACK_AB R8, R152, R134 ;  /* 0x000000869808723e */ /* 0x000fe200000000ff */
[----:B------:R-:W-:Y:S01]  /*5170*/  LDSM.16.MT88.4 R16, [R184+0x4800] ;  /* 0x00480000b810783b */ /* 0x000fe20000004200 */
[----:B------:R-:W-:Y:S02]  /*5180*/  F2FP.F16.F32.PACK_AB R10, R154, R153 ;  /* 0x000000999a0a723e */ /* 0x000fe400000000ff */
[----:B------:R-:W-:Y:S01]  /*5190*/  HMMA.16816.F32 R68, R12, R26, RZ ;  /* 0x0000001a0c44723c */ /* 0x000fe200000018ff */
[----:B------:R-:W-:Y:S06]  /*51a0*/  LDSM.16.MT88.4 R24, [R135+0x4800] ;  /* 0x004800008718783b */ /* 0x000fec0000004200 */
[----:B------:R-:W-:-:S02]  /*51b0*/  F2FP.F16.F32.PACK_AB R12, R244, R245 ;  /* 0x000000f5f40c723e */ /* 0x000fc400000000ff */
[----:B------:R-:W-:Y:S02]  /*51c0*/  F2FP.F16.F32.PACK_AB R13, R199, R195 ;  /* 0x000000c3c70d723e */ /* 0x000fe400000000ff */
[----:B------:R-:W-:Y:S01]  /*51d0*/  F2FP.F16.F32.PACK_AB R14, R249, R247 ;  /* 0x000000f7f90e723e */ /* 0x000fe200000000ff */
[--C-:B--2---:R-:W-:Y:S01]  /*51e0*/  FFMA.FTZ R0, R33, UR6, -R3.reuse ;  /* 0x0000000621007c23 */ /* 0x104fe20008010803 */
[----:B---3--:R-:W-:Y:S01]  /*51f0*/  F2FP.F16.F32.PACK_AB R9, R126, R125 ;  /* 0x0000007d7e09723e */ /* 0x008fe200000000ff */
[----:B------:R-:W2:Y:S01]  /*5200*/  LDSM.16.MT88.4 R32, [R184+0x4400] ;  /* 0x00440000b820783b */ /* 0x000ea20000004200 */
[----:B------:R-:W-:Y:S01]  /*5210*/  F2FP.F16.F32.PACK_AB R15, R201, R196 ;  /* 0x000000c4c90f723e */ /* 0x000fe200000000ff */
[----:B------:R3:W-:Y:S02]  /*5220*/  MUFU.EX2 R128, R0 ;  /* 0x0000000000807308 */ /* 0x0007e40000000800 */
[----:B---3--:R-:W-:-:S04]  /*5230*/  FFMA.FTZ R0, R62, UR6, -R3 ;  /* 0x000000063e007c23 */ /* 0x008fc80008010803 */
[----:B-1----:R-:W-:Y:S02]  /*5240*/  HMMA.16816.F32 R76, R12, R28, R76 ;  /* 0x0000001c0c4c723c */ /* 0x002fe4000000184c */
[----:B------:R1:W3:Y:S02]  /*5250*/  MUFU.EX2 R129, R0 ;  /* 0x0000000000817308 */ /* 0x0002e40000000800 */
[----:B-1----:R-:W-:Y:S01]  /*5260*/  FFMA.FTZ R0, R36, UR6, -R4 ;  /* 0x0000000624007c23 */ /* 0x002fe20008010804 */
[----:B---3--:R-:W-:-:S05]  /*5270*/  F2FP.F16.F32.PACK_AB R11, R129, R128 ;  /* 0x00000080810b723e */ /* 0x008fca00000000ff */
[----:B------:R1:W-:Y:S02]  /*5280*/  MUFU.EX2 R170, R0 ;  /* 0x0000000000aa7308 */ /* 0x0003e40000000800 */
[C---:B------:R-:W-:Y:S06]  /*5290*/  HMMA.16816.F32 R136, R8.reuse, R28, R44 ;  /* 0x0000001c0888723c */ /* 0x040fec000000182c */
[-C--:B------:R-:W-:Y:S06]  /*52a0*/  HMMA.16816.F32 R44, R8, R30.reuse, R52 ;  /* 0x0000001e082c723c */ /* 0x080fec0000001834 */
[----:B------:R-:W-:Y:S01]  /*52b0*/  HMMA.16816.F32 R52, R12, R30, R72 ;  /* 0x0000001e0c34723c */ /* 0x000fe20000001848 */
[--C-:B-1----:R-:W-:Y:S01]  /*52c0*/  FFMA.FTZ R0, R37, UR6, -R4.reuse ;  /* 0x0000000625007c23 */ /* 0x102fe20008010804 */
[----:B------:R-:W-:Y:S03]  /*52d0*/  LDSM.16.MT88.4 R28, [R184+0x4c00] ;  /* 0x004c0000b81c783b */ /* 0x000fe60000004200 */
[----:B------:R1:W-:Y:S02]  /*52e0*/  MUFU.EX2 R169, R0 ;  /* 0x0000000000a97308 */ /* 0x0003e40000000800 */
[----:B-1----:R-:W-:-:S06]  /*52f0*/  FFMA.FTZ R0, R41, UR6, -R4 ;  /* 0x0000000629007c23 */ /* 0x002fcc0008010804 */
[----:B------:R1:W-:Y:S02]  /*5300*/  MUFU.EX2 R168, R0 ;  /* 0x0000000000a87308 */ /* 0x0003e40000000800 */
[----:B-1----:R-:W-:Y:S02]  /*5310*/  FFMA.FTZ R0, R63, UR6, -R3 ;  /* 0x000000063f007c23 */ /* 0x002fe40008010803 */
[C---:B--2---:R-:W-:Y:S04]  /*5320*/  HMMA.16816.F32 R60, R8.reuse, R32, R48 ;  /* 0x00000020083c723c */ /* 0x044fe80000001830 */
[----:B------:R1:W-:Y:S02]  /*5330*/  MUFU.EX2 R120, R0 ;  /* 0x0000000000787308 */ /* 0x0003e40000000800 */
[-C--:B------:R-:W-:Y:S06]  /*5340*/  HMMA.16816.F32 R48, R8, R34.reuse, R56 ;  /* 0x000000220830723c */ /* 0x080fec0000001838 */
[----:B------:R-:W-:Y:S01]  /*5350*/  HMMA.16816.F32 R56, R12, R34, R68 ;  /* 0x000000220c38723c */ /* 0x000fe20000001844 */
[----:B------:R-:W-:-:S02]  /*5360*/  F2FP.F16.F32.PACK_AB R8, R173, R171 ;  /* 0x000000abad08723e */ /* 0x000fc400000000ff */
[----:B------:R-:W-:Y:S01]  /*5370*/  F2FP.F16.F32.PACK_AB R10, R176, R174 ;  /* 0x000000aeb00a723e */ /* 0x000fe200000000ff */
[----:B-1----:R-:W-:-:S04]  /*5380*/  FFMA.FTZ R0, R80, UR6, -R3 ;  /* 0x0000000650007c23 */ /* 0x002fc80008010803 */
[----:B------:R1:W2:Y:S02]  /*5390*/  MUFU.EX2 R121, R0 ;  /* 0x0000000000797308 */ /* 0x0002a40000000800 */
[----:B-1----:R-:W-:Y:S01]  /*53a0*/  FFMA.FTZ R0, R82, UR6, -R3 ;  /* 0x0000000652007c23 */ /* 0x002fe20008010803 */
[----:B--2---:R-:W-:Y:S01]  /*53b0*/  F2FP.F16.F32.PACK_AB R9, R121, R120 ;  /* 0x000000787909723e */ /* 0x004fe200000000ff */
[----:B------:R-:W-:Y:S01]  /*53c0*/  HMMA.16816.F32 R80, R12, R32, R64 ;  /* 0x000000200c50723c */ /* 0x000fe20000001840 */
[----:B------:R-:W1:Y:S03]  /*53d0*/  LDSM.16.MT88.4 R32, [R135+0x4c00] ;  /* 0x004c00008720783b */ /* 0x000e660000004200 */
[----:B------:R2:W-:Y:S03]  /*53e0*/  MUFU.EX2 R115, R0 ;  /* 0x0000000000737308 */ /* 0x0005e60000000800 */
[----:B------:R-:W-:-:S02]  /*53f0*/  F2FP.F16.F32.PACK_AB R12, R252, R251 ;  /* 0x000000fbfc0c723e */ /* 0x000fc400000000ff */
[----:B------:R-:W-:Y:S02]  /*5400*/  F2FP.F16.F32.PACK_AB R13, R208, R204 ;  /* 0x000000ccd00d723e */ /* 0x000fe400000000ff */
[----:B------:R-:W-:Y:S02]  /*5410*/  F2FP.F16.F32.PACK_AB R14, R248, R250 ;  /* 0x000000faf80e723e */ /* 0x000fe400000000ff */
[----:B------:R-:W-:Y:S01]  /*5420*/  F2FP.F16.F32.PACK_AB R15, R206, R207 ;  /* 0x000000cfce0f723e */ /* 0x000fe200000000ff */
[----:B--2---:R-:W-:-:S06]  /*5430*/  FFMA.FTZ R0, R92, UR6, -R3 ;  /* 0x000000065c007c23 */ /* 0x004fcc0008010803 */
[----:B------:R-:W-:Y:S01]  /*5440*/  HMMA.16816.F32 R72, R12, R24, R76 ;  /* 0x000000180c48723c */ /* 0x000fe2000000184c */
[----:B------:R2:W3:Y:S02]  /*5450*/  MUFU.EX2 R117, R0 ;  /* 0x0000000000757308 */ /* 0x0004e40000000800 */
[----:B--2---:R-:W-:Y:S01]  /*5460*/  FFMA.FTZ R0, R42, UR6, -R4 ;  /* 0x000000062a007c23 */ /* 0x004fe20008010804 */
[----:B---3--:R-:W-:-:S05]  /*5470*/  F2FP.F16.F32.PACK_AB R11, R117, R115 ;  /* 0x00000073750b723e */ /* 0x008fca00000000ff */
[----:B------:R2:W-:Y:S02]  /*5480*/  MUFU.EX2 R127, R0 ;  /* 0x00000000007f7308 */ /* 0x0005e40000000800 */
[----:B------:R-:W-:Y:S06]  /*5490*/  HMMA.16816.F32 R64, R8, R18, R48 ;  /* 0x000000120840723c */ /* 0x000fec0000001830 */
[-C--:B------:R-:W-:Y:S06]  /*54a0*/  HMMA.16816.F32 R48, R12, R16.reuse, R80 ;  /* 0x000000100c30723c */ /* 0x080fec0000001850 */
[----:B------:R-:W-:Y:S01]  /*54b0*/  HMMA.16816.F32 R68, R8, R16, R60 ;  /* 0x000000100844723c */ /* 0x000fe2000000183c */
[----:B--2---:R-:W-:-:S04]  /*54c0*/  FFMA.FTZ R0, R90, UR6, -R4 ;  /* 0x000000065a007c23 */ /* 0x004fc80008010804 */
[----:B------:R2:W-:Y:S01]  /*54d0*/  MUFU.EX2 R123, R0 ;  /* 0x00000000007b7308 */ /* 0x0005e20000000800 */
[C---:B------:R-:W-:Y:S06]  /*54e0*/  HMMA.16816.F32 R136, R8.reuse, R24, R136 ;  /* 0x000000180888723c */ /* 0x040fec0000001888 */
[-C--:B------:R-:W-:Y:S06]  /*54f0*/  HMMA.16816.F32 R148, R8, R26.reuse, R44 ;  /* 0x0000001a0894723c */ /* 0x080fec000000182c */
[----:B------:R-:W-:Y:S01]  /*5500*/  HMMA.16816.F32 R60, R12, R26, R52 ;  /* 0x0000001a0c3c723c */ /* 0x000fe20000001834 */
[----:B------:R-:W3:Y:S01]  /*5510*/  LDSM.16.MT88.4 R24, [R135+0x5000] ;  /* 0x005000008718783b */ /* 0x000ee20000004200 */
[----:B------:R-:W-:Y:S01]  /*5520*/  F2FP.F16.F32.PACK_AB R8, R177, R175 ;  /* 0x000000afb108723e */ /* 0x000fe200000000ff */
[----:B--2---:R-:W-:Y:S01]  /*5530*/  FFMA.FTZ R0, R91, UR6, -R4 ;  /* 0x000000065b007c23 */ /* 0x004fe20008010804 */
[----:B------:R-:W-:-:S02]  /*5540*/  F2FP.F16.F32.PACK_AB R10, R170, R172 ;  /* 0x000000acaa0a723e */ /* 0x000fc400000000ff */
[----:B------:R-:W-:Y:S01]  /*5550*/  HMMA.16816.F32 R44, R12, R18, R56 ;  /* 0x000000120c2c723c */ /* 0x000fe20000001838 */
[----:B------:R-:W2:Y:S01]  /*5560*/  LDSM.16.MT88.4 R16, [R184+0x5000] ;  /* 0x00500000b810783b */ /* 0x000ea20000004200 */
[----:B------:R4:W-:Y:S05]  /*5570*/  MUFU.EX2 R118, R0 ;  /* 0x0000000000767308 */ /* 0x0009ea0000000800 */
[----:B------:R-:W-:Y:S02]  /*5580*/  F2FP.F16.F32.PACK_AB R12, R243, R246 ;  /* 0x000000f6f30c723e */ /* 0x000fe400000000ff */
[----:B------:R-:W-:Y:S02]  /*5590*/  F2FP.F16.F32.PACK_AB R13, R203, R205 ;  /* 0x000000cdcb0d723e */ /* 0x000fe400000000ff */
[----:B------:R-:W-:-:S02]  /*55a0*/  F2FP.F16.F32.PACK_AB R14, R237, R242 ;  /* 0x000000f2ed0e723e */ /* 0x000fc400000000ff */
[----:B------:R-:W-:Y:S01]  /*55b0*/  F2FP.F16.F32.PACK_AB R15, R200, R202 ;  /* 0x000000cac80f723e */ /* 0x000fe200000000ff */
[----:B----4-:R-:W-:-:S06]  /*55c0*/  FFMA.FTZ R0, R96, UR6, -R3 ;  /* 0x0000000660007c23 */ /* 0x010fcc0008010803 */
[C---:B-1----:R-:W-:Y:S01]  /*55d0*/  HMMA.16816.F32 R72, R12.reuse, R32, R72 ;  /* 0x000000200c48723c */ /* 0x042fe20000001848 */
[----:B------:R1:W-:Y:S05]  /*55e0*/  MUFU.EX2 R96, R0 ;  /* 0x0000000000607308 */ /* 0x0003ea0000000800 */
[C---:B------:R-:W-:Y:S06]  /*55f0*/  HMMA.16816.F32 R60, R12.reuse, R34, R60 ;  /* 0x000000220c3c723c */ /* 0x040fec000000183c */
[C---:B------:R-:W-:Y:S06]  /*5600*/  HMMA.16816.F32 R56, R12.reuse, R28, R48 ;  /* 0x0000001c0c38723c */ /* 0x040fec0000001830 */
[----:B------:R-:W-:Y:S01]  /*5610*/  HMMA.16816.F32 R44, R12, R30, R44 ;  /* 0x0000001e0c2c723c */ /* 0x000fe2000000182c */
[----:B-1----:R-:W-:-:S04]  /*5620*/  FFMA.FTZ R0, R95, UR6, -R3 ;  /* 0x000000065f007c23 */ /* 0x002fc80008010803 */
[----:B------:R1:W4:Y:S02]  /*5630*/  MUFU.EX2 R95, R0 ;  /* 0x00000000005f7308 */ /* 0x0003240000000800 */
[----:B------:R-:W-:Y:S02]  /*5640*/  F2FP.F16.F32.PACK_AB R12, R232, R235 ;  /* 0x000000ebe80c723e */ /* 0x000fe400000000ff */
[----:B------:R-:W-:Y:S02]  /*5650*/  F2FP.F16.F32.PACK_AB R13, R194, R198 ;  /* 0x000000c6c20d723e */ /* 0x000fe400000000ff */
[----:B------:R-:W-:Y:S02]  /*5660*/  F2FP.F16.F32.PACK_AB R14, R225, R230 ;  /* 0x000000e6e10e723e */ /* 0x000fe400000000ff */
[----:B------:R-:W-:-:S07]  /*5670*/  F2FP.F16.F32.PACK_AB R15, R192, R193 ;  /* 0x000000c1c00f723e */ /* 0x000fce00000000ff */
[----:B---3--:R-:W-:Y:S01]  /*5680*/  HMMA.16816.F32 R140, R12, R24, R72 ;  /* 0x000000180c8c723c */ /* 0x008fe20000001848 */
[----:B-1----:R-:W-:Y:S01]  /*5690*/  FFMA.FTZ R0, R21, UR6, -R3 ;  /* 0x0000000615007c23 */ /* 0x002fe20008010803 */
[----:B----4-:R-:W-:-:S04]  /*56a0*/  F2FP.F16.F32.PACK_AB R9, R95, R96 ;  /* 0x000000605f09723e */ /* 0x010fc800000000ff */
[----:B--2---:R-:W-:Y:S01]  /*56b0*/  HMMA.16816.F32 R44, R12, R18, R44 ;  /* 0x000000120c2c723c */ /* 0x004fe2000000182c */
[----:B------:R1:W-:Y:S02]  /*56c0*/  MUFU.EX2 R90, R0 ;  /* 0x00000000005a7308 */ /* 0x0003e40000000800 */
[----:B-1----:R-:W-:-:S06]  /*56d0*/  FFMA.FTZ R0, R22, UR6, -R3 ;  /* 0x0000000616007c23 */ /* 0x002fcc0008010803 */
[----:B------:R1:W2:Y:S02]  /*56e0*/  MUFU.EX2 R91, R0 ;  /* 0x00000000005b7308 */ /* 0x0002a40000000800 */
[----:B-1----:R-:W-:Y:S01]  /*56f0*/  FFMA.FTZ R0, R97, UR6, -R4 ;  /* 0x0000000661007c23 */ /* 0x002fe20008010804 */
[----:B--2---:R-:W-:-:S05]  /*5700*/  F2FP.F16.F32.PACK_AB R11, R91, R90 ;  /* 0x0000005a5b0b723e */ /* 0x004fca00000000ff */
[----:B------:R1:W-:Y:S02]  /*5710*/  MUFU.EX2 R97, R0 ;  /* 0x0000000000617308 */ /* 0x0003e40000000800 */
[C---:B------:R-:W-:Y:S06]  /*5720*/  HMMA.16816.F32 R52, R8.reuse, R28, R68 ;  /* 0x0000001c0834723c */ /* 0x040fec0000001844 */
[C---:B------:R-:W-:Y:S06]  /*5730*/  HMMA.16816.F32 R136, R8.reuse, R32, R136 ;  /* 0x000000200888723c */ /* 0x040fec0000001888 */
[C---:B------:R-:W-:Y:S01]  /*5740*/  HMMA.16816.F32 R148, R8.reuse, R34, R148 ;  /* 0x000000220894723c */ /* 0x040fe20000001894 */
[----:B-1----:R-:W-:Y:S01]  /*5750*/  FFMA.FTZ R0, R98, UR6, -R4 ;  /* 0x0000000662007c23 */ /* 0x002fe20008010804 */
[----:B------:R-:W1:Y:S03]  /*5760*/  LDSM.16.MT88.4 R32, [R135+0x5400] ;  /* 0x005400008720783b */ /* 0x000e660000004200 */
[----:B------:R2:W-:Y:S01]  /*5770*/  MUFU.EX2 R92, R0 ;  /* 0x00000000005c7308 */ /* 0x0005e20000000800 */
[----:B------:R-:W-:Y:S01]  /*5780*/  HMMA.16816.F32 R64, R8, R30, R64 ;  /* 0x0000001e0840723c */ /* 0x000fe20000001840 */
[----:B------:R-:W3:Y:S06]  /*5790*/  LDSM.16.MT88.4 R28, [R184+0x5400] ;  /* 0x00540000b81c783b */ /* 0x000eec0000004200 */
[----:B------:R-:W-:-:S02]  /*57a0*/  F2FP.F16.F32.PACK_AB R8, R168, R169 ;  /* 0x000000a9a808723e */ /* 0x000fc400000000ff */
[----:B------:R-:W-:Y:S01]  /*57b0*/  F2FP.F16.F32.PACK_AB R10, R123, R127 ;  /* 0x0000007f7b0a723e */ /* 0x000fe200000000ff */
[----:B--2---:R-:W-:-:S04]  /*57c0*/  FFMA.FTZ R0, R101, UR6, -R4 ;  /* 0x0000000665007c23 */ /* 0x004fc80008010804 */
        /* <DEDUP_REMOVED lines=14> */
[C---:B------:R-:W-:Y:S06]  /*58b0*/  HMMA.16816.F32 R136, R8.reuse, R24, R136 ;  /* 0x000000180888723c */ /* 0x040fec0000001888 */
[----:B------:R-:W-:Y:S01]  /*58c0*/  HMMA.16816.F32 R148, R8, R26, R148 ;  /* 0x0000001a0894723c */ /* 0x000fe20000001894 */
[----:B--2---:R-:W-:-:S04]  /*58d0*/  FFMA.FTZ R0, R103, UR6, -R4 ;  /* 0x0000000667007c23 */ /* 0x004fc80008010804 */
[----:B------:R2:W-:Y:S01]  /*58e0*/  MUFU.EX2 R82, R0 ;  /* 0x0000000000527308 */ /* 0x0005e20000000800 */
[----:B------:R-:W-:Y:S06]  /*58f0*/  HMMA.16816.F32 R52, R8, R18, R64 ;  /* 0x000000120834723c */ /* 0x000fec0000001840 */
[----:B------:R-:W-:Y:S01]  /*5900*/  HMMA.16816.F32 R64, R12, R26, R60 ;  /* 0x0000001a0c40723c */ /* 0x000fe2000000183c */
[----:B------:R-:W-:Y:S01]  /*5910*/  LDSM.16.MT88.4 R24, [R184+0x5800] ;  /* 0x00580000b818783b */ /* 0x000fe20000004200 */
[----:B------:R-:W-:Y:S02]  /*5920*/  F2FP.F16.F32.PACK_AB R8, R97, R118 ;  /* 0x000000766108723e */ /* 0x000fe400000000ff */
[----:B------:R-:W-:-:S02]  /*5930*/  F2FP.F16.F32.PACK_AB R10, R89, R92 ;  /* 0x0000005c590a723e */ /* 0x000fc400000000ff */
[----:B------:R-:W-:Y:S01]  /*5940*/  HMMA.16816.F32 R60, R12, R16, R56 ;  /* 0x000000100c3c723c */ /* 0x000fe20000001838 */
[----:B------:R-:W4:Y:S01]  /*5950*/  LDSM.16.MT88.4 R16, [R135+0x5800] ;  /* 0x005800008710783b */ /* 0x000f220000004200 */
[----:B--2---:R-:W-:-:S05]  /*5960*/  FFMA.FTZ R0, R105, UR6, -R4 ;  /* 0x0000000669007c23 */ /* 0x004fca0008010804 */
[----:B------:R-:W-:Y:S01]  /*5970*/  F2FP.F16.F32.PACK_AB R12, R229, R224 ;  /* 0x000000e0e50c723e */ /* 0x000fe200000000ff */
[----:B------:R2:W-:Y:S01]  /*5980*/  MUFU.EX2 R79, R0 ;  /* 0x00000000004f7308 */ /* 0x0005e20000000800 */
[----:B------:R-:W-:Y:S02]  /*5990*/  F2FP.F16.F32.PACK_AB R13, R190, R191 ;  /* 0x000000bfbe0d723e */ /* 0x000fe400000000ff */
[----:B------:R-:W-:Y:S02]  /*59a0*/  F2FP.F16.F32.PACK_AB R14, R233, R231 ;  /* 0x000000e7e90e723e */ /* 0x000fe400000000ff */
[----:B------:R-:W-:-:S07]  /*59b0*/  F2FP.F16.F32.PACK_AB R15, R183, R189 ;  /* 0x000000bdb70f723e */ /* 0x000fce00000000ff */
[----:B-1----:R-:W-:Y:S01]  /*59c0*/  HMMA.16816.F32 R140, R12, R32, R140 ;  /* 0x000000200c8c723c */ /* 0x002fe2000000188c */
[----:B--2---:R-:W-:-:S05]  /*59d0*/  FFMA.FTZ R0, R99, UR6, -R3 ;  /* 0x0000000663007c23 */ /* 0x004fca0008010803 */
        /* <DEDUP_REMOVED lines=12> */
[C---:B---3--:R-:W-:Y:S06]  /*5aa0*/  HMMA.16816.F32 R56, R8.reuse, R28, R48 ;  /* 0x0000001c0838723c */ /* 0x048fec0000001830 */
        /* <DEDUP_REMOVED lines=24> */
[C---:B----4-:R-:W-:Y:S06]  /*5c30*/  HMMA.16816.F32 R136, R8.reuse, R16, R136 ;  /* 0x000000100888723c */ /* 0x050fec0000001888 */
        /* <DEDUP_REMOVED lines=24> */
[----:B-1----:R-:W-:-:S07]  /*5dc0*/  FFMA.FTZ R0, R159, UR6, -R5 ;  /* 0x000000069f007c23 */ /* 0x002fce0008010805 */
[----:B------:R1:W5:Y:S01]  /*5dd0*/  MUFU.EX2 R17, R0 ;  /* 0x0000000000117308 */ /* 0x0003620000000800 */
[----:B---3--:R-:W-:Y:S01]  /*5de0*/  FADD.FTZ R3, R221, R220 ;  /* 0x000000dcdd037221 */ /* 0x008fe20000010000 */
[----:B----4-:R-:W-:Y:S01]  /*5df0*/  F2FP.F16.F32.PACK_AB R167, R22, R21 ;  /* 0x0000001516a7723e */ /* 0x010fe200000000ff */
[--C-:B-1----:R-:W-:Y:S01]  /*5e00*/  FFMA.FTZ R0, R164, UR6, -R5.reuse ;  /* 0x00000006a4007c23 */ /* 0x102fe20008010805 */
[----:B------:R-:W-:Y:S02]  /*5e10*/  F2FP.F16.F32.PACK_AB R164, R70, R72 ;  /* 0x0000004846a4723e */ /* 0x000fe400000000ff */
[----:B-----5:R-:W-:Y:S02]  /*5e20*/  F2FP.F16.F32.PACK_AB R161, R17, R178 ;  /* 0x000000b211a1723e */ /* 0x020fe400000000ff */
[----:B------:R1:W-:Y:S03]  /*5e30*/  MUFU.EX2 R16, R0 ;  /* 0x0000000000107308 */ /* 0x0003e60000000800 */
[C---:B------:R-:W-:Y:S06]  /*5e40*/  HMMA.16816.F32 R136, R164.reuse, R144, R136 ;  /* 0x00000090a488723c */ /* 0x040fec0000001888 */
[----:B------:R-:W-:Y:S01]  /*5e50*/  HMMA.16816.F32 R148, R164, R146, R148 ;  /* 0x00000092a494723c */ /* 0x000fe20000001894 */
[----:B-1----:R-:W-:Y:S01]  /*5e60*/  FFMA.FTZ R0, R219, UR6, -R5 ;  /* 0x00000006db007c23 */ /* 0x002fe20008010805 */
[----:B------:R-:W-:-:S03]  /*5e70*/  FADD.FTZ R5, R222, R3 ;  /* 0x00000003de057221 */ /* 0x000fc60000010000 */
        /* <DEDUP_REMOVED lines=123> */
[----:B------:R1:W-:Y:S01]  /*6630*/  STL [R1], R4 ;  /* 0x0000000401007387 */ /* 0x0003e20000100800 */
[----:B------:R-:W-:-:S02]  /*6640*/  VIADD R195, R188, 0x400 ;  /* 0x00000400bcc37836 */ /* 0x000fc40000000000 */
[C---:B------:R-:W-:Y:S01]  /*6650*/  VIADD R194, R188.reuse, 0x800 ;  /* 0x00000800bcc27836 */ /* 0x040fe20000000000 */
[----:B------:R1:W-:Y:S01]  /*6660*/  STL [R1+0x8], R3 ;  /* 0x0000080301007387 */ /* 0x0003e20000100800 */
[----:B--2---:R-:W-:Y:S01]  /*6670*/  HMMA.16816.F32 R156, R164, R28, R56 ;  /* 0x0000001ca49c723c */ /* 0x004fe20000001838 */
[C---:B------:R-:W-:Y:S02]  /*6680*/  VIADD R193, R188.reuse, 0xc00 ;  /* 0x00000c00bcc17836 */ /* 0x040fe40000000000 */
[----:B------:R1:W-:Y:S01]  /*6690*/  STL [R1+0x4], R2 ;  /* 0x0000040201007387 */ /* 0x0003e20000100800 */
[C---:B------:R-:W-:Y:S02]  /*66a0*/  VIADD R192, R188.reuse, 0x1000 ;  /* 0x00001000bcc07836 */ /* 0x040fe40000000000 */
[----:B------:R-:W-:Y:S01]  /*66b0*/  HMMA.16816.F32 R144, R160, R146, R64 ;  /* 0x00000092a090723c */ /* 0x000fe20000001840 */
[----:B------:R1:W-:Y:S01]  /*66c0*/  STL [R1+0xc], R0 ;  /* 0x00000c0001007387 */ /* 0x0003e20000100800 */
[----:B------:R-:W-:-:S02]  /*66d0*/  VIADD R191, R188, 0x1400 ;  /* 0x00001400bcbf7836 */ /* 0x000fc40000000000 */
[C---:B------:R-:W-:Y:S02]  /*66e0*/  VIADD R190, R188.reuse, 0x1800 ;  /* 0x00001800bcbe7836 */ /* 0x040fe40000000000 */
[----:B------:R-:W-:Y:S01]  /*66f0*/  HMMA.16816.F32 R152, R160, R28, R32 ;  /* 0x0000001ca098723c */ /* 0x000fe20000001820 */
[----:B------:R-:W-:-:S05]  /*6700*/  VIADD R189, R188, 0x1c00 ;  /* 0x00001c00bcbd7836 */ /* 0x000fca0000000000 */
[-C--:B------:R-:W-:Y:S06]  /*6710*/  HMMA.16816.F32 R164, R164, R30.reuse, R48 ;  /* 0x0000001ea4a4723c */ /* 0x080fec0000001830 */
[----:B------:R-:W-:Y:S01]  /*6720*/  HMMA.16816.F32 R160, R160, R30, R12 ;  /* 0x0000001ea0a0723c */ /* 0x000fe2000000180c */
[----:B------:R-:W-:-:S08]  /*6730*/  NOP ;  /* 0x0000000000007918 */ /* 0x000fd00000000000 */
[----:B------:R-:W-:-:S15]  /*6740*/  @!P0 BRA `(.L_x_269) ;  /* 0x0000004800208947 */ /* 0x000fde0003800000 */
[----:B------:R-:W-:Y:S01]  /*6750*/  IADD3 R196, R209, -0x2, RZ ;  /* 0xfffffffed1c47810 */ /* 0x000fe20007ffe0ff */
[----:B-1----:R-:W-:Y:S01]  /*6760*/  IMAD.MOV.U32 R3, RZ, RZ, R40 ;  /* 0x000000ffff037224 */ /* 0x002fe200078e0028 */
[----:B------:R-:W-:Y:S01]  /*6770*/  MOV R132, R39 ;  /* 0x0000002700847202 */ /* 0x000fe20000000f00 */
[----:B------:R-:W-:Y:S01]  /*6780*/  IMAD.MOV.U32 R133, RZ, RZ, R38 ;  /* 0x000000ffff857224 */ /* 0x000fe200078e0026 */
[----:B------:R-:W-:Y:S01]  /*6790*/  MOV R134, R20 ;  /* 0x0000001400867202 */ /* 0x000fe20000000f00 */
[----:B------:R-:W-:Y:S01]  /*67a0*/  ULDC UR5, c[0x0][0x39c] ;  /* 0x0000e70000057ab9 */ /* 0x000fe20000000800 */
[----:B------:R-:W-:Y:S01]  /*67b0*/  ULDC UR4, c[0x0][0x2ec] ;  /* 0x0000bb0000047ab9 */ /* 0x000fe20000000800 */
[----:B------:R-:W-:Y:S01]  /*67c0*/  ULDC.64 UR10, c[0x0][0x220] ;  /* 0x00008800000a7ab9 */ /* 0x000fe20000000a00 */
[----:B------:R-:W-:Y:S01]  /*67d0*/  ULDC.64 UR12, c[0x0][0x250] ;  /* 0x00009400000c7ab9 */ /* 0x000fe20000000a00 */
[----:B------:R-:W-:Y:S01]  /*67e0*/  ULDC.64 UR6, c[0x0][0x218] ;  /* 0x0000860000067ab9 */ /* 0x000fe20000000a00 */
[----:B------:R-:W-:Y:S01]  /*67f0*/  ULDC.64 UR8, c[0x0][0x248] ;  /* 0x0000920000087ab9 */ /* 0x000fe20000000a00 */
[----:B------:R-:W-:Y:S05]  /*6800*/  BRA `(.L_x_270) ;  /* 0x00000000006c7947 */ /* 0x000fea0003800000 */
.L_x_272:
[----:B------:R-:W2:Y:S01]  /*6810*/  LDL.64 R216, [R1+0x28] ;  /* 0x0000280001d87983 */ /* 0x000ea20000100a00 */
[----:B------:R-:W-:Y:S03]  /*6820*/  VIADD R0, R196, 0xffffffff ;  /* 0xffffffffc4007836 */ /* 0x000fe60000000000 */
[----:B------:R-:W4:Y:S01]  /*6830*/  LDL.64 R214, [R1+0x18] ;  /* 0x0000180001d67983 */ /* 0x000f220000100a00 */
[----:B------:R-:W-:Y:S01]  /*6840*/  IMAD.WIDE.U32 R4, R0, UR8, RZ ;  /* 0x0000000800047c25 */ /* 0x000fe2000f8e00ff */
[----:B------:R-:W-:Y:S05]  /*6850*/  SHF.R.S32.HI R2, RZ, 0x1f, R0 ;  /* 0x0000001fff027819 */ /* 0x000fea0000011400 */
[----:B------:R-:W-:Y:S04]  /*6860*/  IMAD R2, R2, UR8, RZ ;  /* 0x0000000802027c24 */ /* 0x000fe8000f8e02ff */
[----:B------:R-:W-:Y:S04]  /*6870*/  IMAD R2, R0, UR9, R2 ;  /* 0x0000000900027c24 */ /* 0x000fe8000f8e0202 */
[----:B------:R-:W-:Y:S01]  /*6880*/  IMAD.IADD R2, R5, 0x1, R2 ;  /* 0x0000000105027824 */ /* 0x000fe200078e0202 */
[----:B--2---:R-:W-:Y:S04]  /*6890*/  LEA R0, P1, R4, R216, 0x7 ;  /* 0x000000d804007211 */ /* 0x004fe800078238ff */
[----:B------:R-:W-:Y:S02]  /*68a0*/  LEA R8, P2, R0, UR6, 0x1 ;  /* 0x0000000600087c11 */ /* 0x000fe4000f8408ff */
[----:B----4-:R-:W-:Y:S02]  /*68b0*/  LEA.HI.X R2, R4, R215, R2, 0x7, P1 ;  /* 0x000000d704027211 */ /* 0x010fe400008f3c02 */
        /* <DEDUP_REMOVED lines=16> */
.L_x_270:
[----:B--2---:R-:W2:Y:S01]  /*69c0*/  LDL.64 R10, [R1+0x20] ;  /* 0x00002000010a7983 */ /* 0x004ea20000100a00 */
[----:B------:R-:W-:Y:S04]  /*69d0*/  DEPBAR.LE SB0, 0x0 ;  /* 0x000080000000791a */ /* 0x000fe80000000000 */
[----:B------:R-:W-:Y:S01]  /*69e0*/  IMAD.WIDE.U32 R4, R196, UR12, RZ ;  /* 0x0000000cc4047c25 */ /* 0x000fe2000f8e00ff */
[----:B------:R-:W3:Y:S02]  /*69f0*/  LDL R6, [R1+0x10] ;  /* 0x0000100001067983 */ /* 0x000ee40000100800 */
[----:B------:R-:W-:Y:S01]  /*6a00*/  SHF.R.S32.HI R0, RZ, 0x1f, R196 ;  /* 0x0000001fff007819 */ /* 0x000fe200000114c4 */
[----:B------:R-:W-:Y:S04]  /*6a10*/  BAR.SYNC.DEFER_BLOCKING 0x0 ;  /* 0x0000000000007b1d */ /* 0x000fe80000010000 */
[----:B------:R-:W-:Y:S04]  /*6a20*/  IMAD R0, R0, UR12, RZ ;  /* 0x0000000c00007c24 */ /* 0x000fe8000f8e02ff */
[----:B------:R-:W-:Y:S05]  /*6a30*/  IMAD R2, R196, UR13, R0 ;  /* 0x0000000dc4027c24 */ /* 0x000fea000f8e0200 */
[----:B------:R-:W-:Y:S02]  /*6a40*/  IADD3 R2, R5, R2, RZ ;  /* 0x0000000205027210 */ /* 0x000fe40007ffe0ff */
        /* <DEDUP_REMOVED lines=19> */
[----:B------:R-:W0:Y:S08]  /*6b80*/  LDGDEPBAR ;  /* 0x00000000000079af */ /* 0x000e300000000000 */
[----:B------:R-:W1:Y:S08]  /*6b90*/  LDSM.16.M88.4 R16, [R185] ;  /* 0x00000000b910783b */ /* 0x000e700000000200 */
[----:B------:R-:W2:Y:S08]  /*6ba0*/  LDSM.16.M88.4 R124, [R186+0x1000] ;  /* 0x00100000ba7c783b */ /* 0x000eb00000000200 */
[----:B------:R-:W3:Y:S08]  /*6bb0*/  LDSM.16.M88.4 R32, [R185+0x400] ;  /* 0x00040000b920783b */ /* 0x000ef00000000200 */
[----:B------:R-:W4:Y:S08]  /*6bc0*/  LDSM.16.M88.4 R48, [R185+0x800] ;  /* 0x00080000b930783b */ /* 0x000f300000000200 */
[----:B------:R-:W5:Y:S08]  /*6bd0*/  LDSM.16.M88.4 R64, [R185+0xc00] ;  /* 0x000c0000b940783b */ /* 0x000f700000000200 */
[----:B------:R-:W5:Y:S01]  /*6be0*/  LDSM.16.M88.4 R80, [R185+0x1000] ;  /* 0x00100000b950783b */ /* 0x000f620000000200 */
[-C--:B-1----:R-:W-:Y:S07]  /*6bf0*/  HMMA.16816.F32 R4, R128, R16.reuse, RZ ;  /* 0x000000108004723c */ /* 0x082fee00000018ff */
[----:B------:R-:W1:Y:S01]  /*6c00*/  LDSM.16.M88.4 R96, [R185+0x1400] ;  /* 0x00140000b960783b */ /* 0x000e620000000200 */
[C---:B--2---:R-:W-:Y:S06]  /*6c10*/  HMMA.16816.F32 R8, R124.reuse, R16, RZ ;  /* 0x000000107c08723c */ /* 0x044fec00000018ff */
[-C--:B------:R-:W-:Y:S01]  /*6c20*/  HMMA.16816.F32 R12, R124, R18.reuse, RZ ;  /* 0x000000127c0c723c */ /* 0x080fe200000018ff */
[----:B------:R-:W2:Y:S05]  /*6c30*/  LDSM.16.M88.4 R112, [R185+0x1800] ;  /* 0x00180000b970783b */ /* 0x000eaa0000000200 */
[C---:B------:R-:W-:Y:S03]  /*6c40*/  HMMA.16816.F32 R16, R128.reuse, R18, RZ ;  /* 0x000000128010723c */ /* 0x040fe600000018ff */
[----:B------:R-:W2:Y:S03]  /*6c50*/  LDSM.16.M88.4 R168, [R185+0x1c00] ;  /* 0x001c0000b9a8783b */ /* 0x000ea60000000200 */
[-C--:B---3--:R-:W-:Y:S05]  /*6c60*/  HMMA.16816.F32 R20, R128, R32.reuse, RZ ;  /* 0x000000208014723c */ /* 0x088fea00000018ff */
[----:B------:R-:W-:Y:S01]  /*6c70*/  LDSM.16.M88.4 R172, [R187] ;  /* 0x00000000bbac783b */ /* 0x000fe20000000200 */
[C---:B------:R-:W-:Y:S06]  /*6c80*/  HMMA.16816.F32 R24, R124.reuse, R32, RZ ;  /* 0x000000207c18723c */ /* 0x040fec00000018ff */
[-C--:B------:R-:W-:Y:S01]  /*6c90*/  HMMA.16816.F32 R28, R124, R34.reuse, RZ ;  /* 0x000000227c1c723c */ /* 0x080fe200000018ff */
[----:B------:R-:W3:Y:S05]  /*6ca0*/  LDSM.16.M88.4 R176, [R188] ;  /* 0x00000000bcb0783b */ /* 0x000eea0000000200 */
[C---:B------:R-:W-:Y:S03]  /*6cb0*/  HMMA.16816.F32 R32, R128.reuse, R34, RZ ;  /* 0x000000228020723c */ /* 0x040fe600000018ff */
[----:B------:R-:W3:Y:S03]  /*6cc0*/  LDSM.16.M88.4 R180, [R187+0x1000] ;  /* 0x00100000bbb4783b */ /* 0x000ee60000000200 */
[-C--:B----4-:R-:W-:Y:S06]  /*6cd0*/  HMMA.16816.F32 R36, R128, R48.reuse, RZ ;  /* 0x000000308024723c */ /* 0x090fec00000018ff */
        /* <DEDUP_REMOVED lines=22> */
[----:B------:R-:W-:Y:S06]  /*6e40*/  HMMA.16816.F32 R128, R128, R170, RZ ;  /* 0x000000aa8080723c */ /* 0x000fec00000018ff */
[-C--:B---3--:R-:W-:Y:S06]  /*6e50*/  HMMA.16816.F32 R4, R172, R176.reuse, R4 ;  /* 0x000000b0ac04723c */ /* 0x088fec0000001804 */
[C---:B------:R-:W-:Y:S06]  /*6e60*/  HMMA.16816.F32 R8, R180.reuse, R176, R8 ;  /* 0x000000b0b408723c */ /* 0x040fec0000001808 */
[-C--:B------:R-:W-:Y:S06]  /*6e70*/  HMMA.16816.F32 R12, R180, R178.reuse, R12 ;  /* 0x000000b2b40c723c */ /* 0x080fec000000180c */
[C---:B------:R-:W-:Y:S06]  /*6e80*/  HMMA.16816.F32 R16, R172.reuse, R178, R16 ;  /* 0x000000b2ac10723c */ /* 0x040fec0000001810 */
[----:B------:R-:W-:Y:S01]  /*6e90*/  FMUL.FTZ R4, R4, UR5 ;  /* 0x0000000504047c20 */ /* 0x000fe20008410000 */
[----:B------:R-:W-:Y:S01]  /*6ea0*/  FMUL.FTZ R6, R6, UR5 ;  /* 0x0000000506067c20 */ /* 0x000fe20008410000 */
[----:B------:R-:W-:Y:S02]  /*6eb0*/  FMUL.FTZ R5, R5, UR5 ;  /* 0x0000000505057c20 */ /* 0x000fe40008410000 */
[----:B------:R-:W1:Y:S01]  /*6ec0*/  MUFU.TANH R202, R4 ;  /* 0x0000000400ca7308 */ /* 0x000e620000002400 */
[----:B------:R-:W-:Y:S01]  /*6ed0*/  FMUL.FTZ R7, R7, UR5 ;  /* 0x0000000507077c20 */ /* 0x000fe20008410000 */
[----:B------:R-:W-:Y:S01]  /*6ee0*/  FMUL.FTZ R8, R8, UR5 ;  /* 0x0000000508087c20 */ /* 0x000fe20008410000 */
[----:B------:R-:W-:Y:S01]  /*6ef0*/  FMUL.FTZ R10, R10, UR5 ;  /* 0x000000050a0a7c20 */ /* 0x000fe20008410000 */
[----:B------:R-:W-:Y:S01]  /*6f00*/  FMUL.FTZ R9, R9, UR5 ;  /* 0x0000000509097c20 */ /* 0x000fe20008410000 */
[----:B------:R-:W-:Y:S05]  /*6f10*/  FMUL.FTZ R11, R11, UR5 ;  /* 0x000000050b0b7c20 */ /* 0x000fea0008410000 */
[----:B------:R-:W-:Y:S01]  /*6f20*/  MUFU.TANH R204, R6 ;  /* 0x0000000600cc7308 */ /* 0x000fe20000002400 */
[----:B------:R-:W-:Y:S01]  /*6f30*/  FMUL.FTZ R12, R12, UR5 ;  /* 0x000000050c0c7c20 */ /* 0x000fe20008410000 */
[----:B------:R-:W-:Y:S01]  /*6f40*/  FMUL.FTZ R14, R14, UR5 ;  /* 0x000000050e0e7c20 */ /* 0x000fe20008410000 */
[----:B------:R-:W-:Y:S01]  /*6f50*/  FMUL.FTZ R13, R13, UR5 ;  /* 0x000000050d0d7c20 */ /* 0x000fe20008410000 */
[----:B------:R-:W-:Y:S01]  /*6f60*/  FMUL.FTZ R15, R15, UR5 ;  /* 0x000000050f0f7c20 */ /* 0x000fe20008410000 */
[----:B------:R-:W-:Y:S01]  /*6f70*/  FMUL.FTZ R16, R16, UR5 ;  /* 0x0000000510107c20 */ /* 0x000fe20008410000 */
[----:B------:R-:W-:Y:S04]  /*6f80*/  FMUL.FTZ R18, R18, UR5 ;  /* 0x0000000512127c20 */ /* 0x000fe80008410000 */
[----:B------:R-:W-:Y:S01]  /*6f90*/  MUFU.TANH R212, R5 ;  /* 0x0000000500d47308 */ /* 0x000fe20000002400 */
[----:B------:R-:W-:Y:S01]  /*6fa0*/  FMUL.FTZ R17, R17, UR5 ;  /* 0x0000000511117c20 */ /* 0x000fe20008410000 */
[----:B------:R-:W-:Y:S01]  /*6fb0*/  FMUL.FTZ R19, R19, UR5 ;  /* 0x0000000513137c20 */ /* 0x000fe20008410000 */
[----:B-1----:R-:W-:Y:S07]  /*6fc0*/  FMNMX.FTZ R2, R202, R3, !PT ;  /* 0x00000003ca027209 */ /* 0x002fee0007810000 */
[----:B------:R1:W-:Y:S10]  /*6fd0*/  MUFU.TANH R211, R7 ;  /* 0x0000000700d37308 */ /* 0x0003f40000002400 */
[----:B------:R-:W2:Y:S10]  /*6fe0*/  MUFU.TANH R201, R8 ;  /* 0x0000000800c97308 */ /* 0x000eb40000002400 */
[----:B------:R-:W3:Y:S01]  /*6ff0*/  MUFU.TANH R203, R10 ;  /* 0x0000000a00cb7308 */ /* 0x000ee20000002400 */
[----:B-1----:R-:W1:Y:S09]  /*7000*/  LDSM.16.M88.4 R4, [R195] ;  /* 0x00000000c304783b */ /* 0x002e720000000200 */
[----:B------:R-:W4:Y:S10]  /*7010*/  MUFU.TANH R210, R9 ;  /* 0x0000000900d27308 */ /* 0x000f340000002400 */
[----:B------:R5:W-:Y:S10]  /*7020*/  MUFU.TANH R209, R11 ;  /* 0x0000000b00d17308 */ /* 0x000bf40000002400 */
[----:B------:R-:W4:Y:S10]  /*7030*/  MUFU.TANH R198, R16 ;  /* 0x0000001000c67308 */ /* 0x000f340000002400 */
[----:B------:R-:W4:Y:S01]  /*7040*/  MUFU.TANH R208, R12 ;  /* 0x0000000c00d07308 */ /* 0x000f220000002400 */
[----:B-----5:R-:W5:Y:S09]  /*7050*/  LDSM.16.M88.4 R8, [R194] ;  /* 0x00000000c208783b */ /* 0x020f720000000200 */
[----:B------:R-:W4:Y:S01]  /*7060*/  MUFU.TANH R179, R18 ;  /* 0x0000001200b37308 */ /* 0x000f220000002400 */
[-C--:B-1----:R-:W-:Y:S06]  /*7070*/  HMMA.16816.F32 R20, R172, R4.reuse, R20 ;  /* 0x00000004ac14723c */ /* 0x082fec0000001814 */
[C---:B------:R-:W-:Y:S03]  /*7080*/  HMMA.16816.F32 R24, R180.reuse, R4, R24 ;  /* 0x00000004b418723c */ /* 0x040fe60000001818 */
[----:B------:R-:W1:Y:S03]  /*7090*/  MUFU.TANH R169, R17 ;  /* 0x0000001100a97308 */ /* 0x000e660000002400 */
[-C--:B------:R-:W-:Y:S07]  /*70a0*/  HMMA.16816.F32 R28, R180, R6.reuse, R28 ;  /* 0x00000006b41c723c */ /* 0x080fee000000181c */
[----:B------:R-:W1:Y:S01]  /*70b0*/  MUFU.TANH R207, R14 ;  /* 0x0000000e00cf7308 */ /* 0x000e620000002400 */
[C---:B------:R-:W-:Y:S01]  /*70c0*/  HMMA.16816.F32 R32, R172.reuse, R6, R32 ;  /* 0x00000006ac20723c */ /* 0x040fe20000001820 */
[----:B------:R-:W2:Y:S08]  /*70d0*/  LDSM.16.M88.4 R4, [R193] ;  /* 0x00000000c104783b */ /* 0x000eb00000000200 */
[----:B------:R-:W1:Y:S02]  /*70e0*/  MUFU.TANH R206, R13 ;  /* 0x0000000d00ce7308 */ /* 0x000e640000002400 */
[----:B------:R-:W-:Y:S01]  /*70f0*/  FMUL.FTZ R20, R20, UR5 ;  /* 0x0000000514147c20 */ /* 0x000fe20008410000 */
[----:B------:R-:W-:Y:S01]  /*7100*/  FMUL.FTZ R22, R22, UR5 ;  /* 0x0000000516167c20 */ /* 0x000fe20008410000 */
[----:B------:R-:W-:Y:S01]  /*7110*/  FMUL.FTZ R21, R21, UR5 ;  /* 0x0000000515157c20 */ /* 0x000fe20008410000 */
[----:B------:R-:W-:Y:S01]  /*7120*/  FMUL.FTZ R23, R23, UR5 ;  /* 0x0000000517177c20 */ /* 0x000fe20008410000 */
[----:B------:R-:W-:Y:S04]  /*7130*/  FMUL.FTZ R24, R24, UR5 ;  /* 0x0000000518187c20 */ /* 0x000fe80008410000 */
[----:B------:R-:W1:Y:S01]  /*7140*/  MUFU.TANH R176, R19 ;  /* 0x0000001300b07308 */ /* 0x000e620000002400 */
[-C--:B-----5:R-:W-:Y:S03]  /*7150*/  HMMA.16816.F32 R36, R172, R8.reuse, R36 ;  /* 0x00000008ac24723c */ /* 0x0a0fe60000001824 */
[----:B------:R-:W-:Y:S01]  /*7160*/  FMUL.FTZ R26, R26, UR5 ;  /* 0x000000051a1a7c20 */ /* 0x000fe20008410000 */
[----:B------:R-:W-:Y:S01]  /*7170*/  FMUL.FTZ R25, R25, UR5 ;  /* 0x0000000519197c20 */ /* 0x000fe20008410000 */
[----:B------:R-:W-:Y:S01]  /*7180*/  FMUL.FTZ R27, R27, UR5 ;  /* 0x000000051b1b7c20 */ /* 0x000fe20008410000 */
[C---:B------:R-:W-:Y:S03]  /*7190*/  HMMA.16816.F32 R40, R180.reuse, R8, R40 ;  /* 0x00000008b428723c */ /* 0x040fe60000001828 */
[----:B------:R-:W5:Y:S02]  /*71a0*/  MUFU.TANH R200, R20 ;  /* 0x0000001400c87308 */ /* 0x000f640000002400 */
[----:B------:R-:W-:Y:S01]  /*71b0*/  FMUL.FTZ R32, R32, UR5 ;  /* 0x0000000520207c20 */ /* 0x000fe20008410000 */
[-C--:B------:R-:W-:Y:S07]  /*71c0*/  HMMA.16816.F32 R44, R180, R10.reuse, R44 ;  /* 0x0000000ab42c723c */ /* 0x080fee000000182c */
[----:B------:R-:W5:Y:S01]  /*71d0*/  MUFU.TANH R205, R15 ;  /* 0x0000000f00cd7308 */ /* 0x000f620000002400 */
[----:B------:R-:W-:Y:S01]  /*71e0*/  FMUL.FTZ R28, R28, UR5 ;  /* 0x000000051c1c7c20 */ /* 0x000fe20008410000 */
[C---:B------:R-:W-:Y:S01]  /*71f0*/  HMMA.16816.F32 R48, R172.reuse, R10, R48 ;  /* 0x0000000aac30723c */ /* 0x040fe20000001830 */
[----:B------:R-:W3:Y:S07]  /*7200*/  LDSM.16.M88.4 R8, [R192] ;  /* 0x00000000c008783b */ /* 0x000eee0000000200 */
[----:B------:R-:W5:Y:S03]  /*7210*/  MUFU.TANH R171, R24 ;  /* 0x0000001800ab7308 */ /* 0x000f660000002400 */
[----:B------:R-:W-:Y:S01]  /*7220*/  FMUL.FTZ R34, R34, UR5 ;  /* 0x0000000522227c20 */ /* 0x000fe20008410000 */
[----:B------:R-:W-:Y:S01]  /*7230*/  FMUL.FTZ R33, R33, UR5 ;  /* 0x0000000521217c20 */ /* 0x000fe20008410000 */
[----:B------:R-:W-:Y:S01]  /*7240*/  FMUL.FTZ R30, R30, UR5 ;  /* 0x000000051e1e7c20 */ /* 0x000fe20008410000 */
[-C--:B--2---:R-:W-:Y:S03]  /*7250*/  HMMA.16816.F32 R52, R172, R4.reuse, R52 ;  /* 0x00000004ac34723c */ /* 0x084fe60000001834 */
[----:B------:R-:W-:Y:S01]  /*7260*/  FMUL.FTZ R29, R29, UR5 ;  /* 0x000000051d1d7c20 */ /* 0x000fe20008410000 */
[----:B------:R-:W2:Y:S01]  /*7270*/  MUFU.TANH R199, R22 ;  /* 0x0000001600c77308 */ /* 0x000ea20000002400 */
[----:B------:R-:W-:Y:S01]  /*7280*/  FMUL.FTZ R35, R35, UR5 ;  /* 0x0000000523237c20 */ /* 0x000fe20008410000 */
[C---:B------:R-:W-:Y:S05]  /*7290*/  HMMA.16816.F32 R56, R180.reuse, R4, R56 ;  /* 0x00000004b438723c */ /* 0x040fea0000001838 */
[----:B------:R-:W-:Y:S03]  /*72a0*/  FMUL.FTZ R31, R31, UR5 ;  /* 0x000000051f1f7c20 */ /* 0x000fe60008410000 */
[----:B------:R-:W2:Y:S01]  /*72b0*/  MUFU.TANH R178, R21 ;  /* 0x0000001500b27308 */ /* 0x000ea20000002400 */
[-C--:B------:R-:W-:Y:S03]  /*72c0*/  HMMA.16816.F32 R60, R180, R6.reuse, R60 ;  /* 0x00000006b43c723c */ /* 0x080fe6000000183c */
[----:B------:R-:W-:Y:S01]  /*72d0*/  FMUL.FTZ R36, R36, UR5 ;  /* 0x0000000524247c20 */ /* 0x000fe20008410000 */
[----:B------:R-:W-:Y:S02]  /*72e0*/  FMUL.FTZ R40, R40, UR5 ;  /* 0x0000000528287c20 */ /* 0x000fe40008410000 */
[C---:B------:R-:W-:Y:S03]  /*72f0*/  HMMA.16816.F32 R64, R172.reuse, R6, R64 ;  /* 0x00000006ac40723c */ /* 0x040fe60000001840 */
[----:B------:R-:W2:Y:S01]  /*7300*/  MUFU.TANH R170, R26 ;  /* 0x0000001a00aa7308 */ /* 0x000ea20000002400 */
[----:B------:R-:W4:Y:S01]  /*7310*/  LDSM.16.M88.4 R4, [R191] ;  /* 0x00000000bf04783b */ /* 0x000f220000000200 */
[----:B------:R-:W-:Y:S01]  /*7320*/  FMUL.FTZ R38, R38, UR5 ;  /* 0x0000000526267c20 */ /* 0x000fe20008410000 */
[----:B------:R-:W-:Y:S01]  /*7330*/  FMUL.FTZ R37, R37, UR5 ;  /* 0x0000000525257c20 */ /* 0x000fe20008410000 */
[----:B------:R-:W-:Y:S01]  /*7340*/  FMUL.FTZ R42, R42, UR5 ;  /* 0x000000052a2a7c20 */ /* 0x000fe20008410000 */
[----:B------:R-:W-:Y:S05]  /*7350*/  FMUL.FTZ R48, R48, UR5 ;  /* 0x0000000530307c20 */ /* 0x000fea0008410000 */
[----:B------:R-:W2:Y:S01]  /*7360*/  MUFU.TANH R168, R25 ;  /* 0x0000001900a87308 */ /* 0x000ea20000002400 */
[----:B------:R-:W-:Y:S01]  /*7370*/  FMUL.FTZ R41, R41, UR5 ;  /* 0x0000000529297c20 */ /* 0x000fe20008410000 */
[----:B------:R-:W-:Y:S01]  /*7380*/  FMUL.FTZ R39, R39, UR5 ;  /* 0x0000000527277c20 */ /* 0x000fe20008410000 */
[-C--:B---3--:R-:W-:Y:S03]  /*7390*/  HMMA.16816.F32 R68, R172, R8.reuse, R68 ;  /* 0x00000008ac44723c */ /* 0x088fe60000001844 */
[----:B------:R-:W-:Y:S04]  /*73a0*/  FMUL.FTZ R44, R44, UR5 ;  /* 0x000000052c2c7c20 */ /* 0x000fe80008410000 */
[----:B------:R-:W3:Y:S01]  /*73b0*/  MUFU.TANH R177, R23 ;  /* 0x0000001700b17308 */ /* 0x000ee20000002400 */
[----:B------:R-:W-:Y:S01]  /*73c0*/  FMUL.FTZ R43, R43, UR5 ;  /* 0x000000052b2b7c20 */ /* 0x000fe20008410000 */
[C---:B------:R-:W-:Y:S04]  /*73d0*/  HMMA.16816.F32 R72, R180.reuse, R8, R72 ;  /* 0x00000008b448723c */ /* 0x040fe80000001848 */
[----:B------:R-:W-:Y:S04]  /*73e0*/  FMUL.FTZ R50, R50, UR5 ;  /* 0x0000000532327c20 */ /* 0x000fe80008410000 */
[----:B------:R-:W3:Y:S01]  /*73f0*/  MUFU.TANH R32, R32 ;  /* 0x0000002000207308 */ /* 0x000ee20000002400 */
[-C--:B------:R-:W-:Y:S03]  /*7400*/  HMMA.16816.F32 R76, R180, R10.reuse, R76 ;  /* 0x0000000ab44c723c */ /* 0x080fe6000000184c */
[----:B------:R-:W-:Y:S01]  /*7410*/  FMUL.FTZ R49, R49, UR5 ;  /* 0x0000000531317c20 */ /* 0x000fe20008410000 */
[----:B------:R-:W-:Y:S02]  /*7420*/  FMUL.FTZ R46, R46, UR5 ;  /* 0x000000052e2e7c20 */ /* 0x000fe40008410000 */
[C---:B------:R-:W-:Y:S03]  /*7430*/  HMMA.16816.F32 R80, R172.reuse, R10, R80 ;  /* 0x0000000aac50723c */ /* 0x040fe60000001850 */
[----:B------:R-:W3:Y:S01]  /*7440*/  MUFU.TANH R27, R27 ;  /* 0x0000001b001b7308 */ /* 0x000ee20000002400 */
[----:B------:R-:W1:Y:S01]  /*7450*/  LDSM.16.M88.4 R8, [R190] ;  /* 0x00000000be08783b */ /* 0x000e620000000200 */
[----:B------:R-:W-:Y:S01]  /*7460*/  FMUL.FTZ R45, R45, UR5 ;  /* 0x000000052d2d7c20 */ /* 0x000fe20008410000 */
[----:B------:R-:W-:Y:S01]  /*7470*/  FMUL.FTZ R51, R51, UR5 ;  /* 0x0000000533337c20 */ /* 0x000fe20008410000 */
[----:B------:R-:W-:Y:S01]  /*7480*/  FMUL.FTZ R52, R52, UR5 ;  /* 0x0000000534347c20 */ /* 0x000fe20008410000 */
[----:B------:R-:W-:Y:S05]  /*7490*/  FMUL.FTZ R47, R47, UR5 ;  /* 0x000000052f2f7c20 */ /* 0x000fea0008410000 */
[----:B------:R-:W3:Y:S01]  /*74a0*/  MUFU.TANH R28, R28 ;  /* 0x0000001c001c7308 */ /* 0x000ee20000002400 */
[-C--:B----4-:R-:W-:Y:S03]  /*74b0*/  HMMA.16816.F32 R84, R172, R4.reuse, R84 ;  /* 0x00000004ac54723c */ /* 0x090fe60000001854 */
[----:B------:R-:W-:Y:S01]  /*74c0*/  FMUL.FTZ R56, R56, UR5 ;  /* 0x0000000538387c20 */ /* 0x000fe20008410000 */
[----:B------:R-:W-:Y:S01]  /*74d0*/  FMUL.FTZ R54, R54, UR5 ;  /* 0x0000000536367c20 */ /* 0x000fe20008410000 */
[----:B------:R-:W-:Y:S01]  /*74e0*/  FMUL.FTZ R53, R53, UR5 ;  /* 0x0000000535357c20 */ /* 0x000fe20008410000 */
[C---:B------:R-:W-:Y:S03]  /*74f0*/  HMMA.16816.F32 R88, R180.reuse, R4, R88 ;  /* 0x00000004b458723c */ /* 0x040fe60000001858 */
[----:B------:R-:W4:Y:S02]  /*7500*/  MUFU.TANH R34, R34 ;  /* 0x0000002200227308 */ /* 0x000f240000002400 */
[----:B------:R-:W-:Y:S01]  /*7510*/  FMUL.FTZ R58, R58, UR5 ;  /* 0x000000053a3a7c20 */ /* 0x000fe20008410000 */
[-C--:B------:R-:W-:Y:S07]  /*7520*/  HMMA.16816.F32 R92, R180, R6.reuse, R92 ;  /* 0x00000006b45c723c */ /* 0x080fee000000185c */
[----:B------:R-:W4:Y:S01]  /*7530*/  MUFU.TANH R33, R33 ;  /* 0x0000002100217308 */ /* 0x000f220000002400 */
[----:B------:R-:W-:Y:S01]  /*7540*/  FMUL.FTZ R57, R57, UR5 ;  /* 0x0000000539397c20 */ /* 0x000fe20008410000 */
[C---:B------:R-:W-:Y:S01]  /*7550*/  HMMA.16816.F32 R96, R172.reuse, R6, R96 ;  /* 0x00000006ac60723c */ /* 0x040fe20000001860 */
[----:B------:R-:W5:Y:S01]  /*7560*/  LDSM.16.M88.4 R4, [R189] ;  /* 0x00000000bd04783b */ /* 0x000f620000000200 */
[----:B------:R-:W-:Y:S06]  /*7570*/  DEPBAR.LE SB0, 0x0 ;  /* 0x000080000000791a */ /* 0x000fec0000000000 */
[----:B------:R-:W4:Y:S03]  /*7580*/  MUFU.TANH R30, R30 ;  /* 0x0000001e001e7308 */ /* 0x000f260000002400 */
[----:B------:R-:W-:Y:S01]  /*7590*/  FMUL.FTZ R55, R55, UR5 ;  /* 0x0000000537377c20 */ /* 0x000fe20008410000 */
[----:B------:R-:W-:Y:S01]  /*75a0*/  FMUL.FTZ R59, R59, UR5 ;  /* 0x000000053b3b7c20 */ /* 0x000fe20008410000 */
[----:B------:R-:W-:Y:S01]  /*75b0*/  FMUL.FTZ R64, R64, UR5 ;  /* 0x0000000540407c20 */ /* 0x000fe20008410000 */
[----:B------:R-:W-:Y:S01]  /*75c0*/  FMUL.FTZ R60, R60, UR5 ;  /* 0x000000053c3c7c20 */ /* 0x000fe20008410000 */
[----:B------:R-:W-:Y:S03]  /*75d0*/  FMUL.FTZ R62, R62, UR5 ;  /* 0x000000053e3e7c20 */ /* 0x000fe60008410000 */
[----:B------:R-:W4:Y:S01]  /*75e0*/  MUFU.TANH R29, R29 ;  /* 0x0000001d001d7308 */ /* 0x000f220000002400 */
[----:B------:R-:W-:Y:S01]  /*75f0*/  BAR.SYNC.DEFER_BLOCKING 0x0 ;  /* 0x0000000000007b1d */ /* 0x000fe20000010000 */
[-C--:B-1----:R-:W-:Y:S05]  /*7600*/  HMMA.16816.F32 R100, R172, R8.reuse, R100 ;  /* 0x00000008ac64723c */ /* 0x082fea0000001864 */
[----:B------:R-:W-:Y:S03]  /*7610*/  FMUL.FTZ R66, R66, UR5 ;  /* 0x0000000542427c20 */ /* 0x000fe60008410000 */
[----:B------:R-:W1:Y:S01]  /*7620*/  MUFU.TANH R35, R35 ;  /* 0x0000002300237308 */ /* 0x000e620000002400 */
[C---:B------:R-:W-:Y:S04]  /*7630*/  HMMA.16816.F32 R104, R180.reuse, R8, R104 ;  /* 0x00000008b468723c */ /* 0x040fe80000001868 */
[----:B------:R-:W-:Y:S01]  /*7640*/  FMUL.FTZ R65, R65, UR5 ;  /* 0x0000000541417c20 */ /* 0x000fe20008410000 */
[----:B------:R-:W-:Y:S01]  /*7650*/  FMUL.FTZ R61, R61, UR5 ;  /* 0x000000053d3d7c20 */ /* 0x000fe20008410000 */
[-C--:B------:R-:W-:Y:S03]  /*7660*/  HMMA.16816.F32 R108, R180, R10.reuse, R108 ;  /* 0x0000000ab46c723c */ /* 0x080fe6000000186c */
[----:B------:R-:W1:Y:S02]  /*7670*/  MUFU.TANH R26, R36 ;  /* 0x00000024001a7308 */ /* 0x000e640000002400 */
[----:B------:R-:W-:Y:S01]  /*7680*/  FMUL.FTZ R68, R68, UR5 ;  /* 0x0000000544447c20 */ /* 0x000fe20008410000 */
[C---:B------:R-:W-:Y:S07]  /*7690*/  HMMA.16816.F32 R112, R172.reuse, R10, R112 ;  /* 0x0000000aac70723c */ /* 0x040fee0000001870 */
[----:B------:R-:W1:Y:S01]  /*76a0*/  MUFU.TANH R31, R31 ;  /* 0x0000001f001f7308 */ /* 0x000e620000002400 */
[----:B------:R-:W-:Y:S01]  /*76b0*/  FMUL.FTZ R63, R63, UR5 ;  /* 0x000000053f3f7c20 */ /* 0x000fe20008410000 */
[-C--:B-----5:R-:W-:Y:S08]  /*76c0*/  HMMA.16816.F32 R116, R172, R4.reuse, R116 ;  /* 0x00000004ac74723c */ /* 0x0a0ff00000001874 */
[----:B------:R-:W5:Y:S01]  /*76d0*/  MUFU.TANH R22, R40 ;  /* 0x0000002800167308 */ /* 0x000f620000002400 */
[C---:B------:R-:W-:Y:S04]  /*76e0*/  HMMA.16816.F32 R120, R180.reuse, R4, R120 ;  /* 0x00000004b478723c */ /* 0x040fe80000001878 */
[----:B------:R-:W-:Y:S02]  /*76f0*/  FMUL.FTZ R67, R67, UR5 ;  /* 0x0000000543437c20 */ /* 0x000fe40008410000 */
[-C--:B------:R-:W-:Y:S03]  /*7700*/  HMMA.16816.F32 R124, R180, R6.reuse, R124 ;  /* 0x00000006b47c723c */ /* 0x080fe6000000187c */
[----:B------:R-:W5:Y:S02]  /*7710*/  MUFU.TANH R25, R38 ;  /* 0x0000002600197308 */ /* 0x000f640000002400 */
[----:B------:R-:W-:Y:S01]  /*7720*/  FMNMX.FTZ R4, R201, R133, !PT ;  /* 0x00000085c9047209 */ /* 0x000fe20007810000 */
[----:B------:R-:W-:Y:S07]  /*7730*/  HMMA.16816.F32 R128, R172, R6, R128 ;  /* 0x00000006ac80723c */ /* 0x000fee0000001880 */
[----:B------:R-:W5:Y:S01]  /*7740*/  MUFU.TANH R24, R37 ;  /* 0x0000002500187308 */ /* 0x000f620000002400 */
[----:B------:R-:W-:Y:S03]  /*7750*/  FMNMX.FTZ R5, R204, R132, !PT ;  /* 0x00000084cc057209 */ /* 0x000fe60007810000 */
[----:B------:R-:W-:Y:S01]  /*7760*/  FMUL.FTZ R72, R72, UR5 ;  /* 0x0000000548487c20 */ /* 0x000fe20008410000 */
[----:B------:R-:W-:Y:S01]  /*7770*/  FMNMX.FTZ R6, R212, R2, !PT ;  /* 0x00000002d4067209 */ /* 0x000fe20007810000 */
[----:B------:R-:W-:Y:S04]  /*7780*/  FMUL.FTZ R70, R70, UR5 ;  /* 0x0000000546467c20 */ /* 0x000fe80008410000 */
[----:B------:R-:W5:Y:S01]  /*7790*/  MUFU.TANH R21, R42 ;  /* 0x0000002a00157308 */ /* 0x000f620000002400 */
[----:B------:R-:W-:Y:S01]  /*77a0*/  FMNMX.FTZ R2, R203, R134, !PT ;  /* 0x00000086cb027209 */ /* 0x000fe20007810000 */
[----:B------:R-:W-:Y:S01]  /*77b0*/  FMUL.FTZ R69, R69, UR5 ;  /* 0x0000000545457c20 */ /* 0x000fe20008410000 */
[----:B------:R-:W-:Y:S01]  /*77c0*/  FMNMX.FTZ R4, R210, R4, !PT ;  /* 0x00000004d2047209 */ /* 0x000fe20007810000 */
[----:B------:R-:W-:Y:S01]  /*77d0*/  FMUL.FTZ R74, R74, UR5 ;  /* 0x000000054a4a7c20 */ /* 0x000fe20008410000 */
[----:B------:R-:W-:Y:S01]  /*77e0*/  FMNMX.FTZ R5, R211, R5, !PT ;  /* 0x00000005d3057209 */ /* 0x000fe20007810000 */
[----:B------:R-:W-:Y:S01]  /*77f0*/  FMUL.FTZ R73, R73, UR5 ;  /* 0x0000000549497c20 */ /* 0x000fe20008410000 */
[----:B------:R-:W-:Y:S03]  /*7800*/  FMNMX.FTZ R6, R198, R6, !PT ;  /* 0x00000006c6067209 */ /* 0x000fe60007810000 */
        /* <DEDUP_REMOVED lines=21> */
[----:B--2---:R-:W-:Y:S01]  /*7960*/  FMNMX.FTZ R5, R199, R5, !PT ;  /* 0x00000005c7057209 */ /* 0x004fe20007810000 */
[----:B------:R-:W-:Y:S01]  /*7970*/  FMUL.FTZ R83, R83, UR5 ;  /* 0x0000000553537c20 */ /* 0x000fe20008410000 */
[----:B------:R-:W-:Y:S03]  /*7980*/  FMNMX.FTZ R6, R178, R6, !PT ;  /* 0x00000006b2067209 */ /* 0x000fe60007810000 */
[----:B------:R-:W2:Y:S01]  /*7990*/  MUFU.TANH R19, R43 ;  /* 0x0000002b00137308 */ /* 0x000ea20000002400 */
[----:B------:R-:W-:Y:S01]  /*79a0*/  FMNMX.FTZ R2, R170, R2, !PT ;  /* 0x00000002aa027209 */ /* 0x000fe20007810000 */
[----:B------:R-:W-:Y:S01]  /*79b0*/  FMUL.FTZ R84, R84, UR5 ;  /* 0x0000000554547c20 */ /* 0x000fe20008410000 */
[----:B------:R-:W-:Y:S01]  /*79c0*/  FMNMX.FTZ R4, R168, R4, !PT ;  /* 0x00000004a8047209 */ /* 0x000fe20007810000 */
[----:B------:R-:W-:Y:S01]  /*79d0*/  FMUL.FTZ R79, R79, UR5 ;  /* 0x000000054f4f7c20 */ /* 0x000fe20008410000 */
[----:B---3--:R-:W-:Y:S01]  /*79e0*/  FMNMX.FTZ R5, R177, R5, !PT ;  /* 0x00000005b1057209 */ /* 0x008fe20007810000 */
[----:B------:R-:W-:Y:S01]  /*79f0*/  FMUL.FTZ R88, R88, UR5 ;  /* 0x0000000558587c20 */ /* 0x000fe20008410000 */
[----:B------:R-:W-:Y:S03]  /*7a00*/  FMNMX.FTZ R6, R32, R6, !PT ;  /* 0x0000000620067209 */ /* 0x000fe60007810000 */
[----:B------:R-:W3:Y:S01]  /*7a10*/  MUFU.TANH R44, R44 ;  /* 0x0000002c002c7308 */ /* 0x000ee20000002400 */
[----:B------:R-:W-:Y:S01]  /*7a20*/  FMNMX.FTZ R2, R27, R2, !PT ;  /* 0x000000021b027209 */ /* 0x000fe20007810000 */
[----:B------:R-:W-:Y:S01]  /*7a30*/  FMUL.FTZ R86, R86, UR5 ;  /* 0x0000000556567c20 */ /* 0x000fe20008410000 */
[----:B------:R-:W-:Y:S01]  /*7a40*/  FMNMX.FTZ R4, R28, R4, !PT ;  /* 0x000000041c047209 */ /* 0x000fe20007810000 */
[----:B------:R-:W-:Y:S01]  /*7a50*/  FMUL.FTZ R85, R85, UR5 ;  /* 0x0000000555557c20 */ /* 0x000fe20008410000 */
[----:B----4-:R-:W-:Y:S01]  /*7a60*/  FMNMX.FTZ R5, R34, R5, !PT ;  /* 0x0000000522057209 */ /* 0x010fe20007810000 */
[----:B------:R-:W-:Y:S01]  /*7a70*/  FMUL.FTZ R90, R90, UR5 ;  /* 0x000000055a5a7c20 */ /* 0x000fe20008410000 */
[----:B------:R-:W-:Y:S03]  /*7a80*/  FMNMX.FTZ R6, R33, R6, !PT ;  /* 0x0000000621067209 */ /* 0x000fe60007810000 */
[----:B------:R-:W4:Y:S01]  /*7a90*/  MUFU.TANH R50, R50 ;  /* 0x0000003200327308 */ /* 0x000f220000002400 */
[----:B------:R-:W-:Y:S01]  /*7aa0*/  FMNMX.FTZ R2, R30, R2, !PT ;  /* 0x000000021e027209 */ /* 0x000fe20007810000 */
[----:B------:R-:W-:Y:S01]  /*7ab0*/  FMUL.FTZ R87, R87, UR5 ;  /* 0x0000000557577c20 */ /* 0x000fe20008410000 */
[----:B------:R-:W-:Y:S01]  /*7ac0*/  FMNMX.FTZ R4, R29, R4, !PT ;  /* 0x000000041d047209 */ /* 0x000fe20007810000 */
[----:B------:R-:W-:Y:S01]  /*7ad0*/  FMUL.FTZ R96, R96, UR5 ;  /* 0x0000000560607c20 */ /* 0x000fe20008410000 */
[----:B-1----:R-:W-:Y:S01]  /*7ae0*/  FMNMX.FTZ R5, R35, R5, !PT ;  /* 0x0000000523057209 */ /* 0x002fe20007810000 */
[----:B------:R-:W-:Y:S01]  /*7af0*/  FMUL.FTZ R0, R127, UR5 ;  /* 0x000000057f007c20 */ /* 0x000fe20008410000 */
[----:B------:R-:W-:Y:S03]  /*7b00*/  FMNMX.FTZ R6, R26, R6, !PT ;  /* 0x000000061a067209 */ /* 0x000fe60007810000 */
[----:B------:R-:W1:Y:S01]  /*7b10*/  MUFU.TANH R49, R49 ;  /* 0x0000003100317308 */ /* 0x000e620000002400 */
[----:B------:R-:W-:Y:S01]  /*7b20*/  FMNMX.FTZ R2, R31, R2, !PT ;  /* 0x000000021f027209 */ /* 0x000fe20007810000 */
[----:B------:R-:W-:Y:S01]  /*7b30*/  FMUL.FTZ R89, R89, UR5 ;  /* 0x0000000559597c20 */ /* 0x000fe20008410000 */
[----:B-----5:R-:W-:Y:S01]  /*7b40*/  FMNMX.FTZ R4, R22, R4, !PT ;  /* 0x0000000416047209 */ /* 0x020fe20007810000 */
        /* <DEDUP_REMOVED lines=13> */
[----:B--2---:R-:W-:Y:S01]  /*7c20*/  FMNMX.FTZ R2, R19, R2, !PT ;  /* 0x0000000213027209 */ /* 0x004fe20007810000 */
[----:B------:R-:W-:Y:S01]  /*7c30*/  FMUL.FTZ R99, R99, UR5 ;  /* 0x0000000563637c20 */ /* 0x000fe20008410000 */
[----:B---3--:R-:W-:Y:S01]  /*7c40*/  FMNMX.FTZ R4, R44, R4, !PT ;  /* 0x000000042c047209 */ /* 0x008fe20007810000 */
[----:B------:R-:W-:Y:S01]  /*7c50*/  FMUL.FTZ R100, R100, UR5 ;  /* 0x0000000564647c20 */ /* 0x000fe20008410000 */
[----:B----4-:R-:W-:Y:S01]  /*7c60*/  FMNMX.FTZ R5, R50, R5, !PT ;  /* 0x0000000532057209 */ /* 0x010fe20007810000 */
[----:B------:R-:W-:Y:S01]  /*7c70*/  FMUL.FTZ R102, R102, UR5 ;  /* 0x0000000566667c20 */ /* 0x000fe20008410000 */
[----:B-1----:R-:W-:Y:S03]  /*7c80*/  FMNMX.FTZ R6, R49, R6, !PT ;  /* 0x0000000631067209 */ /* 0x002fe60007810000 */
[----:B------:R-:W1:Y:S01]  /*7c90*/  MUFU.TANH R51, R51 ;  /* 0x0000003300337308 */ /* 0x000e620000002400 */
[----:B-----5:R-:W-:Y:S01]  /*7ca0*/  FMNMX.FTZ R2, R46, R2, !PT ;  /* 0x000000022e027209 */ /* 0x020fe20007810000 */
[----:B------:R-:W-:Y:S01]  /*7cb0*/  FMUL.FTZ R101, R101, UR5 ;  /* 0x0000000565657c20 */ /* 0x000fe20008410000 */
[----:B------:R-:W-:Y:S01]  /*7cc0*/  FMUL.FTZ R95, R95, UR5 ;  /* 0x000000055f5f7c20 */ /* 0x000fe20008410000 */
[----:B------:R-:W-:Y:S01]  /*7cd0*/  FMUL.FTZ R93, R93, UR5 ;  /* 0x000000055d5d7c20 */ /* 0x000fe20008410000 */
[----:B------:R-:W-:Y:S01]  /*7ce0*/  FMUL.FTZ R103, R103, UR5 ;  /* 0x0000000567677c20 */ /* 0x000fe20008410000 */
[----:B------:R-:W-:Y:S01]  /*7cf0*/  FMUL.FTZ R112, R112, UR5 ;  /* 0x0000000570707c20 */ /* 0x000fe20008410000 */
[----:B------:R-:W-:Y:S03]  /*7d00*/  FMUL.FTZ R106, R106, UR5 ;  /* 0x000000056a6a7c20 */ /* 0x000fe60008410000 */
[----:B------:R-:W2:Y:S01]  /*7d10*/  MUFU.TANH R52, R52 ;  /* 0x0000003400347308 */ /* 0x000ea20000002400 */
[----:B------:R-:W-:Y:S01]  /*7d20*/  FMNMX.FTZ R4, R45, R4, !PT ;  /* 0x000000042d047209 */ /* 0x000fe20007810000 */
[----:B------:R-:W-:Y:S01]  /*7d30*/  FMUL.FTZ R104, R104, UR5 ;  /* 0x0000000568687c20 */ /* 0x000fe20008410000 */
[----:B------:R-:W-:Y:S01]  /*7d40*/  FMUL.FTZ R114, R114, UR5 ;  /* 0x0000000572727c20 */ /* 0x000fe20008410000 */
[----:B------:R-:W-:Y:S01]  /*7d50*/  FMUL.FTZ R113, R113, UR5 ;  /* 0x0000000571717c20 */ /* 0x000fe20008410000 */
[----:B------:R-:W-:Y:S01]  /*7d60*/  FMUL.FTZ R107, R107, UR5 ;  /* 0x000000056b6b7c20 */ /* 0x000fe20008410000 */
[----:B------:R-:W-:Y:S01]  /*7d70*/  FMUL.FTZ R105, R105, UR5 ;  /* 0x0000000569697c20 */ /* 0x000fe20008410000 */
[----:B------:R-:W-:Y:S03]  /*7d80*/  FMUL.FTZ R115, R115, UR5 ;  /* 0x0000000573737c20 */ /* 0x000fe60008410000 */
[----:B------:R-:W3:Y:S01]  /*7d90*/  MUFU.TANH R47, R47 ;  /* 0x0000002f002f7308 */ /* 0x000ee20000002400 */
[----:B-1----:R-:W-:Y:S01]  /*7da0*/  FMNMX.FTZ R5, R51, R5, !PT ;  /* 0x0000000533057209 */ /* 0x002fe20007810000 */
[----:B------:R-:W-:Y:S01]  /*7db0*/  FMUL.FTZ R116, R116, UR5 ;  /* 0x0000000574747c20 */ /* 0x000fe20008410000 */
[----:B------:R-:W-:Y:S01]  /*7dc0*/  FMUL.FTZ R108, R108, UR5 ;  /* 0x000000056c6c7c20 */ /* 0x000fe20008410000 */
[----:B------:R-:W-:Y:S01]  /*7dd0*/  FMUL.FTZ R118, R118, UR5 ;  /* 0x0000000576767c20 */ /* 0x000fe20008410000 */
[----:B------:R-:W-:Y:S01]  /*7de0*/  FMUL.FTZ R117, R117, UR5 ;  /* 0x0000000575757c20 */ /* 0x000fe20008410000 */
[----:B------:R-:W-:Y:S01]  /*7df0*/  FMUL.FTZ R110, R110, UR5 ;  /* 0x000000056e6e7c20 */ /* 0x000fe20008410000 */
[----:B------:R-:W-:Y:S03]  /*7e00*/  FMUL.FTZ R109, R109, UR5 ;  /* 0x000000056d6d7c20 */ /* 0x000fe60008410000 */
[----:B------:R-:W1:Y:S01]  /*7e10*/  MUFU.TANH R56, R56 ;  /* 0x0000003800387308 */ /* 0x000e620000002400 */
[----:B--2---:R-:W-:Y:S01]  /*7e20*/  FMNMX.FTZ R6, R52, R6, !PT ;  /* 0x0000000634067209 */ /* 0x004fe20007810000 */
[----:B------:R-:W-:Y:S01]  /*7e30*/  FMUL.FTZ R119, R119, UR5 ;  /* 0x0000000577777c20 */ /* 0x000fe20008410000 */
[----:B------:R-:W-:Y:S01]  /*7e40*/  FMUL.FTZ R128, R128, UR5 ;  /* 0x0000000580807c20 */ /* 0x000fe20008410000 */
[----:B------:R-:W-:Y:S01]  /*7e50*/  FMUL.FTZ R111, R111, UR5 ;  /* 0x000000056f6f7c20 */ /* 0x000fe20008410000 */
[----:B------:R-:W-:Y:S01]  /*7e60*/  FMUL.FTZ R120, R120, UR5 ;  /* 0x0000000578787c20 */ /* 0x000fe20008410000 */
[----:B------:R-:W-:Y:S01]  /*7e70*/  FMUL.FTZ R121, R121, UR5 ;  /* 0x0000000579797c20 */ /* 0x000fe20008410000 */
[----:B------:R-:W-:Y:S03]  /*7e80*/  FMUL.FTZ R122, R122, UR5 ;  /* 0x000000057a7a7c20 */ /* 0x000fe60008410000 */
[----:B------:R-:W2:Y:S01]  /*7e90*/  MUFU.TANH R54, R54 ;  /* 0x0000003600367308 */ /* 0x000ea20000002400 */
[----:B---3--:R-:W-:Y:S01]  /*7ea0*/  FMNMX.FTZ R2, R47, R2, !PT ;  /* 0x000000022f027209 */ /* 0x008fe20007810000 */
[----:B------:R-:W-:Y:S01]  /*7eb0*/  FMUL.FTZ R123, R123, UR5 ;  /* 0x000000057b7b7c20 */ /* 0x000fe20008410000 */
[----:B------:R-:W-:Y:S01]  /*7ec0*/  FMUL.FTZ R124, R124, UR5 ;  /* 0x000000057c7c7c20 */ /* 0x000fe20008410000 */
[----:B------:R-:W-:Y:S01]  /*7ed0*/  FMUL.FTZ R125, R125, UR5 ;  /* 0x000000057d7d7c20 */ /* 0x000fe20008410000 */
[----:B------:R-:W-:Y:S01]  /*7ee0*/  FMUL.FTZ R41, R126, UR5 ;  /* 0x000000057e297c20 */ /* 0x000fe20008410000 */
[----:B------:R-:W-:Y:S01]  /*7ef0*/  FMUL.FTZ R130, R130, UR5 ;  /* 0x0000000582827c20 */ /* 0x000fe20008410000 */
[----:B------:R-:W-:Y:S03]  /*7f00*/  FMUL.FTZ R129, R129, UR5 ;  /* 0x0000000581817c20 */ /* 0x000fe60008410000 */
[----:B------:R-:W3:Y:S01]  /*7f10*/  MUFU.TANH R53, R53 ;  /* 0x0000003500357308 */ /* 0x000ee20000002400 */
[----:B-1----:R-:W-:Y:S09]  /*7f20*/  FMNMX.FTZ R4, R56, R4, !PT ;  /* 0x0000000438047209 */ /* 0x002ff20007810000 */
[----:B------:R-:W1:Y:S01]  /*7f30*/  MUFU.TANH R58, R58 ;  /* 0x0000003a003a7308 */ /* 0x000e620000002400 */
[----:B--2---:R-:W-:Y:S09]  /*7f40*/  FMNMX.FTZ R5, R54, R5, !PT ;  /* 0x0000000536057209 */ /* 0x004ff20007810000 */
[----:B------:R-:W2:Y:S01]  /*7f50*/  MUFU.TANH R57, R57 ;  /* 0x0000003900397308 */ /* 0x000ea20000002400 */
[----:B---3--:R-:W-:Y:S09]  /*7f60*/  FMNMX.FTZ R6, R53, R6, !PT ;  /* 0x0000000635067209 */ /* 0x008ff20007810000 */
        /* <DEDUP_REMOVED lines=21> */
[----:B--2---:R-:W-:Y:S01]  /*80c0*/  FMNMX.FTZ R5, R15, R5, !PT ;  /* 0x000000050f057209 */ /* 0x004fe20007810000 */
[----:B------:R-:W-:Y:S08]  /*80d0*/  FMUL.FTZ R67, R131, UR5 ;  /* 0x0000000583437c20 */ /* 0x000ff00008410000 */
        /* <DEDUP_REMOVED lines=40> */
[----:B------:R3:W-:Y:S01]  /*8360*/  MUFU.TANH R42, R0 ;  /* 0x00000000002a7308 */ /* 0x0007e20000002400 */
[----:B--2---:R-:W-:Y:S09]  /*8370*/  FMNMX.FTZ R4, R85, R6, !PT ;  /* 0x0000000655047209 */ /* 0x004ff20007810000 */
[----:B------:R-:W1:Y:S10]  /*8380*/  MUFU.TANH R87, R87 ;  /* 0x0000005700577308 */ /* 0x000e740000002400 */
        /* <DEDUP_REMOVED lines=64> */
[----:B------:R-:W-:Y:S01]  /*8790*/  MUFU.TANH R121, R121 ;  /* 0x0000007900797308 */ /* 0x000fe20000002400 */
[----:B--2---:R-:W-:Y:S09]  /*87a0*/  FMNMX.FTZ R14, R111, R5, !PT ;  /* 0x000000056f0e7209 */ /* 0x004ff20007810000 */
[----:B------:R-:W-:Y:S01]  /*87b0*/  MUFU.TANH R122, R122 ;  /* 0x0000007a007a7308 */ /* 0x000fe20000002400 */
[----:B---3--:R-:W-:Y:S09]  /*87c0*/  FMNMX.FTZ R12, R120, R2, !PT ;  /* 0x00000002780c7209 */ /* 0x008ff20007810000 */
[----:B------:R-:W-:Y:S10]  /*87d0*/  MUFU.TANH R123, R123 ;  /* 0x0000007b007b7308 */ /* 0x000ff40000002400 */
[----:B------:R-:W-:Y:S10]  /*87e0*/  MUFU.TANH R124, R124 ;  /* 0x0000007c007c7308 */ /* 0x000ff40000002400 */
[----:B------:R-:W-:Y:S10]  /*87f0*/  MUFU.TANH R125, R125 ;  /* 0x0000007d007d7308 */ /* 0x000ff40000002400 */
[----:B------:R-:W-:Y:S10]  /*8800*/  MUFU.TANH R41, R41 ;  /* 0x0000002900297308 */ /* 0x000ff40000002400 */
[----:B------:R-:W1:Y:S10]  /*8810*/  MUFU.TANH R130, R130 ;  /* 0x0000008200827308 */ /* 0x000e740000002400 */
[----:B------:R-:W2:Y:S10]  /*8820*/  MUFU.TANH R129, R129 ;  /* 0x0000008100817308 */ /* 0x000eb40000002400 */
[----:B------:R-:W3:Y:S01]  /*8830*/  MUFU.TANH R67, R67 ;  /* 0x0000004300437308 */ /* 0x000ee20000002400 */
[----:B-1----:R-:W-:Y:S02]  /*8840*/  FMNMX.FTZ R13, R130, R0, !PT ;  /* 0x00000000820d7209 */ /* 0x002fe40007810000 */
[----:B--2---:R-:W-:Y:S01]  /*8850*/  FMNMX.FTZ R40, R129, R40, !PT ;  /* 0x0000002881287209 */ /* 0x004fe20007810000 */
[----:B------:R-:W-:Y:S06]  /*8860*/  @P0 BRA `(.L_x_272) ;  /* 0xffffffdc00e80947 */ /* 0x000fec000383ffff */
.L_x_271:
[----:B-1----:R-:W-:Y:S01]  /*8870*/  SHFL.BFLY PT, R6, R40, 0x2, 0x1f ;  /* 0x0c401f0028067f89 */ /* 0x002fe200000e0000 */
[----:B------:R-:W-:Y:S02]  /*8880*/  FMNMX.FTZ R0, R122, R14, !PT ;  /* 0x0000000e7a007209 */ /* 0x000fe40007810000 */
[----:B---3--:R-:W-:Y:S02]  /*8890*/  FMNMX.FTZ R5, R67, R13, !PT ;  /* 0x0000000d43057209 */ /* 0x008fe40007810000 */
[----:B------:R-:W-:Y:S02]  /*88a0*/  FMNMX.FTZ R0, R123, R0, !PT ;  /* 0x000000007b007209 */ /* 0x000fe40007810000 */
[----:B------:R-:W-:Y:S01]  /*88b0*/  FMNMX.FTZ R2, R121, R12, !PT ;  /* 0x0000000c79027209 */ /* 0x000fe20007810000 */
[----:B------:R-:W-:Y:S01]  /*88c0*/  SHFL.BFLY PT, R7, R5, 0x2, 0x1f ;  /* 0x0c401f0005077f89 */ /* 0x000fe200000e0000 */
        /* <DEDUP_REMOVED lines=18> */
[C---:B------:R-:W-:Y:S01]  /*89f0*/  FMUL.FTZ R43, R40.reuse, UR4 ;  /* 0x00000004282b7c20 */ /* 0x040fe20008410000 */
[----:B------:R-:W-:Y:S02]  /*8a00*/  FSETP.NEU.FTZ.AND P1, PT, R40, -INF , PT ;  /* 0xff8000002800780b */ /* 0x000fe40003f3d000 */
[----:B------:R-:W-:Y:S01]  /*8a10*/  FMUL.FTZ R3, R0, UR4 ;  /* 0x0000000400037c20 */ /* 0x000fe20008410000 */
[----:B------:R-:W-:Y:S01]  /*8a20*/  FMUL.FTZ R64, R39, UR4 ;  /* 0x0000000427407c20 */ /* 0x000fe20008410000 */
[----:B------:R-:W-:Y:S01]  /*8a30*/  FSEL R43, R43, RZ, P1 ;  /* 0x000000ff2b2b7208 */ /* 0x000fe20000800000 */
[C---:B------:R-:W-:Y:S01]  /*8a40*/  FADD.FTZ R0, -R39.reuse, R132 ;  /* 0x0000008427007221 */ /* 0x040fe20000010100 */
[----:B------:R1:W2:Y:S01]  /*8a50*/  MUFU.EX2 R37, R3 ;  /* 0x0000000300257308 */ /* 0x0002a20000000800 */
[----:B---3--:R-:W-:Y:S02]  /*8a60*/  FMNMX.FTZ R38, R38, R7, !PT ;  /* 0x0000000726267209 */ /* 0x008fe40007810000 */
[----:B------:R-:W-:Y:S01]  /*8a70*/  FSETP.NEU.FTZ.AND P1, PT, R39, -INF , PT ;  /* 0xff8000002700780b */ /* 0x000fe20003f3d000 */
[--C-:B------:R-:W-:Y:S01]  /*8a80*/  FFMA.FTZ R8, R200, UR4, -R43.reuse ;  /* 0x00000004c8087c23 */ /* 0x100fe2000801082b */
[----:B------:R-:W-:Y:S01]  /*8a90*/  FFMA.FTZ R7, R32, UR4, -R43 ;  /* 0x0000000420077c23 */ /* 0x000fe2000801082b */
[----:B------:R-:W-:Y:S01]  /*8aa0*/  FMUL.FTZ R65, R38, UR4 ;  /* 0x0000000426417c20 */ /* 0x000fe20008410000 */
[----:B------:R-:W-:Y:S02]  /*8ab0*/  FSEL R64, R64, RZ, P1 ;  /* 0x000000ff40407208 */ /* 0x000fe40000800000 */
[----:B------:R-:W-:Y:S03]  /*8ac0*/  FSETP.NEU.FTZ.AND P1, PT, R38, -INF , PT ;  /* 0xff8000002600780b */ /* 0x000fe60003f3d000 */
[--C-:B------:R-:W-:Y:S01]  /*8ad0*/  FFMA.FTZ R5, R176, UR4, -R64.reuse ;  /* 0x00000004b0057c23 */ /* 0x100fe20008010840 */
[----:B------:R-:W-:Y:S01]  /*8ae0*/  FSEL R65, R65, RZ, P1 ;  /* 0x000000ff41417208 */ /* 0x000fe20000800000 */
[--C-:B------:R-:W-:Y:S01]  /*8af0*/  FFMA.FTZ R12, R87, UR4, -R64.reuse ;  /* 0x00000004570c7c23 */ /* 0x100fe20008010840 */
[----:B------:R-:W-:Y:S01]  /*8b00*/  FFMA.FTZ R9, R86, UR4, -R64 ;  /* 0x0000000456097c23 */ /* 0x000fe20008010840 */
[----:B-1----:R-:W-:Y:S02]  /*8b10*/  FMUL.FTZ R3, R0, UR4 ;  /* 0x0000000400037c20 */ /* 0x002fe40008410000 */
[----:B------:R-:W-:Y:S01]  /*8b20*/  FFMA.FTZ R6, R201, UR4, -R65 ;  /* 0x00000004c9067c23 */ /* 0x000fe20008010841 */
[----:B------:R-:W-:Y:S01]  /*8b30*/  FADD.FTZ R0, -R38, R133 ;  /* 0x0000008526007221 */ /* 0x000fe20000010100 */
[----:B------:R1:W-:Y:S10]  /*8b40*/  MUFU.EX2 R201, R7 ;  /* 0x0000000700c97308 */ /* 0x0003f40000000800 */
[----:B------:R4:W3:Y:S10]  /*8b50*/  MUFU.EX2 R36, R3 ;  /* 0x0000000300247308 */ /* 0x0008f40000000800 */
[----:B------:R5:W-:Y:S01]  /*8b60*/  MUFU.EX2 R127, R6 ;  /* 0x00000006007f7308 */ /* 0x000be20000000800 */
[--C-:B-1----:R-:W-:Y:S09]  /*8b70*/  FFMA.FTZ R7, R48, UR4, -R43.reuse ;  /* 0x0000000430077c23 */ /* 0x102ff2000801082b */
[----:B------:R1:W-:Y:S01]  /*8b80*/  MUFU.EX2 R226, R7 ;  /* 0x0000000700e27308 */ /* 0x0003e20000000800 */
[----:B----4-:R-:W-:Y:S01]  /*8b90*/  FMNMX.FTZ R3, R2, R4, !PT ;  /* 0x0000000402037209 */ /* 0x010fe20007810000 */
[--C-:B------:R-:W-:Y:S01]  /*8ba0*/  FFMA.FTZ R4, R202, UR4, -R43.reuse ;  /* 0x00000004ca047c23 */ /* 0x100fe2000801082b */
[----:B------:R-:W-:Y:S02]  /*8bb0*/  FMUL.FTZ R2, R0, UR4 ;  /* 0x0000000400027c20 */ /* 0x000fe40008410000 */
[C---:B------:R-:W-:Y:S01]  /*8bc0*/  FSETP.NEU.FTZ.AND P1, PT, R3.reuse, -INF , PT ;  /* 0xff8000000300780b */ /* 0x040fe20003f3d000 */
[C---:B------:R-:W-:Y:S01]  /*8bd0*/  FMUL.FTZ R66, R3.reuse, UR4 ;  /* 0x0000000403427c20 */ /* 0x040fe20008410000 */
[----:B------:R-:W-:Y:S03]  /*8be0*/  FADD.FTZ R0, -R3, R134 ;  /* 0x0000008603007221 */ /* 0x000fe60000010100 */
[----:B------:R4:W-:Y:S01]  /*8bf0*/  MUFU.EX2 R133, R4 ;  /* 0x0000000400857308 */ /* 0x0009e20000000800 */
[--C-:B-----5:R-:W-:Y:S01]  /*8c00*/  FFMA.FTZ R6, R33, UR4, -R43.reuse ;  /* 0x0000000421067c23 */ /* 0x120fe2000801082b */
[----:B--2---:R-:W-:Y:S01]  /*8c10*/  FMUL.FTZ R33, R37, R161 ;  /* 0x000000a125217220 */ /* 0x004fe20000410000 */
[----:B------:R-:W-:Y:S01]  /*8c20*/  FSEL R66, R66, RZ, P1 ;  /* 0x000000ff42427208 */ /* 0x000fe20000800000 */
[----:B------:R-:W-:Y:S06]  /*8c30*/  FMUL.FTZ R0, R0, UR4 ;  /* 0x0000000400007c20 */ /* 0x000fec0008410000 */
[----:B------:R-:W-:Y:S01]  /*8c40*/  MUFU.EX2 R2, R2 ;  /* 0x0000000200027308 */ /* 0x000fe20000000800 */
[--C-:B-1----:R-:W-:Y:S01]  /*8c50*/  FFMA.FTZ R7, R18, UR4, -R43.reuse ;  /* 0x0000000412077c23 */ /* 0x102fe2000801082b */
[----:B---3--:R-:W-:Y:S08]  /*8c60*/  FMUL.FTZ R18, R36, R146 ;  /* 0x0000009224127220 */ /* 0x008ff00000410000 */
[----:B------:R-:W1:Y:S01]  /*8c70*/  MUFU.EX2 R0, R0 ;  /* 0x0000000000007308 */ /* 0x000e620000000800 */
[--C-:B----4-:R-:W-:Y:S09]  /*8c80*/  FFMA.FTZ R4, R212, UR4, -R43.reuse ;  /* 0x00000004d4047c23 */ /* 0x110ff2000801082b */
[----:B------:R2:W-:Y:S10]  /*8c90*/  MUFU.EX2 R172, R4 ;  /* 0x0000000400ac7308 */ /* 0x0005f40000000800 */
[----:B------:R3:W-:Y:S01]  /*8ca0*/  MUFU.EX2 R245, R7 ;  /* 0x0000000700f57308 */ /* 0x0007e20000000800 */
[----:B-1----:R-:W-:Y:S01]  /*8cb0*/  FMUL.FTZ R14, R0, R150 ;  /* 0x00000096000e7220 */ /* 0x002fe20000410000 */
[----:B--2---:R-:W-:Y:S08]  /*8cc0*/  FFMA.FTZ R4, R204, UR4, -R64 ;  /* 0x00000004cc047c23 */ /* 0x004ff00008010840 */
[----:B------:R1:W-:Y:S01]  /*8cd0*/  MUFU.EX2 R204, R5 ;  /* 0x0000000500cc7308 */ /* 0x0003e20000000800 */
[----:B---3--:R-:W-:Y:S01]  /*8ce0*/  FFMA.FTZ R7, R80, UR4, -R43 ;  /* 0x0000000450077c23 */ /* 0x008fe2000801082b */
[----:B------:R-:W-:Y:S08]  /*8cf0*/  FFMA.FTZ R80, R41, UR4, -R66 ;  /* 0x0000000429507c23 */ /* 0x000ff00008010842 */
[----:B------:R2:W-:Y:S10]  /*8d00*/  MUFU.EX2 R131, R4 ;  /* 0x0000000400837308 */ /* 0x0005f40000000800 */
[----:B------:R3:W-:Y:S01]  /*8d10*/  MUFU.EX2 R252, R7 ;  /* 0x0000000700fc7308 */ /* 0x0007e20000000800 */
[----:B-1----:R-:W-:Y:S09]  /*8d20*/  FFMA.FTZ R5, R208, UR4, -R65 ;  /* 0x00000004d0057c23 */ /* 0x002ff20008010841 */
[----:B------:R1:W-:Y:S01]  /*8d30*/  MUFU.EX2 R174, R5 ;  /* 0x0000000500ae7308 */ /* 0x0003e20000000800 */
[--C-:B--2---:R-:W-:Y:S09]  /*8d40*/  FFMA.FTZ R4, R211, UR4, -R64.reuse ;  /* 0x00000004d3047c23 */ /* 0x104ff20008010840 */
[----:B------:R2:W-:Y:S01]  /*8d50*/  MUFU.EX2 R134, R4 ;  /* 0x0000000400867308 */ /* 0x0005e20000000800 */
[----:B---3--:R-:W-:Y:S01]  /*8d60*/  FMUL.FTZ R7, R36, R143 ;  /* 0x0000008f24077220 */ /* 0x008fe20000410000 */
[--C-:B-1----:R-:W-:Y:S01]  /*8d70*/  FFMA.FTZ R5, R199, UR4, -R64.reuse ;  /* 0x00000004c7057c23 */ /* 0x102fe20008010840 */
[--C-:B--2---:R-:W-:Y:S07]  /*8d80*/  FFMA.FTZ R4, R198, UR4, -R43.reuse ;  /* 0x00000004c6047c23 */ /* 0x104fee000801082b */
[----:B------:R1:W-:Y:S02]  /*8d90*/  MUFU.EX2 R198, R4 ;  /* 0x0000000400c67308 */ /* 0x0003e40000000800 */
[--C-:B-1----:R-:W-:Y:S08]  /*8da0*/  FFMA.FTZ R4, R169, UR4, -R43.reuse ;  /* 0x00000004a9047c23 */ /* 0x102ff0000801082b */
[----:B------:R1:W-:Y:S02]  /*8db0*/  MUFU.EX2 R211, R4 ;  /* 0x0000000400d37308 */ /* 0x0003e40000000800 */
[----:B-1----:R-:W-:Y:S08]  /*8dc0*/  FFMA.FTZ R4, R179, UR4, -R64 ;  /* 0x00000004b3047c23 */ /* 0x002ff00008010840 */
[----:B------:R1:W-:Y:S10]  /*8dd0*/  MUFU.EX2 R179, R8 ;  /* 0x0000000800b37308 */ /* 0x0003f40000000800 */
[----:B------:R2:W-:Y:S01]  /*8de0*/  MUFU.EX2 R181, R4 ;  /* 0x0000000400b57308 */ /* 0x0005e20000000800 */
[----:B-1----:R-:W-:Y:S09]  /*8df0*/  FFMA.FTZ R8, R26, UR4, -R43 ;  /* 0x000000041a087c23 */ /* 0x002ff2000801082b */
[----:B------:R1:W-:Y:S01]  /*8e00*/  MUFU.EX2 R214, R8 ;  /* 0x0000000800d67308 */ /* 0x0003e20000000800 */
[----:B--2---:R-:W-:Y:S09]  /*8e10*/  FFMA.FTZ R4, R210, UR4, -R65 ;  /* 0x00000004d2047c23 */ /* 0x004ff20008010841 */
[----:B------:R2:W3:Y:S01]  /*8e20*/  MUFU.EX2 R132, R4 ;  /* 0x0000000400847308 */ /* 0x0004e20000000800 */
[--C-:B-1----:R-:W-:Y:S09]  /*8e30*/  FFMA.FTZ R8, R52, UR4, -R43.reuse ;  /* 0x0000000434087c23 */ /* 0x102ff2000801082b */
[----:B------:R1:W-:Y:S01]  /*8e40*/  MUFU.EX2 R220, R8 ;  /* 0x0000000800dc7308 */ /* 0x0003e20000000800 */
[--C-:B--2---:R-:W-:Y:S01]  /*8e50*/  FFMA.FTZ R4, R203, UR4, -R66.reuse ;  /* 0x00000004cb047c23 */ /* 0x104fe20008010842 */
[----:B---3--:R-:W-:Y:S08]  /*8e60*/  F2FP.F16.F32.PACK_AB R48, R132, R127 ;  /* 0x0000007f8430723e */ /* 0x008ff000000000ff */
[----:B------:R2:W-:Y:S01]  /*8e70*/  MUFU.EX2 R126, R4 ;  /* 0x00000004007e7308 */ /* 0x0005e20000000800 */
[----:B-1----:R-:W-:Y:S01]  /*8e80*/  FFMA.FTZ R8, R68, UR4, -R43 ;  /* 0x0000000444087c23 */ /* 0x002fe2000801082b */
[--C-:B------:R-:W-:Y:S08]  /*8e90*/  FFMA.FTZ R68, R111, UR4, -R66.reuse ;  /* 0x000000046f447c23 */ /* 0x100ff00008010842 */
[----:B------:R1:W-:Y:S01]  /*8ea0*/  MUFU.EX2 R243, R8 ;  /* 0x0000000800f37308 */ /* 0x0003e20000000800 */
[--C-:B--2---:R-:W-:Y:S09]  /*8eb0*/  FFMA.FTZ R4, R209, UR4, -R66.reuse ;  /* 0x00000004d1047c23 */ /* 0x104ff20008010842 */
[----:B------:R2:W3:Y:S10]  /*8ec0*/  MUFU.EX2 R173, R4 ;  /* 0x0000000400ad7308 */ /* 0x0004f40000000800 */
[----:B------:R4:W-:Y:S01]  /*8ed0*/  MUFU.EX2 R209, R6 ;  /* 0x0000000600d17308 */ /* 0x0009e20000000800 */
[----:B-1----:R-:W-:Y:S09]  /*8ee0*/  FMUL.FTZ R8, R2, R136 ;  /* 0x0000008802087220 */ /* 0x002ff20000410000 */
[----:B------:R-:W-:Y:S01]  /*8ef0*/  MUFU.EX2 R68, R68 ;  /* 0x0000004400447308 */ /* 0x000fe20000000800 */
[----:B--2---:R-:W-:Y:S09]  /*8f00*/  FFMA.FTZ R4, R206, UR4, -R65 ;  /* 0x00000004ce047c23 */ /* 0x004ff20008010841 */
[----:B------:R1:W-:Y:S01]  /*8f10*/  MUFU.EX2 R182, R4 ;  /* 0x0000000400b67308 */ /* 0x0003e20000000800 */
[--C-:B----4-:R-:W-:Y:S01]  /*8f20*/  FFMA.FTZ R6, R49, UR4, -R43.reuse ;  /* 0x0000000431067c23 */ /* 0x110fe2000801082b */
[----:B---3--:R-:W-:Y:S08]  /*8f30*/  F2FP.F16.F32.PACK_AB R49, R173, R126 ;  /* 0x0000007ead31723e */ /* 0x008ff000000000ff */
[----:B------:R2:W-:Y:S01]  /*8f40*/  MUFU.EX2 R231, R6 ;  /* 0x0000000600e77308 */ /* 0x0005e20000000800 */
[--C-:B-1----:R-:W-:Y:S09]  /*8f50*/  FFMA.FTZ R4, R207, UR4, -R66.reuse ;  /* 0x00000004cf047c23 */ /* 0x102ff20008010842 */
[----:B------:R1:W-:Y:S01]  /*8f60*/  MUFU.EX2 R175, R4 ;  /* 0x0000000400af7308 */ /* 0x0003e20000000800 */
[--C-:B--2---:R-:W-:Y:S01]  /*8f70*/  FFMA.FTZ R6, R16, UR4, -R43.reuse ;  /* 0x0000000410067c23 */ /* 0x104fe2000801082b */
[--C-:B------:R-:W-:Y:S08]  /*8f80*/  FFMA.FTZ R16, R97, UR4, -R43.reuse ;  /* 0x0000000461107c23 */ /* 0x100ff0000801082b */
[----:B------:R2:W-:Y:S01]  /*8f90*/  MUFU.EX2 R32, R6 ;  /* 0x0000000600207308 */ /* 0x0005e20000000800 */
[----:B-1----:R-:W-:Y:S09]  /*8fa0*/  FFMA.FTZ R4, R205, UR4, -R66 ;  /* 0x00000004cd047c23 */ /* 0x002ff20008010842 */
[----:B------:R1:W-:Y:S01]  /*8fb0*/  MUFU.EX2 R180, R4 ;  /* 0x0000000400b47308 */ /* 0x0003e20000000800 */
[--C-:B--2---:R-:W-:Y:S09]  /*8fc0*/  FFMA.FTZ R6, R81, UR4, -R43.reuse ;  /* 0x0000000451067c23 */ /* 0x104ff2000801082b */
[----:B------:R2:W3:Y:S01]  /*8fd0*/  MUFU.EX2 R11, R6 ;  /* 0x00000006000b7308 */ /* 0x0004e20000000800 */
[----:B-1----:R-:W-:Y:S09]  /*8fe0*/  FFMA.FTZ R4, R178, UR4, -R43 ;  /* 0x00000004b2047c23 */ /* 0x002ff2000801082b */
[----:B------:R1:W-:Y:S01]  /*8ff0*/  MUFU.EX2 R178, R5 ;  /* 0x0000000500b27308 */ /* 0x0003e20000000800 */
[----:B--2---:R-:W-:Y:S01]  /*9000*/  FMUL.FTZ R6, R36, R142 ;  /* 0x0000008e24067220 */ /* 0x004fe20000410000 */
[----:B---3--:R-:W-:Y:S08]  /*9010*/  MOV R142, R11 ;  /* 0x0000000b008e7202 */ /* 0x008ff00000000f00 */
[----:B------:R2:W-:Y:S01]  /*9020*/  MUFU.EX2 R200, R4 ;  /* 0x0000000400c87308 */ /* 0x0005e20000000800 */
[----:B------:R-:W-:Y:S09]  /*9030*/  FMUL.FTZ R11, R0, R139 ;  /* 0x0000008b000b7220 */ /* 0x000ff20000410000 */
[----:B------:R3:W-:Y:S01]  /*9040*/  MUFU.EX2 R139, R12 ;  /* 0x0000000c008b7308 */ /* 0x0007e20000000800 */
[----:B-1----:R-:W-:Y:S01]  /*9050*/  FFMA.FTZ R5, R28, UR4, -R65 ;  /* 0x000000041c057c23 */ /* 0x002fe20008010841 */
[--C-:B------:R-:W-:Y:S08]  /*9060*/  FFMA.FTZ R28, R99, UR4, -R64.reuse ;  /* 0x00000004631c7c23 */ /* 0x100ff00008010840 */
[----:B------:R1:W-:Y:S01]  /*9070*/  MUFU.EX2 R176, R5 ;  /* 0x0000000500b07308 */ /* 0x0003e20000000800 */
[--C-:B--2---:R-:W-:Y:S09]  /*9080*/  FFMA.FTZ R4, R177, UR4, -R64.reuse ;  /* 0x00000004b1047c23 */ /* 0x104ff20008010840 */
[----:B------:R2:W-:Y:S01]  /*9090*/  MUFU.EX2 R183, R4 ;  /* 0x0000000400b77308 */ /* 0x0005e20000000800 */
[----:B---3--:R-:W-:Y:S01]  /*90a0*/  FFMA.FTZ R12, R96, UR4, -R43 ;  /* 0x00000004600c7c23 */ /* 0x008fe2000801082b */
[--C-:B-1----:R-:W-:Y:S08]  /*90b0*/  FFMA.FTZ R5, R25, UR4, -R64.reuse ;  /* 0x0000000419057c23 */ /* 0x102ff00008010840 */
[----:B------:R1:W-:Y:S01]  /*90c0*/  MUFU.EX2 R210, R5 ;  /* 0x0000000500d27308 */ /* 0x0003e20000000800 */
[--C-:B--2---:R-:W-:Y:S01]  /*90d0*/  FFMA.FTZ R4, R34, UR4, -R64.reuse ;  /* 0x0000000422047c23 */ /* 0x104fe20008010840 */
[----:B------:R-:W-:Y:S08]  /*90e0*/  FMUL.FTZ R34, R36, R162 ;  /* 0x000000a224227220 */ /* 0x000ff00000410000 */
[----:B------:R2:W-:Y:S01]  /*90f0*/  MUFU.EX2 R199, R4 ;  /* 0x0000000400c77308 */ /* 0x0005e20000000800 */
[--C-:B-1----:R-:W-:Y:S01]  /*9100*/  FFMA.FTZ R5, R44, UR4, -R65.reuse ;  /* 0x000000042c057c23 */ /* 0x102fe20008010841 */
[----:B------:R-:W-:Y:S08]  /*9110*/  F2FP.F16.F32.PACK_AB R44, R172, R133 ;  /* 0x00000085ac2c723e */ /* 0x000ff000000000ff */
[----:B------:R1:W-:Y:S01]  /*9120*/  MUFU.EX2 R213, R5 ;  /* 0x0000000500d57308 */ /* 0x0003e20000000800 */
[--C-:B--2---:R-:W-:Y:S01]  /*9130*/  FFMA.FTZ R4, R35, UR4, -R64.reuse ;  /* 0x0000000423047c23 */ /* 0x104fe20008010840 */
[----:B------:R-:W-:Y:S08]  /*9140*/  FMUL.FTZ R35, R36, R163 ;  /* 0x000000a324237220 */ /* 0x000ff00000410000 */
[----:B------:R2:W-:Y:S01]  /*9150*/  MUFU.EX2 R206, R4 ;  /* 0x0000000400ce7308 */ /* 0x0005e20000000800 */
[--C-:B-1----:R-:W-:Y:S09]  /*9160*/  FFMA.FTZ R5, R54, UR4, -R64.reuse ;  /* 0x0000000436057c23 */ /* 0x102ff20008010840 */
[----:B------:R1:W-:Y:S01]  /*9170*/  MUFU.EX2 R218, R5 ;  /* 0x0000000500da7308 */ /* 0x0003e20000000800 */
[--C-:B--2---:R-:W-:Y:S09]  /*9180*/  FFMA.FTZ R4, R171, UR4, -R65.reuse ;  /* 0x00000004ab047c23 */ /* 0x104ff20008010841 */
[----:B------:R2:W-:Y:S01]  /*9190*/  MUFU.EX2 R169, R4 ;  /* 0x0000000400a97308 */ /* 0x0005e20000000800 */
[--C-:B-1----:R-:W-:Y:S09]  /*91a0*/  FFMA.FTZ R5, R60, UR4, -R65.reuse ;  /* 0x000000043c057c23 */ /* 0x102ff20008010841 */
[----:B------:R1:W-:Y:S01]  /*91b0*/  MUFU.EX2 R235, R5 ;  /* 0x0000000500eb7308 */ /* 0x0003e20000000800 */
[----:B--2---:R-:W-:Y:S09]  /*91c0*/  FFMA.FTZ R4, R168, UR4, -R65 ;  /* 0x00000004a8047c23 */ /* 0x004ff20008010841 */
[----:B------:R2:W-:Y:S01]  /*91d0*/  MUFU.EX2 R171, R4 ;  /* 0x0000000400ab7308 */ /* 0x0005e20000000800 */
[----:B-1----:R-:W-:Y:S01]  /*91e0*/  FFMA.FTZ R5, R70, UR4, -R64 ;  /* 0x0000000446057c23 */ /* 0x002fe20008010840 */
[----:B------:R-:W-:Y:S08]  /*91f0*/  FFMA.FTZ R70, R117, UR4, -R43 ;  /* 0x0000000475467c23 */ /* 0x000ff0000801082b */
[----:B------:R1:W-:Y:S01]  /*9200*/  MUFU.EX2 R240, R5 ;  /* 0x0000000500f07308 */ /* 0x0003e20000000800 */
[--C-:B--2---:R-:W-:Y:S09]  /*9210*/  FFMA.FTZ R4, R170, UR4, -R66.reuse ;  /* 0x00000004aa047c23 */ /* 0x104ff20008010842 */
[----:B------:R2:W-:Y:S10]  /*9220*/  MUFU.EX2 R168, R4 ;  /* 0x0000000400a87308 */ /* 0x0005f40000000800 */
[----:B------:R-:W-:Y:S01]  /*9230*/  MUFU.EX2 R70, R70 ;  /* 0x0000004600467308 */ /* 0x000fe20000000800 */
[--C-:B-1----:R-:W-:Y:S01]  /*9240*/  FFMA.FTZ R5, R78, UR4, -R66.reuse ;  /* 0x000000044e057c23 */ /* 0x102fe20008010842 */
[--C-:B------:R-:W-:Y:S08]  /*9250*/  FFMA.FTZ R78, R123, UR4, -R66.reuse ;  /* 0x000000047b4e7c23 */ /* 0x100ff00008010842 */
[----:B------:R1:W-:Y:S01]  /*9260*/  MUFU.EX2 R236, R5 ;  /* 0x0000000500ec7308 */ /* 0x0003e20000000800 */
[--C-:B--2---:R-:W-:Y:S09]  /*9270*/  FFMA.FTZ R4, R27, UR4, -R66.reuse ;  /* 0x000000041b047c23 */ /* 0x104ff20008010842 */
[----:B------:R2:W-:Y:S10]  /*9280*/  MUFU.EX2 R170, R4 ;  /* 0x0000000400aa7308 */ /* 0x0005f40000000800 */
[----:B------:R-:W-:Y:S01]  /*9290*/  MUFU.EX2 R78, R78 ;  /* 0x0000004e004e7308 */ /* 0x000fe20000000800 */
[----:B-1----:R-:W-:Y:S01]  /*92a0*/  FMUL.FTZ R5, R37, R141 ;  /* 0x0000008d25057220 */ /* 0x002fe20000410000 */
[--C-:B--2---:R-:W-:Y:S01]  /*92b0*/  FFMA.FTZ R4, R29, UR4, -R65.reuse ;  /* 0x000000041d047c23 */ /* 0x104fe20008010841 */
[----:B------:R-:W-:Y:S07]  /*92c0*/  FMUL.FTZ R29, R2, R165 ;  /* 0x000000a5021d7220 */ /* 0x000fee0000410000 */
[----:B------:R1:W-:Y:S02]  /*92d0*/  MUFU.EX2 R203, R4 ;  /* 0x0000000400cb7308 */ /* 0x0003e40000000800 */
[--C-:B-1----:R-:W-:Y:S01]  /*92e0*/  FFMA.FTZ R4, R30, UR4, -R66.reuse ;  /* 0x000000041e047c23 */ /* 0x102fe20008010842 */
[----:B------:R-:W-:Y:S07]  /*92f0*/  FFMA.FTZ R30, R89, UR4, -R65 ;  /* 0x00000004591e7c23 */ /* 0x000fee0008010841 */
[----:B------:R1:W-:Y:S02]  /*9300*/  MUFU.EX2 R177, R4 ;  /* 0x0000000400b17308 */ /* 0x0003e40000000800 */
[----:B-1----:R-:W-:Y:S01]  /*9310*/  FFMA.FTZ R4, R31, UR4, -R66 ;  /* 0x000000041f047c23 */ /* 0x002fe20008010842 */
[----:B------:R-:W-:Y:S07]  /*9320*/  FMUL.FTZ R31, R0, R167 ;  /* 0x000000a7001f7220 */ /* 0x000fee0000410000 */
[----:B------:R1:W-:Y:S02]  /*9330*/  MUFU.EX2 R215, R4 ;  /* 0x0000000400d77308 */ /* 0x0003e40000000800 */
[----:B-1----:R-:W-:Y:S02]  /*9340*/  FFMA.FTZ R4, R24, UR4, -R43 ;  /* 0x0000000418047c23 */ /* 0x002fe4000801082b */
[----:B------:R-:W1:Y:S06]  /*9350*/  LDSM.16.MT88.4 R24, [R135+0x4000] ;  /* 0x004000008718783b */ /* 0x000e6c0000004200 */
[----:B------:R2:W-:Y:S02]  /*9360*/  MUFU.EX2 R225, R4 ;  /* 0x0000000400e17308 */ /* 0x0005e40000000800 */
[--C-:B--2---:R-:W-:Y:S01]  /*9370*/  FFMA.FTZ R4, R23, UR4, -R64.reuse ;  /* 0x0000000417047c23 */ /* 0x104fe20008010840 */
[----:B------:R-:W-:Y:S07]  /*9380*/  FMUL.FTZ R23, R36, R155 ;  /* 0x0000009b24177220 */ /* 0x000fee0000410000 */
[----:B------:R2:W-:Y:S02]  /*9390*/  MUFU.EX2 R222, R4 ;  /* 0x0000000400de7308 */ /* 0x0005e40000000800 */
[--C-:B--2---:R-:W-:Y:S01]  /*93a0*/  FFMA.FTZ R4, R50, UR4, -R64.reuse ;  /* 0x0000000432047c23 */ /* 0x104fe20008010840 */
[----:B------:R-:W-:Y:S07]  /*93b0*/  F2FP.F16.F32.PACK_AB R50, R182, R174 ;  /* 0x000000aeb632723e */ /* 0x000fee00000000ff */
[----:B------:R2:W-:Y:S02]  /*93c0*/  MUFU.EX2 R224, R4 ;  /* 0x0000000400e07308 */ /* 0x0005e40000000800 */
[--C-:B--2---:R-:W-:Y:S01]  /*93d0*/  FFMA.FTZ R4, R51, UR4, -R64.reuse ;  /* 0x0000000433047c23 */ /* 0x104fe20008010840 */
[----:B------:R-:W-:Y:S07]  /*93e0*/  F2FP.F16.F32.PACK_AB R51, R180, R175 ;  /* 0x000000afb433723e */ /* 0x000fee00000000ff */
[----:B------:R2:W-:Y:S02]  /*93f0*/  MUFU.EX2 R228, R4 ;  /* 0x0000000400e47308 */ /* 0x0005e40000000800 */
[--C-:B--2---:R-:W-:Y:S01]  /*9400*/  FFMA.FTZ R4, R22, UR4, -R65.reuse ;  /* 0x0000000416047c23 */ /* 0x104fe20008010841 */
[----:B------:R-:W-:Y:S07]  /*9410*/  FMUL.FTZ R22, R36, R154 ;  /* 0x0000009a24167220 */ /* 0x000fee0000410000 */
[----:B------:R2:W-:Y:S02]  /*9420*/  MUFU.EX2 R202, R4 ;  /* 0x0000000400ca7308 */ /* 0x0005e40000000800 */
[--C-:B--2---:R-:W-:Y:S01]  /*9430*/  FFMA.FTZ R4, R20, UR4, -R65.reuse ;  /* 0x0000000414047c23 */ /* 0x104fe20008010841 */
[----:B------:R-:W-:Y:S07]  /*9440*/  FFMA.FTZ R20, R98, UR4, -R64 ;  /* 0x0000000462147c23 */ /* 0x000fee0008010840 */
[----:B------:R2:W-:Y:S02]  /*9450*/  MUFU.EX2 R217, R4 ;  /* 0x0000000400d97308 */ /* 0x0005e40000000800 */
[--C-:B--2---:R-:W-:Y:S01]  /*9460*/  FFMA.FTZ R4, R21, UR4, -R66.reuse ;  /* 0x0000000415047c23 */ /* 0x104fe20008010842 */
[----:B------:R-:W-:Y:S07]  /*9470*/  FMUL.FTZ R21, R37, R153 ;  /* 0x0000009925157220 */ /* 0x000fee0000410000 */
[----:B------:R2:W-:Y:S02]  /*9480*/  MUFU.EX2 R205, R4 ;  /* 0x0000000400cd7308 */ /* 0x0005e40000000800 */
[--C-:B--2---:R-:W-:Y:S01]  /*9490*/  FFMA.FTZ R4, R19, UR4, -R66.reuse ;  /* 0x0000000413047c23 */ /* 0x104fe20008010842 */
[----:B------:R-:W-:Y:S07]  /*94a0*/  FMUL.FTZ R19, R36, R147 ;  /* 0x0000009324137220 */ /* 0x000fee0000410000 */
[----:B------:R2:W-:Y:S02]  /*94b0*/  MUFU.EX2 R212, R4 ;  /* 0x0000000400d47308 */ /* 0x0005e40000000800 */
[----:B--2---:R-:W-:Y:S01]  /*94c0*/  FFMA.FTZ R4, R45, UR4, -R65 ;  /* 0x000000042d047c23 */ /* 0x004fe20008010841 */
[----:B------:R-:W-:Y:S07]  /*94d0*/  F2FP.F16.F32.PACK_AB R45, R134, R131 ;  /* 0x00000083862d723e */ /* 0x000fee00000000ff */
[----:B------:R2:W-:Y:S02]  /*94e0*/  MUFU.EX2 R219, R4 ;  /* 0x0000000400db7308 */ /* 0x0005e40000000800 */
[--C-:B--2---:R-:W-:Y:S01]  /*94f0*/  FFMA.FTZ R4, R46, UR4, -R66.reuse ;  /* 0x000000042e047c23 */ /* 0x104fe20008010842 */
[----:B------:R-:W-:Y:S07]  /*9500*/  F2FP.F16.F32.PACK_AB R46, R211, R198 ;  /* 0x000000c6d32e723e */ /* 0x000fee00000000ff */
[----:B------:R2:W-:Y:S02]  /*9510*/  MUFU.EX2 R216, R4 ;  /* 0x0000000400d87308 */ /* 0x0005e40000000800 */
[----:B--2---:R-:W-:Y:S01]  /*9520*/  FFMA.FTZ R4, R47, UR4, -R66 ;  /* 0x000000042f047c23 */ /* 0x004fe20008010842 */
[----:B------:R-:W-:Y:S07]  /*9530*/  F2FP.F16.F32.PACK_AB R47, R204, R181 ;  /* 0x000000b5cc2f723e */ /* 0x000fee00000000ff */
[----:B------:R2:W-:Y:S02]  /*9540*/  MUFU.EX2 R221, R4 ;  /* 0x0000000400dd7308 */ /* 0x0005e40000000800 */
[----:B--2---:R-:W-:Y:S08]  /*9550*/  FFMA.FTZ R4, R53, UR4, -R43 ;  /* 0x0000000435047c23 */ /* 0x004ff0000801082b */
[----:B------:R2:W-:Y:S02]  /*9560*/  MUFU.EX2 R229, R4 ;  /* 0x0000000400e57308 */ /* 0x0005e40000000800 */
[--C-:B--2---:R-:W-:Y:S02]  /*9570*/  FFMA.FTZ R4, R55, UR4, -R64.reuse ;  /* 0x0000000437047c23 */ /* 0x104fe40008010840 */
[----:B------:R-:W2:Y:S06]  /*9580*/  LDSM.16.MT88.4 R52, [R184+0x4000] ;  /* 0x00400000b834783b */ /* 0x000eac0000004200 */
[----:B------:R3:W-:Y:S02]  /*9590*/  MUFU.EX2 R227, R4 ;  /* 0x0000000400e37308 */ /* 0x0007e40000000800 */
[--C-:B---3--:R-:W-:Y:S08]  /*95a0*/  FFMA.FTZ R4, R17, UR4, -R64.reuse ;  /* 0x0000000411047c23 */ /* 0x108ff00008010840 */
[----:B------:R3:W4:Y:S10]  /*95b0*/  MUFU.EX2 R17, R12 ;  /* 0x0000000c00117308 */ /* 0x0007340000000800 */
[----:B------:R5:W-:Y:S01]  /*95c0*/  MUFU.EX2 R242, R4 ;  /* 0x0000000400f27308 */ /* 0x000be20000000800 */
[----:B---3--:R-:W-:Y:S01]  /*95d0*/  FMUL.FTZ R12, R2, R148 ;  /* 0x00000094020c7220 */ /* 0x008fe20000410000 */
[----:B----4-:R-:W-:Y:S01]  /*95e0*/  MOV R150, R17 ;  /* 0x0000001100967202 */ /* 0x010fe20000000f00 */
[----:B------:R-:W-:Y:S01]  /*95f0*/  FMUL.FTZ R17, R37, R145 ;  /* 0x0000009125117220 */ /* 0x000fe20000410000 */
[----:B-----5:R-:W-:Y:S01]  /*9600*/  FFMA.FTZ R4, R15, UR4, -R64 ;  /* 0x000000040f047c23 */ /* 0x020fe20008010840 */
[----:B------:R-:W-:Y:S05]  /*9610*/  FMUL.FTZ R15, R0, R151 ;  /* 0x00000097000f7220 */ /* 0x000fea0000410000 */
[----:B------:R3:W4:Y:S10]  /*9620*/  MUFU.EX2 R151, R16 ;  /* 0x0000001000977308 */ /* 0x0007340000000800 */
[----:B------:R5:W1:Y:S01]  /*9630*/  MUFU.EX2 R10, R4 ;  /* 0x00000004000a7308 */ /* 0x000a620000000800 */
[C---:B---3--:R-:W-:Y:S01]  /*9640*/  FMUL.FTZ R16, R37.reuse, R144 ;  /* 0x0000009025107220 */ /* 0x048fe20000410000 */
[----:B------:R-:W-:Y:S01]  /*9650*/  MOV R144, R32 ;  /* 0x0000002000907202 */ /* 0x000fe20000000f00 */
[----:B------:R-:W-:Y:S01]  /*9660*/  FMUL.FTZ R32, R37, R160 ;  /* 0x000000a025207220 */ /* 0x000fe20000410000 */
[----:B----4-:R-:W-:Y:S01]  /*9670*/  MOV R153, R151 ;  /* 0x0000009700997202 */ /* 0x010fe20000000f00 */
[--C-:B-----5:R-:W-:Y:S01]  /*9680*/  FFMA.FTZ R4, R56, UR4, -R65.reuse ;  /* 0x0000000438047c23 */ /* 0x120fe20008010841 */
[----:B-1----:R-:W-:Y:S01]  /*9690*/  MOV R143, R10 ;  /* 0x0000000a008f7202 */ /* 0x002fe20000000f00 */
[----:B------:R-:W-:Y:S03]  /*96a0*/  FMUL.FTZ R10, R0, R138 ;  /* 0x0000008a000a7220 */ /* 0x000fe60000410000 */
[----:B------:R1:W-:Y:S02]  /*96b0*/  MUFU.EX2 R207, R4 ;  /* 0x0000000400cf7308 */ /* 0x0003e40000000800 */
[--C-:B-1----:R-:W-:Y:S08]  /*96c0*/  FFMA.FTZ R4, R57, UR4, -R65.reuse ;  /* 0x0000000439047c23 */ /* 0x102ff00008010841 */
[----:B------:R1:W-:Y:S02]  /*96d0*/  MUFU.EX2 R223, R4 ;  /* 0x0000000400df7308 */ /* 0x0003e40000000800 */
[--C-:B-1----:R-:W-:Y:S08]  /*96e0*/  FFMA.FTZ R4, R58, UR4, -R66.reuse ;  /* 0x000000043a047c23 */ /* 0x102ff00008010842 */
[----:B------:R1:W-:Y:S02]  /*96f0*/  MUFU.EX2 R208, R4 ;  /* 0x0000000400d07308 */ /* 0x0003e40000000800 */
[--C-:B-1----:R-:W-:Y:S02]  /*9700*/  FFMA.FTZ R4, R59, UR4, -R66.reuse ;  /* 0x000000043b047c23 */ /* 0x102fe40008010842 */
[----:B------:R-:W1:Y:S06]  /*9710*/  LDSM.16.MT88.4 R56, [R135+0x4400] ;  /* 0x004400008738783b */ /* 0x000e6c0000004200 */
[----:B------:R3:W-:Y:S02]  /*9720*/  MUFU.EX2 R234, R4 ;  /* 0x0000000400ea7308 */ /* 0x0007e40000000800 */
[----:B---3--:R-:W-:Y:S08]  /*9730*/  FFMA.FTZ R4, R61, UR4, -R65 ;  /* 0x000000043d047c23 */ /* 0x008ff00008010841 */
[----:B------:R3:W-:Y:S02]  /*9740*/  MUFU.EX2 R241, R4 ;  /* 0x0000000400f17308 */ /* 0x0007e40000000800 */
[--C-:B---3--:R-:W-:Y:S08]  /*9750*/  FFMA.FTZ R4, R62, UR4, -R66.reuse ;  /* 0x000000043e047c23 */ /* 0x108ff00008010842 */
[----:B------:R3:W-:Y:S02]  /*9760*/  MUFU.EX2 R230, R4 ;  /* 0x0000000400e67308 */ /* 0x0007e40000000800 */
[----:B---3--:R-:W-:Y:S02]  /*9770*/  FFMA.FTZ R4, R63, UR4, -R66 ;  /* 0x000000043f047c23 */ /* 0x008fe40008010842 */
[----:B------:R-:W3:Y:S06]  /*9780*/  LDSM.16.MT88.4 R60, [R184+0x4400] ;  /* 0x00440000b83c783b */ /* 0x000eec0000004200 */
[----:B------:R4:W-:Y:S02]  /*9790*/  MUFU.EX2 R244, R4 ;  /* 0x0000000400f47308 */ /* 0x0009e40000000800 */
[--C-:B----4-:R-:W-:Y:S01]  /*97a0*/  FFMA.FTZ R4, R69, UR4, -R43.reuse ;  /* 0x0000000445047c23 */ /* 0x110fe2000801082b */
[----:B------:R-:W-:Y:S07]  /*97b0*/  FFMA.FTZ R69, R116, UR4, -R43 ;  /* 0x0000000474457c23 */ /* 0x000fee000801082b */
[----:B------:R4:W-:Y:S10]  /*97c0*/  MUFU.EX2 R251, R4 ;  /* 0x0000000400fb7308 */ /* 0x0009f40000000800 */
[----:B------:R-:W5:Y:S01]  /*97d0*/  MUFU.EX2 R69, R69 ;  /* 0x0000004500457308 */ /* 0x000f620000000800 */
[--C-:B----4-:R-:W-:Y:S01]  /*97e0*/  FFMA.FTZ R4, R71, UR4, -R64.reuse ;  /* 0x0000000447047c23 */ /* 0x110fe20008010840 */
[--C-:B------:R-:W-:Y:S08]  /*97f0*/  FFMA.FTZ R71, R118, UR4, -R64.reuse ;  /* 0x0000000476477c23 */ /* 0x100ff00008010840 */
[----:B------:R4:W-:Y:S01]  /*9800*/  MUFU.EX2 R247, R4 ;  /* 0x0000000400f77308 */ /* 0x0009e20000000800 */
[----:B-----5:R-:W-:Y:S09]  /*9810*/  F2FP.F16.F32.PACK_AB R160, R70, R69 ;  /* 0x0000004546a0723e */ /* 0x020ff200000000ff */
[----:B------:R-:W-:Y:S01]  /*9820*/  MUFU.EX2 R71, R71 ;  /* 0x0000004700477308 */ /* 0x000fe20000000800 */
[--C-:B----4-:R-:W-:Y:S02]  /*9830*/  FFMA.FTZ R4, R82, UR4, -R64.reuse ;  /* 0x0000000452047c23 */ /* 0x110fe40008010840 */
[----:B------:R-:W4:Y:S07]  /*9840*/  LDL.LU R82, [R1] ;  /* 0x0000000001527983 */ /* 0x000f2e0000300800 */
[----:B------:R5:W-:Y:S01]  /*9850*/  MUFU.EX2 R249, R4 ;  /* 0x0000000400f97308 */ /* 0x000be20000000800 */
[----:B------:R-:W3:Y:S04]  /*9860*/  LDL.LU R145, [R1+0xc] ;  /* 0x00000c0001917983 */ /* 0x000ee80000300800 */
[----:B------:R-:W3:Y:S04]  /*9870*/  LDL.LU R146, [R1+0x4] ;  /* 0x0000040001927983 */ /* 0x000ee80000300800 */
[----:B------:R-:W3:Y:S01]  /*9880*/  LDL.LU R147, [R1+0x8] ;  /* 0x0000080001937983 */ /* 0x000ee20000300800 */
[--C-:B-----5:R-:W-:Y:S04]  /*9890*/  FFMA.FTZ R4, R83, UR4, -R64.reuse ;  /* 0x0000000453047c23 */ /* 0x120fe80008010840 */
[----:B------:R5:W2:Y:S02]  /*98a0*/  MUFU.EX2 R13, R4 ;  /* 0x00000004000d7308 */ /* 0x000aa40000000800 */
[--C-:B-----5:R-:W-:Y:S01]  /*98b0*/  FFMA.FTZ R4, R72, UR4, -R65.reuse ;  /* 0x0000000448047c23 */ /* 0x120fe20008010841 */
[----:B--2---:R-:W-:Y:S01]  /*98c0*/  MOV R141, R13 ;  /* 0x0000000d008d7202 */ /* 0x004fe20000000f00 */
[----:B------:R-:W-:Y:S01]  /*98d0*/  FMUL.FTZ R13, R2, R149 ;  /* 0x00000095020d7220 */ /* 0x000fe20000410000 */
[----:B------:R-:W-:Y:S05]  /*98e0*/  FFMA.FTZ R72, R119, UR4, -R64 ;  /* 0x0000000477487c23 */ /* 0x000fea0008010840 */
[----:B------:R2:W-:Y:S10]  /*98f0*/  MUFU.EX2 R232, R4 ;  /* 0x0000000400e87308 */ /* 0x0005f40000000800 */
[----:B------:R5:W-:Y:S10]  /*9900*/  MUFU.EX2 R149, R20 ;  /* 0x0000001400957308 */ /* 0x000bf40000000800 */
[----:B------:R-:W1:Y:S01]  /*9910*/  MUFU.EX2 R72, R72 ;  /* 0x0000004800487308 */ /* 0x000e620000000800 */
[----:B--2---:R-:W-:Y:S01]  /*9920*/  FFMA.FTZ R4, R73, UR4, -R65 ;  /* 0x0000000449047c23 */ /* 0x004fe20008010841 */
[----:B------:R-:W-:Y:S08]  /*9930*/  FFMA.FTZ R73, R128, UR4, -R43 ;  /* 0x0000000480497c23 */ /* 0x000ff0000801082b */
[----:B------:R2:W-:Y:S01]  /*9940*/  MUFU.EX2 R237, R4 ;  /* 0x0000000400ed7308 */ /* 0x0005e20000000800 */
[----:B-----5:R-:W-:Y:S09]  /*9950*/  FMUL.FTZ R20, R37, R152 ;  /* 0x0000009825147220 */ /* 0x020ff20000410000 */
[----:B------:R5:W-:Y:S01]  /*9960*/  MUFU.EX2 R152, R28 ;  /* 0x0000001c00987308 */ /* 0x000be20000000800 */
[----:B-1----:R-:W-:Y:S09]  /*9970*/  F2FP.F16.F32.PACK_AB R161, R72, R71 ;  /* 0x0000004748a1723e */ /* 0x002ff200000000ff */
[----:B------:R-:W-:Y:S01]  /*9980*/  MUFU.EX2 R73, R73 ;  /* 0x0000004900497308 */ /* 0x000fe20000000800 */
[----:B--2---:R-:W-:Y:S01]  /*9990*/  FFMA.FTZ R4, R74, UR4, -R66 ;  /* 0x000000044a047c23 */ /* 0x004fe20008010842 */
[----:B------:R-:W-:Y:S08]  /*99a0*/  FFMA.FTZ R74, R130, UR4, -R64 ;  /* 0x00000004824a7c23 */ /* 0x000ff00008010840 */
[----:B------:R1:W-:Y:S01]  /*99b0*/  MUFU.EX2 R233, R4 ;  /* 0x0000000400e97308 */ /* 0x0003e20000000800 */
[--C-:B-----5:R-:W-:Y:S09]  /*99c0*/  FFMA.FTZ R28, R88, UR4, -R65.reuse ;  /* 0x00000004581c7c23 */ /* 0x120ff20008010841 */
[----:B------:R2:W-:Y:S10]  /*99d0*/  MUFU.EX2 R138, R28 ;  /* 0x0000001c008a7308 */ /* 0x0005f40000000800 */
[----:B------:R-:W-:Y:S01]  /*99e0*/  MUFU.EX2 R74, R74 ;  /* 0x0000004a004a7308 */ /* 0x000fe20000000800 */
[--C-:B-1----:R-:W-:Y:S01]  /*99f0*/  FFMA.FTZ R4, R75, UR4, -R66.reuse ;  /* 0x000000044b047c23 */ /* 0x102fe20008010842 */
[--C-:B------:R-:W-:Y:S08]  /*9a00*/  FFMA.FTZ R75, R120, UR4, -R65.reuse ;  /* 0x00000004784b7c23 */ /* 0x100ff00008010841 */
[----:B------:R1:W-:Y:S01]  /*9a10*/  MUFU.EX2 R238, R4 ;  /* 0x0000000400ee7308 */ /* 0x0003e20000000800 */
[----:B--2---:R-:W-:Y:S09]  /*9a20*/  FMUL.FTZ R28, R2, R164 ;  /* 0x000000a4021c7220 */ /* 0x004ff20000410000 */
[----:B------:R-:W-:Y:S01]  /*9a30*/  MUFU.EX2 R75, R75 ;  /* 0x0000004b004b7308 */ /* 0x000fe20000000800 */
[--C-:B-1----:R-:W-:Y:S01]  /*9a40*/  FFMA.FTZ R4, R76, UR4, -R65.reuse ;  /* 0x000000044c047c23 */ /* 0x102fe20008010841 */
[--C-:B------:R-:W-:Y:S08]  /*9a50*/  FFMA.FTZ R76, R121, UR4, -R65.reuse ;  /* 0x00000004794c7c23 */ /* 0x100ff00008010841 */
[----:B------:R1:W-:Y:S10]  /*9a60*/  MUFU.EX2 R239, R4 ;  /* 0x0000000400ef7308 */ /* 0x0003f40000000800 */
[----:B------:R-:W2:Y:S01]  /*9a70*/  MUFU.EX2 R76, R76 ;  /* 0x0000004c004c7308 */ /* 0x000ea20000000800 */
[--C-:B-1----:R-:W-:Y:S01]  /*9a80*/  FFMA.FTZ R4, R77, UR4, -R65.reuse ;  /* 0x000000044d047c23 */ /* 0x102fe20008010841 */
[--C-:B------:R-:W-:Y:S08]  /*9a90*/  FFMA.FTZ R77, R122, UR4, -R66.reuse ;  /* 0x000000047a4d7c23 */ /* 0x100ff00008010842 */
[----:B------:R1:W-:Y:S01]  /*9aa0*/  MUFU.EX2 R248, R4 ;  /* 0x0000000400f87308 */ /* 0x0003e20000000800 */
[----:B--2---:R-:W-:Y:S09]  /*9ab0*/  F2FP.F16.F32.PACK_AB R164, R76, R75 ;  /* 0x0000004b4ca4723e */ /* 0x004ff200000000ff */
[----:B------:R-:W2:Y:S01]  /*9ac0*/  MUFU.EX2 R77, R77 ;  /* 0x0000004d004d7308 */ /* 0x000ea20000000800 */
[--C-:B-1----:R-:W-:Y:S01]  /*9ad0*/  FFMA.FTZ R4, R79, UR4, -R66.reuse ;  /* 0x000000044f047c23 */ /* 0x102fe20008010842 */
[----:B------:R-:W-:Y:S08]  /*9ae0*/  FFMA.FTZ R79, R124, UR4, -R65 ;  /* 0x000000047c4f7c23 */ /* 0x000ff00008010841 */
[----:B------:R1:W-:Y:S01]  /*9af0*/  MUFU.EX2 R246, R4 ;  /* 0x0000000400f67308 */ /* 0x0003e20000000800 */
[----:B--2---:R-:W-:Y:S09]  /*9b00*/  F2FP.F16.F32.PACK_AB R165, R78, R77 ;  /* 0x0000004d4ea5723e */ /* 0x004ff200000000ff */
[----:B------:R-:W-:Y:S01]  /*9b10*/  MUFU.EX2 R79, R79 ;  /* 0x0000004f004f7308 */ /* 0x000fe20000000800 */
[--C-:B-1----:R-:W-:Y:S09]  /*9b20*/  FFMA.FTZ R4, R84, UR4, -R43.reuse ;  /* 0x0000000454047c23 */ /* 0x102ff2000801082b */
[----:B------:R1:W-:Y:S02]  /*9b30*/  MUFU.EX2 R250, R4 ;  /* 0x0000000400fa7308 */ /* 0x0003e40000000800 */
[----:B-1----:R-:W-:Y:S08]  /*9b40*/  FFMA.FTZ R4, R85, UR4, -R43 ;  /* 0x0000000455047c23 */ /* 0x002ff0000801082b */
[----:B------:R1:W2:Y:S02]  /*9b50*/  MUFU.EX2 R81, R4 ;  /* 0x0000000400517308 */ /* 0x0002a40000000800 */
[C---:B-1----:R-:W-:Y:S01]  /*9b60*/  FMUL.FTZ R4, R37.reuse, R140 ;  /* 0x0000008c25047220 */ /* 0x042fe20000410000 */
[----:B--2---:R-:W-:Y:S07]  /*9b70*/  MOV R151, R81 ;  /* 0x0000005100977202 */ /* 0x004fee0000000f00 */
[----:B------:R1:W-:Y:S01]  /*9b80*/  MUFU.EX2 R140, R9 ;  /* 0x00000009008c7308 */ /* 0x0003e20000000800 */
[-C--:B------:R-:W-:Y:S05]  /*9b90*/  HMMA.16816.F32 R4, R44, R24.reuse, R4 ;  /* 0x000000182c04723c */ /* 0x080fea0000001804 */
[C---:B-1----:R-:W-:Y:S04]  /*9ba0*/  FMUL.FTZ R9, R2.reuse, R137 ;  /* 0x0000008902097220 */ /* 0x042fe80000410000 */
[----:B------:R1:W-:Y:S03]  /*9bb0*/  MUFU.EX2 R137, R30 ;  /* 0x0000001e00897308 */ /* 0x0003e60000000800 */
[C---:B------:R-:W-:Y:S06]  /*9bc0*/  HMMA.16816.F32 R8, R48.reuse, R24, R8 ;  /* 0x000000183008723c */ /* 0x040fec0000001808 */
[-C--:B------:R-:W-:Y:S05]  /*9bd0*/  HMMA.16816.F32 R12, R48, R26.reuse, R12 ;  /* 0x0000001a300c723c */ /* 0x080fea000000180c */
[C---:B------:R-:W-:Y:S01]  /*9be0*/  FMUL.FTZ R24, R2.reuse, R156 ;  /* 0x0000009c02187220 */ /* 0x040fe20000410000 */
[C---:B------:R-:W-:Y:S05]  /*9bf0*/  HMMA.16816.F32 R16, R44.reuse, R26, R16 ;  /* 0x0000001a2c10723c */ /* 0x040fea0000001810 */
[----:B------:R-:W-:Y:S01]  /*9c00*/  FMUL.FTZ R25, R2, R157 ;  /* 0x0000009d02197220 */ /* 0x000fe20000410000 */
[-C--:B------:R-:W-:Y:S05]  /*9c10*/  HMMA.16816.F32 R20, R44, R52.reuse, R20 ;  /* 0x000000342c14723c */ /* 0x080fea0000001814 */
[C---:B------:R-:W-:Y:S01]  /*9c20*/  FMUL.FTZ R26, R0.reuse, R158 ;  /* 0x0000009e001a7220 */ /* 0x040fe20000410000 */
[C---:B------:R-:W-:Y:S01]  /*9c30*/  FMUL.FTZ R27, R0.reuse, R159 ;  /* 0x0000009f001b7220 */ /* 0x040fe20000410000 */
[----:B-1----:R-:W-:Y:S06]  /*9c40*/  FMUL.FTZ R30, R0, R166 ;  /* 0x000000a6001e7220 */ /* 0x002fec0000410000 */
[C---:B------:R-:W-:Y:S04]  /*9c50*/  HMMA.16816.F32 R24, R48.reuse, R52, R24 ;  /* 0x000000343018723c */ /* 0x040fe80000001818 */
[----:B----4-:R-:W-:Y:S02]  /*9c60*/  FFMA.FTZ R37, R37, R82, R133 ;  /* 0x0000005225257223 */ /* 0x010fe40000010085 */
[-C--:B------:R-:W-:Y:S05]  /*9c70*/  HMMA.16816.F32 R28, R48, R54.reuse, R28 ;  /* 0x00000036301c723c */ /* 0x080fea000000181c */
[----:B------:R-:W-:Y:S01]  /*9c80*/  FFMA.FTZ R52, R90, UR4, -R66 ;  /* 0x000000045a347c23 */ /* 0x000fe20008010842 */
[----:B------:R-:W-:Y:S03]  /*9c90*/  HMMA.16816.F32 R32, R44, R54, R32 ;  /* 0x000000362c20723c */ /* 0x000fe60000001820 */
[----:B------:R1:W-:Y:S02]  /*9ca0*/  MUFU.EX2 R136, R52 ;  /* 0x0000003400887308 */ /* 0x0003e40000000800 */
[----:B------:R-:W-:Y:S01]  /*9cb0*/  F2FP.F16.F32.PACK_AB R48, R200, R179 ;  /* 0x000000b3c830723e */ /* 0x000fe200000000ff */
[----:B---3--:R-:W-:Y:S01]  /*9cc0*/  FFMA.FTZ R36, R36, R147, R131 ;  /* 0x0000009324247223 */ /* 0x008fe20000010083 */
[----:B------:R-:W-:Y:S01]  /*9cd0*/  F2FP.F16.F32.PACK_AB R49, R183, R178 ;  /* 0x000000b2b731723e */ /* 0x000fe200000000ff */
[----:B------:R-:W-:Y:S03]  /*9ce0*/  FFMA.FTZ R2, R2, R146, R127 ;  /* 0x0000009202027223 */ /* 0x000fe6000001007f */
[----:B------:R-:W-:Y:S01]  /*9cf0*/  F2FP.F16.F32.PACK_AB R50, R209, R201 ;  /* 0x000000c9d132723e */ /* 0x000fe200000000ff */
[----:B------:R-:W-:Y:S01]  /*9d00*/  FFMA.FTZ R0, R0, R145, R126 ;  /* 0x0000009100007223 */ /* 0x000fe2000001007e */
[----:B------:R-:W-:Y:S01]  /*9d10*/  F2FP.F16.F32.PACK_AB R51, R206, R199 ;  /* 0x000000c7ce33723e */ /* 0x000fe200000000ff */
[----:B------:R-:W-:Y:S01]  /*9d20*/  FADD.FTZ R2, R132, R2 ;  /* 0x0000000284027221 */ /* 0x000fe20000010000 */
[----:B------:R-:W-:Y:S01]  /*9d30*/  F2FP.F16.F32.PACK_AB R44, R171, R169 ;  /* 0x000000a9ab2c723e */ /* 0x000fe200000000ff */
[----:B------:R-:W-:Y:S01]  /*9d40*/  FADD.FTZ R0, R173, R0 ;  /* 0x00000000ad007221 */ /* 0x000fe20000010000 */
[----:B------:R-:W-:Y:S01]  /*9d50*/  F2FP.F16.F32.PACK_AB R45, R170, R168 ;  /* 0x000000a8aa2d723e */ /* 0x000fe200000000ff */
[----:B------:R-:W-:Y:S01]  /*9d60*/  FADD.FTZ R41, R174, R2 ;  /* 0x00000002ae297221 */ /* 0x000fe20000010000 */
[----:B------:R-:W-:Y:S01]  /*9d70*/  F2FP.F16.F32.PACK_AB R46, R203, R176 ;  /* 0x000000b0cb2e723e */ /* 0x000fe200000000ff */
[-C--:B------:R-:W-:Y:S05]  /*9d80*/  HMMA.16816.F32 R4, R48, R56.reuse, R4 ;  /* 0x000000383004723c */ /* 0x080fea0000001804 */
[----:B-1----:R-:W-:Y:S01]  /*9d90*/  FFMA.FTZ R52, R91, UR4, -R66 ;  /* 0x000000045b347c23 */ /* 0x002fe20008010842 */
[----:B------:R-:W-:Y:S01]  /*9da0*/  F2FP.F16.F32.PACK_AB R47, R215, R177 ;  /* 0x000000b1d72f723e */ /* 0x000fe200000000ff */
[----:B------:R-:W-:Y:S01]  /*9db0*/  FADD.FTZ R2, R175, R0 ;  /* 0x00000000af027221 */ /* 0x000fe20000010000 */
[----:B------:R-:W-:Y:S01]  /*9dc0*/  FADD.FTZ R0, R182, R41 ;  /* 0x00000029b6007221 */ /* 0x000fe20000010000 */
[----:B------:R1:W-:Y:S02]  /*9dd0*/  MUFU.EX2 R148, R52 ;  /* 0x0000003400947308 */ /* 0x0003e40000000800 */
[----:B------:R-:W-:Y:S01]  /*9de0*/  FADD.FTZ R2, R180, R2 ;  /* 0x00000002b4027221 */ /* 0x000fe20000010000 */
[----:B------:R-:W-:Y:S01]  /*9df0*/  FADD.FTZ R41, R169, R0 ;  /* 0x00000000a9297221 */ /* 0x000fe20000010000 */
[C---:B------:R-:W-:Y:S04]  /*9e00*/  HMMA.16816.F32 R8, R44.reuse, R56, R8 ;  /* 0x000000382c08723c */ /* 0x040fe80000001808 */
[----:B------:R-:W-:Y:S01]  /*9e10*/  FADD.FTZ R0, R168, R2 ;  /* 0x00000002a8007221 */ /* 0x000fe20000010000 */
[----:B------:R-:W-:Y:S01]  /*9e20*/  FADD.FTZ R2, R171, R41 ;  /* 0x00000029ab027221 */ /* 0x000fe20000010000 */
[-C--:B------:R-:W-:Y:S05]  /*9e30*/  HMMA.16816.F32 R12, R44, R58.reuse, R12 ;  /* 0x0000003a2c0c723c */ /* 0x080fea000000180c */
[--C-:B------:R-:W-:Y:S01]  /*9e40*/  FFMA.FTZ R56, R93, UR4, -R65.reuse ;  /* 0x000000045d387c23 */ /* 0x100fe20008010841 */
[C---:B------:R-:W-:Y:S03]  /*9e50*/  HMMA.16816.F32 R16, R48.reuse, R58, R16 ;  /* 0x0000003a3010723c */ /* 0x040fe60000001810 */
[----:B------:R2:W-:Y:S02]  /*9e60*/  MUFU.EX2 R98, R56 ;  /* 0x0000003800627308 */ /* 0x0005e40000000800 */
[----:B-1----:R-:W-:Y:S01]  /*9e70*/  FFMA.FTZ R52, R92, UR4, -R65 ;  /* 0x000000045c347c23 */ /* 0x002fe20008010841 */
[-C--:B------:R-:W-:Y:S07]  /*9e80*/  HMMA.16816.F32 R20, R48, R60.reuse, R20 ;  /* 0x0000003c3014723c */ /* 0x080fee0000001814 */
[----:B------:R1:W-:Y:S01]  /*9e90*/  MUFU.EX2 R99, R52 ;  /* 0x0000003400637308 */ /* 0x0003e20000000800 */
[C---:B------:R-:W-:Y:S04]  /*9ea0*/  HMMA.16816.F32 R24, R44.reuse, R60, R24 ;  /* 0x0000003c2c18723c */ /* 0x040fe80000001818 */
[----:B------:R-:W-:Y:S02]  /*9eb0*/  FADD.FTZ R2, R176, R2 ;  /* 0x00000002b0027221 */ /* 0x000fe40000010000 */
[-C--:B------:R-:W-:Y:S05]  /*9ec0*/  HMMA.16816.F32 R28, R44, R62.reuse, R28 ;  /* 0x0000003e2c1c723c */ /* 0x080fea000000181c */
[----:B--2---:R-:W-:Y:S01]  /*9ed0*/  FFMA.FTZ R56, R94, UR4, -R66 ;  /* 0x000000045e387c23 */ /* 0x004fe20008010842 */
[----:B------:R-:W-:Y:S03]  /*9ee0*/  HMMA.16816.F32 R32, R48, R62, R32 ;  /* 0x0000003e3020723c */ /* 0x000fe60000001820 */
[----:B------:R2:W-:Y:S01]  /*9ef0*/  MUFU.EX2 R97, R56 ;  /* 0x0000003800617308 */ /* 0x0005e20000000800 */
[----:B-1----:R-:W1:Y:S01]  /*9f00*/  LDSM.16.MT88.4 R52, [R135+0x4800] ;  /* 0x004800008734783b */ /* 0x002e620000004200 */
[----:B------:R-:W-:Y:S01]  /*9f10*/  F2FP.F16.F32.PACK_AB R44, R225, R214 ;  /* 0x000000d6e12c723e */ /* 0x000fe200000000ff */
[----:B------:R-:W-:Y:S01]  /*9f20*/  FFMA.FTZ R60, R101, UR4, -R43 ;  /* 0x00000004653c7c23 */ /* 0x000fe2000801082b */
[----:B------:R-:W-:Y:S01]  /*9f30*/  F2FP.F16.F32.PACK_AB R45, R222, R210 ;  /* 0x000000d2de2d723e */ /* 0x000fe200000000ff */
[----:B------:R-:W-:Y:S03]  /*9f40*/  FADD.FTZ R2, R203, R2 ;  /* 0x00000002cb027221 */ /* 0x000fe60000010000 */
[----:B------:R-:W-:Y:S02]  /*9f50*/  F2FP.F16.F32.PACK_AB R46, R231, R226 ;  /* 0x000000e2e72e723e */ /* 0x000fe400000000ff */
[----:B------:R3:W-:Y:S01]  /*9f60*/  MUFU.EX2 R94, R60 ;  /* 0x0000003c005e7308 */ /* 0x0007e20000000800 */
[----:B------:R-:W-:Y:S01]  /*9f70*/  F2FP.F16.F32.PACK_AB R47, R228, R224 ;  /* 0x000000e0e42f723e */ /* 0x000fe200000000ff */
[----:B------:R-:W-:Y:S01]  /*9f80*/  FADD.FTZ R41, R202, R2 ;  /* 0x00000002ca297221 */ /* 0x000fe20000010000 */
[----:B------:R-:W-:Y:S01]  /*9f90*/  F2FP.F16.F32.PACK_AB R48, R217, R202 ;  /* 0x000000cad930723e */ /* 0x000fe200000000ff */
[----:B------:R-:W-:Y:S01]  /*9fa0*/  FADD.FTZ R0, R170, R0 ;  /* 0x00000000aa007221 */ /* 0x000fe20000010000 */
[----:B------:R-:W-:Y:S01]  /*9fb0*/  F2FP.F16.F32.PACK_AB R49, R212, R205 ;  /* 0x000000cdd431723e */ /* 0x000fe200000000ff */
[----:B------:R-:W-:Y:S01]  /*9fc0*/  FADD.FTZ R36, R134, R36 ;  /* 0x0000002486247221 */ /* 0x000fe20000010000 */
[----:B------:R-:W-:Y:S01]  /*9fd0*/  F2FP.F16.F32.PACK_AB R50, R219, R213 ;  /* 0x000000d5db32723e */ /* 0x000fe200000000ff */
[----:B--2---:R-:W-:Y:S01]  /*9fe0*/  FFMA.FTZ R56, R95, UR4, -R66 ;  /* 0x000000045f387c23 */ /* 0x004fe20008010842 */
[----:B------:R-:W-:Y:S01]  /*9ff0*/  F2FP.F16.F32.PACK_AB R51, R221, R216 ;  /* 0x000000d8dd33723e */ /* 0x000fe200000000ff */
[----:B------:R-:W-:Y:S01]  /*a000*/  FADD.FTZ R0, R177, R0 ;  /* 0x00000000b1007221 */ /* 0x000fe20000010000 */
[----:B------:R-:W-:Y:S01]  /*a010*/  FADD.FTZ R36, R181, R36 ;  /* 0x00000024b5247221 */ /* 0x000fe20000010000 */
[----:B------:R2:W-:Y:S01]  /*a020*/  MUFU.EX2 R96, R56 ;  /* 0x0000003800607308 */ /* 0x0005e20000000800 */
[----:B------:R-:W-:Y:S01]  /*a030*/  FADD.FTZ R37, R172, R37 ;  /* 0x00000025ac257221 */ /* 0x000fe20000010000 */
[----:B------:R-:W-:Y:S01]  /*a040*/  FADD.FTZ R0, R215, R0 ;  /* 0x00000000d7007221 */ /* 0x000fe20000010000 */
[----:B------:R-:W-:Y:S01]  /*a050*/  FADD.FTZ R36, R204, R36 ;  /* 0x00000024cc247221 */ /* 0x000fe20000010000 */
[----:B------:R-:W-:Y:S01]  /*a060*/  MOV R134, R3 ;  /* 0x0000000300867202 */ /* 0x000fe20000000f00 */
[----:B---3--:R-:W-:Y:S01]  /*a070*/  FFMA.FTZ R60, R102, UR4, -R64 ;  /* 0x00000004663c7c23 */ /* 0x008fe20008010840 */
[----:B------:R-:W-:Y:S01]  /*a080*/  FADD.FTZ R2, R205, R0 ;  /* 0x00000000cd027221 */ /* 0x000fe20000010000 */
[----:B------:R-:W-:Y:S01]  /*a090*/  FADD.FTZ R0, R217, R41 ;  /* 0x00000029d9007221 */ /* 0x000fe20000010000 */
[----:B------:R-:W-:Y:S02]  /*a0a0*/  FADD.FTZ R36, R178, R36 ;  /* 0x00000024b2247221 */ /* 0x000fe40000010000 */
[----:B------:R3:W-:Y:S01]  /*a0b0*/  MUFU.EX2 R93, R60 ;  /* 0x0000003c005d7308 */ /* 0x0007e20000000800 */
[----:B------:R-:W-:Y:S01]  /*a0c0*/  FADD.FTZ R2, R212, R2 ;  /* 0x00000002d4027221 */ /* 0x000fe20000010000 */
[----:B------:R-:W-:Y:S01]  /*a0d0*/  FADD.FTZ R41, R213, R0 ;  /* 0x00000000d5297221 */ /* 0x000fe20000010000 */
[----:B------:R-:W-:Y:S01]  /*a0e0*/  FADD.FTZ R36, R183, R36 ;  /* 0x00000024b7247221 */ /* 0x000fe20000010000 */
[----:B------:R-:W-:Y:S01]  /*a0f0*/  FADD.FTZ R37, R198, R37 ;  /* 0x00000025c6257221 */ /* 0x000fe20000010000 */
[----:B------:R-:W-:Y:S01]  /*a100*/  FADD.FTZ R0, R216, R2 ;  /* 0x00000002d8007221 */ /* 0x000fe20000010000 */
[----:B------:R-:W-:Y:S01]  /*a110*/  FADD.FTZ R2, R219, R41 ;  /* 0x00000029db027221 */ /* 0x000fe20000010000 */
[----:B------:R-:W-:Y:S01]  /*a120*/  FADD.FTZ R36, R199, R36 ;  /* 0x00000024c7247221 */ /* 0x000fe20000010000 */
[----:B--2---:R-:W-:Y:S01]  /*a130*/  FFMA.FTZ R56, R100, UR4, -R43 ;  /* 0x0000000464387c23 */ /* 0x004fe2000801082b */
[----:B------:R-:W-:Y:S01]  /*a140*/  FADD.FTZ R37, R211, R37 ;  /* 0x00000025d3257221 */ /* 0x000fe20000010000 */
[----:B------:R-:W-:Y:S01]  /*a150*/  FADD.FTZ R2, R207, R2 ;  /* 0x00000002cf027221 */ /* 0x000fe20000010000 */
[-C--:B-1----:R-:W-:Y:S01]  /*a160*/  HMMA.16816.F32 R4, R44, R52.reuse, R4 ;  /* 0x000000342c04723c */ /* 0x082fe20000001804 */
[----:B------:R1:W-:Y:S04]  /*a170*/  MUFU.EX2 R95, R56 ;  /* 0x00000038005f7308 */ /* 0x0003e80000000800 */
[----:B------:R-:W-:Y:S01]  /*a180*/  FADD.FTZ R41, R223, R2 ;  /* 0x00000002df297221 */ /* 0x000fe20000010000 */
[C---:B------:R-:W-:Y:S05]  /*a190*/  HMMA.16816.F32 R8, R48.reuse, R52, R8 ;  /* 0x000000343008723c */ /* 0x040fea0000001808 */
[----:B---3--:R-:W-:Y:S01]  /*a1a0*/  FFMA.FTZ R60, R103, UR4, -R64 ;  /* 0x00000004673c7c23 */ /* 0x008fe20008010840 */
[-C--:B------:R-:W-:Y:S03]  /*a1b0*/  HMMA.16816.F32 R12, R48, R54.reuse, R12 ;  /* 0x00000036300c723c */ /* 0x080fe6000000180c */
[----:B------:R2:W-:Y:S02]  /*a1c0*/  MUFU.EX2 R91, R60 ;  /* 0x0000003c005b7308 */ /* 0x0005e40000000800 */
[----:B------:R-:W-:Y:S01]  /*a1d0*/  FFMA.FTZ R52, R112, UR4, -R43 ;  /* 0x0000000470347c23 */ /* 0x000fe2000801082b */
[C---:B------:R-:W-:Y:S01]  /*a1e0*/  HMMA.16816.F32 R16, R44.reuse, R54, R16 ;  /* 0x000000362c10723c */ /* 0x040fe20000001810 */
[----:B-1----:R-:W1:Y:S06]  /*a1f0*/  LDSM.16.MT88.4 R56, [R184+0x4800] ;  /* 0x00480000b838783b */ /* 0x002e6c0000004200 */
[----:B------:R3:W-:Y:S01]  /*a200*/  MUFU.EX2 R90, R52 ;  /* 0x00000034005a7308 */ /* 0x0007e20000000800 */
[----:B------:R-:W-:Y:S03]  /*a210*/  FADD.FTZ R36, R206, R36 ;  /* 0x00000024ce247221 */ /* 0x000fe60000010000 */
[----:B------:R-:W-:Y:S01]  /*a220*/  FADD.FTZ R37, R179, R37 ;  /* 0x00000025b3257221 */ /* 0x000fe20000010000 */
[----:B------:R-:W-:Y:S01]  /*a230*/  FADD.FTZ R41, R235, R41 ;  /* 0x00000029eb297221 */ /* 0x000fe20000010000 */
[----:B------:R-:W-:Y:S02]  /*a240*/  FADD.FTZ R36, R210, R36 ;  /* 0x00000024d2247221 */ /* 0x000fe40000010000 */
[----:B------:R-:W-:Y:S01]  /*a250*/  FADD.FTZ R37, R200, R37 ;  /* 0x00000025c8257221 */ /* 0x000fe20000010000 */
[----:B------:R-:W-:Y:S01]  /*a260*/  FADD.FTZ R0, R221, R0 ;  /* 0x00000000dd007221 */ /* 0x000fe20000010000 */
[----:B--2---:R-:W2:Y:S01]  /*a270*/  LDSM.16.MT88.4 R60, [R135+0x4c00] ;  /* 0x004c0000873c783b */ /* 0x004ea20000004200 */
[----:B------:R-:W-:Y:S01]  /*a280*/  FADD.FTZ R36, R222, R36 ;  /* 0x00000024de247221 */ /* 0x000fe20000010000 */
[----:B------:R-:W-:Y:S01]  /*a290*/  FADD.FTZ R37, R201, R37 ;  /* 0x00000025c9257221 */ /* 0x000fe20000010000 */
[----:B------:R-:W-:Y:S01]  /*a2a0*/  FADD.FTZ R0, R208, R0 ;  /* 0x00000000d0007221 */ /* 0x000fe20000010000 */
[----:B------:R-:W-:Y:S01]  /*a2b0*/  MOV R132, R39 ;  /* 0x0000002700847202 */ /* 0x000fe20000000f00 */
[----:B------:R-:W-:Y:S01]  /*a2c0*/  FADD.FTZ R36, R224, R36 ;  /* 0x00000024e0247221 */ /* 0x000fe20000010000 */
[----:B------:R-:W-:Y:S01]  /*a2d0*/  FADD.FTZ R37, R209, R37 ;  /* 0x00000025d1257221 */ /* 0x000fe20000010000 */
[----:B------:R-:W-:Y:S01]  /*a2e0*/  FADD.FTZ R0, R234, R0 ;  /* 0x00000000ea007221 */ /* 0x000fe20000010000 */
[--C-:B---3--:R-:W-:Y:S01]  /*a2f0*/  FFMA.FTZ R52, R113, UR4, -R43.reuse ;  /* 0x0000000471347c23 */ /* 0x108fe2000801082b */
[----:B------:R-:W-:Y:S01]  /*a300*/  FFMA.FTZ R43, R129, UR4, -R43 ;  /* 0x00000004812b7c23 */ /* 0x000fe2000801082b */
[----:B------:R-:W-:Y:S01]  /*a310*/  FADD.FTZ R36, R228, R36 ;  /* 0x00000024e4247221 */ /* 0x000fe20000010000 */
[----:B------:R-:W-:Y:S01]  /*a320*/  FADD.FTZ R37, R214, R37 ;  /* 0x00000025d6257221 */ /* 0x000fe20000010000 */
[----:B------:R3:W-:Y:S01]  /*a330*/  MUFU.EX2 R92, R52 ;  /* 0x00000034005c7308 */ /* 0x0007e20000000800 */
[----:B------:R-:W-:Y:S01]  /*a340*/  MOV R133, R38 ;  /* 0x0000002600857202 */ /* 0x000fe20000000f00 */
[----:B------:R-:W-:Y:S01]  /*a350*/  FADD.FTZ R36, R218, R36 ;  /* 0x00000024da247221 */ /* 0x000fe20000010000 */
[----:B------:R-:W-:Y:S03]  /*a360*/  FADD.FTZ R37, R225, R37 ;  /* 0x00000025e1257221 */ /* 0x000fe60000010000 */
[----:B------:R-:W-:Y:S01]  /*a370*/  FADD.FTZ R36, R227, R36 ;  /* 0x00000024e3247221 */ /* 0x000fe20000010000 */
[----:B------:R-:W-:Y:S04]  /*a380*/  FADD.FTZ R37, R226, R37 ;  /* 0x00000025e2257221 */ /* 0x000fe80000010000 */
[----:B------:R-:W-:Y:S01]  /*a390*/  FADD.FTZ R37, R231, R37 ;  /* 0x00000025e7257221 */ /* 0x000fe20000010000 */
[-C--:B-1----:R-:W-:Y:S03]  /*a3a0*/  HMMA.16816.F32 R20, R44, R56.reuse, R20 ;  /* 0x000000382c14723c */ /* 0x082fe60000001814 */
[--C-:B---3--:R-:W-:Y:S01]  /*a3b0*/  FFMA.FTZ R52, R114, UR4, -R64.reuse ;  /* 0x0000000472347c23 */ /* 0x108fe20008010840 */
[----:B------:R-:W-:Y:S02]  /*a3c0*/  FADD.FTZ R37, R220, R37 ;  /* 0x00000025dc257221 */ /* 0x000fe40000010000 */
[C---:B------:R-:W-:Y:S01]  /*a3d0*/  HMMA.16816.F32 R24, R48.reuse, R56, R24 ;  /* 0x000000383018723c */ /* 0x040fe20000001818 */
[----:B------:R1:W-:Y:S04]  /*a3e0*/  MUFU.EX2 R88, R52 ;  /* 0x0000003400587308 */ /* 0x0003e80000000800 */
[----:B------:R-:W-:Y:S01]  /*a3f0*/  FADD.FTZ R37, R229, R37 ;  /* 0x00000025e5257221 */ /* 0x000fe20000010000 */
[-C--:B------:R-:W-:Y:S05]  /*a400*/  HMMA.16816.F32 R28, R48, R58.reuse, R28 ;  /* 0x0000003a301c723c */ /* 0x080fea000000181c */
[----:B------:R-:W-:Y:S01]  /*a410*/  FFMA.FTZ R56, R105, UR4, -R65 ;  /* 0x0000000469387c23 */ /* 0x000fe20008010841 */
[----:B------:R-:W-:Y:S03]  /*a420*/  HMMA.16816.F32 R32, R44, R58, R32 ;  /* 0x0000003a2c20723c */ /* 0x000fe60000001820 */
[----:B------:R3:W-:Y:S02]  /*a430*/  MUFU.EX2 R86, R56 ;  /* 0x0000003800567308 */ /* 0x0007e40000000800 */
[----:B------:R-:W-:Y:S01]  /*a440*/  F2FP.F16.F32.PACK_AB R50, R144, R245 ;  /* 0x000000f59032723e */ /* 0x000fe200000000ff */
[----:B-1----:R-:W-:Y:S01]  /*a450*/  FFMA.FTZ R52, R115, UR4, -R64 ;  /* 0x0000000473347c23 */ /* 0x002fe20008010840 */
[----:B------:R-:W-:Y:S01]  /*a460*/  F2FP.F16.F32.PACK_AB R48, R229, R220 ;  /* 0x000000dce530723e */ /* 0x000fe200000000ff */
[----:B------:R-:W-:Y:S05]  /*a470*/  FADD.FTZ R2, R245, R37 ;  /* 0x00000025f5027221 */ /* 0x000fea0000010000 */
[----:B------:R1:W-:Y:S01]  /*a480*/  MUFU.EX2 R89, R52 ;  /* 0x0000003400597308 */ /* 0x0003e20000000800 */
[----:B------:R-:W-:Y:S01]  /*a490*/  F2FP.F16.F32.PACK_AB R49, R227, R218 ;  /* 0x000000dae331723e */ /* 0x000fe200000000ff */
[----:B------:R-:W-:Y:S01]  /*a4a0*/  FADD.FTZ R37, R242, R36 ;  /* 0x00000024f2257221 */ /* 0x000fe20000010000 */
[----:B------:R-:W-:Y:S01]  /*a4b0*/  F2FP.F16.F32.PACK_AB R51, R143, R242 ;  /* 0x000000f28f33723e */ /* 0x000fe200000000ff */
[----:B------:R-:W-:Y:S01]  /*a4c0*/  FADD.FTZ R36, R144, R2 ;  /* 0x0000000290247221 */ /* 0x000fe20000010000 */
[----:B------:R-:W-:Y:S01]  /*a4d0*/  F2FP.F16.F32.PACK_AB R44, R223, R207 ;  /* 0x000000cfdf2c723e */ /* 0x000fe200000000ff */
[----:B------:R-:W-:Y:S01]  /*a4e0*/  LDSM.16.MT88.4 R144, [R135+0x5c00] ;  /* 0x005c00008790783b */ /* 0x000fe20000004200 */
[----:B------:R-:W-:Y:S01]  /*a4f0*/  F2FP.F16.F32.PACK_AB R45, R234, R208 ;  /* 0x000000d0ea2d723e */ /* 0x000fe200000000ff */
[----:B------:R-:W-:Y:S01]  /*a500*/  FFMA.FTZ R64, R67, UR4, -R64 ;  /* 0x0000000443407c23 */ /* 0x000fe20008010840 */
[----:B------:R-:W-:Y:S01]  /*a510*/  F2FP.F16.F32.PACK_AB R46, R241, R235 ;  /* 0x000000ebf12e723e */ /* 0x000fe200000000ff */
[-C--:B--2---:R-:W-:Y:S04]  /*a520*/  HMMA.16816.F32 R4, R48, R60.reuse, R4 ;  /* 0x0000003c3004723c */ /* 0x084fe80000001804 */
[----:B------:R-:W2:Y:S01]  /*a530*/  MUFU.EX2 R64, R64 ;  /* 0x0000004000407308 */ /* 0x000ea20000000800 */
[----:B------:R-:W-:Y:S01]  /*a540*/  F2FP.F16.F32.PACK_AB R47, R244, R230 ;  /* 0x000000e6f42f723e */ /* 0x000fe200000000ff */
[--C-:B---3--:R-:W-:Y:S01]  /*a550*/  FFMA.FTZ R56, R106, UR4, -R66.reuse ;  /* 0x000000046a387c23 */ /* 0x108fe20008010842 */
[----:B-1----:R-:W-:Y:S01]  /*a560*/  FFMA.FTZ R52, R104, UR4, -R65 ;  /* 0x0000000468347c23 */ /* 0x002fe20008010841 */
[--C-:B------:R-:W-:Y:S03]  /*a570*/  FFMA.FTZ R67, R110, UR4, -R66.reuse ;  /* 0x000000046e437c23 */ /* 0x100fe60008010842 */
[----:B------:R-:W-:Y:S01]  /*a580*/  FADD.FTZ R2, R143, R37 ;  /* 0x000000258f027221 */ /* 0x000fe20000010000 */
[C---:B------:R-:W-:Y:S02]  /*a590*/  HMMA.16816.F32 R8, R44.reuse, R60, R8 ;  /* 0x0000003c2c08723c */ /* 0x040fe40000001808 */
[----:B------:R1:W-:Y:S04]  /*a5a0*/  MUFU.EX2 R87, R52 ;  /* 0x0000003400577308 */ /* 0x0003e80000000800 */
[-C--:B------:R-:W-:Y:S06]  /*a5b0*/  HMMA.16816.F32 R12, R44, R62.reuse, R12 ;  /* 0x0000003e2c0c723c */ /* 0x080fec000000180c */
[----:B------:R3:W-:Y:S01]  /*a5c0*/  MUFU.EX2 R85, R56 ;  /* 0x0000003800557308 */ /* 0x0007e20000000800 */
[--C-:B------:R-:W-:Y:S01]  /*a5d0*/  FFMA.FTZ R60, R107, UR4, -R66.reuse ;  /* 0x000000046b3c7c23 */ /* 0x100fe20008010842 */
[C---:B------:R-:W-:Y:S08]  /*a5e0*/  HMMA.16816.F32 R16, R48.reuse, R62, R16 ;  /* 0x0000003e3010723c */ /* 0x040ff00000001810 */
[----:B------:R4:W-:Y:S01]  /*a5f0*/  MUFU.EX2 R84, R60 ;  /* 0x0000003c00547308 */ /* 0x0009e20000000800 */
[----:B-1----:R-:W1:Y:S02]  /*a600*/  LDSM.16.MT88.4 R52, [R184+0x4c00] ;  /* 0x004c0000b834783b */ /* 0x002e640000004200 */
[----:B------:R-:W-:Y:S01]  /*a610*/  FFMA.FTZ R61, R108, UR4, -R65 ;  /* 0x000000046c3d7c23 */ /* 0x000fe20008010841 */
[----:B------:R-:W-:Y:S01]  /*a620*/  FFMA.FTZ R66, R42, UR4, -R66 ;  /* 0x000000042a427c23 */ /* 0x000fe20008010842 */
[----:B--2---:R-:W-:Y:S01]  /*a630*/  F2FP.F16.F32.PACK_AB R163, R64, R74 ;  /* 0x0000004a40a3723e */ /* 0x004fe200000000ff */
[----:B------:R-:W-:Y:S04]  /*a640*/  FADD.FTZ R42, R230, R0 ;  /* 0x00000000e62a7221 */ /* 0x000fe80000010000 */
[----:B------:R-:W-:Y:S01]  /*a650*/  MUFU.EX2 R83, R61 ;  /* 0x0000003d00537308 */ /* 0x000fe20000000800 */
[----:B---3--:R-:W2:Y:S01]  /*a660*/  LDSM.16.MT88.4 R56, [R135+0x5000] ;  /* 0x005000008738783b */ /* 0x008ea20000004200 */
[----:B------:R-:W-:Y:S01]  /*a670*/  FADD.FTZ R0, R241, R41 ;  /* 0x00000029f1007221 */ /* 0x000fe20000010000 */
[----:B------:R-:W-:Y:S01]  /*a680*/  FADD.FTZ R41, R240, R2 ;  /* 0x00000002f0297221 */ /* 0x000fe20000010000 */
[----:B------:R-:W-:Y:S01]  /*a690*/  FADD.FTZ R37, R244, R42 ;  /* 0x0000002af4257221 */ /* 0x000fe20000010000 */
[----:B------:R-:W-:Y:S01]  /*a6a0*/  FADD.FTZ R42, R243, R36 ;  /* 0x00000024f32a7221 */ /* 0x000fe20000010000 */
[----:B------:R-:W-:Y:S04]  /*a6b0*/  FADD.FTZ R36, R232, R0 ;  /* 0x00000000e8247221 */ /* 0x000fe80000010000 */
[----:B------:R-:W-:Y:S01]  /*a6c0*/  MUFU.EX2 R66, R66 ;  /* 0x0000004200427308 */ /* 0x000fe20000000800 */
[--C-:B----4-:R-:W-:Y:S01]  /*a6d0*/  FFMA.FTZ R60, R109, UR4, -R65.reuse ;  /* 0x000000046d3c7c23 */ /* 0x110fe20008010841 */
[----:B------:R-:W-:Y:S01]  /*a6e0*/  FFMA.FTZ R65, R125, UR4, -R65 ;  /* 0x000000047d417c23 */ /* 0x000fe20008010841 */
[----:B------:R-:W-:Y:S01]  /*a6f0*/  FADD.FTZ R36, R237, R36 ;  /* 0x00000024ed247221 */ /* 0x000fe20000010000 */
[----:B------:R-:W-:Y:S01]  /*a700*/  FADD.FTZ R2, R251, R42 ;  /* 0x0000002afb027221 */ /* 0x000fe20000010000 */
[----:B------:R-:W-:Y:S01]  /*a710*/  FADD.FTZ R0, R233, R37 ;  /* 0x00000025e9007221 */ /* 0x000fe20000010000 */
[----:B------:R-:W-:Y:S01]  /*a720*/  FADD.FTZ R37, R247, R41 ;  /* 0x00000029f7257221 */ /* 0x000fe20000010000 */
[----:B------:R-:W-:Y:S03]  /*a730*/  FADD.FTZ R36, R239, R36 ;  /* 0x00000024ef247221 */ /* 0x000fe60000010000 */
[----:B------:R3:W-:Y:S01]  /*a740*/  MUFU.EX2 R82, R60 ;  /* 0x0000003c00527308 */ /* 0x0007e20000000800 */
[----:B------:R-:W-:Y:S01]  /*a750*/  FADD.FTZ R2, R252, R2 ;  /* 0x00000002fc027221 */ /* 0x000fe20000010000 */
[----:B------:R-:W-:Y:S01]  /*a760*/  FADD.FTZ R37, R249, R37 ;  /* 0x00000025f9257221 */ /* 0x000fe20000010000 */
[----:B------:R-:W-:Y:S02]  /*a770*/  FADD.FTZ R0, R238, R0 ;  /* 0x00000000ee007221 */ /* 0x000fe40000010000 */
[----:B------:R-:W-:Y:S01]  /*a780*/  FADD.FTZ R2, R142, R2 ;  /* 0x000000028e027221 */ /* 0x000fe20000010000 */
[----:B------:R-:W-:Y:S01]  /*a790*/  FADD.FTZ R37, R141, R37 ;  /* 0x000000258d257221 */ /* 0x000fe20000010000 */
[----:B------:R-:W-:Y:S03]  /*a7a0*/  FADD.FTZ R0, R236, R0 ;  /* 0x00000000ec007221 */ /* 0x000fe60000010000 */
[----:B------:R-:W4:Y:S01]  /*a7b0*/  MUFU.EX2 R65, R65 ;  /* 0x0000004100417308 */ /* 0x000f220000000800 */
[----:B------:R-:W-:Y:S01]  /*a7c0*/  FADD.FTZ R41, R250, R2 ;  /* 0x00000002fa297221 */ /* 0x000fe20000010000 */
[----:B------:R-:W-:Y:S04]  /*a7d0*/  FADD.FTZ R42, R246, R0 ;  /* 0x00000000f62a7221 */ /* 0x000fe80000010000 */
[----:B------:R-:W-:Y:S04]  /*a7e0*/  FADD.FTZ R2, R136, R42 ;  /* 0x0000002a88027221 */ /* 0x000fe80000010000 */
[----:B------:R-:W-:Y:S01]  /*a7f0*/  MUFU.EX2 R81, R67 ;  /* 0x0000004300517308 */ /* 0x000fe20000000800 */
[-C--:B-1----:R-:W-:Y:S01]  /*a800*/  HMMA.16816.F32 R20, R48, R52.reuse, R20 ;  /* 0x000000343014723c */ /* 0x082fe20000001814 */
[----:B---3--:R-:W1:Y:S05]  /*a810*/  LDSM.16.MT88.4 R60, [R184+0x5000] ;  /* 0x00500000b83c783b */ /* 0x008e6a0000004200 */
[C---:B------:R-:W-:Y:S03]  /*a820*/  HMMA.16816.F32 R24, R44.reuse, R52, R24 ;  /* 0x000000342c18723c */ /* 0x040fe60000001818 */
[----:B------:R3:W5:Y:S02]  /*a830*/  MUFU.EX2 R67, R43 ;  /* 0x0000002b00437308 */ /* 0x0007640000000800 */
[----:B----4-:R-:W-:Y:S01]  /*a840*/  F2FP.F16.F32.PACK_AB R166, R65, R79 ;  /* 0x0000004f41a6723e */ /* 0x010fe200000000ff */
[-C--:B------:R-:W-:Y:S06]  /*a850*/  HMMA.16816.F32 R28, R44, R54.reuse, R28 ;  /* 0x000000362c1c723c */ /* 0x080fec000000181c */
[----:B------:R-:W-:Y:S01]  /*a860*/  HMMA.16816.F32 R32, R48, R54, R32 ;  /* 0x000000363020723c */ /* 0x000fe20000001820 */
[----:B------:R-:W4:Y:S04]  /*a870*/  LDSM.16.MT88.4 R52, [R135+0x5400] ;  /* 0x005400008734783b */ /* 0x000f280000004200 */
[----:B------:R-:W-:Y:S01]  /*a880*/  F2FP.F16.F32.PACK_AB R44, R251, R243 ;  /* 0x000000f3fb2c723e */ /* 0x000fe200000000ff */
[----:B---3--:R-:W-:Y:S01]  /*a890*/  FADD.FTZ R43, R248, R36 ;  /* 0x00000024f82b7221 */ /* 0x008fe20000010000 */
[----:B------:R-:W-:Y:S01]  /*a8a0*/  F2FP.F16.F32.PACK_AB R45, R247, R240 ;  /* 0x000000f0f72d723e */ /* 0x000fe200000000ff */
[----:B------:R-:W-:Y:S03]  /*a8b0*/  FADD.FTZ R36, R140, R37 ;  /* 0x000000258c247221 */ /* 0x000fe60000010000 */
[----:B------:R-:W-:Y:S01]  /*a8c0*/  F2FP.F16.F32.PACK_AB R46, R142, R252 ;  /* 0x000000fc8e2e723e */ /* 0x000fe200000000ff */
[----:B------:R-:W-:Y:S01]  /*a8d0*/  FADD.FTZ R0, R138, R43 ;  /* 0x0000002b8a007221 */ /* 0x000fe20000010000 */
[----:B------:R-:W-:Y:S02]  /*a8e0*/  F2FP.F16.F32.PACK_AB R47, R141, R249 ;  /* 0x000000f98d2f723e */ /* 0x000fe400000000ff */
[----:B------:R-:W-:Y:S02]  /*a8f0*/  F2FP.F16.F32.PACK_AB R48, R237, R232 ;  /* 0x000000e8ed30723e */ /* 0x000fe400000000ff */
[----:B------:R-:W-:Y:S02]  /*a900*/  F2FP.F16.F32.PACK_AB R49, R238, R233 ;  /* 0x000000e9ee31723e */ /* 0x000fe400000000ff */
[----:B------:R-:W-:Y:S01]  /*a910*/  F2FP.F16.F32.PACK_AB R50, R248, R239 ;  /* 0x000000eff832723e */ /* 0x000fe200000000ff */
[-C--:B--2---:R-:W-:Y:S05]  /*a920*/  HMMA.16816.F32 R4, R44, R56.reuse, R4 ;  /* 0x000000382c04723c */ /* 0x084fea0000001804 */
[----:B------:R-:W-:Y:S02]  /*a930*/  F2FP.F16.F32.PACK_AB R51, R246, R236 ;  /* 0x000000ecf633723e */ /* 0x000fe400000000ff */
[----:B-----5:R-:W-:Y:S05]  /*a940*/  F2FP.F16.F32.PACK_AB R162, R67, R73 ;  /* 0x0000004943a2723e */ /* 0x020fea00000000ff */
[C---:B------:R-:W-:Y:S06]  /*a950*/  HMMA.16816.F32 R8, R48.reuse, R56, R8 ;  /* 0x000000383008723c */ /* 0x040fec0000001808 */
[-C--:B------:R-:W-:Y:S06]  /*a960*/  HMMA.16816.F32 R12, R48, R58.reuse, R12 ;  /* 0x0000003a300c723c */ /* 0x080fec000000180c */
[C---:B------:R-:W-:Y:S01]  /*a970*/  HMMA.16816.F32 R16, R44.reuse, R58, R16 ;  /* 0x0000003a2c10723c */ /* 0x040fe20000001810 */
[----:B------:R-:W2:Y:S05]  /*a980*/  LDSM.16.MT88.4 R56, [R184+0x5400] ;  /* 0x00540000b838783b */ /* 0x000eaa0000004200 */
[-C--:B-1----:R-:W-:Y:S06]  /*a990*/  HMMA.16816.F32 R20, R44, R60.reuse, R20 ;  /* 0x0000003c2c14723c */ /* 0x082fec0000001814 */
[C---:B------:R-:W-:Y:S06]  /*a9a0*/  HMMA.16816.F32 R24, R48.reuse, R60, R24 ;  /* 0x0000003c3018723c */ /* 0x040fec0000001818 */
[-C--:B------:R-:W-:Y:S06]  /*a9b0*/  HMMA.16816.F32 R28, R48, R62.reuse, R28 ;  /* 0x0000003e301c723c */ /* 0x080fec000000181c */
[----:B------:R-:W-:Y:S01]  /*a9c0*/  HMMA.16816.F32 R32, R44, R62, R32 ;  /* 0x0000003e2c20723c */ /* 0x000fe20000001820 */
[----:B------:R-:W1:Y:S04]  /*a9d0*/  LDSM.16.MT88.4 R60, [R135+0x5800] ;  /* 0x00580000873c783b */ /* 0x000e680000004200 */
[----:B------:R-:W-:Y:S02]  /*a9e0*/  F2FP.F16.F32.PACK_AB R48, R151, R250 ;  /* 0x000000fa9730723e */ /* 0x000fe400000000ff */
[----:B------:R-:W-:Y:S04]  /*a9f0*/  F2FP.F16.F32.PACK_AB R49, R139, R140 ;  /* 0x0000008c8b31723e */ /* 0x000fe800000000ff */
[----:B------:R-:W-:Y:S02]  /*aa00*/  F2FP.F16.F32.PACK_AB R50, R153, R150 ;  /* 0x000000969932723e */ /* 0x000fe400000000ff */
[----:B------:R-:W-:Y:S02]  /*aa10*/  F2FP.F16.F32.PACK_AB R51, R152, R149 ;  /* 0x000000959833723e */ /* 0x000fe400000000ff */
[----:B------:R-:W-:Y:S02]  /*aa20*/  F2FP.F16.F32.PACK_AB R44, R137, R138 ;  /* 0x0000008a892c723e */ /* 0x000fe400000000ff */
[----:B------:R-:W-:Y:S02]  /*aa30*/  F2FP.F16.F32.PACK_AB R45, R148, R136 ;  /* 0x00000088942d723e */ /* 0x000fe400000000ff */
[----:B------:R-:W-:Y:S01]  /*aa40*/  F2FP.F16.F32.PACK_AB R46, R98, R99 ;  /* 0x00000063622e723e */ /* 0x000fe200000000ff */
[-C--:B----4-:R-:W-:Y:S05]  /*aa50*/  HMMA.16816.F32 R4, R48, R52.reuse, R4 ;  /* 0x000000343004723c */ /* 0x090fea0000001804 */
[----:B------:R-:W-:Y:S07]  /*aa60*/  F2FP.F16.F32.PACK_AB R47, R96, R97 ;  /* 0x00000061602f723e */ /* 0x000fee00000000ff */
[C---:B------:R-:W-:Y:S06]  /*aa70*/  HMMA.16816.F32 R8, R44.reuse, R52, R8 ;  /* 0x000000342c08723c */ /* 0x040fec0000001808 */
[-C--:B------:R-:W-:Y:S06]  /*aa80*/  HMMA.16816.F32 R12, R44, R54.reuse, R12 ;  /* 0x000000362c0c723c */ /* 0x080fec000000180c */
[C---:B------:R-:W-:Y:S01]  /*aa90*/  HMMA.16816.F32 R16, R48.reuse, R54, R16 ;  /* 0x000000363010723c */ /* 0x040fe20000001810 */
[----:B------:R-:W3:Y:S05]  /*aaa0*/  LDSM.16.MT88.4 R52, [R184+0x5800] ;  /* 0x00580000b834783b */ /* 0x000eea0000004200 */
[-C--:B--2---:R-:W-:Y:S06]  /*aab0*/  HMMA.16816.F32 R20, R48, R56.reuse, R20 ;  /* 0x000000383014723c */ /* 0x084fec0000001814 */
[C---:B------:R-:W-:Y:S06]  /*aac0*/  HMMA.16816.F32 R24, R44.reuse, R56, R24 ;  /* 0x000000382c18723c */ /* 0x040fec0000001818 */
[-C--:B------:R-:W-:Y:S06]  /*aad0*/  HMMA.16816.F32 R28, R44, R58.reuse, R28 ;  /* 0x0000003a2c1c723c */ /* 0x080fec000000181c */
[----:B------:R-:W-:Y:S01]  /*aae0*/  HMMA.16816.F32 R32, R48, R58, R32 ;  /* 0x0000003a3020723c */ /* 0x000fe20000001820 */
[----:B------:R-:W2:Y:S04]  /*aaf0*/  LDSM.16.MT88.4 R56, [R184+0x5c00] ;  /* 0x005c0000b838783b */ /* 0x000ea80000004200 */
[----:B------:R-:W-:Y:S02]  /*ab00*/  F2FP.F16.F32.PACK_AB R44, R94, R95 ;  /* 0x0000005f5e2c723e */ /* 0x000fe400000000ff */
[----:B------:R-:W-:Y:S04]  /*ab10*/  F2FP.F16.F32.PACK_AB R45, R91, R93 ;  /* 0x0000005d5b2d723e */ /* 0x000fe800000000ff */
[----:B------:R-:W-:Y:S02]  /*ab20*/  F2FP.F16.F32.PACK_AB R46, R92, R90 ;  /* 0x0000005a5c2e723e */ /* 0x000fe400000000ff */
[----:B------:R-:W-:Y:S02]  /*ab30*/  F2FP.F16.F32.PACK_AB R47, R89, R88 ;  /* 0x00000058592f723e */ /* 0x000fe400000000ff */
[----:B------:R-:W-:Y:S02]  /*ab40*/  F2FP.F16.F32.PACK_AB R48, R86, R87 ;  /* 0x000000575630723e */ /* 0x000fe400000000ff */
[----:B------:R-:W-:Y:S02]  /*ab50*/  F2FP.F16.F32.PACK_AB R49, R84, R85 ;  /* 0x000000555431723e */ /* 0x000fe400000000ff */
[----:B------:R-:W-:Y:S01]  /*ab60*/  F2FP.F16.F32.PACK_AB R50, R82, R83 ;  /* 0x000000535232723e */ /* 0x000fe200000000ff */
[-C--:B-1----:R-:W-:Y:S05]  /*ab70*/  HMMA.16816.F32 R4, R44, R60.reuse, R4 ;  /* 0x0000003c2c04723c */ /* 0x082fea0000001804 */
[----:B------:R-:W-:Y:S07]  /*ab80*/  F2FP.F16.F32.PACK_AB R51, R68, R81 ;  /* 0x000000514433723e */ /* 0x000fee00000000ff */
[C---:B------:R-:W-:Y:S01]  /*ab90*/  HMMA.16816.F32 R8, R48.reuse, R60, R8 ;  /* 0x0000003c3008723c */ /* 0x040fe20000001808 */
[----:B------:R-:W1:Y:S05]  /*aba0*/  MUFU.EX2 R60, R80 ;  /* 0x00000050003c7308 */ /* 0x000e6a0000000800 */
[-C--:B------:R-:W-:Y:S06]  /*abb0*/  HMMA.16816.F32 R12, R48, R62.reuse, R12 ;  /* 0x0000003e300c723c */ /* 0x080fec000000180c */
[C---:B------:R-:W-:Y:S06]  /*abc0*/  HMMA.16816.F32 R16, R44.reuse, R62, R16 ;  /* 0x0000003e2c10723c */ /* 0x040fec0000001810 */
[-C--:B---3--:R-:W-:Y:S05]  /*abd0*/  HMMA.16816.F32 R20, R44, R52.reuse, R20 ;  /* 0x000000342c14723c */ /* 0x088fea0000001814 */
[----:B-1----:R-:W-:Y:S01]  /*abe0*/  F2FP.F16.F32.PACK_AB R167, R66, R60 ;  /* 0x0000003c42a7723e */ /* 0x002fe200000000ff */
[C---:B------:R-:W-:Y:S06]  /*abf0*/  HMMA.16816.F32 R24, R48.reuse, R52, R24 ;  /* 0x000000343018723c */ /* 0x040fec0000001818 */
[-C--:B------:R-:W-:Y:S06]  /*ac00*/  HMMA.16816.F32 R28, R48, R54.reuse, R28 ;  /* 0x00000036301c723c */ /* 0x080fec000000181c */
[----:B------:R-:W-:Y:S06]  /*ac10*/  HMMA.16816.F32 R32, R44, R54, R32 ;  /* 0x000000362c20723c */ /* 0x000fec0000001820 */
[-C--:B------:R-:W-:Y:S07]  /*ac20*/  HMMA.16816.F32 R140, R160, R144.reuse, R4 ;  /* 0x00000090a08c723c */ /* 0x080fee0000001804 */
[----:B------:R-:W-:Y:S01]  /*ac30*/  FADD.FTZ R4, R151, R41 ;  /* 0x0000002997047221 */ /* 0x000fe20000010000 */
[----:B------:R-:W-:Y:S03]  /*ac40*/  FADD.FTZ R6, R139, R36 ;  /* 0x000000248b067221 */ /* 0x000fe60000010000 */
        /* <DEDUP_REMOVED lines=21> */
[-C--:B--2---:R-:W-:Y:S03]  /*ada0*/  HMMA.16816.F32 R152, R160, R56.reuse, R20 ;  /* 0x00000038a098723c */ /* 0x084fe60000001814 */
        /* <DEDUP_REMOVED lines=16> */
[----:B------:R-:W-:Y:S05]  /*aeb0*/  HMMA.16816.F32 R160, R160, R58, R32 ;  /* 0x0000003aa0a0723c */ /* 0x000fea0000001820 */
        /* <DEDUP_REMOVED lines=8> */
[----:B------:R-:W-:Y:S01]  /*af40*/  MOV R20, R3 ;  /* 0x0000000300147202 */ /* 0x000fe20000000f00 */
[----:B------:R2:W-:Y:S01]  /*af50*/  STL [R1], R6 ;  /* 0x0000000601007387 */ /* 0x0005e20000100800 */
[----:B------:R-:W-:Y:S01]  /*af60*/  FADD.FTZ R2, R65, R2 ;  /* 0x0000000241027221 */ /* 0x000fe20000010000 */
[----:B------:R-:W-:Y:S01]  /*af70*/  FADD.FTZ R0, R66, R0 ;  /* 0x0000000042007221 */ /* 0x000fe20000010000 */
[----:B------:R-:W-:Y:S01]  /*af80*/  MOV R3, R40 ;  /* 0x0000002800037202 */ /* 0x000fe20000000f00 */
[----:B------:R2:W-:Y:S04]  /*af90*/  STL [R1+0x8], R4 ;  /* 0x0000080401007387 */ /* 0x0005e80000100800 */
[----:B------:R2:W-:Y:S04]  /*afa0*/  STL [R1+0x4], R2 ;  /* 0x0000040201007387 */ /* 0x0005e80000100800 */
[----:B------:R2:W-:Y:S01]  /*afb0*/  STL [R1+0xc], R0 ;  /* 0x00000c0001007387 */ /* 0x0005e20000100800 */
[----:B------:R-:W-:Y:S05]  /*afc0*/  @P0 BRA `(.L_x_270) ;  /* 0xffffffb8007c0947 */ /* 0x000fea000383ffff */
.L_x_269:
[----:B------:R-:W1:Y:S01]  /*afd0*/  LDL.LU R8, [R1] ;  /* 0x0000000001087983 */ /* 0x000e620000300800 */
[----:B------:R-:W3:Y:S01]  /*afe0*/  S2R R9, SR_TID.X ;  /* 0x0000000000097919 */ /* 0x000ee20000002100 */
[----:B------:R-:W4:Y:S02]  /*aff0*/  S2UR UR4, SR_CgaCtaId ;  /* 0x00000000000479c3 */ /* 0x000f240000008800 */
[----:B------:R-:W5:Y:S04]  /*b000*/  LDL.LU R7, [R1+0x8] ;  /* 0x0000080001077983 */ /* 0x000f680000300800 */
[----:B--2---:R-:W2:Y:S01]  /*b010*/  LDL.LU R6, [R1+0x4] ;  /* 0x0000040001067983 */ /* 0x004ea20000300800 */
[----:B------:R-:W-:Y:S01]  /*b020*/  UMOV UR5, 0x400 ;  /* 0x0000040000057882 */ /* 0x000fe20000000000 */
[----:B------:R-:W3:Y:S02]  /*b030*/  S2UR UR11, SR_CTAID.Y ;  /* 0x00000000000b79c3 */ /* 0x000ee40000002600 */
[----:B------:R-:W3:Y:S01]  /*b040*/  LDL.LU R5, [R1+0xc] ;  /* 0x00000c0001057983 */ /* 0x000ee20000300800 */
[----:B------:R-:W-:Y:S01]  /*b050*/  UMOV UR16, URZ ;  /* 0x0000003f00107c82 */ /* 0x000fe20008000000 */
[----:B------:R-:W-:Y:S01]  /*b060*/  UMOV UR17, URZ ;  /* 0x0000003f00117c82 */ /* 0x000fe20008000000 */
[----:B------:R-:W-:Y:S03]  /*b070*/  BSSY B0, `(.L_x_273) ;  /* 0x00000dd000007945 */ /* 0x000fe60003800000 */
[----:B------:R-:W3:Y:S01]  /*b080*/  S2UR UR10, SR_CTAID.X ;  /* 0x00000000000a79c3 */ /* 0x000ee20000002500 */
[----:B----4-:R-:W-:-:S07]  /*b090*/  ULEA UR4, UR4, UR5, 0x18 ;  /* 0x0000000504047291 */ /* 0x010fce000f8ec03f */
[----:B------:R-:W4:Y:S01]  /*b0a0*/  LDC.64 R28, c[0x0][0x2a0] ;  /* 0x0000a800ff1c7b82 */ /* 0x000f220000000a00 */
[----:B------:R-:W-:Y:S02]  /*b0b0*/  ULDC.U8 UR5, c[0x0][0x3d8] ;  /* 0x0000f60000057ab9 */ /* 0x000fe40000000000 */
[----:B------:R-:W-:Y:S01]  /*b0c0*/  UISETP.NE.AND UP1, UPT, UR5, URZ, UPT ;  /* 0x0000003f0500728c */ /* 0x000fe2000bf25270 */
[----:B-1----:R-:W1:Y:S04]  /*b0d0*/  SHFL.BFLY PT, R2, R8, 0x2, 0x1f ;  /* 0x0c401f0008027f89 */ /* 0x002e6800000e0000 */
[----:B-----5:R-:W5:Y:S04]  /*b0e0*/  SHFL.BFLY PT, R0, R7, 0x2, 0x1f ;  /* 0x0c401f0007007f89 */ /* 0x020f6800000e0000 */
[----:B--2---:R-:W2:Y:S04]  /*b0f0*/  SHFL.BFLY PT, R4, R6, 0x2, 0x1f ;  /* 0x0c401f0006047f89 */ /* 0x004ea800000e0000 */
[----:B---3--:R-:W3:Y:S01]  /*b100*/  SHFL.BFLY PT, R3, R5, 0x2, 0x1f ;  /* 0x0c401f0005037f89 */ /* 0x008ee200000e0000 */
[----:B-1----:R-:W-:-:S05]  /*b110*/  FADD.FTZ R2, R2, R8 ;  /* 0x0000000802027221 */ /* 0x002fca0000010000 */
[----:B------:R-:W1:Y:S01]  /*b120*/  SHFL.BFLY PT, R8, R2, 0x1, 0x1f ;  /* 0x0c201f0002087f89 */ /* 0x000e6200000e0000 */
[----:B-----5:R-:W-:Y:S01]  /*b130*/  FADD.FTZ R0, R0, R7 ;  /* 0x0000000700007221 */ /* 0x020fe20000010000 */
[----:B--2---:R-:W-:-:S04]  /*b140*/  FADD.FTZ R4, R4, R6 ;  /* 0x0000000604047221 */ /* 0x004fc80000010000 */
[----:B------:R-:W2:Y:S01]  /*b150*/  SHFL.BFLY PT, R7, R0, 0x1, 0x1f ;  /* 0x0c201f0000077f89 */ /* 0x000ea200000e0000 */
[----:B---3--:R-:W-:-:S03]  /*b160*/  FADD.FTZ R3, R3, R5 ;  /* 0x0000000503037221 */ /* 0x008fc60000010000 */
[----:B------:R-:W3:Y:S04]  /*b170*/  SHFL.BFLY PT, R5, R4, 0x1, 0x1f ;  /* 0x0c201f0004057f89 */ /* 0x000ee800000e0000 */
[----:B------:R-:W5:Y:S01]  /*b180*/  SHFL.BFLY PT, R6, R3, 0x1, 0x1f ;  /* 0x0c201f0003067f89 */ /* 0x000f6200000e0000 */
[----:B-1----:R-:W-:Y:S01]  /*b190*/  FADD.FTZ R22, R2, R8 ;  /* 0x0000000802167221 */ /* 0x002fe20000010000 */
[----:B------:R-:W-:-:S04]  /*b1a0*/  MOV R2, 0x3f800000 ;  /* 0x3f80000000027802 */ /* 0x000fc80000000f00 */
[----:B------:R-:W-:Y:S01]  /*b1b0*/  FSETP.NE.FTZ.AND P5, PT, R22, RZ, PT ;  /* 0x000000ff1600720b */ /* 0x000fe20003fb5000 */
[----:B--2---:R-:W-:Y:S01]  /*b1c0*/  FADD.FTZ R21, R0, R7 ;  /* 0x0000000700157221 */ /* 0x004fe20000010000 */
[----:B------:R-:W-:-:S04]  /*b1d0*/  SHF.R.S32.HI R7, RZ, 0x1f, R9 ;  /* 0x0000001fff077819 */ /* 0x000fc80000011409 */
[----:B------:R-:W-:Y:S01]  /*b1e0*/  FSETP.NE.FTZ.AND P4, PT, R21, RZ, PT ;  /* 0x000000ff1500720b */ /* 0x000fe20003f95000 */
[----:B---3--:R-:W-:Y:S01]  /*b1f0*/  FADD.FTZ R19, R4, R5 ;  /* 0x0000000504137221 */ /* 0x008fe20000010000 */
[----:B------:R-:W-:Y:S01]  /*b200*/  LEA.HI R5, R7, R9, RZ, 0x2 ;  /* 0x0000000907057211 */ /* 0x000fe200078f10ff */
[----:B-----5:R-:W-:Y:S01]  /*b210*/  FADD.FTZ R23, R3, R6 ;  /* 0x0000000603177221 */ /* 0x020fe20000010000 */
[----:B------:R-:W-:-:S03]  /*b220*/  MOV R3, 0x3f800000 ;  /* 0x3f80000000037802 */ /* 0x000fc60000000f00 */
[----:B------:R-:W1:Y:S01]  /*b230*/  @P5 MUFU.RCP R2, R22 ;  /* 0x0000001600025308 */ /* 0x000e620000001000 */
[----:B------:R-:W-:Y:S02]  /*b240*/  LEA.HI R7, R7, R9, RZ, 0x5 ;  /* 0x0000000907077211 */ /* 0x000fe400078f28ff */
[----:B------:R-:W-:Y:S02]  /*b250*/  LOP3.LUT R6, R5, 0xfffffffc, RZ, 0xc0, !PT ;  /* 0xfffffffc05067812 */ /* 0x000fe400078ec0ff */
[----:B------:R-:W-:Y:S02]  /*b260*/  LOP3.LUT R0, R7, 0xffffffe0, RZ, 0xc0, !PT ;  /* 0xffffffe007007812 */ /* 0x000fe400078ec0ff */
[----:B------:R-:W-:Y:S01]  /*b270*/  FSETP.NE.FTZ.AND P3, PT, R19, RZ, PT ;  /* 0x000000ff1300720b */ /* 0x000fe20003f75000 */
[----:B------:R-:W2:Y:S01]  /*b280*/  @P4 MUFU.RCP R3, R21 ;  /* 0x0000001500034308 */ /* 0x000ea20000001000 */
[----:B------:R-:W-:Y:S01]  /*b290*/  SHF.R.S32.HI R7, RZ, 0x5, R7 ;  /* 0x00000005ff077819 */ /* 0x000fe20000011407 */
[----:B------:R-:W-:Y:S01]  /*b2a0*/  IMAD.IADD R6, R9, 0x1, -R6 ;  /* 0x0000000109067824 */ /* 0x000fe200078e0a06 */
[----:B------:R-:W-:-:S02]  /*b2b0*/  FSETP.NE.FTZ.AND P2, PT, R23, RZ, PT ;  /* 0x000000ff1700720b */ /* 0x000fc40003f55000 */
[----:B------:R-:W-:Y:S01]  /*b2c0*/  IADD3 R4, -R0, R9, RZ ;  /* 0x0000000900047210 */ /* 0x000fe20007ffe1ff */
[----:B------:R-:W-:Y:S01]  /*b2d0*/  IMAD R24, R7, 0x100, R6 ;  /* 0x0000010007187824 */ /* 0x000fe200078e0206 */
[----:B------:R-:W-:Y:S01]  /*b2e0*/  MOV R0, 0x3f800000 ;  /* 0x3f80000000007802 */ /* 0x000fe20000000f00 */
[C---:B-1----:R-:W-:Y:S01]  /*b2f0*/  FMUL.FTZ R140, R2.reuse, R140 ;  /* 0x0000008c028c7220 */ /* 0x042fe20000410000 */
        /* <DEDUP_REMOVED lines=8> */
[C---:B--2---:R-:W-:Y:S01]  /*b380*/  FMUL.FTZ R142, R3.reuse, R142 ;  /* 0x0000008e038e7220 */ /* 0x044fe20000410000 */
[----:B------:R-:W-:Y:S01]  /*b390*/  LOP3.LUT P6, RZ, R4, 0x3, RZ, 0xc0, !PT ;  /* 0x0000000304ff7812 */ /* 0x000fe200078cc0ff */
[C---:B------:R-:W-:Y:S01]  /*b3a0*/  FMUL.FTZ R17, R3.reuse, R143 ;  /* 0x0000008f03117220 */ /* 0x040fe20000410000 */
[C---:B------:R-:W-:Y:S01]  /*b3b0*/  FMUL.FTZ R146, R3.reuse, R146 ;  /* 0x0000009203927220 */ /* 0x040fe20000410000 */
[C---:B------:R-:W-:Y:S01]  /*b3c0*/  FMUL.FTZ R14, R3.reuse, R147 ;  /* 0x00000093030e7220 */ /* 0x040fe20000410000 */
[C---:B------:R-:W-:Y:S01]  /*b3d0*/  FMUL.FTZ R154, R3.reuse, R154 ;  /* 0x0000009a039a7220 */ /* 0x040fe20000410000 */
[C---:B------:R-:W-:Y:S01]  /*b3e0*/  FMUL.FTZ R12, R3.reuse, R155 ;  /* 0x0000009b030c7220 */ /* 0x040fe20000410000 */
[C---:B------:R-:W-:Y:S01]  /*b3f0*/  FMUL.FTZ R162, R3.reuse, R162 ;  /* 0x000000a203a27220 */ /* 0x040fe20000410000 */
[----:B------:R-:W-:Y:S01]  /*b400*/  FMUL.FTZ R6, R3, R163 ;  /* 0x000000a303067220 */ /* 0x000fe20000410000 */
[----:B------:R-:W-:Y:S01]  /*b410*/  IMAD.MOV.U32 R4, RZ, RZ, 0x3f800000 ;  /* 0x3f800000ff047424 */ /* 0x000fe200078e00ff */
[----:B------:R-:W-:Y:S01]  /*b420*/  SHF.R.S32.HI R3, RZ, 0x1f, R2 ;  /* 0x0000001fff037819 */ /* 0x000fe20000011402 */
[----:B------:R-:W1:Y:S01]  /*b430*/  @P3 MUFU.RCP R0, R19 ;  /* 0x0000001300003308 */ /* 0x000e620000001000 */
[----:B------:R-:W-:-:S02]  /*b440*/  F2FP.F16.F32.PACK_AB R18, R18, R140 ;  /* 0x0000008c1212723e */ /* 0x000fc400000000ff */
[----:B------:R-:W-:Y:S02]  /*b450*/  LEA.HI R3, R3, R2, RZ, 0x3 ;  /* 0x0000000203037211 */ /* 0x000fe400078f18ff */
[----:B------:R-:W-:Y:S02]  /*b460*/  F2FP.F16.F32.PACK_AB R17, R17, R142 ;  /* 0x0000008e1111723e */ /* 0x000fe400000000ff */
[----:B------:R-:W-:Y:S01]  /*b470*/  LOP3.LUT R3, R3, 0xfffffff8, RZ, 0xc0, !PT ;  /* 0xfffffff803037812 */ /* 0x000fe200078ec0ff */
[----:B------:R-:W2:Y:S01]  /*b480*/  @P2 MUFU.RCP R4, R23 ;  /* 0x0000001700042308 */ /* 0x000ea20000001000 */
[----:B------:R-:W-:Y:S02]  /*b490*/  F2FP.F16.F32.PACK_AB R15, R15, R144 ;  /* 0x000000900f0f723e */ /* 0x000fe400000000ff */
[----:B------:R-:W-:Y:S02]  /*b4a0*/  IADD3 R3, R2, -R3, RZ ;  /* 0x8000000302037210 */ /* 0x000fe40007ffe0ff */
[----:B------:R-:W-:-:S02]  /*b4b0*/  F2FP.F16.F32.PACK_AB R14, R14, R146 ;  /* 0x000000920e0e723e */ /* 0x000fc400000000ff */
[C---:B------:R-:W-:Y:S01]  /*b4c0*/  LEA.HI R2, R3.reuse, R3, RZ, 0x1 ;  /* 0x0000000303027211 */ /* 0x040fe200078f08ff */
        /* <DEDUP_REMOVED lines=9> */
[----:B--2---:R-:W-:Y:S01]  /*b560*/  FMUL.FTZ R139, R4, R139 ;  /* 0x0000008b048b7220 */ /* 0x004fe20000410000 */
        /* <DEDUP_REMOVED lines=36> */
[----:B------:R-:W2:Y:S01]  /*b7b0*/  S2UR UR8, SR_CTAID.Z ;  /* 0x00000000000879c3 */ /* 0x000ea20000002700 */
        /* <DEDUP_REMOVED lines=21> */
[----:B-1----:R-:W-:Y:S01]  /*b910*/  MOV R15, 0x7f800000 ;  /* 0x7f800000000f7802 */ /* 0x002fe20000000f00 */
[----:B------:R-:W-:Y:S01]  /*b920*/  @!UP2 ULDC UR4, c[0x0][0x2c4] ;  /* 0x0000b1000004aab9 */ /* 0x000fe20000000800 */
[----:B------:R1:W-:Y:S01]  /*b930*/  STS [R2+0x200], R12 ;  /* 0x0002000c02007388 */ /* 0x0003e20000000800 */
[----:B------:R-:W-:Y:S01]  /*b940*/  @!UP0 UMOV UR12, 0x1 ;  /* 0x00000001000c8882 */ /* 0x000fe20000000000 */
[----:B------:R-:W-:Y:S01]  /*b950*/  @!UP2 UIMAD UR4, UR11, UR4, URZ ;  /* 0x000000040b04a2a4 */ /* 0x000fe2000f8e023f */
[----:B---3--:R-:W-:Y:S01]  /*b960*/  IMAD.MOV.U32 R14, RZ, RZ, 0x7f800000 ;  /* 0x7f800000ff0e7424 */ /* 0x008fe200078e00ff */
[----:B------:R-:W-:Y:S02]  /*b970*/  UIMAD UR6, UR10, UR12, URZ ;  /* 0x0000000c0a0672a4 */ /* 0x000fe4000f8e023f */
[----:B------:R-:W-:-:S02]  /*b980*/  USEL UR7, UR7, URZ, UP2 ;  /* 0x0000003f07077287 */ /* 0x000fc40009000000 */
[----:B------:R-:W-:Y:S01]  /*b990*/  USHF.L.U32 UR6, UR6, 0x7, URZ ;  /* 0x0000000706067899 */ /* 0x000fe2000800063f */
[----:B-----5:R-:W-:Y:S01]  /*b9a0*/  IADD3 R0, R4, R2, RZ ;  /* 0x0000000204007210 */ /* 0x020fe20007ffe0ff */
[----:B--2---:R-:W-:Y:S01]  /*b9b0*/  UIMAD UR7, UR8, UR13, UR7 ;  /* 0x0000000d080772a4 */ /* 0x004fe2000f8e0207 */
[----:B------:R-:W-:Y:S01]  /*b9c0*/  @P2 MUFU.LG2 R4, R23 ;  /* 0x0000001700042308 */ /* 0x000fe20000000c00 */
[----:B------:R-:W-:Y:S01]  /*b9d0*/  @!UP2 UMOV UR16, UR4 ;  /* 0x000000040010ac82 */ /* 0x000fe20008000000 */
[----:B------:R-:W-:Y:S01]  /*b9e0*/  @!UP2 USHF.R.S32.HI UR17, URZ, 0x1f, UR4 ;  /* 0x0000001f3f11a899 */ /* 0x000fe20008011404 */
[----:B------:R2:W-:Y:S01]  /*b9f0*/  STS [R0], R7 ;  /* 0x0000000700007388 */ /* 0x0005e20000000800 */
[----:B------:R-:W-:Y:S01]  /*ba00*/  USHF.R.S32.HI UR13, URZ, 0x1f, UR6 ;  /* 0x0000001f3f0d7899 */ /* 0x000fe20008011406 */
[----:B----4-:R-:W-:Y:S01]  /*ba10*/  MOV R13, 0x7f800000 ;  /* 0x7f800000000d7802 */ /* 0x010fe20000000f00 */
[----:B------:R-:W3:Y:S01]  /*ba20*/  @P5 LDC R3, c[0x0][0x2e8] ;  /* 0x0000ba00ff035b82 */ /* 0x000ee20000000800 */
[----:B------:R4:W-:Y:S01]  /*ba30*/  STS [R0+0x200], R6 ;  /* 0x0002000600007388 */ /* 0x0009e20000000800 */
[----:B------:R-:W-:-:S02]  /*ba40*/  USHF.R.S32.HI UR5, URZ, 0x1f, UR7 ;  /* 0x0000001f3f057899 */ /* 0x000fc40008011407 */
[----:B------:R-:W-:Y:S01]  /*ba50*/  UIADD3 UR16, UP1, UP0, UR6, UR16, UR7 ;  /* 0x0000001006107290 */ /* 0x000fe2000f83e007 */
[----:B------:R-:W-:Y:S03]  /*ba60*/  STS [R2+0x1000], R10 ;  /* 0x0010000a02007388 */ /* 0x000fe60000000800 */
[----:B------:R-:W-:Y:S01]  /*ba70*/  UIADD3.X UR13, UR13, UR17, UR5, UP1, UP0 ;  /* 0x000000110d0d7290 */ /* 0x000fe20008fe0405 */
[----:B------:R5:W-:Y:S01]  /*ba80*/  STS [R2+0x1200], R9 ;  /* 0x0012000902007388 */ /* 0x000be20000000800 */
[----:B-1----:R-:W-:-:S03]  /*ba90*/  MOV R12, 0x7f800000 ;  /* 0x7f800000000c7802 */ /* 0x002fc60000000f00 */
[----:B------:R1:W-:Y:S04]  /*baa0*/  STS [R0+0x1200], R8 ;  /* 0x0012000800007388 */ /* 0x0003e80000000800 */
[----:B------:R3:W-:Y:S01]  /*bab0*/  STS [R0+0x1000], R5 ;  /* 0x0010000500007388 */ /* 0x0007e20000000800 */
[----:B--2---:R-:W2:Y:S08]  /*bac0*/  @P3 LDC R7, c[0x0][0x2e8] ;  /* 0x0000ba00ff073b82 */ /* 0x004eb00000000800 */
[----:B----4-:R-:W4:Y:S01]  /*bad0*/  @P2 LDC R6, c[0x0][0x2e8] ;  /* 0x0000ba00ff062b82 */ /* 0x010f220000000800 */
[----:B-----5:R5:W5:Y:S07]  /*bae0*/  @P5 MUFU.LG2 R2, R22 ;  /* 0x0000001600025308 */ /* 0x020b6e0000000c00 */
[----:B-1----:R-:W1:Y:S01]  /*baf0*/  @P4 LDC R8, c[0x0][0x2e8] ;  /* 0x0000ba00ff084b82 */ /* 0x002e620000000800 */
[----:B------:R-:W5:Y:S08]  /*bb00*/  @P4 MUFU.LG2 R9, R21 ;  /* 0x0000001500094308 */ /* 0x000f700000000c00 */
[----:B---3--:R-:W3:Y:S01]  /*bb10*/  @P3 MUFU.LG2 R5, R19 ;  /* 0x0000001300053308 */ /* 0x008ee20000000c00 */
[----:B-----5:R-:W2:Y:S01]  /*bb20*/  LDC.64 R22, c[0x0][0x290] ;  /* 0x0000a400ff167b82 */ /* 0x020ea20000000a00 */
[----:B------:R-:W-:-:S04]  /*bb30*/  @P5 FMUL.FTZ R0, R2, 0.69314718246459960938 ;  /* 0x3f31721802005820 */ /* 0x000fc80000410000 */
[----:B------:R-:W-:Y:S01]  /*bb40*/  @P5 FFMA.FTZ R15, R40, R3, R0 ;  /* 0x00000003280f5223 */ /* 0x000fe20000010000 */
[----:B------:R-:W-:Y:S01]  /*bb50*/  @P2 FMUL.FTZ R0, R4, 0.69314718246459960938 ;  /* 0x3f31721804002820 */ /* 0x000fe20000410000 */
[----:B------:R-:W-:-:S03]  /*bb60*/  @P4 FMUL.FTZ R3, R9, 0.69314718246459960938 ;  /* 0x3f31721809034820 */ /* 0x000fc60000410000 */
[----:B----4-:R-:W-:Y:S01]  /*bb70*/  @P2 FFMA.FTZ R13, R20, R6, R0 ;  /* 0x00000006140d2223 */ /* 0x010fe20000010000 */
[----:B-1----:R-:W-:Y:S01]  /*bb80*/  @P4 FFMA.FTZ R14, R39, R8, R3 ;  /* 0x00000008270e4223 */ /* 0x002fe20000010003 */
[----:B---3--:R-:W-:-:S04]  /*bb90*/  @P3 FMUL.FTZ R2, R5, 0.69314718246459960938 ;  /* 0x3f31721805023820 */ /* 0x008fc80000410000 */
[----:B--2---:R-:W-:Y:S01]  /*bba0*/  @P3 FFMA.FTZ R12, R38, R7, R2 ;  /* 0x00000007260c3223 */ /* 0x004fe20000010002 */
        /* <DEDUP_REMOVED lines=41> */
.L_x_274:
[----:B------:R-:W-:Y:S05]  /*be40*/  BSYNC B0 ;  /* 0x0000000000007941 */ /* 0x000fea0003800000 */
.L_x_273:
        /* <DEDUP_REMOVED lines=37> */
.L_x_267:
        /* <DEDUP_REMOVED lines=87> */
.L_x_276:
[----:B------:R-:W-:Y:S05]  /*c610*/  BSYNC B0 ;  /* 0x0000000000007941 */ /* 0x000fea0003800000 */
.L_x_275:
        /* <DEDUP_REMOVED lines=10> */
.L_x_278:
[----:B------:R-:W-:Y:S05]  /*c6c0*/  BSYNC B0 ;  /* 0x0000000000007941 */ /* 0x000fea0003800000 */
.L_x_277:
        /* <DEDUP_REMOVED lines=10> */
.L_x_280:
[----:B------:R-:W-:Y:S05]  /*c770*/  BSYNC B0 ;  /* 0x0000000000007941 */ /* 0x000fea0003800000 */
.L_x_279:
        /* <DEDUP_REMOVED lines=10> */
.L_x_281:
        /* <DEDUP_REMOVED lines=14> */
.L_x_722:


//--------------------- .text._ZN5flash16flash_fwd_kernelI23Flash_fwd_kernel_traitsILi32ELi128ELi128ELi4ELb0ELb0EN7cutlass6half_tE19Flash_kernel_traitsILi32ELi128ELi128ELi4ES3_EELb1ELb1ELb0ELb0ELb0ELb1ELb0ELb0EEEvNS_16Flash_fwd_paramsE --------------------------
	.section	.text._ZN5flash16flash_fwd_kernelI23Flash_fwd_kernel_traitsILi32ELi128ELi128ELi4ELb0ELb0EN7cutlass6half_tE19Flash_kernel_traitsILi32ELi128ELi128ELi4ES3_EELb1ELb1ELb0ELb0ELb0ELb1ELb0ELb0EEEvNS_16Flash_fwd_paramsE,"ax",@progbits
	.align	128
        .global         _ZN5flash16flash_fwd_kernelI23Flash_fwd_kernel_traitsILi32ELi128ELi128ELi4ELb0ELb0EN7cutlass6half_tE19Flash_kernel_traitsILi32ELi128ELi128ELi4ES3_EELb1ELb1ELb0ELb0ELb0ELb1ELb0ELb0EEEvNS_16Flash_fwd_paramsE
        .type           _ZN5flash16flash_fwd_kernelI23Flash_fwd_kernel_traitsILi32ELi128ELi128ELi4ELb0ELb0EN7cutlass6half_tE19Flash_kernel_traitsILi32ELi128ELi128ELi4ES3_EELb1ELb1ELb0ELb0ELb0ELb1ELb0ELb0EEEvNS_16Flash_fwd_paramsE,@function
        .size           _ZN5flash16flash_fwd_kernelI23Flash_fwd_kernel_traitsILi32ELi128ELi128ELi4ELb0ELb0EN7cutlass6half_tE19Flash_kernel_traitsILi32ELi128ELi128ELi4ES3_EELb1ELb1ELb0ELb0ELb0ELb1ELb0ELb0EEEvNS_16Flash_fwd_paramsE,(.L_x_723 - _ZN5flash16flash_fwd_kernelI23Flash_fwd_kernel_traitsILi32ELi128ELi128ELi4ELb0ELb0EN7cutlass6half_tE19Flash_kernel_traitsILi32ELi128ELi128ELi4ES3_EELb1ELb1ELb0ELb0ELb0ELb1ELb0ELb0EEEvNS_16Flash_fwd_paramsE)
        .other          _ZN5flash16flash_fwd_kernelI23Flash_fwd_kernel_traitsILi32ELi128ELi128ELi4ELb0ELb0EN7cutlass6half_tE19Flash_kernel_traitsILi32ELi128ELi128ELi4ES3_EELb1ELb1ELb0ELb0ELb0ELb1ELb0ELb0EEEvNS_16Flash_fwd_paramsE,@"STO_CUDA_ENTRY STV_DEFAULT"
_ZN5flash16flash_fwd_kernelI23Flash_fwd_kernel_traitsILi32ELi128ELi128ELi4ELb0ELb0EN7cutlass6half_tE19Flash_kernel_traitsILi32ELi128ELi128ELi4ES3_EELb1ELb1ELb0ELb0ELb0ELb1ELb0ELb0EEEvNS_16Flash_fwd_paramsE:
.text._ZN5flash16flash_fwd_kernelI23Flash_fwd_kernel_traitsILi32ELi128ELi128ELi4ELb0ELb0EN7cutlass6half_tE19Flash_kernel_traitsILi32ELi128ELi128ELi4ES3_EELb1ELb1ELb0ELb0ELb0ELb1ELb0ELb0EEEvNS_16Flash_fwd_paramsE:
        /* <DEDUP_REMOVED lines=9> */
[----:B------:R-:W4:Y:S01]  /*0090*/  S2R R57, SR_TID.X ;  /* 0x0000000000397919 */ /* 0x000f220000002100 */
[----:B------:R-:W-:Y:S01]  /*00a0*/  ULDC.64 UR6, c[0x0][0x2f0] ;  /* 0x0000bc0000067ab9 */ /* 0x000fe20000000a00 */
[----:B------:R-:W-:Y:S01]  /*00b0*/  ULDC.64 UR8, c[0x0][0x2f0] ;  /* 0x0000bc0000087ab9 */ /* 0x000fe20000000a00 */
[----:B-1----:R-:W-:-:S04]  /*00c0*/  VIADD R1, R1, 0xffffff58 ;  /* 0xffffff5801017836 */ /* 0x002fc80000000000 */
[----:B------:R2:W5:Y:S01]  /*00d0*/  @P2 LDG.E.64 R4, desc[UR28][R2.64] ;  /* 0x0000001c02042981 */ /* 0x000562000c1e1b00 */
[----:B------:R-:W-:Y:S08]  /*00e0*/  S2UR UR27, SR_CTAID.X ;  /* 0x00000000001b79c3 */ /* 0x000ff00000002500 */
[----:B------:R-:W1:Y:S08]  /*00f0*/  S2UR UR17, SR_CTAID.Y ;  /* 0x00000000001179c3 */ /* 0x000e700000002600 */
[----:B------:R-:W4:Y:S01]  /*0100*/  S2UR UR16, SR_CTAID.Z ;  /* 0x00000000001079c3 */ /* 0x000f220000002700 */
[----:B--2---:R-:W-:-:S07]  /*0110*/  @P2 IMAD.MOV.U32 R2, RZ, RZ, R6 ;  /* 0x000000ffff022224 */ /* 0x004fce00078e0006 */
[----:B------:R-:W2:Y:S01]  /*0120*/  @P2 LDC R0, c[0x0][0x3b0] ;  /* 0x0000ec00ff002b82 */ /* 0x000ea20000000800 */
[----:B---3--:R-:W-:-:S06]  /*0130*/  @P2 IMAD.MOV.U32 R3, RZ, RZ, R7 ;  /* 0x000000ffff032224 */ /* 0x008fcc00078e0007 */
[----:B------:R-:W2:Y:S01]  /*0140*/  @P2 LDG.E.64 R2, desc[UR28][R2.64] ;  /* 0x0000001c02022981 */ /* 0x000ea2000c1e1b00 */
[----:B------:R-:W-:Y:S02]  /*0150*/  UISETP.NE.U32.AND UP2, UPT, UR6, URZ, UPT ;  /* 0x0000003f0600728c */ /* 0x000fe4000bf45070 */
[----:B-1----:R-:W-:Y:S02]  /*0160*/  UIMAD.WIDE UR8, UR17, 0x4, UR8 ;  /* 0x00000004110878a5 */ /* 0x002fe4000f8e0208 */
[----:B------:R-:W-:Y:S01]  /*0170*/  UISETP.NE.AND.EX UP2, UPT, UR7, URZ, UPT, UP2 ;  /* 0x0000003f0700728c */ /* 0x000fe2000bf45320 */
[----:B------:R-:W-:Y:S01]  /*0180*/  ULDC.U8 UR6, c[0x0][0x3c2] ;  /* 0x0000f08000067ab9 */ /* 0x000fe20000000000 */
[----:B----4-:R-:W-:Y:S02]  /*0190*/  ULOP3.LUT UR4, UR16, UR27, UR17, 0xfe, !UPT ;  /* 0x0000001b10047292 */ /* 0x010fe4000f8efe11 */
[----:B------:R-:W-:Y:S02]  /*01a0*/  UISETP.NE.AND UP3, UPT, UR6, URZ, UPT ;  /* 0x0000003f0600728c */ /* 0x000fe4000bf65270 */
[----:B------:R-:W-:Y:S01]  /*01b0*/  PLOP3.LUT P0, PT, PT, PT, UP2, 0x80, 0x0 ;  /* 0x000000000000781c */ /* 0x000fe20003f0f028 */
[----:B------:R-:W-:Y:S01]  /*01c0*/  ULDC.64 UR6, c[0x0][0x2f8] ;  /* 0x0000be0000067ab9 */ /* 0x000fe20000000a00 */
[----:B------:R-:W-:Y:S01]  /*01d0*/  LOP3.LUT P3, RZ, R57, UR4, RZ, 0xfc, !PT ;  /* 0x0000000439ff7c12 */ /* 0x000fe2000f86fcff */
[----:B------:R-:W-:-:S02]  /*01e0*/  ULDC.64 UR4, c[0x0][0x300] ;  /* 0x0000c00000047ab9 */ /* 0x000fc40000000a00 */
[----:B------:R-:W-:-:S04]  /*01f0*/  UISETP.NE.U32.AND UP1, UPT, UR4, URZ, UPT ;  /* 0x0000003f0400728c */ /* 0x000fc8000bf25070 */
[----:B------:R-:W-:-:S03]  /*0200*/  UISETP.NE.AND.EX UP1, UPT, UR5, URZ, UPT, UP1 ;  /* 0x0000003f0500728c */ /* 0x000fc6000bf25310 */
[----:B------:R-:W-:Y:S02]  /*0210*/  ULDC.64 UR4, c[0x0][0x2f8] ;  /* 0x0000be0000047ab9 */ /* 0x000fe40000000a00 */
[----:B------:R-:W-:Y:S01]  /*0220*/  UISETP.EQ.U32.AND UP0, UPT, UR4, URZ, UPT ;  /* 0x0000003f0400728c */ /* 0x000fe2000bf02070 */
[----:B------:R-:W1:Y:S03]  /*0230*/  @!P3 LDC.64 R8, c[0x0][0x3b8] ;  /* 0x0000ee00ff08bb82 */ /* 0x000e660000000a00 */
[----:B------:R-:W-:Y:S02]  /*0240*/  UISETP.EQ.OR.EX UP0, UPT, UR5, URZ, !UP3, UP0 ;  /* 0x0000003f0500728c */ /* 0x000fe4000df02700 */
[----:B------:R-:W-:Y:S01]  /*0250*/  UIMAD.WIDE UR6, UR17, 0x4, UR6 ;  /* 0x00000004110678a5 */ /* 0x000fe2000f8e0206 */
[----:B-----5:R-:W-:Y:S02]  /*0260*/  @P2 R2UR UR30, R4 ;  /* 0x00000000041e22ca */ /* 0x020fe400000e0000 */
[----:B------:R-:W-:-:S11]  /*0270*/  @P2 R2UR UR31, R5 ;  /* 0x00000000051f22ca */ /* 0x000fd600000e0000 */
[----:B------:R-:W-:Y:S02]  /*0280*/  IMAD.U32 R4, RZ, RZ, UR30 ;  /* 0x0000001eff047e24 */ /* 0x000fe4000f8e00ff */
[----:B------:R-:W-:-:S05]  /*0290*/  IMAD.U32 R5, RZ, RZ, UR31 ;  /* 0x0000001fff057e24 */ /* 0x000fca000f8e00ff */
[----:B-1----:R1:W-:Y:S01]  /*02a0*/  @!P3 STG.E.64 desc[UR28][R8.64], R4 ;  /* 0x000000040800b986 */ /* 0x0023e2000c101b1c */
[----:B--2---:R-:W-:Y:S01]  /*02b0*/  @P2 IADD3 R6, P1, R2, R0, RZ ;  /* 0x0000000002062210 */ /* 0x004fe20007f3e0ff */
[----:B------:R-:W-:-:S04]  /*02c0*/  IMAD.U32 R2, RZ, RZ, UR8 ;  /* 0x00000008ff027e24 */ /* 0x000fc8000f8e00ff */
[----:B------:R-:W-:Y:S01]  /*02d0*/  @P2 IMAD.X R7, RZ, RZ, R3, P1 ;  /* 0x000000ffff072224 */ /* 0x000fe200008e0603 */
[----:B------:R-:W-:Y:S01]  /*02e0*/  PLOP3.LUT P1, PT, PT, PT, UP1, 0x80, 0x0 ;  /* 0x000000000000781c */ /* 0x000fe20003f2f018 */
[----:B------:R-:W-:Y:S01]  /*02f0*/  IMAD.U32 R3, RZ, RZ, UR9 ;  /* 0x00000009ff037e24 */ /* 0x000fe2000f8e00ff */
[----:B------:R-:W-:Y:S02]  /*0300*/  @UP1 ULDC.64 UR8, c[0x0][0x300] ;  /* 0x0000c00000081ab9 */ /* 0x000fe40000000a00 */
[----:B------:R-:W-:Y:S01]  /*0310*/  @UP1 UIMAD.WIDE UR8, UR17, 0x4, UR8 ;  /* 0x00000004110818a5 */ /* 0x000fe2000f8e0208 */
[----:B-1----:R-:W-:Y:S02]  /*0320*/  @!P3 IMAD.MOV.U32 R4, RZ, RZ, R6 ;  /* 0x000000ffff04b224 */ /* 0x002fe400078e0006 */
[----:B------:R-:W-:Y:S01]  /*0330*/  @!P3 IMAD.MOV.U32 R5, RZ, RZ, R7 ;  /* 0x000000ffff05b224 */ /* 0x000fe200078e0007 */
[----:B------:R-:W-:-:S04]  /*0340*/  PLOP3.LUT P2, PT, PT, PT, UP0, 0x80, 0x0 ;  /* 0x000000000000781c */ /* 0x000fc80003f4f008 */
[----:B------:R1:W-:Y:S04]  /*0350*/  @!P3 STG.E.64 desc[UR28][R8.64+0x8], R4 ;  /* 0x000008040800b986 */ /* 0x0003e8000c101b1c */
[----:B-1----:R-:W2:Y:S04]  /*0360*/  @P0 LDG.E R8, desc[UR28][R2.64] ;  /* 0x0000001c02080981 */ /* 0x002ea8000c1e1900 */
[----:B------:R1:W3:Y:S02]  /*0370*/  @P0 LDG.E R5, desc[UR28][R2.64+0x4] ;  /* 0x0000041c02050981 */ /* 0x0002e4000c1e1900 */
[----:B-1----:R-:W-:-:S02]  /*0380*/  IMAD.U32 R2, RZ, RZ, UR8 ;  /* 0x00000008ff027e24 */ /* 0x002fc4000f8e00ff */
[----:B------:R-:W-:-:S05]  /*0390*/  IMAD.U32 R3, RZ, RZ, UR9 ;  /* 0x00000009ff037e24 */ /* 0x000fca000f8e00ff */
[----:B------:R1:W4:Y:S02]  /*03a0*/  @P1 LDG.E R0, desc[UR28][R2.64] ;  /* 0x0000001c02001981 */ /* 0x000324000c1e1900 */
[----:B-1----:R-:W-:Y:S01]  /*03b0*/  IMAD.U32 R2, RZ, RZ, UR6 ;  /* 0x00000006ff027e24 */ /* 0x002fe2000f8e00ff */
[----:B------:R-:W-:Y:S01]  /*03c0*/  SHF.R.S32.HI R46, RZ, 0x1f, R57 ;  /* 0x0000001fff2e7819 */ /* 0x000fe20000011439 */
[----:B------:R-:W-:Y:S01]  /*03d0*/  IMAD.U32 R3, RZ, RZ, UR7 ;  /* 0x00000007ff037e24 */ /* 0x000fe2000f8e00ff */
[----:B------:R-:W-:-:S04]  /*03e0*/  ULDC UR6, c[0x0][0x270] ;  /* 0x00009c0000067ab9 */ /* 0x000fc80000000800 */
[----:B------:R-:W5:Y:S01]  /*03f0*/  @!P2 LDG.E R4, desc[UR28][R2.64] ;  /* 0x0000001c0204a981 */ /* 0x000f62000c1e1900 */
[----:B------:R-:W-:Y:S01]  /*0400*/  LEA.HI R13, R46, R57, RZ, 0x5 ;  /* 0x000000392e0d7211 */ /* 0x000fe200078f28ff */
[----:B------:R-:W-:Y:S01]  /*0410*/  UMOV UR18, URZ ;  /* 0x0000003f00127c82 */ /* 0x000fe20008000000 */
[----:B------:R-:W-:Y:S01]  /*0420*/  UIMAD UR7, UR17, UR6, UR16 ;  /* 0x00000006110772a4 */ /* 0x000fe2000f8e0210 */
[----:B------:R-:W-:Y:S01]  /*0430*/  UMOV UR26, 0xffffffff ;  /* 0xffffffff001a7882 */ /* 0x000fe20000000000 */
[----:B------:R-:W-:Y:S01]  /*0440*/  UMOV UR11, 0xffffffff ;  /* 0xffffffff000b7882 */ /* 0x000fe20000000000 */
[----:B--2---:R-:W-:Y:S02]  /*0450*/  @P0 R2UR UR26, R8 ;  /* 0x00000000081a02ca */ /* 0x004fe400000e0000 */
[----:B---3--:R-:W-:Y:S02]  /*0460*/  @P0 R2UR UR15, R5 ;  /* 0x00000000050f02ca */ /* 0x008fe400000e0000 */
[----:B------:R-:W-:Y:S01]  /*0470*/  ISETP.NE.U32.AND P0, PT, RZ, UR4, PT ;  /* 0x00000004ff007c0c */ /* 0x000fe2000bf05070 */
[----:B------:R-:W-:-:S10]  /*0480*/  USHF.L.U32 UR4, UR7, 0x5, URZ ;  /* 0x0000000507047899 */ /* 0x000fd4000800063f */
[----:B------:R-:W-:-:S07]  /*0490*/  @UP2 UIADD3 UR15, UR15, -UR26, URZ ;  /* 0x8000001a0f0f2290 */ /* 0x000fce000fffe03f */
[----:B------:R-:W-:Y:S01]  /*04a0*/  @!UP2 ULDC UR15, c[0x0][0x2c4] ;  /* 0x0000b100000faab9 */ /* 0x000fe20000000800 */
[----:B----4-:R-:W-:Y:S02]  /*04b0*/  @P1 R2UR UR18, R0 ;  /* 0x00000000001212ca */ /* 0x010fe400000e0000 */
[----:B------:R-:W-:-:S05]  /*04c0*/  LOP3.LUT R0, R13, 0xffffffe0, RZ, 0xc0, !PT ;  /* 0xffffffe00d007812 */ /* 0x000fca00078ec0ff */
[----:B------:R-:W-:-:S05]  /*04d0*/  IMAD.IADD R56, R57, 0x1, -R0 ;  /* 0x0000000139387824 */ /* 0x000fca00078e0a00 */
[--C-:B------:R-:W-:Y:S02]  /*04e0*/  SHF.R.S32.HI R0, RZ, 0x1f, R56.reuse ;  /* 0x0000001fff007819 */ /* 0x100fe40000011438 */
[----:B-----5:R-:W-:Y:S02]  /*04f0*/  @!P2 R2UR UR11, R4 ;  /* 0x00000000040ba2ca */ /* 0x020fe400000e0000 */
[----:B------:R-:W-:Y:S01]  /*0500*/  ISETP.NE.AND.EX P2, PT, RZ, UR5, PT, P0 ;  /* 0x00000005ff007c0c */ /* 0x000fe2000bf45300 */
[----:B------:R-:W-:Y:S01]  /*0510*/  USHF.R.S32.HI UR5, URZ, 0x1f, UR4 ;  /* 0x0000001f3f057899 */ /* 0x000fe20008011404 */
[----:B------:R-:W-:-:S05]  /*0520*/  IADD3 R148, P1, P0, R6, UR4, R56 ;  /* 0x0000000406947c10 */ /* 0x000fca000f83e038 */
[----:B------:R1:W-:Y:S01]  /*0530*/  STL [R1+0x50], R148 ;  /* 0x0000509401007387 */ /* 0x0003e20000100800 */
[----:B------:R-:W-:-:S05]  /*0540*/  IADD3.X R71, R7, UR5, R0, P1, P0 ;  /* 0x0000000507477c10 */ /* 0x000fca0008fe0400 */
[----:B------:R-:W-:Y:S05]  /*0550*/  @!P2 BRA `(.L_x_282) ;  /* 0x00000000001ca947 */ /* 0x000fea0003800000 */
[----:B------:R-:W-:-:S13]  /*0560*/  PLOP3.LUT P0, PT, PT, PT, UP3, 0x80, 0x0 ;  /* 0x000000000000781c */ /* 0x000fda0003f0f038 */
[----:B------:R-:W2:Y:S04]  /*0570*/  @P0 LDG.E R0, desc[UR28][R2.64+0x4] ;  /* 0x0000041c02000981 */ /* 0x000ea8000c1e1900 */
[----:B------:R-:W3:Y:S01]  /*0580*/  @!P0 LDG.E R2, desc[UR28][R2.64] ;  /* 0x0000001c02028981 */ /* 0x000ee2000c1e1900 */
[----:B--2---:R-:W-:-:S13]  /*0590*/  @P0 R2UR UR7, R0 ;  /* 0x00000000000702ca */ /* 0x004fda00000e0000 */
[----:B------:R-:W-:-:S07]  /*05a0*/  @UP3 UIADD3 UR7, UR7, -UR11, URZ ;  /* 0x8000000b07073290 */ /* 0x000fce000fffe03f */
[----:B---3--:R-:W-:Y:S01]  /*05b0*/  @!P0 R2UR UR7, R2 ;  /* 0x00000000020782ca */ /* 0x008fe200000e0000 */
[----:B------:R-:W-:-:S14]  /*05c0*/  BRA `(.L_x_283) ;  /* 0x0000000000047947 */ /* 0x000fdc0003800000 */
.L_x_282:
[----:B------:R-:W-:-:S05]  /*05d0*/  ULDC UR7, c[0x0][0x2c8] ;  /* 0x0000b20000077ab9 */ /* 0x000fca0000000800 */
.L_x_283:
        /* <DEDUP_REMOVED lines=37> */
[CC--:B------:R-:W-:Y:S01]  /*0830*/  LEA.HI R12, R46.reuse, R57.reuse, RZ, 0x2 ;  /* 0x000000392e0c7211 */ /* 0x0c0fe200078f10ff */
[----:B------:R-:W-:Y:S01]  /*0840*/  UIADD3 UR23, -UR14, UR15, URZ ;  /* 0x0000000f0e177290 */ /* 0x000fe2000fffe13f */
[----:B------:R-:W3:Y:S01]  /*0850*/  S2R R15, SR_CTAID.Z ;  /* 0x00000000000f7919 */ /* 0x000ee20000002700 */
[----:B------:R-:W-:Y:S01]  /*0860*/  LEA.HI R47, R46, R57, RZ, 0x3 ;  /* 0x000000392e2f7211 */ /* 0x000fe200078f18ff */
[----:B------:R-:W-:Y:S01]  /*0870*/  UISETP.NE.AND UP1, UPT, UR26, -0x1, UPT ;  /* 0xffffffff1a00788c */ /* 0x000fe2000bf25270 */
[----:B------:R-:W-:Y:S01]  /*0880*/  SHF.R.S32.HI R2, RZ, 0x2, R12 ;  /* 0x00000002ff027819 */ /* 0x000fe2000001140c */
[----:B------:R-:W-:Y:S01]  /*0890*/  UISETP.NE.AND UP0, UPT, UR11, -0x1, UPT ;  /* 0xffffffff0b00788c */ /* 0x000fe2000bf05270 */
[----:B------:R-:W-:Y:S01]  /*08a0*/  LOP3.LUT R4, R12, 0xfffffffc, RZ, 0xc0, !PT ;  /* 0xfffffffc0c047812 */ /* 0x000fe200078ec0ff */
[----:B------:R-:W-:Y:S01]  /*08b0*/  IMAD.U32 R5, RZ, RZ, UR27 ;  /* 0x0000001bff057e24 */ /* 0x000fe2000f8e00ff */
[----:B------:R-:W-:Y:S01]  /*08c0*/  SHF.R.S32.HI R45, RZ, 0x3, R47 ;  /* 0x00000003ff2d7819 */ /* 0x000fe2000001142f */
[C---:B------:R-:W-:Y:S01]  /*08d0*/  VIADD R40, R2.reuse, 0x40 ;  /* 0x0000004002287836 */ /* 0x040fe20000000000 */
[----:B------:R-:W-:Y:S01]  /*08e0*/  SHF.R.S32.HI R69, RZ, 0x5, R13 ;  /* 0x00000005ff457819 */ /* 0x000fe2000001140d */
[C---:B------:R-:W-:Y:S01]  /*08f0*/  VIADD R41, R2.reuse, 0x60 ;  /* 0x0000006002297836 */ /* 0x040fe20000000000 */
[----:B------:R-:W-:Y:S01]  /*0900*/  PLOP3.LUT P4, PT, PT, PT, UP0, 0x80, 0x0 ;  /* 0x000000000000781c */ /* 0x000fe20003f8f008 */
[----:B------:R-:W-:Y:S01]  /*0910*/  VIADD R39, R2, 0x20 ;  /* 0x0000002002277836 */ /* 0x000fe20000000000 */
[----:B------:R-:W-:Y:S01]  /*0920*/  ISETP.GE.AND P1, PT, R40, UR23, PT ;  /* 0x0000001728007c0c */ /* 0x000fe2000bf26270 */
[----:B------:R-:W-:Y:S01]  /*0930*/  IMAD.IADD R4, R57, 0x1, -R4 ;  /* 0x0000000139047824 */ /* 0x000fe200078e0a04 */
[----:B------:R-:W-:Y:S01]  /*0940*/  ISETP.GE.AND P0, PT, R41, UR23, PT ;  /* 0x0000001729007c0c */ /* 0x000fe2000bf06270 */
[----:B------:R-:W-:Y:S01]  /*0950*/  @UP1 ULDC.64 UR4, c[0x0][0x240] ;  /* 0x0000900000041ab9 */ /* 0x000fe20000000a00 */
[----:B------:R-:W-:Y:S01]  /*0960*/  ISETP.GE.AND P2, PT, R39, UR23, PT ;  /* 0x0000001727007c0c */ /* 0x000fe2000bf46270 */
[----:B------:R-:W-:Y:S01]  /*0970*/  IMAD.SHL.U32 R20, R4, 0x8, RZ ;  /* 0x0000000804147824 */ /* 0x000fe200078e00ff */
[----:B------:R-:W-:Y:S01]  /*0980*/  @UP1 UIMAD.WIDE.U32 UR24, UR26, UR4, URZ ;  /* 0x000000041a1812a5 */ /* 0x000fe2000f8e003f */
[----:B------:R-:W-:Y:S01]  /*0990*/  SHF.R.S32.HI R3, RZ, 0x1f, R2 ;  /* 0x0000001fff037819 */ /* 0x000fe20000011402 */
[----:B------:R-:W-:Y:S01]  /*09a0*/  @!UP1 USHF.R.S32.HI UR6, URZ, 0x1f, UR17 ;  /* 0x0000001f3f069899 */ /* 0x000fe20008011411 */
[----:B--2---:R-:W-:Y:S01]  /*09b0*/  IABS R0, R48 ;  /* 0x0000003000007213 */ /* 0x004fe20000000000 */
[----:B------:R-:W-:Y:S01]  /*09c0*/  @UP1 UIMAD UR10, UR26, UR5, UR25 ;  /* 0x000000051a0a12a4 */ /* 0x000fe2000f8e0219 */
[----:B------:R-:W-:Y:S01]  /*09d0*/  SHF.R.S32.HI R21, RZ, 0x1f, R20 ;  /* 0x0000001fff157819 */ /* 0x000fe20000011414 */
[----:B------:R-:W-:Y:S01]  /*09e0*/  @UP0 UIADD3 UR20, UR18, UR11, URZ ;  /* 0x0000000b12140290 */ /* 0x000fe2000fffe03f */
[----:B------:R-:W2:Y:S01]  /*09f0*/  @!P1 S2R R10, SR_CgaCtaId ;  /* 0x00000000000a9919 */ /* 0x000ea20000008800 */
[----:B------:R-:W-:Y:S01]  /*0a00*/  IMAD.MOV.U32 R14, RZ, RZ, R0 ;  /* 0x000000ffff0e7224 */ /* 0x000fe200078e0000 */
[----:B------:R-:W-:Y:S01]  /*0a10*/  @!UP1 ULDC.64 UR4, c[0x0][0x228] ;  /* 0x00008a0000049ab9 */ /* 0x000fe20000000a00 */
[----:B------:R-:W-:Y:S01]  /*0a20*/  IMAD.SHL.U32 R0, R45, 0x40, RZ ;  /* 0x000000402d007824 */ /* 0x000fe200078e00ff */
[----:B------:R-:W4:Y:S01]  /*0a30*/  @!P0 S2R R9, SR_CgaCtaId ;  /* 0x0000000000098919 */ /* 0x000f220000008800 */
[----:B------:R-:W5:Y:S01]  /*0a40*/  I2F.RP R6, R14 ;  /* 0x0000000e00067306 */ /* 0x000f620000209400 */
[----:B---3--:R-:W-:Y:S01]  /*0a50*/  IABS R15, R15 ;  /* 0x0000000f000f7213 */ /* 0x008fe20000000000 */
[----:B------:R-:W-:Y:S01]  /*0a60*/  @!UP1 UIMAD UR6, UR6, UR4, URZ ;  /* 0x00000004060692a4 */ /* 0x000fe2000f8e023f */
[----:B------:R-:W-:Y:S01]  /*0a70*/  LOP3.LUT R0, R0, 0xc0, RZ, 0xc0, !PT ;  /* 0x000000c000007812 */ /* 0x000fe200078ec0ff */
[----:B------:R-:W3:Y:S01]  /*0a80*/  @!P2 S2R R11, SR_CgaCtaId ;  /* 0x00000000000ba919 */ /* 0x000ee20000008800 */
[----:B------:R-:W-:Y:S01]  /*0a90*/  @!UP1 UIMAD.WIDE.U32 UR34, UR17, UR4, URZ ;  /* 0x00000004112292a5 */ /* 0x000fe2000f8e003f */
[----:B------:R-:W-:Y:S01]  /*0aa0*/  IMAD.WIDE R4, R5, 0x80, R2 ;  /* 0x0000008005047825 */ /* 0x000fe200078e0202 */
[----:B------:R-:W-:Y:S01]  /*0ab0*/  LOP3.LUT R8, R0, 0x18, R20, 0xf8, !PT ;  /* 0x0000001800087812 */ /* 0x000fe200078ef814 */
[----:B------:R-:W-:-:S02]  /*0ac0*/  @!UP1 UIMAD UR21, UR17, UR5, UR6 ;  /* 0x00000005111592a4 */ /* 0x000fc4000f8e0206 */
[----:B------:R-:W-:Y:S02]  /*0ad0*/  @UP0 UIADD3 UR11, UR18, UR11, URZ ;  /* 0x0000000b120b0290 */ /* 0x000fe4000fffe03f */
[----:B------:R-:W-:Y:S01]  /*0ae0*/  @!UP1 UIADD3 UR10, UR35, UR21, URZ ;  /* 0x00000015230a9290 */ /* 0x000fe2000fffe03f */
[----:B------:R-:W-:Y:S01]  /*0af0*/  @!UP1 UMOV UR24, UR34 ;  /* 0x0000002200189c82 */ /* 0x000fe20008000000 */
[----:B-----5:R-:W5:Y:S01]  /*0b00*/  MUFU.RCP R6, R6 ;  /* 0x0000000600067308 */ /* 0x020f620000001000 */
[----:B------:R-:W-:Y:S01]  /*0b10*/  @UP0 ULDC.64 UR8, c[0x0][0x248] ;  /* 0x0000920000080ab9 */ /* 0x000fe20000000a00 */
[----:B------:R-:W-:Y:S01]  /*0b20*/  @UP0 ULDC.64 UR6, c[0x0][0x250] ;  /* 0x0000940000060ab9 */ /* 0x000fe20000000a00 */
[----:B------:R-:W-:Y:S01]  /*0b30*/  ULDC.64 UR4, c[0x0][0x258] ;  /* 0x0000960000047ab9 */ /* 0x000fe20000000a00 */
[----:B------:R-:W-:Y:S02]  /*0b40*/  @UP0 UIMAD.WIDE.U32 UR36, UR20, UR8, URZ ;  /* 0x00000008142402a5 */ /* 0x000fe4000f8e003f */
[----:B------:R-:W-:-:S02]  /*0b50*/  @UP0 UIMAD.WIDE.U32 UR38, UR11, UR6, URZ ;  /* 0x000000060b2602a5 */ /* 0x000fc4000f8e003f */
[----:B------:R-:W-:Y:S02]  /*0b60*/  @UP0 UIMAD UR20, UR20, UR9, URZ ;  /* 0x00000009141402a4 */ /* 0x000fe4000f8e023f */
[----:B------:R-:W-:Y:S02]  /*0b70*/  @UP0 UIMAD UR11, UR11, UR7, URZ ;  /* 0x000000070b0b02a4 */ /* 0x000fe4000f8e023f */
[----:B------:R-:W-:Y:S02]  /*0b80*/  USHF.R.S32.HI UR19, URZ, 0x1f, UR16 ;  /* 0x0000001f3f137899 */ /* 0x000fe40008011410 */
[----:B------:R-:W-:Y:S02]  /*0b90*/  @UP0 UIADD3 UR21, UR39, UR11, URZ ;  /* 0x0000000b27150290 */ /* 0x000fe4000fffe03f */
[----:B------:R-:W-:Y:S01]  /*0ba0*/  @UP0 UIADD3 UR20, UR37, UR20, URZ ;  /* 0x0000001425140290 */ /* 0x000fe2000fffe03f */
[----:B-----5:R-:W-:-:S04]  /*0bb0*/  VIADD R6, R6, 0xffffffe ;  /* 0x0ffffffe06067836 */ /* 0x020fc80000000000 */
[----:B------:R5:W1:Y:S02]  /*0bc0*/  F2I.FTZ.U32.TRUNC.NTZ R7, R6 ;  /* 0x0000000600077305 */ /* 0x000a64000021f000 */
[----:B-----5:R-:W-:Y:S01]  /*0bd0*/  SHF.R.U32.HI R6, RZ, 0x3, R0 ;  /* 0x00000003ff067819 */ /* 0x020fe20000011600 */
[----:B-1----:R-:W-:-:S03]  /*0be0*/  IMAD.MOV R0, RZ, RZ, -R7 ;  /* 0x000000ffff007224 */ /* 0x002fc600078e0a07 */
[----:B------:R-:W-:Y:S01]  /*0bf0*/  LOP3.LUT R17, R8, R6, RZ, 0x3c, !PT ;  /* 0x0000000608117212 */ /* 0x000fe200078e3cff */
[----:B------:R-:W-:Y:S01]  /*0c00*/  IMAD R0, R0, R14, RZ ;  /* 0x0000000e00007224 */ /* 0x000fe200078e02ff */
[----:B------:R-:W-:Y:S01]  /*0c10*/  @!P2 MOV R8, 0x400 ;  /* 0x000004000008a802 */ /* 0x000fe20000000f00 */
[----:B------:R-:W-:-:S03]  /*0c20*/  IMAD.MOV.U32 R6, RZ, RZ, RZ ;  /* 0x000000ffff067224 */ /* 0x000fc600078e00ff */
[----:B---3--:R-:W-:Y:S01]  /*0c30*/  @!P2 LEA R43, R11, R8, 0x18 ;  /* 0x000000080b2ba211 */ /* 0x008fe200078ec0ff */
[----:B------:R-:W-:Y:S01]  /*0c40*/  IMAD.HI.U32 R0, R7, R0, R6 ;  /* 0x0000000007007227 */ /* 0x000fe200078e0006 */
[----:B------:R-:W-:-:S03]  /*0c50*/  @!P1 MOV R6, 0x400 ;  /* 0x0000040000069802 */ /* 0x000fc60000000f00 */
[----:B------:R-:W-:Y:S01]  /*0c60*/  IMAD.MOV.U32 R7, RZ, RZ, R15 ;  /* 0x000000ffff077224 */ /* 0x000fe200078e000f */
[----:B--2---:R-:W-:Y:S01]  /*0c70*/  @!P1 LEA R42, R10, R6, 0x18 ;  /* 0x000000060a2a9211 */ /* 0x004fe200078ec0ff */
[----:B------:R-:W-:Y:S01]  /*0c80*/  IMAD.U32 R8, RZ, RZ, UR4 ;  /* 0x00000004ff087e24 */ /* 0x000fe2000f8e00ff */
[----:B------:R-:W-:Y:S01]  /*0c90*/  @!P0 MOV R6, 0x400 ;  /* 0x0000040000068802 */ /* 0x000fe20000000f00 */
[----:B------:R-:W-:-:S03]  /*0ca0*/  IMAD.HI.U32 R0, R0, R7, RZ ;  /* 0x0000000700007227 */ /* 0x000fc600078e00ff */
[----:B----4-:R-:W-:Y:S01]  /*0cb0*/  @!P0 LEA R44, R9, R6, 0x18 ;  /* 0x00000006092c8211 */ /* 0x010fe200078ec0ff */
[----:B------:R-:W-:Y:S01]  /*0cc0*/  IMAD.MOV R10, RZ, RZ, -R0 ;  /* 0x000000ffff0a7224 */ /* 0x000fe200078e0a00 */
[----:B------:R-:W-:-:S03]  /*0cd0*/  LEA.HI R6, R12, R2, RZ, 0x1 ;  /* 0x000000020c067211 */ /* 0x000fc600078f08ff */
[----:B------:R-:W-:Y:S01]  /*0ce0*/  IMAD R10, R14, R10, R7 ;  /* 0x0000000a0e0a7224 */ /* 0x000fe200078e0207 */
[----:B------:R-:W-:-:S04]  /*0cf0*/  LOP3.LUT R6, R6, 0x7fffffe, RZ, 0xc0, !PT ;  /* 0x07fffffe06067812 */ /* 0x000fc800078ec0ff */
[----:B------:R-:W-:Y:S01]  /*0d00*/  ISETP.GT.U32.AND P5, PT, R14, R10, PT ;  /* 0x0000000a0e00720c */ /* 0x000fe20003fa4070 */
[----:B------:R-:W-:Y:S01]  /*0d10*/  IMAD.IADD R7, R2, 0x1, -R6 ;  /* 0x0000000102077824 */ /* 0x000fe200078e0a06 */
[----:B------:R-:W-:-:S03]  /*0d20*/  IADD3 R6, P3, R20, UR24, RZ ;  /* 0x0000001814067c10 */ /* 0x000fc6000ff7e0ff */
[----:B------:R-:W-:Y:S01]  /*0d30*/  IMAD R9, R69, 0x8, R7 ;  /* 0x0000000845097824 */ /* 0x000fe200078e0207 */
[----:B------:R-:W-:Y:S02]  /*0d40*/  IADD3.X R7, R21, UR10, RZ, P3, !PT ;  /* 0x0000000a15077c10 */ /* 0x000fe40009ffe4ff */
[----:B------:R-:W-:Y:S01]  /*0d50*/  ISETP.GE.AND P3, PT, R2, UR23, PT ;  /* 0x0000001702007c0c */ /* 0x000fe2000bf66270 */
[----:B------:R-:W-:Y:S02]  /*0d60*/  IMAD.U32 R17, R9, 0x20, R17 ;  /* 0x0000002009117824 */ /* 0x000fe400078e0011 */
[----:B------:R-:W-:Y:S01]  /*0d70*/  IMAD.WIDE.U32 R6, R8, UR16, R6 ;  /* 0x0000001008067c25 */ /* 0x000fe2000f8e0006 */
[----:B------:R-:W-:Y:S09]  /*0d80*/  @P4 BRA `(.L_x_285) ;  /* 0x0000000000304947 */ /* 0x000ff20003800000 */
        /* <DEDUP_REMOVED lines=11> */
[----:B------:R-:W-:-:S12]  /*0e40*/  UIADD3 UR20, UR37, UR20, URZ ;  /* 0x0000001425147290 */ /* 0x000fd8000fffe03f */
.L_x_285:
[----:B------:R-:W-:Y:S01]  /*0e50*/  @!P5 IADD3 R10, R10, -R14, RZ ;  /* 0x8000000e0a0ad210 */ /* 0x000fe20007ffe0ff */
[----:B------:R-:W-:Y:S06]  /*0e60*/  @P4 BRA `(.L_x_286) ;  /* 0x0000000000304947 */ /* 0x000fec0003800000 */
[----:B------:R-:W-:Y:S01]  /*0e70*/  USHF.R.S32.HI UR21, URZ, 0x1f, UR18 ;  /* 0x0000001f3f157899 */ /* 0x000fe20008011412 */
[----:B------:R-:W-:Y:S01]  /*0e80*/  ULDC.64 UR6, c[0x0][0x250] ;  /* 0x0000940000067ab9 */ /* 0x000fe20000000a00 */
[----:B------:R-:W-:Y:S02]  /*0e90*/  ULDC.64 UR10, c[0x0][0x238] ;  /* 0x00008e00000a7ab9 */ /* 0x000fe40000000a00 */
[----:B------:R-:W-:Y:S02]  /*0ea0*/  UIMAD UR21, UR21, UR6, URZ ;  /* 0x00000006151572a4 */ /* 0x000fe4000f8e023f */
[----:B------:R-:W-:Y:S02]  /*0eb0*/  UIMAD.WIDE.U32 UR24, UR18, UR6, URZ ;  /* 0x00000006121872a5 */ /* 0x000fe4000f8e003f */
[----:B------:R-:W-:Y:S02]  /*0ec0*/  UIMAD UR21, UR18, UR7, UR21 ;  /* 0x00000007121572a4 */ /* 0x000fe4000f8e0215 */
[----:B------:R-:W-:-:S02]  /*0ed0*/  USHF.R.S32.HI UR18, URZ, 0x1f, UR17 ;  /* 0x0000001f3f127899 */ /* 0x000fc40008011411 */
[----:B------:R-:W-:Y:S02]  /*0ee0*/  UIADD3 UR25, UR25, UR21, URZ ;  /* 0x0000001519197290 */ /* 0x000fe4000fffe03f */
[----:B------:R-:W-:Y:S02]  /*0ef0*/  UIMAD UR18, UR18, UR10, URZ ;  /* 0x0000000a121272a4 */ /* 0x000fe4000f8e023f */
[----:B------:R-:W-:Y:S02]  /*0f00*/  UIMAD.WIDE.U32 UR38, UR17, UR10, UR24 ;  /* 0x0000000a112672a5 */ /* 0x000fe4000f8e0018 */
[----:B------:R-:W-:-:S04]  /*0f10*/  UIMAD UR11, UR17, UR11, UR18 ;  /* 0x0000000b110b72a4 */ /* 0x000fc8000f8e0212 */
[----:B------:R-:W-:-:S12]  /*0f20*/  UIADD3 UR21, UR39, UR11, URZ ;  /* 0x0000000b27157290 */ /* 0x000fd8000fffe03f */
.L_x_286:
[----:B------:R-:W-:Y:S01]  /*0f30*/  IMAD R11, R3, UR8, RZ ;  /* 0x00000008030b7c24 */ /* 0x000fe2000f8e02ff */
[----:B------:R-:W-:Y:S01]  /*0f40*/  ISETP.GE.U32.AND P6, PT, R10, R14, PT ;  /* 0x0000000e0a00720c */ /* 0x000fe20003fc6070 */
[C---:B------:R-:W-:Y:S01]  /*0f50*/  IMAD.WIDE.U32 R8, R2.reuse, UR8, R20 ;  /* 0x0000000802087c25 */ /* 0x040fe2000f8e0014 */
[----:B------:R-:W1:Y:S01]  /*0f60*/  @!P3 LDC.64 R14, c[0x0][0x240] ;  /* 0x00009000ff0ebb82 */ /* 0x000e620000000a00 */
[----:B------:R-:W-:Y:S02]  /*0f70*/  UIMAD UR19, UR19, UR4, URZ ;  /* 0x00000004131372a4 */ /* 0x000fe4000f8e023f */
[----:B------:R-:W-:Y:S01]  /*0f80*/  IMAD R10, R2, UR9, R11 ;  /* 0x00000009020a7c24 */ /* 0x000fe2000f8e020b */
[----:B------:R-:W-:Y:S01]  /*0f90*/  IADD3 R24, P4, R8, UR36, RZ ;  /* 0x0000002408187c10 */ /* 0x000fe2000ff9e0ff */
[----:B------:R-:W-:Y:S01]  /*0fa0*/  @!P5 VIADD R0, R0, 0x1 ;  /* 0x000000010000d836 */ /* 0x000fe20000000000 */
[----:B------:R-:W-:Y:S01]  /*0fb0*/  LOP3.LUT R8, R48, UR16, RZ, 0x3c, !PT ;  /* 0x0000001030087c12 */ /* 0x000fe2000f8e3cff */
[----:B------:R-:W-:Y:S01]  /*0fc0*/  UIMAD UR5, UR16, UR5, UR19 ;  /* 0x00000005100572a4 */ /* 0x000fe2000f8e0213 */
[----:B------:R-:W2:Y:S01]  /*0fd0*/  @!P2 LDC.64 R18, c[0x0][0x240] ;  /* 0x00009000ff12ab82 */ /* 0x000ea20000000a00 */
[----:B------:R-:W-:Y:S01]  /*0fe0*/  IADD3.X R25, R9, UR20, R10, P4, !PT ;  /* 0x0000001409197c10 */ /* 0x000fe2000a7fe40a */
[----:B------:R-:W-:Y:S01]  /*0ff0*/  @!P1 IMAD.MOV.U32 R10, RZ, RZ, R6 ;  /* 0x000000ffff0a9224 */ /* 0x000fe200078e0006 */
[----:B------:R-:W-:Y:S01]  /*1000*/  ISETP.GE.AND P4, PT, R8, RZ, PT ;  /* 0x000000ff0800720c */ /* 0x000fe20003f86270 */
[----:B------:R-:W-:Y:S01]  /*1010*/  @P6 VIADD R0, R0, 0x1 ;  /* 0x0000000100006836 */ /* 0x000fe20000000000 */
[C---:B------:R-:W-:Y:S01]  /*1020*/  @!P2 IADD3 R12, P5, R4.reuse, 0x20, RZ ;  /* 0x00000020040ca810 */ /* 0x040fe20007fbe0ff */
[----:B------:R-:W-:Y:S01]  /*1030*/  VIADD R7, R7, UR5 ;  /* 0x0000000507077c36 */ /* 0x000fe20008000000 */
[----:B------:R-:W-:Y:S01]  /*1040*/  UMOV UR5, 0x400 ;  /* 0x0000040000057882 */ /* 0x000fe20000000000 */
[----:B------:R-:W3:Y:S01]  /*1050*/  S2UR UR4, SR_CgaCtaId ;  /* 0x00000000000479c3 */ /* 0x000ee20000008800 */
[----:B------:R-:W-:Y:S01]  /*1060*/  IMAD.MOV.U32 R22, RZ, RZ, R0 ;  /* 0x000000ffff167224 */ /* 0x000fe200078e0000 */
[----:B------:R-:W-:Y:S01]  /*1070*/  UIADD3 UR34, UR32, -0x1, URZ ;  /* 0xffffffff20227890 */ /* 0x000fe2000fffe03f */
[----:B------:R-:W-:Y:S01]  /*1080*/  @!P2 IMAD.X R13, RZ, RZ, R5, P5 ;  /* 0x000000ffff0da224 */ /* 0x000fe200028e0605 */
[C---:B------:R-:W-:Y:S01]  /*1090*/  @!P1 IADD3 R16, P5, R4.reuse, 0x40, RZ ;  /* 0x0000004004109810 */ /* 0x040fe20007fbe0ff */
[----:B------:R-:W-:Y:S01]  /*10a0*/  @!P3 IMAD.MOV.U32 R8, RZ, RZ, R6 ;  /* 0x000000ffff08b224 */ /* 0x000fe200078e0006 */
[----:B------:R-:W-:Y:S01]  /*10b0*/  UIMAD UR18, UR34, -0x80, UR13 ;  /* 0xffffff80221278a4 */ /* 0x000fe2000f8e020d */
[----:B------:R-:W-:Y:S01]  /*10c0*/  @!P3 IMAD.MOV.U32 R9, RZ, RZ, R7 ;  /* 0x000000ffff09b224 */ /* 0x000fe200078e0007 */
[----:B------:R-:W4:Y:S01]  /*10d0*/  @!P3 LDC.64 R32, c[0x0][0x210] ;  /* 0x00008400ff20bb82 */ /* 0x000f220000000a00 */
[----:B------:R-:W-:Y:S01]  /*10e0*/  @!P4 IMAD.MOV R22, RZ, RZ, -R22 ;  /* 0x000000ffff16c224 */ /* 0x000fe200078e0a16 */
[----:B------:R-:W-:Y:S01]  /*10f0*/  @!P0 IADD3 R28, P4, R4, 0x60, RZ ;  /* 0x00000060041c8810 */ /* 0x000fe20007f9e0ff */
[----:B-1----:R-:W-:Y:S01]  /*1100*/  @!P3 IMAD R0, R5, R14, RZ ;  /* 0x0000000e0500b224 */ /* 0x002fe200078e02ff */
[----:B------:R-:W-:Y:S01]  /*1110*/  ISETP.GE.AND P6, PT, R2, UR18, PT ;  /* 0x0000001202007c0c */ /* 0x000fe2000bfc6270 */
[--C-:B------:R-:W-:Y:S01]  /*1120*/  @!P1 IMAD.X R29, RZ, RZ, R5.reuse, P5 ;  /* 0x000000ffff1d9224 */ /* 0x100fe200028e0605 */
[----:B------:R-:W-:Y:S01]  /*1130*/  ISETP.NE.AND P5, PT, R48, RZ, PT ;  /* 0x000000ff3000720c */ /* 0x000fe20003fa5270 */
[C---:B------:R-:W-:Y:S01]  /*1140*/  @!P3 IMAD R23, R4.reuse, R15, R0 ;  /* 0x0000000f0417b224 */ /* 0x040fe200078e0200 */
[----:B------:R-:W1:Y:S01]  /*1150*/  @!P1 LDC.64 R26, c[0x0][0x240] ;  /* 0x00009000ff1a9b82 */ /* 0x000e620000000a00 */
[----:B------:R-:W-:Y:S01]  /*1160*/  @!P0 IMAD.X R38, RZ, RZ, R5, P4 ;  /* 0x000000ffff268224 */ /* 0x000fe200020e0605 */
[----:B------:R-:W-:Y:S01]  /*1170*/  ULDC.64 UR10, c[0x0][0x260] ;  /* 0x00009800000a7ab9 */ /* 0x000fe20000000a00 */
[----:B--2---:R-:W-:Y:S01]  /*1180*/  @!P2 IMAD R0, R13, R18, RZ ;  /* 0x000000120d00a224 */ /* 0x004fe200078e02ff */
[----:B------:R-:W-:Y:S01]  /*1190*/  USHF.R.S32.HI UR17, URZ, 0x1f, UR34 ;  /* 0x0000001f3f117899 */ /* 0x000fe20008011422 */
[----:B------:R-:W-:Y:S01]  /*11a0*/  @!P3 IMAD.WIDE.U32 R4, R4, R14, R8 ;  /* 0x0000000e0404b225 */ /* 0x000fe200078e0008 */
[----:B------:R-:W-:-:S02]  /*11b0*/  USHF.L.U32 UR16, UR8, 0x7, URZ ;  /* 0x0000000708107899 */ /* 0x000fc4000800063f */
[----:B------:R-:W2:Y:S01]  /*11c0*/  @!P1 LDC.64 R36, c[0x0][0x210] ;  /* 0x00008400ff249b82 */ /* 0x000ea20000000a00 */
[--C-:B------:R-:W-:Y:S01]  /*11d0*/  @!P1 IMAD.MOV.U32 R11, RZ, RZ, R7.reuse ;  /* 0x000000ffff0b9224 */ /* 0x100fe200078e0007 */
[----:B---3--:R-:W-:Y:S01]  /*11e0*/  ULEA UR4, UR4, UR5, 0x18 ;  /* 0x0000000504047291 */ /* 0x008fe2000f8ec03f */
[----:B------:R-:W-:Y:S01]  /*11f0*/  @!P0 IMAD.MOV.U32 R30, RZ, RZ, R6 ;  /* 0x000000ffff1e8224 */ /* 0x000fe200078e0006 */
[----:B------:R-:W-:Y:S01]  /*1200*/  @!P5 LOP3.LUT R22, RZ, R48, RZ, 0x33, !PT ;  /* 0x00000030ff16d212 */ /* 0x000fe200078e33ff */
[--C-:B------:R-:W-:Y:S01]  /*1210*/  @!P0 IMAD.MOV.U32 R31, RZ, RZ, R7.reuse ;  /* 0x000000ffff1f8224 */ /* 0x100fe200078e0007 */
[----:B------:R-:W-:Y:S01]  /*1220*/  USHF.L.U64.HI UR5, UR8, 0x7, UR9 ;  /* 0x0000000708057899 */ /* 0x000fe20008010209 */
[C---:B------:R-:W-:Y:S01]  /*1230*/  @!P2 IMAD R8, R12.reuse, R19, R0 ;  /* 0x000000130c08a224 */ /* 0x040fe200078e0200 */
[----:B------:R-:W3:Y:S01]  /*1240*/  @!P2 LDC.64 R34, c[0x0][0x210] ;  /* 0x00008400ff22ab82 */ /* 0x000ee20000000a00 */
[----:B------:R-:W-:Y:S01]  /*1250*/  @!P2 IMAD.WIDE.U32 R6, R12, R18, R6 ;  /* 0x000000120c06a225 */ /* 0x000fe200078e0006 */
[C---:B----4-:R-:W-:Y:S01]  /*1260*/  @!P3 LEA R12, P4, R4.reuse, R32, 0x1 ;  /* 0x00000020040cb211 */ /* 0x050fe200078808ff */
[----:B------:R-:W-:Y:S01]  /*1270*/  USHF.L.U32 UR25, UR6, 0x7, URZ ;  /* 0x0000000706197899 */ /* 0x000fe2000800063f */
[----:B------:R-:W-:Y:S01]  /*1280*/  LEA R236, R17, UR4, 0x1 ;  /* 0x0000000411ec7c11 */ /* 0x000fe2000f8e08ff */
[----:B------:R-:W-:Y:S01]  /*1290*/  @!P3 IMAD.IADD R5, R5, 0x1, R23 ;  /* 0x000000010505b824 */ /* 0x000fe200078e0217 */
[----:B------:R-:W-:Y:S01]  /*12a0*/  USHF.L.U64.HI UR24, UR6, 0x7, UR7 ;  /* 0x0000000706187899 */ /* 0x000fe20008010207 */
[----:B------:R-:W-:Y:S01]  /*12b0*/  @!P2 IMAD.IADD R7, R7, 0x1, R8 ;  /* 0x000000010707a824 */ /* 0x000fe200078e0208 */
[----:B------:R-:W4:Y:S01]  /*12c0*/  @!P0 LDC.64 R14, c[0x0][0x240] ;  /* 0x00009000ff0e8b82 */ /* 0x000f220000000a00 */
[-C--:B-1----:R-:W-:Y:S01]  /*12d0*/  @!P1 IMAD R0, R29, R26.reuse, RZ ;  /* 0x0000001a1d009224 */ /* 0x082fe200078e02ff */
[----:B------:R-:W-:Y:S01]  /*12e0*/  @!P3 LEA.HI.X R13, R4, R33, R5, 0x1, P4 ;  /* 0x00000021040db211 */ /* 0x000fe200020f0c05 */
[----:B------:R-:W-:Y:S01]  /*12f0*/  @!P1 IMAD.WIDE.U32 R4, R16, R26, R10 ;  /* 0x0000001a10049225 */ /* 0x000fe200078e000a */
[----:B------:R-:W-:-:S03]  /*1300*/  SHF.R.S32.HI R26, RZ, 0x1f, R22 ;  /* 0x0000001fff1a7819 */ /* 0x000fc60000011416 */
[----:B------:R-:W-:Y:S01]  /*1310*/  @!PT LDS RZ, [RZ] ;  /* 0x00000000fffff984 */ /* 0x000fe20000000800 */
[----:B------:R-:W-:Y:S01]  /*1320*/  @!PT LDS RZ, [RZ] ;  /* 0x00000000fffff984 */ /* 0x000fe20000000800 */
[----:B------:R-:W-:Y:S01]  /*1330*/  @!PT LDS RZ, [RZ] ;  /* 0x00000000fffff984 */ /* 0x000fe20000000800 */
[----:B------:R1:W-:Y:S01]  /*1340*/  @!P3 LDGSTS.E.BYPASS.LTC128B.128 [R236], desc[UR28][R12.64] ;  /* 0x000000000cecbfae */ /* 0x0003e2000b901d5c */
[----:B------:R-:W-:Y:S01]  /*1350*/  @!P1 IMAD R0, R16, R27, R0 ;  /* 0x0000001b10009224 */ /* 0x000fe200078e0200 */
[----:B--2---:R-:W-:Y:S01]  /*1360*/  @!P1 LEA R8, P4, R4, R36, 0x1 ;  /* 0x0000002404089211 */ /* 0x004fe200078808ff */
[----:B------:R-:W-:Y:S01]  /*1370*/  IMAD.WIDE.U32 R50, R22, UR10, R24 ;  /* 0x0000000a16327c25 */ /* 0x000fe2000f8e0018 */
[----:B------:R-:W-:-:S03]  /*1380*/  ISETP.GE.AND P3, PT, R41, UR18, PT ;  /* 0x0000001229007c0c */ /* 0x000fc6000bf66270 */
[----:B------:R-:W-:Y:S01]  /*1390*/  @!P1 IMAD.IADD R0, R5, 0x1, R0 ;  /* 0x0000000105009824 */ /* 0x000fe200078e0200 */
[----:B------:R-:W-:Y:S01]  /*13a0*/  STL.64 [R1+0x38], R50 ;  /* 0x0000383201007387 */ /* 0x000fe20000100a00 */
[----:B---3--:R-:W-:Y:S01]  /*13b0*/  @!P2 LEA R10, P5, R6, R34, 0x1 ;  /* 0x00000022060aa211 */ /* 0x008fe200078a08ff */
[----:B------:R-:W-:Y:S02]  /*13c0*/  IMAD.MOV.U32 R248, RZ, RZ, R50 ;  /* 0x000000fffff87224 */ /* 0x000fe400078e0032 */
[----:B------:R-:W-:Y:S01]  /*13d0*/  @!P1 LEA.HI.X R9, R4, R37, R0, 0x1, P4 ;  /* 0x0000002504099211 */ /* 0x000fe200020f0c00 */
[C---:B------:R-:W-:Y:S01]  /*13e0*/  @!P2 IMAD R4, R17.reuse, 0x2, R43 ;  /* 0x000000021104a824 */ /* 0x040fe200078e022b */
[----:B------:R-:W-:Y:S01]  /*13f0*/  @!P2 LEA.HI.X R11, R6, R35, R7, 0x1, P5 ;  /* 0x00000023060ba211 */ /* 0x000fe200028f0c07 */
[----:B------:R-:W-:Y:S01]  /*1400*/  @!P1 IMAD R0, R17, 0x2, R42 ;  /* 0x0000000211009824 */ /* 0x000fe200078e022a */
[----:B------:R-:W-:Y:S01]  /*1410*/  ISETP.GE.AND P4, PT, R40, UR18, PT ;  /* 0x0000001228007c0c */ /* 0x000fe2000bf86270 */
[-C--:B----4-:R-:W-:Y:S01]  /*1420*/  @!P0 IMAD R6, R38, R14.reuse, RZ ;  /* 0x0000000e26068224 */ /* 0x090fe200078e02ff */
[C---:B------:R-:W-:Y:S01]  /*1430*/  ISETP.GE.AND P5, PT, R39.reuse, UR18, PT ;  /* 0x0000001227007c0c */ /* 0x040fe2000bfa6270 */
[----:B------:R2:W-:Y:S01]  /*1440*/  @!P2 LDGSTS.E.BYPASS.LTC128B.128 [R4+0x800], desc[UR28][R10.64] ;  /* 0x008000000a04afae */ /* 0x0005e2000b901d5c */
[----:B------:R-:W-:Y:S01]  /*1450*/  ISETP.GE.AND P2, PT, R39, UR18, PT ;  /* 0x0000001227007c0c */ /* 0x000fe2000bf46270 */
[C---:B------:R-:W-:Y:S01]  /*1460*/  @!P0 IMAD R6, R28.reuse, R15, R6 ;  /* 0x0000000f1c068224 */ /* 0x040fe200078e0206 */
[----:B------:R-:W-:Y:S01]  /*1470*/  VOTEU.ALL UP0, P3 ;  /* 0x00000000003f7886 */ /* 0x000fe20001800000 */
[----:B------:R3:W-:Y:S01]  /*1480*/  @!P1 LDGSTS.E.BYPASS.LTC128B.128 [R0+0x1000], desc[UR28][R8.64] ;  /* 0x0100000008009fae */ /* 0x0007e2000b901d5c */
[----:B-1----:R-:W1:Y:S01]  /*1490*/  @!P0 LDC.64 R12, c[0x0][0x210] ;  /* 0x00008400ff0c8b82 */ /* 0x002e620000000a00 */
[----:B------:R-:W4:Y:S04]  /*14a0*/  @!P3 S2R R23, SR_CgaCtaId ;  /* 0x000000000017b919 */ /* 0x000f280000008800 */
[----:B------:R-:W5:Y:S03]  /*14b0*/  @!P4 S2R R16, SR_CgaCtaId ;  /* 0x000000000010c919 */ /* 0x000f660000008800 */
[----:B------:R-:W4:Y:S01]  /*14c0*/  @!P4 LDC.64 R24, c[0x0][0x218] ;  /* 0x00008600ff18cb82 */ /* 0x000f220000000a00 */
[----:B------:R-:W5:Y:S01]  /*14d0*/  @!P5 S2R R18, SR_CgaCtaId ;  /* 0x000000000012d919 */ /* 0x000f620000008800 */
[----:B--2---:R-:W2:Y:S01]  /*14e0*/  @!P6 S2R R11, SR_CgaCtaId ;  /* 0x00000000000be919 */ /* 0x004ea20000008800 */
[----:B------:R-:W-:Y:S01]  /*14f0*/  @!P0 IMAD.WIDE.U32 R4, R28, R14, R30 ;  /* 0x0000000e1c048225 */ /* 0x000fe200078e001e */
[----:B------:R-:W-:-:S04]  /*1500*/  LEA.HI R10, R46, R57, RZ, 0x4 ;  /* 0x000000392e0a7211 */ /* 0x000fc800078f20ff */
[----:B------:R-:W5:Y:S01]  /*1510*/  @!P6 LDC.64 R14, c[0x0][0x218] ;  /* 0x00008600ff0eeb82 */ /* 0x000f620000000a00 */
[----:B---3--:R-:W-:Y:S01]  /*1520*/  IMAD R0, R26, UR10, RZ ;  /* 0x0000000a1a007c24 */ /* 0x008fe2000f8e02ff */
[----:B-1----:R-:W-:Y:S01]  /*1530*/  @!P0 LEA R8, P1, R4, R12, 0x1 ;  /* 0x0000000c04088211 */ /* 0x002fe200078208ff */
[----:B------:R-:W-:Y:S01]  /*1540*/  @!P0 IMAD.IADD R6, R5, 0x1, R6 ;  /* 0x0000000105068824 */ /* 0x000fe200078e0206 */
[----:B------:R-:W-:Y:S01]  /*1550*/  SHF.R.S32.HI R12, RZ, 0x4, R10 ;  /* 0x00000004ff0c7819 */ /* 0x000fe2000001140a */
[----:B------:R-:W-:Y:S01]  /*1560*/  IMAD R0, R22, UR11, R0 ;  /* 0x0000000b16007c24 */ /* 0x000fe2000f8e0200 */
[----:B------:R-:W-:Y:S01]  /*1570*/  UIMAD UR10, UR5, UR34, URZ ;  /* 0x00000022050a72a4 */ /* 0x000fe2000f8e023f */
[----:B------:R-:W-:Y:S01]  /*1580*/  IMAD.U32 R5, RZ, RZ, UR34 ;  /* 0x00000022ff057e24 */ /* 0x000fe2000f8e00ff */
[----:B------:R-:W-:Y:S01]  /*1590*/  @!P0 LEA.HI.X R9, R4, R13, R6, 0x1, P1 ;  /* 0x0000000d04098211 */ /* 0x000fe200008f0c06 */
[----:B------:R-:W-:Y:S01]  /*15a0*/  IMAD.IADD R249, R51, 0x1, R0 ;  /* 0x0000000133f97824 */ /* 0x000fe200078e0200 */
[----:B------:R-:W-:Y:S01]  /*15b0*/  UIMAD UR10, UR17, UR16, UR10 ;  /* 0x00000010110a72a4 */ /* 0x000fe2000f8e020a */
[----:B------:R-:W-:-:S02]  /*15c0*/  @!P0 IMAD R0, R17, 0x2, R44 ;  /* 0x0000000211008824 */ /* 0x000fc400078e022c */
[----:B------:R-:W-:Y:S01]  /*15d0*/  IMAD.WIDE.U32 R4, R5, UR16, R248 ;  /* 0x0000001005047c25 */ /* 0x000fe2000f8e00f8 */
[----:B------:R-:W-:Y:S03]  /*15e0*/  STL.64 [R1+0x30], R248 ;  /* 0x000030f801007387 */ /* 0x000fe60000100a00 */
[----:B------:R-:W-:Y:S01]  /*15f0*/  VIADD R5, R5, UR10 ;  /* 0x0000000a05057c36 */ /* 0x000fe20008000000 */
[----:B------:R1:W-:Y:S01]  /*1600*/  @!P0 LDGSTS.E.BYPASS.LTC128B.128 [R0+0x1800], desc[UR28][R8.64] ;  /* 0x0180000008008fae */ /* 0x0003e2000b901d5c */
[----:B------:R-:W-:Y:S01]  /*1610*/  ISETP.GE.AND P0, PT, R40, UR18, PT ;  /* 0x0000001228007c0c */ /* 0x000fe2000bf06270 */
[----:B------:R-:W-:Y:S01]  /*1620*/  USHF.L.U32 UR10, UR9, 0x6, URZ ;  /* 0x00000006090a7899 */ /* 0x000fe2000800063f */
[----:B-----5:R-:W-:-:S04]  /*1630*/  @!P6 LEA R6, P1, R4, R14, 0x1 ;  /* 0x0000000e0406e211 */ /* 0x020fc800078208ff */
[----:B------:R-:W-:Y:S02]  /*1640*/  @!P6 LEA.HI.X R7, R4, R15, R5, 0x1, P1 ;  /* 0x0000000f0407e211 */ /* 0x000fe400008f0c05 */
[----:B------:R-:W-:Y:S02]  /*1650*/  ISETP.GE.AND P1, PT, R41, UR18, PT ;  /* 0x0000001229007c0c */ /* 0x000fe4000bf26270 */
[----:B-1----:R-:W-:Y:S02]  /*1660*/  LEA.HI R0, R10, R12, RZ, 0x1 ;  /* 0x0000000c0a007211 */ /* 0x002fe400078f08ff */
[----:B------:R-:W-:Y:S02]  /*1670*/  @!P6 MOV R8, 0x400 ;  /* 0x000004000008e802 */ /* 0x000fe40000000f00 */
[----:B------:R-:W-:Y:S02]  /*1680*/  LOP3.LUT R0, R0, 0xfffffffe, RZ, 0xc0, !PT ;  /* 0xfffffffe00007812 */ /* 0x000fe400078ec0ff */
[----:B--2---:R-:W-:-:S02]  /*1690*/  @!P6 LEA R11, R11, R8, 0x18 ;  /* 0x000000080b0be211 */ /* 0x004fc400078ec0ff */
[----:B------:R-:W-:Y:S01]  /*16a0*/  @!P4 MOV R8, 0x400 ;  /* 0x000004000008c802 */ /* 0x000fe20000000f00 */
[----:B------:R-:W-:Y:S01]  /*16b0*/  IMAD.IADD R19, R12, 0x1, -R0 ;  /* 0x000000010c137824 */ /* 0x000fe200078e0a00 */
[----:B------:R-:W-:Y:S01]  /*16c0*/  LOP3.LUT R0, R10, 0xfffffff0, RZ, 0xc0, !PT ;  /* 0xfffffff00a007812 */ /* 0x000fe200078ec0ff */
[----:B------:R-:W-:Y:S01]  /*16d0*/  @!P6 IMAD R11, R17, 0x2, R11 ;  /* 0x00000002110be824 */ /* 0x000fe200078e020b */
[----:B------:R-:W-:Y:S02]  /*16e0*/  @!P5 MOV R9, 0x400 ;  /* 0x000004000009d802 */ /* 0x000fe40000000f00 */
[----:B------:R-:W-:Y:S01]  /*16f0*/  LOP3.LUT R10, R47, 0xfffffff8, RZ, 0xc0, !PT ;  /* 0xfffffff82f0a7812 */ /* 0x000fe200078ec0ff */
[C---:B------:R-:W-:Y:S01]  /*1700*/  IMAD.IADD R0, R57.reuse, 0x1, -R0 ;  /* 0x0000000139007824 */ /* 0x040fe200078e0a00 */
[----:B------:R-:W-:Y:S01]  /*1710*/  @!P4 LEA R13, R16, R8, 0x18 ;  /* 0x00000008100dc211 */ /* 0x000fe200078ec0ff */
[----:B------:R1:W-:Y:S01]  /*1720*/  @!P6 LDGSTS.E.BYPASS.LTC128B.128 [R11+0x2000], desc[UR28][R6.64] ;  /* 0x02000000060befae */ /* 0x0003e2000b901d5c */
[----:B------:R-:W-:Y:S01]  /*1730*/  @!P5 LEA R18, R18, R9, 0x18 ;  /* 0x000000091212d211 */ /* 0x000fe200078ec0ff */
[----:B------:R-:W-:Y:S01]  /*1740*/  IMAD.IADD R10, R57, 0x1, -R10 ;  /* 0x00000001390a7824 */ /* 0x000fe200078e0a0a */
[----:B------:R-:W-:-:S02]  /*1750*/  SHF.R.S32.HI R14, RZ, 0x1f, R0 ;  /* 0x0000001fff0e7819 */ /* 0x000fc40000011400 */
[-C--:B------:R-:W-:Y:S02]  /*1760*/  LEA.HI R8, R0, R0.reuse, RZ, 0x1 ;  /* 0x0000000000087211 */ /* 0x080fe400078f08ff */
[----:B------:R-:W-:Y:S02]  /*1770*/  @!P3 MOV R9, 0x400 ;  /* 0x000004000009b802 */ /* 0x000fe40000000f00 */
[----:B------:R-:W-:Y:S02]  /*1780*/  LEA.HI R27, R14, R0, RZ, 0x3 ;  /* 0x000000000e1b7211 */ /* 0x000fe400078f18ff */
[----:B------:R-:W-:Y:S01]  /*1790*/  LOP3.LUT R12, R8, 0x7fffffe, RZ, 0xc0, !PT ;  /* 0x07fffffe080c7812 */ /* 0x000fe200078ec0ff */
[----:B------:R-:W2:Y:S01]  /*17a0*/  @!P5 LDC.64 R14, c[0x0][0x218] ;  /* 0x00008600ff0edb82 */ /* 0x000ea20000000a00 */
[----:B----4-:R-:W-:Y:S02]  /*17b0*/  @!P3 LEA R23, R23, R9, 0x18 ;  /* 0x000000091717b211 */ /* 0x010fe400078ec0ff */
[----:B------:R-:W-:Y:S01]  /*17c0*/  LEA.HI R9, R10, R10, RZ, 0x1 ;  /* 0x0000000a0a097211 */ /* 0x000fe200078f08ff */
[----:B------:R-:W-:-:S02]  /*17d0*/  IMAD.IADD R70, R0, 0x1, -R12 ;  /* 0x0000000100467824 */ /* 0x000fc400078e0a0c */
[----:B------:R-:W-:Y:S01]  /*17e0*/  IMAD.U32 R0, RZ, RZ, UR9 ;  /* 0x00000009ff007e24 */ /* 0x000fe2000f8e00ff */
[----:B------:R-:W-:Y:S01]  /*17f0*/  LOP3.LUT R12, R9, 0x7fffffe, RZ, 0xc0, !PT ;  /* 0x07fffffe090c7812 */ /* 0x000fe200078ec0ff */
[----:B------:R-:W-:Y:S01]  /*1800*/  @!P3 IMAD R23, R17, 0x2, R23 ;  /* 0x000000021117b824 */ /* 0x000fe200078e0217 */
[----:B------:R-:W-:-:S03]  /*1810*/  SHF.R.S32.HI R49, RZ, 0x1, R9 ;  /* 0x00000001ff317819 */ /* 0x000fc60000011409 */
[----:B------:R-:W-:Y:S02]  /*1820*/  IMAD.IADD R16, R10, 0x1, -R12 ;  /* 0x000000010a107824 */ /* 0x000fe400078e0a0c */
[C---:B------:R-:W-:Y:S01]  /*1830*/  @!P5 IMAD R10, R17.reuse, 0x2, R18 ;  /* 0x00000002110ad824 */ /* 0x040fe200078e0212 */
[--C-:B-1----:R-:W-:Y:S01]  /*1840*/  SHF.R.S32.HI R11, RZ, 0x1, R8.reuse ;  /* 0x00000001ff0b7819 */ /* 0x102fe20000011408 */
[----:B------:R-:W-:Y:S01]  /*1850*/  IMAD.U32 R7, RZ, RZ, UR8 ;  /* 0x00000008ff077e24 */ /* 0x000fe2000f8e00ff */
[----:B------:R-:W-:Y:S01]  /*1860*/  SHF.R.S32.HI R8, RZ, 0x1f, R8 ;  /* 0x0000001fff087819 */ /* 0x000fe20000011408 */
[----:B------:R-:W-:Y:S02]  /*1870*/  IMAD.U32 R6, RZ, RZ, UR8 ;  /* 0x00000008ff067e24 */ /* 0x000fe4000f8e00ff */
[----:B------:R-:W-:Y:S01]  /*1880*/  @!P4 IMAD R18, R17, 0x2, R13 ;  /* 0x000000021112c824 */ /* 0x000fe200078e020d */
[----:B------:R-:W-:Y:S01]  /*1890*/  @!P5 LEA R9, P6, R7, R4, 0x5 ;  /* 0x000000040709d211 */ /* 0x000fe200078c28ff */
[----:B------:R-:W-:-:S03]  /*18a0*/  IMAD.SHL.U32 R7, R45, 0x8, RZ ;  /* 0x000000082d077824 */ /* 0x000fc600078e00ff */
[----:B------:R-:W-:Y:S01]  /*18b0*/  @!P5 LEA.HI.X R12, R6, R5, R0, 0x5, P6 ;  /* 0x00000005060cd211 */ /* 0x000fe200030f2c00 */
[----:B------:R-:W-:Y:S01]  /*18c0*/  IMAD.SHL.U32 R0, R49, 0x40, RZ ;  /* 0x0000004031007824 */ /* 0x000fe200078e00ff */
[----:B------:R-:W-:-:S04]  /*18d0*/  LEA.HI R6, R8, R11, RZ, 0x2 ;  /* 0x0000000b08067211 */ /* 0x000fc800078f10ff */
[----:B------:R-:W-:Y:S02]  /*18e0*/  LOP3.LUT R0, R0, 0xc0, RZ, 0xc0, !PT ;  /* 0x000000c000007812 */ /* 0x000fe400078ec0ff */
[----:B------:R-:W-:Y:S02]  /*18f0*/  LOP3.LUT R8, R6, 0xfffffffc, RZ, 0xc0, !PT ;  /* 0xfffffffc06087812 */ /* 0x000fe400078ec0ff */
[----:B------:R-:W-:Y:S02]  /*1900*/  LOP3.LUT R7, R0, 0x8, R7, 0xf8, !PT ;  /* 0x0000000800077812 */ /* 0x000fe400078ef807 */
[----:B------:R-:W-:Y:S01]  /*1910*/  SHF.R.U32.HI R0, RZ, 0x3, R0 ;  /* 0x00000003ff007819 */ /* 0x000fe20000011600 */
[----:B------:R-:W-:Y:S01]  /*1920*/  IMAD.IADD R48, R11, 0x1, -R8 ;  /* 0x000000010b307824 */ /* 0x000fe200078e0a08 */
[----:B--2---:R-:W-:Y:S01]  /*1930*/  @!P5 LEA R6, P6, R9, R14, 0x1 ;  /* 0x0000000e0906d211 */ /* 0x004fe200078c08ff */
[----:B------:R-:W-:Y:S01]  /*1940*/  IMAD.SHL.U32 R11, R19, 0x8, RZ ;  /* 0x00000008130b7824 */ /* 0x000fe200078e00ff */
[----:B------:R-:W-:Y:S01]  /*1950*/  LOP3.LUT R13, R7, R0, RZ, 0x3c, !PT ;  /* 0x00000000070d7212 */ /* 0x000fe200078e3cff */
[----:B------:R-:W-:Y:S01]  /*1960*/  IMAD R0, R3, UR6, RZ ;  /* 0x0000000603007c24 */ /* 0x000fe2000f8e02ff */
[----:B------:R-:W-:Y:S01]  /*1970*/  @!P5 LEA.HI.X R7, R9, R15, R12, 0x1, P6 ;  /* 0x0000000f0907d211 */ /* 0x000fe200030f0c0c */
[C---:B------:R-:W-:Y:S01]  /*1980*/  IMAD.WIDE.U32 R8, R2.reuse, UR6, R20 ;  /* 0x0000000602087c25 */ /* 0x040fe2000f8e0014 */
[C---:B------:R-:W-:Y:S01]  /*1990*/  ISETP.GE.AND P6, PT, R2.reuse, UR18, PT ;  /* 0x0000001202007c0c */ /* 0x040fe2000bfc6270 */
[----:B------:R-:W-:Y:S01]  /*19a0*/  UIMAD.WIDE.U32 UR18, UR8, 0x40, URZ ;  /* 0x00000040081278a5 */ /* 0x000fe2000f8e003f */
[----:B------:R-:W1:Y:S01]  /*19b0*/  @!P3 LDC.64 R14, c[0x0][0x218] ;  /* 0x00008600ff0ebb82 */ /* 0x000e620000000a00 */
[----:B------:R-:W-:Y:S01]  /*19c0*/  IMAD R12, R2, UR7, R0 ;  /* 0x00000007020c7c24 */ /* 0x000fe2000f8e0200 */
[----:B------:R2:W-:Y:S01]  /*19d0*/  @!P5 LDGSTS.E.BYPASS.LTC128B.128 [R10+0x2800], desc[UR28][R6.64] ;  /* 0x02800000060adfae */ /* 0x0005e2000b901d5c */
[----:B------:R-:W-:Y:S01]  /*19e0*/  IMAD.U32 R0, RZ, RZ, UR10 ;  /* 0x0000000aff007e24 */ /* 0x000fe2000f8e00ff */
[----:B------:R-:W-:Y:S01]  /*19f0*/  ULDC.64 UR10, c[0x0][0x268] ;  /* 0x00009a00000a7ab9 */ /* 0x000fe20000000a00 */
[----:B------:R-:W-:Y:S01]  /*1a00*/  @!P4 IADD3 R2, P5, R4, UR18, RZ ;  /* 0x000000120402cc10 */ /* 0x000fe2000ffbe0ff */
[----:B------:R-:W-:Y:S01]  /*1a10*/  IMAD.SHL.U32 R3, R48, 0x40, RZ ;  /* 0x0000004030037824 */ /* 0x000fe200078e00ff */
[----:B------:R-:W-:Y:S01]  /*1a20*/  @!UP0 UIMAD UR18, UR9, 0x60, URZ ;  /* 0x00000060091288a4 */ /* 0x000fe2000f8e023f */
[----:B------:R-:W-:-:S03]  /*1a30*/  VOTEU.ALL UP0, P1 ;  /* 0x00000000003f7886 */ /* 0x000fc60000800000 */
[----:B------:R-:W-:-:S04]  /*1a40*/  LOP3.LUT R3, R3, 0xc0, RZ, 0xc0, !PT ;  /* 0x000000c003037812 */ /* 0x000fc800078ec0ff */
[----:B------:R-:W-:Y:S02]  /*1a50*/  LOP3.LUT R11, R3, 0x8, R11, 0xf8, !PT ;  /* 0x00000008030b7812 */ /* 0x000fe400078ef80b */
[----:B--2---:R-:W-:Y:S01]  /*1a60*/  @!P4 IADD3.X R7, R5, UR19, R0, P5, !PT ;  /* 0x000000130507cc10 */ /* 0x004fe2000affe400 */
[----:B------:R-:W-:Y:S01]  /*1a70*/  IMAD R10, R19, 0x8, R16 ;  /* 0x00000008130a7824 */ /* 0x000fe200078e0210 */
[----:B------:R-:W-:Y:S01]  /*1a80*/  @!P4 LEA R6, P5, R2, R24, 0x1 ;  /* 0x000000180206c211 */ /* 0x000fe200078a08ff */
[----:B------:R-:W2:Y:S02]  /*1a90*/  @!P2 LDC.64 R16, c[0x0][0x220] ;  /* 0x00008800ff10ab82 */ /* 0x000ea40000000a00 */
[----:B------:R-:W-:Y:S01]  /*1aa0*/  IMAD.U32 R0, R10, 0x20, R13 ;  /* 0x000000200a007824 */ /* 0x000fe200078e000d */
[----:B------:R-:W-:Y:S02]  /*1ab0*/  @!P4 LEA.HI.X R7, R2, R25, R7, 0x1, P5 ;  /* 0x000000190207c211 */ /* 0x000fe400028f0c07 */
[----:B------:R-:W-:Y:S01]  /*1ac0*/  IADD3 R2, P5, R8, UR38, RZ ;  /* 0x0000002608027c10 */ /* 0x000fe2000ffbe0ff */
[----:B------:R-:W-:Y:S01]  /*1ad0*/  IMAD.U32 R8, RZ, RZ, UR8 ;  /* 0x00000008ff087e24 */ /* 0x000fe2000f8e00ff */
[----:B------:R-:W-:Y:S01]  /*1ae0*/  SHF.R.U32.HI R10, RZ, 0x3, R3 ;  /* 0x00000003ff0a7819 */ /* 0x000fe20000011603 */
[----:B------:R3:W-:Y:S01]  /*1af0*/  @!P4 LDGSTS.E.BYPASS.LTC128B.128 [R18+0x3000], desc[UR28][R6.64] ;  /* 0x030000000612cfae */ /* 0x0007e2000b901d5c */
[----:B------:R-:W-:Y:S01]  /*1b00*/  IADD3.X R3, R9, UR21, R12, P5, !PT ;  /* 0x0000001509037c10 */ /* 0x000fe2000affe40c */
[----:B------:R-:W-:Y:S01]  /*1b10*/  @!P3 IMAD.WIDE.U32 R4, R8, 0x60, R4 ;  /* 0x000000600804b825 */ /* 0x000fe200078e0004 */
[----:B------:R-:W-:-:S02]  /*1b20*/  LOP3.LUT R194, R11, R10, RZ, 0x3c, !PT ;  /* 0x0000000a0bc27212 */ /* 0x000fc400078e3cff */
[----:B------:R-:W-:Y:S01]  /*1b30*/  LEA R212, R0, UR4, 0x1 ;  /* 0x0000000400d47c11 */ /* 0x000fe2000f8e08ff */
[----:B------:R-:W-:Y:S01]  /*1b40*/  IMAD.WIDE.U32 R30, R22, UR10, R2 ;  /* 0x0000000a161e7c25 */ /* 0x000fe2000f8e0002 */
[----:B-1----:R-:W-:-:S03]  /*1b50*/  @!P3 LEA R2, P5, R4, R14, 0x1 ;  /* 0x0000000e0402b211 */ /* 0x002fc600078a08ff */
[----:B------:R-:W-:Y:S01]  /*1b60*/  @!P3 VIADD R3, R5, UR18 ;  /* 0x000000120503bc36 */ /* 0x000fe20008000000 */
[----:B------:R-:W-:Y:S01]  /*1b70*/  UIMAD.WIDE.U32 UR18, UR6, 0x40, URZ ;  /* 0x00000040061278a5 */ /* 0x000fe2000f8e003f */
[----:B------:R-:W-:Y:S01]  /*1b80*/  IMAD R8, R26, UR10, RZ ;  /* 0x0000000a1a087c24 */ /* 0x000fe2000f8e02ff */
[----:B------:R-:W-:Y:S01]  /*1b90*/  UIMAD UR10, UR24, UR34, URZ ;  /* 0x00000022180a72a4 */ /* 0x000fe2000f8e023f */
[----:B------:R-:W-:Y:S01]  /*1ba0*/  IMAD.MOV.U32 R28, RZ, RZ, R30 ;  /* 0x000000ffff1c7224 */ /* 0x000fe200078e001e */
[----:B------:R-:W-:Y:S01]  /*1bb0*/  @!P3 LEA.HI.X R3, R4, R15, R3, 0x1, P5 ;  /* 0x0000000f0403b211 */ /* 0x000fe200028f0c03 */
[----:B------:R-:W-:Y:S01]  /*1bc0*/  IMAD R5, R22, UR11, R8 ;  /* 0x0000000b16057c24 */ /* 0x000fe2000f8e0208 */
[----:B------:R-:W1:Y:S01]  /*1bd0*/  @!P0 LDC.64 R14, c[0x0][0x220] ;  /* 0x00008800ff0e8b82 */ /* 0x000e620000000a00 */
[----:B------:R-:W-:Y:S01]  /*1be0*/  IMAD.U32 R4, RZ, RZ, UR34 ;  /* 0x00000022ff047e24 */ /* 0x000fe2000f8e00ff */
[----:B------:R-:W-:Y:S01]  /*1bf0*/  UIMAD UR10, UR17, UR25, UR10 ;  /* 0x00000019110a72a4 */ /* 0x000fe2000f8e020a */
[----:B------:R4:W-:Y:S01]  /*1c00*/  @!P3 LDGSTS.E.BYPASS.LTC128B.128 [R23+0x3800], desc[UR28][R2.64] ;  /* 0x038000000217bfae */ /* 0x0009e2000b901d5c */
[----:B------:R-:W-:-:S02]  /*1c10*/  IMAD.IADD R29, R31, 0x1, R5 ;  /* 0x000000011f1d7824 */ /* 0x000fc400078e0205 */
[----:B------:R-:W-:Y:S01]  /*1c20*/  IMAD.U32 R5, RZ, RZ, UR7 ;  /* 0x00000007ff057e24 */ /* 0x000fe2000f8e00ff */
[----:B------:R-:W0:Y:S01]  /*1c30*/  LDGDEPBAR ;  /* 0x00000000000079af */ /* 0x000e220000000000 */
[----:B------:R-:W5:Y:S01]  /*1c40*/  @!P6 LDC.64 R8, c[0x0][0x220] ;  /* 0x00008800ff08eb82 */ /* 0x000f620000000a00 */
[----:B------:R-:W-:Y:S02]  /*1c50*/  IMAD.MOV.U32 R0, RZ, RZ, 0x10 ;  /* 0x00000010ff007424 */ /* 0x000fe400078e00ff */
[----:B---3--:R-:W-:Y:S01]  /*1c60*/  IMAD.U32 R6, RZ, RZ, UR6 ;  /* 0x00000006ff067e24 */ /* 0x008fe2000f8e00ff */
[----:B------:R-:W-:Y:S01]  /*1c70*/  STL.64 [R1+0x48], R30 ;  /* 0x0000481e01007387 */ /* 0x000fe20000100a00 */
[----:B------:R-:W-:-:S03]  /*1c80*/  VIADD R217, R212, 0x2020 ;  /* 0x00002020d4d97836 */ /* 0x000fc60000000000 */
[----:B------:R-:W3:Y:S01]  /*1c90*/  @!P1 LDC.64 R18, c[0x0][0x220] ;  /* 0x00008800ff129b82 */ /* 0x000ee20000000a00 */
[----:B------:R-:W-:Y:S01]  /*1ca0*/  STL.64 [R1+0x10], R28 ;  /* 0x0000101c01007387 */ /* 0x000fe20000100a00 */
[----:B----4-:R-:W-:Y:S01]  /*1cb0*/  IMAD.WIDE.U32 R2, R4, UR25, R28 ;  /* 0x0000001904027c25 */ /* 0x010fe2000f8e001c */
[----:B------:R-:W-:-:S05]  /*1cc0*/  DEPBAR.LE SB0, 0x0 ;  /* 0x000080000000791a */ /* 0x000fca0000000000 */
[----:B------:R-:W-:Y:S01]  /*1cd0*/  BAR.SYNC.DEFER_BLOCKING 0x0 ;  /* 0x0000000000007b1d */ /* 0x000fe20000010000 */
[----:B------:R-:W-:Y:S01]  /*1ce0*/  IMAD.U32 R4, RZ, RZ, UR6 ;  /* 0x00000006ff047e24 */ /* 0x000fe2000f8e00ff */
[----:B-----5:R-:W-:Y:S01]  /*1cf0*/  @!P6 LEA R8, P4, R2, R8, 0x1 ;  /* 0x000000080208e211 */ /* 0x020fe200078808ff */
[----:B------:R-:W-:Y:S01]  /*1d00*/  VIADD R3, R3, UR10 ;  /* 0x0000000a03037c36 */ /* 0x000fe20008000000 */
[----:B------:R-:W-:Y:S02]  /*1d10*/  USHF.L.U32 UR10, UR7, 0x6, URZ ;  /* 0x00000006070a7899 */ /* 0x000fe4000800063f */
[----:B------:R-:W-:Y:S01]  /*1d20*/  @!P2 LEA R11, P3, R4, R2, 0x5 ;  /* 0x00000002040ba211 */ /* 0x000fe200078628ff */
[----:B------:R-:W-:Y:S01]  /*1d30*/  IMAD.SHL.U32 R4, R27, 0x20, RZ ;  /* 0x000000201b047824 */ /* 0x000fe200078e00ff */
[----:B------:R-:W-:Y:S02]  /*1d40*/  @!P6 LEA.HI.X R9, R2, R9, R3, 0x1, P4 ;  /* 0x000000090209e211 */ /* 0x000fe400020f0c03 */
[----:B------:R-:W-:Y:S01]  /*1d50*/  @!P2 LEA.HI.X R13, R6, R3, R5, 0x5, P3 ;  /* 0x00000003060da211 */ /* 0x000fe200018f2c05 */
[----:B------:R-:W-:Y:S01]  /*1d60*/  IMAD.U32 R6, RZ, RZ, UR10 ;  /* 0x0000000aff067e24 */ /* 0x000fe2000f8e00ff */
[----:B------:R-:W-:Y:S01]  /*1d70*/  LOP3.LUT R68, R4, 0xffffff00, RZ, 0xc0, !PT ;  /* 0xffffff0004447812 */ /* 0x000fe200078ec0ff */
[----:B------:R-:W-:Y:S01]  /*1d80*/  IMAD.U32 R4, RZ, RZ, UR6 ;  /* 0x00000006ff047e24 */ /* 0x000fe2000f8e00ff */
[----:B------:R-:W-:Y:S01]  /*1d90*/  @!P0 IADD3 R7, P3, R2, UR18, RZ ;  /* 0x0000001202078c10 */ /* 0x000fe2000ff7e0ff */
[----:B------:R-:W-:-:S02]  /*1da0*/  @!UP0 UIMAD UR10, UR7, 0x60, URZ ;  /* 0x00000060070a88a4 */ /* 0x000fc4000f8e023f */
[----:B------:R-:W-:Y:S01]  /*1db0*/  @!P1 IMAD.WIDE.U32 R4, R4, 0x60, R2 ;  /* 0x0000006004049825 */ /* 0x000fe200078e0002 */
[----:B--2---:R-:W-:Y:S01]  /*1dc0*/  @!P2 LEA R2, P4, R11, R16, 0x1 ;  /* 0x000000100b02a211 */ /* 0x004fe200078808ff */
[----:B------:R-:W-:Y:S01]  /*1dd0*/  UISETP.GE.AND UP0, UPT, UR32, 0x2, UPT ;  /* 0x000000022000788c */ /* 0x000fe2000bf06270 */
[----:B------:R-:W-:Y:S01]  /*1de0*/  @!P0 IADD3.X R12, R3, UR19, R6, P3, !PT ;  /* 0x00000013030c8c10 */ /* 0x000fe20009ffe406 */
[----:B------:R-:W-:Y:S01]  /*1df0*/  IMAD R10, R69, 0x200, R68 ;  /* 0x00000200450a7824 */ /* 0x000fe200078e0244 */
[----:B------:R-:W-:Y:S01]  /*1e00*/  @!P2 LEA.HI.X R3, R11, R17, R13, 0x1, P4 ;  /* 0x000000110b03a211 */ /* 0x000fe200020f0c0d */
[----:B------:R-:W-:Y:S01]  /*1e10*/  @!P1 VIADD R5, R5, UR10 ;  /* 0x0000000a05059c36 */ /* 0x000fe20008000000 */
[C---:B-1----:R-:W-:Y:S01]  /*1e20*/  @!P0 LEA R6, P3, R7.reuse, R14, 0x1 ;  /* 0x0000000e07068211 */ /* 0x042fe200078608ff */
[----:B------:R-:W-:Y:S01]  /*1e30*/  @P6 STS [R236+0x4000], RZ ;  /* 0x004000ffec006388 */ /* 0x000fe20000000800 */
[C---:B------:R-:W-:Y:S01]  /*1e40*/  IMAD R10, R70.reuse, 0x20, R10 ;  /* 0x00000020460a7824 */ /* 0x040fe200078e020a */
[----:B------:R-:W-:Y:S01]  /*1e50*/  USHF.L.U32 UR10, UR34, 0x2, URZ ;  /* 0x00000002220a7899 */ /* 0x000fe2000800063f */
[----:B------:R-:W-:Y:S01]  /*1e60*/  @!P0 LEA.HI.X R7, R7, R15, R12, 0x1, P3 ;  /* 0x0000000f07078211 */ /* 0x000fe200018f0c0c */
[----:B------:R-:W-:Y:S01]  /*1e70*/  @P6 STS [R236+0x4004], RZ ;  /* 0x004004ffec006388 */ /* 0x000fe20000000800 */
[----:B------:R-:W-:Y:S01]  /*1e80*/  UIADD3 UR19, UR31, -0x4498517b, URZ ;  /* 0xbb67ae851f137890 */ /* 0x000fe2000fffe03f */
[----:B------:R-:W-:Y:S01]  /*1e90*/  IMAD R204, R70, 0x20, R68 ;  /* 0x0000002046cc7824 */ /* 0x000fe200078e0244 */
[----:B------:R-:W-:Y:S01]  /*1ea0*/  UIADD3 UR11, UR10, 0x2, URZ ;  /* 0x000000020a0b7890 */ /* 0x000fe2000fffe03f */
[----:B------:R-:W-:Y:S04]  /*1eb0*/  @P6 STS.64 [R236+0x4008], RZ ;  /* 0x004008ffec006388 */ /* 0x000fe80000000a00 */
        /* <DEDUP_REMOVED lines=13> */
[----:B------:R2:W-:Y:S01]  /*1f90*/  @!P0 LDGSTS.E.BYPASS.LTC128B.128 [R236+0x5000], desc[UR28][R6.64] ;  /* 0x0500000006ec8fae */ /* 0x0005e2000b901d5c */
[----:B------:R-:W-:-:S03]  /*1fa0*/  LOP3.LUT P0, RZ, R49, 0x2, RZ, 0xc0, !PT ;  /* 0x0000000231ff7812 */ /* 0x000fc6000780c0ff */
[----:B------:R-:W-:Y:S01]  /*1fb0*/  @P1 STS.128 [R236+0x5800], RZ ;  /* 0x005800ffec001388 */ /* 0x000fe20000000c00 */
[----:B---3--:R-:W-:-:S04]  /*1fc0*/  @!P1 LEA R8, P3, R4, R18, 0x1 ;  /* 0x0000001204089211 */ /* 0x008fc800078608ff */
[----:B------:R-:W-:Y:S01]  /*1fd0*/  @!P1 LEA.HI.X R9, R4, R19, R5, 0x1, P3 ;  /* 0x0000001304099211 */ /* 0x000fe200018f0c05 */
[----:B-1----:R-:W-:-:S04]  /*1fe0*/  IMAD.IADD R2, R194, 0x1, R10 ;  /* 0x00000001c2027824 */ /* 0x002fc800078e020a */
[----:B------:R-:W-:Y:S01]  /*1ff0*/  @!PT LDS RZ, [RZ] ;  /* 0x00000000fffff984 */ /* 0x000fe20000000800 */
[----:B------:R-:W-:Y:S01]  /*2000*/  @!PT LDS RZ, [RZ] ;  /* 0x00000000fffff984 */ /* 0x000fe20000000800 */
[----:B------:R-:W-:Y:S01]  /*2010*/  @!PT LDS RZ, [RZ] ;  /* 0x00000000fffff984 */ /* 0x000fe20000000800 */
[----:B------:R1:W-:Y:S01]  /*2020*/  @!P1 LDGSTS.E.BYPASS.LTC128B.128 [R236+0x5800], desc[UR28][R8.64] ;  /* 0x0580000008ec9fae */ /* 0x0003e2000b901d5c */
[----:B------:R-:W-:Y:S01]  /*2030*/  LOP3.LUT P1, RZ, R48, 0x2, RZ, 0xc0, !PT ;  /* 0x0000000230ff7812 */ /* 0x000fe2000782c0ff */
[----:B------:R-:W-:Y:S01]  /*2040*/  IMAD.U32 R3, RZ, RZ, UR15 ;  /* 0x0000000fff037e24 */ /* 0x000fe2000f8e00ff */
[----:B------:R-:W-:Y:S01]  /*2050*/  LEA R215, R2, UR4, 0x1 ;  /* 0x0000000402d77c11 */ /* 0x000fe2000f8e08ff */
[----:B------:R-:W-:Y:S01]  /*2060*/  LDSM.16.M88.4 R12, [R212+0x2000] ;  /* 0x00200000d40c783b */ /* 0x000fe20000000200 */
[----:B------:R-:W-:Y:S01]  /*2070*/  SEL R0, R0, 0xfffffff0, !P1 ;  /* 0xfffffff000007807 */ /* 0x000fe20004800000 */
[----:B------:R-:W-:Y:S02]  /*2080*/  VIADD R2, R212, 0x2000 ;  /* 0x00002000d4027836 */ /* 0x000fe40000000000 */
[----:B--2---:R-:W2:Y:S02]  /*2090*/  LDSM.16.M88.4 R4, [R215+0x1000] ;  /* 0x00100000d704783b */ /* 0x004ea40000000200 */
[----:B------:R-:W-:Y:S01]  /*20a0*/  @P0 VIADD R217, R2, 0xffffffe0 ;  /* 0xffffffe002d90836 */ /* 0x000fe20000000000 */
[----:B------:R-:W-:Y:S01]  /*20b0*/  SHF.R.S32.HI R2, RZ, 0x1f, R56 ;  /* 0x0000001fff027819 */ /* 0x000fe20000011438 */
[----:B------:R-:W3:Y:S01]  /*20c0*/  LDSM.16.M88.4 R40, [R212+0x2400] ;  /* 0x00240000d428783b */ /* 0x000ee20000000200 */
[----:B------:R-:W-:-:S02]  /*20d0*/  IMAD R216, R0, 0x2, R215 ;  /* 0x0000000200d87824 */ /* 0x000fc400078e02d7 */
[----:B------:R-:W-:Y:S01]  /*20e0*/  LEA.HI R2, R2, R56, RZ, 0x2 ;  /* 0x0000003802027211 */ /* 0x000fe200078f10ff */
[----:B------:R-:W4:Y:S03]  /*20f0*/  LDSM.16.M88.4 R36, [R212+0x2800] ;  /* 0x00280000d424783b */ /* 0x000f260000000200 */
[----:B------:R-:W-:Y:S01]  /*2100*/  SHF.R.S32.HI R149, RZ, 0x2, R2 ;  /* 0x00000002ff957819 */ /* 0x000fe20000011402 */
[----:B------:R-:W5:Y:S01]  /*2110*/  LDSM.16.M88.4 R32, [R212+0x2c00] ;  /* 0x002c0000d420783b */ /* 0x000f620000000200 */
[----:B------:R-:W-:-:S03]  /*2120*/  IMAD.U32 R2, RZ, RZ, UR34 ;  /* 0x00000022ff027e24 */ /* 0x000fc6000f8e00ff */
[----:B------:R-:W5:Y:S04]  /*2130*/  LDSM.16.M88.4 R28, [R212+0x3000] ;  /* 0x00300000d41c783b */ /* 0x000f680000000200 */
[----:B------:R-:W5:Y:S04]  /*2140*/  LDSM.16.M88.4 R24, [R212+0x3400] ;  /* 0x00340000d418783b */ /* 0x000f680000000200 */
[----:B------:R-:W5:Y:S04]  /*2150*/  LDSM.16.M88.4 R20, [R212+0x3800] ;  /* 0x00380000d414783b */ /* 0x000f680000000200 */
[----:B------:R-:W5:Y:S04]  /*2160*/  LDSM.16.M88.4 R44, [R212+0x3c00] ;  /* 0x003c0000d42c783b */ /* 0x000f680000000200 */
[----:B-1----:R-:W1:Y:S04]  /*2170*/  LDSM.16.M88.4 R8, [R215] ;  /* 0x00000000d708783b */ /* 0x002e680000000200 */
[----:B------:R-:W-:Y:S01]  /*2180*/  LDSM.16.M88.4 R16, [R216] ;  /* 0x00000000d810783b */ /* 0x000fe20000000200 */
[C---:B--2---:R-:W-:Y:S03]  /*2190*/  HMMA.16816.F32 R168, R4.reuse, R12, RZ ;  /* 0x0000000c04a8723c */ /* 0x044fe600000018ff */
[----:B------:R-:W-:Y:S04]  /*21a0*/  LDSM.16.M88.4 R48, [R217+0x400] ;  /* 0x00040000d930783b */ /* 0x000fe80000000200 */
[----:B------:R-:W-:Y:S01]  /*21b0*/  STL [R1+0x5c], R149 ;  /* 0x00005c9501007387 */ /* 0x000fe20000100800 */
[C---:B------:R-:W-:Y:S03]  /*21c0*/  HMMA.16816.F32 R72, R4.reuse, R14, RZ ;  /* 0x0000000e0448723c */ /* 0x040fe600000018ff */
[----:B------:R-:W0:Y:S03]  /*21d0*/  LDGDEPBAR ;  /* 0x00000000000079af */ /* 0x000e260000000000 */
[C---:B---3--:R-:W-:Y:S06]  /*21e0*/  HMMA.16816.F32 R60, R4.reuse, R40, RZ ;  /* 0x00000028043c723c */ /* 0x048fec00000018ff */
[C---:B----4-:R-:W-:Y:S06]  /*21f0*/  HMMA.16816.F32 R80, R4.reuse, R36, RZ ;  /* 0x000000240450723c */ /* 0x050fec00000018ff */
[C---:B-----5:R-:W-:Y:S06]  /*2200*/  HMMA.16816.F32 R100, R4.reuse, R32, RZ ;  /* 0x000000200464723c */ /* 0x060fec00000018ff */
        /* <DEDUP_REMOVED lines=10> */
[----:B------:R-:W-:Y:S06]  /*22b0*/  HMMA.16816.F32 R200, R4, R46, RZ ;  /* 0x0000002e04c8723c */ /* 0x000fec00000018ff */
[C---:B-1----:R-:W-:Y:S01]  /*22c0*/  HMMA.16816.F32 R164, R8.reuse, R12, RZ ;  /* 0x0000000c08a4723c */ /* 0x042fe200000018ff */
[----:B------:R-:W-:Y:S01]  /*22d0*/  IMAD.SHL.U32 R6, R57, 0x2, RZ ;  /* 0x0000000239067824 */ /* 0x000fe200078e00ff */
[----:B------:R-:W-:Y:S01]  /*22e0*/  LEA R4, R69, UR14, 0x4 ;  /* 0x0000000e45047c11 */ /* 0x000fe2000f8e20ff */
[----:B------:R-:W-:Y:S01]  /*22f0*/  LDSM.16.M88.4 R56, [R217] ;  /* 0x00000000d938783b */ /* 0x000fe20000000200 */
[----:B------:R-:W-:Y:S01]  /*2300*/  IMAD.U32 R5, RZ, RZ, UR27 ;  /* 0x0000001bff057e24 */ /* 0x000fe2000f8e00ff */
[----:B------:R-:W-:Y:S01]  /*2310*/  UIADD3 UR14, UR10, 0x1, URZ ;  /* 0x000000010a0e7890 */ /* 0x000fe2000fffe03f */
[----:B------:R-:W-:Y:S01]  /*2320*/  HMMA.16816.F32 R84, R8, R14, RZ ;  /* 0x0000000e0854723c */ /* 0x000fe200000018ff */
[----:B------:R-:W1:Y:S01]  /*2330*/  LDSM.16.M88.4 R12, [R216+0x1000] ;  /* 0x00100000d80c783b */ /* 0x000e620000000200 */
[----:B------:R-:W-:Y:S01]  /*2340*/  IMAD R242, R5, 0x8, R69 ;  /* 0x0000000805f27824 */ /* 0x000fe200078e0245 */
[----:B------:R-:W-:-:S02]  /*2350*/  IADD3 R4, R4, 0x1, R149 ;  /* 0x0000000104047810 */ /* 0x000fc40007ffe095 */
[----:B------:R-:W-:Y:S01]  /*2360*/  LOP3.LUT R6, R6, 0x6, RZ, 0xc0, !PT ;  /* 0x0000000606067812 */ /* 0x000fe200078ec0ff */
[----:B------:R-:W-:Y:S01]  /*2370*/  HMMA.16816.F32 R52, R8, R40, RZ ;  /* 0x000000280834723c */ /* 0x000fe200000018ff */
[----:B------:R-:W-:Y:S01]  /*2380*/  IADD3 R7, R4, UR13, -R3 ;  /* 0x0000000d04077c10 */ /* 0x000fe2000fffe803 */
[----:B------:R-:W-:-:S04]  /*2390*/  IMAD.WIDE.U32 R4, R148, -0x2daee0ad, RZ ;  /* 0xd2511f5394047825 */ /* 0x000fc800078e00ff */
[----:B------:R-:W-:Y:S01]  /*23a0*/  HMMA.16816.F32 R92, R8, R42, RZ ;  /* 0x0000002a085c723c */ /* 0x000fe200000018ff */
[----:B------:R-:W-:Y:S01]  /*23b0*/  IMAD.U32 R3, RZ, RZ, UR10 ;  /* 0x0000000aff037e24 */ /* 0x000fe2000f8e00ff */
[----:B------:R-:W-:Y:S01]  /*23c0*/  UIADD3 UR10, UR10, 0x3, URZ ;  /* 0x000000030a0a7890 */ /* 0x000fe2000fffe03f */
[----:B------:R-:W-:-:S03]  /*23d0*/  IMAD.WIDE.U32 R238, R242, -0x326172a9, RZ ;  /* 0xcd9e8d57f2ee7825 */ /* 0x000fc600078e00ff */
[----:B------:R-:W-:Y:S01]  /*23e0*/  HMMA.16816.F32 R64, R8, R36, RZ ;  /* 0x000000240840723c */ /* 0x000fe200000018ff */
[----:B------:R-:W-:Y:S01]  /*23f0*/  IMAD R2, R2, 0x80, R6 ;  /* 0x0000008002027824 */ /* 0x000fe200078e0206 */
[----:B------:R-:W-:-:S04]  /*2400*/  LOP3.LUT R193, R5, UR31, R3, 0x96, !PT ;  /* 0x0000001f05c17c12 */ /* 0x000fc8000f8e9603 */
[C---:B------:R-:W-:Y:S06]  /*2410*/  HMMA.16816.F32 R108, R8.reuse, R38, RZ ;  /* 0x00000026086c723c */ /* 0x040fec00000018ff */
[C---:B------:R-:W-:Y:S06]  /*2420*/  HMMA.16816.F32 R76, R8.reuse, R32, RZ ;  /* 0x00000020084c723c */ /* 0x040fec00000018ff */
[C---:B------:R-:W-:Y:S01]  /*2430*/  HMMA.16816.F32 R120, R8.reuse, R34, RZ ;  /* 0x000000220878723c */ /* 0x040fe200000018ff */
[----:B------:R-:W2:Y:S05]  /*2440*/  LDSM.16.M88.4 R32, [R217+0xc00] ;  /* 0x000c0000d920783b */ /* 0x000eaa0000000200 */
[C---:B------:R-:W-:Y:S06]  /*2450*/  HMMA.16816.F32 R88, R8.reuse, R28, RZ ;  /* 0x0000001c0858723c */ /* 0x040fec00000018ff */
[C---:B------:R-:W-:Y:S06]  /*2460*/  HMMA.16816.F32 R136, R8.reuse, R30, RZ ;  /* 0x0000001e0888723c */ /* 0x040fec00000018ff */
[C---:B------:R-:W-:Y:S06]  /*2470*/  HMMA.16816.F32 R104, R8.reuse, R24, RZ ;  /* 0x000000180868723c */ /* 0x040fec00000018ff */
[C---:B------:R-:W-:Y:S01]  /*2480*/  HMMA.16816.F32 R152, R8.reuse, R26, RZ ;  /* 0x0000001a0898723c */ /* 0x040fe200000018ff */
[----:B------:R-:W-:Y:S05]  /*2490*/  LDSM.16.M88.4 R24, [R217+0x1000] ;  /* 0x00100000d918783b */ /* 0x000fea0000000200 */
[C---:B------:R-:W-:Y:S06]  /*24a0*/  HMMA.16816.F32 R132, R8.reuse, R20, RZ ;  /* 0x000000140884723c */ /* 0x040fec00000018ff */
[C---:B------:R-:W-:Y:S01]  /*24b0*/  HMMA.16816.F32 R156, R8.reuse, R22, RZ ;  /* 0x00000016089c723c */ /* 0x040fe200000018ff */
[----:B------:R-:W3:Y:S05]  /*24c0*/  LDSM.16.M88.4 R20, [R217+0x800] ;  /* 0x00080000d914783b */ /* 0x000eea0000000200 */
[C---:B------:R-:W-:Y:S06]  /*24d0*/  HMMA.16816.F32 R140, R8.reuse, R44, RZ ;  /* 0x0000002c088c723c */ /* 0x040fec00000018ff */
[----:B------:R-:W-:Y:S06]  /*24e0*/  HMMA.16816.F32 R144, R8, R46, RZ ;  /* 0x0000002e0890723c */ /* 0x000fec00000018ff */
[----:B-1----:R-:W-:Y:S01]  /*24f0*/  HMMA.16816.F32 R28, R12, R58, R72 ;  /* 0x0000003a0c1c723c */ /* 0x002fe20000001848 */
[----:B------:R-:W-:Y:S01]  /*2500*/  VIADD R9, R242, 0x4 ;  /* 0x00000004f2097836 */ /* 0x000fe20000000000 */
[----:B------:R-:W-:Y:S01]  /*2510*/  LOP3.LUT R8, R71, UR30, RZ, 0x3c, !PT ;  /* 0x0000001e47087c12 */ /* 0x000fe2000f8e3cff */
[----:B------:R-:W-:-:S02]  /*2520*/  VIADD R10, R2, 0x9 ;  /* 0x00000009020a7836 */ /* 0x000fc40000000000 */
[----:B------:R-:W-:Y:S01]  /*2530*/  IMAD.WIDE.U32 R240, R9, -0x326172a9, RZ ;  /* 0xcd9e8d5709f07825 */ /* 0x000fe200078e00ff */
[-C--:B------:R-:W-:Y:S01]  /*2540*/  LOP3.LUT R6, R239, R8.reuse, RZ, 0x3c, !PT ;  /* 0x00000008ef067212 */ /* 0x080fe200078e3cff */
[----:B------:R1:W-:Y:S01]  /*2550*/  STL [R1+0xc], R8 ;  /* 0x00000c0801007387 */ /* 0x0003e20000100800 */
[----:B------:R-:W-:Y:S01]  /*2560*/  HMMA.16816.F32 R44, R16, R48, R52 ;  /* 0x00000030102c723c */ /* 0x000fe20000001834 */
[----:B------:R-:W-:Y:S01]  /*2570*/  IMAD.U32 R9, RZ, RZ, UR14 ;  /* 0x0000000eff097e24 */ /* 0x000fe2000f8e00ff */
[----:B------:R-:W-:Y:S01]  /*2580*/  LOP3.LUT R3, R241, R8, RZ, 0x3c, !PT ;  /* 0x00000008f1037212 */ /* 0x000fe200078e3cff */
[----:B------:R-:W-:-:S03]  /*2590*/  IMAD.WIDE.U32 R148, R6, -0x2daee0ad, RZ ;  /* 0xd2511f5306947825 */ /* 0x000fc600078e00ff */
[----:B------:R-:W-:Y:S01]  /*25a0*/  LOP3.LUT R195, R5, UR31, R9, 0x96, !PT ;  /* 0x0000001f05c37c12 */ /* 0x000fe2000f8e9609 */
[----:B------:R-:W-:Y:S01]  /*25b0*/  IMAD.U32 R6, RZ, RZ, UR10 ;  /* 0x0000000aff067e24 */ /* 0x000fe2000f8e00ff */
[----:B------:R-:W-:Y:S01]  /*25c0*/  HMMA.16816.F32 R36, R12, R48, R60 ;  /* 0x000000300c24723c */ /* 0x000fe2000000183c */
[----:B------:R-:W-:Y:S01]  /*25d0*/  IMAD.WIDE.U32 R150, R3, -0x2daee0ad, RZ ;  /* 0xd2511f5303967825 */ /* 0x000fe200078e00ff */
[----:B------:R-:W-:Y:S02]  /*25e0*/  LOP3.LUT R192, R149, UR19, R4, 0x96, !PT ;  /* 0x0000001395c07c12 */ /* 0x000fe4000f8e9604 */
[----:B------:R-:W-:Y:S01]  /*25f0*/  LOP3.LUT R246, R5, UR31, R6, 0x96, !PT ;  /* 0x0000001f05f67c12 */ /* 0x000fe2000f8e9606 */
[----:B------:R-:W-:Y:S01]  /*2600*/  VIADD R3, R7, UR12 ;  /* 0x0000000c07037c36 */ /* 0x000fe20008000000 */
[----:B------:R-:W-:Y:S01]  /*2610*/  LOP3.LUT R196, R151, UR19, R4, 0x96, !PT ;  /* 0x0000001397c47c12 */ /* 0x000fe2000f8e9604 */
[----:B------:R-:W-:Y:S01]  /*2620*/  VIADD R9, R2, 0x8 ;  /* 0x0000000802097836 */ /* 0x000fe20000000000 */
[----:B------:R-:W-:Y:S01]  /*2630*/  HMMA.16816.F32 R40, R16, R58, R84 ;  /* 0x0000003a1028723c */ /* 0x000fe20000001854 */
[----:B------:R-:W-:-:S02]  /*2640*/  IMAD.MOV.U32 R4, RZ, RZ, 0x48 ;  /* 0x00000048ff047424 */ /* 0x000fc400078e00ff */
[----:B------:R-:W-:Y:S02]  /*2650*/  IMAD.MOV.U32 R6, RZ, RZ, 0x8 ;  /* 0x00000008ff067424 */ /* 0x000fe400078e00ff */
[C---:B------:R-:W-:Y:S01]  /*2660*/  VIADD R7, R2.reuse, 0x1 ;  /* 0x0000000102077836 */ /* 0x040fe20000000000 */
[C---:B------:R-:W-:Y:S01]  /*2670*/  VIADDMNMX R4, R3.reuse, R4, UR13, PT ;  /* 0x0000000d03047e46 */ /* 0x040fe2000b800104 */
[----:B--2---:R-:W-:Y:S01]  /*2680*/  HMMA.16816.F32 R60, R12, R32, R100 ;  /* 0x000000200c3c723c */ /* 0x004fe20000001864 */
[----:B-1----:R-:W-:Y:S01]  /*2690*/  IMAD.U32 R8, RZ, RZ, UR11 ;  /* 0x0000000bff087e24 */ /* 0x002fe2000f8e00ff */
[----:B------:R-:W-:Y:S01]  /*26a0*/  VIADDMNMX R6, R3, R6, UR13, PT ;  /* 0x0000000d03067e46 */ /* 0x000fe2000b800106 */
[----:B------:R-:W-:Y:S01]  /*26b0*/  VIADD R11, R2, 0x29 ;  /* 0x00000029020b7836 */ /* 0x000fe20000000000 */
[----:B------:R-:W-:Y:S02]  /*26c0*/  ISETP.GE.AND P2, PT, R9, R4, PT ;  /* 0x000000040900720c */ /* 0x000fe40003f46270 */
[----:B------:R-:W-:Y:S01]  /*26d0*/  LOP3.LUT R245, R5, UR31, R8, 0x96, !PT ;  /* 0x0000001f05f57c12 */ /* 0x000fe2000f8e9608 */
[----:B------:R-:W-:Y:S01]  /*26e0*/  IMAD.MOV.U32 R8, RZ, RZ, 0x40 ;  /* 0x00000040ff087424 */ /* 0x000fe200078e00ff */
[----:B------:R-:W-:Y:S01]  /*26f0*/  FSEL R178, R30, -INF , !P2 ;  /* 0xff8000001eb27808 */ /* 0x000fe20005000000 */
[----:B---3--:R-:W-:Y:S01]  /*2700*/  HMMA.16816.F32 R64, R16, R20, R64 ;  /* 0x000000141040723c */ /* 0x008fe20000001840 */
[----:B------:R-:W-:-:S02]  /*2710*/  ISETP.GE.AND P0, PT, R7, R6, PT ;  /* 0x000000060700720c */ /* 0x000fc40003f06270 */
[C---:B------:R-:W-:Y:S01]  /*2720*/  VIADDMNMX R5, R3.reuse, R8, UR13, PT ;  /* 0x0000000d03057e46 */ /* 0x040fe2000b800108 */
[----:B------:R-:W-:Y:S01]  /*2730*/  VIADD R8, R2, 0x10 ;  /* 0x0000001002087836 */ /* 0x000fe20000000000 */
[----:B------:R-:W-:Y:S01]  /*2740*/  VIMNMX R3, R3, UR13, PT ;  /* 0x0000000d03037c48 */ /* 0x000fe2000bfe0100 */
[----:B------:R-:W-:Y:S01]  /*2750*/  HMMA.16816.F32 R52, R12, R20, R80 ;  /* 0x000000140c34723c */ /* 0x000fe20000001850 */
[-C--:B------:R-:W-:Y:S02]  /*2760*/  ISETP.GE.AND P1, PT, R9, R5.reuse, PT ;  /* 0x000000050900720c */ /* 0x080fe40003f26270 */
[----:B------:R-:W-:Y:S02]  /*2770*/  ISETP.GE.AND P3, PT, R10, R5, PT ;  /* 0x000000050a00720c */ /* 0x000fe40003f66270 */
[----:B------:R-:W-:Y:S01]  /*2780*/  FSEL R176, R28, -INF , !P1 ;  /* 0xff8000001cb07808 */ /* 0x000fe20004800000 */
[----:B------:R-:W-:Y:S01]  /*2790*/  HMMA.16816.F32 R72, R16, R24, R88 ;  /* 0x000000181048723c */ /* 0x000fe20000001858 */
[----:B------:R-:W-:Y:S01]  /*27a0*/  ISETP.GE.AND P1, PT, R10, R4, PT ;  /* 0x000000040a00720c */ /* 0x000fe20003f26270 */
[----:B------:R-:W-:Y:S01]  /*27b0*/  VIADD R20, R2, 0x19 ;  /* 0x0000001902147836 */ /* 0x000fe20000000000 */
[----:B------:R-:W-:-:S02]  /*27c0*/  FSEL R177, R29, -INF , !P3 ;  /* 0xff8000001db17808 */ /* 0x000fc40005800000 */
[----:B------:R-:W-:Y:S01]  /*27d0*/  FSEL R179, R31, -INF , !P1 ;  /* 0xff8000001fb37808 */ /* 0x000fe20004800000 */
[----:B------:R-:W-:Y:S01]  /*27e0*/  HMMA.16816.F32 R76, R16, R32, R76 ;  /* 0x00000020104c723c */ /* 0x000fe2000000184c */
[-C--:B------:R-:W-:Y:S02]  /*27f0*/  ISETP.GE.AND P1, PT, R8, R3.reuse, PT ;  /* 0x000000030800720c */ /* 0x080fe40003f26270 */
[C---:B------:R-:W-:Y:S02]  /*2800*/  ISETP.GE.AND P5, PT, R7.reuse, R3, PT ;  /* 0x000000030700720c */ /* 0x040fe40003fa6270 */
[C---:B------:R-:W-:Y:S01]  /*2810*/  ISETP.GE.AND P6, PT, R7.reuse, R5, PT ;  /* 0x000000050700720c */ /* 0x040fe20003fc6270 */
[----:B------:R-:W-:Y:S01]  /*2820*/  HMMA.16816.F32 R28, R12, R50, R96 ;  /* 0x000000320c1c723c */ /* 0x000fe20000001860 */
[----:B------:R-:W-:Y:S01]  /*2830*/  ISETP.GE.AND P4, PT, R7, R4, PT ;  /* 0x000000040700720c */ /* 0x000fe20003f86270 */
[----:B------:R-:W-:Y:S01]  /*2840*/  VIADD R7, R2, 0x11 ;  /* 0x0000001102077836 */ /* 0x000fe20000000000 */
[----:B------:R-:W-:-:S02]  /*2850*/  ISETP.GE.AND P2, PT, R8, R6, PT ;  /* 0x000000060800720c */ /* 0x000fc40003f46270 */
[----:B------:R-:W-:Y:S01]  /*2860*/  ISETP.GE.AND P3, PT, R8, R5, PT ;  /* 0x000000050800720c */ /* 0x000fe20003f66270 */
[----:B------:R-:W-:Y:S01]  /*2870*/  HMMA.16816.F32 R68, R12, R24, R116 ;  /* 0x000000180c44723c */ /* 0x000fe20000001874 */
[----:B------:R-:W-:Y:S02]  /*2880*/  FSEL R97, R44, -INF , !P1 ;  /* 0xff8000002c617808 */ /* 0x000fe40004800000 */
[----:B------:R-:W-:Y:S01]  /*2890*/  ISETP.GE.AND P1, PT, R8, R4, PT ;  /* 0x000000040800720c */ /* 0x000fe20003f26270 */
[----:B------:R-:W-:Y:S01]  /*28a0*/  VIADD R8, R2, 0x20 ;  /* 0x0000002002087836 */ /* 0x000fe20000000000 */
[----:B------:R-:W-:Y:S02]  /*28b0*/  FSEL R198, R46, -INF , !P2 ;  /* 0xff8000002ec67808 */ /* 0x000fe40005000000 */
[----:B------:R-:W-:Y:S02]  /*28c0*/  FSEL R103, R38, -INF , !P1 ;  /* 0xff80000026677808 */ /* 0x000fe40004800000 */
[----:B------:R-:W-:-:S02]  /*28d0*/  ISETP.GE.AND P2, PT, R7, R3, PT ;  /* 0x000000030700720c */ /* 0x000fc40003f46270 */
[C---:B------:R-:W-:Y:S02]  /*28e0*/  ISETP.GE.AND P1, PT, R7.reuse, R5, PT ;  /* 0x000000050700720c */ /* 0x040fe40003f26270 */
[----:B------:R-:W-:Y:S02]  /*28f0*/  FSEL R98, R36, -INF , !P3 ;  /* 0xff80000024627808 */ /* 0x000fe40005800000 */
[----:B------:R-:W-:Y:S02]  /*2900*/  ISETP.GE.AND P3, PT, R7, R6, PT ;  /* 0x000000060700720c */ /* 0x000fe40003f66270 */
[----:B------:R-:W-:Y:S02]  /*2910*/  FSEL R96, R45, -INF , !P2 ;  /* 0xff8000002d607808 */ /* 0x000fe40005000000 */
[----:B------:R-:W-:Y:S02]  /*2920*/  FSEL R99, R37, -INF , !P1 ;  /* 0xff80000025637808 */ /* 0x000fe40004800000 */
[----:B------:R-:W-:Y:S01]  /*2930*/  ISETP.GE.AND P2, PT, R7, R4, PT ;  /* 0x000000040700720c */ /* 0x000fe20003f46270 */
[----:B------:R-:W-:Y:S01]  /*2940*/  VIADD R7, R2, 0x21 ;  /* 0x0000002102077836 */ /* 0x000fe20000000000 */
[----:B------:R-:W-:-:S02]  /*2950*/  ISETP.GE.AND P1, PT, R9, R6, PT ;  /* 0x000000060900720c */ /* 0x000fc40003f26270 */
[----:B------:R-:W-:Y:S02]  /*2960*/  FSEL R199, R47, -INF , !P3 ;  /* 0xff8000002fc77808 */ /* 0x000fe40005800000 */
[C---:B------:R-:W-:Y:S01]  /*2970*/  HMMA.16816.F32 R44, R16.reuse, R50, R92 ;  /* 0x00000032102c723c */ /* 0x040fe2000000185c */
[----:B------:R-:W-:Y:S01]  /*2980*/  ISETP.GE.AND P3, PT, R9, R3, PT ;  /* 0x000000030900720c */ /* 0x000fe20003f66270 */
[----:B------:R-:W-:Y:S01]  /*2990*/  VIADD R9, R2, 0x18 ;  /* 0x0000001802097836 */ /* 0x000fe20000000000 */
[----:B------:R-:W-:Y:S02]  /*29a0*/  FSEL R197, R39, -INF , !P2 ;  /* 0xff80000027c57808 */ /* 0x000fe40005000000 */
[----:B------:R-:W1:Y:S01]  /*29b0*/  LDSM.16.M88.4 R36, [R217+0x1400] ;  /* 0x00140000d924783b */ /* 0x000e620000000200 */
[----:B------:R-:W-:Y:S01]  /*29c0*/  FSEL R87, R40, -INF , !P3 ;  /* 0xff80000028577808 */ /* 0x000fe20005800000 */
[----:B------:R-:W-:Y:S01]  /*29d0*/  HMMA.16816.F32 R48, R16, R22, R108 ;  /* 0x000000161030723c */ /* 0x000fe2000000186c */
[----:B------:R-:W-:-:S02]  /*29e0*/  FSEL R92, R42, -INF , !P1 ;  /* 0xff8000002a5c7808 */ /* 0x000fc40004800000 */
[CC--:B------:R-:W-:Y:S02]  /*29f0*/  ISETP.GE.AND P1, PT, R20.reuse, R5.reuse, PT ;  /* 0x000000051400720c */ /* 0x0c0fe40003f26270 */
[----:B------:R-:W-:Y:S02]  /*2a00*/  ISETP.GE.AND P3, PT, R9, R5, PT ;  /* 0x000000050900720c */ /* 0x000fe40003f66270 */
[----:B------:R-:W-:Y:S02]  /*2a10*/  FSEL R95, R29, -INF , !P1 ;  /* 0xff8000001d5f7808 */ /* 0x000fe40004800000 */
[-C--:B------:R-:W-:Y:S02]  /*2a20*/  ISETP.GE.AND P1, PT, R20, R4.reuse, PT ;  /* 0x000000041400720c */ /* 0x080fe40003f26270 */
[----:B------:R-:W-:Y:S02]  /*2a30*/  ISETP.GE.AND P2, PT, R9, R4, PT ;  /* 0x000000040900720c */ /* 0x000fe40003f46270 */
[----:B------:R-:W-:-:S02]  /*2a40*/  FSEL R93, R28, -INF , !P3 ;  /* 0xff8000001c5d7808 */ /* 0x000fc40005800000 */
[----:B------:R-:W-:Y:S02]  /*2a50*/  FSEL R102, R31, -INF , !P1 ;  /* 0xff8000001f667808 */ /* 0x000fe40004800000 */
[-C--:B------:R-:W-:Y:S02]  /*2a60*/  ISETP.GE.AND P3, PT, R10, R3.reuse, PT ;  /* 0x000000030a00720c */ /* 0x080fe40003f66270 */
[----:B------:R-:W-:Y:S02]  /*2a70*/  FSEL R100, R30, -INF , !P2 ;  /* 0xff8000001e647808 */ /* 0x000fe40005000000 */
[----:B------:R-:W-:Y:S01]  /*2a80*/  ISETP.GE.AND P1, PT, R8, R3, PT ;  /* 0x000000030800720c */ /* 0x000fe20003f26270 */
[----:B------:R-:W-:Y:S01]  /*2a90*/  HMMA.16816.F32 R28, R12, R22, R112 ;  /* 0x000000160c1c723c */ /* 0x000fe20000001870 */
[----:B------:R-:W-:Y:S01]  /*2aa0*/  ISETP.GE.AND P2, PT, R10, R6, PT ;  /* 0x000000060a00720c */ /* 0x000fe20003f46270 */
[----:B------:R-:W-:Y:S01]  /*2ab0*/  VIADD R10, R2, 0x38 ;  /* 0x00000038020a7836 */ /* 0x000fe20000000000 */
[----:B------:R-:W-:-:S02]  /*2ac0*/  FSEL R86, R41, -INF , !P3 ;  /* 0xff80000029567808 */ /* 0x000fc40005800000 */
[----:B------:R-:W-:Y:S02]  /*2ad0*/  FSEL R205, R64, -INF , !P1 ;  /* 0xff80000040cd7808 */ /* 0x000fe40004800000 */
[----:B------:R-:W-:Y:S02]  /*2ae0*/  FSEL R88, R43, -INF , !P2 ;  /* 0xff8000002b587808 */ /* 0x000fe40005000000 */
[C---:B------:R-:W-:Y:S01]  /*2af0*/  ISETP.GE.AND P3, PT, R8.reuse, R5, PT ;  /* 0x000000050800720c */ /* 0x040fe20003f66270 */
[----:B------:R-:W2:Y:S01]  /*2b00*/  LDSM.16.M88.4 R40, [R217+0x1c00] ;  /* 0x001c0000d928783b */ /* 0x000ea20000000200 */
[C---:B------:R-:W-:Y:S02]  /*2b10*/  ISETP.GE.AND P1, PT, R8.reuse, R4, PT ;  /* 0x000000040800720c */ /* 0x040fe40003f26270 */
[----:B------:R-:W-:Y:S01]  /*2b20*/  ISETP.GE.AND P2, PT, R8, R6, PT ;  /* 0x000000060800720c */ /* 0x000fe20003f46270 */
[----:B------:R-:W-:Y:S01]  /*2b30*/  VIADD R8, R2, 0x30 ;  /* 0x0000003002087836 */ /* 0x000fe20000000000 */
[----:B------:R-:W-:Y:S01]  /*2b40*/  FSEL R112, R52, -INF , !P3 ;  /* 0xff80000034707808 */ /* 0x000fe20005800000 */
[----:B-1----:R-:W-:Y:S01]  /*2b50*/  HMMA.16816.F32 R80, R16, R36, R104 ;  /* 0x000000241050723c */ /* 0x002fe20000001868 */
[----:B------:R-:W-:-:S02]  /*2b60*/  FSEL R114, R54, -INF , !P1 ;  /* 0xff80000036727808 */ /* 0x000fc40004800000 */
[----:B------:R-:W-:Y:S02]  /*2b70*/  FSEL R206, R66, -INF , !P2 ;  /* 0xff80000042ce7808 */ /* 0x000fe40005000000 */
[C---:B------:R-:W-:Y:S02]  /*2b80*/  ISETP.GE.AND P3, PT, R7.reuse, R6, PT ;  /* 0x000000060700720c */ /* 0x040fe40003f66270 */
[C---:B------:R-:W-:Y:S02]  /*2b90*/  ISETP.GE.AND P1, PT, R7.reuse, R5, PT ;  /* 0x000000050700720c */ /* 0x040fe40003f26270 */
[----:B------:R-:W-:Y:S02]  /*2ba0*/  ISETP.GE.AND P2, PT, R7, R3, PT ;  /* 0x000000030700720c */ /* 0x000fe40003f46270 */
[----:B------:R-:W-:Y:S02]  /*2bb0*/  FSEL R207, R67, -INF , !P3 ;  /* 0xff80000043cf7808 */ /* 0x000fe40005800000 */
[----:B------:R-:W-:-:S02]  /*2bc0*/  FSEL R113, R53, -INF , !P1 ;  /* 0xff80000035717808 */ /* 0x000fc40004800000 */
[----:B------:R-:W-:Y:S02]  /*2bd0*/  FSEL R119, R65, -INF , !P2 ;  /* 0xff80000041777808 */ /* 0x000fe40005000000 */
[C---:B------:R-:W-:Y:S01]  /*2be0*/  ISETP.GE.AND P3, PT, R9.reuse, R3, PT ;  /* 0x000000030900720c */ /* 0x040fe20003f66270 */
[----:B------:R-:W-:Y:S01]  /*2bf0*/  HMMA.16816.F32 R64, R12, R36, R128 ;  /* 0x000000240c40723c */ /* 0x000fe20000001880 */
[----:B------:R-:W-:Y:S01]  /*2c00*/  ISETP.GE.AND P1, PT, R9, R6, PT ;  /* 0x000000060900720c */ /* 0x000fe20003f26270 */
[C---:B------:R-:W-:Y:S01]  /*2c10*/  VIADD R9, R2.reuse, 0x28 ;  /* 0x0000002802097836 */ /* 0x040fe20000000000 */
[----:B------:R-:W-:Y:S01]  /*2c20*/  ISETP.GE.AND P2, PT, R7, R4, PT ;  /* 0x000000040700720c */ /* 0x000fe20003f46270 */
[----:B------:R-:W-:Y:S01]  /*2c30*/  VIADD R7, R2, 0x31 ;  /* 0x0000003102077836 */ /* 0x000fe20000000000 */
[----:B------:R-:W-:Y:S02]  /*2c40*/  FSEL R85, R44, -INF , !P3 ;  /* 0xff8000002c557808 */ /* 0x000fe40005800000 */
[----:B------:R-:W-:-:S02]  /*2c50*/  FSEL R115, R55, -INF , !P2 ;  /* 0xff80000037737808 */ /* 0x000fc40005000000 */
[-C--:B------:R-:W-:Y:S01]  /*2c60*/  ISETP.GE.AND P3, PT, R9, R5.reuse, PT ;  /* 0x000000050900720c */ /* 0x080fe20003f66270 */
[-C--:B------:R-:W-:Y:S01]  /*2c70*/  HMMA.16816.F32 R52, R16, R56.reuse, R164 ;  /* 0x000000381034723c */ /* 0x080fe200000018a4 */
[----:B------:R-:W-:Y:S02]  /*2c80*/  FSEL R101, R46, -INF , !P1 ;  /* 0xff8000002e657808 */ /* 0x000fe40004800000 */
[----:B------:R-:W-:Y:S02]  /*2c90*/  ISETP.GE.AND P2, PT, R11, R5, PT ;  /* 0x000000050b00720c */ /* 0x000fe40003f46270 */
[----:B------:R-:W-:Y:S01]  /*2ca0*/  ISETP.GE.AND P1, PT, R9, R4, PT ;  /* 0x000000040900720c */ /* 0x000fe20003f26270 */
[----:B------:R-:W-:Y:S01]  /*2cb0*/  HMMA.16816.F32 R56, R12, R56, R168 ;  /* 0x000000380c38723c */ /* 0x000fe200000018a8 */
[----:B------:R-:W-:Y:S02]  /*2cc0*/  FSEL R108, R28, -INF , !P3 ;  /* 0xff8000001c6c7808 */ /* 0x000fe40005800000 */
[----:B------:R-:W-:-:S02]  /*2cd0*/  FSEL R109, R29, -INF , !P2 ;  /* 0xff8000001d6d7808 */ /* 0x000fc40005000000 */
[----:B------:R-:W-:Y:S02]  /*2ce0*/  ISETP.GE.AND P3, PT, R20, R3, PT ;  /* 0x000000031400720c */ /* 0x000fe40003f66270 */
[----:B------:R-:W-:Y:S02]  /*2cf0*/  FSEL R110, R30, -INF , !P1 ;  /* 0xff8000001e6e7808 */ /* 0x000fe40004800000 */
[----:B------:R-:W-:Y:S02]  /*2d00*/  ISETP.GE.AND P2, PT, R20, R6, PT ;  /* 0x000000061400720c */ /* 0x000fe40003f46270 */
[----:B------:R-:W-:Y:S01]  /*2d10*/  ISETP.GE.AND P1, PT, R11, R4, PT ;  /* 0x000000040b00720c */ /* 0x000fe20003f26270 */
[----:B------:R-:W-:Y:S01]  /*2d20*/  HMMA.16816.F32 R20, R12, R34, R124 ;  /* 0x000000220c14723c */ /* 0x000fe2000000187c */
[----:B------:R-:W-:Y:S02]  /*2d30*/  FSEL R91, R47, -INF , !P2 ;  /* 0xff8000002f5b7808 */ /* 0x000fe40005000000 */
[----:B------:R-:W-:-:S02]  /*2d40*/  FSEL R106, R31, -INF , !P1 ;  /* 0xff8000001f6a7808 */ /* 0x000fc40004800000 */
[C---:B------:R-:W-:Y:S01]  /*2d50*/  ISETP.GE.AND P2, PT, R8.reuse, R3, PT ;  /* 0x000000030800720c */ /* 0x040fe20003f46270 */
[----:B------:R-:W-:Y:S01]  /*2d60*/  HMMA.16816.F32 R32, R16, R34, R120 ;  /* 0x000000221020723c */ /* 0x000fe20000001878 */
[----:B------:R-:W-:Y:S01]  /*2d70*/  ISETP.GE.AND P1, PT, R8, R6, PT ;  /* 0x000000060800720c */ /* 0x000fe20003f26270 */
[----:B------:R-:W1:Y:S01]  /*2d80*/  LDSM.16.M88.4 R28, [R217+0x1800] ;  /* 0x00180000d91c783b */ /* 0x000e620000000200 */
[----:B------:R-:W-:Y:S01]  /*2d90*/  FSEL R84, R45, -INF , !P3 ;  /* 0xff8000002d547808 */ /* 0x000fe20005800000 */
[----:B------:R-:W-:-:S04]  /*2da0*/  DEPBAR.LE SB0, 0x0 ;  /* 0x000080000000791a */ /* 0x000fc80000000000 */
[----:B------:R-:W-:Y:S01]  /*2db0*/  FSEL R118, R76, -INF , !P2 ;  /* 0xff8000004c767808 */ /* 0x000fe20005000000 */
[-C--:B------:R-:W-:Y:S01]  /*2dc0*/  HMMA.16816.F32 R44, R16, R38.reuse, R152 ;  /* 0x00000026102c723c */ /* 0x080fe20000001898 */
[----:B------:R-:W-:Y:S01]  /*2dd0*/  BAR.SYNC.DEFER_BLOCKING 0x0 ;  /* 0x0000000000007b1d */ /* 0x000fe20000010000 */
[C---:B------:R-:W-:Y:S02]  /*2de0*/  ISETP.GE.AND P3, PT, R8.reuse, R5, PT ;  /* 0x000000050800720c */ /* 0x040fe40003f66270 */
[----:B------:R-:W-:Y:S01]  /*2df0*/  ISETP.GE.AND P2, PT, R8, R4, PT ;  /* 0x000000040800720c */ /* 0x000fe20003f46270 */
[----:B------:R-:W-:Y:S01]  /*2e00*/  VIADD R8, R2, 0x40 ;  /* 0x0000004002087836 */ /* 0x000fe20000000000 */
[----:B------:R-:W-:Y:S01]  /*2e10*/  FSEL R220, R78, -INF , !P1 ;  /* 0xff8000004edc7808 */ /* 0x000fe20004800000 */
[----:B------:R-:W-:Y:S01]  /*2e20*/  HMMA.16816.F32 R36, R12, R38, R184 ;  /* 0x000000260c24723c */ /* 0x000fe200000018b8 */
[----:B------:R-:W-:Y:S02]  /*2e30*/  ISETP.GE.AND P1, PT, R7, R3, PT ;  /* 0x000000030700720c */ /* 0x000fe40003f26270 */
[----:B------:R-:W-:-:S02]  /*2e40*/  FSEL R130, R60, -INF , !P3 ;  /* 0xff8000003c827808 */ /* 0x000fc40005800000 */
[----:B------:R-:W-:Y:S02]  /*2e50*/  FSEL R219, R62, -INF , !P2 ;  /* 0xff8000003edb7808 */ /* 0x000fe40005000000 */
[C---:B------:R-:W-:Y:S02]  /*2e60*/  ISETP.GE.AND P3, PT, R7.reuse, R6, PT ;  /* 0x000000060700720c */ /* 0x040fe40003f66270 */
[----:B------:R-:W-:Y:S02]  /*2e70*/  ISETP.GE.AND P2, PT, R7, R5, PT ;  /* 0x000000050700720c */ /* 0x000fe40003f46270 */
[----:B------:R-:W-:Y:S02]  /*2e80*/  FSEL R126, R77, -INF , !P1 ;  /* 0xff8000004d7e7808 */ /* 0x000fe40004800000 */
[----:B------:R-:W-:Y:S01]  /*2e90*/  ISETP.GE.AND P1, PT, R7, R4, PT ;  /* 0x000000040700720c */ /* 0x000fe20003f26270 */
[----:B------:R-:W-:Y:S01]  /*2ea0*/  VIADD R7, R2, 0x41 ;  /* 0x0000004102077836 */ /* 0x000fe20000000000 */
[----:B------:R-:W-:-:S02]  /*2eb0*/  FSEL R221, R79, -INF , !P3 ;  /* 0xff8000004fdd7808 */ /* 0x000fc40005800000 */
[----:B------:R-:W-:Y:S01]  /*2ec0*/  FSEL R208, R61, -INF , !P2 ;  /* 0xff8000003dd07808 */ /* 0x000fe20005000000 */
[----:B--2---:R-:W-:Y:S01]  /*2ed0*/  HMMA.16816.F32 R76, R12, R40, R180 ;  /* 0x000000280c4c723c */ /* 0x004fe200000018b4 */
[C---:B------:R-:W-:Y:S02]  /*2ee0*/  ISETP.GE.AND P3, PT, R9.reuse, R3, PT ;  /* 0x000000030900720c */ /* 0x040fe40003f66270 */
[----:B------:R-:W-:Y:S01]  /*2ef0*/  ISETP.GE.AND P2, PT, R9, R6, PT ;  /* 0x000000060900720c */ /* 0x000fe20003f46270 */
[----:B------:R-:W-:Y:S01]  /*2f00*/  VIADD R9, R2, 0x39 ;  /* 0x0000003902097836 */ /* 0x000fe20000000000 */
[----:B------:R-:W-:Y:S02]  /*2f10*/  FSEL R218, R63, -INF , !P1 ;  /* 0xff8000003fda7808 */ /* 0x000fe40004800000 */
[----:B------:R-:W-:Y:S01]  /*2f20*/  ISETP.GE.AND P1, PT, R10, R5, PT ;  /* 0x000000050a00720c */ /* 0x000fe20003f26270 */
[----:B-1----:R-:W-:Y:S01]  /*2f30*/  HMMA.16816.F32 R60, R16, R30, R156 ;  /* 0x0000001e103c723c */ /* 0x002fe2000000189c */
[----:B------:R-:W-:-:S02]  /*2f40*/  FSEL R121, R50, -INF , !P2 ;  /* 0xff80000032797808 */ /* 0x000fc40005000000 */
[----:B------:R-:W-:Y:S02]  /*2f50*/  FSEL R111, R48, -INF , !P3 ;  /* 0xff800000306f7808 */ /* 0x000fe40005800000 */
[-C--:B------:R-:W-:Y:S02]  /*2f60*/  ISETP.GE.AND P2, PT, R10, R4.reuse, PT ;  /* 0x000000040a00720c */ /* 0x080fe40003f46270 */
[----:B------:R-:W-:Y:S02]  /*2f70*/  FSEL R131, R20, -INF , !P1 ;  /* 0xff80000014837808 */ /* 0x000fe40004800000 */
[C---:B------:R-:W-:Y:S02]  /*2f80*/  ISETP.GE.AND P3, PT, R9.reuse, R5, PT ;  /* 0x000000050900720c */ /* 0x040fe40003f66270 */
[----:B------:R-:W-:Y:S02]  /*2f90*/  ISETP.GE.AND P1, PT, R9, R4, PT ;  /* 0x000000040900720c */ /* 0x000fe40003f26270 */
[----:B------:R-:W-:-:S02]  /*2fa0*/  FSEL R210, R22, -INF , !P2 ;  /* 0xff80000016d27808 */ /* 0x000fc40005000000 */
[-C--:B------:R-:W-:Y:S02]  /*2fb0*/  ISETP.GE.AND P2, PT, R11, R3.reuse, PT ;  /* 0x000000030b00720c */ /* 0x080fe40003f46270 */
[----:B------:R-:W-:Y:S02]  /*2fc0*/  FSEL R209, R21, -INF , !P3 ;  /* 0xff80000015d17808 */ /* 0x000fe40005800000 */
[----:B------:R-:W-:Y:S02]  /*2fd0*/  FSEL R211, R23, -INF , !P1 ;  /* 0xff80000017d37808 */ /* 0x000fe40004800000 */
[-C--:B------:R-:W-:Y:S01]  /*2fe0*/  HMMA.16816.F32 R20, R12, R26.reuse, R160 ;  /* 0x0000001a0c14723c */ /* 0x080fe200000018a0 */
[----:B------:R-:W-:Y:S02]  /*2ff0*/  FSEL R107, R49, -INF , !P2 ;  /* 0xff800000316b7808 */ /* 0x000fe40005000000 */
[-C--:B------:R-:W-:Y:S02]  /*3000*/  ISETP.GE.AND P3, PT, R11, R6.reuse, PT ;  /* 0x000000060b00720c */ /* 0x080fe40003f66270 */
[C---:B------:R-:W-:Y:S01]  /*3010*/  ISETP.GE.AND P1, PT, R8.reuse, R3, PT ;  /* 0x000000030800720c */ /* 0x040fe20003f26270 */
[----:B------:R-:W-:Y:S01]  /*3020*/  HMMA.16816.F32 R24, R16, R26, R136 ;  /* 0x0000001a1018723c */ /* 0x000fe20000001888 */
[----:B------:R-:W-:-:S02]  /*3030*/  ISETP.GE.AND P2, PT, R8, R6, PT ;  /* 0x000000060800720c */ /* 0x000fc40003f46270 */
[----:B------:R-:W-:Y:S02]  /*3040*/  FSEL R53, R53, -INF , !P5 ;  /* 0xff80000035357808 */ /* 0x000fe40006800000 */
[----:B------:R-:W-:Y:S02]  /*3050*/  ISETP.GE.AND P5, PT, R2, R3, PT ;  /* 0x000000030200720c */ /* 0x000fe40003fa6270 */
[----:B------:R-:W-:Y:S02]  /*3060*/  FSEL R120, R51, -INF , !P3 ;  /* 0xff80000033787808 */ /* 0x000fe40005800000 */
[----:B------:R-:W-:Y:S01]  /*3070*/  FSEL R164, R72, -INF , !P1 ;  /* 0xff80000048a47808 */ /* 0x000fe20004800000 */
[----:B------:R-:W-:Y:S01]  /*3080*/  HMMA.16816.F32 R48, R16, R42, R144 ;  /* 0x0000002a1030723c */ /* 0x000fe20000001890 */
[----:B------:R-:W-:Y:S02]  /*3090*/  FSEL R231, R74, -INF , !P2 ;  /* 0xff8000004ae77808 */ /* 0x000fe40005000000 */
[----:B------:R-:W-:-:S02]  /*30a0*/  ISETP.GE.AND P3, PT, R8, R5, PT ;  /* 0x000000050800720c */ /* 0x000fc40003f66270 */
[----:B------:R-:W-:Y:S02]  /*30b0*/  ISETP.GE.AND P1, PT, R8, R4, PT ;  /* 0x000000040800720c */ /* 0x000fe40003f26270 */
[----:B------:R-:W-:Y:S02]  /*30c0*/  ISETP.GE.AND P2, PT, R7, R3, PT ;  /* 0x000000030700720c */ /* 0x000fe40003f46270 */
[----:B------:R-:W-:Y:S02]  /*30d0*/  FSEL R52, R52, -INF , !P5 ;  /* 0xff80000034347808 */ /* 0x000fe40006800000 */
[----:B------:R-:W-:Y:S02]  /*30e0*/  FSEL R167, R68, -INF , !P3 ;  /* 0xff80000044a77808 */ /* 0x000fe40005800000 */
[----:B------:R-:W-:Y:S02]  /*30f0*/  FSEL R226, R70, -INF , !P1 ;  /* 0xff80000046e27808 */ /* 0x000fe40004800000 */
[----:B------:R-:W-:-:S02]  /*3100*/  FSEL R160, R73, -INF , !P2 ;  /* 0xff80000049a07808 */ /* 0x000fc40005000000 */
[C---:B------:R-:W-:Y:S02]  /*3110*/  ISETP.GE.AND P3, PT, R7.reuse, R6, PT ;  /* 0x000000060700720c */ /* 0x040fe40003f66270 */
[C---:B------:R-:W-:Y:S02]  /*3120*/  ISETP.GE.AND P1, PT, R7.reuse, R5, PT ;  /* 0x000000050700720c */ /* 0x040fe40003f26270 */
[----:B------:R-:W-:Y:S01]  /*3130*/  ISETP.GE.AND P2, PT, R7, R4, PT ;  /* 0x000000040700720c */ /* 0x000fe20003f46270 */
[----:B------:R-:W-:Y:S01]  /*3140*/  VIADD R7, R2, 0x48 ;  /* 0x0000004802077836 */ /* 0x000fe20000000000 */
[----:B------:R-:W-:Y:S02]  /*3150*/  FMNMX.FTZ R8, R52, R53, !PT ;  /* 0x0000003534087209 */ /* 0x000fe40007810000 */
[----:B------:R-:W-:Y:S02]  /*3160*/  FSEL R230, R75, -INF , !P3 ;  /* 0xff8000004be67808 */ /* 0x000fe40005800000 */
[----:B------:R-:W-:Y:S01]  /*3170*/  FMNMX.FTZ R8, R87, R8, !PT ;  /* 0x0000000857087209 */ /* 0x000fe20007810000 */
[----:B------:R-:W-:Y:S01]  /*3180*/  HMMA.16816.F32 R72, R16, R40, R140 ;  /* 0x000000281048723c */ /* 0x000fe2000000188c */
[----:B------:R-:W-:-:S02]  /*3190*/  FSEL R166, R69, -INF , !P1 ;  /* 0xff80000045a67808 */ /* 0x000fc40004800000 */
[----:B------:R-:W-:Y:S02]  /*31a0*/  FSEL R224, R71, -INF , !P2 ;  /* 0xff80000047e07808 */ /* 0x000fe40005000000 */
[CC--:B------:R-:W-:Y:S01]  /*31b0*/  ISETP.GE.AND P3, PT, R10.reuse, R3.reuse, PT ;  /* 0x000000030a00720c */ /* 0x0c0fe20003f66270 */
[----:B------:R-:W-:Y:S01]  /*31c0*/  HMMA.16816.F32 R68, R16, R28, R132 ;  /* 0x0000001c1044723c */ /* 0x000fe20000001884 */
[----:B------:R-:W-:Y:S02]  /*31d0*/  ISETP.GE.AND P1, PT, R10, R6, PT ;  /* 0x000000060a00720c */ /* 0x000fe40003f26270 */
[-C--:B------:R-:W-:Y:S02]  /*31e0*/  ISETP.GE.AND P2, PT, R9, R3.reuse, PT ;  /* 0x000000030900720c */ /* 0x080fe40003f46270 */
[----:B------:R-:W-:Y:S01]  /*31f0*/  ISETP.GE.AND P5, PT, R7, R4, PT ;  /* 0x000000040700720c */ /* 0x000fe20003fa6270 */
[----:B------:R-:W-:Y:S01]  /*3200*/  HMMA.16816.F32 R40, R12, R42, R200 ;  /* 0x0000002a0c28723c */ /* 0x000fe200000018c8 */
[----:B------:R-:W-:Y:S01]  /*3210*/  FMNMX.FTZ R8, R86, R8, !PT ;  /* 0x0000000856087209 */ /* 0x000fe20007810000 */
[----:B------:R-:W-:Y:S01]  /*3220*/  VIADD R18, R2, 0x60 ;  /* 0x0000006002127836 */ /* 0x000fe20000000000 */
[----:B------:R-:W-:Y:S01]  /*3230*/  FSEL R117, R32, -INF , !P3 ;  /* 0xff80000020757808 */ /* 0x000fe20005800000 */
[----:B------:R-:W-:Y:S01]  /*3240*/  VIADD R17, R2, 0x61 ;  /* 0x0000006102117836 */ /* 0x000fe20000000000 */
[----:B------:R-:W-:Y:S01]  /*3250*/  FSEL R142, R34, -INF , !P1 ;  /* 0xff800000228e7808 */ /* 0x000fe20004800000 */
[C---:B------:R-:W-:Y:S01]  /*3260*/  VIADD R16, R2.reuse, 0x68 ;  /* 0x0000006802107836 */ /* 0x040fe20000000000 */
[----:B------:R-:W-:Y:S01]  /*3270*/  FSEL R116, R33, -INF , !P2 ;  /* 0xff80000021747808 */ /* 0x000fe20005000000 */
[----:B------:R-:W-:Y:S01]  /*3280*/  VIADD R19, R2, 0x70 ;  /* 0x0000007002137836 */ /* 0x000fe20000000000 */
[----:B------:R-:W-:Y:S01]  /*3290*/  FSEL R222, R22, -INF , !P5 ;  /* 0xff80000016de7808 */ /* 0x000fe20006800000 */
[C---:B------:R-:W-:Y:S01]  /*32a0*/  VIADD R22, R2.reuse, 0x79 ;  /* 0x0000007902167836 */ /* 0x040fe20000000000 */
[----:B------:R-:W-:Y:S01]  /*32b0*/  ISETP.GE.AND P3, PT, R9, R6, PT ;  /* 0x000000060900720c */ /* 0x000fe20003f66270 */
[----:B------:R-:W-:Y:S01]  /*32c0*/  VIADD R9, R2, 0x49 ;  /* 0x0000004902097836 */ /* 0x000fe20000000000 */
[----:B------:R-:W-:-:S02]  /*32d0*/  ISETP.GE.AND P1, PT, R7, R3, PT ;  /* 0x000000030700720c */ /* 0x000fc40003f26270 */
[C---:B------:R-:W-:Y:S02]  /*32e0*/  ISETP.GE.AND P2, PT, R7.reuse, R5, PT ;  /* 0x000000050700720c */ /* 0x040fe40003f46270 */
[----:B------:R-:W-:Y:S02]  /*32f0*/  ISETP.GE.AND P5, PT, R7, R6, PT ;  /* 0x000000060700720c */ /* 0x000fe40003fa6270 */
[----:B------:R-:W-:Y:S02]  /*3300*/  FMNMX.FTZ R7, R97, R8, !PT ;  /* 0x0000000861077209 */ /* 0x000fe40007810000 */
[----:B------:R-:W-:Y:S01]  /*3310*/  FSEL R161, R20, -INF , !P2 ;  /* 0xff80000014a17808 */ /* 0x000fe20005000000 */
[----:B------:R-:W-:Y:S01]  /*3320*/  VIADD R20, R2, 0x71 ;  /* 0x0000007102147836 */ /* 0x000fe20000000000 */
[----:B------:R-:W-:Y:S01]  /*3330*/  FMNMX.FTZ R8, R96, R7, !PT ;  /* 0x0000000760087209 */ /* 0x000fe20007810000 */
[----:B------:R-:W-:Y:S01]  /*3340*/  VIADD R7, R2, 0x50 ;  /* 0x0000005002077836 */ /* 0x000fe20000000000 */
[----:B------:R-:W-:-:S02]  /*3350*/  ISETP.GE.AND P2, PT, R9, R5, PT ;  /* 0x000000050900720c */ /* 0x000fc40003f46270 */
[----:B------:R-:W-:Y:S02]  /*3360*/  FMNMX.FTZ R8, R85, R8, !PT ;  /* 0x0000000855087209 */ /* 0x000fe40007810000 */
[----:B------:R-:W-:Y:S01]  /*3370*/  FSEL R162, R21, -INF , !P2 ;  /* 0xff80000015a27808 */ /* 0x000fe20005000000 */
[----:B------:R-:W-:Y:S01]  /*3380*/  VIADD R21, R2, 0x78 ;  /* 0x0000007802157836 */ /* 0x000fe20000000000 */
[----:B------:R-:W-:Y:S02]  /*3390*/  ISETP.GE.AND P2, PT, R9, R4, PT ;  /* 0x000000040900720c */ /* 0x000fe40003f46270 */
[----:B------:R-:W-:Y:S02]  /*33a0*/  FMNMX.FTZ R8, R84, R8, !PT ;  /* 0x0000000854087209 */ /* 0x000fe40007810000 */
[----:B------:R-:W-:Y:S02]  /*33b0*/  FSEL R223, R23, -INF , !P2 ;  /* 0xff80000017df7808 */ /* 0x000fe40005000000 */
[----:B------:R-:W-:-:S02]  /*33c0*/  ISETP.GE.AND P2, PT, R7, R3, PT ;  /* 0x000000030700720c */ /* 0x000fc40003f46270 */
[----:B------:R-:W-:Y:S02]  /*33d0*/  FMNMX.FTZ R8, R205, R8, !PT ;  /* 0x00000008cd087209 */ /* 0x000fe40007810000 */
[----:B------:R-:W-:Y:S02]  /*33e0*/  FSEL R141, R35, -INF , !P3 ;  /* 0xff800000238d7808 */ /* 0x000fe40005800000 */
[----:B------:R-:W-:Y:S01]  /*33f0*/  FSEL R129, R24, -INF , !P1 ;  /* 0xff80000018817808 */ /* 0x000fe20004800000 */
[----:B------:R-:W-:Y:S01]  /*3400*/  HMMA.16816.F32 R32, R12, R28, R172 ;  /* 0x0000001c0c20723c */ /* 0x000fe200000018ac */
[----:B------:R-:W-:Y:S02]  /*3410*/  FSEL R133, R80, -INF , !P2 ;  /* 0xff80000050857808 */ /* 0x000fe40005000000 */
[C---:B------:R-:W-:Y:S02]  /*3420*/  ISETP.GE.AND P1, PT, R7.reuse, R6, PT ;  /* 0x000000060700720c */ /* 0x040fe40003f26270 */
[----:B------:R-:W-:-:S02]  /*3430*/  ISETP.GE.AND P3, PT, R7, R5, PT ;  /* 0x000000050700720c */ /* 0x000fc40003f66270 */
[----:B------:R-:W-:Y:S01]  /*3440*/  ISETP.GE.AND P2, PT, R7, R4, PT ;  /* 0x000000040700720c */ /* 0x000fe20003f46270 */
[----:B------:R-:W-:Y:S01]  /*3450*/  VIADD R7, R2, 0x51 ;  /* 0x0000005102077836 */ /* 0x000fe20000000000 */
[----:B------:R-:W-:Y:S02]  /*3460*/  FMNMX.FTZ R8, R119, R8, !PT ;  /* 0x0000000877087209 */ /* 0x000fe40007810000 */
[----:B------:R-:W-:Y:S02]  /*3470*/  FSEL R228, R82, -INF , !P1 ;  /* 0xff80000052e47808 */ /* 0x000fe40004800000 */
[----:B------:R-:W-:Y:S02]  /*3480*/  FMNMX.FTZ R8, R111, R8, !PT ;  /* 0x000000086f087209 */ /* 0x000fe40007810000 */
[----:B------:R-:W-:Y:S02]  /*3490*/  ISETP.GE.AND P1, PT, R7, R3, PT ;  /* 0x000000030700720c */ /* 0x000fe40003f26270 */
[----:B------:R-:W-:-:S02]  /*34a0*/  FMNMX.FTZ R8, R107, R8, !PT ;  /* 0x000000086b087209 */ /* 0x000fc40007810000 */
[----:B------:R-:W-:Y:S02]  /*34b0*/  FSEL R232, R64, -INF , !P3 ;  /* 0xff80000040e87808 */ /* 0x000fe40005800000 */
[----:B------:R-:W-:Y:S02]  /*34c0*/  FSEL R234, R66, -INF , !P2 ;  /* 0xff80000042ea7808 */ /* 0x000fe40005000000 */
[----:B------:R-:W-:Y:S02]  /*34d0*/  FSEL R132, R81, -INF , !P1 ;  /* 0xff80000051847808 */ /* 0x000fe40004800000 */
[C---:B------:R-:W-:Y:S02]  /*34e0*/  ISETP.GE.AND P3, PT, R7.reuse, R6, PT ;  /* 0x000000060700720c */ /* 0x040fe40003f66270 */
[C---:B------:R-:W-:Y:S02]  /*34f0*/  ISETP.GE.AND P2, PT, R7.reuse, R5, PT ;  /* 0x000000050700720c */ /* 0x040fe40003f46270 */
[----:B------:R-:W-:-:S02]  /*3500*/  ISETP.GE.AND P1, PT, R7, R4, PT ;  /* 0x000000040700720c */ /* 0x000fc40003f26270 */
[----:B------:R-:W-:Y:S02]  /*3510*/  FMNMX.FTZ R7, R118, R8, !PT ;  /* 0x0000000876077209 */ /* 0x000fe40007810000 */
[----:B------:R-:W-:Y:S02]  /*3520*/  FSEL R227, R83, -INF , !P3 ;  /* 0xff80000053e37808 */ /* 0x000fe40005800000 */
[----:B------:R-:W-:Y:S01]  /*3530*/  FMNMX.FTZ R8, R126, R7, !PT ;  /* 0x000000077e087209 */ /* 0x000fe20007810000 */
[----:B------:R-:W-:Y:S01]  /*3540*/  VIADD R7, R2, 0x58 ;  /* 0x0000005802077836 */ /* 0x000fe20000000000 */
[----:B------:R-:W-:Y:S02]  /*3550*/  FSEL R229, R65, -INF , !P2 ;  /* 0xff80000041e57808 */ /* 0x000fe40005000000 */
[----:B------:R-:W-:Y:S02]  /*3560*/  FMNMX.FTZ R8, R117, R8, !PT ;  /* 0x0000000875087209 */ /* 0x000fe40007810000 */
[----:B------:R-:W-:-:S02]  /*3570*/  ISETP.GE.AND P3, PT, R9, R3, PT ;  /* 0x000000030900720c */ /* 0x000fc40003f66270 */
[----:B------:R-:W-:Y:S02]  /*3580*/  FMNMX.FTZ R8, R116, R8, !PT ;  /* 0x0000000874087209 */ /* 0x000fe40007810000 */
[----:B------:R-:W-:Y:S01]  /*3590*/  ISETP.GE.AND P2, PT, R9, R6, PT ;  /* 0x000000060900720c */ /* 0x000fe20003f46270 */
[----:B------:R-:W-:Y:S01]  /*35a0*/  VIADD R9, R2, 0x59 ;  /* 0x0000005902097836 */ /* 0x000fe20000000000 */
[----:B------:R-:W-:Y:S02]  /*35b0*/  FMNMX.FTZ R8, R164, R8, !PT ;  /* 0x00000008a4087209 */ /* 0x000fe40007810000 */
[----:B------:R-:W-:Y:S02]  /*35c0*/  FSEL R233, R67, -INF , !P1 ;  /* 0xff80000043e97808 */ /* 0x000fe40004800000 */
[----:B------:R-:W-:Y:S01]  /*35d0*/  FSEL R169, R26, -INF , !P5 ;  /* 0xff8000001aa97808 */ /* 0x000fe20006800000 */
[----:B------:R-:W-:Y:S01]  /*35e0*/  HMMA.16816.F32 R64, R12, R30, R188 ;  /* 0x0000001e0c40723c */ /* 0x000fe200000018bc */
        /* <DEDUP_REMOVED lines=9> */
[----:B------:R-:W-:Y:S02]  /*3680*/  ISETP.GE.AND P5, PT, R9, R3, PT ;  /* 0x000000030900720c */ /* 0x000fe40003fa6270 */
[----:B------:R-:W-:Y:S02]  /*3690*/  FMNMX.FTZ R7, R122, R7, !PT ;  /* 0x000000077a077209 */ /* 0x000fe40007810000 */
[----:B------:R-:W-:Y:S02]  /*36a0*/  FSEL R174, R46, -INF , !P2 ;  /* 0xff8000002eae7808 */ /* 0x000fe40005000000 */
[----:B------:R-:W-:Y:S01]  /*36b0*/  FMNMX.FTZ R8, R133, R7, !PT ;  /* 0x0000000785087209 */ /* 0x000fe20007810000 */
[----:B------:R-:W-:Y:S01]  /*36c0*/  VIADD R7, R2, 0x69 ;  /* 0x0000006902077836 */ /* 0x000fe20000000000 */
[----:B------:R-:W-:-:S02]  /*36d0*/  ISETP.GE.AND P2, PT, R9, R6, PT ;  /* 0x000000060900720c */ /* 0x000fc40003f46270 */
[----:B------:R-:W-:Y:S02]  /*36e0*/  FMNMX.FTZ R8, R132, R8, !PT ;  /* 0x0000000884087209 */ /* 0x000fe40007810000 */
[----:B------:R-:W-:Y:S02]  /*36f0*/  FSEL R123, R45, -INF , !P5 ;  /* 0xff8000002d7b7808 */ /* 0x000fe40006800000 */
[-C--:B------:R-:W-:Y:S02]  /*3700*/  ISETP.GE.AND P5, PT, R18, R3.reuse, PT ;  /* 0x000000031200720c */ /* 0x080fe40003fa6270 */
[----:B------:R-:W-:Y:S02]  /*3710*/  FMNMX.FTZ R8, R127, R8, !PT ;  /* 0x000000087f087209 */ /* 0x000fe40007810000 */
[----:B------:R-:W-:Y:S02]  /*3720*/  FSEL R170, R47, -INF , !P2 ;  /* 0xff8000002faa7808 */ /* 0x000fe40005000000 */
        /* <DEDUP_REMOVED lines=9> */
[----:B------:R-:W-:Y:S02]  /*37c0*/  FSEL R135, R60, -INF , !P5 ;  /* 0xff8000003c877808 */ /* 0x000fe40006800000 */
[----:B------:R-:W-:Y:S02]  /*37d0*/  FMNMX.FTZ R8, R134, R8, !PT ;  /* 0x0000000886087209 */ /* 0x000fe40007810000 */
[----:B------:R-:W-:Y:S02]  /*37e0*/  FSEL R140, R72, -INF , !P0 ;  /* 0xff800000488c7808 */ /* 0x000fe40004000000 */
[----:B------:R-:W-:-:S02]  /*37f0*/  FSEL R139, R61, -INF , !P2 ;  /* 0xff8000003d8b7808 */ /* 0x000fc40005000000 */
[----:B------:R-:W-:Y:S02]  /*3800*/  FMNMX.FTZ R8, R135, R8, !PT ;  /* 0x0000000887087209 */ /* 0x000fe40007810000 */
[-C--:B------:R-:W-:Y:S02]  /*3810*/  ISETP.GE.AND P0, PT, R21, R3.reuse, PT ;  /* 0x000000031500720c */ /* 0x080fe40003f06270 */
[----:B------:R-:W-:Y:S02]  /*3820*/  ISETP.GE.AND P2, PT, R20, R3, PT ;  /* 0x000000031400720c */ /* 0x000fe40003f46270 */
[----:B------:R-:W-:Y:S02]  /*3830*/  FMNMX.FTZ R8, R139, R8, !PT ;  /* 0x000000088b087209 */ /* 0x000fe40007810000 */
[----:B------:R-:W-:Y:S02]  /*3840*/  FSEL R145, R48, -INF , !P0 ;  /* 0xff80000030917808 */ /* 0x000fe40004000000 */
[----:B------:R-:W-:-:S02]  /*3850*/  PLOP3.LUT P0, PT, PT, PT, UP0, 0x80, 0x0 ;  /* 0x000000000000781c */ /* 0x000fc40003f0f008 */
[----:B------:R-:W-:Y:S02]  /*3860*/  FSEL R144, R73, -INF , !P2 ;  /* 0xff80000049907808 */ /* 0x000fe40005000000 */
[----:B------:R-:W-:Y:S02]  /*3870*/  FMNMX.FTZ R8, R140, R8, !PT ;  /* 0x000000088c087209 */ /* 0x000fe40007810000 */
[----:B------:R-:W-:Y:S02]  /*3880*/  FSEL R175, R36, -INF , !P1 ;  /* 0xff80000024af7808 */ /* 0x000fe40004800000 */
[----:B------:R-:W-:Y:S02]  /*3890*/  ISETP.GE.AND P1, PT, R22, R3, PT ;  /* 0x000000031600720c */ /* 0x000fe40003f26270 */
[----:B------:R-:W-:Y:S02]  /*38a0*/  FMNMX.FTZ R8, R144, R8, !PT ;  /* 0x0000000890087209 */ /* 0x000fe40007810000 */
[----:B------:R-:W-:-:S02]  /*38b0*/  FSEL R143, R49, -INF , !P1 ;  /* 0xff800000318f7808 */ /* 0x000fc40004800000 */
[----:B------:R-:W-:Y:S02]  /*38c0*/  FMNMX.FTZ R8, R145, R8, !PT ;  /* 0x0000000891087209 */ /* 0x000fe40007810000 */
[C---:B------:R-:W-:Y:S02]  /*38d0*/  ISETP.GE.AND P5, PT, R9.reuse, R5, PT ;  /* 0x000000050900720c */ /* 0x040fe40003fa6270 */
[----:B------:R-:W-:Y:S02]  /*38e0*/  ISETP.GE.AND P2, PT, R9, R4, PT ;  /* 0x000000040900720c */ /* 0x000fe40003f46270 */
[----:B------:R-:W-:Y:S01]  /*38f0*/  FMNMX.FTZ R23, R143, R8, !PT ;  /* 0x000000088f177209 */ /* 0x000fe20007810000 */
[----:B------:R-:W-:Y:S10]  /*3900*/  @!P0 BRA `(.L_x_287) ;  /* 0x0000000000688947 */ /* 0x000ff40003800000 */
[----:B------:R-:W-:Y:S02]  /*3910*/  UIADD3 UR11, UR32, -0x2, URZ ;  /* 0xfffffffe200b7890 */ /* 0x000fe4000fffe03f */
[----:B------:R-:W-:Y:S02]  /*3920*/  USHF.L.U32 UR12, UR8, 0x6, URZ ;  /* 0x00000006080c7899 */ /* 0x000fe4000800063f */
[----:B------:R-:W-:Y:S02]  /*3930*/  USHF.R.S32.HI UR10, URZ, 0x1f, UR11 ;  /* 0x0000001f3f0a7899 */ /* 0x000fe4000801140b */
[----:B------:R-:W-:Y:S01]  /*3940*/  UIMAD UR5, UR5, UR11, URZ ;  /* 0x0000000b050572a4 */ /* 0x000fe2000f8e023f */
[----:B------:R-:W-:-:S03]  /*3950*/  IMAD.U32 R8, RZ, RZ, UR11 ;  /* 0x0000000bff087e24 */ /* 0x000fc6000f8e00ff */
[----:B------:R-:W-:Y:S01]  /*3960*/  UIMAD UR5, UR10, UR16, UR5 ;  /* 0x000000100a0572a4 */ /* 0x000fe2000f8e0205 */
[----:B------:R-:W-:Y:S02]  /*3970*/  IMAD.WIDE.U32 R8, R8, UR16, R248 ;  /* 0x0000001008087c25 */ /* 0x000fe4000f8e00f8 */
[----:B------:R-:W-:-:S03]  /*3980*/  ULDC.64 UR10, c[0x0][0x218] ;  /* 0x00008600000a7ab9 */ /* 0x000fc60000000a00 */
[----:B------:R-:W-:Y:S01]  /*3990*/  VIADD R9, R9, UR5 ;  /* 0x0000000509097c36 */ /* 0x000fe20008000000 */
[----:B------:R-:W-:Y:S01]  /*39a0*/  LEA R12, P1, R8, UR10, 0x1 ;  /* 0x0000000a080c7c11 */ /* 0x000fe2000f8208ff */
[----:B------:R-:W-:-:S03]  /*39b0*/  USHF.L.U64.HI UR5, UR8, 0x6, UR9 ;  /* 0x0000000608057899 */ /* 0x000fc60008010209 */
[----:B------:R-:W-:Y:S02]  /*39c0*/  LEA.HI.X R13, R8, UR11, R9, 0x1, P1 ;  /* 0x0000000b080d7c11 */ /* 0x000fe400088f0c09 */
[----:B------:R-:W-:-:S03]  /*39d0*/  IADD3 R10, P1, R12, UR12, RZ ;  /* 0x0000000c0c0a7c10 */ /* 0x000fc6000ff3e0ff */
[----:B------:R-:W-:Y:S01]  /*39e0*/  @!PT LDS RZ, [RZ] ;  /* 0x00000000fffff984 */ /* 0x000fe20000000800 */
[----:B------:R-:W-:Y:S01]  /*39f0*/  @!PT LDS RZ, [RZ] ;  /* 0x00000000fffff984 */ /* 0x000fe20000000800 */
[----:B------:R-:W-:Y:S01]  /*3a00*/  @!PT LDS RZ, [RZ] ;  /* 0x00000000fffff984 */ /* 0x000fe20000000800 */
[----:B------:R1:W-:Y:S01]  /*3a10*/  LDGSTS.E.BYPASS.LTC128B.128 [R236+0x2000], desc[UR28][R12.64] ;  /* 0x020000000cec7fae */ /* 0x0003e2000b901d5c */
[----:B------:R-:W-:Y:S02]  /*3a20*/  IADD3.X R11, R13, UR5, RZ, P1, !PT ;  /* 0x000000050d0b7c10 */ /* 0x000fe40008ffe4ff */
[----:B------:R-:W-:-:S03]  /*3a30*/  IADD3 R8, P1, R10, UR12, RZ ;  /* 0x0000000c0a087c10 */ /* 0x000fc6000ff3e0ff */
[----:B------:R1:W-:Y:S01]  /*3a40*/  LDGSTS.E.BYPASS.LTC128B.128 [R236+0x2800], desc[UR28][R10.64] ;  /* 0x028000000aec7fae */ /* 0x0003e2000b901d5c */
[----:B------:R-:W-:Y:S02]  /*3a50*/  IADD3.X R9, R11, UR5, RZ, P1, !PT ;  /* 0x000000050b097c10 */ /* 0x000fe40008ffe4ff */
[----:B------:R-:W-:-:S03]  /*3a60*/  IADD3 R14, P1, R8, UR12, RZ ;  /* 0x0000000c080e7c10 */ /* 0x000fc6000ff3e0ff */
[----:B------:R1:W-:Y:S01]  /*3a70*/  LDGSTS.E.BYPASS.LTC128B.128 [R236+0x3000], desc[UR28][R8.64] ;  /* 0x0300000008ec7fae */ /* 0x0003e2000b901d5c */
[----:B------:R-:W-:-:S05]  /*3a80*/  IADD3.X R15, R9, UR5, RZ, P1, !PT ;  /* 0x00000005090f7c10 */ /* 0x000fca0008ffe4ff */
[----:B------:R1:W-:Y:S04]  /*3a90*/  LDGSTS.E.BYPASS.LTC128B.128 [R236+0x3800], desc[UR28][R14.64] ;  /* 0x038000000eec7fae */ /* 0x0003e8000b901d5c */
[----:B------:R-:W0:Y:S02]  /*3aa0*/  LDGDEPBAR ;  /* 0x00000000000079af */ /* 0x000e240000000000 */
.L_x_287:
[----:B-1----:R-:W1:Y:S01]  /*3ab0*/  SHFL.BFLY PT, R8, R23, 0x2, 0x1f ;  /* 0x0c401f0017087f89 */ /* 0x002e6200000e0000 */
[----:B------:R-:W-:Y:S01]  /*3ac0*/  FSEL R168, R37, -INF , !P5 ;  /* 0xff80000025a87808 */ /* 0x000fe20006800000 */
[----:B------:R-:W-:Y:S01]  /*3ad0*/  ULDC UR33, c[0x0][0x2ec] ;  /* 0x0000bb0000217ab9 */ /* 0x000fe20000000800 */
[CC--:B------:R-:W-:Y:S01]  /*3ae0*/  ISETP.GE.AND P1, PT, R18.reuse, R5.reuse, PT ;  /* 0x000000051200720c */ /* 0x0c0fe20003f26270 */
[----:B------:R-:W-:Y:S01]  /*3af0*/  UIADD3 UR18, UR30, 0x3c6ef372, URZ ;  /* 0x3c6ef3721e127890 */ /* 0x000fe2000fffe03f */
[----:B------:R-:W-:Y:S01]  /*3b00*/  ISETP.GE.AND P5, PT, R18, R4, PT ;  /* 0x000000041200720c */ /* 0x000fe20003fa6270 */
[----:B------:R-:W-:Y:S01]  /*3b10*/  IMAD.WIDE.U32 R68, R192, -0x326172a9, RZ ;  /* 0xcd9e8d57c0447825 */ /* 0x000fe200078e00ff */
[----:B------:R-:W-:Y:S01]  /*3b20*/  FSEL R37, R57, -INF , !P6 ;  /* 0xff80000039257808 */ /* 0x000fe20007000000 */
[----:B------:R-:W-:Y:S01]  /*3b30*/  UIADD3 UR20, UR30, -0x61c88647, URZ ;  /* 0x9e3779b91e147890 */ /* 0x000fe2000fffe03f */
[----:B------:R-:W-:Y:S01]  /*3b40*/  ISETP.GE.AND P6, PT, R7, R6, PT ;  /* 0x000000060700720c */ /* 0x000fe20003fc6270 */
[----:B------:R-:W-:Y:S01]  /*3b50*/  IMAD.WIDE.U32 R10, R193, -0x326172a9, RZ ;  /* 0xcd9e8d57c10a7825 */ /* 0x000fe200078e00ff */
[----:B------:R-:W-:Y:S01]  /*3b60*/  FSEL R189, R32, -INF , !P1 ;  /* 0xff80000020bd7808 */ /* 0x000fe20004800000 */
[----:B------:R-:W-:Y:S01]  /*3b70*/  UIADD3 UR17, UR31, 0x76cf5d0a, URZ ;  /* 0x76cf5d0a1f117890 */ /* 0x000fe2000fffe03f */
[----:B------:R-:W-:Y:S01]  /*3b80*/  FSEL R201, R34, -INF , !P5 ;  /* 0xff80000022c97808 */ /* 0x000fe20006800000 */
[----:B------:R-:W-:Y:S01]  /*3b90*/  UIADD3 UR15, UR31, 0x32370b8f, URZ ;  /* 0x32370b8f1f0f7890 */ /* 0x000fe2000fffe03f */
[----:B------:R-:W-:Y:S01]  /*3ba0*/  ISETP.GE.AND P1, PT, R17, R4, PT ;  /* 0x000000041100720c */ /* 0x000fe20003f26270 */
[----:B------:R-:W-:Y:S01]  /*3bb0*/  UIADD3 UR14, UR30, 0x78dde6e4, URZ ;  /* 0x78dde6e41e0e7890 */ /* 0x000fe2000fffe03f */
[-C--:B------:R-:W-:Y:S01]  /*3bc0*/  ISETP.GE.AND P5, PT, R16, R6.reuse, PT ;  /* 0x000000061000720c */ /* 0x080fe20003fa6270 */
[----:B------:R-:W-:Y:S01]  /*3bd0*/  UIADD3 UR16, UR30, -0x255992d5, URZ ;  /* 0xdaa66d2b1e107890 */ /* 0x000fe2000fffe03f */
[----:B------:R-:W-:Y:S01]  /*3be0*/  FSEL R185, R63, -INF , !P6 ;  /* 0xff8000003fb97808 */ /* 0x000fe20007000000 */
[----:B------:R-:W2:Y:S01]  /*3bf0*/  LDC.U8 R225, c[0x0][0x388] ;  /* 0x0000e200ffe17b82 */ /* 0x000ea20000000000 */
[----:B------:R-:W-:Y:S01]  /*3c00*/  ISETP.GE.AND P6, PT, R2, R6, PT ;  /* 0x000000060200720c */ /* 0x000fe20003fc6270 */
[----:B------:R-:W-:Y:S01]  /*3c10*/  STL [R1+0x70], R236 ;  /* 0x000070ec01007387 */ /* 0x000fe20000100800 */
[----:B------:R-:W-:Y:S01]  /*3c20*/  FSEL R202, R35, -INF , !P1 ;  /* 0xff80000023ca7808 */ /* 0x000fe20004800000 */
[----:B------:R-:W-:Y:S01]  /*3c30*/  UIADD3 UR13, UR31, -0x126145ec, URZ ;  /* 0xed9eba141f0d7890 */ /* 0x000fe2000fffe03f */
[----:B------:R-:W-:Y:S01]  /*3c40*/  FSEL R149, R62, -INF , !P5 ;  /* 0xff8000003e957808 */ /* 0x000fe20006800000 */
[----:B------:R-:W-:Y:S01]  /*3c50*/  STL [R1+0x6c], R216 ;  /* 0x00006cd801007387 */ /* 0x000fe20000100800 */
[C---:B------:R-:W-:Y:S01]  /*3c60*/  ISETP.GE.AND P1, PT, R7.reuse, R5, PT ;  /* 0x000000050700720c */ /* 0x040fe20003f26270 */
[----:B------:R-:W-:Y:S01]  /*3c70*/  UIADD3 UR12, UR30, 0x1715609d, URZ ;  /* 0x1715609d1e0c7890 */ /* 0x000fe2000fffe03f */
[----:B------:R-:W-:Y:S01]  /*3c80*/  ISETP.GE.AND P5, PT, R7, R4, PT ;  /* 0x000000040700720c */ /* 0x000fe20003fa6270 */
[----:B------:R-:W-:Y:S01]  /*3c90*/  STL [R1+0x68], R215 ;  /* 0x000068d701007387 */ /* 0x000fe20000100800 */
[----:B------:R-:W-:Y:S01]  /*3ca0*/  FSEL R26, R54, -INF , !P6 ;  /* 0xff800000361a7808 */ /* 0x000fe20007000000 */
[----:B------:R-:W-:Y:S01]  /*3cb0*/  UIADD3 UR5, UR31, -0x56f99767, URZ ;  /* 0xa90668991f057890 */ /* 0x000fe2000fffe03f */
[----:B-1----:R-:W-:Y:S01]  /*3cc0*/  FMNMX.FTZ R7, R23, R8, !PT ;  /* 0x0000000817077209 */ /* 0x002fe20007810000 */
[----:B------:R-:W-:Y:S01]  /*3cd0*/  STL [R1+0x64], R212 ;  /* 0x000064d401007387 */ /* 0x000fe20000100800 */
[----:B------:R-:W-:Y:S01]  /*3ce0*/  FMNMX.FTZ R8, R26, R27, !PT ;  /* 0x0000001b1a087209 */ /* 0x000fe20007810000 */
[----:B------:R-:W-:Y:S01]  /*3cf0*/  UIADD3 UR21, UR31, 0x646e171e, URZ ;  /* 0x646e171e1f157890 */ /* 0x000fe2000fffe03f */
[----:B------:R-:W-:Y:S01]  /*3d00*/  FSEL R200, R65, -INF , !P1 ;  /* 0xff80000041c87808 */ /* 0x000fe20004800000 */
[----:B------:R-:W1:Y:S01]  /*3d10*/  SHFL.BFLY PT, R9, R7, 0x1, 0x1f ;  /* 0x0c201f0007097f89 */ /* 0x000e6200000e0000 */
[----:B------:R-:W-:Y:S01]  /*3d20*/  FMNMX.FTZ R8, R92, R8, !PT ;  /* 0x000000085c087209 */ /* 0x000fe20007810000 */
[----:B------:R-:W-:Y:S01]  /*3d30*/  UIADD3 UR22, UR30, -0x4ab325aa, URZ ;  /* 0xb54cda561e167890 */ /* 0x000fe2000fffe03f */
[C---:B------:R-:W-:Y:S01]  /*3d40*/  ISETP.GE.AND P6, PT, R20.reuse, R6, PT ;  /* 0x000000061400720c */ /* 0x040fe20003fc6270 */
[----:B------:R-:W-:Y:S01]  /*3d50*/  STL [R1+0x60], R3 ;  /* 0x0000600301007387 */ /* 0x000fe20000100800 */
[----:B------:R-:W-:Y:S01]  /*3d60*/  ISETP.GE.AND P1, PT, R20, R5, PT ;  /* 0x000000051400720c */ /* 0x000fe20003f26270 */
[----:B--2---:R-:W-:Y:S01]  /*3d70*/  IMAD R94, R225, 0x10000, R225 ;  /* 0x00010000e15e7824 */ /* 0x004fe200078e02e1 */
[----:B------:R-:W-:-:S02]  /*3d80*/  FMNMX.FTZ R8, R88, R8, !PT ;  /* 0x0000000858087209 */ /* 0x000fc40007810000 */
[----:B------:R-:W-:Y:S02]  /*3d90*/  FSEL R244, R75, -INF , !P6 ;  /* 0xff8000004bf47808 */ /* 0x000fe40007000000 */
[----:B------:R-:W-:Y:S02]  /*3da0*/  FSEL R239, R77, -INF , !P1 ;  /* 0xff8000004def7808 */ /* 0x000fe40004800000 */
[C---:B------:R-:W-:Y:S02]  /*3db0*/  ISETP.GE.AND P6, PT, R21.reuse, R6, PT ;  /* 0x000000061500720c */ /* 0x040fe40003fc6270 */
[----:B------:R-:W-:Y:S02]  /*3dc0*/  ISETP.GE.AND P1, PT, R21, R5, PT ;  /* 0x000000051500720c */ /* 0x000fe40003f26270 */
[----:B------:R-:W-:Y:S02]  /*3dd0*/  FMNMX.FTZ R8, R198, R8, !PT ;  /* 0x00000008c6087209 */ /* 0x000fe40007810000 */
[----:B------:R-:W-:-:S02]  /*3de0*/  FSEL R243, R50, -INF , !P6 ;  /* 0xff80000032f37808 */ /* 0x000fc40007000000 */
[----:B------:R-:W-:Y:S02]  /*3df0*/  FSEL R237, R40, -INF , !P1 ;  /* 0xff80000028ed7808 */ /* 0x000fe40004800000 */
[C---:B------:R-:W-:Y:S02]  /*3e00*/  ISETP.GE.AND P6, PT, R2.reuse, R5, PT ;  /* 0x000000050200720c */ /* 0x040fe40003fc6270 */
[----:B------:R-:W-:Y:S02]  /*3e10*/  ISETP.GE.AND P1, PT, R2, R4, PT ;  /* 0x000000040200720c */ /* 0x000fe40003f26270 */
[----:B------:R-:W-:Y:S02]  /*3e20*/  FMNMX.FTZ R2, R199, R8, !PT ;  /* 0x00000008c7027209 */ /* 0x000fe40007810000 */
[----:B------:R-:W-:Y:S02]  /*3e30*/  FSEL R184, R39, -INF , !P2 ;  /* 0xff80000027b87808 */ /* 0x000fe40005000000 */
[----:B------:R-:W-:-:S02]  /*3e40*/  ISETP.GE.AND P2, PT, R17, R6, PT ;  /* 0x000000061100720c */ /* 0x000fc40003f46270 */
[----:B------:R-:W-:Y:S02]  /*3e50*/  FMNMX.FTZ R2, R101, R2, !PT ;  /* 0x0000000265027209 */ /* 0x000fe40007810000 */
[----:B------:R-:W-:Y:S02]  /*3e60*/  FSEL R56, R56, -INF , !P6 ;  /* 0xff80000038387808 */ /* 0x000fe40007000000 */
[----:B------:R-:W-:Y:S02]  /*3e70*/  ISETP.GE.AND P6, PT, R22, R6, PT ;  /* 0x000000061600720c */ /* 0x000fe40003fc6270 */
[----:B------:R-:W-:Y:S02]  /*3e80*/  FSEL R163, R71, -INF , !P2 ;  /* 0xff80000047a37808 */ /* 0x000fe40005000000 */
[----:B------:R-:W-:Y:S02]  /*3e90*/  FMNMX.FTZ R2, R91, R2, !PT ;  /* 0x000000025b027209 */ /* 0x000fe40007810000 */
[----:B------:R-:W-:-:S02]  /*3ea0*/  ISETP.GE.AND P2, PT, R16, R5, PT ;  /* 0x000000051000720c */ /* 0x000fc40003f46270 */
[----:B------:R-:W-:Y:S02]  /*3eb0*/  FMNMX.FTZ R8, R56, R37, !PT ;  /* 0x0000002538087209 */ /* 0x000fe40007810000 */
[----:B------:R-:W-:Y:S02]  /*3ec0*/  FSEL R241, R51, -INF , !P6 ;  /* 0xff80000033f17808 */ /* 0x000fe40007000000 */
[----:B-1----:R-:W-:Y:S02]  /*3ed0*/  FMNMX.FTZ R138, R7, R9, !PT ;  /* 0x00000009078a7209 */ /* 0x002fe40007810000 */
[----:B------:R-:W-:Y:S02]  /*3ee0*/  ISETP.GE.AND P6, PT, R22, R5, PT ;  /* 0x000000051600720c */ /* 0x000fe40003fc6270 */
[----:B------:R-:W-:Y:S01]  /*3ef0*/  FMNMX.FTZ R2, R206, R2, !PT ;  /* 0x00000002ce027209 */ /* 0x000fe20007810000 */
[----:B------:R-:W-:Y:S01]  /*3f00*/  FMUL.FTZ R7, R138, UR33 ;  /* 0x000000218a077c20 */ /* 0x000fe20008410000 */
[----:B------:R-:W-:-:S02]  /*3f10*/  FSEL R191, R64, -INF , !P2 ;  /* 0xff80000040bf7808 */ /* 0x000fc40005000000 */
[----:B------:R-:W-:Y:S02]  /*3f20*/  FMNMX.FTZ R8, R176, R8, !PT ;  /* 0x00000008b0087209 */ /* 0x000fe40007810000 */
[----:B------:R-:W-:Y:S02]  /*3f30*/  ISETP.GE.AND P2, PT, R19, R5, PT ;  /* 0x000000051300720c */ /* 0x000fe40003f46270 */
[----:B------:R-:W-:Y:S02]  /*3f40*/  FSEL R203, R41, -INF , !P6 ;  /* 0xff80000029cb7808 */ /* 0x000fe40007000000 */
[----:B------:R-:W-:Y:S02]  /*3f50*/  FSETP.NEU.FTZ.AND P6, PT, R138, -INF , PT ;  /* 0xff8000008a00780b */ /* 0x000fe40003fdd000 */
[----:B------:R-:W-:Y:S02]  /*3f60*/  FMNMX.FTZ R2, R207, R2, !PT ;  /* 0x00000002cf027209 */ /* 0x000fe40007810000 */
[----:B------:R-:W-:-:S02]  /*3f70*/  FMNMX.FTZ R8, R177, R8, !PT ;  /* 0x00000008b1087209 */ /* 0x000fc40007810000 */
[----:B------:R-:W-:Y:S02]  /*3f80*/  FSEL R235, R76, -INF , !P2 ;  /* 0xff8000004ceb7808 */ /* 0x000fe40005000000 */
[----:B------:R-:W-:Y:S02]  /*3f90*/  ISETP.GE.AND P2, PT, R20, R4, PT ;  /* 0x000000041400720c */ /* 0x000fe40003f46270 */
[----:B------:R-:W-:Y:S02]  /*3fa0*/  FSEL R20, R7, RZ, P6 ;  /* 0x000000ff07147208 */ /* 0x000fe40003000000 */
        /* <DEDUP_REMOVED lines=11> */
[----:B------:R-:W-:Y:S02]  /*4060*/  FSEL R182, R38, -INF , !P3 ;  /* 0xff80000026b67808 */ /* 0x000fe40005800000 */
[----:B------:R-:W-:Y:S02]  /*4070*/  ISETP.GE.AND P3, PT, R18, R6, PT ;  /* 0x000000061200720c */ /* 0x000fe40003f66270 */
[----:B------:R-:W-:Y:S02]  /*4080*/  FMNMX.FTZ R7, R141, R7, !PT ;  /* 0x000000078d077209 */ /* 0x000fe40007810000 */
[----:B------:R-:W-:Y:S02]  /*4090*/  FMNMX.FTZ R2, R113, R2, !PT ;  /* 0x0000000271027209 */ /* 0x000fe40007810000 */
[----:B------:R-:W-:Y:S01]  /*40a0*/  FSEL R151, R70, -INF , !P3 ;  /* 0xff80000046977808 */ /* 0x000fe20005800000 */
[----:B------:R-:W-:Y:S01]  /*40b0*/  IMAD.WIDE.U32 R70, R196, -0x326172a9, RZ ;  /* 0xcd9e8d57c4467825 */ /* 0x000fe200078e00ff */
[----:B------:R-:W-:-:S02]  /*40c0*/  FMNMX.FTZ R7, R231, R7, !PT ;  /* 0x00000007e7077209 */ /* 0x000fc40007810000 */
[----:B------:R-:W-:Y:S02]  /*40d0*/  ISETP.GE.AND P3, PT, R17, R5, PT ;  /* 0x000000051100720c */ /* 0x000fe40003f66270 */
[----:B------:R-:W-:Y:S02]  /*40e0*/  FMNMX.FTZ R2, R108, R2, !PT ;  /* 0x000000026c027209 */ /* 0x000fe40007810000 */
[----:B------:R-:W-:Y:S02]  /*40f0*/  FMNMX.FTZ R7, R230, R7, !PT ;  /* 0x00000007e6077209 */ /* 0x000fe40007810000 */
[----:B------:R-:W-:Y:S02]  /*4100*/  FSEL R190, R33, -INF , !P3 ;  /* 0xff80000021be7808 */ /* 0x000fe40005800000 */
[----:B------:R-:W-:Y:S02]  /*4110*/  FMNMX.FTZ R2, R109, R2, !PT ;  /* 0x000000026d027209 */ /* 0x000fe40007810000 */
[----:B------:R-:W-:-:S02]  /*4120*/  ISETP.GE.AND P3, PT, R16, R4, PT ;  /* 0x000000041000720c */ /* 0x000fc40003f66270 */
[--C-:B------:R-:W-:Y:S02]  /*4130*/  LOP3.LUT R105, R69, UR18, R8.reuse, 0x96, !PT ;  /* 0x0000001245697c12 */ /* 0x100fe4000f8e9608 */
[----:B------:R-:W-:Y:S02]  /*4140*/  LOP3.LUT R16, R71, UR18, R8, 0x96, !PT ;  /* 0x0000001247107c12 */ /* 0x000fe4000f8e9608 */
[----:B------:R-:W-:Y:S02]  /*4150*/  FMNMX.FTZ R8, R169, R7, !PT ;  /* 0x00000007a9087209 */ /* 0x000fe40007810000 */
[----:B------:R-:W-:Y:S01]  /*4160*/  FMNMX.FTZ R2, R130, R2, !PT ;  /* 0x0000000282027209 */ /* 0x000fe20007810000 */
[----:B------:R-:W-:Y:S01]  /*4170*/  IMAD.WIDE.U32 R124, R16, -0x2daee0ad, RZ ;  /* 0xd2511f53107c7825 */ /* 0x000fe200078e00ff */
[----:B------:R-:W-:Y:S02]  /*4180*/  FSEL R59, R59, -INF , !P4 ;  /* 0xff8000003b3b7808 */ /* 0x000fe40006000000 */
[----:B------:R-:W-:-:S02]  /*4190*/  FSEL R58, R58, -INF , !P1 ;  /* 0xff8000003a3a7808 */ /* 0x000fc40004800000 */
[----:B------:R-:W-:Y:S02]  /*41a0*/  FMNMX.FTZ R8, R171, R8, !PT ;  /* 0x00000008ab087209 */ /* 0x000fe40007810000 */
[C---:B------:R-:W-:Y:S02]  /*41b0*/  LOP3.LUT R104, R9.reuse, UR20, R238, 0x96, !PT ;  /* 0x0000001409687c12 */ /* 0x040fe4000f8e96ee */
[----:B------:R-:W-:Y:S02]  /*41c0*/  LOP3.LUT R17, R9, UR20, R240, 0x96, !PT ;  /* 0x0000001409117c12 */ /* 0x000fe4000f8e96f0 */
        /* <DEDUP_REMOVED lines=20> */
[----:B------:R-:W-:-:S02]  /*4310*/  ISETP.GE.AND P4, PT, R19, R6, PT ;  /* 0x000000061300720c */ /* 0x000fc40003f86270 */
[----:B------:R-:W-:Y:S02]  /*4320*/  FMNMX.FTZ R8, R149, R8, !PT ;  /* 0x0000000895087209 */ /* 0x000fe40007810000 */
[----:B------:R-:W-:Y:S02]  /*4330*/  FMNMX.FTZ R7, R232, R7, !PT ;  /* 0x00000007e8077209 */ /* 0x000fe40007810000 */
[----:B------:R-:W-:Y:S02]  /*4340*/  FMNMX.FTZ R2, R114, R2, !PT ;  /* 0x0000000272027209 */ /* 0x000fe40007810000 */
[----:B------:R-:W-:Y:S02]  /*4350*/  FSEL R187, R74, -INF , !P4 ;  /* 0xff8000004abb7808 */ /* 0x000fe40006000000 */
[----:B------:R-:W-:Y:S02]  /*4360*/  FMNMX.FTZ R8, R185, R8, !PT ;  /* 0x00000008b9087209 */ /* 0x000fe40007810000 */
[----:B------:R-:W-:-:S02]  /*4370*/  FMNMX.FTZ R7, R229, R7, !PT ;  /* 0x00000007e5077209 */ /* 0x000fc40007810000 */
[----:B------:R-:W-:Y:S02]  /*4380*/  FMNMX.FTZ R2, R115, R2, !PT ;  /* 0x0000000273027209 */ /* 0x000fe40007810000 */
[----:B------:R-:W-:Y:S02]  /*4390*/  FMNMX.FTZ R8, R187, R8, !PT ;  /* 0x00000008bb087209 */ /* 0x000fe40007810000 */
[----:B------:R-:W-:Y:S02]  /*43a0*/  FMNMX.FTZ R7, R175, R7, !PT ;  /* 0x00000007af077209 */ /* 0x000fe40007810000 */
[----:B------:R-:W-:Y:S02]  /*43b0*/  FMNMX.FTZ R2, R110, R2, !PT ;  /* 0x000000026e027209 */ /* 0x000fe40007810000 */
[C---:B------:R-:W-:Y:S02]  /*43c0*/  LOP3.LUT R12, R11.reuse, UR20, R238, 0x96, !PT ;  /* 0x000000140b0c7c12 */ /* 0x040fe4000f8e96ee */
[----:B------:R-:W-:-:S02]  /*43d0*/  LOP3.LUT R14, R11, UR20, R240, 0x96, !PT ;  /* 0x000000140b0e7c12 */ /* 0x000fc4000f8e96f0 */
[--C-:B------:R-:W-:Y:S01]  /*43e0*/  LOP3.LUT R11, R69, UR18, R10.reuse, 0x96, !PT ;  /* 0x00000012450b7c12 */ /* 0x100fe2000f8e960a */
[----:B------:R-:W-:Y:S01]  /*43f0*/  IMAD.WIDE.U32 R12, R12, -0x2daee0ad, RZ ;  /* 0xd2511f530c0c7825 */ /* 0x000fe200078e00ff */
[----:B------:R-:W-:Y:S02]  /*4400*/  FMNMX.FTZ R8, R244, R8, !PT ;  /* 0x00000008f4087209 */ /* 0x000fe40007810000 */
[----:B------:R-:W-:Y:S01]  /*4410*/  LOP3.LUT R15, R71, UR18, R10, 0x96, !PT ;  /* 0x00000012470f7c12 */ /* 0x000fe2000f8e960a */
[----:B------:R-:W-:Y:S01]  /*4420*/  IMAD.WIDE.U32 R30, R11, -0x2daee0ad, RZ ;  /* 0xd2511f530b1e7825 */ /* 0x000fe200078e00ff */
[----:B------:R-:W-:Y:S02]  /*4430*/  FMNMX.FTZ R9, R168, R7, !PT ;  /* 0x00000007a8097209 */ /* 0x000fe40007810000 */
[----:B------:R-:W-:Y:S01]  /*4440*/  FMNMX.FTZ R2, R106, R2, !PT ;  /* 0x000000026a027209 */ /* 0x000fe20007810000 */
[----:B------:R-:W-:Y:S01]  /*4450*/  IMAD.WIDE.U32 R10, R14, -0x2daee0ad, RZ ;  /* 0xd2511f530e0a7825 */ /* 0x000fe200078e00ff */
[----:B------:R-:W-:-:S02]  /*4460*/  FMNMX.FTZ R7, R243, R8, !PT ;  /* 0x00000008f3077209 */ /* 0x000fc40007810000 */
[----:B------:R-:W-:Y:S01]  /*4470*/  FMNMX.FTZ R8, R189, R9, !PT ;  /* 0x00000009bd087209 */ /* 0x000fe20007810000 */
[----:B------:R-:W-:Y:S01]  /*4480*/  IMAD.WIDE.U32 R28, R15, -0x2daee0ad, RZ ;  /* 0xd2511f530f1c7825 */ /* 0x000fe200078e00ff */
[----:B------:R-:W-:-:S03]  /*4490*/  FMNMX.FTZ R2, R219, R2, !PT ;  /* 0x00000002db027209 */ /* 0x000fc60007810000 */
[----:B------:R-:W-:Y:S01]  /*44a0*/  FFMA.FTZ R9, R52, UR33, -R20 ;  /* 0x0000002134097c23 */ /* 0x000fe20008010814 */
[----:B------:R-:W-:Y:S02]  /*44b0*/  FMNMX.FTZ R137, R241, R7, !PT ;  /* 0x00000007f1897209 */ /* 0x000fe40007810000 */
[----:B------:R-:W-:Y:S01]  /*44c0*/  FMNMX.FTZ R8, R190, R8, !PT ;  /* 0x00000008be087209 */ /* 0x000fe20007810000 */
[----:B------:R1:W-:Y:S01]  /*44d0*/  MUFU.EX2 R196, R9 ;  /* 0x0000000900c47308 */ /* 0x0003e20000000800 */
[----:B------:R-:W-:Y:S02]  /*44e0*/  ISETP.GE.AND P6, PT, R22, R4, PT ;  /* 0x000000041600720c */ /* 0x000fe40003fc6270 */
[----:B------:R-:W-:Y:S01]  /*44f0*/  FMNMX.FTZ R7, R218, R2, !PT ;  /* 0x00000002da077209 */ /* 0x000fe20007810000 */
[----:B------:R-:W-:Y:S01]  /*4500*/  IMAD.IADD R2, R194, 0x1, R204 ;  /* 0x00000001c2027824 */ /* 0x000fe200078e02cc */
[----:B------:R-:W-:Y:S02]  /*4510*/  LOP3.LUT R18, R11, UR17, R150, 0x96, !PT ;  /* 0x000000110b127c12 */ /* 0x000fe4000f8e9696 */
[----:B------:R-:W-:Y:S01]  /*4520*/  LOP3.LUT R22, R29, UR15, R10, 0x96, !PT ;  /* 0x0000000f1d167c12 */ /* 0x000fe2000f8e960a */
[----:B------:R-:W-:Y:S01]  /*4530*/  IMAD.WIDE.U32 R10, R17, -0x2daee0ad, RZ ;  /* 0xd2511f53110a7825 */ /* 0x000fe200078e00ff */
[----:B------:R-:W-:-:S02]  /*4540*/  LOP3.LUT R13, R13, UR17, R148, 0x96, !PT ;  /* 0x000000110d0d7c12 */ /* 0x000fc4000f8e9694 */
[----:B------:R-:W-:Y:S01]  /*4550*/  LOP3.LUT R12, R31, UR15, R12, 0x96, !PT ;  /* 0x0000000f1f0c7c12 */ /* 0x000fe2000f8e960c */
[----:B------:R-:W-:Y:S01]  /*4560*/  IMAD.WIDE.U32 R22, R22, -0x326172a9, RZ ;  /* 0xcd9e8d5716167825 */ /* 0x000fe200078e00ff */
[----:B------:R-:W-:Y:S02]  /*4570*/  FMNMX.FTZ R8, R191, R8, !PT ;  /* 0x00000008bf087209 */ /* 0x000fe40007810000 */
[----:B------:R-:W-:Y:S01]  /*4580*/  FMNMX.FTZ R7, R210, R7, !PT ;  /* 0x00000007d2077209 */ /* 0x000fe20007810000 */
[----:B------:R-:W-:Y:S01]  /*4590*/  IMAD.WIDE.U32 R24, R12, -0x326172a9, RZ ;  /* 0xcd9e8d570c187825 */ /* 0x000fe200078e00ff */
[----:B------:R-:W-:Y:S01]  /*45a0*/  LOP3.LUT R90, R11, UR17, R150, 0x96, !PT ;  /* 0x000000110b5a7c12 */ /* 0x000fe2000f8e9696 */
[----:B------:R-:W2:Y:S01]  /*45b0*/  SHFL.BFLY PT, R12, R137, 0x2, 0x1f ;  /* 0x0c401f00890c7f89 */ /* 0x000ea200000e0000 */
[----:B------:R-:W-:Y:S01]  /*45c0*/  LOP3.LUT R89, R125, UR15, R10, 0x96, !PT ;  /* 0x0000000f7d597c12 */ /* 0x000fe2000f8e960a */
[----:B------:R-:W-:Y:S01]  /*45d0*/  IMAD.WIDE.U32 R10, R13, -0x326172a9, RZ ;  /* 0xcd9e8d570d0a7825 */ /* 0x000fe200078e00ff */
[----:B------:R-:W-:-:S02]  /*45e0*/  FMNMX.FTZ R8, R200, R8, !PT ;  /* 0x00000008c8087209 */ /* 0x000fc40007810000 */
[----:B------:R-:W-:Y:S01]  /*45f0*/  ISETP.GE.AND P4, PT, R19, R4, PT ;  /* 0x000000041300720c */ /* 0x000fe20003f86270 */
[----:B------:R-:W-:Y:S01]  /*4600*/  IMAD.WIDE.U32 R18, R18, -0x326172a9, RZ ;  /* 0xcd9e8d5712127825 */ /* 0x000fe200078e00ff */
[----:B------:R-:W-:Y:S02]  /*4610*/  FMNMX.FTZ R7, R211, R7, !PT ;  /* 0x00000007d3077209 */ /* 0x000fe40007810000 */
[----:B------:R-:W-:Y:S02]  /*4620*/  FMNMX.FTZ R8, R235, R8, !PT ;  /* 0x00000008eb087209 */ /* 0x000fe40007810000 */
[----:B------:R-:W-:Y:S02]  /*4630*/  FMNMX.FTZ R7, R226, R7, !PT ;  /* 0x00000007e2077209 */ /* 0x000fe40007810000 */
[----:B------:R-:W-:Y:S02]  /*4640*/  LOP3.LUT R13, R25, UR14, R10, 0x96, !PT ;  /* 0x0000000e190d7c12 */ /* 0x000fe4000f8e960a */
[----:B------:R-:W-:-:S02]  /*4650*/  LOP3.LUT R10, R19, UR16, R70, 0x96, !PT ;  /* 0x00000010130a7c12 */ /* 0x000fc4000f8e9646 */
[----:B-1----:R-:W-:Y:S01]  /*4660*/  FMNMX.FTZ R9, R239, R8, !PT ;  /* 0x00000008ef097209 */ /* 0x002fe20007810000 */
[----:B------:R-:W-:Y:S01]  /*4670*/  IMAD.WIDE.U32 R32, R13, -0x2daee0ad, RZ ;  /* 0xd2511f530d207825 */ /* 0x000fe200078e00ff */
[----:B------:R-:W-:-:S03]  /*4680*/  FMNMX.FTZ R8, R224, R7, !PT ;  /* 0x00000007e0087209 */ /* 0x000fc60007810000 */
[--C-:B------:R-:W-:Y:S01]  /*4690*/  FFMA.FTZ R7, R53, UR33, -R20.reuse ;  /* 0x0000002135077c23 */ /* 0x100fe20008010814 */
[----:B------:R-:W-:Y:S01]  /*46a0*/  FMNMX.FTZ R9, R237, R9, !PT ;  /* 0x00000009ed097209 */ /* 0x000fe20007810000 */
[----:B------:R-:W-:Y:S01]  /*46b0*/  IMAD.WIDE.U32 R16, R10, -0x2daee0ad, RZ ;  /* 0xd2511f530a107825 */ /* 0x000fe200078e00ff */
[----:B------:R-:W-:Y:S01]  /*46c0*/  FMNMX.FTZ R10, R222, R8, !PT ;  /* 0x00000008de0a7209 */ /* 0x000fe20007810000 */
[----:B------:R1:W-:Y:S02]  /*46d0*/  MUFU.EX2 R44, R7 ;  /* 0x00000007002c7308 */ /* 0x0003e40000000800 */
[----:B------:R-:W-:Y:S01]  /*46e0*/  FFMA.FTZ R8, R87, UR33, -R20 ;  /* 0x0000002157087c23 */ /* 0x000fe20008010814 */
[----:B--2---:R-:W-:Y:S02]  /*46f0*/  FMNMX.FTZ R137, R137, R12, !PT ;  /* 0x0000000c89897209 */ /* 0x004fe40007810000 */
[----:B------:R-:W-:Y:S02]  /*4700*/  FSEL R125, R66, -INF , !P3 ;  /* 0xff800000427d7808 */ /* 0x000fe40005800000 */
[----:B------:R-:W-:Y:S01]  /*4710*/  LOP3.LUT R11, R11, UR16, R68, 0x96, !PT ;  /* 0x000000100b0b7c12 */ /* 0x000fe2000f8e9644 */
[----:B------:R2:W-:Y:S01]  /*4720*/  MUFU.EX2 R45, R8 ;  /* 0x00000008002d7308 */ /* 0x0005e20000000800 */
[----:B------:R-:W-:-:S03]  /*4730*/  FSEL R147, R67, -INF , !P5 ;  /* 0xff80000043937808 */ /* 0x000fc60006800000 */
[----:B------:R-:W-:Y:S01]  /*4740*/  IMAD.WIDE.U32 R14, R11, -0x2daee0ad, RZ ;  /* 0xd2511f530b0e7825 */ /* 0x000fe200078e00ff */
[----:B------:R-:W-:Y:S02]  /*4750*/  FSEL R172, R78, -INF , !P4 ;  /* 0xff8000004eac7808 */ /* 0x000fe40006000000 */
[----:B------:R-:W-:Y:S02]  /*4760*/  ISETP.GE.AND P1, PT, R21, R4, PT ;  /* 0x000000041500720c */ /* 0x000fe40003f26270 */
[----:B------:R-:W-:Y:S02]  /*4770*/  FSEL R180, R79, -INF , !P2 ;  /* 0xff8000004fb47808 */ /* 0x000fe40005000000 */
[----:B-1----:R-:W-:Y:S02]  /*4780*/  FMNMX.FTZ R7, R203, R9, !PT ;  /* 0x00000009cb077209 */ /* 0x002fe40007810000 */
[----:B------:R-:W-:Y:S02]  /*4790*/  FMNMX.FTZ R9, R223, R10, !PT ;  /* 0x0000000adf097209 */ /* 0x000fe40007810000 */
[----:B------:R-:W1:Y:S01]  /*47a0*/  SHFL.BFLY PT, R10, R137, 0x1, 0x1f ;  /* 0x0c201f00890a7f89 */ /* 0x000e6200000e0000 */
[----:B------:R-:W-:-:S02]  /*47b0*/  LOP3.LUT R11, R15, UR13, R30, 0x96, !PT ;  /* 0x0000000d0f0b7c12 */ /* 0x000fc4000f8e961e */
[----:B--2---:R-:W-:Y:S01]  /*47c0*/  FMNMX.FTZ R8, R234, R9, !PT ;  /* 0x00000009ea087209 */ /* 0x004fe20007810000 */
[----:B------:R-:W-:Y:S01]  /*47d0*/  FFMA.FTZ R9, R86, UR33, -R20 ;  /* 0x0000002156097c23 */ /* 0x000fe20008010814 */
[----:B------:R-:W2:Y:S01]  /*47e0*/  SHFL.BFLY PT, R136, R7, 0x2, 0x1f ;  /* 0x0c401f0007887f89 */ /* 0x000ea200000e0000 */
[----:B------:R-:W-:Y:S01]  /*47f0*/  FSEL R183, R42, -INF , !P1 ;  /* 0xff8000002ab77808 */ /* 0x000fe20004800000 */
[----:B------:R-:W-:Y:S01]  /*4800*/  IMAD.WIDE.U32 R12, R11, -0x326172a9, RZ ;  /* 0xcd9e8d570b0c7825 */ /* 0x000fe200078e00ff */
[----:B------:R-:W3:Y:S01]  /*4810*/  MUFU.EX2 R3, R9 ;  /* 0x0000000900037308 */ /* 0x000ee20000000800 */
[----:B------:R-:W-:Y:S02]  /*4820*/  FMNMX.FTZ R8, R233, R8, !PT ;  /* 0x00000008e9087209 */ /* 0x000fe40007810000 */
[----:B------:R-:W-:Y:S02]  /*4830*/  FSEL R186, R43, -INF , !P6 ;  /* 0xff8000002bba7808 */ /* 0x000fe40007000000 */
[----:B------:R-:W-:-:S02]  /*4840*/  LOP3.LUT R15, R17, UR13, R28, 0x96, !PT ;  /* 0x0000000d110f7c12 */ /* 0x000fc4000f8e961c */
[----:B------:R-:W-:Y:S02]  /*4850*/  LOP3.LUT R11, R23, UR14, R18, 0x96, !PT ;  /* 0x0000000e170b7c12 */ /* 0x000fe4000f8e9612 */
[----:B------:R-:W-:Y:S01]  /*4860*/  LOP3.LUT R17, R33, UR5, R14, 0x96, !PT ;  /* 0x0000000521117c12 */ /* 0x000fe2000f8e960e */
[----:B------:R-:W-:Y:S01]  /*4870*/  IMAD.WIDE.U32 R14, R15, -0x326172a9, RZ ;  /* 0xcd9e8d570f0e7825 */ /* 0x000fe200078e00ff */
[----:B------:R-:W-:Y:S02]  /*4880*/  LOP3.LUT R21, R13, UR12, R24, 0x96, !PT ;  /* 0x0000000c0d157c12 */ /* 0x000fe4000f8e9618 */
[----:B------:R-:W-:Y:S01]  /*4890*/  LEA R213, R2, UR4, 0x1 ;  /* 0x0000000402d57c11 */ /* 0x000fe2000f8e08ff */
[----:B------:R-:W-:Y:S01]  /*48a0*/  IMAD.WIDE.U32 R24, R11, -0x2daee0ad, RZ ;  /* 0xd2511f530b187825 */ /* 0x000fe200078e00ff */
[----:B------:R-:W-:Y:S01]  /*48b0*/  LOP3.LUT R19, R15, UR12, R22, 0x96, !PT ;  /* 0x0000000c0f137c12 */ /* 0x000fe2000f8e9616 */
[----:B---3--:R-:W-:Y:S01]  /*48c0*/  STL [R1+0x40], R3 ;  /* 0x0000400301007387 */ /* 0x008fe20000100800 */
[----:B------:R-:W-:Y:S01]  /*48d0*/  FMNMX.FTZ R9, R182, R8, !PT ;  /* 0x00000008b6097209 */ /* 0x000fe20007810000 */
[--C-:B------:R-:W-:Y:S01]  /*48e0*/  FFMA.FTZ R8, R97, UR33, -R20.reuse ;  /* 0x0000002161087c23 */ /* 0x100fe20008010814 */
[----:B-1----:R-:W-:Y:S01]  /*48f0*/  FMNMX.FTZ R137, R137, R10, !PT ;  /* 0x0000000a89897209 */ /* 0x002fe20007810000 */
[----:B------:R-:W3:Y:S01]  /*4900*/  LDL.LU R225, [R1+0x40] ;  /* 0x0000400001e17983 */ /* 0x000ee20000300800 */
[----:B------:R-:W-:Y:S01]  /*4910*/  FMNMX.FTZ R9, R184, R9, !PT ;  /* 0x00000009b8097209 */ /* 0x000fe20007810000 */
[----:B------:R1:W-:Y:S01]  /*4920*/  MUFU.EX2 R155, R8 ;  /* 0x00000008009b7308 */ /* 0x0003e20000000800 */
[----:B--2---:R-:W-:Y:S01]  /*4930*/  FMNMX.FTZ R136, R7, R136, !PT ;  /* 0x0000008807887209 */ /* 0x004fe20007810000 */
[----:B------:R-:W-:Y:S01]  /*4940*/  FFMA.FTZ R7, R85, UR33, -R20 ;  /* 0x0000002155077c23 */ /* 0x000fe20008010814 */
[----:B------:R-:W-:Y:S01]  /*4950*/  FMNMX.FTZ R9, R201, R9, !PT ;  /* 0x00000009c9097209 */ /* 0x000fe20007810000 */
[----:B------:R-:W-:Y:S01]  /*4960*/  IMAD.WIDE.U32 R10, R17, -0x326172a9, RZ ;  /* 0xcd9e8d57110a7825 */ /* 0x000fe200078e00ff */
[----:B------:R-:W-:Y:S01]  /*4970*/  FSETP.NEU.FTZ.AND P1, PT, R137, -INF , PT ;  /* 0xff8000008900780b */ /* 0x000fe20003f3d000 */
[----:B------:R-:W2:Y:S01]  /*4980*/  SHFL.BFLY PT, R18, R136, 0x1, 0x1f ;  /* 0x0c201f0088127f89 */ /* 0x000ea200000e0000 */
[----:B------:R-:W-:Y:S01]  /*4990*/  FMNMX.FTZ R9, R202, R9, !PT ;  /* 0x00000009ca097209 */ /* 0x000fe20007810000 */
[----:B------:R-:W-:Y:S01]  /*49a0*/  MUFU.EX2 R215, R7 ;  /* 0x0000000700d77308 */ /* 0x000fe20000000800 */
[----:B------:R-:W-:Y:S01]  /*49b0*/  LOP3.LUT R16, R25, UR5, R16, 0x96, !PT ;  /* 0x0000000519107c12 */ /* 0x000fe2000f8e9610 */
[----:B------:R-:W-:Y:S01]  /*49c0*/  IMAD R214, R0, 0x2, R213 ;  /* 0x0000000200d67824 */ /* 0x000fe200078e02d5 */
[----:B------:R-:W-:-:S02]  /*49d0*/  LOP3.LUT R12, R11, UR22, R12, 0x96, !PT ;  /* 0x000000160b0c7c12 */ /* 0x000fc4000f8e960c */
[C---:B------:R-:W-:Y:S02]  /*49e0*/  LOP3.LUT R30, R10.reuse, 0xffff, RZ, 0xc0, !PT ;  /* 0x0000ffff0a1e7812 */ /* 0x040fe400078ec0ff */
[----:B------:R-:W-:Y:S01]  /*49f0*/  LOP3.LUT R36, R10, 0xff, RZ, 0xc0, !PT ;  /* 0x000000ff0a247812 */ /* 0x000fe200078ec0ff */
[----:B------:R-:W-:Y:S01]  /*4a00*/  LDSM.16.MT88.4 R40, [R214+0x4400] ;  /* 0x00440000d628783b */ /* 0x000fe20000004200 */
[----:B-1----:R-:W-:Y:S01]  /*4a10*/  FFMA.FTZ R8, R96, UR33, -R20 ;  /* 0x0000002160087c23 */ /* 0x002fe20008010814 */
[--C-:B------:R-:W-:Y:S02]  /*4a20*/  SHF.R.U32.HI R31, RZ, 0x10, R10.reuse ;  /* 0x00000010ff1f7819 */ /* 0x100fe4000001160a */
[----:B------:R-:W-:Y:S01]  /*4a30*/  SHF.R.U32.HI R33, RZ, 0x18, R10 ;  /* 0x00000018ff217819 */ /* 0x000fe2000001160a */
[----:B------:R1:W-:Y:S01]  /*4a40*/  MUFU.EX2 R152, R8 ;  /* 0x0000000800987308 */ /* 0x0003e20000000800 */
[----:B------:R-:W-:-:S03]  /*4a50*/  IMAD.WIDE.U32 R10, R16, -0x326172a9, RZ ;  /* 0xcd9e8d57100a7825 */ /* 0x000fc600078e00ff */
[C---:B------:R-:W-:Y:S02]  /*4a60*/  LOP3.LUT R28, R10.reuse, 0xffff, RZ, 0xc0, !PT ;  /* 0x0000ffff0a1c7812 */ /* 0x040fe400078ec0ff */
[----:B------:R-:W-:Y:S02]  /*4a70*/  LOP3.LUT R35, R10, 0xff, RZ, 0xc0, !PT ;  /* 0x000000ff0a237812 */ /* 0x000fe400078ec0ff */
[----:B--2---:R-:W-:Y:S02]  /*4a80*/  FMNMX.FTZ R136, R136, R18, !PT ;  /* 0x0000001288887209 */ /* 0x004fe40007810000 */
[--C-:B------:R-:W-:Y:S02]  /*4a90*/  SHF.R.U32.HI R29, RZ, 0x10, R10.reuse ;  /* 0x00000010ff1d7819 */ /* 0x100fe4000001160a */
[----:B------:R-:W-:Y:S02]  /*4aa0*/  SHF.R.U32.HI R34, RZ, 0x18, R10 ;  /* 0x00000018ff227819 */ /* 0x000fe4000001160a */
[----:B-1----:R-:W-:Y:S01]  /*4ab0*/  FMNMX.FTZ R8, R125, R9, !PT ;  /* 0x000000097d087209 */ /* 0x002fe20007810000 */
[----:B------:R-:W-:-:S03]  /*4ac0*/  FFMA.FTZ R9, R84, UR33, -R20 ;  /* 0x0000002154097c23 */ /* 0x000fc60008010814 */
[----:B------:R-:W-:Y:S01]  /*4ad0*/  FMNMX.FTZ R8, R147, R8, !PT ;  /* 0x0000000893087209 */ /* 0x000fe20007810000 */
[----:B------:R-:W-:Y:S03]  /*4ae0*/  MUFU.EX2 R204, R9 ;  /* 0x0000000900cc7308 */ /* 0x000fe60000000800 */
[----:B------:R-:W-:Y:S01]  /*4af0*/  FMNMX.FTZ R7, R172, R8, !PT ;  /* 0x00000008ac077209 */ /* 0x000fe20007810000 */
[----:B------:R-:W-:-:S03]  /*4b00*/  FMUL.FTZ R8, R137, UR33 ;  /* 0x0000002189087c20 */ /* 0x000fc60008410000 */
[----:B------:R-:W-:Y:S02]  /*4b10*/  FMNMX.FTZ R7, R180, R7, !PT ;  /* 0x00000007b4077209 */ /* 0x000fe40007810000 */
[----:B------:R-:W-:Y:S02]  /*4b20*/  FSEL R23, R8, RZ, P1 ;  /* 0x000000ff08177208 */ /* 0x000fe40000800000 */
[----:B------:R-:W-:Y:S02]  /*4b30*/  FMNMX.FTZ R7, R183, R7, !PT ;  /* 0x00000007b7077209 */ /* 0x000fe40007810000 */
[----:B------:R-:W-:Y:S01]  /*4b40*/  FSETP.NEU.FTZ.AND P1, PT, R136, -INF , PT ;  /* 0xff8000008800780b */ /* 0x000fe20003f3d000 */
[--C-:B------:R-:W-:Y:S01]  /*4b50*/  FFMA.FTZ R15, R88, UR33, -R23.reuse ;  /* 0x00000021580f7c23 */ /* 0x100fe20008010817 */
[----:B------:R-:W-:Y:S01]  /*4b60*/  FMNMX.FTZ R13, R186, R7, !PT ;  /* 0x00000007ba0d7209 */ /* 0x000fe20007810000 */
[--C-:B------:R-:W-:Y:S01]  /*4b70*/  FFMA.FTZ R7, R27, UR33, -R23.reuse ;  /* 0x000000211b077c23 */ /* 0x100fe20008010817 */
[--C-:B------:R-:W-:Y:S01]  /*4b80*/  FFMA.FTZ R8, R26, UR33, -R23.reuse ;  /* 0x000000211a087c23 */ /* 0x100fe20008010817 */
[----:B------:R-:W-:Y:S02]  /*4b90*/  MUFU.EX2 R194, R15 ;  /* 0x0000000f00c27308 */ /* 0x000fe40000000800 */
[----:B------:R-:W1:Y:S06]  /*4ba0*/  SHFL.BFLY PT, R17, R13, 0x2, 0x1f ;  /* 0x0c401f000d117f89 */ /* 0x000e6c00000e0000 */
[----:B------:R2:W-:Y:S08]  /*4bb0*/  MUFU.EX2 R236, R7 ;  /* 0x0000000700ec7308 */ /* 0x0005f00000000800 */
[----:B------:R4:W-:Y:S01]  /*4bc0*/  MUFU.EX2 R188, R8 ;  /* 0x0000000800bc7308 */ /* 0x0009e20000000800 */
[----:B--2---:R-:W-:Y:S01]  /*4bd0*/  FFMA.FTZ R7, R92, UR33, -R23 ;  /* 0x000000215c077c23 */ /* 0x004fe20008010817 */
[----:B-1----:R-:W-:-:S06]  /*4be0*/  FMNMX.FTZ R13, R13, R17, !PT ;  /* 0x000000110d0d7209 */ /* 0x002fcc0007810000 */
[----:B------:R1:W-:Y:S01]  /*4bf0*/  MUFU.EX2 R156, R7 ;  /* 0x00000007009c7308 */ /* 0x0003e20000000800 */
[----:B------:R-:W2:Y:S01]  /*4c00*/  SHFL.BFLY PT, R15, R13, 0x1, 0x1f ;  /* 0x0c201f000d0f7f89 */ /* 0x000ea200000e0000 */
[----:B----4-:R-:W-:-:S05]  /*4c10*/  IMAD.WIDE.U32 R8, R21, -0x2daee0ad, RZ ;  /* 0xd2511f5315087825 */ /* 0x010fca00078e00ff */
[----:B------:R-:W-:Y:S02]  /*4c20*/  LOP3.LUT R32, R9, UR21, R32, 0x96, !PT ;  /* 0x0000001509207c12 */ /* 0x000fe4000f8e9620 */
[C---:B------:R-:W-:Y:S02]  /*4c30*/  LOP3.LUT R26, R8.reuse, 0xffff, RZ, 0xc0, !PT ;  /* 0x0000ffff081a7812 */ /* 0x040fe400078ec0ff */
[----:B------:R-:W-:Y:S02]  /*4c40*/  LOP3.LUT R27, R8, 0xff, RZ, 0xc0, !PT ;  /* 0x000000ff081b7812 */ /* 0x000fe400078ec0ff */
[--C-:B------:R-:W-:Y:S01]  /*4c50*/  SHF.R.U32.HI R25, RZ, 0x10, R8.reuse ;  /* 0x00000010ff197819 */ /* 0x100fe20000011608 */
[----:B-1----:R-:W-:Y:S01]  /*4c60*/  FMUL.FTZ R7, R136, UR33 ;  /* 0x0000002188077c20 */ /* 0x002fe20008410000 */
[----:B------:R-:W-:Y:S01]  /*4c70*/  SHF.R.U32.HI R22, RZ, 0x18, R8 ;  /* 0x00000018ff167819 */ /* 0x000fe20000011608 */
[----:B------:R-:W-:-:S03]  /*4c80*/  IMAD.WIDE.U32 R8, R19, -0x2daee0ad, RZ ;  /* 0xd2511f5313087825 */ /* 0x000fc600078e00ff */
[----:B------:R-:W-:Y:S02]  /*4c90*/  FSEL R21, R7, RZ, P1 ;  /* 0x000000ff07157208 */ /* 0x000fe40000800000 */
[----:B------:R-:W-:Y:S02]  /*4ca0*/  LOP3.LUT R17, R9, UR21, R24, 0x96, !PT ;  /* 0x0000001509117c12 */ /* 0x000fe4000f8e9618 */
[C---:B------:R-:W-:Y:S01]  /*4cb0*/  LOP3.LUT R16, R8.reuse, 0xffff, RZ, 0xc0, !PT ;  /* 0x0000ffff08107812 */ /* 0x040fe200078ec0ff */
[--C-:B------:R-:W-:Y:S01]  /*4cc0*/  FFMA.FTZ R10, R37, UR33, -R21.reuse ;  /* 0x00000021250a7c23 */ /* 0x100fe20008010815 */
[----:B------:R-:W-:Y:S02]  /*4cd0*/  LOP3.LUT R24, R8, 0xff, RZ, 0xc0, !PT ;  /* 0x000000ff08187812 */ /* 0x000fe400078ec0ff */
[--C-:B------:R-:W-:Y:S01]  /*4ce0*/  SHF.R.U32.HI R19, RZ, 0x10, R8.reuse ;  /* 0x00000010ff137819 */ /* 0x100fe20000011608 */
[----:B------:R1:W-:Y:S01]  /*4cf0*/  MUFU.EX2 R173, R10 ;  /* 0x0000000a00ad7308 */ /* 0x0003e20000000800 */
[----:B------:R-:W-:Y:S01]  /*4d00*/  SHF.R.U32.HI R18, RZ, 0x18, R8 ;  /* 0x00000018ff127819 */ /* 0x000fe20000011608 */
[----:B------:R-:W-:Y:S01]  /*4d10*/  FFMA.FTZ R8, R176, UR33, -R21 ;  /* 0x00000021b0087c23 */ /* 0x000fe20008010815 */
[----:B------:R-:W-:-:S02]  /*4d20*/  LOP3.LUT R9, R31, 0xff, RZ, 0xc0, !PT ;  /* 0x000000ff1f097812 */ /* 0x000fc400078ec0ff */
[----:B------:R-:W-:Y:S01]  /*4d30*/  LOP3.LUT R7, R11, UR22, R14, 0x96, !PT ;  /* 0x000000160b077c12 */ /* 0x000fe2000f8e960e */
[----:B------:R-:W-:Y:S01]  /*4d40*/  FFMA.FTZ R14, R56, UR33, -R21 ;  /* 0x00000021380e7c23 */ /* 0x000fe20008010815 */
[----:B------:R-:W-:Y:S01]  /*4d50*/  PRMT R33, R9, 0x5410, R33 ;  /* 0x0000541009217816 */ /* 0x000fe20000000021 */
[----:B------:R4:W-:Y:S01]  /*4d60*/  MUFU.EX2 R195, R8 ;  /* 0x0000000800c37308 */ /* 0x0009e20000000800 */
[----:B------:R-:W-:Y:S01]  /*4d70*/  FFMA.FTZ R9, R177, UR33, -R21 ;  /* 0x00000021b1097c23 */ /* 0x000fe20008010815 */
[----:B------:R-:W-:Y:S02]  /*4d80*/  SHF.R.U32.HI R11, RZ, 0x8, R30 ;  /* 0x00000008ff0b7819 */ /* 0x000fe4000001161e */
[----:B--2---:R-:W-:Y:S02]  /*4d90*/  FMNMX.FTZ R76, R13, R15, !PT ;  /* 0x0000000f0d4c7209 */ /* 0x004fe40007810000 */
[----:B------:R-:W-:Y:S01]  /*4da0*/  PRMT R36, R36, 0x5410, R11 ;  /* 0x0000541024247816 */ /* 0x000fe2000000000b */
[----:B------:R-:W-:Y:S01]  /*4db0*/  FFMA.FTZ R11, R98, UR33, -R21 ;  /* 0x00000021620b7c23 */ /* 0x000fe20008010815 */
[----:B------:R2:W2:Y:S01]  /*4dc0*/  MUFU.EX2 R158, R9 ;  /* 0x00000009009e7308 */ /* 0x0004a20000000800 */
[----:B-1----:R-:W-:-:S02]  /*4dd0*/  SHF.R.U32.HI R10, RZ, 0x8, R26 ;  /* 0x00000008ff0a7819 */ /* 0x002fc4000001161a */
[----:B------:R-:W-:Y:S02]  /*4de0*/  FSETP.NEU.FTZ.AND P1, PT, R76, -INF , PT ;  /* 0xff8000004c00780b */ /* 0x000fe40003f3d000 */
[----:B------:R-:W-:-:S03]  /*4df0*/  PRMT R77, R27, 0x5410, R10 ;  /* 0x000054101b4d7816 */ /* 0x000fc6000000000a */
[----:B------:R1:W-:Y:S01]  /*4e00*/  MUFU.EX2 R181, R14 ;  /* 0x0000000e00b57308 */ /* 0x0003e20000000800 */
[----:B----4-:R-:W-:-:S04]  /*4e10*/  LOP3.LUT R8, R25, 0xff, RZ, 0xc0, !PT ;  /* 0x000000ff19087812 */ /* 0x010fc800078ec0ff */
[----:B------:R-:W-:Y:S02]  /*4e20*/  PRMT R78, R8, 0x5410, R22 ;  /* 0x00005410084e7816 */ /* 0x000fe40000000016 */
[----:B------:R-:W-:Y:S01]  /*4e30*/  LOP3.LUT R8, R12, 0xffff, RZ, 0xc0, !PT ;  /* 0x0000ffff0c087812 */ /* 0x000fe200078ec0ff */
[----:B------:R4:W-:Y:S01]  /*4e40*/  MUFU.EX2 R247, R11 ;  /* 0x0000000b00f77308 */ /* 0x0009e20000000800 */
[----:B--2---:R-:W-:Y:S02]  /*4e50*/  SHF.R.U32.HI R9, RZ, 0x10, R12 ;  /* 0x00000010ff097819 */ /* 0x004fe4000001160c */
[----:B------:R-:W-:Y:S02]  /*4e60*/  SHF.R.U32.HI R10, RZ, 0x8, R8 ;  /* 0x00000008ff0a7819 */ /* 0x000fe40000011608 */
[----:B------:R-:W-:Y:S01]  /*4e70*/  LOP3.LUT R8, R9, 0xff, RZ, 0xc0, !PT ;  /* 0x000000ff09087812 */ /* 0x000fe200078ec0ff */
[----:B------:R-:W-:Y:S01]  /*4e80*/  FMUL.FTZ R9, R76, UR33 ;  /* 0x000000214c097c20 */ /* 0x000fe20008410000 */
[----:B-1----:R-:W-:-:S02]  /*4e90*/  LOP3.LUT R14, R12, 0xff, RZ, 0xc0, !PT ;  /* 0x000000ff0c0e7812 */ /* 0x002fc400078ec0ff */
[----:B------:R-:W-:Y:S02]  /*4ea0*/  SHF.R.U32.HI R12, RZ, 0x18, R12 ;  /* 0x00000018ff0c7819 */ /* 0x000fe4000001160c */
[----:B------:R-:W-:Y:S01]  /*4eb0*/  PRMT R15, R14, 0x5410, R10 ;  /* 0x000054100e0f7816 */ /* 0x000fe2000000000a */
[----:B------:R-:W-:Y:S01]  /*4ec0*/  FFMA.FTZ R10, R99, UR33, -R21 ;  /* 0x00000021630a7c23 */ /* 0x000fe20008010815 */
[----:B------:R-:W-:Y:S02]  /*4ed0*/  PRMT R37, R8, 0x5410, R12 ;  /* 0x0000541008257816 */ /* 0x000fe4000000000c */
[----:B----4-:R-:W-:Y:S01]  /*4ee0*/  LOP3.LUT R11, R29, 0xff, RZ, 0xc0, !PT ;  /* 0x000000ff1d0b7812 */ /* 0x010fe200078ec0ff */
[----:B------:R1:W-:Y:S01]  /*4ef0*/  MUFU.EX2 R193, R10 ;  /* 0x0000000a00c17308 */ /* 0x0003e20000000800 */
[----:B------:R-:W-:Y:S02]  /*4f00*/  FSEL R22, R9, RZ, P1 ;  /* 0x000000ff09167208 */ /* 0x000fe40000800000 */
[----:B------:R-:W-:-:S02]  /*4f10*/  LOP3.LUT R8, R19, 0xff, RZ, 0xc0, !PT ;  /* 0x000000ff13087812 */ /* 0x000fc400078ec0ff */
[----:B------:R-:W-:Y:S02]  /*4f20*/  PRMT R14, R11, 0x5410, R34 ;  /* 0x000054100b0e7816 */ /* 0x000fe40000000022 */
[----:B------:R-:W-:Y:S02]  /*4f30*/  SHF.R.U32.HI R9, RZ, 0x8, R16 ;  /* 0x00000008ff097819 */ /* 0x000fe40000011610 */
[----:B------:R-:W-:Y:S02]  /*4f40*/  PRMT R34, R8, 0x5410, R18 ;  /* 0x0000541008227816 */ /* 0x000fe40000000012 */
[----:B------:R-:W-:Y:S02]  /*4f50*/  LOP3.LUT R8, R32, 0xffff, RZ, 0xc0, !PT ;  /* 0x0000ffff20087812 */ /* 0x000fe400078ec0ff */
[----:B------:R-:W-:Y:S02]  /*4f60*/  SHF.R.U32.HI R12, RZ, 0x8, R28 ;  /* 0x00000008ff0c7819 */ /* 0x000fe4000001161c */
[----:B------:R-:W-:Y:S01]  /*4f70*/  PRMT R19, R24, 0x5410, R9 ;  /* 0x0000541018137816 */ /* 0x000fe20000000009 */
[--C-:B------:R-:W-:Y:S01]  /*4f80*/  FFMA.FTZ R9, R178, UR33, -R22.reuse ;  /* 0x00000021b2097c23 */ /* 0x100fe20008010816 */
[----:B-1----:R-:W-:Y:S01]  /*4f90*/  FFMA.FTZ R10, R58, UR33, -R22 ;  /* 0x000000213a0a7c23 */ /* 0x002fe20008010816 */
[----:B------:R-:W-:Y:S01]  /*4fa0*/  SHF.R.U32.HI R11, RZ, 0x8, R8 ;  /* 0x00000008ff0b7819 */ /* 0x000fe20000011608 */
[----:B------:R-:W-:Y:S01]  /*4fb0*/  FFMA.FTZ R8, R179, UR33, -R22 ;  /* 0x00000021b3087c23 */ /* 0x000fe20008010816 */
[----:B------:R-:W-:Y:S01]  /*4fc0*/  PRMT R13, R35, 0x5410, R12 ;  /* 0x00005410230d7816 */ /* 0x000fe2000000000c */
[----:B------:R1:W-:Y:S01]  /*4fd0*/  MUFU.EX2 R165, R10 ;  /* 0x0000000a00a57308 */ /* 0x0003e20000000800 */
[----:B------:R-:W-:Y:S01]  /*4fe0*/  LOP3.LUT R12, R32, 0xff, RZ, 0xc0, !PT ;  /* 0x000000ff200c7812 */ /* 0x000fe200078ec0ff */
[----:B------:R-:W2:Y:S01]  /*4ff0*/  LDSM.16.MT88.4 R24, [R213+0x4000] ;  /* 0x00400000d518783b */ /* 0x000ea20000004200 */
[----:B------:R-:W-:-:S02]  /*5000*/  LOP3.LUT R0, R17, 0xffff, RZ, 0xc0, !PT ;  /* 0x0000ffff11007812 */ /* 0x000fc400078ec0ff */
[----:B------:R-:W-:Y:S01]  /*5010*/  PRMT R35, R12, 0x5410, R11 ;  /* 0x000054100c237816 */ /* 0x000fe2000000000b */
[----:B------:R-:W4:Y:S02]  /*5020*/  LDSM.16.MT88.4 R28, [R214+0x4000] ;  /* 0x00400000d61c783b */ /* 0x000f240000004200 */
[----:B------:R1:W-:Y:S08]  /*5030*/  MUFU.EX2 R3, R9 ;  /* 0x0000000900037308 */ /* 0x0003f00000000800 */
[----:B------:R2:W2:Y:S01]  /*5040*/  MUFU.EX2 R192, R8 ;  /* 0x0000000800c07308 */ /* 0x0004a20000000800 */
[----:B-1----:R-:W-:-:S04]  /*5050*/  LOP3.LUT R10, R7, 0xffff, RZ, 0xc0, !PT ;  /* 0x0000ffff070a7812 */ /* 0x002fc800078ec0ff */
[----:B------:R-:W-:Y:S02]  /*5060*/  SHF.R.U32.HI R2, RZ, 0x8, R10 ;  /* 0x00000008ff027819 */ /* 0x000fe4000001160a */
[----:B------:R-:W-:-:S04]  /*5070*/  LOP3.LUT R9, R7, 0xff, RZ, 0xc0, !PT ;  /* 0x000000ff07097812 */ /* 0x000fc800078ec0ff */
[----:B------:R-:W-:Y:S02]  /*5080*/  PRMT R12, R9, 0x5410, R2 ;  /* 0x00005410090c7816 */ /* 0x000fe40000000002 */
[--C-:B------:R-:W-:Y:S02]  /*5090*/  SHF.R.U32.HI R2, RZ, 0x10, R7.reuse ;  /* 0x00000010ff027819 */ /* 0x100fe40000011607 */
[----:B------:R-:W-:Y:S02]  /*50a0*/  SHF.R.U32.HI R11, RZ, 0x18, R7 ;  /* 0x00000018ff0b7819 */ /* 0x000fe40000011607 */
[----:B------:R-:W-:Y:S02]  /*50b0*/  SHF.R.U32.HI R7, RZ, 0x8, R0 ;  /* 0x00000008ff077819 */ /* 0x000fe40000011600 */
[----:B------:R-:W-:Y:S02]  /*50c0*/  LOP3.LUT R10, R17, 0xff, RZ, 0xc0, !PT ;  /* 0x000000ff110a7812 */ /* 0x000fe400078ec0ff */
[----:B------:R-:W-:-:S02]  /*50d0*/  LOP3.LUT R9, R2, 0xff, RZ, 0xc0, !PT ;  /* 0x000000ff02097812 */ /* 0x000fc400078ec0ff */
[--C-:B------:R-:W-:Y:S01]  /*50e0*/  HSET2.LE.AND R0, R13, R94.reuse, PT ;  /* 0x0000005e0d007233 */ /* 0x100fe20003803000 */
[--C-:B--2---:R-:W-:Y:S01]  /*50f0*/  FFMA.FTZ R8, R59, UR33, -R22.reuse ;  /* 0x000000213b087c23 */ /* 0x104fe20008010816 */
[----:B------:R-:W-:Y:S02]  /*5100*/  F2FP.F16.F32.PACK_AB R2, R158, R195 ;  /* 0x000000c39e02723e */ /* 0x000fe400000000ff */
[----:B------:R-:W-:Y:S01]  /*5110*/  PRMT R18, R10, 0x5410, R7 ;  /* 0x000054100a127816 */ /* 0x000fe20000000007 */
[----:B------:R1:W2:Y:S01]  /*5120*/  MUFU.EX2 R146, R8 ;  /* 0x0000000800927308 */ /* 0x0002a20000000800 */
[----:B------:R-:W-:Y:S02]  /*5130*/  LOP3.LUT R10, R0, R2, RZ, 0xc0, !PT ;  /* 0x00000002000a7212 */ /* 0x000fe400078ec0ff */
[----:B------:R-:W-:Y:S01]  /*5140*/  HSET2.LE.AND R0, R14, R94, PT ;  /* 0x0000005e0e007233 */ /* 0x000fe20003803000 */
[----:B------:R-:W-:Y:S01]  /*5150*/  FFMA.FTZ R14, R100, UR33, -R22 ;  /* 0x00000021640e7c23 */ /* 0x000fe20008010816 */
[----:B------:R-:W-:-:S02]  /*5160*/  F2FP.F16.F32.PACK_AB R2, R192, R3 ;  /* 0x00000003c002723e */ /* 0x000fc400000000ff */
[----:B------:R-:W-:Y:S01]  /*5170*/  PRMT R9, R9, 0x5410, R11 ;  /* 0x0000541009097816 */ /* 0x000fe2000000000b */
[----:B------:R-:W4:Y:S01]  /*5180*/  MUFU.EX2 R16, R14 ;  /* 0x0000000e00107308 */ /* 0x000f220000000800 */
[----:B------:R-:W-:Y:S01]  /*5190*/  LOP3.LUT R11, R0, R2, RZ, 0xc0, !PT ;  /* 0x00000002000b7212 */ /* 0x000fe200078ec0ff */
[----:B------:R-:W-:Y:S01]  /*51a0*/  FFMA.FTZ R2, R103, UR33, -R22 ;  /* 0x0000002167027c23 */ /* 0x000fe20008010816 */
[----:B-1----:R-:W-:-:S05]  /*51b0*/  FFMA.FTZ R8, R93, UR33, -R21 ;  /* 0x000000215d087c23 */ /* 0x002fca0008010815 */
[----:B------:R1:W4:Y:S01]  /*51c0*/  MUFU.EX2 R38, R8 ;  /* 0x0000000800267308 */ /* 0x0003220000000800 */
[--C-:B------:R-:W-:Y:S02]  /*51d0*/  HSET2.LE.AND R0, R36, R94.reuse, PT ;  /* 0x0000005e24007233 */ /* 0x100fe40003803000 */
[----:B------:R-:W-:-:S05]  /*51e0*/  HSET2.LE.AND R7, R12, R94, PT ;  /* 0x0000005e0c077233 */ /* 0x000fca0003803000 */
[----:B------:R3:W-:Y:S01]  /*51f0*/  MUFU.EX2 R88, R2 ;  /* 0x0000000200587308 */ /* 0x0007e20000000800 */
[----:B-1----:R-:W-:Y:S01]  /*5200*/  FFMA.FTZ R8, R95, UR33, -R21 ;  /* 0x000000215f087c23 */ /* 0x002fe20008010815 */
[----:B------:R-:W-:Y:S01]  /*5210*/  IMAD.MOV.U32 R95, RZ, RZ, R45 ;  /* 0x000000ffff5f7224 */ /* 0x000fe200078e002d */
[----:B------:R-:W-:-:S05]  /*5220*/  HSET2.LE.AND R9, R9, R94, PT ;  /* 0x0000005e09097233 */ /* 0x000fca0003803000 */
[----:B------:R1:W4:Y:S01]  /*5230*/  MUFU.EX2 R176, R8 ;  /* 0x0000000800b07308 */ /* 0x0003220000000800 */
[----:B--2---:R-:W-:-:S04]  /*5240*/  F2FP.F16.F32.PACK_AB R12, R146, R165 ;  /* 0x000000a5920c723e */ /* 0x004fc800000000ff */
[----:B------:R-:W-:Y:S02]  /*5250*/  LOP3.LUT R9, R9, R12, RZ, 0xc0, !PT ;  /* 0x0000000c09097212 */ /* 0x000fe400078ec0ff */
[--C-:B------:R-:W-:Y:S02]  /*5260*/  HSET2.LE.AND R12, R15, R94.reuse, PT ;  /* 0x0000005e0f0c7233 */ /* 0x100fe40003803000 */
[----:B---3--:R-:W-:Y:S02]  /*5270*/  F2FP.F16.F32.PACK_AB R2, R225, R95 ;  /* 0x0000005fe102723e */ /* 0x008fe400000000ff */
[----:B-1----:R-:W-:Y:S02]  /*5280*/  F2FP.F16.F32.PACK_AB R8, R173, R181 ;  /* 0x000000b5ad08723e */ /* 0x002fe400000000ff */
[----:B------:R-:W-:Y:S01]  /*5290*/  LOP3.LUT R14, R0, R2, RZ, 0xc0, !PT ;  /* 0x00000002000e7212 */ /* 0x000fe200078ec0ff */
[----:B------:R-:W-:Y:S01]  /*52a0*/  FFMA.FTZ R0, R102, UR33, -R22 ;  /* 0x0000002166007c23 */ /* 0x000fe20008010816 */
[----:B------:R-:W-:Y:S01]  /*52b0*/  LOP3.LUT R8, R7, R8, RZ, 0xc0, !PT ;  /* 0x0000000807087212 */ /* 0x000fe200078ec0ff */
[----:B----4-:R-:W-:Y:S01]  /*52c0*/  IMAD.MOV.U32 R102, RZ, RZ, R16 ;  /* 0x000000ffff667224 */ /* 0x010fe200078e0010 */
[----:B------:R-:W-:Y:S01]  /*52d0*/  HSET2.LE.AND R7, R33, R94, PT ;  /* 0x0000005e21077233 */ /* 0x000fe20003803000 */
[----:B------:R1:W2:Y:S01]  /*52e0*/  MUFU.EX2 R159, R0 ;  /* 0x00000000009f7308 */ /* 0x0002a20000000800 */
[----:B------:R-:W-:Y:S01]  /*52f0*/  F2FP.F16.F32.PACK_AB R15, R194, R156 ;  /* 0x0000009cc20f723e */ /* 0x000fe200000000ff */
[----:B------:R-:W-:Y:S01]  /*5300*/  FFMA.FTZ R16, R197, UR33, -R22 ;  /* 0x00000021c5107c23 */ /* 0x000fe20008010816 */
[----:B------:R-:W-:-:S02]  /*5310*/  IMAD.MOV.U32 R103, RZ, RZ, R44 ;  /* 0x000000ffff677224 */ /* 0x000fc400078e002c */
[----:B------:R-:W-:Y:S02]  /*5320*/  LOP3.LUT R15, R7, R15, RZ, 0xc0, !PT ;  /* 0x0000000f070f7212 */ /* 0x000fe400078ec0ff */
[--C-:B------:R-:W-:Y:S01]  /*5330*/  SHF.R.U32.HI R7, RZ, 0x10, R17.reuse ;  /* 0x00000010ff077819 */ /* 0x100fe20000011611 */
[----:B------:R-:W3:Y:S01]  /*5340*/  MUFU.EX2 R177, R16 ;  /* 0x0000001000b17308 */ /* 0x000ee20000000800 */
[----:B------:R-:W-:Y:S01]  /*5350*/  F2FP.F16.F32.PACK_AB R13, R103, R196 ;  /* 0x000000c4670d723e */ /* 0x000fe200000000ff */
[----:B------:R-:W-:Y:S01]  /*5360*/  IMAD.MOV.U32 R197, RZ, RZ, R38 ;  /* 0x000000ffffc57224 */ /* 0x000fe200078e0026 */
[----:B------:R-:W-:Y:S02]  /*5370*/  SHF.R.U32.HI R17, RZ, 0x18, R17 ;  /* 0x00000018ff117819 */ /* 0x000fe40000011611 */
[----:B------:R-:W-:Y:S02]  /*5380*/  F2FP.F16.F32.PACK_AB R2, R236, R188 ;  /* 0x000000bcec02723e */ /* 0x000fe400000000ff */
[----:B------:R-:W-:-:S02]  /*5390*/  LOP3.LUT R7, R7, 0xff, RZ, 0xc0, !PT ;  /* 0x000000ff07077812 */ /* 0x000fc400078ec0ff */
[--C-:B-1----:R-:W-:Y:S01]  /*53a0*/  HSET2.LE.AND R0, R37, R94.reuse, PT ;  /* 0x0000005e25007233 */ /* 0x102fe20003803000 */
[C---:B------:R-:W-:Y:S01]  /*53b0*/  HMMA.16816.F32 R64, R8.reuse, R24, RZ ;  /* 0x000000180840723c */ /* 0x040fe200000018ff */
[----:B------:R-:W-:Y:S01]  /*53c0*/  LOP3.LUT R12, R12, R13, RZ, 0xc0, !PT ;  /* 0x0000000d0c0c7212 */ /* 0x000fe200078ec0ff */
[----:B------:R-:W1:Y:S02]  /*53d0*/  LDSM.16.MT88.4 R36, [R213+0x4400] ;  /* 0x00440000d524783b */ /* 0x000e640000004200 */
[----:B------:R-:W-:Y:S02]  /*53e0*/  LOP3.LUT R13, R0, R2, RZ, 0xc0, !PT ;  /* 0x00000002000d7212 */ /* 0x000fe400078ec0ff */
[----:B------:R-:W-:Y:S01]  /*53f0*/  HMMA.16816.F32 R52, R8, R28, RZ ;  /* 0x0000001c0834723c */ /* 0x000fe200000018ff */
[----:B------:R-:W-:Y:S02]  /*5400*/  HSET2.LE.AND R0, R19, R94, PT ;  /* 0x0000005e13007233 */ /* 0x000fe40003803000 */
[----:B------:R-:W-:-:S03]  /*5410*/  F2FP.F16.F32.PACK_AB R2, R176, R197 ;  /* 0x000000c5b002723e */ /* 0x000fc600000000ff */
[C---:B------:R-:W-:Y:S06]  /*5420*/  HMMA.16816.F32 R56, R8.reuse, R26, RZ ;  /* 0x0000001a0838723c */ /* 0x040fec00000018ff */
[----:B------:R-:W-:Y:S07]  /*5430*/  HMMA.16816.F32 R44, R8, R30, RZ ;  /* 0x0000001e082c723c */ /* 0x000fee00000018ff */
[----:B------:R-:W-:-:S02]  /*5440*/  PRMT R9, R7, 0x5410, R17 ;  /* 0x0000541007097816 */ /* 0x000fc40000000011 */
[--C-:B------:R-:W-:Y:S02]  /*5450*/  HSET2.LE.AND R7, R34, R94.reuse, PT ;  /* 0x0000005e22077233 */ /* 0x100fe40003803000 */
[----:B--2---:R-:W-:Y:S01]  /*5460*/  F2FP.F16.F32.PACK_AB R11, R159, R102 ;  /* 0x000000669f0b723e */ /* 0x004fe200000000ff */
[--C-:B------:R-:W-:Y:S01]  /*5470*/  FFMA.FTZ R8, R101, UR33, -R23.reuse ;  /* 0x0000002165087c23 */ /* 0x100fe20008010817 */
[----:B------:R-:W-:Y:S01]  /*5480*/  LOP3.LUT R10, R0, R2, RZ, 0xc0, !PT ;  /* 0x00000002000a7212 */ /* 0x000fe200078ec0ff */
[--C-:B------:R-:W-:Y:S01]  /*5490*/  FFMA.FTZ R2, R91, UR33, -R23.reuse ;  /* 0x000000215b027c23 */ /* 0x100fe20008010817 */
[----:B------:R-:W-:Y:S02]  /*54a0*/  LOP3.LUT R11, R7, R11, RZ, 0xc0, !PT ;  /* 0x0000000b070b7212 */ /* 0x000fe400078ec0ff */
[----:B------:R-:W-:Y:S02]  /*54b0*/  HSET2.LE.AND R7, R9, R94, PT ;  /* 0x0000005e09077233 */ /* 0x000fe40003803000 */
[----:B---3--:R-:W-:Y:S01]  /*54c0*/  F2FP.F16.F32.PACK_AB R9, R177, R88 ;  /* 0x00000058b109723e */ /* 0x008fe200000000ff */
[----:B------:R-:W-:Y:S01]  /*54d0*/  MUFU.EX2 R157, R8 ;  /* 0x00000008009d7308 */ /* 0x000fe20000000800 */
[----:B------:R-:W-:-:S02]  /*54e0*/  FFMA.FTZ R16, R198, UR33, -R23 ;  /* 0x00000021c6107c23 */ /* 0x000fc40008010817 */
[----:B------:R-:W-:Y:S01]  /*54f0*/  LOP3.LUT R9, R7, R9, RZ, 0xc0, !PT ;  /* 0x0000000907097212 */ /* 0x000fe200078ec0ff */
[----:B------:R-:W-:Y:S01]  /*5500*/  FFMA.FTZ R7, R199, UR33, -R23 ;  /* 0x00000021c7077c23 */ /* 0x000fe20008010817 */
[----:B------:R-:W-:-:S03]  /*5510*/  HSET2.LE.AND R0, R18, R94, PT ;  /* 0x0000005e12007233 */ /* 0x000fc60003803000 */
[----:B------:R2:W3:Y:S01]  /*5520*/  MUFU.EX2 R179, R2 ;  /* 0x0000000200b37308 */ /* 0x0004e20000000800 */
[C---:B------:R-:W-:Y:S07]  /*5530*/  HMMA.16816.F32 R60, R12.reuse, R24, RZ ;  /* 0x000000180c3c723c */ /* 0x040fee00000018ff */
[----:B------:R-:W-:Y:S01]  /*5540*/  MUFU.EX2 R178, R16 ;  /* 0x0000001000b27308 */ /* 0x000fe20000000800 */
[----:B------:R-:W-:Y:S01]  /*5550*/  HMMA.16816.F32 R80, R12, R26, RZ ;  /* 0x0000001a0c50723c */ /* 0x000fe200000018ff */
[----:B------:R-:W-:Y:S01]  /*5560*/  IMAD.WIDE.U32 R24, R89, -0x326172a9, RZ ;  /* 0xcd9e8d5759187825 */ /* 0x000fe200078e00ff */
[----:B--2---:R-:W-:-:S05]  /*5570*/  F2FP.F16.F32.PACK_AB R2, R193, R247 ;  /* 0x000000f7c102723e */ /* 0x004fca00000000ff */
[----:B------:R2:W4:Y:S01]  /*5580*/  MUFU.EX2 R216, R7 ;  /* 0x0000000700d87308 */ /* 0x0005220000000800 */
[----:B------:R-:W-:Y:S01]  /*5590*/  HMMA.16816.F32 R48, R12, R28, RZ ;  /* 0x0000001c0c30723c */ /* 0x000fe200000018ff */
[----:B------:R-:W-:Y:S02]  /*55a0*/  LOP3.LUT R8, R0, R2, RZ, 0xc0, !PT ;  /* 0x0000000200087212 */ /* 0x000fe400078ec0ff */
[----:B------:R-:W-:-:S03]  /*55b0*/  SHF.R.U32.HI R0, RZ, 0x10, R32 ;  /* 0x00000010ff007819 */ /* 0x000fc60000011620 */
[----:B------:R-:W-:Y:S01]  /*55c0*/  HMMA.16816.F32 R72, R12, R30, RZ ;  /* 0x0000001e0c48723c */ /* 0x000fe200000018ff */
[----:B------:R-:W-:Y:S01]  /*55d0*/  SHF.R.U32.HI R2, RZ, 0x18, R32 ;  /* 0x00000018ff027819 */ /* 0x000fe20000011620 */
[----:B------:R-:W-:Y:S01]  /*55e0*/  IMAD.WIDE.U32 R26, R104, -0x2daee0ad, RZ ;  /* 0xd2511f53681a7825 */ /* 0x000fe200078e00ff */
[----:B------:R-:W-:Y:S01]  /*55f0*/  LOP3.LUT R0, R0, 0xff, RZ, 0xc0, !PT ;  /* 0x000000ff00007812 */ /* 0x000fe200078ec0ff */
[----:B------:R-:W1:Y:S03]  /*5600*/  LDSM.16.MT88.4 R28, [R213+0x4800] ;  /* 0x00480000d51c783b */ /* 0x000e660000004200 */
[----:B------:R-:W-:Y:S01]  /*5610*/  IMAD.WIDE.U32 R12, R90, -0x326172a9, RZ ;  /* 0xcd9e8d575a0c7825 */ /* 0x000fe200078e00ff */
[----:B--2---:R-:W-:-:S04]  /*5620*/  HSET2.LE.AND R7, R78, R94, PT ;  /* 0x0000005e4e077233 */ /* 0x004fc80003803000 */
[----:B------:R-:W-:Y:S02]  /*5630*/  LOP3.LUT R15, R13, UR16, R70, 0x96, !PT ;  /* 0x000000100d0f7c12 */ /* 0x000fe4000f8e9646 */
[----:B------:R-:W-:Y:S02]  /*5640*/  LOP3.LUT R14, R25, UR14, R12, 0x96, !PT ;  /* 0x0000000e190e7c12 */ /* 0x000fe4000f8e960c */
[----:B------:R-:W-:Y:S02]  /*5650*/  PRMT R13, R0, 0x5410, R2 ;  /* 0x00005410000d7816 */ /* 0x000fe40000000002 */
[----:B---3--:R-:W-:Y:S02]  /*5660*/  F2FP.F16.F32.PACK_AB R12, R179, R157 ;  /* 0x0000009db30c723e */ /* 0x008fe400000000ff */
[----:B------:R-:W-:Y:S02]  /*5670*/  HSET2.LE.AND R0, R77, R94, PT ;  /* 0x0000005e4d007233 */ /* 0x000fe40003803000 */
[----:B------:R-:W-:-:S02]  /*5680*/  LOP3.LUT R19, R7, R12, RZ, 0xc0, !PT ;  /* 0x0000000c07137212 */ /* 0x000fc400078ec0ff */
[----:B------:R-:W-:Y:S02]  /*5690*/  F2FP.F16.F32.PACK_AB R2, R204, R215 ;  /* 0x000000d7cc02723e */ /* 0x000fe400000000ff */
[--C-:B------:R-:W-:Y:S01]  /*56a0*/  HSET2.LE.AND R7, R13, R94.reuse, PT ;  /* 0x0000005e0d077233 */ /* 0x100fe20003803000 */
[----:B------:R-:W-:Y:S01]  /*56b0*/  FFMA.FTZ R13, R112, UR33, -R21 ;  /* 0x00000021700d7c23 */ /* 0x000fe20008010815 */
[----:B----4-:R-:W-:Y:S02]  /*56c0*/  F2FP.F16.F32.PACK_AB R12, R216, R178 ;  /* 0x000000b2d80c723e */ /* 0x010fe400000000ff */
[----:B------:R-:W-:Y:S01]  /*56d0*/  LOP3.LUT R18, R0, R2, RZ, 0xc0, !PT ;  /* 0x0000000200127212 */ /* 0x000fe200078ec0ff */
[----:B------:R2:W-:Y:S01]  /*56e0*/  MUFU.EX2 R212, R13 ;  /* 0x0000000d00d47308 */ /* 0x0005e20000000800 */
[----:B------:R-:W-:Y:S01]  /*56f0*/  HSET2.LE.AND R0, R35, R94, PT ;  /* 0x0000005e23007233 */ /* 0x000fe20003803000 */
[----:B------:R-:W-:Y:S01]  /*5700*/  IMAD.WIDE.U32 R92, R14, -0x2daee0ad, RZ ;  /* 0xd2511f530e5c7825 */ /* 0x000fe200078e00ff */
[----:B------:R-:W-:-:S02]  /*5710*/  LOP3.LUT R17, R7, R12, RZ, 0xc0, !PT ;  /* 0x0000000c07117212 */ /* 0x000fc400078ec0ff */
[----:B------:R-:W-:-:S04]  /*5720*/  F2FP.F16.F32.PACK_AB R2, R152, R155 ;  /* 0x0000009b9802723e */ /* 0x000fc800000000ff */
[----:B------:R-:W-:Y:S01]  /*5730*/  LOP3.LUT R16, R0, R2, RZ, 0xc0, !PT ;  /* 0x0000000200107212 */ /* 0x000fe200078ec0ff */
[----:B--2---:R-:W-:-:S03]  /*5740*/  IMAD.WIDE.U32 R12, R15, -0x2daee0ad, RZ ;  /* 0xd2511f530f0c7825 */ /* 0x004fc600078e00ff */
[----:B------:R-:W-:Y:S01]  /*5750*/  LOP3.LUT R2, R93, UR5, R12, 0x96, !PT ;  /* 0x000000055d027c12 */ /* 0x000fe2000f8e960c */
[----:B-1----:R-:W-:Y:S01]  /*5760*/  HMMA.16816.F32 R84, R8, R36, R64 ;  /* 0x000000240854723c */ /* 0x002fe20000001840 */
[----:B------:R-:W-:-:S03]  /*5770*/  LOP3.LUT R7, R13, UR13, R124, 0x96, !PT ;  /* 0x0000000d0d077c12 */ /* 0x000fc6000f8e967c */
[----:B------:R-:W-:Y:S02]  /*5780*/  IMAD.WIDE.U32 R12, R2, -0x326172a9, RZ ;  /* 0xcd9e8d57020c7825 */ /* 0x000fe400078e00ff */
[----:B------:R-:W-:Y:S02]  /*5790*/  HMMA.16816.F32 R64, R8, R40, R52 ;  /* 0x000000280840723c */ /* 0x000fe40000001834 */
[----:B------:R-:W-:Y:S01]  /*57a0*/  IMAD.WIDE.U32 R14, R7, -0x326172a9, RZ ;  /* 0xcd9e8d57070e7825 */ /* 0x000fe200078e00ff */
[----:B------:R-:W-:-:S03]  /*57b0*/  LOP3.LUT R7, R12, 0xffff, RZ, 0xc0, !PT ;  /* 0x0000ffff0c077812 */ /* 0x000fc600078ec0ff */
[C---:B------:R-:W-:Y:S06]  /*57c0*/  HMMA.16816.F32 R56, R8.reuse, R38, R56 ;  /* 0x000000260838723c */ /* 0x040fec0000001838 */
[----:B------:R-:W-:Y:S01]  /*57d0*/  HMMA.16816.F32 R52, R8, R42, R44 ;  /* 0x0000002a0834723c */ /* 0x000fe2000000182c */
[----:B------:R-:W-:-:S06]  /*57e0*/  FFMA.FTZ R0, R113, UR33, -R21 ;  /* 0x0000002171007c23 */ /* 0x000fcc0008010815 */
[----:B------:R-:W-:Y:S01]  /*57f0*/  IMAD.WIDE.U32 R8, R246, -0x326172a9, RZ ;  /* 0xcd9e8d57f6087825 */ /* 0x000fe200078e00ff */
[----:B------:R-:W-:-:S04]  /*5800*/  SHF.R.U32.HI R7, RZ, 0x8, R7 ;  /* 0x00000008ff077819 */ /* 0x000fc80000011607 */
[C---:B------:R-:W-:Y:S02]  /*5810*/  LOP3.LUT R45, R9.reuse, UR20, R238, 0x96, !PT ;  /* 0x00000014092d7c12 */ /* 0x040fe4000f8e96ee */
[----:B------:R-:W-:Y:S02]  /*5820*/  LOP3.LUT R78, R9, UR20, R240, 0x96, !PT ;  /* 0x00000014094e7c12 */ /* 0x000fe4000f8e96f0 */
[----:B------:R-:W-:Y:S01]  /*5830*/  LOP3.LUT R9, R12, 0xff, RZ, 0xc0, !PT ;  /* 0x000000ff0c097812 */ /* 0x000fe200078ec0ff */
[----:B------:R1:W2:Y:S01]  /*5840*/  MUFU.EX2 R33, R0 ;  /* 0x0000000000217308 */ /* 0x0002a20000000800 */
[----:B------:R-:W-:Y:S01]  /*5850*/  FFMA.FTZ R2, R109, UR33, -R21 ;  /* 0x000000216d027c23 */ /* 0x000fe20008010815 */
[----:B------:R-:W-:Y:S02]  /*5860*/  LOP3.LUT R79, R15, UR12, R24, 0x96, !PT ;  /* 0x0000000c0f4f7c12 */ /* 0x000fe4000f8e9618 */
[----:B------:R-:W-:Y:S01]  /*5870*/  PRMT R15, R9, 0x5410, R7 ;  /* 0x00005410090f7816 */ /* 0x000fe20000000007 */
[----:B------:R-:W-:-:S03]  /*5880*/  FFMA.FTZ R7, R110, UR33, -R22 ;  /* 0x000000216e077c23 */ /* 0x000fc60008010816 */
[----:B------:R3:W-:Y:S01]  /*5890*/  MUFU.EX2 R113, R2 ;  /* 0x0000000200717308 */ /* 0x0007e20000000800 */
[----:B-1----:R-:W-:-:S07]  /*58a0*/  FFMA.FTZ R0, R108, UR33, -R21 ;  /* 0x000000216c007c23 */ /* 0x002fce0008010815 */
[----:B------:R1:W-:Y:S01]  /*58b0*/  MUFU.EX2 R154, R7 ;  /* 0x00000007009a7308 */ /* 0x0003e20000000800 */
[----:B------:R-:W-:Y:S01]  /*58c0*/  HMMA.16816.F32 R80, R16, R38, R80 ;  /* 0x000000261050723c */ /* 0x000fe20000001850 */
[----:B---3--:R-:W-:-:S06]  /*58d0*/  FFMA.FTZ R2, R114, UR33, -R22 ;  /* 0x0000002172027c23 */ /* 0x008fcc0008010816 */
[----:B------:R3:W4:Y:S01]  /*58e0*/  MUFU.EX2 R153, R0 ;  /* 0x0000000000997308 */ /* 0x0007220000000800 */
[----:B------:R-:W-:-:S04]  /*58f0*/  IMAD.WIDE.U32 R10, R245, -0x326172a9, RZ ;  /* 0xcd9e8d57f50a7825 */ /* 0x000fc800078e00ff */
[----:B-1----:R-:W-:-:S03]  /*5900*/  FFMA.FTZ R7, R106, UR33, -R22 ;  /* 0x000000216a077c23 */ /* 0x002fc60008010816 */
[----:B------:R1:W-:Y:S01]  /*5910*/  MUFU.EX2 R198, R2 ;  /* 0x0000000200c67308 */ /* 0x0003e20000000800 */
[----:B---3--:R-:W-:-:S07]  /*5920*/  LOP3.LUT R0, R13, UR22, R14, 0x96, !PT ;  /* 0x000000160d007c12 */ /* 0x008fce000f8e960e */
[----:B------:R3:W4:Y:S01]  /*5930*/  MUFU.EX2 R38, R7 ;  /* 0x0000000700267308 */ /* 0x0007220000000800 */
[----:B------:R-:W-:Y:S01]  /*5940*/  HMMA.16816.F32 R96, R16, R40, R48 ;  /* 0x000000281060723c */ /* 0x000fe20000001830 */
[C---:B------:R-:W-:Y:S02]  /*5950*/  LOP3.LUT R9, R0.reuse, 0xff, RZ, 0xc0, !PT ;  /* 0x000000ff00097812 */ /* 0x040fe400078ec0ff */
[----:B-1----:R-:W-:-:S04]  /*5960*/  LOP3.LUT R2, R0, 0xffff, RZ, 0xc0, !PT ;  /* 0x0000ffff00027812 */ /* 0x002fc800078ec0ff */
[----:B------:R-:W-:Y:S01]  /*5970*/  SHF.R.U32.HI R2, RZ, 0x8, R2 ;  /* 0x00000008ff027819 */ /* 0x000fe20000011602 */
[----:B---3--:R-:W-:Y:S01]  /*5980*/  FFMA.FTZ R7, R115, UR33, -R22 ;  /* 0x0000002173077c23 */ /* 0x008fe20008010816 */
[----:B------:R-:W-:Y:S01]  /*5990*/  SHF.R.U32.HI R13, RZ, 0x10, R12 ;  /* 0x00000010ff0d7819 */ /* 0x000fe2000001160c */
[----:B------:R-:W-:Y:S02]  /*59a0*/  HMMA.16816.F32 R60, R16, R36, R60 ;  /* 0x00000024103c723c */ /* 0x000fe4000000183c */
[----:B------:R1:W3:Y:S01]  /*59b0*/  MUFU.EX2 R40, R7 ;  /* 0x0000000700287308 */ /* 0x0002e20000000800 */
[----:B------:R-:W-:Y:S01]  /*59c0*/  PRMT R24, R9, 0x5410, R2 ;  /* 0x0000541009187816 */ /* 0x000fe20000000002 */
[----:B--2---:R-:W-:Y:S01]  /*59d0*/  IMAD.MOV.U32 R106, RZ, RZ, R33 ;  /* 0x000000ffff6a7224 */ /* 0x004fe200078e0021 */
[----:B------:R-:W-:Y:S01]  /*59e0*/  SHF.R.U32.HI R2, RZ, 0x10, R0 ;  /* 0x00000010ff027819 */ /* 0x000fe20000011600 */
[----:B------:R-:W2:Y:S01]  /*59f0*/  LDSM.16.MT88.4 R32, [R214+0x4800] ;  /* 0x00480000d620783b */ /* 0x000ea20000004200 */
[----:B------:R-:W-:Y:S01]  /*5a00*/  IMAD.WIDE.U32 R36, R105, -0x2daee0ad, RZ ;  /* 0xd2511f5369247825 */ /* 0x000fe200078e00ff */
[----:B------:R-:W-:-:S02]  /*5a10*/  LOP3.LUT R44, R11, UR20, R238, 0x96, !PT ;  /* 0x000000140b2c7c12 */ /* 0x000fc4000f8e96ee */
[----:B------:R-:W-:Y:S02]  /*5a20*/  LOP3.LUT R77, R11, UR20, R240, 0x96, !PT ;  /* 0x000000140b4d7c12 */ /* 0x000fe4000f8e96f0 */
[----:B------:R-:W-:Y:S02]  /*5a30*/  SHF.R.U32.HI R25, RZ, 0x18, R12 ;  /* 0x00000018ff197819 */ /* 0x000fe4000001160c */
[----:B------:R-:W-:Y:S02]  /*5a40*/  LOP3.LUT R11, R27, UR17, R148, 0x96, !PT ;  /* 0x000000111b0b7c12 */ /* 0x000fe4000f8e9694 */
[----:B------:R-:W-:Y:S02]  /*5a50*/  LOP3.LUT R12, R13, 0xff, RZ, 0xc0, !PT ;  /* 0x000000ff0d0c7812 */ /* 0x000fe400078ec0ff */
[----:B------:R-:W-:Y:S02]  /*5a60*/  SHF.R.U32.HI R9, RZ, 0x18, R0 ;  /* 0x00000018ff097819 */ /* 0x000fe40000011600 */
[----:B-1----:R-:W-:-:S02]  /*5a70*/  LOP3.LUT R7, R2, 0xff, RZ, 0xc0, !PT ;  /* 0x000000ff02077812 */ /* 0x002fc400078ec0ff */
[----:B------:R-:W-:Y:S02]  /*5a80*/  LOP3.LUT R14, R37, UR15, R26, 0x96, !PT ;  /* 0x0000000f250e7c12 */ /* 0x000fe4000f8e961a */
[----:B------:R-:W-:Y:S01]  /*5a90*/  PRMT R25, R12, 0x5410, R25 ;  /* 0x000054100c197816 */ /* 0x000fe20000000019 */
[----:B------:R-:W-:Y:S01]  /*5aa0*/  IMAD.WIDE.U32 R12, R11, -0x326172a9, RZ ;  /* 0xcd9e8d570b0c7825 */ /* 0x000fe200078e00ff */
[----:B------:R-:W-:-:S03]  /*5ab0*/  HSET2.LE.AND R0, R15, R94, PT ;  /* 0x0000005e0f007233 */ /* 0x000fc60003803000 */
[----:B------:R-:W-:Y:S01]  /*5ac0*/  FFMA.FTZ R11, R205, UR33, -R20 ;  /* 0x00000021cd0b7c23 */ /* 0x000fe20008010814 */
[----:B----4-:R-:W-:Y:S02]  /*5ad0*/  F2FP.F16.F32.PACK_AB R2, R113, R153 ;  /* 0x000000997102723e */ /* 0x010fe400000000ff */
[----:B------:R-:W-:Y:S01]  /*5ae0*/  PRMT R9, R7, 0x5410, R9 ;  /* 0x0000541007097816 */ /* 0x000fe20000000009 */
[----:B------:R-:W-:Y:S01]  /*5af0*/  IMAD.WIDE.U32 R26, R14, -0x326172a9, RZ ;  /* 0xcd9e8d570e1a7825 */ /* 0x000fe200078e00ff */
[----:B------:R-:W-:Y:S01]  /*5b00*/  HMMA.16816.F32 R72, R16, R42, R72 ;  /* 0x0000002a1048723c */ /* 0x000fe20000001848 */
[----:B------:R-:W-:Y:S01]  /*5b10*/  LOP3.LUT R14, R0, R2, RZ, 0xc0, !PT ;  /* 0x00000002000e7212 */ /* 0x000fe200078ec0ff */
[----:B------:R1:W4:Y:S01]  /*5b20*/  MUFU.EX2 R39, R11 ;  /* 0x0000000b00277308 */ /* 0x0003220000000800 */
[----:B------:R-:W-:Y:S02]  /*5b30*/  HSET2.LE.AND R0, R25, R94, PT ;  /* 0x0000005e19007233 */ /* 0x000fe40003803000 */
[----:B------:R-:W-:-:S02]  /*5b40*/  F2FP.F16.F32.PACK_AB R2, R38, R154 ;  /* 0x0000009a2602723e */ /* 0x000fc400000000ff */
[----:B------:R-:W-:Y:S02]  /*5b50*/  LOP3.LUT R17, R13, UR16, R68, 0x96, !PT ;  /* 0x000000100d117c12 */ /* 0x000fe4000f8e9644 */
[----:B---3--:R-:W-:Y:S02]  /*5b60*/  F2FP.F16.F32.PACK_AB R13, R40, R198 ;  /* 0x000000c6280d723e */ /* 0x008fe400000000ff */
[----:B------:R-:W-:Y:S01]  /*5b70*/  LOP3.LUT R16, R27, UR14, R12, 0x96, !PT ;  /* 0x0000000e1b107c12 */ /* 0x000fe2000f8e960c */
[--C-:B------:R-:W-:Y:S01]  /*5b80*/  FFMA.FTZ R12, R119, UR33, -R20.reuse ;  /* 0x00000021770c7c23 */ /* 0x100fe20008010814 */
[----:B------:R-:W-:Y:S02]  /*5b90*/  LOP3.LUT R15, R0, R2, RZ, 0xc0, !PT ;  /* 0x00000002000f7212 */ /* 0x000fe400078ec0ff */
[----:B-1----:R-:W-:Y:S01]  /*5ba0*/  HSET2.LE.AND R11, R9, R94, PT ;  /* 0x0000005e090b7233 */ /* 0x002fe20003803000 */
[----:B------:R-:W-:Y:S01]  /*5bb0*/  FFMA.FTZ R0, R111, UR33, -R20 ;  /* 0x000000216f007c23 */ /* 0x000fe20008010814 */
[----:B------:R-:W-:-:S02]  /*5bc0*/  LOP3.LUT R18, R69, UR18, R10, 0x96, !PT ;  /* 0x0000001245127c12 */ /* 0x000fc4000f8e960a */
[----:B------:R-:W-:Y:S02]  /*5bd0*/  LOP3.LUT R47, R71, UR18, R10, 0x96, !PT ;  /* 0x00000012472f7c12 */ /* 0x000fe4000f8e960a */
[----:B------:R-:W-:Y:S01]  /*5be0*/  LOP3.LUT R13, R11, R13, RZ, 0xc0, !PT ;  /* 0x0000000d0b0d7212 */ /* 0x000fe200078ec0ff */
[----:B------:R-:W-:Y:S01]  /*5bf0*/  IMAD.WIDE.U32 R10, R17, -0x2daee0ad, RZ ;  /* 0xd2511f53110a7825 */ /* 0x000fe200078e00ff */
[----:B------:R-:W-:Y:S02]  /*5c00*/  HSET2.LE.AND R7, R24, R94, PT ;  /* 0x0000005e18077233 */ /* 0x000fe40003803000 */
[----:B------:R-:W-:Y:S01]  /*5c10*/  F2FP.F16.F32.PACK_AB R9, R106, R212 ;  /* 0x000000d46a09723e */ /* 0x000fe200000000ff */
[----:B------:R-:W-:Y:S01]  /*5c20*/  IMAD.WIDE.U32 R48, R16, -0x2daee0ad, RZ ;  /* 0xd2511f5310307825 */ /* 0x000fe200078e00ff */
[----:B------:R1:W3:Y:S03]  /*5c30*/  MUFU.EX2 R108, R12 ;  /* 0x0000000c006c7308 */ /* 0x0002e60000000800 */
[----:B------:R-:W-:Y:S01]  /*5c40*/  FFMA.FTZ R2, R107, UR33, -R20 ;  /* 0x000000216b027c23 */ /* 0x000fe20008010814 */
[----:B------:R-:W-:-:S04]  /*5c50*/  LOP3.LUT R24, R69, UR18, R8, 0x96, !PT ;  /* 0x0000001245187c12 */ /* 0x000fc8000f8e9608 */
[----:B------:R2:W-:Y:S01]  /*5c60*/  MUFU.EX2 R111, R0 ;  /* 0x00000000006f7308 */ /* 0x0005e20000000800 */
[----:B------:R-:W-:Y:S02]  /*5c70*/  LOP3.LUT R37, R71, UR18, R8, 0x96, !PT ;  /* 0x0000001247257c12 */ /* 0x000fe4000f8e9608 */
[----:B-1----:R-:W-:Y:S02]  /*5c80*/  LOP3.LUT R12, R7, R9, RZ, 0xc0, !PT ;  /* 0x00000009070c7212 */ /* 0x002fe400078ec0ff */
[----:B------:R-:W-:Y:S02]  /*5c90*/  LOP3.LUT R7, R49, UR5, R10, 0x96, !PT ;  /* 0x0000000531077c12 */ /* 0x000fe4000f8e960a */
[----:B--2---:R-:W-:-:S03]  /*5ca0*/  LOP3.LUT R0, R11, UR13, R36, 0x96, !PT ;  /* 0x0000000d0b007c12 */ /* 0x004fc6000f8e9624 */
[----:B------:R-:W-:-:S04]  /*5cb0*/  IMAD.WIDE.U32 R8, R7, -0x326172a9, RZ ;  /* 0xcd9e8d5707087825 */ /* 0x000fc800078e00ff */
[----:B------:R-:W-:-:S04]  /*5cc0*/  IMAD.WIDE.U32 R10, R0, -0x326172a9, RZ ;  /* 0xcd9e8d57000a7825 */ /* 0x000fc800078e00ff */
[----:B------:R-:W-:Y:S01]  /*5cd0*/  FFMA.FTZ R0, R118, UR33, -R20 ;  /* 0x0000002176007c23 */ /* 0x000fe20008010814 */
[----:B------:R1:W2:Y:S01]  /*5ce0*/  MUFU.EX2 R252, R2 ;  /* 0x0000000200fc7308 */ /* 0x0002a20000000800 */
[----:B------:R-:W-:-:S07]  /*5cf0*/  FFMA.FTZ R7, R207, UR33, -R23 ;  /* 0x00000021cf077c23 */ /* 0x000fce0008010817 */
[----:B------:R4:W-:Y:S01]  /*5d00*/  MUFU.EX2 R251, R0 ;  /* 0x0000000000fb7308 */ /* 0x0009e20000000800 */
[----:B------:R-:W-:Y:S01]  /*5d10*/  HMMA.16816.F32 R84, R12, R28, R84 ;  /* 0x0000001c0c54723c */ /* 0x000fe20000001854 */
[----:B------:R-:W-:Y:S01]  /*5d20*/  LOP3.LUT R46, R11, UR12, R26, 0x96, !PT ;  /* 0x0000000c0b2e7c12 */ /* 0x000fe2000f8e961a */
[----:B-1----:R-:W-:-:S04]  /*5d30*/  FFMA.FTZ R2, R206, UR33, -R23 ;  /* 0x00000021ce027c23 */ /* 0x002fc80008010817 */
[C---:B------:R-:W-:Y:S01]  /*5d40*/  HMMA.16816.F32 R64, R12.reuse, R32, R64 ;  /* 0x000000200c40723c */ /* 0x040fe20000001840 */
[----:B------:R1:W-:Y:S01]  /*5d50*/  MUFU.EX2 R248, R2 ;  /* 0x0000000200f87308 */ /* 0x0003e20000000800 */
[----:B----4-:R-:W-:Y:S02]  /*5d60*/  LOP3.LUT R0, R9, UR22, R10, 0x96, !PT ;  /* 0x0000001609007c12 */ /* 0x010fe4000f8e960a */
[----:B------:R-:W-:Y:S02]  /*5d70*/  LOP3.LUT R10, R8, 0xffff, RZ, 0xc0, !PT ;  /* 0x0000ffff080a7812 */ /* 0x000fe400078ec0ff */
[----:B------:R-:W-:Y:S01]  /*5d80*/  SHF.R.U32.HI R9, RZ, 0x10, R8 ;  /* 0x00000010ff097819 */ /* 0x000fe20000011608 */
[----:B------:R-:W-:Y:S02]  /*5d90*/  HMMA.16816.F32 R56, R12, R30, R56 ;  /* 0x0000001e0c38723c */ /* 0x000fe40000001838 */
[----:B------:R4:W2:Y:S01]  /*5da0*/  MUFU.EX2 R250, R7 ;  /* 0x0000000700fa7308 */ /* 0x0008a20000000800 */
[----:B------:R-:W-:-:S02]  /*5db0*/  SHF.R.U32.HI R11, RZ, 0x8, R10 ;  /* 0x00000008ff0b7819 */ /* 0x000fc4000001160a */
[----:B------:R-:W-:Y:S01]  /*5dc0*/  LOP3.LUT R9, R9, 0xff, RZ, 0xc0, !PT ;  /* 0x000000ff09097812 */ /* 0x000fe200078ec0ff */
[----:B------:R-:W-:Y:S01]  /*5dd0*/  HMMA.16816.F32 R52, R12, R34, R52 ;  /* 0x000000220c34723c */ /* 0x000fe20000001834 */
[----:B-1----:R-:W-:-:S06]  /*5de0*/  LOP3.LUT R2, R0, 0xffff, RZ, 0xc0, !PT ;  /* 0x0000ffff00027812 */ /* 0x002fcc00078ec0ff */
[----:B------:R-:W-:Y:S02]  /*5df0*/  LOP3.LUT R14, R8, 0xff, RZ, 0xc0, !PT ;  /* 0x000000ff080e7812 */ /* 0x000fe400078ec0ff */
[----:B------:R-:W-:Y:S02]  /*5e00*/  SHF.R.U32.HI R13, RZ, 0x18, R8 ;  /* 0x00000018ff0d7819 */ /* 0x000fe40000011608 */
[----:B----4-:R-:W-:Y:S02]  /*5e10*/  SHF.R.U32.HI R7, RZ, 0x8, R2 ;  /* 0x00000008ff077819 */ /* 0x010fe40000011602 */
[----:B------:R-:W-:Y:S01]  /*5e20*/  LOP3.LUT R2, R0, 0xff, RZ, 0xc0, !PT ;  /* 0x000000ff00027812 */ /* 0x000fe200078ec0ff */
[----:B------:R-:W-:Y:S01]  /*5e30*/  FFMA.FTZ R8, R121, UR33, -R23 ;  /* 0x0000002179087c23 */ /* 0x000fe20008010817 */
[----:B------:R-:W-:Y:S02]  /*5e40*/  PRMT R14, R14, 0x5410, R11 ;  /* 0x000054100e0e7816 */ /* 0x000fe4000000000b */
[----:B------:R-:W-:-:S02]  /*5e50*/  PRMT R11, R9, 0x5410, R13 ;  /* 0x00005410090b7816 */ /* 0x000fc4000000000d */
[----:B------:R-:W-:Y:S02]  /*5e60*/  PRMT R9, R2, 0x5410, R7 ;  /* 0x0000541002097816 */ /* 0x000fe40000000007 */
[----:B------:R-:W-:Y:S01]  /*5e70*/  SHF.R.U32.HI R2, RZ, 0x10, R0 ;  /* 0x00000010ff027819 */ /* 0x000fe20000011600 */
[----:B------:R1:W-:Y:S01]  /*5e80*/  MUFU.EX2 R249, R8 ;  /* 0x0000000800f97308 */ /* 0x0003e20000000800 */
[----:B------:R-:W-:-:S04]  /*5e90*/  IMAD.WIDE.U32 R16, R44, -0x2daee0ad, RZ ;  /* 0xd2511f532c107825 */ /* 0x000fc800078e00ff */
[----:B------:R-:W-:Y:S01]  /*5ea0*/  FFMA.FTZ R7, R120, UR33, -R23 ;  /* 0x0000002178077c23 */ /* 0x000fe20008010817 */
[----:B------:R-:W-:-:S04]  /*5eb0*/  IMAD.WIDE.U32 R26, R18, -0x2daee0ad, RZ ;  /* 0xd2511f53121a7825 */ /* 0x000fc800078e00ff */
[----:B------:R-:W-:Y:S01]  /*5ec0*/  IMAD.MOV.U32 R199, RZ, RZ, R247 ;  /* 0x000000ffffc77224 */ /* 0x000fe200078e00f7 */
[----:B------:R-:W-:Y:S01]  /*5ed0*/  LOP3.LUT R10, R27, UR15, R16, 0x96, !PT ;  /* 0x0000000f1b0a7c12 */ /* 0x000fe2000f8e9610 */
[----:B------:R4:W2:Y:S01]  /*5ee0*/  MUFU.EX2 R247, R7 ;  /* 0x0000000700f77308 */ /* 0x0008a20000000800 */
[----:B-1----:R-:W-:Y:S02]  /*5ef0*/  SHF.R.U32.HI R8, RZ, 0x18, R0 ;  /* 0x00000018ff087819 */ /* 0x002fe40000011600 */
[----:B------:R-:W-:Y:S01]  /*5f00*/  LOP3.LUT R0, R2, 0xff, RZ, 0xc0, !PT ;  /* 0x000000ff02007812 */ /* 0x000fe200078ec0ff */
[----:B------:R-:W-:-:S03]  /*5f10*/  IMAD.MOV.U32 R107, RZ, RZ, R39 ;  /* 0x000000ffff6b7224 */ /* 0x000fc600078e0027 */
[----:B------:R-:W-:Y:S02]  /*5f20*/  PRMT R2, R0, 0x5410, R8 ;  /* 0x0000541000027816 */ /* 0x000fe40000000008 */
[----:B------:R-:W-:Y:S01]  /*5f30*/  LOP3.LUT R12, R17, UR17, R148, 0x96, !PT ;  /* 0x00000011110c7c12 */ /* 0x000fe2000f8e9694 */
[--C-:B----4-:R-:W-:Y:S01]  /*5f40*/  FFMA.FTZ R7, R126, UR33, -R20.reuse ;  /* 0x000000217e077c23 */ /* 0x110fe20008010814 */
[----:B------:R-:W-:Y:S01]  /*5f50*/  IMAD.WIDE.U32 R18, R10, -0x326172a9, RZ ;  /* 0xcd9e8d570a127825 */ /* 0x000fe200078e00ff */
[----:B------:R-:W-:Y:S02]  /*5f60*/  HSET2.LE.AND R0, R9, R94, PT ;  /* 0x0000005e09007233 */ /* 0x000fe40003803000 */
[----:B------:R1:W-:Y:S01]  /*5f70*/  MUFU.EX2 R246, R7 ;  /* 0x0000000700f67308 */ /* 0x0003e20000000800 */
[----:B------:R-:W-:Y:S01]  /*5f80*/  FFMA.FTZ R10, R117, UR33, -R20 ;  /* 0x00000021750a7c23 */ /* 0x000fe20008010814 */
[----:B------:R-:W-:-:S06]  /*5f90*/  IMAD.WIDE.U32 R12, R12, -0x326172a9, RZ ;  /* 0xcd9e8d570c0c7825 */ /* 0x000fcc00078e00ff */
[----:B------:R4:W-:Y:S01]  /*5fa0*/  MUFU.EX2 R245, R10 ;  /* 0x0000000a00f57308 */ /* 0x0009e20000000800 */
[----:B------:R-:W-:Y:S02]  /*5fb0*/  LOP3.LUT R13, R13, UR16, R68, 0x96, !PT ;  /* 0x000000100d0d7c12 */ /* 0x000fe4000f8e9644 */
[----:B-1----:R-:W-:Y:S02]  /*5fc0*/  HSET2.LE.AND R7, R2, R94, PT ;  /* 0x0000005e02077233 */ /* 0x002fe40003803000 */
[----:B---3--:R-:W-:-:S04]  /*5fd0*/  F2FP.F16.F32.PACK_AB R2, R108, R107 ;  /* 0x0000006b6c02723e */ /* 0x008fc800000000ff */
[----:B------:R-:W-:Y:S02]  /*5fe0*/  LOP3.LUT R8, R0, R2, RZ, 0xc0, !PT ;  /* 0x0000000200087212 */ /* 0x000fe400078ec0ff */
[----:B------:R-:W-:Y:S01]  /*5ff0*/  HSET2.LE.AND R0, R14, R94, PT ;  /* 0x0000005e0e007233 */ /* 0x000fe20003803000 */
[----:B----4-:R-:W-:Y:S01]  /*6000*/  FFMA.FTZ R10, R116, UR33, -R20 ;  /* 0x00000021740a7c23 */ /* 0x010fe20008010814 */
[----:B--2---:R-:W-:-:S03]  /*6010*/  F2FP.F16.F32.PACK_AB R2, R252, R111 ;  /* 0x0000006ffc02723e */ /* 0x004fc600000000ff */
[----:B------:R1:W-:Y:S01]  /*6020*/  MUFU.EX2 R240, R10 ;  /* 0x0000000a00f07308 */ /* 0x0003e20000000800 */
[----:B------:R-:W-:Y:S01]  /*6030*/  LOP3.LUT R15, R19, UR14, R12, 0x96, !PT ;  /* 0x0000000e130f7c12 */ /* 0x000fe2000f8e960c */
[----:B------:R-:W-:Y:S01]  /*6040*/  IMAD.WIDE.U32 R12, R13, -0x2daee0ad, RZ ;  /* 0xd2511f530d0c7825 */ /* 0x000fe200078e00ff */
[----:B------:R-:W-:-:S03]  /*6050*/  F2FP.F16.F32.PACK_AB R9, R250, R248 ;  /* 0x000000f8fa09723e */ /* 0x000fc600000000ff */
[----:B------:R-:W-:-:S04]  /*6060*/  IMAD.WIDE.U32 R16, R45, -0x2daee0ad, RZ ;  /* 0xd2511f532d107825 */ /* 0x000fc800078e00ff */
[----:B------:R-:W-:Y:S01]  /*6070*/  IMAD.WIDE.U32 R50, R24, -0x2daee0ad, RZ ;  /* 0xd2511f5318327825 */ /* 0x000fe200078e00ff */
[----:B-1----:R-:W-:-:S03]  /*6080*/  LOP3.LUT R10, R0, R2, RZ, 0xc0, !PT ;  /* 0x00000002000a7212 */ /* 0x002fc600078ec0ff */
[--C-:B------:R-:W-:Y:S01]  /*6090*/  FFMA.FTZ R2, R208, UR33, -R21.reuse ;  /* 0x00000021d0027c23 */ /* 0x100fe20008010815 */
[----:B------:R-:W-:-:S03]  /*60a0*/  FFMA.FTZ R0, R130, UR33, -R21 ;  /* 0x0000002182007c23 */ /* 0x000fc60008010815 */
[----:B------:R1:W-:Y:S01]  /*60b0*/  MUFU.EX2 R207, R2 ;  /* 0x0000000200cf7308 */ /* 0x0003e20000000800 */
[----:B------:R-:W-:Y:S01]  /*60c0*/  IMAD.WIDE.U32 R100, R15, -0x2daee0ad, RZ ;  /* 0xd2511f530f647825 */ /* 0x000fe200078e00ff */
[----:B------:R-:W-:-:S06]  /*60d0*/  LOP3.LUT R27, R17, UR17, R148, 0x96, !PT ;  /* 0x00000011111b7c12 */ /* 0x000fcc000f8e9694 */
[----:B------:R2:W-:Y:S01]  /*60e0*/  MUFU.EX2 R238, R0 ;  /* 0x0000000000ee7308 */ /* 0x0005e20000000800 */
[----:B------:R-:W-:Y:S01]  /*60f0*/  LOP3.LUT R19, R51, UR15, R16, 0x96, !PT ;  /* 0x0000000f33137c12 */ /* 0x000fe2000f8e9610 */
[----:B-1----:R-:W-:Y:S01]  /*6100*/  FFMA.FTZ R2, R131, UR33, -R21 ;  /* 0x0000002183027c23 */ /* 0x002fe20008010815 */
[----:B------:R-:W-:-:S05]  /*6110*/  LOP3.LUT R9, R7, R9, RZ, 0xc0, !PT ;  /* 0x0000000907097212 */ /* 0x000fca00078ec0ff */
[----:B------:R1:W-:Y:S01]  /*6120*/  MUFU.EX2 R206, R2 ;  /* 0x0000000200ce7308 */ /* 0x0003e20000000800 */
[----:B--2---:R-:W-:Y:S02]  /*6130*/  LOP3.LUT R0, R13, UR13, R26, 0x96, !PT ;  /* 0x0000000d0d007c12 */ /* 0x004fe4000f8e961a */
[----:B------:R-:W-:-:S03]  /*6140*/  HSET2.LE.AND R7, R11, R94, PT ;  /* 0x0000005e0b077233 */ /* 0x000fc60003803000 */
[----:B------:R-:W-:Y:S01]  /*6150*/  IMAD.WIDE.U32 R16, R0, -0x326172a9, RZ ;  /* 0xcd9e8d5700107825 */ /* 0x000fe200078e00ff */
[----:B------:R-:W-:Y:S02]  /*6160*/  LOP3.LUT R0, R101, UR5, R12, 0x96, !PT ;  /* 0x0000000565007c12 */ /* 0x000fe4000f8e960c */
[----:B------:R-:W-:Y:S01]  /*6170*/  F2FP.F16.F32.PACK_AB R11, R247, R249 ;  /* 0x000000f9f70b723e */ /* 0x000fe200000000ff */
[----:B-1----:R-:W-:Y:S01]  /*6180*/  FFMA.FTZ R2, R209, UR33, -R21 ;  /* 0x00000021d1027c23 */ /* 0x002fe20008010815 */
[----:B------:R-:W-:-:S03]  /*6190*/  IMAD.WIDE.U32 R12, R79, -0x2daee0ad, RZ ;  /* 0xd2511f534f0c7825 */ /* 0x000fc600078e00ff */
[----:B------:R1:W2:Y:S01]  /*61a0*/  MUFU.EX2 R205, R2 ;  /* 0x0000000200cd7308 */ /* 0x0002a20000000800 */
[----:B------:R-:W-:Y:S01]  /*61b0*/  IMAD.WIDE.U32 R14, R0, -0x326172a9, RZ ;  /* 0xcd9e8d57000e7825 */ /* 0x000fe200078e00ff */
[----:B------:R-:W-:-:S03]  /*61c0*/  LOP3.LUT R11, R7, R11, RZ, 0xc0, !PT ;  /* 0x0000000b070b7212 */ /* 0x000fc600078ec0ff */
[----:B------:R-:W-:Y:S01]  /*61d0*/  IMAD.MOV.U32 R120, RZ, RZ, R204 ;  /* 0x000000ffff787224 */ /* 0x000fe200078e00cc */
[----:B------:R-:W-:Y:S01]  /*61e0*/  LOP3.LUT R0, R13, UR21, R92, 0x96, !PT ;  /* 0x000000150d007c12 */ /* 0x000fe2000f8e965c */
[----:B------:R-:W-:Y:S01]  /*61f0*/  IMAD.WIDE.U32 R24, R77, -0x2daee0ad, RZ ;  /* 0xd2511f534d187825 */ /* 0x000fe200078e00ff */
[----:B------:R-:W-:Y:S02]  /*6200*/  LOP3.LUT R7, R12, 0xffff, RZ, 0xc0, !PT ;  /* 0x0000ffff0c077812 */ /* 0x000fe400078ec0ff */
[----:B------:R-:W-:Y:S01]  /*6210*/  SHF.R.U32.HI R13, RZ, 0x10, R12 ;  /* 0x00000010ff0d7819 */ /* 0x000fe2000001160c */
[----:B-1----:R-:W-:Y:S01]  /*6220*/  FFMA.FTZ R2, R210, UR33, -R22 ;  /* 0x00000021d2027c23 */ /* 0x002fe20008010816 */
[----:B------:R-:W-:-:S03]  /*6230*/  LOP3.LUT R77, R17, UR12, R18, 0x96, !PT ;  /* 0x0000000c114d7c12 */ /* 0x000fc6000f8e9612 */
[----:B------:R1:W-:Y:S01]  /*6240*/  MUFU.EX2 R204, R2 ;  /* 0x0000000200cc7308 */ /* 0x0003e20000000800 */
[----:B------:R-:W-:Y:S01]  /*6250*/  LOP3.LUT R36, R15, UR22, R16, 0x96, !PT ;  /* 0x000000160f247c12 */ /* 0x000fe2000f8e9610 */
[----:B------:R-:W-:Y:S01]  /*6260*/  IMAD.MOV.U32 R115, RZ, RZ, R199 ;  /* 0x000000ffff737224 */ /* 0x000fe200078e00c7 */
[----:B------:R-:W-:Y:S01]  /*6270*/  LOP3.LUT R17, R12, 0xff, RZ, 0xc0, !PT ;  /* 0x000000ff0c117812 */ /* 0x000fe200078ec0ff */
[----:B------:R-:W-:Y:S01]  /*6280*/  IMAD.MOV.U32 R112, RZ, RZ, R88 ;  /* 0x000000ffff707224 */ /* 0x000fe200078e0058 */
[----:B------:R-:W-:Y:S01]  /*6290*/  SHF.R.U32.HI R16, RZ, 0x18, R12 ;  /* 0x00000018ff107819 */ /* 0x000fe2000001160c */
[----:B------:R-:W-:Y:S01]  /*62a0*/  HMMA.16816.F32 R88, R8, R28, R60 ;  /* 0x0000001c0858723c */ /* 0x000fe2000000183c */
[----:B------:R-:W-:Y:S02]  /*62b0*/  SHF.R.U32.HI R12, RZ, 0x8, R7 ;  /* 0x00000008ff0c7819 */ /* 0x000fe40000011607 */
[----:B------:R-:W-:Y:S01]  /*62c0*/  LOP3.LUT R7, R13, 0xff, RZ, 0xc0, !PT ;  /* 0x000000ff0d077812 */ /* 0x000fe200078ec0ff */
[----:B------:R-:W-:-:S02]  /*62d0*/  IMAD.MOV.U32 R93, RZ, RZ, R40 ;  /* 0x000000ffff5d7224 */ /* 0x000fc400078e0028 */
[----:B-1----:R-:W-:Y:S01]  /*62e0*/  FFMA.FTZ R2, R211, UR33, -R22 ;  /* 0x00000021d3027c23 */ /* 0x002fe20008010816 */
[C---:B------:R-:W-:Y:S01]  /*62f0*/  HMMA.16816.F32 R60, R8.reuse, R30, R80 ;  /* 0x0000001e083c723c */ /* 0x040fe20000001850 */
[----:B------:R-:W1:Y:S02]  /*6300*/  LDSM.16.MT88.4 R40, [R214+0x4c00] ;  /* 0x004c0000d628783b */ /* 0x000e640000004200 */
[----:B------:R3:W4:Y:S03]  /*6310*/  MUFU.EX2 R199, R2 ;  /* 0x0000000200c77308 */ /* 0x0007260000000800 */
[----:B------:R-:W-:Y:S01]  /*6320*/  HMMA.16816.F32 R96, R8, R32, R96 ;  /* 0x000000200860723c */ /* 0x000fe20000001860 */
[----:B------:R-:W-:Y:S01]  /*6330*/  PRMT R12, R17, 0x5410, R12 ;  /* 0x00005410110c7816 */ /* 0x000fe2000000000c */
[----:B------:R-:W-:Y:S01]  /*6340*/  IMAD.MOV.U32 R118, RZ, RZ, R198 ;  /* 0x000000ffff767224 */ /* 0x000fe200078e00c6 */
[----:B------:R-:W-:-:S03]  /*6350*/  PRMT R13, R7, 0x5410, R16 ;  /* 0x00005410070d7816 */ /* 0x000fc60000000010 */
[----:B------:R-:W-:Y:S01]  /*6360*/  HMMA.16816.F32 R72, R8, R34, R72 ;  /* 0x000000220848723c */ /* 0x000fe20000001848 */
[----:B------:R-:W1:Y:S01]  /*6370*/  LDSM.16.MT88.4 R32, [R213+0x4c00] ;  /* 0x004c0000d520783b */ /* 0x000e620000004200 */
[----:B------:R-:W-:-:S05]  /*6380*/  SHF.R.U32.HI R7, RZ, 0x10, R0 ;  /* 0x00000010ff077819 */ /* 0x000fca0000011600 */
[----:B------:R-:W-:Y:S01]  /*6390*/  FFMA.FTZ R8, R219, UR33, -R22 ;  /* 0x00000021db087c23 */ /* 0x000fe20008010816 */
[----:B---3--:R-:W-:-:S03]  /*63a0*/  LOP3.LUT R2, R0, 0xffff, RZ, 0xc0, !PT ;  /* 0x0000ffff00027812 */ /* 0x008fc600078ec0ff */
[----:B------:R3:W-:Y:S01]  /*63b0*/  MUFU.EX2 R198, R8 ;  /* 0x0000000800c67308 */ /* 0x0007e20000000800 */
[----:B------:R-:W-:Y:S02]  /*63c0*/  LOP3.LUT R11, R0, 0xff, RZ, 0xc0, !PT ;  /* 0x000000ff000b7812 */ /* 0x000fe400078ec0ff */
[----:B------:R-:W-:Y:S01]  /*63d0*/  SHF.R.U32.HI R10, RZ, 0x18, R0 ;  /* 0x00000018ff0a7819 */ /* 0x000fe20000011600 */
[----:B------:R-:W-:Y:S01]  /*63e0*/  IMAD.MOV.U32 R109, RZ, RZ, R194 ;  /* 0x000000ffff6d7224 */ /* 0x000fe200078e00c2 */
[----:B------:R-:W-:Y:S02]  /*63f0*/  SHF.R.U32.HI R9, RZ, 0x8, R2 ;  /* 0x00000008ff097819 */ /* 0x000fe40000011602 */
[----:B------:R-:W-:Y:S02]  /*6400*/  LOP3.LUT R7, R7, 0xff, RZ, 0xc0, !PT ;  /* 0x000000ff07077812 */ /* 0x000fe400078ec0ff */
[----:B------:R-:W-:Y:S02]  /*6410*/  HSET2.LE.AND R0, R12, R94, PT ;  /* 0x0000005e0c007233 */ /* 0x000fe40003803000 */
[----:B--2---:R-:W-:Y:S01]  /*6420*/  F2FP.F16.F32.PACK_AB R2, R205, R206 ;  /* 0x000000cecd02723e */ /* 0x004fe200000000ff */
[----:B---3--:R-:W-:Y:S01]  /*6430*/  FFMA.FTZ R8, R218, UR33, -R22 ;  /* 0x00000021da087c23 */ /* 0x008fe20008010816 */
[----:B------:R-:W-:-:S03]  /*6440*/  PRMT R12, R7, 0x5410, R10 ;  /* 0x00005410070c7816 */ /* 0x000fc6000000000a */
[----:B------:R2:W3:Y:S01]  /*6450*/  MUFU.EX2 R194, R8 ;  /* 0x0000000800c27308 */ /* 0x0004e20000000800 */
[----:B------:R-:W-:Y:S02]  /*6460*/  LOP3.LUT R10, R0, R2, RZ, 0xc0, !PT ;  /* 0x00000002000a7212 */ /* 0x000fe400078ec0ff */
[----:B------:R-:W-:Y:S02]  /*6470*/  HSET2.LE.AND R0, R13, R94, PT ;  /* 0x0000005e0d007233 */ /* 0x000fe40003803000 */
[----:B------:R-:W-:Y:S02]  /*6480*/  PRMT R9, R11, 0x5410, R9 ;  /* 0x000054100b097816 */ /* 0x000fe40000000009 */
[----:B----4-:R-:W-:-:S04]  /*6490*/  F2FP.F16.F32.PACK_AB R2, R199, R204 ;  /* 0x000000ccc702723e */ /* 0x010fc800000000ff */
[----:B------:R-:W-:Y:S02]  /*64a0*/  LOP3.LUT R11, R0, R2, RZ, 0xc0, !PT ;  /* 0x00000002000b7212 */ /* 0x000fe400078ec0ff */
[----:B------:R-:W-:Y:S02]  /*64b0*/  HSET2.LE.AND R0, R9, R94, PT ;  /* 0x0000005e09007233 */ /* 0x000fe40003803000 */
[----:B------:R-:W-:Y:S01]  /*64c0*/  F2FP.F16.F32.PACK_AB R2, R207, R238 ;  /* 0x000000eecf02723e */ /* 0x000fe200000000ff */
[----:B------:R-:W-:-:S03]  /*64d0*/  FFMA.FTZ R7, R164, UR33, -R20 ;  /* 0x00000021a4077c23 */ /* 0x000fc60008010814 */
[----:B--2---:R-:W-:Y:S02]  /*64e0*/  LOP3.LUT R8, R0, R2, RZ, 0xc0, !PT ;  /* 0x0000000200087212 */ /* 0x004fe400078ec0ff */
[----:B------:R-:W-:Y:S02]  /*64f0*/  HSET2.LE.AND R0, R12, R94, PT ;  /* 0x0000005e0c007233 */ /* 0x000fe40003803000 */
[----:B---3--:R-:W-:Y:S01]  /*6500*/  F2FP.F16.F32.PACK_AB R2, R194, R198 ;  /* 0x000000c6c202723e */ /* 0x008fe200000000ff */
[----:B------:R-:W-:Y:S02]  /*6510*/  IMAD.MOV.U32 R209, RZ, RZ, R113 ;  /* 0x000000ffffd17224 */ /* 0x000fe400078e0071 */
[----:B------:R-:W-:Y:S01]  /*6520*/  IMAD.MOV.U32 R113, RZ, RZ, R197 ;  /* 0x000000ffff717224 */ /* 0x000fe200078e00c5 */
[----:B------:R-:W-:Y:S01]  /*6530*/  LOP3.LUT R9, R0, R2, RZ, 0xc0, !PT ;  /* 0x0000000200097212 */ /* 0x000fe200078ec0ff */
[----:B------:R2:W-:Y:S01]  /*6540*/  MUFU.EX2 R197, R7 ;  /* 0x0000000700c57308 */ /* 0x0005e20000000800 */
[----:B------:R-:W-:Y:S01]  /*6550*/  FFMA.FTZ R2, R127, UR33, -R20 ;  /* 0x000000217f027c23 */ /* 0x000fe20008010814 */
[----:B------:R-:W-:-:S02]  /*6560*/  IMAD.MOV.U32 R121, RZ, RZ, R102 ;  /* 0x000000ffff797224 */ /* 0x000fc400078e0066 */
[----:B------:R-:W-:Y:S02]  /*6570*/  IMAD.MOV.U32 R110, RZ, RZ, R178 ;  /* 0x000000ffff6e7224 */ /* 0x000fe400078e00b2 */
[----:B------:R-:W-:Y:S02]  /*6580*/  IMAD.MOV.U32 R102, RZ, RZ, R196 ;  /* 0x000000ffff667224 */ /* 0x000fe400078e00c4 */
[----:B------:R3:W-:Y:S01]  /*6590*/  MUFU.EX2 R178, R2 ;  /* 0x0000000200b27308 */ /* 0x0007e20000000800 */
[----:B------:R-:W-:Y:S02]  /*65a0*/  IMAD.MOV.U32 R208, RZ, RZ, R38 ;  /* 0x000000ffffd07224 */ /* 0x000fe400078e0026 */
[----:B------:R-:W-:Y:S01]  /*65b0*/  FFMA.FTZ R0, R122, UR33, -R20 ;  /* 0x000000217a007c23 */ /* 0x000fe20008010814 */
[----:B------:R-:W-:-:S04]  /*65c0*/  IMAD.WIDE.U32 R38, R78, -0x2daee0ad, RZ ;  /* 0xd2511f534e267825 */ /* 0x000fc800078e00ff */
[----:B--2---:R-:W-:Y:S01]  /*65d0*/  FFMA.FTZ R7, R160, UR33, -R20 ;  /* 0x00000021a0077c23 */ /* 0x004fe20008010814 */
[----:B------:R-:W-:Y:S01]  /*65e0*/  IMAD.WIDE.U32 R28, R47, -0x2daee0ad, RZ ;  /* 0xd2511f532f1c7825 */ /* 0x000fe200078e00ff */
[----:B------:R-:W-:Y:S02]  /*65f0*/  LOP3.LUT R25, R25, UR17, R150, 0x96, !PT ;  /* 0x0000001119197c12 */ /* 0x000fe4000f8e9696 */
[----:B------:R2:W-:Y:S01]  /*6600*/  MUFU.EX2 R196, R7 ;  /* 0x0000000700c47308 */ /* 0x0005e20000000800 */
[----:B------:R-:W-:-:S04]  /*6610*/  IMAD.WIDE.U32 R30, R37, -0x2daee0ad, RZ ;  /* 0xd2511f53251e7825 */ /* 0x000fc800078e00ff */
[----:B---3--:R-:W-:Y:S01]  /*6620*/  FFMA.FTZ R2, R123, UR33, -R20 ;  /* 0x000000217b027c23 */ /* 0x008fe20008010814 */
[----:B------:R-:W-:Y:S02]  /*6630*/  IMAD.MOV.U32 R124, RZ, RZ, R112 ;  /* 0x000000ffff7c7224 */ /* 0x000fe400078e0070 */
[----:B------:R-:W-:Y:S02]  /*6640*/  IMAD.MOV.U32 R112, RZ, RZ, R177 ;  /* 0x000000ffff707224 */ /* 0x000fe400078e00b1 */
[----:B------:R-:W-:Y:S01]  /*6650*/  IMAD.MOV.U32 R92, RZ, RZ, R195 ;  /* 0x000000ffff5c7224 */ /* 0x000fe200078e00c3 */
[----:B------:R3:W-:Y:S01]  /*6660*/  MUFU.EX2 R177, R2 ;  /* 0x0000000200b17308 */ /* 0x0007e20000000800 */
[----:B------:R-:W-:Y:S02]  /*6670*/  IMAD.MOV.U32 R104, RZ, RZ, R193 ;  /* 0x000000ffff687224 */ /* 0x000fe400078e00c1 */
[----:B------:R-:W-:Y:S02]  /*6680*/  IMAD.MOV.U32 R148, RZ, RZ, R159 ;  /* 0x000000ffff947224 */ /* 0x000fe400078e009f */
[----:B--2---:R-:W-:Y:S01]  /*6690*/  FFMA.FTZ R7, R129, UR33, -R20 ;  /* 0x0000002181077c23 */ /* 0x004fe20008010814 */
[----:B------:R-:W-:-:S02]  /*66a0*/  IMAD.MOV.U32 R83, RZ, RZ, R158 ;  /* 0x000000ffff537224 */ /* 0x000fc400078e009e */
[----:B------:R2:W-:Y:S01]  /*66b0*/  MUFU.EX2 R193, R0 ;  /* 0x0000000000c17308 */ /* 0x0005e20000000800 */
[----:B------:R-:W-:Y:S02]  /*66c0*/  IMAD.MOV.U32 R117, RZ, RZ, R157 ;  /* 0x000000ffff757224 */ /* 0x000fe400078e009d */
[----:B------:R-:W-:Y:S01]  /*66d0*/  IMAD.MOV.U32 R119, RZ, RZ, R156 ;  /* 0x000000ffff777224 */ /* 0x000fe200078e009c */
[----:B------:R-:W-:Y:S01]  /*66e0*/  LOP3.LUT R26, R39, UR17, R150, 0x96, !PT ;  /* 0x00000011271a7c12 */ /* 0x000fe2000f8e9696 */
[----:B------:R-:W-:Y:S01]  /*66f0*/  IMAD.MOV.U32 R105, RZ, RZ, R155 ;  /* 0x000000ffff697224 */ /* 0x000fe200078e009b */
[C---:B-1----:R-:W-:Y:S01]  /*6700*/  HMMA.16816.F32 R156, R8.reuse, R40, R64 ;  /* 0x00000028089c723c */ /* 0x042fe20000001840 */
[----:B------:R-:W-:Y:S01]  /*6710*/  IMAD.MOV.U32 R82, RZ, RZ, R154 ;  /* 0x000000ffff527224 */ /* 0x000fe200078e009a */
[----:B------:R1:W-:Y:S01]  /*6720*/  MUFU.EX2 R195, R7 ;  /* 0x0000000700c37308 */ /* 0x0003e20000000800 */
[----:B------:R-:W-:Y:S02]  /*6730*/  IMAD.MOV.U32 R81, RZ, RZ, R153 ;  /* 0x000000ffff517224 */ /* 0x000fe400078e0099 */
[----:B---3--:R-:W-:Y:S01]  /*6740*/  FFMA.FTZ R2, R128, UR33, -R20 ;  /* 0x0000002180027c23 */ /* 0x008fe20008010814 */
[----:B------:R-:W-:Y:S01]  /*6750*/  IMAD.MOV.U32 R80, RZ, RZ, R152 ;  /* 0x000000ffff507224 */ /* 0x000fe200078e0098 */
[----:B------:R-:W-:Y:S01]  /*6760*/  HMMA.16816.F32 R84, R8, R32, R84 ;  /* 0x000000200854723c */ /* 0x000fe20000001854 */
[----:B------:R-:W-:Y:S01]  /*6770*/  LOP3.LUT R16, R31, UR15, R38, 0x96, !PT ;  /* 0x0000000f1f107c12 */ /* 0x000fe2000f8e9626 */
[----:B------:R-:W-:-:S02]  /*6780*/  IMAD.MOV.U32 R150, RZ, RZ, R176 ;  /* 0x000000ffff967224 */ /* 0x000fc400078e00b0 */
[----:B--2---:R-:W-:Y:S02]  /*6790*/  FFMA.FTZ R0, R133, UR33, -R20 ;  /* 0x0000002185007c23 */ /* 0x004fe40008010814 */
[C---:B------:R-:W-:Y:S01]  /*67a0*/  HMMA.16816.F32 R152, R8.reuse, R34, R56 ;  /* 0x000000220898723c */ /* 0x040fe20000001838 */
[----:B------:R-:W-:Y:S01]  /*67b0*/  IMAD.MOV.U32 R114, RZ, RZ, R192 ;  /* 0x000000ffff727224 */ /* 0x000fe200078e00c0 */
[----:B------:R2:W-:Y:S04]  /*67c0*/  MUFU.EX2 R176, R2 ;  /* 0x0000000200b07308 */ /* 0x0005e80000000800 */
[----:B------:R-:W-:Y:S01]  /*67d0*/  HMMA.16816.F32 R64, R8, R42, R52 ;  /* 0x0000002a0840723c */ /* 0x000fe20000001834 */
[----:B-1----:R-:W-:Y:S01]  /*67e0*/  LOP3.LUT R7, R29, UR15, R24, 0x96, !PT ;  /* 0x0000000f1d077c12 */ /* 0x002fe2000f8e9618 */
[----:B------:R-:W-:Y:S01]  /*67f0*/  IMAD.WIDE.U32 R12, R46, -0x2daee0ad, RZ ;  /* 0xd2511f532e0c7825 */ /* 0x000fe200078e00ff */
[C---:B------:R-:W-:Y:S01]  /*6800*/  LOP3.LUT R69, R14.reuse, 0xffff, RZ, 0xc0, !PT ;  /* 0x0000ffff0e457812 */ /* 0x040fe200078ec0ff */
[----:B------:R1:W-:Y:S03]  /*6810*/  MUFU.EX2 R192, R0 ;  /* 0x0000000000c07308 */ /* 0x0003e60000000800 */
[----:B------:R-:W-:Y:S01]  /*6820*/  IMAD.WIDE.U32 R8, R25, -0x326172a9, RZ ;  /* 0xcd9e8d5719087825 */ /* 0x000fe200078e00ff */
[----:B------:R-:W-:-:S02]  /*6830*/  LOP3.LUT R78, R14, 0xff, RZ, 0xc0, !PT ;  /* 0x000000ff0e4e7812 */ /* 0x000fc400078ec0ff */
[--C-:B------:R-:W-:Y:S01]  /*6840*/  SHF.R.U32.HI R71, RZ, 0x10, R14.reuse ;  /* 0x00000010ff477819 */ /* 0x100fe2000001160e */
[----:B------:R-:W-:Y:S01]  /*6850*/  IMAD.WIDE.U32 R44, R19, -0x326172a9, RZ ;  /* 0xcd9e8d57132c7825 */ /* 0x000fe200078e00ff */
[----:B------:R-:W-:-:S03]  /*6860*/  SHF.R.U32.HI R79, RZ, 0x18, R14 ;  /* 0x00000018ff4f7819 */ /* 0x000fc6000001160e */
[----:B--2---:R-:W-:Y:S01]  /*6870*/  FFMA.FTZ R2, R220, UR33, -R23 ;  /* 0x00000021dc027c23 */ /* 0x004fe20008010817 */
[----:B------:R-:W-:-:S04]  /*6880*/  IMAD.WIDE.U32 R14, R27, -0x326172a9, RZ ;  /* 0xcd9e8d571b0e7825 */ /* 0x000fc800078e00ff */
[----:B------:R-:W-:-:S04]  /*6890*/  IMAD.WIDE.U32 R10, R26, -0x326172a9, RZ ;  /* 0xcd9e8d571a0a7825 */ /* 0x000fc800078e00ff */
[----:B-1----:R-:W-:Y:S01]  /*68a0*/  FFMA.FTZ R0, R132, UR33, -R20 ;  /* 0x0000002184007c23 */ /* 0x002fe20008010814 */
[----:B------:R-:W-:Y:S01]  /*68b0*/  IMAD.WIDE.U32 R38, R7, -0x326172a9, RZ ;  /* 0xcd9e8d5707267825 */ /* 0x000fe200078e00ff */
[----:B------:R-:W-:-:S03]  /*68c0*/  LOP3.LUT R7, R9, UR16, R70, 0x96, !PT ;  /* 0x0000001009077c12 */ /* 0x000fc6000f8e9646 */
[----:B------:R-:W-:Y:S01]  /*68d0*/  IMAD.WIDE.U32 R46, R16, -0x326172a9, RZ ;  /* 0xcd9e8d57102e7825 */ /* 0x000fe200078e00ff */
[----:B------:R1:W-:Y:S01]  /*68e0*/  MUFU.EX2 R129, R2 ;  /* 0x0000000200817308 */ /* 0x0003e20000000800 */
[C---:B------:R-:W-:Y:S02]  /*68f0*/  LOP3.LUT R17, R12.reuse, 0xffff, RZ, 0xc0, !PT ;  /* 0x0000ffff0c117812 */ /* 0x040fe400078ec0ff */
[----:B------:R-:W-:Y:S01]  /*6900*/  IMAD.MOV.U32 R116, RZ, RZ, R179 ;  /* 0x000000ffff747224 */ /* 0x000fe200078e00b3 */
[----:B------:R-:W-:Y:S02]  /*6910*/  LOP3.LUT R19, R12, 0xff, RZ, 0xc0, !PT ;  /* 0x000000ff0c137812 */ /* 0x000fe400078ec0ff */
[--C-:B------:R-:W-:Y:S02]  /*6920*/  SHF.R.U32.HI R18, RZ, 0x10, R12.reuse ;  /* 0x00000010ff127819 */ /* 0x100fe4000001160c */
[----:B------:R2:W-:Y:S01]  /*6930*/  MUFU.EX2 R179, R0 ;  /* 0x0000000000b37308 */ /* 0x0005e20000000800 */
[----:B------:R-:W-:-:S02]  /*6940*/  SHF.R.U32.HI R24, RZ, 0x18, R12 ;  /* 0x00000018ff187819 */ /* 0x000fc4000001160c */
[----:B------:R-:W-:Y:S02]  /*6950*/  LOP3.LUT R15, R15, UR16, R68, 0x96, !PT ;  /* 0x000000100f0f7c12 */ /* 0x000fe4000f8e9644 */
[----:B------:R-:W-:Y:S02]  /*6960*/  LOP3.LUT R14, R45, UR14, R14, 0x96, !PT ;  /* 0x0000000e2d0e7c12 */ /* 0x000fe4000f8e960e */
[----:B------:R-:W-:Y:S01]  /*6970*/  LOP3.LUT R12, R11, UR16, R70, 0x96, !PT ;  /* 0x000000100b0c7c12 */ /* 0x000fe2000f8e9646 */
[----:B-1----:R-:W-:Y:S01]  /*6980*/  FFMA.FTZ R2, R142, UR33, -R23 ;  /* 0x000000218e027c23 */ /* 0x002fe20008010817 */
[----:B------:R-:W-:Y:S01]  /*6990*/  LOP3.LUT R16, R47, UR14, R10, 0x96, !PT ;  /* 0x0000000e2f107c12 */ /* 0x000fe2000f8e960a */
[----:B------:R-:W-:Y:S01]  /*69a0*/  IMAD.WIDE.U32 R10, R7, -0x2daee0ad, RZ ;  /* 0xd2511f53070a7825 */ /* 0x000fe200078e00ff */
[----:B------:R-:W-:Y:S01]  /*69b0*/  SHF.R.U32.HI R7, RZ, 0x8, R17 ;  /* 0x00000008ff077819 */ /* 0x000fe20000011611 */
[----:B------:R1:W-:Y:S01]  /*69c0*/  MUFU.EX2 R130, R2 ;  /* 0x0000000200827308 */ /* 0x0003e20000000800 */
[----:B--2---:R-:W-:Y:S01]  /*69d0*/  LOP3.LUT R0, R13, UR21, R48, 0x96, !PT ;  /* 0x000000150d007c12 */ /* 0x004fe2000f8e9630 */
[----:B------:R-:W-:Y:S01]  /*69e0*/  IMAD.WIDE.U32 R54, R14, -0x2daee0ad, RZ ;  /* 0xd2511f530e367825 */ /* 0x000fe200078e00ff */
[----:B------:R-:W-:-:S02]  /*69f0*/  LOP3.LUT R13, R39, UR14, R8, 0x96, !PT ;  /* 0x0000000e270d7c12 */ /* 0x000fc4000f8e9608 */
[----:B------:R-:W-:Y:S01]  /*6a00*/  LOP3.LUT R28, R11, UR13, R28, 0x96, !PT ;  /* 0x0000000d0b1c7c12 */ /* 0x000fe2000f8e961c */
[----:B------:R-:W-:Y:S01]  /*6a10*/  IMAD.WIDE.U32 R8, R15, -0x2daee0ad, RZ ;  /* 0xd2511f530f087825 */ /* 0x000fe200078e00ff */
[----:B------:R-:W-:Y:S02]  /*6a20*/  PRMT R11, R19, 0x5410, R7 ;  /* 0x00005410130b7816 */ /* 0x000fe40000000007 */
[C---:B-1----:R-:W-:Y:S02]  /*6a30*/  LOP3.LUT R2, R0.reuse, 0xffff, RZ, 0xc0, !PT ;  /* 0x0000ffff00027812 */ /* 0x042fe400078ec0ff */
[----:B------:R-:W-:Y:S02]  /*6a40*/  LOP3.LUT R26, R55, UR5, R8, 0x96, !PT ;  /* 0x00000005371a7c12 */ /* 0x000fe4000f8e9608 */
[----:B------:R-:W-:Y:S02]  /*6a50*/  SHF.R.U32.HI R7, RZ, 0x8, R2 ;  /* 0x00000008ff077819 */ /* 0x000fe40000011602 */
[----:B------:R-:W-:Y:S01]  /*6a60*/  LOP3.LUT R2, R0, 0xff, RZ, 0xc0, !PT ;  /* 0x000000ff00027812 */ /* 0x000fe200078ec0ff */
[----:B------:R-:W-:Y:S01]  /*6a70*/  FFMA.FTZ R8, R141, UR33, -R23 ;  /* 0x000000218d087c23 */ /* 0x000fe20008010817 */
[----:B------:R-:W-:-:S02]  /*6a80*/  IMAD.WIDE.U32 R14, R12, -0x2daee0ad, RZ ;  /* 0xd2511f530c0e7825 */ /* 0x000fc400078e00ff */
[----:B------:R-:W-:Y:S01]  /*6a90*/  PRMT R12, R2, 0x5410, R7 ;  /* 0x00005410020c7816 */ /* 0x000fe20000000007 */
[----:B------:R1:W2:Y:S01]  /*6aa0*/  MUFU.EX2 R128, R8 ;  /* 0x0000000800807308 */ /* 0x0002a20000000800 */
[--C-:B------:R-:W-:Y:S01]  /*6ab0*/  SHF.R.U32.HI R2, RZ, 0x10, R0.reuse ;  /* 0x00000010ff027819 */ /* 0x100fe20000011600 */
[----:B------:R-:W-:Y:S01]  /*6ac0*/  IMAD.WIDE.U32 R52, R13, -0x2daee0ad, RZ ;  /* 0xd2511f530d347825 */ /* 0x000fe200078e00ff */
[----:B------:R-:W-:Y:S02]  /*6ad0*/  SHF.R.U32.HI R7, RZ, 0x18, R0 ;  /* 0x00000018ff077819 */ /* 0x000fe40000011600 */
[----:B------:R-:W-:Y:S01]  /*6ae0*/  LOP3.LUT R0, R2, 0xff, RZ, 0xc0, !PT ;  /* 0x000000ff02007812 */ /* 0x000fe200078ec0ff */
[----:B------:R-:W-:Y:S01]  /*6af0*/  FFMA.FTZ R2, R134, UR33, -R20 ;  /* 0x0000002186027c23 */ /* 0x000fe20008010814 */
[----:B------:R-:W-:Y:S01]  /*6b00*/  LOP3.LUT R27, R9, UR13, R50, 0x96, !PT ;  /* 0x0000000d091b7c12 */ /* 0x000fe2000f8e9632 */
[----:B------:R-:W-:Y:S01]  /*6b10*/  IMAD.WIDE.U32 R50, R16, -0x2daee0ad, RZ ;  /* 0xd2511f5310327825 */ /* 0x000fe200078e00ff */
[----:B------:R-:W-:Y:S01]  /*6b20*/  LOP3.LUT R17, R53, UR5, R10, 0x96, !PT ;  /* 0x0000000535117c12 */ /* 0x000fe2000f8e960a */
[----:B------:R3:W-:Y:S01]  /*6b30*/  MUFU.EX2 R134, R2 ;  /* 0x0000000200867308 */ /* 0x0007e20000000800 */
[----:B------:R-:W-:Y:S01]  /*6b40*/  LOP3.LUT R9, R18, 0xff, RZ, 0xc0, !PT ;  /* 0x000000ff12097812 */ /* 0x000fe200078ec0ff */
[----:B-1----:R-:W-:Y:S01]  /*6b50*/  FFMA.FTZ R8, R221, UR33, -R23 ;  /* 0x00000021dd087c23 */ /* 0x002fe20008010817 */
[----:B------:R-:W-:-:S05]  /*6b60*/  PRMT R10, R0, 0x5410, R7 ;  /* 0x00005410000a7816 */ /* 0x000fca0000000007 */
[----:B------:R2:W1:Y:S01]  /*6b70*/  MUFU.EX2 R127, R8 ;  /* 0x00000008007f7308 */ /* 0x0004620000000800 */
[--C-:B------:R-:W-:Y:S02]  /*6b80*/  HSET2.LE.AND R0, R11, R94.reuse, PT ;  /* 0x0000005e0b007233 */ /* 0x100fe40003803000 */
[----:B------:R-:W-:Y:S02]  /*6b90*/  PRMT R9, R9, 0x5410, R24 ;  /* 0x0000541009097816 */ /* 0x000fe40000000018 */
[----:B---3--:R-:W-:Y:S02]  /*6ba0*/  F2FP.F16.F32.PACK_AB R2, R240, R245 ;  /* 0x000000f5f002723e */ /* 0x008fe400000000ff */
[----:B------:R-:W-:Y:S02]  /*6bb0*/  LOP3.LUT R25, R51, UR5, R14, 0x96, !PT ;  /* 0x0000000533197c12 */ /* 0x000fe4000f8e960e */
[----:B------:R-:W-:Y:S02]  /*6bc0*/  LOP3.LUT R14, R0, R2, RZ, 0xc0, !PT ;  /* 0x00000002000e7212 */ /* 0x000fe400078ec0ff */
[----:B------:R-:W-:-:S02]  /*6bd0*/  HSET2.LE.AND R0, R12, R94, PT ;  /* 0x0000005e0c007233 */ /* 0x000fc40003803000 */
[----:B------:R-:W-:Y:S02]  /*6be0*/  F2FP.F16.F32.PACK_AB R2, R246, R251 ;  /* 0x000000fbf602723e */ /* 0x000fe400000000ff */
[----:B------:R-:W-:Y:S01]  /*6bf0*/  HSET2.LE.AND R7, R9, R94, PT ;  /* 0x0000005e09077233 */ /* 0x000fe20003803000 */
[----:B------:R-:W-:Y:S01]  /*6c00*/  FFMA.FTZ R9, R135, UR33, -R20 ;  /* 0x0000002187097c23 */ /* 0x000fe20008010814 */
[----:B--2---:R-:W-:Y:S02]  /*6c10*/  F2FP.F16.F32.PACK_AB R8, R128, R130 ;  /* 0x000000828008723e */ /* 0x004fe400000000ff */
[----:B------:R-:W-:Y:S01]  /*6c20*/  LOP3.LUT R12, R0, R2, RZ, 0xc0, !PT ;  /* 0x00000002000c7212 */ /* 0x000fe200078ec0ff */
[----:B------:R-:W-:Y:S01]  /*6c30*/  FFMA.FTZ R2, R161, UR33, -R21 ;  /* 0x00000021a1027c23 */ /* 0x000fe20008010815 */
[----:B------:R-:W-:Y:S01]  /*6c40*/  LOP3.LUT R29, R15, UR13, R30, 0x96, !PT ;  /* 0x0000000d0f1d7c12 */ /* 0x000fe2000f8e961e */
[----:B------:R2:W-:Y:S01]  /*6c50*/  MUFU.EX2 R133, R9 ;  /* 0x0000000900857308 */ /* 0x0005e20000000800 */
[----:B------:R-:W-:-:S02]  /*6c60*/  LOP3.LUT R15, R7, R8, RZ, 0xc0, !PT ;  /* 0x00000008070f7212 */ /* 0x000fc400078ec0ff */
[----:B------:R-:W-:Y:S01]  /*6c70*/  HSET2.LE.AND R7, R10, R94, PT ;  /* 0x0000005e0a077233 */ /* 0x000fe20003803000 */
[----:B------:R-:W-:Y:S01]  /*6c80*/  FFMA.FTZ R0, R140, UR33, -R20 ;  /* 0x000000218c007c23 */ /* 0x000fe20008010814 */
[----:B-1----:R-:W-:-:S03]  /*6c90*/  F2FP.F16.F32.PACK_AB R8, R127, R129 ;  /* 0x000000817f08723e */ /* 0x002fc600000000ff */
[----:B------:R1:W-:Y:S01]  /*6ca0*/  MUFU.EX2 R123, R2 ;  /* 0x00000002007b7308 */ /* 0x0003e20000000800 */
[----:B------:R-:W-:Y:S01]  /*6cb0*/  LOP3.LUT R13, R7, R8, RZ, 0xc0, !PT ;  /* 0x00000008070d7212 */ /* 0x000fe200078ec0ff */
[----:B------:R-:W-:-:S04]  /*6cc0*/  IMAD.WIDE.U32 R10, R27, -0x326172a9, RZ ;  /* 0xcd9e8d571b0a7825 */ /* 0x000fc800078e00ff */
[----:B--2---:R-:W-:Y:S02]  /*6cd0*/  FFMA.FTZ R9, R139, UR33, -R20 ;  /* 0x000000218b097c23 */ /* 0x004fe40008010814 */
[----:B------:R2:W-:Y:S01]  /*6ce0*/  MUFU.EX2 R131, R0 ;  /* 0x0000000000837308 */ /* 0x0005e20000000800 */
[----:B------:R-:W-:Y:S02]  /*6cf0*/  IMAD.MOV.U32 R210, RZ, RZ, R82 ;  /* 0x000000ffffd27224 */ /* 0x000fe400078e0052 */
[----:B-1----:R-:W-:-:S05]  /*6d00*/  FFMA.FTZ R2, R162, UR33, -R21 ;  /* 0x00000021a2027c23 */ /* 0x002fca0008010815 */
[----:B------:R1:W-:Y:S01]  /*6d10*/  MUFU.EX2 R132, R9 ;  /* 0x0000000900847308 */ /* 0x0003e20000000800 */
[----:B------:R-:W-:Y:S01]  /*6d20*/  LOP3.LUT R37, R11, UR12, R44, 0x96, !PT ;  /* 0x0000000c0b257c12 */ /* 0x000fe2000f8e962c */
[----:B------:R-:W-:Y:S02]  /*6d30*/  IMAD.MOV.U32 R82, RZ, RZ, R83 ;  /* 0x000000ffff527224 */ /* 0x000fe400078e0053 */
[----:B------:R-:W-:-:S04]  /*6d40*/  IMAD.MOV.U32 R83, RZ, RZ, R120 ;  /* 0x000000ffff537224 */ /* 0x000fc800078e0078 */
[----:B------:R3:W4:Y:S01]  /*6d50*/  MUFU.EX2 R122, R2 ;  /* 0x00000002007a7308 */ /* 0x0007220000000800 */
[----:B--2---:R-:W-:Y:S01]  /*6d60*/  FFMA.FTZ R0, R167, UR33, -R21 ;  /* 0x00000021a7007c23 */ /* 0x004fe20008010815 */
[----:B------:R-:W-:Y:S02]  /*6d70*/  IMAD.MOV.U32 R211, RZ, RZ, R81 ;  /* 0x000000ffffd37224 */ /* 0x000fe400078e0051 */
[----:B-1----:R-:W-:-:S04]  /*6d80*/  IMAD.WIDE.U32 R8, R26, -0x326172a9, RZ ;  /* 0xcd9e8d571a087825 */ /* 0x002fc800078e00ff */
[----:B------:R1:W-:Y:S01]  /*6d90*/  MUFU.EX2 R126, R0 ;  /* 0x00000000007e7308 */ /* 0x0003e20000000800 */
[----:B------:R-:W-:Y:S01]  /*6da0*/  LOP3.LUT R18, R9, UR22, R10, 0x96, !PT ;  /* 0x0000001609127c12 */ /* 0x000fe2000f8e960a */
[----:B---3--:R-:W-:Y:S01]  /*6db0*/  FFMA.FTZ R2, R226, UR33, -R22 ;  /* 0x00000021e2027c23 */ /* 0x008fe20008010816 */
[----:B------:R-:W-:Y:S01]  /*6dc0*/  LOP3.LUT R44, R8, 0xffff, RZ, 0xc0, !PT ;  /* 0x0000ffff082c7812 */ /* 0x000fe200078ec0ff */
[----:B------:R-:W-:Y:S01]  /*6dd0*/  IMAD.WIDE.U32 R10, R28, -0x326172a9, RZ ;  /* 0xcd9e8d571c0a7825 */ /* 0x000fe200078e00ff */
[----:B------:R-:W-:-:S03]  /*6de0*/  LOP3.LUT R48, R8, 0xff, RZ, 0xc0, !PT ;  /* 0x000000ff08307812 */ /* 0x000fc600078ec0ff */
[----:B------:R2:W-:Y:S01]  /*6df0*/  MUFU.EX2 R120, R2 ;  /* 0x0000000200787308 */ /* 0x0005e20000000800 */
[--C-:B------:R-:W-:Y:S02]  /*6e00*/  SHF.R.U32.HI R45, RZ, 0x10, R8.reuse ;  /* 0x00000010ff2d7819 */ /* 0x100fe40000011608 */
[----:B------:R-:W-:Y:S01]  /*6e10*/  SHF.R.U32.HI R47, RZ, 0x18, R8 ;  /* 0x00000018ff2f7819 */ /* 0x000fe20000011608 */
[----:B------:R-:W-:-:S04]  /*6e20*/  IMAD.WIDE.U32 R8, R17, -0x326172a9, RZ ;  /* 0xcd9e8d5711087825 */ /* 0x000fc800078e00ff */
[----:B-1----:R-:W-:Y:S01]  /*6e30*/  FFMA.FTZ R0, R166, UR33, -R21 ;  /* 0x00000021a6007c23 */ /* 0x002fe20008010815 */
[----:B------:R-:W-:Y:S01]  /*6e40*/  IMAD.MOV.U32 R81, RZ, RZ, R121 ;  /* 0x000000ffff517224 */ /* 0x000fe200078e0079 */
[----:B------:R-:W-:Y:S01]  /*6e50*/  HMMA.16816.F32 R56, R12, R32, R88 ;  /* 0x000000200c38723c */ /* 0x000fe20000001858 */
[----:B------:R-:W-:Y:S02]  /*6e60*/  IMAD.MOV.U32 R121, RZ, RZ, R124 ;  /* 0x000000ffff797224 */ /* 0x000fe400078e007c */
[----:B------:R-:W-:Y:S01]  /*6e70*/  IMAD.MOV.U32 R219, RZ, RZ, R118 ;  /* 0x000000ffffdb7224 */ /* 0x000fe200078e0076 */
[----:B------:R1:W3:Y:S01]  /*6e80*/  MUFU.EX2 R124, R0 ;  /* 0x00000000007c7308 */ /* 0x0002e20000000800 */
[----:B--2---:R-:W-:Y:S02]  /*6e90*/  FFMA.FTZ R2, R224, UR33, -R22 ;  /* 0x00000021e0027c23 */ /* 0x004fe40008010816 */
[----:B------:R-:W-:Y:S01]  /*6ea0*/  LOP3.LUT R32, R11, UR12, R38, 0x96, !PT ;  /* 0x0000000c0b207c12 */ /* 0x000fe2000f8e9626 */
[----:B------:R-:W-:Y:S01]  /*6eb0*/  IMAD.MOV.U32 R166, RZ, RZ, R80 ;  /* 0x000000ffffa67224 */ /* 0x000fe200078e0050 */
[----:B------:R-:W-:-:S03]  /*6ec0*/  LOP3.LUT R16, R8, 0xffff, RZ, 0xc0, !PT ;  /* 0x0000ffff08107812 */ /* 0x000fc600078ec0ff */
[----:B------:R2:W3:Y:S01]  /*6ed0*/  MUFU.EX2 R118, R2 ;  /* 0x0000000200767308 */ /* 0x0004e20000000800 */
[----:B------:R-:W-:Y:S02]  /*6ee0*/  LOP3.LUT R19, R8, 0xff, RZ, 0xc0, !PT ;  /* 0x000000ff08137812 */ /* 0x000fe400078ec0ff */
[--C-:B------:R-:W-:Y:S02]  /*6ef0*/  SHF.R.U32.HI R17, RZ, 0x10, R8.reuse ;  /* 0x00000010ff117819 */ /* 0x100fe40000011608 */
[----:B------:R-:W-:Y:S01]  /*6f00*/  SHF.R.U32.HI R24, RZ, 0x18, R8 ;  /* 0x00000018ff187819 */ /* 0x000fe20000011608 */
[----:B------:R-:W-:Y:S01]  /*6f10*/  IMAD.MOV.U32 R80, RZ, RZ, R92 ;  /* 0x000000ffff507224 */ /* 0x000fe200078e005c */
[----:B-1----:R-:W-:Y:S01]  /*6f20*/  LOP3.LUT R0, R9, UR22, R10, 0x96, !PT ;  /* 0x0000001609007c12 */ /* 0x002fe2000f8e960a */
[----:B------:R-:W-:Y:S01]  /*6f30*/  IMAD.WIDE.U32 R10, R29, -0x326172a9, RZ ;  /* 0xcd9e8d571d0a7825 */ /* 0x000fe200078e00ff */
[----:B------:R-:W-:Y:S01]  /*6f40*/  SHF.R.U32.HI R7, RZ, 0x8, R69 ;  /* 0x00000008ff077819 */ /* 0x000fe20000011645 */
[----:B------:R-:W1:Y:S02]  /*6f50*/  LDSM.16.MT88.4 R28, [R213+0x5000] ;  /* 0x00500000d51c783b */ /* 0x000e640000004200 */
[----:B------:R-:W-:-:S04]  /*6f60*/  IMAD.WIDE.U32 R8, R25, -0x326172a9, RZ ;  /* 0xcd9e8d5719087825 */ /* 0x000fc800078e00ff */
[----:B--2---:R-:W-:Y:S01]  /*6f70*/  FFMA.FTZ R2, R222, UR33, -R22 ;  /* 0x00000021de027c23 */ /* 0x004fe20008010816 */
[----:B------:R-:W-:Y:S01]  /*6f80*/  IMAD.MOV.U32 R92, RZ, RZ, R116 ;  /* 0x000000ffff5c7224 */ /* 0x000fe200078e0074 */
[----:B------:R-:W-:Y:S02]  /*6f90*/  LOP3.LUT R26, R11, UR12, R46, 0x96, !PT ;  /* 0x0000000c0b1a7c12 */ /* 0x000fe4000f8e962e */
[----:B------:R2:W-:Y:S01]  /*6fa0*/  MUFU.EX2 R116, R2 ;  /* 0x0000000200747308 */ /* 0x0005e20000000800 */
[----:B------:R-:W-:Y:S02]  /*6fb0*/  LOP3.LUT R27, R9, UR22, R10, 0x96, !PT ;  /* 0x00000016091b7c12 */ /* 0x000fe4000f8e960a */
[----:B------:R-:W-:Y:S02]  /*6fc0*/  LOP3.LUT R46, R8, 0xffff, RZ, 0xc0, !PT ;  /* 0x0000ffff082e7812 */ /* 0x000fe400078ec0ff */
[----:B------:R-:W-:Y:S02]  /*6fd0*/  PRMT R39, R78, 0x5410, R7 ;  /* 0x000054104e277816 */ /* 0x000fe40000000007 */
[----:B------:R-:W-:Y:S01]  /*6fe0*/  SHF.R.U32.HI R11, RZ, 0x10, R0 ;  /* 0x00000010ff0b7819 */ /* 0x000fe20000011600 */
[----:B------:R-:W-:Y:S01]  /*6ff0*/  HMMA.16816.F32 R60, R12, R34, R60 ;  /* 0x000000220c3c723c */ /* 0x000fe2000000183c */
[----:B------:R-:W-:-:S02]  /*7000*/  LOP3.LUT R9, R71, 0xff, RZ, 0xc0, !PT ;  /* 0x000000ff47097812 */ /* 0x000fc400078ec0ff */
[----:B------:R-:W-:Y:S02]  /*7010*/  LOP3.LUT R7, R17, 0xff, RZ, 0xc0, !PT ;  /* 0x000000ff11077812 */ /* 0x000fe400078ec0ff */
[----:B------:R-:W-:Y:S01]  /*7020*/  LOP3.LUT R53, R8, 0xff, RZ, 0xc0, !PT ;  /* 0x000000ff08357812 */ /* 0x000fe200078ec0ff */
[----:B------:R-:W-:Y:S01]  /*7030*/  HMMA.16816.F32 R68, R12, R40, R96 ;  /* 0x000000280c44723c */ /* 0x000fe20000001860 */
[----:B--2---:R-:W-:Y:S02]  /*7040*/  LOP3.LUT R2, R0, 0xffff, RZ, 0xc0, !PT ;  /* 0x0000ffff00027812 */ /* 0x004fe400078ec0ff */
[----:B------:R-:W-:-:S03]  /*7050*/  SHF.R.U32.HI R51, RZ, 0x10, R8 ;  /* 0x00000010ff337819 */ /* 0x000fc60000011608 */
[----:B------:R-:W-:Y:S01]  /*7060*/  HMMA.16816.F32 R72, R12, R42, R72 ;  /* 0x0000002a0c48723c */ /* 0x000fe20000001848 */
[----:B------:R-:W-:Y:S02]  /*7070*/  SHF.R.U32.HI R49, RZ, 0x18, R8 ;  /* 0x00000018ff317819 */ /* 0x000fe40000011608 */
[----:B------:R-:W-:Y:S01]  /*7080*/  SHF.R.U32.HI R10, RZ, 0x18, R0 ;  /* 0x00000018ff0a7819 */ /* 0x000fe20000011600 */
[----:B------:R-:W-:Y:S01]  /*7090*/  IMAD.MOV.U32 R218, RZ, RZ, R115 ;  /* 0x000000ffffda7224 */ /* 0x000fe200078e0073 */
[----:B------:R-:W-:Y:S01]  /*70a0*/  SHF.R.U32.HI R2, RZ, 0x8, R2 ;  /* 0x00000008ff027819 */ /* 0x000fe20000011602 */
[----:B------:R-:W-:Y:S01]  /*70b0*/  IMAD.MOV.U32 R135, RZ, RZ, R219 ;  /* 0x000000ffff877224 */ /* 0x000fe200078e00db */
[----:B------:R-:W-:Y:S01]  /*70c0*/  LOP3.LUT R12, R0, 0xff, RZ, 0xc0, !PT ;  /* 0x000000ff000c7812 */ /* 0x000fe200078ec0ff */
[----:B------:R-:W-:Y:S01]  /*70d0*/  IMAD.MOV.U32 R164, RZ, RZ, R105 ;  /* 0x000000ffffa47224 */ /* 0x000fe200078e0069 */
[----:B------:R-:W-:Y:S02]  /*70e0*/  SHF.R.U32.HI R8, RZ, 0x8, R16 ;  /* 0x00000008ff087819 */ /* 0x000fe40000011610 */
[----:B------:R-:W-:Y:S01]  /*70f0*/  PRMT R38, R9, 0x5410, R79 ;  /* 0x0000541009267816 */ /* 0x000fe2000000004f */
[----:B------:R-:W-:Y:S01]  /*7100*/  FFMA.FTZ R17, R143, UR33, -R20 ;  /* 0x000000218f117c23 */ /* 0x000fe20008010814 */
[----:B------:R-:W-:Y:S01]  /*7110*/  LOP3.LUT R0, R11, 0xff, RZ, 0xc0, !PT ;  /* 0x000000ff0b007812 */ /* 0x000fe200078ec0ff */
[----:B------:R-:W2:Y:S01]  /*7120*/  LDSM.16.MT88.4 R40, [R214+0x5000] ;  /* 0x00500000d628783b */ /* 0x000ea20000004200 */
[----:B------:R-:W-:Y:S01]  /*7130*/  PRMT R16, R7, 0x5410, R24 ;  /* 0x0000541007107816 */ /* 0x000fe20000000018 */
[----:B------:R-:W-:Y:S01]  /*7140*/  FFMA.FTZ R7, R223, UR33, -R22 ;  /* 0x00000021df077c23 */ /* 0x000fe20008010816 */
[----:B------:R-:W-:-:S02]  /*7150*/  PRMT R11, R12, 0x5410, R2 ;  /* 0x000054100c0b7816 */ /* 0x000fc40000000002 */
[----:B------:R-:W-:Y:S02]  /*7160*/  PRMT R19, R19, 0x5410, R8 ;  /* 0x0000541013137816 */ /* 0x000fe40000000008 */
[----:B------:R-:W-:Y:S01]  /*7170*/  PRMT R2, R0, 0x5410, R10 ;  /* 0x0000541000027816 */ /* 0x000fe2000000000a */
[----:B------:R3:W1:Y:S02]  /*7180*/  MUFU.EX2 R115, R7 ;  /* 0x0000000700737308 */ /* 0x0006640000000800 */
[--C-:B------:R-:W-:Y:S02]  /*7190*/  HSET2.LE.AND R0, R19, R94.reuse, PT ;  /* 0x0000005e13007233 */ /* 0x100fe40003803000 */
[----:B------:R-:W-:Y:S02]  /*71a0*/  HSET2.LE.AND R13, R2, R94, PT ;  /* 0x0000005e020d7233 */ /* 0x000fe40003803000 */
[----:B----4-:R-:W-:-:S04]  /*71b0*/  F2FP.F16.F32.PACK_AB R2, R122, R123 ;  /* 0x0000007b7a02723e */ /* 0x010fc800000000ff */
[----:B------:R-:W-:Y:S01]  /*71c0*/  LOP3.LUT R14, R0, R2, RZ, 0xc0, !PT ;  /* 0x00000002000e7212 */ /* 0x000fe200078ec0ff */
[----:B------:R-:W-:Y:S01]  /*71d0*/  FFMA.FTZ R0, R231, UR33, -R23 ;  /* 0x00000021e7007c23 */ /* 0x000fe20008010817 */
[----:B------:R-:W-:Y:S01]  /*71e0*/  FFMA.FTZ R10, R145, UR33, -R20 ;  /* 0x00000021910a7c23 */ /* 0x000fe20008010814 */
[----:B------:R-:W-:Y:S02]  /*71f0*/  IMAD.MOV.U32 R219, RZ, RZ, R80 ;  /* 0x000000ffffdb7224 */ /* 0x000fe400078e0050 */
[----:B------:R-:W-:Y:S02]  /*7200*/  IMAD.MOV.U32 R105, RZ, RZ, R114 ;  /* 0x000000ffff697224 */ /* 0x000fe400078e0072 */
[----:B---3--:R-:W-:Y:S01]  /*7210*/  FFMA.FTZ R7, R144, UR33, -R20 ;  /* 0x0000002190077c23 */ /* 0x008fe20008010814 */
[----:B------:R-:W-:Y:S01]  /*7220*/  IMAD.MOV.U32 R145, RZ, RZ, R218 ;  /* 0x000000ffff917224 */ /* 0x000fe200078e00da */
[----:B------:R3:W-:Y:S01]  /*7230*/  MUFU.EX2 R114, R0 ;  /* 0x0000000000727308 */ /* 0x0007e20000000800 */
[----:B------:R-:W-:-:S02]  /*7240*/  IMAD.MOV.U32 R144, RZ, RZ, R121 ;  /* 0x000000ffff907224 */ /* 0x000fc400078e0079 */
[----:B------:R-:W-:Y:S01]  /*7250*/  IMAD.MOV.U32 R218, RZ, RZ, R82 ;  /* 0x000000ffffda7224 */ /* 0x000fe200078e0052 */
[----:B------:R-:W-:Y:S01]  /*7260*/  HSET2.LE.AND R11, R11, R94, PT ;  /* 0x0000005e0b0b7233 */ /* 0x000fe20003803000 */
[----:B------:R-:W-:Y:S01]  /*7270*/  IMAD.MOV.U32 R82, RZ, RZ, R119 ;  /* 0x000000ffff527224 */ /* 0x000fe200078e0077 */
[----:B------:R-:W-:Y:S02]  /*7280*/  F2FP.F16.F32.PACK_AB R12, R124, R126 ;  /* 0x0000007e7c0c723e */ /* 0x000fe400000000ff */
[----:B------:R4:W-:Y:S01]  /*7290*/  MUFU.EX2 R121, R7 ;  /* 0x0000000700797308 */ /* 0x0009e20000000800 */
[----:B------:R-:W-:Y:S01]  /*72a0*/  IMAD.WIDE.U32 R8, R77, -0x2daee0ad, RZ ;  /* 0xd2511f534d087825 */ /* 0x000fe200078e00ff */
[----:B------:R-:W-:-:S03]  /*72b0*/  LOP3.LUT R2, R45, 0xff, RZ, 0xc0, !PT ;  /* 0x000000ff2d027812 */ /* 0x000fc600078ec0ff */
[----:B---3--:R-:W-:Y:S01]  /*72c0*/  FFMA.FTZ R0, R230, UR33, -R23 ;  /* 0x00000021e6007c23 */ /* 0x008fe20008010817 */
[----:B------:R-:W-:Y:S02]  /*72d0*/  IMAD.MOV.U32 R230, RZ, RZ, R164 ;  /* 0x000000ffffe67224 */ /* 0x000fe400078e00a4 */
[----:B------:R1:W-:Y:S01]  /*72e0*/  MUFU.EX2 R119, R10 ;  /* 0x0000000a00777308 */ /* 0x0003e20000000800 */
[----:B------:R-:W-:Y:S02]  /*72f0*/  IMAD.MOV.U32 R164, RZ, RZ, R219 ;  /* 0x000000ffffa47224 */ /* 0x000fe400078e00db */
[----:B------:R-:W-:Y:S01]  /*7300*/  IMAD.MOV.U32 R219, RZ, RZ, R113 ;  /* 0x000000ffffdb7224 */ /* 0x000fe200078e0071 */
[----:B----4-:R-:W-:Y:S02]  /*7310*/  HSET2.LE.AND R7, R16, R94, PT ;  /* 0x0000005e10077233 */ /* 0x010fe40003803000 */
[----:B------:R-:W-:Y:S02]  /*7320*/  F2FP.F16.F32.PACK_AB R16, R118, R120 ;  /* 0x000000787610723e */ /* 0x000fe400000000ff */
[----:B------:R3:W4:Y:S01]  /*7330*/  MUFU.EX2 R113, R0 ;  /* 0x0000000000717308 */ /* 0x0007220000000800 */
[----:B------:R-:W-:Y:S01]  /*7340*/  LOP3.LUT R12, R11, R12, RZ, 0xc0, !PT ;  /* 0x0000000c0b0c7212 */ /* 0x000fe200078ec0ff */
[----:B------:R-:W-:Y:S01]  /*7350*/  IMAD.MOV.U32 R231, RZ, RZ, R110 ;  /* 0x000000ffffe77224 */ /* 0x000fe200078e006e */
[----:B------:R-:W-:-:S02]  /*7360*/  LOP3.LUT R13, R13, R16, RZ, 0xc0, !PT ;  /* 0x000000100d0d7212 */ /* 0x000fc400078ec0ff */
[----:B-1----:R-:W-:Y:S01]  /*7370*/  F2FP.F16.F32.PACK_AB R10, R115, R116 ;  /* 0x00000074730a723e */ /* 0x002fe200000000ff */
[----:B------:R-:W-:Y:S01]  /*7380*/  IMAD.MOV.U32 R110, RZ, RZ, R95 ;  /* 0x000000ffff6e7224 */ /* 0x000fe200078e005f */
[----:B------:R-:W-:Y:S02]  /*7390*/  LOP3.LUT R24, R9, UR21, R100, 0x96, !PT ;  /* 0x0000001509187c12 */ /* 0x000fe4000f8e9664 */
[----:B------:R-:W-:Y:S01]  /*73a0*/  LOP3.LUT R15, R7, R10, RZ, 0xc0, !PT ;  /* 0x0000000a070f7212 */ /* 0x000fe200078ec0ff */
[----:B---3--:R-:W-:Y:S01]  /*73b0*/  FFMA.FTZ R0, R169, UR33, -R23 ;  /* 0x00000021a9007c23 */ /* 0x008fe20008010817 */
[----:B------:R-:W-:Y:S02]  /*73c0*/  IMAD.MOV.U32 R169, RZ, RZ, R105 ;  /* 0x000000ffffa97224 */ /* 0x000fe400078e0069 */
[----:B------:R-:W-:Y:S01]  /*73d0*/  IMAD.MOV.U32 R105, RZ, RZ, R109 ;  /* 0x000000ffff697224 */ /* 0x000fe200078e006d */
[C---:B------:R-:W-:Y:S01]  /*73e0*/  LOP3.LUT R20, R8.reuse, 0xffff, RZ, 0xc0, !PT ;  /* 0x0000ffff08147812 */ /* 0x040fe200078ec0ff */
[----:B------:R-:W-:Y:S01]  /*73f0*/  IMAD.MOV.U32 R109, RZ, RZ, R112 ;  /* 0x000000ffff6d7224 */ /* 0x000fe200078e0070 */
[----:B------:R-:W-:Y:S01]  /*7400*/  LOP3.LUT R35, R8, 0xff, RZ, 0xc0, !PT ;  /* 0x000000ff08237812 */ /* 0x000fe200078ec0ff */
[----:B------:R1:W-:Y:S01]  /*7410*/  MUFU.EX2 R112, R0 ;  /* 0x0000000000707308 */ /* 0x0003e20000000800 */
[----:B------:R-:W-:-:S02]  /*7420*/  SHF.R.U32.HI R33, RZ, 0x10, R8 ;  /* 0x00000010ff217819 */ /* 0x000fc40000011608 */
[----:B------:R-:W-:Y:S01]  /*7430*/  SHF.R.U32.HI R34, RZ, 0x18, R8 ;  /* 0x00000018ff227819 */ /* 0x000fe20000011608 */
[----:B------:R-:W-:Y:S01]  /*7440*/  IMAD.WIDE.U32 R8, R37, -0x2daee0ad, RZ ;  /* 0xd2511f5325087825 */ /* 0x000fe200078e00ff */
[----:B------:R-:W-:-:S03]  /*7450*/  PRMT R101, R2, 0x5410, R47 ;  /* 0x0000541002657816 */ /* 0x000fc6000000002f */
[----:B------:R-:W-:Y:S01]  /*7460*/  FFMA.FTZ R2, R228, UR33, -R23 ;  /* 0x00000021e4027c23 */ /* 0x000fe20008010817 */
[----:B------:R-:W-:Y:S02]  /*7470*/  IMAD.MOV.U32 R221, RZ, RZ, R164 ;  /* 0x000000ffffdd7224 */ /* 0x000fe400078e00a4 */
[----:B------:R-:W-:Y:S01]  /*7480*/  IMAD.MOV.U32 R164, RZ, RZ, R219 ;  /* 0x000000ffffa47224 */ /* 0x000fe200078e00db */
[----:B------:R-:W-:Y:S01]  /*7490*/  SHF.R.U32.HI R7, RZ, 0x8, R44 ;  /* 0x00000008ff077819 */ /* 0x000fe2000001162c */
[----:B------:R-:W-:Y:S01]  /*74a0*/  IMAD.MOV.U32 R160, RZ, RZ, R218 ;  /* 0x000000ffffa07224 */ /* 0x000fe200078e00da */
[----:B------:R-:W-:Y:S01]  /*74b0*/  HMMA.16816.F32 R140, R12, R28, R84 ;  /* 0x0000001c0c8c723c */ /* 0x000fe20000001854 */
[----:B------:R-:W-:Y:S02]  /*74c0*/  IMAD.MOV.U32 R219, RZ, RZ, R111 ;  /* 0x000000ffffdb7224 */ /* 0x000fe400078e006f */
[----:B-1----:R-:W-:Y:S01]  /*74d0*/  FFMA.FTZ R0, R171, UR33, -R23 ;  /* 0x00000021ab007c23 */ /* 0x002fe20008010817 */
[----:B------:R-:W-:Y:S01]  /*74e0*/  IMAD.MOV.U32 R228, RZ, RZ, R105 ;  /* 0x000000ffffe47224 */ /* 0x000fe200078e0069 */
[----:B------:R-:W-:Y:S01]  /*74f0*/  LOP3.LUT R25, R9, UR21, R54, 0x96, !PT ;  /* 0x0000001509197c12 */ /* 0x000fe2000f8e9636 */
[----:B------:R-:W-:Y:S01]  /*7500*/  IMAD.MOV.U32 R218, RZ, RZ, R81 ;  /* 0x000000ffffda7224 */ /* 0x000fe200078e0051 */
[----:B------:R1:W3:Y:S01]  /*7510*/  MUFU.EX2 R111, R0 ;  /* 0x00000000006f7308 */ /* 0x0002e20000000800 */
[----:B------:R-:W-:Y:S01]  /*7520*/  IMAD.MOV.U32 R105, RZ, RZ, R110 ;  /* 0x000000ffff697224 */ /* 0x000fe200078e006e */
[C---:B------:R-:W-:Y:S01]  /*7530*/  LOP3.LUT R84, R8.reuse, 0xffff, RZ, 0xc0, !PT ;  /* 0x0000ffff08547812 */ /* 0x040fe200078ec0ff */
[----:B------:R-:W-:Y:S01]  /*7540*/  IMAD.MOV.U32 R80, RZ, RZ, R117 ;  /* 0x000000ffff507224 */ /* 0x000fe200078e0075 */
[----:B------:R-:W-:-:S02]  /*7550*/  LOP3.LUT R86, R8, 0xff, RZ, 0xc0, !PT ;  /* 0x000000ff08567812 */ /* 0x000fc400078ec0ff */
[--C-:B------:R-:W-:Y:S02]  /*7560*/  SHF.R.U32.HI R81, RZ, 0x10, R8.reuse ;  /* 0x00000010ff517819 */ /* 0x100fe40000011608 */
[----:B------:R-:W-:Y:S01]  /*7570*/  SHF.R.U32.HI R85, RZ, 0x18, R8 ;  /* 0x00000018ff557819 */ /* 0x000fe20000011608 */
[----:B------:R2:W-:Y:S01]  /*7580*/  MUFU.EX2 R110, R2 ;  /* 0x00000002006e7308 */ /* 0x0005e20000000800 */
[----:B------:R-:W-:Y:S01]  /*7590*/  IMAD.WIDE.U32 R8, R26, -0x2daee0ad, RZ ;  /* 0xd2511f531a087825 */ /* 0x000fe200078e00ff */
[----:B------:R-:W-:Y:S02]  /*75a0*/  PRMT R95, R48, 0x5410, R7 ;  /* 0x00005410305f7816 */ /* 0x000fe40000000007 */
[----:B-1----:R-:W-:Y:S01]  /*75b0*/  LOP3.LUT R0, R36, 0xffff, RZ, 0xc0, !PT ;  /* 0x0000ffff24007812 */ /* 0x002fe200078ec0ff */
[----:B------:R-:W-:Y:S01]  /*75c0*/  IMAD.MOV.U32 R171, RZ, RZ, R160 ;  /* 0x000000ffffab7224 */ /* 0x000fe200078e00a0 */
[----:B------:R-:W-:Y:S01]  /*75d0*/  LOP3.LUT R89, R8, 0xff, RZ, 0xc0, !PT ;  /* 0x000000ff08597812 */ /* 0x000fe200078ec0ff */
[----:B------:R-:W-:Y:S01]  /*75e0*/  IMAD.MOV.U32 R160, RZ, RZ, R80 ;  /* 0x000000ffffa07224 */ /* 0x000fe200078e0050 */
[----:B------:R-:W-:Y:S01]  /*75f0*/  SHF.R.U32.HI R7, RZ, 0x8, R0 ;  /* 0x00000008ff077819 */ /* 0x000fe20000011600 */
[----:B------:R-:W-:Y:S01]  /*7600*/  IMAD.MOV.U32 R220, RZ, RZ, R82 ;  /* 0x000000ffffdc7224 */ /* 0x000fe200078e0052 */
[----:B--2---:R-:W-:-:S02]  /*7610*/  SHF.R.U32.HI R2, RZ, 0x10, R36 ;  /* 0x00000010ff027819 */ /* 0x004fc40000011624 */
[----:B------:R-:W-:Y:S02]  /*7620*/  LOP3.LUT R80, R8, 0xffff, RZ, 0xc0, !PT ;  /* 0x0000ffff08507812 */ /* 0x000fe400078ec0ff */
[----:B------:R-:W-:Y:S01]  /*7630*/  LOP3.LUT R0, R2, 0xff, RZ, 0xc0, !PT ;  /* 0x000000ff02007812 */ /* 0x000fe200078ec0ff */
[----:B------:R-:W-:Y:S01]  /*7640*/  FFMA.FTZ R2, R227, UR33, -R23 ;  /* 0x00000021e3027c23 */ /* 0x000fe20008010817 */
[--C-:B------:R-:W-:Y:S02]  /*7650*/  SHF.R.U32.HI R82, RZ, 0x10, R8.reuse ;  /* 0x00000010ff527819 */ /* 0x100fe40000011608 */
[----:B------:R-:W-:Y:S01]  /*7660*/  SHF.R.U32.HI R88, RZ, 0x18, R8 ;  /* 0x00000018ff587819 */ /* 0x000fe20000011608 */
[----:B------:R-:W-:Y:S01]  /*7670*/  IMAD.MOV.U32 R227, RZ, RZ, R221 ;  /* 0x000000ffffe37224 */ /* 0x000fe200078e00dd */
[----:B------:R-:W-:Y:S01]  /*7680*/  SHF.R.U32.HI R8, RZ, 0x18, R36 ;  /* 0x00000018ff087819 */ /* 0x000fe20000011624 */
[----:B------:R-:W-:Y:S02]  /*7690*/  IMAD.MOV.U32 R221, RZ, RZ, R108 ;  /* 0x000000ffffdd7224 */ /* 0x000fe400078e006c */
[----:B------:R1:W-:Y:S01]  /*76a0*/  MUFU.EX2 R108, R2 ;  /* 0x00000002006c7308 */ /* 0x0003e20000000800 */
[----:B------:R-:W-:-:S02]  /*76b0*/  PRMT R8, R0, 0x5410, R8 ;  /* 0x0000541000087816 */ /* 0x000fc40000000008 */
[----:B------:R-:W-:Y:S01]  /*76c0*/  LOP3.LUT R0, R18, 0xffff, RZ, 0xc0, !PT ;  /* 0x0000ffff12007812 */ /* 0x000fe200078ec0ff */
[----:B------:R-:W-:Y:S01]  /*76d0*/  IMAD.WIDE.U32 R10, R32, -0x2daee0ad, RZ ;  /* 0xd2511f53200a7825 */ /* 0x000fe200078e00ff */
[----:B------:R-:W-:Y:S02]  /*76e0*/  LOP3.LUT R32, R9, UR21, R50, 0x96, !PT ;  /* 0x0000001509207c12 */ /* 0x000fe4000f8e9632 */
[----:B------:R-:W-:Y:S01]  /*76f0*/  LOP3.LUT R9, R36, 0xff, RZ, 0xc0, !PT ;  /* 0x000000ff24097812 */ /* 0x000fe200078ec0ff */
[----:B-1----:R-:W-:Y:S01]  /*7700*/  FFMA.FTZ R2, R174, UR33, -R23 ;  /* 0x00000021ae027c23 */ /* 0x002fe20008010817 */
[----:B------:R-:W-:Y:S02]  /*7710*/  IMAD.MOV.U32 R174, RZ, RZ, R220 ;  /* 0x000000ffffae7224 */ /* 0x000fe400078e00dc */
[----:B------:R-:W-:Y:S02]  /*7720*/  IMAD.MOV.U32 R220, RZ, RZ, R107 ;  /* 0x000000ffffdc7224 */ /* 0x000fe400078e006b */
[----:B------:R1:W-:Y:S01]  /*7730*/  MUFU.EX2 R107, R2 ;  /* 0x00000002006b7308 */ /* 0x0003e20000000800 */
[----:B------:R-:W-:Y:S01]  /*7740*/  PRMT R9, R9, 0x5410, R7 ;  /* 0x0000541009097816 */ /* 0x000fe20000000007 */
[----:B------:R-:W-:Y:S01]  /*7750*/  FFMA.FTZ R7, R170, UR33, -R23 ;  /* 0x00000021aa077c23 */ /* 0x000fe20008010817 */
[----:B------:R-:W-:-:S02]  /*7760*/  IMAD.MOV.U32 R222, RZ, RZ, R164 ;  /* 0x000000ffffde7224 */ /* 0x000fc400078e00a4 */
[----:B------:R-:W-:-:S03]  /*7770*/  IMAD.MOV.U32 R164, RZ, RZ, R109 ;  /* 0x000000ffffa47224 */ /* 0x000fc600078e006d */
[----:B------:R2:W-:Y:S01]  /*7780*/  MUFU.EX2 R109, R7 ;  /* 0x00000007006d7308 */ /* 0x0005e20000000800 */
[----:B-1----:R-:W-:Y:S02]  /*7790*/  SHF.R.U32.HI R2, RZ, 0x8, R0 ;  /* 0x00000008ff027819 */ /* 0x002fe40000011600 */
[----:B------:R-:W-:-:S04]  /*77a0*/  LOP3.LUT R0, R18, 0xff, RZ, 0xc0, !PT ;  /* 0x000000ff12007812 */ /* 0x000fc800078ec0ff */
[----:B------:R-:W-:Y:S01]  /*77b0*/  PRMT R87, R0, 0x5410, R2 ;  /* 0x0000541000577816 */ /* 0x000fe20000000002 */
[----:B------:R-:W-:Y:S01]  /*77c0*/  FFMA.FTZ R2, R151, UR33, -R23 ;  /* 0x0000002197027c23 */ /* 0x000fe20008010817 */
[--C-:B------:R-:W-:Y:S02]  /*77d0*/  SHF.R.U32.HI R0, RZ, 0x10, R18.reuse ;  /* 0x00000010ff007819 */ /* 0x100fe40000011612 */
[----:B--2---:R-:W-:Y:S01]  /*77e0*/  SHF.R.U32.HI R7, RZ, 0x18, R18 ;  /* 0x00000018ff077819 */ /* 0x004fe20000011612 */
[----:B------:R1:W-:Y:S01]  /*77f0*/  MUFU.EX2 R100, R2 ;  /* 0x0000000200647308 */ /* 0x0003e20000000800 */
[----:B------:R-:W-:-:S04]  /*7800*/  LOP3.LUT R0, R0, 0xff, RZ, 0xc0, !PT ;  /* 0x000000ff00007812 */ /* 0x000fc800078ec0ff */
[----:B------:R-:W-:Y:S02]  /*7810*/  PRMT R96, R0, 0x5410, R7 ;  /* 0x0000541000607816 */ /* 0x000fe40000000007 */
[----:B------:R-:W-:Y:S01]  /*7820*/  HSET2.LE.AND R0, R9, R94, PT ;  /* 0x0000005e09007233 */ /* 0x000fe20003803000 */
[----:B------:R-:W-:Y:S01]  /*7830*/  HMMA.16816.F32 R152, R12, R30, R152 ;  /* 0x0000001e0c98723c */ /* 0x000fe20000001898 */
[----:B-1----:R-:W-:-:S04]  /*7840*/  FFMA.FTZ R2, R163, UR33, -R23 ;  /* 0x00000021a3027c23 */ /* 0x002fc80008010817 */
[----:B------:R1:W-:Y:S01]  /*7850*/  MUFU.EX2 R99, R2 ;  /* 0x0000000200637308 */ /* 0x0003e20000000800 */
[C---:B------:R-:W-:Y:S06]  /*7860*/  HMMA.16816.F32 R156, R12.reuse, R40, R156 ;  /* 0x000000280c9c723c */ /* 0x040fec000000189c */
[----:B------:R-:W-:Y:S01]  /*7870*/  HMMA.16816.F32 R64, R12, R42, R64 ;  /* 0x0000002a0c40723c */ /* 0x000fe20000001840 */
[----:B------:R-:W-:Y:S01]  /*7880*/  FFMA.FTZ R7, R149, UR33, -R23 ;  /* 0x0000002195077c23 */ /* 0x000fe20008010817 */
[----:B-1----:R-:W-:-:S05]  /*7890*/  F2FP.F16.F32.PACK_AB R2, R196, R197 ;  /* 0x000000c5c402723e */ /* 0x002fca00000000ff */
[----:B------:R-:W-:Y:S02]  /*78a0*/  LOP3.LUT R12, R0, R2, RZ, 0xc0, !PT ;  /* 0x00000002000c7212 */ /* 0x000fe400078ec0ff */
[--C-:B------:R-:W-:Y:S02]  /*78b0*/  HSET2.LE.AND R0, R8, R94.reuse, PT ;  /* 0x0000005e08007233 */ /* 0x100fe40003803000 */
[----:B----4-:R-:W-:Y:S01]  /*78c0*/  F2FP.F16.F32.PACK_AB R2, R113, R114 ;  /* 0x000000727102723e */ /* 0x010fe200000000ff */
[----:B------:R1:W-:Y:S03]  /*78d0*/  MUFU.EX2 R98, R7 ;  /* 0x0000000700627308 */ /* 0x0003e60000000800 */
[----:B------:R-:W-:Y:S02]  /*78e0*/  LOP3.LUT R13, R0, R2, RZ, 0xc0, !PT ;  /* 0x00000002000d7212 */ /* 0x000fe400078ec0ff */
[----:B------:R-:W-:-:S02]  /*78f0*/  HSET2.LE.AND R0, R39, R94, PT ;  /* 0x0000005e27007233 */ /* 0x000fc40003803000 */
[----:B------:R-:W-:Y:S01]  /*7900*/  F2FP.F16.F32.PACK_AB R2, R193, R195 ;  /* 0x000000c3c102723e */ /* 0x000fe200000000ff */
[----:B------:R-:W-:Y:S02]  /*7910*/  IMAD.MOV.U32 R223, RZ, RZ, R160 ;  /* 0x000000ffffdf7224 */ /* 0x000fe400078e00a0 */
[----:B------:R-:W-:Y:S01]  /*7920*/  IMAD.MOV.U32 R160, RZ, RZ, R106 ;  /* 0x000000ffffa07224 */ /* 0x000fe200078e006a */
[----:B------:R-:W-:Y:S02]  /*7930*/  LOP3.LUT R14, R0, R2, RZ, 0xc0, !PT ;  /* 0x00000002000e7212 */ /* 0x000fe400078ec0ff */
[----:B------:R-:W-:Y:S01]  /*7940*/  HSET2.LE.AND R0, R38, R94, PT ;  /* 0x0000005e26007233 */ /* 0x000fe20003803000 */
[----:B-1----:R-:W-:Y:S01]  /*7950*/  FFMA.FTZ R7, R232, UR33, -R21 ;  /* 0x00000021e8077c23 */ /* 0x002fe20008010815 */
[----:B---3--:R-:W-:Y:S01]  /*7960*/  F2FP.F16.F32.PACK_AB R2, R111, R112 ;  /* 0x000000706f02723e */ /* 0x008fe200000000ff */
[----:B------:R-:W-:Y:S01]  /*7970*/  IMAD.MOV.U32 R170, RZ, RZ, R105 ;  /* 0x000000ffffaa7224 */ /* 0x000fe200078e0069 */
[----:B------:R-:W-:Y:S01]  /*7980*/  LOP3.LUT R16, R11, UR21, R52, 0x96, !PT ;  /* 0x000000150b107c12 */ /* 0x000fe2000f8e9634 */
[----:B------:R1:W-:Y:S01]  /*7990*/  MUFU.EX2 R106, R7 ;  /* 0x00000007006a7308 */ /* 0x0003e20000000800 */
[----:B------:R-:W-:Y:S01]  /*79a0*/  LOP3.LUT R15, R0, R2, RZ, 0xc0, !PT ;  /* 0x00000002000f7212 */ /* 0x000fe200078ec0ff */
[----:B------:R-:W-:Y:S01]  /*79b0*/  FFMA.FTZ R0, R168, UR33, -R21 ;  /* 0x00000021a8007c23 */ /* 0x000fe20008010815 */
[----:B------:R-:W-:Y:S01]  /*79c0*/  IMAD.MOV.U32 R167, RZ, RZ, R104 ;  /* 0x000000ffffa77224 */ /* 0x000fe200078e0068 */
[----:B------:R-:W-:-:S02]  /*79d0*/  LOP3.LUT R2, R51, 0xff, RZ, 0xc0, !PT ;  /* 0x000000ff33027812 */ /* 0x000fc400078ec0ff */
[----:B------:R-:W-:Y:S02]  /*79e0*/  LOP3.LUT R19, R10, 0xff, RZ, 0xc0, !PT ;  /* 0x000000ff0a137812 */ /* 0x000fe400078ec0ff */
[----:B------:R-:W-:Y:S01]  /*79f0*/  MUFU.EX2 R117, R17 ;  /* 0x0000001100757308 */ /* 0x000fe20000000800 */
[----:B------:R-:W-:Y:S01]  /*7a00*/  SHF.R.U32.HI R8, RZ, 0x8, R20 ;  /* 0x00000008ff087819 */ /* 0x000fe20000011614 */
[----:B------:R-:W-:Y:S01]  /*7a10*/  IMAD.MOV.U32 R163, RZ, RZ, R102 ;  /* 0x000000ffffa37224 */ /* 0x000fe200078e0066 */
[----:B------:R-:W-:Y:S01]  /*7a20*/  LDSM.16.MT88.4 R36, [R214+0x5400] ;  /* 0x00540000d624783b */ /* 0x000fe20000004200 */
[----:B-1----:R-:W-:-:S04]  /*7a30*/  FFMA.FTZ R7, R229, UR33, -R21 ;  /* 0x00000021e5077c23 */ /* 0x002fc80008010815 */
[----:B------:R1:W2:Y:S01]  /*7a40*/  MUFU.EX2 R105, R7 ;  /* 0x0000000700697308 */ /* 0x0002a20000000800 */
[----:B------:R-:W-:Y:S01]  /*7a50*/  LOP3.LUT R11, R10, 0xffff, RZ, 0xc0, !PT ;  /* 0x0000ffff0a0b7812 */ /* 0x000fe200078ec0ff */
[----:B------:R-:W-:Y:S01]  /*7a60*/  IMAD.MOV.U32 R232, RZ, RZ, R103 ;  /* 0x000000ffffe87224 */ /* 0x000fe200078e0067 */
[----:B------:R-:W-:-:S05]  /*7a70*/  PRMT R77, R2, 0x5410, R49 ;  /* 0x00005410024d7816 */ /* 0x000fca0000000031 */
[----:B------:R3:W-:Y:S01]  /*7a80*/  MUFU.EX2 R97, R0 ;  /* 0x0000000000617308 */ /* 0x0007e20000000800 */
[----:B-1----:R-:W-:-:S07]  /*7a90*/  FFMA.FTZ R7, R175, UR33, -R21 ;  /* 0x00000021af077c23 */ /* 0x002fce0008010815 */
[----:B------:R1:W-:Y:S01]  /*7aa0*/  MUFU.EX2 R104, R7 ;  /* 0x0000000700687308 */ /* 0x0003e20000000800 */
[----:B---3--:R-:W-:Y:S01]  /*7ab0*/  FFMA.FTZ R0, R234, UR33, -R22 ;  /* 0x00000021ea007c23 */ /* 0x008fe20008010816 */
[----:B------:R-:W-:Y:S02]  /*7ac0*/  SHF.R.U32.HI R17, RZ, 0x10, R10 ;  /* 0x00000010ff117819 */ /* 0x000fe4000001160a */
[----:B------:R-:W-:-:S04]  /*7ad0*/  SHF.R.U32.HI R2, RZ, 0x8, R11 ;  /* 0x00000008ff027819 */ /* 0x000fc8000001160b */
[----:B------:R3:W-:Y:S01]  /*7ae0*/  MUFU.EX2 R103, R0 ;  /* 0x0000000000677308 */ /* 0x0007e20000000800 */
[----:B------:R-:W-:Y:S02]  /*7af0*/  SHF.R.U32.HI R10, RZ, 0x18, R10 ;  /* 0x00000018ff0a7819 */ /* 0x000fe4000001160a */
[----:B-1----:R-:W-:-:S04]  /*7b00*/  SHF.R.U32.HI R7, RZ, 0x8, R46 ;  /* 0x00000008ff077819 */ /* 0x002fc8000001162e */
[----:B------:R-:W-:Y:S02]  /*7b10*/  PRMT R78, R53, 0x5410, R7 ;  /* 0x00005410354e7816 */ /* 0x000fe40000000007 */
[----:B------:R-:W-:Y:S01]  /*7b20*/  LOP3.LUT R7, R33, 0xff, RZ, 0xc0, !PT ;  /* 0x000000ff21077812 */ /* 0x000fe200078ec0ff */
[----:B---3--:R-:W-:Y:S01]  /*7b30*/  FFMA.FTZ R0, R233, UR33, -R22 ;  /* 0x00000021e9007c23 */ /* 0x008fe20008010816 */
[----:B------:R-:W-:Y:S02]  /*7b40*/  LOP3.LUT R9, R17, 0xff, RZ, 0xc0, !PT ;  /* 0x000000ff11097812 */ /* 0x000fe400078ec0ff */
[----:B------:R-:W-:Y:S01]  /*7b50*/  PRMT R19, R19, 0x5410, R2 ;  /* 0x0000541013137816 */ /* 0x000fe20000000002 */
[----:B------:R1:W3:Y:S01]  /*7b60*/  MUFU.EX2 R102, R0 ;  /* 0x0000000000667308 */ /* 0x0002e20000000800 */
[----:B------:R-:W-:Y:S01]  /*7b70*/  PRMT R26, R35, 0x5410, R8 ;  /* 0x00005410231a7816 */ /* 0x000fe20000000008 */
[----:B------:R-:W-:Y:S01]  /*7b80*/  FFMA.FTZ R2, R182, UR33, -R22 ;  /* 0x00000021b6027c23 */ /* 0x000fe20008010816 */
[----:B------:R-:W-:Y:S01]  /*7b90*/  PRMT R33, R7, 0x5410, R34 ;  /* 0x0000541007217816 */ /* 0x000fe20000000022 */
[----:B------:R-:W-:Y:S01]  /*7ba0*/  IMAD.MOV.U32 R224, RZ, RZ, R218 ;  /* 0x000000ffffe07224 */ /* 0x000fe200078e00da */
[----:B------:R-:W-:-:S02]  /*7bb0*/  LOP3.LUT R7, R16, 0xffff, RZ, 0xc0, !PT ;  /* 0x0000ffff10077812 */ /* 0x000fc400078ec0ff */
[----:B------:R-:W-:Y:S01]  /*7bc0*/  SHF.R.U32.HI R8, RZ, 0x10, R16 ;  /* 0x00000010ff087819 */ /* 0x000fe20000011610 */
[----:B------:R-:W-:Y:S01]  /*7bd0*/  IMAD.MOV.U32 R218, RZ, RZ, R93 ;  /* 0x000000ffffda7224 */ /* 0x000fe200078e005d */
[----:B------:R-:W-:Y:S01]  /*7be0*/  PRMT R18, R9, 0x5410, R10 ;  /* 0x0000541009127816 */ /* 0x000fe2000000000a */
[----:B------:R4:W-:Y:S01]  /*7bf0*/  MUFU.EX2 R93, R2 ;  /* 0x00000002005d7308 */ /* 0x0009e20000000800 */
[----:B------:R-:W-:Y:S02]  /*7c00*/  LOP3.LUT R17, R16, 0xff, RZ, 0xc0, !PT ;  /* 0x000000ff10117812 */ /* 0x000fe400078ec0ff */
[----:B-1----:R-:W-:Y:S02]  /*7c10*/  LOP3.LUT R0, R24, 0xffff, RZ, 0xc0, !PT ;  /* 0x0000ffff18007812 */ /* 0x002fe400078ec0ff */
[----:B------:R-:W-:Y:S02]  /*7c20*/  SHF.R.U32.HI R11, RZ, 0x18, R16 ;  /* 0x00000018ff0b7819 */ /* 0x000fe40000011610 */
[----:B------:R-:W-:-:S02]  /*7c30*/  SHF.R.U32.HI R9, RZ, 0x8, R0 ;  /* 0x00000008ff097819 */ /* 0x000fc40000011600 */
[----:B------:R-:W-:Y:S01]  /*7c40*/  SHF.R.U32.HI R0, RZ, 0x8, R7 ;  /* 0x00000008ff007819 */ /* 0x000fe20000011607 */
[----:B------:R-:W-:Y:S01]  /*7c50*/  FFMA.FTZ R7, R184, UR33, -R22 ;  /* 0x00000021b8077c23 */ /* 0x000fe20008010816 */
[----:B----4-:R-:W-:Y:S02]  /*7c60*/  LOP3.LUT R2, R8, 0xff, RZ, 0xc0, !PT ;  /* 0x000000ff08027812 */ /* 0x010fe400078ec0ff */
[----:B------:R-:W-:Y:S02]  /*7c70*/  PRMT R0, R17, 0x5410, R0 ;  /* 0x0000541011007816 */ /* 0x000fe40000000000 */
[----:B------:R-:W-:Y:S01]  /*7c80*/  PRMT R2, R2, 0x5410, R11 ;  /* 0x0000541002027816 */ /* 0x000fe2000000000b */
[----:B------:R1:W4:Y:S01]  /*7c90*/  MUFU.EX2 R90, R7 ;  /* 0x00000007005a7308 */ /* 0x0003220000000800 */
[----:B------:R-:W-:Y:S01]  /*7ca0*/  FFMA.FTZ R8, R185, UR33, -R23 ;  /* 0x00000021b9087c23 */ /* 0x000fe20008010817 */
[----:B------:R-:W-:Y:S01]  /*7cb0*/  HSET2.LE.AND R0, R0, R94, PT ;  /* 0x0000005e00007233 */ /* 0x000fe20003803000 */
[----:B------:R-:W-:Y:S01]  /*7cc0*/  IMAD.MOV.U32 R162, RZ, RZ, R92 ;  /* 0x000000ffffa27224 */ /* 0x000fe200078e005c */
[----:B------:R-:W-:Y:S01]  /*7cd0*/  HMMA.16816.F32 R48, R12, R28, R56 ;  /* 0x0000001c0c30723c */ /* 0x000fe20000001838 */
[----:B------:R-:W-:-:S03]  /*7ce0*/  LOP3.LUT R10, R24, 0xff, RZ, 0xc0, !PT ;  /* 0x000000ff180a7812 */ /* 0x000fc600078ec0ff */
[----:B------:R3:W-:Y:S02]  /*7cf0*/  MUFU.EX2 R92, R8 ;  /* 0x00000008005c7308 */ /* 0x0007e40000000800 */
[----:B------:R-:W-:Y:S01]  /*7d00*/  HMMA.16816.F32 R52, R12, R30, R60 ;  /* 0x0000001e0c34723c */ /* 0x000fe2000000183c */
[----:B------:R-:W4:Y:S01]  /*7d10*/  LDSM.16.MT88.4 R28, [R213+0x5400] ;  /* 0x00540000d51c783b */ /* 0x000f220000004200 */
[----:B-1----:R-:W-:Y:S02]  /*7d20*/  HSET2.LE.AND R7, R2, R94, PT ;  /* 0x0000005e02077233 */ /* 0x002fe40003803000 */
[----:B--2---:R-:W-:Y:S02]  /*7d30*/  F2FP.F16.F32.PACK_AB R2, R105, R106 ;  /* 0x0000006a6902723e */ /* 0x004fe400000000ff */
[----:B------:R-:W-:Y:S02]  /*7d40*/  PRMT R20, R10, 0x5410, R9 ;  /* 0x000054100a147816 */ /* 0x000fe40000000009 */
[----:B---3--:R-:W-:Y:S01]  /*7d50*/  LOP3.LUT R8, R0, R2, RZ, 0xc0, !PT ;  /* 0x0000000200087212 */ /* 0x008fe200078ec0ff */
[----:B------:R-:W-:Y:S01]  /*7d60*/  FFMA.FTZ R2, R187, UR33, -R23 ;  /* 0x00000021bb027c23 */ /* 0x000fe20008010817 */
[----:B------:R-:W-:-:S02]  /*7d70*/  F2FP.F16.F32.PACK_AB R9, R102, R103 ;  /* 0x000000676609723e */ /* 0x000fc400000000ff */
[--C-:B------:R-:W-:Y:S01]  /*7d80*/  HSET2.LE.AND R0, R19, R94.reuse, PT ;  /* 0x0000005e13007233 */ /* 0x100fe20003803000 */
[----:B------:R1:W-:Y:S01]  /*7d90*/  MUFU.EX2 R91, R2 ;  /* 0x00000002005b7308 */ /* 0x0003e20000000800 */
[----:B------:R-:W-:Y:S02]  /*7da0*/  LOP3.LUT R9, R7, R9, RZ, 0xc0, !PT ;  /* 0x0000000907097212 */ /* 0x000fe400078ec0ff */
[----:B------:R-:W-:Y:S02]  /*7db0*/  HSET2.LE.AND R7, R18, R94, PT ;  /* 0x0000005e12077233 */ /* 0x000fe40003803000 */
[----:B----4-:R-:W-:-:S04]  /*7dc0*/  F2FP.F16.F32.PACK_AB R11, R90, R93 ;  /* 0x0000005d5a0b723e */ /* 0x010fc800000000ff */
[----:B------:R-:W-:Y:S02]  /*7dd0*/  LOP3.LUT R11, R7, R11, RZ, 0xc0, !PT ;  /* 0x0000000b070b7212 */ /* 0x000fe400078ec0ff */
[----:B-1----:R-:W-:-:S04]  /*7de0*/  F2FP.F16.F32.PACK_AB R2, R97, R104 ;  /* 0x000000686102723e */ /* 0x002fc800000000ff */
[----:B------:R-:W-:Y:S02]  /*7df0*/  LOP3.LUT R10, R0, R2, RZ, 0xc0, !PT ;  /* 0x00000002000a7212 */ /* 0x000fe400078ec0ff */
[----:B------:R-:W-:Y:S02]  /*7e00*/  SHF.R.U32.HI R0, RZ, 0x10, R24 ;  /* 0x00000010ff007819 */ /* 0x000fe40000011618 */
[----:B------:R-:W-:Y:S02]  /*7e10*/  F2FP.F16.F32.PACK_AB R2, R177, R178 ;  /* 0x000000b2b102723e */ /* 0x000fe400000000ff */
[----:B------:R-:W-:Y:S02]  /*7e20*/  LOP3.LUT R7, R0, 0xff, RZ, 0xc0, !PT ;  /* 0x000000ff00077812 */ /* 0x000fe400078ec0ff */
[--C-:B------:R-:W-:Y:S01]  /*7e30*/  HSET2.LE.AND R0, R26, R94.reuse, PT ;  /* 0x0000005e1a007233 */ /* 0x100fe20003803000 */
[C---:B------:R-:W-:Y:S04]  /*7e40*/  HMMA.16816.F32 R44, R12.reuse, R40, R68 ;  /* 0x000000280c2c723c */ /* 0x040fe80000001844 */
[----:B------:R-:W-:Y:S01]  /*7e50*/  LOP3.LUT R18, R0, R2, RZ, 0xc0, !PT ;  /* 0x0000000200127212 */ /* 0x000fe200078ec0ff */
[----:B------:R-:W-:Y:S01]  /*7e60*/  FFMA.FTZ R2, R191, UR33, -R21 ;  /* 0x00000021bf027c23 */ /* 0x000fe20008010815 */
[----:B------:R-:W-:Y:S01]  /*7e70*/  HMMA.16816.F32 R56, R12, R42, R72 ;  /* 0x0000002a0c38723c */ /* 0x000fe20000001848 */
[----:B------:R-:W-:-:S02]  /*7e80*/  HSET2.LE.AND R0, R33, R94, PT ;  /* 0x0000005e21007233 */ /* 0x000fc40003803000 */
[----:B------:R1:W-:Y:S04]  /*7e90*/  MUFU.EX2 R75, R2 ;  /* 0x00000002004b7308 */ /* 0x0003e80000000800 */
[----:B------:R-:W-:Y:S01]  /*7ea0*/  SHF.R.U32.HI R12, RZ, 0x18, R24 ;  /* 0x00000018ff0c7819 */ /* 0x000fe20000011618 */
[----:B------:R-:W-:-:S03]  /*7eb0*/  FFMA.FTZ R13, R190, UR33, -R21 ;  /* 0x00000021be0d7c23 */ /* 0x000fc60008010815 */
[----:B------:R-:W-:Y:S01]  /*7ec0*/  PRMT R12, R7, 0x5410, R12 ;  /* 0x00005410070c7816 */ /* 0x000fe2000000000c */
[----:B------:R2:W-:Y:S01]  /*7ed0*/  MUFU.EX2 R79, R13 ;  /* 0x0000000d004f7308 */ /* 0x0005e20000000800 */
[----:B------:R-:W-:Y:S01]  /*7ee0*/  FFMA.FTZ R16, R189, UR33, -R21 ;  /* 0x00000021bd107c23 */ /* 0x000fe20008010815 */
[----:B-1----:R-:W-:-:S04]  /*7ef0*/  F2FP.F16.F32.PACK_AB R2, R109, R107 ;  /* 0x0000006b6d02723e */ /* 0x002fc800000000ff */
[----:B------:R-:W-:Y:S01]  /*7f00*/  LOP3.LUT R19, R0, R2, RZ, 0xc0, !PT ;  /* 0x0000000200137212 */ /* 0x000fe200078ec0ff */
[----:B------:R-:W-:Y:S01]  /*7f10*/  FFMA.FTZ R2, R200, UR33, -R21 ;  /* 0x00000021c8027c23 */ /* 0x000fe20008010815 */
[--C-:B------:R-:W-:Y:S02]  /*7f20*/  HSET2.LE.AND R7, R20, R94.reuse, PT ;  /* 0x0000005e14077233 */ /* 0x100fe40003803000 */
[----:B--2---:R-:W-:Y:S01]  /*7f30*/  HSET2.LE.AND R13, R12, R94, PT ;  /* 0x0000005e0c0d7233 */ /* 0x004fe20003803000 */
[----:B------:R1:W-:Y:S01]  /*7f40*/  MUFU.EX2 R74, R2 ;  /* 0x00000002004a7308 */ /* 0x0003e20000000800 */
[----:B------:R-:W-:Y:S01]  /*7f50*/  F2FP.F16.F32.PACK_AB R12, R179, R192 ;  /* 0x000000c0b30c723e */ /* 0x000fe200000000ff */
[----:B------:R-:W-:Y:S01]  /*7f60*/  IMAD.MOV.U32 R226, RZ, RZ, R83 ;  /* 0x000000ffffe27224 */ /* 0x000fe200078e0053 */
[----:B------:R-:W-:Y:S02]  /*7f70*/  F2FP.F16.F32.PACK_AB R14, R108, R110 ;  /* 0x0000006e6c0e723e */ /* 0x000fe400000000ff */
[----:B------:R-:W-:Y:S01]  /*7f80*/  LOP3.LUT R0, R27, 0xffff, RZ, 0xc0, !PT ;  /* 0x0000ffff1b007812 */ /* 0x000fe200078ec0ff */
[----:B------:R-:W-:Y:S02]  /*7f90*/  HMMA.16816.F32 R140, R8, R28, R140 ;  /* 0x0000001c088c723c */ /* 0x000fe4000000188c */
[----:B------:R2:W3:Y:S01]  /*7fa0*/  MUFU.EX2 R83, R16 ;  /* 0x0000001000537308 */ /* 0x0004e20000000800 */
[----:B------:R-:W-:-:S03]  /*7fb0*/  LOP3.LUT R17, R13, R14, RZ, 0xc0, !PT ;  /* 0x0000000e0d117212 */ /* 0x000fc600078ec0ff */
[----:B------:R-:W-:Y:S01]  /*7fc0*/  HMMA.16816.F32 R152, R8, R30, R152 ;  /* 0x0000001e0898723c */ /* 0x000fe20000001898 */
[----:B-1----:R-:W-:-:S05]  /*7fd0*/  SHF.R.U32.HI R2, RZ, 0x10, R27 ;  /* 0x00000010ff027819 */ /* 0x002fca000001161b */
[C---:B------:R-:W-:Y:S06]  /*7fe0*/  HMMA.16816.F32 R156, R8.reuse, R36, R156 ;  /* 0x00000024089c723c */ /* 0x040fec000000189c */
[----:B------:R-:W-:Y:S01]  /*7ff0*/  HMMA.16816.F32 R60, R8, R38, R64 ;  /* 0x00000026083c723c */ /* 0x000fe20000001840 */
[----:B--2---:R-:W-:Y:S01]  /*8000*/  LOP3.LUT R16, R7, R12, RZ, 0xc0, !PT ;  /* 0x0000000c07107212 */ /* 0x004fe200078ec0ff */
[----:B------:R-:W-:Y:S01]  /*8010*/  FFMA.FTZ R7, R201, UR33, -R22 ;  /* 0x00000021c9077c23 */ /* 0x000fe20008010816 */
[----:B------:R-:W-:-:S04]  /*8020*/  SHF.R.U32.HI R12, RZ, 0x8, R84 ;  /* 0x00000008ff0c7819 */ /* 0x000fc80000011654 */
[----:B------:R-:W-:Y:S02]  /*8030*/  SHF.R.U32.HI R8, RZ, 0x8, R0 ;  /* 0x00000008ff087819 */ /* 0x000fe40000011600 */
[----:B------:R-:W-:Y:S02]  /*8040*/  SHF.R.U32.HI R9, RZ, 0x18, R27 ;  /* 0x00000018ff097819 */ /* 0x000fe4000001161b */
[----:B------:R-:W-:Y:S01]  /*8050*/  LOP3.LUT R0, R2, 0xff, RZ, 0xc0, !PT ;  /* 0x000000ff02007812 */ /* 0x000fe200078ec0ff */
[----:B------:R-:W-:Y:S01]  /*8060*/  FFMA.FTZ R2, R202, UR33, -R22 ;  /* 0x00000021ca027c23 */ /* 0x000fe20008010816 */
[----:B------:R-:W-:Y:S01]  /*8070*/  LOP3.LUT R10, R27, 0xff, RZ, 0xc0, !PT ;  /* 0x000000ff1b0a7812 */ /* 0x000fe200078ec0ff */
[----:B------:R1:W-:Y:S01]  /*8080*/  MUFU.EX2 R73, R7 ;  /* 0x0000000700497308 */ /* 0x0003e20000000800 */
[----:B------:R-:W-:Y:S02]  /*8090*/  PRMT R42, R86, 0x5410, R12 ;  /* 0x00005410562a7816 */ /* 0x000fe4000000000c */
[----:B------:R-:W-:Y:S01]  /*80a0*/  PRMT R20, R0, 0x5410, R9 ;  /* 0x0000541000147816 */ /* 0x000fe20000000009 */
[----:B------:R-:W-:Y:S01]  /*80b0*/  HMMA.16816.F32 R48, R16, R28, R48 ;  /* 0x0000001c1030723c */ /* 0x000fe20000001830 */
[----:B------:R-:W-:-:S02]  /*80c0*/  PRMT R12, R10, 0x5410, R8 ;  /* 0x000054100a0c7816 */ /* 0x000fc40000000008 */
[C---:B------:R-:W-:Y:S01]  /*80d0*/  LOP3.LUT R0, R25.reuse, 0xffff, RZ, 0xc0, !PT ;  /* 0x0000ffff19007812 */ /* 0x040fe200078ec0ff */
[----:B------:R2:W4:Y:S01]  /*80e0*/  MUFU.EX2 R71, R2 ;  /* 0x0000000200477308 */ /* 0x0005220000000800 */
[----:B------:R-:W-:Y:S01]  /*80f0*/  LOP3.LUT R9, R25, 0xff, RZ, 0xc0, !PT ;  /* 0x000000ff19097812 */ /* 0x000fe200078ec0ff */
[----:B------:R-:W-:Y:S01]  /*8100*/  HMMA.16816.F32 R52, R16, R30, R52 ;  /* 0x0000001e1034723c */ /* 0x000fe20000001834 */
[----:B------:R-:W-:Y:S01]  /*8110*/  SHF.R.U32.HI R8, RZ, 0x18, R25 ;  /* 0x00000018ff087819 */ /* 0x000fe20000011619 */
[----:B------:R-:W-:Y:S01]  /*8120*/  LDSM.16.MT88.4 R28, [R214+0x5800] ;  /* 0x00580000d61c783b */ /* 0x000fe20000004200 */
[----:B-1----:R-:W-:-:S04]  /*8130*/  FFMA.FTZ R7, R125, UR33, -R22 ;  /* 0x000000217d077c23 */ /* 0x002fc80008010816 */
[----:B------:R1:W-:Y:S01]  /*8140*/  MUFU.EX2 R72, R7 ;  /* 0x0000000700487308 */ /* 0x0003e20000000800 */
[----:B--2---:R-:W-:Y:S02]  /*8150*/  SHF.R.U32.HI R2, RZ, 0x10, R25 ;  /* 0x00000010ff027819 */ /* 0x004fe40000011619 */
[----:B------:R-:W2:Y:S01]  /*8160*/  LDSM.16.MT88.4 R24, [R213+0x5800] ;  /* 0x00580000d518783b */ /* 0x000ea20000004200 */
[----:B-1----:R-:W-:Y:S02]  /*8170*/  SHF.R.U32.HI R7, RZ, 0x8, R0 ;  /* 0x00000008ff077819 */ /* 0x002fe40000011600 */
[----:B------:R-:W-:Y:S01]  /*8180*/  LOP3.LUT R0, R2, 0xff, RZ, 0xc0, !PT ;  /* 0x000000ff02007812 */ /* 0x000fe200078ec0ff */
[----:B------:R-:W-:-:S04]  /*8190*/  FFMA.FTZ R2, R147, UR33, -R22 ;  /* 0x0000002193027c23 */ /* 0x000fc80008010816 */
[----:B------:R1:W2:Y:S01]  /*81a0*/  MUFU.EX2 R70, R2 ;  /* 0x0000000200467308 */ /* 0x0002a20000000800 */
[----:B------:R-:W-:Y:S02]  /*81b0*/  PRMT R33, R0, 0x5410, R8 ;  /* 0x0000541000217816 */ /* 0x000fe40000000008 */
[----:B------:R-:W-:Y:S02]  /*81c0*/  HSET2.LE.AND R0, R95, R94, PT ;  /* 0x0000005e5f007233 */ /* 0x000fe40003803000 */
[----:B------:R-:W-:Y:S02]  /*81d0*/  LOP3.LUT R11, R81, 0xff, RZ, 0xc0, !PT ;  /* 0x000000ff510b7812 */ /* 0x000fe400078ec0ff */
[----:B------:R-:W-:Y:S01]  /*81e0*/  PRMT R34, R9, 0x5410, R7 ;  /* 0x0000541009227816 */ /* 0x000fe20000000007 */
[----:B-1----:R-:W-:-:S04]  /*81f0*/  FFMA.FTZ R2, R235, UR33, -R21 ;  /* 0x00000021eb027c23 */ /* 0x002fc80008010815 */
[----:B------:R1:W-:Y:S01]  /*8200*/  MUFU.EX2 R69, R2 ;  /* 0x0000000200457308 */ /* 0x0003e20000000800 */
[----:B------:R-:W-:Y:S01]  /*8210*/  FFMA.FTZ R9, R239, UR33, -R21 ;  /* 0x00000021ef097c23 */ /* 0x000fe20008010815 */
[----:B------:R-:W-:Y:S02]  /*8220*/  PRMT R41, R11, 0x5410, R85 ;  /* 0x000054100b297816 */ /* 0x000fe40000000055 */
[----:B------:R-:W-:Y:S02]  /*8230*/  HSET2.LE.AND R7, R12, R94, PT ;  /* 0x0000005e0c077233 */ /* 0x000fe40003803000 */
[----:B------:R-:W-:Y:S02]  /*8240*/  SHF.R.U32.HI R11, RZ, 0x8, R80 ;  /* 0x00000008ff0b7819 */ /* 0x000fe40000011650 */
[----:B---3--:R-:W-:Y:S02]  /*8250*/  F2FP.F16.F32.PACK_AB R8, R79, R83 ;  /* 0x000000534f08723e */ /* 0x008fe400000000ff */
[----:B-1----:R-:W-:-:S04]  /*8260*/  F2FP.F16.F32.PACK_AB R2, R132, R133 ;  /* 0x000000858402723e */ /* 0x002fc800000000ff */
[----:B------:R-:W-:Y:S02]  /*8270*/  LOP3.LUT R14, R0, R2, RZ, 0xc0, !PT ;  /* 0x00000002000e7212 */ /* 0x000fe400078ec0ff */
[----:B------:R-:W-:Y:S02]  /*8280*/  HSET2.LE.AND R0, R20, R94, PT ;  /* 0x0000005e14007233 */ /* 0x000fe40003803000 */
[----:B----4-:R-:W-:Y:S01]  /*8290*/  F2FP.F16.F32.PACK_AB R2, R71, R73 ;  /* 0x000000494702723e */ /* 0x010fe200000000ff */
[----:B------:R1:W-:Y:S01]  /*82a0*/  MUFU.EX2 R68, R9 ;  /* 0x0000000900447308 */ /* 0x0003e20000000800 */
[----:B------:R-:W-:Y:S01]  /*82b0*/  LOP3.LUT R10, R82, 0xff, RZ, 0xc0, !PT ;  /* 0x000000ff520a7812 */ /* 0x000fe200078ec0ff */
[----:B------:R-:W-:Y:S01]  /*82c0*/  FFMA.FTZ R15, R203, UR33, -R21 ;  /* 0x00000021cb0f7c23 */ /* 0x000fe20008010815 */
[----:B------:R-:W-:Y:S02]  /*82d0*/  PRMT R40, R89, 0x5410, R11 ;  /* 0x0000541059287816 */ /* 0x000fe4000000000b */
[----:B------:R-:W-:-:S02]  /*82e0*/  LOP3.LUT R8, R7, R8, RZ, 0xc0, !PT ;  /* 0x0000000807087212 */ /* 0x000fc400078ec0ff */
[----:B------:R-:W-:Y:S01]  /*82f0*/  PRMT R35, R10, 0x5410, R88 ;  /* 0x000054100a237816 */ /* 0x000fe20000000058 */
[----:B------:R3:W-:Y:S01]  /*8300*/  MUFU.EX2 R66, R15 ;  /* 0x0000000f00427308 */ /* 0x0007e20000000800 */
[--C-:B------:R-:W-:Y:S02]  /*8310*/  HSET2.LE.AND R7, R78, R94.reuse, PT ;  /* 0x0000005e4e077233 */ /* 0x100fe40003803000 */
[--C-:B------:R-:W-:Y:S02]  /*8320*/  HSET2.LE.AND R11, R77, R94.reuse, PT ;  /* 0x0000005e4d0b7233 */ /* 0x100fe40003803000 */
[----:B-1----:R-:W-:Y:S02]  /*8330*/  LOP3.LUT R9, R0, R2, RZ, 0xc0, !PT ;  /* 0x0000000200097212 */ /* 0x002fe400078ec0ff */
[----:B------:R-:W-:Y:S02]  /*8340*/  HSET2.LE.AND R0, R101, R94, PT ;  /* 0x0000005e65007233 */ /* 0x000fe40003803000 */
[----:B------:R-:W-:-:S02]  /*8350*/  F2FP.F16.F32.PACK_AB R2, R92, R98 ;  /* 0x000000625c02723e */ /* 0x000fc400000000ff */
[----:B------:R-:W-:Y:S02]  /*8360*/  F2FP.F16.F32.PACK_AB R10, R74, R75 ;  /* 0x0000004b4a0a723e */ /* 0x000fe400000000ff */
[----:B--2---:R-:W-:Y:S01]  /*8370*/  F2FP.F16.F32.PACK_AB R12, R70, R72 ;  /* 0x00000048460c723e */ /* 0x004fe200000000ff */
[----:B------:R-:W-:Y:S01]  /*8380*/  FFMA.FTZ R13, R237, UR33, -R21 ;  /* 0x00000021ed0d7c23 */ /* 0x000fe20008010815 */
[----:B---3--:R-:W-:Y:S01]  /*8390*/  LOP3.LUT R15, R0, R2, RZ, 0xc0, !PT ;  /* 0x00000002000f7212 */ /* 0x008fe200078ec0ff */
[----:B------:R-:W-:Y:S01]  /*83a0*/  FFMA.FTZ R0, R172, UR33, -R22 ;  /* 0x00000021ac007c23 */ /* 0x000fe20008010816 */
[----:B------:R-:W-:Y:S02]  /*83b0*/  LOP3.LUT R10, R7, R10, RZ, 0xc0, !PT ;  /* 0x0000000a070a7212 */ /* 0x000fe400078ec0ff */
[----:B------:R-:W-:Y:S01]  /*83c0*/  LOP3.LUT R11, R11, R12, RZ, 0xc0, !PT ;  /* 0x0000000c0b0b7212 */ /* 0x000fe200078ec0ff */
[----:B------:R1:W-:Y:S01]  /*83d0*/  MUFU.EX2 R67, R13 ;  /* 0x0000000d00437308 */ /* 0x0003e20000000800 */
[----:B------:R-:W-:Y:S01]  /*83e0*/  HMMA.16816.F32 R44, R16, R36, R44 ;  /* 0x00000024102c723c */ /* 0x000fe2000000182c */
[----:B------:R-:W-:-:S06]  /*83f0*/  F2FP.F16.F32.PACK_AB R2, R99, R100 ;  /* 0x000000646302723e */ /* 0x000fcc00000000ff */
[----:B------:R2:W-:Y:S01]  /*8400*/  MUFU.EX2 R65, R0 ;  /* 0x0000000000417308 */ /* 0x0005e20000000800 */
[----:B------:R-:W-:Y:S01]  /*8410*/  HMMA.16816.F32 R36, R16, R38, R56 ;  /* 0x000000261024723c */ /* 0x000fe20000001838 */
[----:B------:R-:W-:Y:S01]  /*8420*/  HSET2.LE.AND R7, R87, R94, PT ;  /* 0x0000005e57077233 */ /* 0x000fe20003803000 */
[----:B-1----:R-:W-:-:S05]  /*8430*/  FFMA.FTZ R13, R180, UR33, -R22 ;  /* 0x00000021b40d7c23 */ /* 0x002fca0008010816 */
[----:B------:R-:W-:Y:S01]  /*8440*/  LOP3.LUT R16, R32, 0xffff, RZ, 0xc0, !PT ;  /* 0x0000ffff20107812 */ /* 0x000fe200078ec0ff */
[----:B------:R-:W-:Y:S01]  /*8450*/  HMMA.16816.F32 R140, R8, R24, R140 ;  /* 0x00000018088c723c */ /* 0x000fe2000000188c */
[----:B------:R1:W3:Y:S01]  /*8460*/  MUFU.EX2 R64, R13 ;  /* 0x0000000d00407308 */ /* 0x0002e20000000800 */
[----:B--2---:R-:W-:-:S04]  /*8470*/  HSET2.LE.AND R0, R96, R94, PT ;  /* 0x0000005e60007233 */ /* 0x004fc80003803000 */
[----:B------:R-:W-:Y:S01]  /*8480*/  HMMA.16816.F32 R152, R8, R26, R152 ;  /* 0x0000001a0898723c */ /* 0x000fe20000001898 */
[----:B------:R-:W-:Y:S02]  /*8490*/  LOP3.LUT R18, R32, 0xff, RZ, 0xc0, !PT ;  /* 0x000000ff20127812 */ /* 0x000fe400078ec0ff */
[----:B------:R-:W-:-:S03]  /*84a0*/  SHF.R.U32.HI R16, RZ, 0x8, R16 ;  /* 0x00000008ff107819 */ /* 0x000fc60000011610 */
[----:B------:R-:W-:Y:S01]  /*84b0*/  HMMA.16816.F32 R156, R8, R28, R156 ;  /* 0x0000001c089c723c */ /* 0x000fe2000000189c */
[----:B------:R-:W-:-:S05]  /*84c0*/  F2FP.F16.F32.PACK_AB R12, R134, R176 ;  /* 0x000000b0860c723e */ /* 0x000fca00000000ff */
[----:B------:R-:W-:Y:S01]  /*84d0*/  HMMA.16816.F32 R56, R8, R30, R60 ;  /* 0x0000001e0838723c */ /* 0x000fe2000000183c */
[----:B-1----:R-:W-:Y:S01]  /*84e0*/  LOP3.LUT R13, R0, R2, RZ, 0xc0, !PT ;  /* 0x00000002000d7212 */ /* 0x002fe200078ec0ff */
[----:B------:R-:W-:-:S05]  /*84f0*/  FFMA.FTZ R0, R183, UR33, -R22 ;  /* 0x00000021b7007c23 */ /* 0x000fca0008010816 */
[----:B------:R-:W-:Y:S01]  /*8500*/  FFMA.FTZ R8, R243, UR33, -R23 ;  /* 0x00000021f3087c23 */ /* 0x000fe20008010817 */
[----:B------:R-:W-:Y:S01]  /*8510*/  HSET2.LE.AND R9, R40, R94, PT ;  /* 0x0000005e28097233 */ /* 0x000fe20003803000 */
[----:B------:R1:W-:Y:S01]  /*8520*/  MUFU.EX2 R43, R0 ;  /* 0x00000000002b7308 */ /* 0x0003e20000000800 */
[----:B------:R-:W-:Y:S02]  /*8530*/  PRMT R2, R18, 0x5410, R16 ;  /* 0x0000541012027816 */ /* 0x000fe40000000010 */
[----:B------:R-:W-:-:S05]  /*8540*/  LOP3.LUT R12, R7, R12, RZ, 0xc0, !PT ;  /* 0x0000000c070c7212 */ /* 0x000fca00078ec0ff */
[----:B------:R2:W-:Y:S01]  /*8550*/  MUFU.EX2 R40, R8 ;  /* 0x0000000800287308 */ /* 0x0005e20000000800 */
[--C-:B------:R-:W-:Y:S02]  /*8560*/  SHF.R.U32.HI R7, RZ, 0x10, R32.reuse ;  /* 0x00000010ff077819 */ /* 0x100fe40000011620 */
[----:B------:R-:W-:Y:S01]  /*8570*/  SHF.R.U32.HI R17, RZ, 0x18, R32 ;  /* 0x00000018ff117819 */ /* 0x000fe20000011620 */
[----:B-1----:R-:W-:Y:S01]  /*8580*/  FFMA.FTZ R0, R186, UR33, -R22 ;  /* 0x00000021ba007c23 */ /* 0x002fe20008010816 */
[----:B------:R-:W-:Y:S01]  /*8590*/  HSET2.LE.AND R22, R41, R94, PT ;  /* 0x0000005e29167233 */ /* 0x000fe20003803000 */
[----:B--2---:R-:W-:Y:S01]  /*85a0*/  FADD.FTZ R8, R163, R232 ;  /* 0x000000e8a3087221 */ /* 0x004fe20000010000 */
[----:B------:R-:W-:Y:S02]  /*85b0*/  IMAD.MOV.U32 R163, RZ, RZ, R170 ;  /* 0x000000ffffa37224 */ /* 0x000fe400078e00aa */
[----:B------:R-:W-:Y:S02]  /*85c0*/  IMAD.MOV.U32 R170, RZ, RZ, R174 ;  /* 0x000000ffffaa7224 */ /* 0x000fe400078e00ae */
[----:B------:R-:W-:Y:S01]  /*85d0*/  IMAD.MOV.U32 R174, RZ, RZ, R227 ;  /* 0x000000ffffae7224 */ /* 0x000fe200078e00e3 */
[----:B------:R1:W2:Y:S01]  /*85e0*/  MUFU.EX2 R41, R0 ;  /* 0x0000000000297308 */ /* 0x0002a20000000800 */
[----:B------:R-:W-:-:S02]  /*85f0*/  IMAD.MOV.U32 R227, RZ, RZ, R228 ;  /* 0x000000ffffe37224 */ /* 0x000fc400078e00e4 */
[----:B------:R-:W-:Y:S01]  /*8600*/  IMAD.MOV.U32 R228, RZ, RZ, R171 ;  /* 0x000000ffffe47224 */ /* 0x000fe200078e00ab */
[----:B------:R-:W-:Y:S01]  /*8610*/  LOP3.LUT R7, R7, 0xff, RZ, 0xc0, !PT ;  /* 0x000000ff07077812 */ /* 0x000fe200078ec0ff */
[----:B------:R-:W-:Y:S02]  /*8620*/  IMAD.MOV.U32 R171, RZ, RZ, R169 ;  /* 0x000000ffffab7224 */ /* 0x000fe400078e00a9 */
[----:B------:R-:W-:Y:S02]  /*8630*/  IMAD.MOV.U32 R169, RZ, RZ, R230 ;  /* 0x000000ffffa97224 */ /* 0x000fe400078e00e6 */
[----:B------:R-:W-:Y:S01]  /*8640*/  IMAD.MOV.U32 R230, RZ, RZ, R231 ;  /* 0x000000ffffe67224 */ /* 0x000fe200078e00e7 */
[----:B------:R-:W-:Y:S01]  /*8650*/  HMMA.16816.F32 R52, R12, R26, R52 ;  /* 0x0000001a0c34723c */ /* 0x000fe20000001834 */
[----:B------:R-:W-:Y:S01]  /*8660*/  IMAD.MOV.U32 R231, RZ, RZ, R145 ;  /* 0x000000ffffe77224 */ /* 0x000fe200078e0091 */
[----:B------:R-:W-:Y:S01]  /*8670*/  PRMT R7, R7, 0x5410, R17 ;  /* 0x0000541007077816 */ /* 0x000fe20000000011 */
[----:B------:R-:W-:Y:S01]  /*8680*/  IMAD.MOV.U32 R145, RZ, RZ, R144 ;  /* 0x000000ffff917224 */ /* 0x000fe200078e0090 */
[----:B-1----:R-:W-:Y:S01]  /*8690*/  HSET2.LE.AND R0, R2, R94, PT ;  /* 0x0000005e02007233 */ /* 0x002fe20003803000 */
[--C-:B------:R-:W-:Y:S01]  /*86a0*/  FFMA.FTZ R2, R241, UR33, -R23.reuse ;  /* 0x00000021f1027c23 */ /* 0x100fe20008010817 */
[----:B------:R-:W-:Y:S01]  /*86b0*/  FFMA.FTZ R20, R244, UR33, -R23 ;  /* 0x00000021f4147c23 */ /* 0x000fe20008010817 */
[----:B------:R-:W-:-:S02]  /*86c0*/  IMAD.MOV.U32 R175, RZ, RZ, R170 ;  /* 0x000000ffffaf7224 */ /* 0x000fc400078e00aa */
[----:B------:R1:W4:Y:S01]  /*86d0*/  MUFU.EX2 R26, R2 ;  /* 0x00000002001a7308 */ /* 0x0003220000000800 */
[----:B------:R-:W-:Y:S01]  /*86e0*/  FADD.FTZ R17, R188, R236 ;  /* 0x000000ecbc117221 */ /* 0x000fe20000010000 */
[----:B------:R-:W-:Y:S01]  /*86f0*/  IMAD.MOV.U32 R170, RZ, RZ, R171 ;  /* 0x000000ffffaa7224 */ /* 0x000fe200078e00ab */
[C---:B------:R-:W-:Y:S01]  /*8700*/  HMMA.16816.F32 R48, R12.reuse, R24, R48 ;  /* 0x000000180c30723c */ /* 0x040fe20000001830 */
[----:B------:R-:W-:Y:S01]  /*8710*/  IMAD.MOV.U32 R229, RZ, RZ, R174 ;  /* 0x000000ffffe57224 */ /* 0x000fe200078e00ae */
[----:B------:R-:W-:Y:S01]  /*8720*/  HSET2.LE.AND R7, R7, R94, PT ;  /* 0x0000005e07077233 */ /* 0x000fe20003803000 */
[----:B------:R-:W-:Y:S02]  /*8730*/  IMAD.MOV.U32 R171, RZ, RZ, R145 ;  /* 0x000000ffffab7224 */ /* 0x000fe400078e0091 */
[----:B------:R-:W-:Y:S01]  /*8740*/  FADD.FTZ R23, R163, R8 ;  /* 0x00000008a3177221 */ /* 0x000fe20000010000 */
[----:B------:R-:W-:Y:S01]  /*8750*/  IMAD.MOV.U32 R145, RZ, RZ, R164 ;  /* 0x000000ffff917224 */ /* 0x000fe200078e00a4 */
[----:B------:R-:W-:Y:S01]  /*8760*/  HMMA.16816.F32 R44, R12, R28, R44 ;  /* 0x0000001c0c2c723c */ /* 0x000fe2000000182c */
[----:B------:R-:W-:Y:S01]  /*8770*/  IMAD.MOV.U32 R232, RZ, RZ, R227 ;  /* 0x000000ffffe87224 */ /* 0x000fe200078e00e3 */
[----:B---3--:R-:W-:Y:S01]  /*8780*/  F2FP.F16.F32.PACK_AB R8, R64, R65 ;  /* 0x000000414008723e */ /* 0x008fe200000000ff */
[----:B------:R-:W-:-:S03]  /*8790*/  IMAD.MOV.U32 R163, RZ, RZ, R228 ;  /* 0x000000ffffa37224 */ /* 0x000fc600078e00e4 */
[----:B------:R-:W-:Y:S01]  /*87a0*/  HMMA.16816.F32 R36, R12, R30, R36 ;  /* 0x0000001e0c24723c */ /* 0x000fe20000001824 */
[----:B-1----:R-:W-:Y:S01]  /*87b0*/  F2FP.F16.F32.PACK_AB R2, R68, R69 ;  /* 0x000000454402723e */ /* 0x002fe200000000ff */
[----:B------:R-:W1:Y:S01]  /*87c0*/  MUFU.EX2 R13, R20 ;  /* 0x00000014000d7308 */ /* 0x000e620000000800 */
[----:B------:R-:W-:Y:S01]  /*87d0*/  FADD.FTZ R18, R181, R173 ;  /* 0x000000adb5127221 */ /* 0x000fe20000010000 */
[----:B------:R-:W-:Y:S01]  /*87e0*/  FADD.FTZ R19, R165, R146 ;  /* 0x00000092a5137221 */ /* 0x000fe20000010000 */
[----:B------:R-:W-:Y:S01]  /*87f0*/  LOP3.LUT R164, R0, R2, RZ, 0xc0, !PT ;  /* 0x0000000200a47212 */ /* 0x000fe200078ec0ff */
[----:B------:R-:W-:Y:S01]  /*8800*/  FADD.FTZ R0, R175, R17 ;  /* 0x00000011af007221 */ /* 0x000fe20000010000 */
[----:B------:R-:W-:Y:S01]  /*8810*/  IMAD.MOV.U32 R175, RZ, RZ, R229 ;  /* 0x000000ffffaf7224 */ /* 0x000fe200078e00e5 */
[--C-:B------:R-:W-:Y:S01]  /*8820*/  HSET2.LE.AND R11, R35, R94.reuse, PT ;  /* 0x0000005e230b7233 */ /* 0x100fe20003803000 */
[----:B------:R-:W-:Y:S01]  /*8830*/  IMAD.MOV.U32 R144, RZ, RZ, R166 ;  /* 0x000000ffff907224 */ /* 0x000fe200078e00a6 */
[----:B--2---:R-:W-:Y:S01]  /*8840*/  F2FP.F16.F32.PACK_AB R16, R41, R43 ;  /* 0x0000002b2910723e */ /* 0x004fe200000000ff */
[----:B------:R-:W-:Y:S01]  /*8850*/  IMAD.MOV.U32 R174, RZ, RZ, R169 ;  /* 0x000000ffffae7224 */ /* 0x000fe200078e00a9 */
[----:B------:R-:W-:Y:S01]  /*8860*/  LOP3.LUT R165, R7, R8, RZ, 0xc0, !PT ;  /* 0x0000000807a57212 */ /* 0x000fe200078ec0ff */
[----:B------:R-:W-:Y:S01]  /*8870*/  IMAD.MOV.U32 R166, RZ, RZ, R216 ;  /* 0x000000ffffa67224 */ /* 0x000fe200078e00d8 */
[----:B------:R-:W-:Y:S01]  /*8880*/  F2FP.F16.F32.PACK_AB R10, R66, R67 ;  /* 0x00000043420a723e */ /* 0x000fe200000000ff */
[----:B------:R-:W-:Y:S01]  /*8890*/  IMAD.MOV.U32 R227, RZ, RZ, R230 ;  /* 0x000000ffffe37224 */ /* 0x000fe200078e00e6 */
[----:B------:R-:W-:Y:S01]  /*88a0*/  HSET2.LE.AND R21, R42, R94, PT ;  /* 0x0000005e2a157233 */ /* 0x000fe20003803000 */
[----:B------:R-:W-:-:S02]  /*88b0*/  IMAD.MOV.U32 R229, RZ, RZ, R232 ;  /* 0x000000ffffe57224 */ /* 0x000fc400078e00e8 */
[----:B------:R-:W-:Y:S01]  /*88c0*/  FADD.FTZ R7, R175, R18 ;  /* 0x00000012af077221 */ /* 0x000fe20000010000 */
[----:B------:R-:W-:Y:S02]  /*88d0*/  IMAD.MOV.U32 R228, RZ, RZ, R231 ;  /* 0x000000ffffe47224 */ /* 0x000fe400078e00e7 */
[----:B------:R-:W-:Y:S01]  /*88e0*/  FADD.FTZ R2, R3, R19 ;  /* 0x0000001303027221 */ /* 0x000fe20000010000 */
[----:B------:R-:W-:Y:S01]  /*88f0*/  IMAD.MOV.U32 R232, RZ, RZ, R163 ;  /* 0x000000ffffe87224 */ /* 0x000fe200078e00a3 */
[----:B------:R2:W5:Y:S01]  /*8900*/  LDL.LU R236, [R1+0x70] ;  /* 0x0000700001ec7983 */ /* 0x0005620000300800 */
[----:B------:R-:W-:Y:S02]  /*8910*/  IMAD.MOV.U32 R163, RZ, RZ, R170 ;  /* 0x000000ffffa37224 */ /* 0x000fe400078e00aa */
[----:B------:R-:W-:Y:S02]  /*8920*/  IMAD.MOV.U32 R169, RZ, RZ, R144 ;  /* 0x000000ffffa97224 */ /* 0x000fe400078e0090 */
[----:B------:R-:W-:Y:S01]  /*8930*/  FADD.FTZ R0, R229, R0 ;  /* 0x00000000e5007221 */ /* 0x000fe20000010000 */
[----:B------:R-:W-:-:S02]  /*8940*/  IMAD.MOV.U32 R170, RZ, RZ, R174 ;  /* 0x000000ffffaa7224 */ /* 0x000fc400078e00ae */
[----:B------:R-:W-:Y:S02]  /*8950*/  IMAD.MOV.U32 R230, RZ, RZ, R166 ;  /* 0x000000ffffe67224 */ /* 0x000fe400078e00a6 */
[----:B------:R-:W-:Y:S01]  /*8960*/  FADD.FTZ R7, R232, R7 ;  /* 0x00000007e8077221 */ /* 0x000fe20000010000 */
[----:B------:R-:W-:Y:S02]  /*8970*/  IMAD.MOV.U32 R174, RZ, RZ, R227 ;  /* 0x000000ffffae7224 */ /* 0x000fe400078e00e3 */
[----:B------:R-:W-:Y:S01]  /*8980*/  FADD.FTZ R2, R163, R2 ;  /* 0x00000002a3027221 */ /* 0x000fe20000010000 */
[----:B------:R-:W-:Y:S02]  /*8990*/  IMAD.MOV.U32 R227, RZ, RZ, R228 ;  /* 0x000000ffffe37224 */ /* 0x000fe400078e00e4 */
[----:B------:R-:W-:Y:S01]  /*89a0*/  FADD.FTZ R8, R225, R23 ;  /* 0x00000017e1087221 */ /* 0x000fe20000010000 */
[----:B------:R-:W-:Y:S02]  /*89b0*/  IMAD.MOV.U32 R228, RZ, RZ, R171 ;  /* 0x000000ffffe47224 */ /* 0x000fe400078e00ab */
[----:B------:R-:W-:Y:S01]  /*89c0*/  IMAD.MOV.U32 R231, RZ, RZ, R167 ;  /* 0x000000ffffe77224 */ /* 0x000fe200078e00a7 */
[----:B------:R-:W-:Y:S01]  /*89d0*/  LOP3.LUT R167, R11, R16, RZ, 0xc0, !PT ;  /* 0x000000100ba77212 */ /* 0x000fe200078ec0ff */
[----:B------:R-:W-:Y:S01]  /*89e0*/  IMAD.MOV.U32 R171, RZ, RZ, R169 ;  /* 0x000000ffffab7224 */ /* 0x000fe200078e00a9 */
[----:B------:R-:W-:Y:S01]  /*89f0*/  LOP3.LUT R166, R9, R10, RZ, 0xc0, !PT ;  /* 0x0000000a09a67212 */ /* 0x000fe200078ec0ff */
[----:B------:R-:W-:-:S02]  /*8a00*/  IMAD.MOV.U32 R169, RZ, RZ, R230 ;  /* 0x000000ffffa97224 */ /* 0x000fc400078e00e6 */
[----:B------:R-:W-:Y:S01]  /*8a10*/  FADD.FTZ R11, R174, R0 ;  /* 0x00000000ae0b7221 */ /* 0x000fe20000010000 */
[----:B------:R-:W-:Y:S01]  /*8a20*/  FADD.FTZ R9, R227, R7 ;  /* 0x00000007e3097221 */ /* 0x000fe20000010000 */
[----:B------:R-:W-:Y:S01]  /*8a30*/  FADD.FTZ R10, R228, R2 ;  /* 0x00000002e40a7221 */ /* 0x000fe20000010000 */
[----:B------:R-:W-:Y:S01]  /*8a40*/  F2FP.F16.F32.PACK_AB R0, R117, R119 ;  /* 0x000000777500723e */ /* 0x000fe200000000ff */
[----:B------:R-:W-:Y:S01]  /*8a50*/  FADD.FTZ R12, R170, R8 ;  /* 0x00000008aa0c7221 */ /* 0x000fe20000010000 */
[----:B------:R-:W-:Y:S01]  /*8a60*/  IMAD.MOV.U32 R227, RZ, RZ, R171 ;  /* 0x000000ffffe37224 */ /* 0x000fe200078e00ab */
[----:B----4-:R-:W-:Y:S01]  /*8a70*/  F2FP.F16.F32.PACK_AB R2, R26, R40 ;  /* 0x000000281a02723e */ /* 0x010fe200000000ff */
[----:B------:R-:W-:Y:S01]  /*8a80*/  IMAD.MOV.U32 R228, RZ, RZ, R169 ;  /* 0x000000ffffe47224 */ /* 0x000fe200078e00a9 */
[--C-:B------:R-:W-:Y:S01]  /*8a90*/  HSET2.LE.AND R24, R33, R94.reuse, PT ;  /* 0x0000005e21187233 */ /* 0x100fe20003803000 */
[----:B------:R-:W-:Y:S01]  /*8aa0*/  IMAD.MOV.U32 R230, RZ, RZ, R231 ;  /* 0x000000ffffe67224 */ /* 0x000fe200078e00e7 */
[----:B------:R-:W-:Y:S01]  /*8ab0*/  HSET2.LE.AND R25, R34, R94, PT ;  /* 0x0000005e22197233 */ /* 0x000fe20003803000 */
[----:B------:R-:W-:Y:S01]  /*8ac0*/  IMAD.MOV.U32 R144, RZ, RZ, R215 ;  /* 0x000000ffff907224 */ /* 0x000fe200078e00d7 */
[----:B-1----:R-:W-:Y:S01]  /*8ad0*/  F2FP.F16.F32.PACK_AB R8, R13, R91 ;  /* 0x0000005b0d08723e */ /* 0x002fe200000000ff */
[----:B------:R-:W-:Y:S01]  /*8ae0*/  IMAD.MOV.U32 R161, RZ, RZ, R150 ;  /* 0x000000ffffa17224 */ /* 0x000fe200078e0096 */
[----:B------:R-:W-:Y:S01]  /*8af0*/  F2FP.F16.F32.PACK_AB R7, R121, R131 ;  /* 0x000000837907723e */ /* 0x000fe200000000ff */
[----:B------:R-:W-:Y:S01]  /*8b00*/  IMAD.MOV.U32 R139, RZ, RZ, R148 ;  /* 0x000000ffff8b7224 */ /* 0x000fe200078e0094 */
[----:B------:R-:W-:Y:S01]  /*8b10*/  LOP3.LUT R170, R21, R0, RZ, 0xc0, !PT ;  /* 0x0000000015aa7212 */ /* 0x000fe200078ec0ff */
[----:B------:R-:W-:Y:S01]  /*8b20*/  FADD.FTZ R0, R227, R12 ;  /* 0x0000000ce3007221 */ /* 0x000fe20000010000 */
[----:B------:R-:W-:Y:S01]  /*8b30*/  LOP3.LUT R171, R22, R2, RZ, 0xc0, !PT ;  /* 0x0000000216ab7212 */ /* 0x000fe200078ec0ff */
[----:B------:R-:W-:-:S02]  /*8b40*/  IMAD.MOV.U32 R231, RZ, RZ, R223 ;  /* 0x000000ffffe77224 */ /* 0x000fc400078e00df */
[----:B------:R-:W-:Y:S01]  /*8b50*/  FADD.FTZ R2, R228, R11 ;  /* 0x0000000be4027221 */ /* 0x000fe20000010000 */
[----:B------:R-:W-:Y:S01]  /*8b60*/  IMAD.MOV.U32 R223, RZ, RZ, R222 ;  /* 0x000000ffffdf7224 */ /* 0x000fe200078e00de */
[----:B------:R-:W-:Y:S01]  /*8b70*/  LOP3.LUT R169, R24, R8, RZ, 0xc0, !PT ;  /* 0x0000000818a97212 */ /* 0x000fe200078ec0ff */
[----:B------:R-:W-:Y:S01]  /*8b80*/  FADD.FTZ R9, R230, R9 ;  /* 0x00000009e6097221 */ /* 0x000fe20000010000 */
[----:B------:R-:W-:Y:S01]  /*8b90*/  IMAD.MOV.U32 R222, RZ, RZ, R224 ;  /* 0x000000ffffde7224 */ /* 0x000fe200078e00e0 */
[----:B------:R-:W-:Y:S01]  /*8ba0*/  LOP3.LUT R168, R25, R7, RZ, 0xc0, !PT ;  /* 0x0000000719a87212 */ /* 0x000fe200078ec0ff */
        /* <DEDUP_REMOVED lines=94> */
[----:B------:R-:W3:Y:S01]  /*9190*/  LDSM.16.MT88.4 R32, [R214+0x5c00] ;  /* 0x005c0000d620783b */ /* 0x000ee20000004200 */
        /* <DEDUP_REMOVED lines=21> */
[----:B------:R-:W4:Y:S03]  /*92f0*/  LDC.U8 R225, c[0x0][0x388] ;  /* 0x0000e200ffe17b82 */ /* 0x000f260000000000 */
[----:B------:R2:W5:Y:S04]  /*9300*/  LDL.LU R212, [R1+0x64] ;  /* 0x0000640001d47983 */ /* 0x0005680000300800 */
[----:B------:R2:W5:Y:S04]  /*9310*/  LDL.LU R3, [R1+0x60] ;  /* 0x0000600001037983 */ /* 0x0005680000300800 */
[----:B------:R2:W-:Y:S04]  /*9320*/  STL [R1+0x1c], R7 ;  /* 0x00001c0701007387 */ /* 0x0005e80000100800 */
[----:B------:R2:W-:Y:S04]  /*9330*/  STL [R1+0x18], R229 ;  /* 0x000018e501007387 */ /* 0x0005e80000100800 */
[----:B------:R2:W-:Y:S04]  /*9340*/  STL [R1+0x24], R0 ;  /* 0x0000240001007387 */ /* 0x0005e80000100800 */
[----:B------:R2:W-:Y:S01]  /*9350*/  STL [R1+0x20], R127 ;  /* 0x0000207f01007387 */ /* 0x0005e20000100800 */
[----:B-1----:R-:W-:Y:S01]  /*9360*/  HMMA.16816.F32 R140, R164, R148, R140 ;  /* 0x00000094a48c723c */ /* 0x002fe2000000188c */
[----:B------:R-:W-:-:S05]  /*9370*/  VIADD R224, R217, 0x400 ;  /* 0x00000400d9e07836 */ /* 0x000fca0000000000 */
[----:B------:R-:W-:Y:S01]  /*9380*/  HMMA.16816.F32 R152, R164, R150, R152 ;  /* 0x00000096a498723c */ /* 0x000fe20000001898 */
[----:B------:R-:W-:-:S05]  /*9390*/  VIADD R223, R217, 0x800 ;  /* 0x00000800d9df7836 */ /* 0x000fca0000000000 */
[----:B------:R-:W-:Y:S01]  /*93a0*/  HMMA.16816.F32 R144, R168, R148, R48 ;  /* 0x00000094a890723c */ /* 0x000fe20000001830 */
[----:B------:R-:W-:-:S05]  /*93b0*/  VIADD R222, R217, 0xc00 ;  /* 0x00000c00d9de7836 */ /* 0x000fca0000000000 */
[----:B---3--:R-:W-:Y:S01]  /*93c0*/  HMMA.16816.F32 R156, R164, R32, R156 ;  /* 0x00000020a49c723c */ /* 0x008fe2000000189c */
[----:B------:R-:W-:-:S05]  /*93d0*/  VIADD R221, R217, 0x1000 ;  /* 0x00001000d9dd7836 */ /* 0x000fca0000000000 */
[----:B------:R-:W-:Y:S01]  /*93e0*/  HMMA.16816.F32 R148, R168, R150, R52 ;  /* 0x00000096a894723c */ /* 0x000fe20000001834 */
[----:B------:R-:W-:-:S05]  /*93f0*/  VIADD R220, R217, 0x1400 ;  /* 0x00001400d9dc7836 */ /* 0x000fca0000000000 */
[----:B------:R-:W-:Y:S01]  /*9400*/  HMMA.16816.F32 R160, R168, R32, R44 ;  /* 0x00000020a8a0723c */ /* 0x000fe2000000182c */
[C---:B------:R-:W-:Y:S02]  /*9410*/  VIADD R219, R217.reuse, 0x1800 ;  /* 0x00001800d9db7836 */ /* 0x040fe40000000000 */
[----:B------:R-:W-:-:S03]  /*9420*/  VIADD R218, R217, 0x1c00 ;  /* 0x00001c00d9da7836 */ /* 0x000fc60000000000 */
[-C--:B------:R-:W-:Y:S06]  /*9430*/  HMMA.16816.F32 R164, R164, R34.reuse, R56 ;  /* 0x00000022a4a4723c */ /* 0x080fec0000001838 */
[----:B------:R-:W-:Y:S01]  /*9440*/  HMMA.16816.F32 R168, R168, R34, R36 ;  /* 0x00000022a8a8723c */ /* 0x000fe20000001824 */
[----:B------:R-:W-:-:S08]  /*9450*/  NOP ;  /* 0x0000000000007918 */ /* 0x000fd00000000000 */
[----:B--2-4-:R-:W-:-:S15]  /*9460*/  @!P0 BRA `(.L_x_288) ;  /* 0x0000007c00cc8947 */ /* 0x014fde0003800000 */
[----:B------:R-:W2:Y:S04]  /*9470*/  LDL.64 R210, [R1+0x10] ;  /* 0x0000100001d27983 */ /* 0x000ea80000100a00 */
[----:B------:R-:W3:Y:S01]  /*9480*/  LDL R208, [R1+0x50] ;  /* 0x0000500001d07983 */ /* 0x000ee20000100800 */
[----:B------:R-:W-:Y:S01]  /*9490*/  UIADD3 UR10, UR32, -0x2, URZ ;  /* 0xfffffffe200a7890 */ /* 0x000fe2000fffe03f */
[----:B------:R-:W-:-:S04]  /*94a0*/  DEPBAR.LE SB0, 0x0 ;  /* 0x000080000000791a */ /* 0x000fc80000000000 */
[----:B------:R-:W-:Y:S01]  /*94b0*/  USHF.R.S32.HI UR4, URZ, 0x1f, UR10 ;  /* 0x0000001f3f047899 */ /* 0x000fe2000801140a */
[----:B------:R-:W4:Y:S01]  /*94c0*/  LDL R209, [R1+0xc] ;  /* 0x00000c0001d17983 */ /* 0x000f220000100800 */
[----:B------:R-:W-:Y:S01]  /*94d0*/  UIMAD UR11, UR24, UR10, URZ ;  /* 0x0000000a180b72a4 */ /* 0x000fe2000f8e023f */
[----:B------:R-:W-:Y:S01]  /*94e0*/  IMAD.U32 R8, RZ, RZ, UR10 ;  /* 0x0000000aff087e24 */ /* 0x000fe2000f8e00ff */
[----:B------:R-:W-:Y:S01]  /*94f0*/  USHF.L.U32 UR34, UR6, 0x6, URZ ;  /* 0x0000000606227899 */ /* 0x000fe2000800063f */
[----:B------:R-:W1:Y:S01]  /*9500*/  S2R R2, SR_TID.X ;  /* 0x0000000000027919 */ /* 0x000e620000002100 */
[----:B------:R-:W-:Y:S01]  /*9510*/  UIMAD UR4, UR4, UR25, UR11 ;  /* 0x00000019040472a4 */ /* 0x000fe2000f8e020b */
[----:B------:R-:W-:Y:S01]  /*9520*/  VIADD R200, R242, 0x4 ;  /* 0x00000004f2c87836 */ /* 0x000fe20000000000 */
[----:B------:R-:W-:Y:S01]  /*9530*/  UISETP.NE.AND UP0, UPT, UR32, 0x2, UPT ;  /* 0x000000022000788c */ /* 0x000fe2000bf05270 */
[----:B------:R-:W-:Y:S01]  /*9540*/  ULDC.64 UR10, c[0x0][0x220] ;  /* 0x00008800000a7ab9 */ /* 0x000fe20000000a00 */
[----:B-1----:R-:W-:-:S05]  /*9550*/  IMAD.SHL.U32 R2, R2, 0x2, RZ ;  /* 0x0000000202027824 */ /* 0x002fca00078e00ff */
[----:B------:R-:W-:Y:S01]  /*9560*/  LOP3.LUT R2, R2, 0x6, RZ, 0xc0, !PT ;  /* 0x0000000602027812 */ /* 0x000fe200078ec0ff */
[----:B------:R-:W-:Y:S01]  /*9570*/  BAR.SYNC.DEFER_BLOCKING 0x0 ;  /* 0x0000000000007b1d */ /* 0x000fe20000010000 */
[----:B--2---:R-:W-:-:S04]  /*9580*/  IMAD.WIDE.U32 R8, R8, UR25, R210 ;  /* 0x0000001908087c25 */ /* 0x004fc8000f8e00d2 */
[----:B------:R-:W-:Y:S01]  /*9590*/  VIADD R0, R9, UR4 ;  /* 0x0000000409007c36 */ /* 0x000fe20008000000 */
[C---:B------:R-:W-:Y:S01]  /*95a0*/  LEA R12, P0, R8.reuse, UR10, 0x1 ;  /* 0x0000000a080c7c11 */ /* 0x040fe2000f8008ff */
[----:B------:R-:W-:Y:S01]  /*95b0*/  USHF.L.U64.HI UR4, UR6, 0x6, UR7 ;  /* 0x0000000606047899 */ /* 0x000fe20008010207 */
[----:B---3--:R-:W-:Y:S02]  /*95c0*/  IMAD.MOV.U32 R230, RZ, RZ, R208 ;  /* 0x000000ffffe67224 */ /* 0x008fe400078e00d0 */
[----:B------:R-:W-:Y:S02]  /*95d0*/  LEA.HI.X R13, R8, UR11, R0, 0x1, P0 ;  /* 0x0000000b080d7c11 */ /* 0x000fe400080f0c00 */
[----:B------:R-:W-:-:S03]  /*95e0*/  IADD3 R10, P0, R12, UR34, RZ ;  /* 0x000000220c0a7c10 */ /* 0x000fc6000ff1e0ff */
[----:B------:R-:W-:Y:S01]  /*95f0*/  @!PT LDS RZ, [RZ] ;  /* 0x00000000fffff984 */ /* 0x000fe20000000800 */
[----:B------:R-:W-:Y:S01]  /*9600*/  @!PT LDS RZ, [RZ] ;  /* 0x00000000fffff984 */ /* 0x000fe20000000800 */
[----:B------:R-:W-:Y:S01]  /*9610*/  @!PT LDS RZ, [RZ] ;  /* 0x00000000fffff984 */ /* 0x000fe20000000800 */
[----:B-----5:R-:W-:Y:S01]  /*9620*/  LDGSTS.E.BYPASS.LTC128B.128 [R236+0x4000], desc[UR28][R12.64] ;  /* 0x040000000cec7fae */ /* 0x020fe2000b901d5c */
[----:B------:R-:W-:Y:S02]  /*9630*/  IADD3.X R11, R13, UR4, RZ, P0, !PT ;  /* 0x000000040d0b7c10 */ /* 0x000fe400087fe4ff */
[----:B------:R-:W-:-:S03]  /*9640*/  IADD3 R8, P0, R10, UR34, RZ ;  /* 0x000000220a087c10 */ /* 0x000fc6000ff1e0ff */
[----:B------:R-:W-:Y:S01]  /*9650*/  LDGSTS.E.BYPASS.LTC128B.128 [R236+0x4800], desc[UR28][R10.64] ;  /* 0x048000000aec7fae */ /* 0x000fe2000b901d5c */
[----:B------:R-:W-:Y:S02]  /*9660*/  IADD3.X R9, R11, UR4, RZ, P0, !PT ;  /* 0x000000040b097c10 */ /* 0x000fe400087fe4ff */
[----:B------:R-:W-:-:S03]  /*9670*/  IADD3 R14, P0, R8, UR34, RZ ;  /* 0x00000022080e7c10 */ /* 0x000fc6000ff1e0ff */
[----:B------:R1:W-:Y:S01]  /*9680*/  LDGSTS.E.BYPASS.LTC128B.128 [R236+0x5000], desc[UR28][R8.64] ;  /* 0x0500000008ec7fae */ /* 0x0003e2000b901d5c */
[----:B------:R-:W-:Y:S01]  /*9690*/  IADD3.X R15, R9, UR4, RZ, P0, !PT ;  /* 0x00000004090f7c10 */ /* 0x000fe200087fe4ff */
[----:B------:R-:W-:-:S04]  /*96a0*/  UIADD3 UR4, UR32, -0x2, URZ ;  /* 0xfffffffe20047890 */ /* 0x000fc8000fffe03f */
[----:B------:R2:W-:Y:S01]  /*96b0*/  LDGSTS.E.BYPASS.LTC128B.128 [R236+0x5800], desc[UR28][R14.64] ;  /* 0x058000000eec7fae */ /* 0x0005e2000b901d5c */
[----:B------:R-:W-:Y:S01]  /*96c0*/  USHF.L.U32 UR35, UR4, 0x2, URZ ;  /* 0x0000000204237899 */ /* 0x000fe2000800063f */
[----:B------:R-:W-:Y:S02]  /*96d0*/  IMAD.U32 R0, RZ, RZ, UR4 ;  /* 0x00000004ff007e24 */ /* 0x000fe4000f8e00ff */
[----:B------:R-:W-:Y:S02]  /*96e0*/  LDSM.16.M88.4 R20, [R215] ;  /* 0x00000000d714783b */ /* 0x000fe40000000200 */
[----:B------:R-:W-:Y:S02]  /*96f0*/  IMAD R0, R0, 0x80, R2 ;  /* 0x0000008000007824 */ /* 0x000fe400078e0202 */
[----:B------:R-:W3:Y:S02]  /*9700*/  LDSM.16.M88.4 R28, [R212+0x2000] ;  /* 0x00200000d41c783b */ /* 0x000ee40000000200 */
[C---:B------:R-:W-:Y:S01]  /*9710*/  VIADD R2, R0.reuse, 0x1 ;  /* 0x0000000100027836 */ /* 0x040fe20000000000 */
[C---:B------:R-:W-:Y:S01]  /*9720*/  ISETP.GE.AND P5, PT, R0.reuse, R5, PT ;  /* 0x000000050000720c */ /* 0x040fe20003fa6270 */
[----:B------:R-:W4:Y:S01]  /*9730*/  LDSM.16.M88.4 R16, [R215+0x1000] ;  /* 0x00100000d710783b */ /* 0x000f220000000200 */
[CC--:B------:R-:W-:Y:S01]  /*9740*/  ISETP.GE.AND P3, PT, R0.reuse, R3.reuse, PT ;  /* 0x000000030000720c */ /* 0x0c0fe20003f66270 */
[----:B------:R-:W-:Y:S01]  /*9750*/  VIADD R7, R0, 0x9 ;  /* 0x0000000900077836 */ /* 0x000fe20000000000 */
[C---:B------:R-:W-:Y:S01]  /*9760*/  ISETP.GE.AND P2, PT, R2.reuse, R3, PT ;  /* 0x000000030200720c */ /* 0x040fe20003f46270 */
[----:B------:R-:W4:Y:S01]  /*9770*/  LDSM.16.M88.4 R32, [R212+0x2400] ;  /* 0x00240000d420783b */ /* 0x000f220000000200 */
[----:B------:R-:W-:-:S02]  /*9780*/  ISETP.GE.AND P0, PT, R2, R6, PT ;  /* 0x000000060200720c */ /* 0x000fc40003f06270 */
[C---:B------:R-:W-:Y:S01]  /*9790*/  ISETP.GE.AND P6, PT, R2.reuse, R5, PT ;  /* 0x000000050200720c */ /* 0x040fe20003fc6270 */
[----:B------:R-:W-:Y:S01]  /*97a0*/  LDSM.16.M88.4 R24, [R217] ;  /* 0x00000000d918783b */ /* 0x000fe20000000200 */
[----:B------:R-:W-:Y:S01]  /*97b0*/  ISETP.GE.AND P4, PT, R2, R4, PT ;  /* 0x000000040200720c */ /* 0x000fe20003f86270 */
[C---:B------:R-:W-:Y:S01]  /*97c0*/  VIADD R2, R0.reuse, 0x8 ;  /* 0x0000000800027836 */ /* 0x040fe20000000000 */
[----:B------:R-:W-:Y:S01]  /*97d0*/  ISETP.GE.AND P1, PT, R0, R6, PT ;  /* 0x000000060000720c */ /* 0x000fe20003f26270 */
[----:B-1----:R-:W-:Y:S04]  /*97e0*/  LDSM.16.M88.4 R8, [R216+0x1000] ;  /* 0x00100000d808783b */ /* 0x002fe80000000200 */
[----:B--2---:R-:W1:Y:S04]  /*97f0*/  LDSM.16.M88.4 R12, [R216] ;  /* 0x00000000d80c783b */ /* 0x004e680000000200 */
[----:B------:R-:W2:Y:S04]  /*9800*/  LDSM.16.M88.4 R36, [R224] ;  /* 0x00000000e024783b */ /* 0x000ea80000000200 */
[----:B------:R-:W0:Y:S01]  /*9810*/  LDGDEPBAR ;  /* 0x00000000000079af */ /* 0x000e220000000000 */
[-C--:B---3--:R-:W-:Y:S06]  /*9820*/  HMMA.16816.F32 R60, R20, R28.reuse, RZ ;  /* 0x0000001c143c723c */ /* 0x088fec00000018ff */
[C---:B----4-:R-:W-:Y:S06]  /*9830*/  HMMA.16816.F32 R56, R16.reuse, R28, RZ ;  /* 0x0000001c1038723c */ /* 0x050fec00000018ff */
[-C--:B------:R-:W-:Y:S06]  /*9840*/  HMMA.16816.F32 R52, R16, R30.reuse, RZ ;  /* 0x0000001e1034723c */ /* 0x080fec00000018ff */
[C---:B------:R-:W-:Y:S01]  /*9850*/  HMMA.16816.F32 R48, R20.reuse, R30, RZ ;  /* 0x0000001e1430723c */ /* 0x040fe200000018ff */
[----:B------:R-:W3:Y:S05]  /*9860*/  LDSM.16.M88.4 R28, [R212+0x2800] ;  /* 0x00280000d41c783b */ /* 0x000eea0000000200 */
[-C--:B------:R-:W-:Y:S06]  /*9870*/  HMMA.16816.F32 R44, R20, R32.reuse, RZ ;  /* 0x00000020142c723c */ /* 0x080fec00000018ff */
[----:B------:R-:W-:Y:S06]  /*9880*/  HMMA.16816.F32 R40, R16, R32, RZ ;  /* 0x000000201028723c */ /* 0x000fec00000018ff */
[-C--:B-1----:R-:W-:Y:S06]  /*9890*/  HMMA.16816.F32 R64, R12, R24.reuse, R60 ;  /* 0x000000180c40723c */ /* 0x082fec000000183c */
[C---:B------:R-:W-:Y:S06]  /*98a0*/  HMMA.16816.F32 R60, R8.reuse, R24, R56 ;  /* 0x00000018083c723c */ /* 0x040fec0000001838 */
[-C--:B------:R-:W-:Y:S06]  /*98b0*/  HMMA.16816.F32 R80, R8, R26.reuse, R52 ;  /* 0x0000001a0850723c */ /* 0x080fec0000001834 */
[C---:B------:R-:W-:Y:S01]  /*98c0*/  HMMA.16816.F32 R72, R12.reuse, R26, R48 ;  /* 0x0000001a0c48723c */ /* 0x040fe20000001830 */
[----:B------:R-:W1:Y:S05]  /*98d0*/  LDSM.16.M88.4 R24, [R223] ;  /* 0x00000000df18783b */ /* 0x000e6a0000000200 */
[----:B--2---:R-:W-:Y:S01]  /*98e0*/  HMMA.16816.F32 R84, R12, R36, R44 ;  /* 0x000000240c54723c */ /* 0x004fe2000000182c */
[----:B------:R-:W-:-:S02]  /*98f0*/  FSEL R125, R64, -INF , !P3 ;  /* 0xff800000407d7808 */ /* 0x000fc40005800000 */
[----:B------:R-:W-:Y:S02]  /*9900*/  FSEL R132, R65, -INF , !P2 ;  /* 0xff80000041847808 */ /* 0x000fe40005000000 */
[----:B------:R-:W-:Y:S01]  /*9910*/  FSEL R129, R66, -INF , !P1 ;  /* 0xff80000042817808 */ /* 0x000fe20004800000 */
[----:B------:R-:W-:Y:S01]  /*9920*/  HMMA.16816.F32 R100, R8, R36, R40 ;  /* 0x000000240864723c */ /* 0x000fe20000001828 */
[----:B------:R-:W-:Y:S02]  /*9930*/  FSEL R121, R60, -INF , !P5 ;  /* 0xff8000003c797808 */ /* 0x000fe40006800000 */
[----:B------:R-:W-:Y:S02]  /*9940*/  ISETP.GE.AND P5, PT, R0, R4, PT ;  /* 0x000000040000720c */ /* 0x000fe40003fa6270 */
[----:B------:R-:W-:Y:S01]  /*9950*/  FSEL R135, R67, -INF , !P0 ;  /* 0xff80000043877808 */ /* 0x000fe20004000000 */
[----:B---3--:R-:W-:Y:S01]  /*9960*/  HMMA.16816.F32 R56, R20, R28, RZ ;  /* 0x0000001c1438723c */ /* 0x008fe200000018ff */
[----:B------:R-:W-:-:S02]  /*9970*/  ISETP.GE.AND P0, PT, R2, R5, PT ;  /* 0x000000050200720c */ /* 0x000fc40003f06270 */
[C---:B------:R-:W-:Y:S02]  /*9980*/  ISETP.GE.AND P1, PT, R2.reuse, R3, PT ;  /* 0x000000030200720c */ /* 0x040fe40003f26270 */
[C---:B------:R-:W-:Y:S01]  /*9990*/  ISETP.GE.AND P2, PT, R2.reuse, R6, PT ;  /* 0x000000060200720c */ /* 0x040fe20003f46270 */
[C---:B------:R-:W-:Y:S01]  /*99a0*/  HMMA.16816.F32 R44, R16.reuse, R28, RZ ;  /* 0x0000001c102c723c */ /* 0x040fe200000018ff */
[----:B------:R-:W-:Y:S01]  /*99b0*/  ISETP.GE.AND P3, PT, R2, R4, PT ;  /* 0x000000040200720c */ /* 0x000fe20003f66270 */
[----:B------:R-:W-:Y:S01]  /*99c0*/  VIADD R2, R0, 0x10 ;  /* 0x0000001000027836 */ /* 0x000fe20000000000 */
[----:B------:R-:W-:Y:S02]  /*99d0*/  FSEL R122, R62, -INF , !P5 ;  /* 0xff8000003e7a7808 */ /* 0x000fe40006800000 */
[----:B------:R-:W-:Y:S01]  /*99e0*/  ISETP.GE.AND P5, PT, R7, R5, PT ;  /* 0x000000050700720c */ /* 0x000fe20003fa6270 */
[----:B------:R-:W-:Y:S01]  /*99f0*/  HMMA.16816.F32 R52, R16, R30, RZ ;  /* 0x0000001e1034723c */ /* 0x000fe200000018ff */
[----:B------:R-:W-:-:S02]  /*9a00*/  FSEL R120, R82, -INF , !P3 ;  /* 0xff80000052787808 */ /* 0x000fc40005800000 */
[----:B------:R-:W-:Y:S02]  /*9a10*/  FSEL R128, R72, -INF , !P1 ;  /* 0xff80000048807808 */ /* 0x000fe40004800000 */
[----:B------:R-:W-:Y:S01]  /*9a20*/  FSEL R131, R74, -INF , !P2 ;  /* 0xff8000004a837808 */ /* 0x000fe20005000000 */
[-C--:B------:R-:W-:Y:S01]  /*9a30*/  HMMA.16816.F32 R40, R16, R34.reuse, RZ ;  /* 0x000000221028723c */ /* 0x080fe200000018ff */
[----:B------:R-:W-:Y:S02]  /*9a40*/  FSEL R77, R81, -INF , !P5 ;  /* 0xff800000514d7808 */ /* 0x000fe40006800000 */
[----:B------:R-:W-:Y:S02]  /*9a50*/  FSEL R123, R61, -INF , !P6 ;  /* 0xff8000003d7b7808 */ /* 0x000fe40007000000 */
[----:B------:R-:W-:Y:S01]  /*9a60*/  FSEL R124, R63, -INF , !P4 ;  /* 0xff8000003f7c7808 */ /* 0x000fe20006000000 */
[----:B------:R-:W-:Y:S01]  /*9a70*/  HMMA.16816.F32 R48, R20, R34, RZ ;  /* 0x000000221430723c */ /* 0x000fe200000018ff */
[----:B------:R-:W2:Y:S01]  /*9a80*/  LDSM.16.M88.4 R32, [R212+0x2c00] ;  /* 0x002c0000d420783b */ /* 0x000ea20000000200 */
[----:B------:R-:W-:-:S02]  /*9a90*/  FSEL R78, R80, -INF , !P0 ;  /* 0xff800000504e7808 */ /* 0x000fc40004000000 */
[C---:B------:R-:W-:Y:S02]  /*9aa0*/  ISETP.GE.AND P3, PT, R2.reuse, R3, PT ;  /* 0x000000030200720c */ /* 0x040fe40003f66270 */
[----:B------:R-:W-:Y:S01]  /*9ab0*/  HMMA.16816.F32 R28, R20, R30, RZ ;  /* 0x0000001e141c723c */ /* 0x000fe200000018ff */
[C---:B------:R-:W-:Y:S02]  /*9ac0*/  ISETP.GE.AND P1, PT, R2.reuse, R6, PT ;  /* 0x000000060200720c */ /* 0x040fe40003f26270 */
[C---:B------:R-:W-:Y:S02]  /*9ad0*/  ISETP.GE.AND P2, PT, R2.reuse, R5, PT ;  /* 0x000000050200720c */ /* 0x040fe40003f46270 */
[----:B------:R-:W-:Y:S01]  /*9ae0*/  ISETP.GE.AND P5, PT, R2, R4, PT ;  /* 0x000000040200720c */ /* 0x000fe20003fa6270 */
[----:B-1----:R-:W-:Y:S01]  /*9af0*/  HMMA.16816.F32 R104, R12, R24, R56 ;  /* 0x000000180c68723c */ /* 0x002fe20000001838 */
[C---:B------:R-:W-:Y:S01]  /*9b00*/  ISETP.GE.AND P6, PT, R7.reuse, R3, PT ;  /* 0x000000030700720c */ /* 0x040fe20003fc6270 */
[----:B------:R-:W-:Y:S01]  /*9b10*/  VIADD R2, R0, 0x11 ;  /* 0x0000001100027836 */ /* 0x000fe20000000000 */
[----:B------:R-:W-:-:S02]  /*9b20*/  ISETP.GE.AND P4, PT, R7, R6, PT ;  /* 0x000000060700720c */ /* 0x000fc40003f86270 */
[----:B------:R-:W-:Y:S01]  /*9b30*/  ISETP.GE.AND P0, PT, R7, R4, PT ;  /* 0x000000040700720c */ /* 0x000fe20003f06270 */
[C---:B------:R-:W-:Y:S01]  /*9b40*/  HMMA.16816.F32 R112, R8.reuse, R24, R44 ;  /* 0x000000180870723c */ /* 0x040fe2000000182c */
[----:B------:R-:W-:Y:S01]  /*9b50*/  FSEL R126, R73, -INF , !P6 ;  /* 0xff800000497e7808 */ /* 0x000fe20007000000 */
[----:B------:R-:W-:Y:S01]  /*9b60*/  VIADD R7, R0, 0x19 ;  /* 0x0000001900077836 */ /* 0x000fe20000000000 */
[----:B------:R-:W-:Y:S02]  /*9b70*/  FSEL R79, R83, -INF , !P0 ;  /* 0xff800000534f7808 */ /* 0x000fe40004000000 */
[----:B------:R-:W-:Y:S01]  /*9b80*/  FSEL R130, R75, -INF , !P4 ;  /* 0xff8000004b827808 */ /* 0x000fe20006000000 */
[----:B------:R-:W-:Y:S01]  /*9b90*/  HMMA.16816.F32 R116, R8, R26, R52 ;  /* 0x0000001a0874723c */ /* 0x000fe20000001834 */
[----:B------:R-:W-:Y:S02]  /*9ba0*/  FSEL R139, R84, -INF , !P3 ;  /* 0xff800000548b7808 */ /* 0x000fe40005800000 */
[----:B------:R-:W-:-:S02]  /*9bb0*/  ISETP.GE.AND P4, PT, R2, R3, PT ;  /* 0x000000030200720c */ /* 0x000fc40003f86270 */
[C---:B------:R-:W-:Y:S01]  /*9bc0*/  ISETP.GE.AND P0, PT, R2.reuse, R6, PT ;  /* 0x000000060200720c */ /* 0x040fe20003f06270 */
[----:B------:R-:W-:Y:S01]  /*9bd0*/  HMMA.16816.F32 R108, R12, R26, R28 ;  /* 0x0000001a0c6c723c */ /* 0x000fe2000000181c */
[----:B------:R-:W1:Y:S01]  /*9be0*/  LDSM.16.M88.4 R24, [R222] ;  /* 0x00000000de18783b */ /* 0x000e620000000200 */
[C---:B------:R-:W-:Y:S02]  /*9bf0*/  ISETP.GE.AND P6, PT, R2.reuse, R5, PT ;  /* 0x000000050200720c */ /* 0x040fe40003fc6270 */
[----:B------:R-:W-:Y:S01]  /*9c00*/  ISETP.GE.AND P3, PT, R2, R4, PT ;  /* 0x000000040200720c */ /* 0x000fe20003f66270 */
[----:B------:R-:W3:Y:S01]  /*9c10*/  LDSM.16.M88.4 R28, [R212+0x3000] ;  /* 0x00300000d41c783b */ /* 0x000ee20000000200 */
[----:B------:R-:W-:Y:S01]  /*9c20*/  HMMA.16816.F32 R96, R8, R38, R40 ;  /* 0x000000260860723c */ /* 0x000fe20000001828 */
[----:B------:R-:W-:Y:S01]  /*9c30*/  VIADD R2, R0, 0x18 ;  /* 0x0000001800027836 */ /* 0x000fe20000000000 */
[----:B------:R-:W-:Y:S02]  /*9c40*/  FSEL R175, R85, -INF , !P4 ;  /* 0xff80000055af7808 */ /* 0x000fe40006000000 */
[----:B------:R-:W-:-:S02]  /*9c50*/  FSEL R178, R86, -INF , !P1 ;  /* 0xff80000056b27808 */ /* 0x000fc40004800000 */
[----:B------:R-:W-:Y:S01]  /*9c60*/  HMMA.16816.F32 R68, R12, R38, R48 ;  /* 0x000000260c44723c */ /* 0x000fe20000001830 */
[----:B------:R-:W-:Y:S02]  /*9c70*/  FSEL R179, R87, -INF , !P0 ;  /* 0xff80000057b37808 */ /* 0x000fe40004000000 */
[----:B------:R-:W-:Y:S02]  /*9c80*/  FSEL R134, R100, -INF , !P2 ;  /* 0xff80000064867808 */ /* 0x000fe40005000000 */
[C---:B------:R-:W-:Y:S01]  /*9c90*/  ISETP.GE.AND P0, PT, R2.reuse, R5, PT ;  /* 0x000000050200720c */ /* 0x040fe20003f06270 */
[----:B--2---:R-:W-:Y:S01]  /*9ca0*/  HMMA.16816.F32 R36, R16, R34, RZ ;  /* 0x000000221024723c */ /* 0x004fe200000018ff */
[C---:B------:R-:W-:Y:S02]  /*9cb0*/  ISETP.GE.AND P1, PT, R2.reuse, R3, PT ;  /* 0x000000030200720c */ /* 0x040fe40003f26270 */
[C---:B------:R-:W-:Y:S02]  /*9cc0*/  ISETP.GE.AND P4, PT, R2.reuse, R6, PT ;  /* 0x000000060200720c */ /* 0x040fe40003f86270 */
[----:B------:R-:W-:Y:S01]  /*9cd0*/  ISETP.GE.AND P2, PT, R2, R4, PT ;  /* 0x000000040200720c */ /* 0x000fe20003f46270 */
[----:B------:R-:W-:Y:S01]  /*9ce0*/  HMMA.16816.F32 R48, R20, R32, RZ ;  /* 0x000000201430723c */ /* 0x000fe200000018ff */
[----:B------:R-:W-:Y:S01]  /*9cf0*/  FSEL R133, R102, -INF , !P5 ;  /* 0xff80000066857808 */ /* 0x000fe20006800000 */
[----:B------:R-:W-:Y:S01]  /*9d00*/  VIADD R2, R0, 0x20 ;  /* 0x0000002000027836 */ /* 0x000fe20000000000 */
[----:B------:R-:W-:-:S02]  /*9d10*/  ISETP.GE.AND P5, PT, R7, R5, PT ;  /* 0x000000050700720c */ /* 0x000fc40003fa6270 */
[----:B------:R-:W-:Y:S01]  /*9d20*/  FSEL R100, R101, -INF , !P6 ;  /* 0xff80000065647808 */ /* 0x000fe20007000000 */
[----:B------:R-:W-:Y:S01]  /*9d30*/  HMMA.16816.F32 R40, R16, R32, RZ ;  /* 0x000000201028723c */ /* 0x000fe200000018ff */
[----:B------:R-:W-:Y:S01]  /*9d40*/  FSEL R98, R98, -INF , !P2 ;  /* 0xff80000062627808 */ /* 0x000fe20005000000 */
[----:B------:R-:W-:Y:S01]  /*9d50*/  IMAD.MOV.U32 R101, RZ, RZ, R209 ;  /* 0x000000ffff657224 */ /* 0x000fe200078e00d1 */
[----:B------:R-:W-:Y:S02]  /*9d60*/  FSEL R97, R97, -INF , !P5 ;  /* 0xff80000061617808 */ /* 0x000fe40006800000 */
[----:B------:R-:W-:Y:S01]  /*9d70*/  FSEL R172, R103, -INF , !P3 ;  /* 0xff80000067ac7808 */ /* 0x000fe20005800000 */
[----:B------:R-:W-:Y:S01]  /*9d80*/  HMMA.16816.F32 R44, R20, R34, RZ ;  /* 0x00000022142c723c */ /* 0x000fe200000018ff */
[----:B------:R-:W2:Y:S01]  /*9d90*/  LDSM.16.M88.4 R32, [R221] ;  /* 0x00000000dd20783b */ /* 0x000ea20000000200 */
[----:B------:R-:W-:Y:S02]  /*9da0*/  FSEL R174, R68, -INF , !P1 ;  /* 0xff80000044ae7808 */ /* 0x000fe40004800000 */
[----:B------:R-:W-:-:S02]  /*9db0*/  FSEL R176, R70, -INF , !P4 ;  /* 0xff80000046b07808 */ /* 0x000fc40006000000 */
[----:B-1----:R-:W-:Y:S01]  /*9dc0*/  HMMA.16816.F32 R92, R8, R26, R36 ;  /* 0x0000001a085c723c */ /* 0x002fe20000001824 */
[----:B------:R-:W-:Y:S02]  /*9dd0*/  FSEL R96, R96, -INF , !P0 ;  /* 0xff80000060607808 */ /* 0x000fe40004000000 */
[C---:B------:R-:W-:Y:S02]  /*9de0*/  ISETP.GE.AND P2, PT, R2.reuse, R3, PT ;  /* 0x000000030200720c */ /* 0x040fe40003f46270 */
[C---:B------:R-:W-:Y:S01]  /*9df0*/  ISETP.GE.AND P1, PT, R2.reuse, R6, PT ;  /* 0x000000060200720c */ /* 0x040fe20003f26270 */
[-C--:B------:R-:W-:Y:S01]  /*9e00*/  HMMA.16816.F32 R56, R12, R24.reuse, R48 ;  /* 0x000000180c38723c */ /* 0x080fe20000001830 */
[C---:B------:R-:W-:Y:S02]  /*9e10*/  ISETP.GE.AND P4, PT, R2.reuse, R5, PT ;  /* 0x000000050200720c */ /* 0x040fe40003f86270 */
[----:B------:R-:W-:Y:S01]  /*9e20*/  ISETP.GE.AND P5, PT, R2, R4, PT ;  /* 0x000000040200720c */ /* 0x000fe20003fa6270 */
[----:B------:R-:W-:Y:S01]  /*9e30*/  VIADD R2, R0, 0x21 ;  /* 0x0000002100027836 */ /* 0x000fe20000000000 */
[C---:B------:R-:W-:Y:S01]  /*9e40*/  ISETP.GE.AND P6, PT, R7.reuse, R3, PT ;  /* 0x000000030700720c */ /* 0x040fe20003fc6270 */
[----:B------:R-:W-:Y:S01]  /*9e50*/  HMMA.16816.F32 R52, R8, R24, R40 ;  /* 0x000000180834723c */ /* 0x000fe20000001828 */
[----:B------:R-:W-:-:S02]  /*9e60*/  ISETP.GE.AND P3, PT, R7, R6, PT ;  /* 0x000000060700720c */ /* 0x000fc40003f66270 */
[----:B------:R-:W-:Y:S01]  /*9e70*/  ISETP.GE.AND P0, PT, R7, R4, PT ;  /* 0x000000040700720c */ /* 0x000fe20003f06270 */
[----:B------:R-:W-:Y:S01]  /*9e80*/  VIADD R7, R0, 0x29 ;  /* 0x0000002900077836 */ /* 0x000fe20000000000 */
[----:B------:R-:W-:Y:S01]  /*9e90*/  FSEL R173, R69, -INF , !P6 ;  /* 0xff80000045ad7808 */ /* 0x000fe20007000000 */
[----:B------:R-:W-:Y:S01]  /*9ea0*/  HMMA.16816.F32 R88, R12, R26, R44 ;  /* 0x0000001a0c58723c */ /* 0x000fe2000000182c */
[----:B------:R-:W1:Y:S01]  /*9eb0*/  LDSM.16.M88.4 R24, [R212+0x3400] ;  /* 0x00340000d418783b */ /* 0x000e620000000200 */
[----:B------:R-:W-:Y:S02]  /*9ec0*/  FSEL R99, R99, -INF , !P0 ;  /* 0xff80000063637808 */ /* 0x000fe40004000000 */
[----:B------:R-:W-:Y:S02]  /*9ed0*/  FSEL R177, R71, -INF , !P3 ;  /* 0xff80000047b17808 */ /* 0x000fe40005800000 */
[----:B---3--:R-:W-:Y:S01]  /*9ee0*/  HMMA.16816.F32 R36, R16, R28, RZ ;  /* 0x0000001c1024723c */ /* 0x008fe200000018ff */
[----:B------:R-:W-:-:S02]  /*9ef0*/  FSEL R104, R104, -INF , !P2 ;  /* 0xff80000068687808 */ /* 0x000fc40005000000 */
[C---:B------:R-:W-:Y:S02]  /*9f00*/  ISETP.GE.AND P3, PT, R2.reuse, R3, PT ;  /* 0x000000030200720c */ /* 0x040fe40003f66270 */
[C---:B------:R-:W-:Y:S01]  /*9f10*/  ISETP.GE.AND P0, PT, R2.reuse, R6, PT ;  /* 0x000000060200720c */ /* 0x040fe20003f06270 */
[----:B------:R-:W-:Y:S01]  /*9f20*/  HMMA.16816.F32 R44, R20, R28, RZ ;  /* 0x0000001c142c723c */ /* 0x000fe200000018ff */
[C---:B------:R-:W-:Y:S02]  /*9f30*/  ISETP.GE.AND P6, PT, R2.reuse, R5, PT ;  /* 0x000000050200720c */ /* 0x040fe40003fc6270 */
[----:B------:R-:W-:Y:S01]  /*9f40*/  ISETP.GE.AND P2, PT, R2, R4, PT ;  /* 0x000000040200720c */ /* 0x000fe20003f46270 */
[----:B------:R-:W-:Y:S01]  /*9f50*/  VIADD R2, R0, 0x28 ;  /* 0x0000002800027836 */ /* 0x000fe20000000000 */
[----:B------:R-:W-:Y:S01]  /*9f60*/  FSEL R105, R105, -INF , !P3 ;  /* 0xff80000069697808 */ /* 0x000fe20005800000 */
[----:B------:R-:W-:Y:S01]  /*9f70*/  HMMA.16816.F32 R40, R16, R30, RZ ;  /* 0x0000001e1028723c */ /* 0x000fe200000018ff */
[----:B------:R-:W-:-:S02]  /*9f80*/  FSEL R182, R106, -INF , !P1 ;  /* 0xff8000006ab67808 */ /* 0x000fc40004800000 */
[----:B------:R-:W-:Y:S02]  /*9f90*/  FSEL R183, R107, -INF , !P0 ;  /* 0xff8000006bb77808 */ /* 0x000fe40004000000 */
[----:B------:R-:W-:Y:S01]  /*9fa0*/  FSEL R112, R112, -INF , !P4 ;  /* 0xff80000070707808 */ /* 0x000fe20006000000 */
[----:B------:R-:W-:Y:S01]  /*9fb0*/  HMMA.16816.F32 R28, R20, R30, RZ ;  /* 0x0000001e141c723c */ /* 0x000fe200000018ff */
[C---:B------:R-:W-:Y:S02]  /*9fc0*/  ISETP.GE.AND P0, PT, R2.reuse, R5, PT ;  /* 0x000000050200720c */ /* 0x040fe40003f06270 */
[C---:B------:R-:W-:Y:S02]  /*9fd0*/  ISETP.GE.AND P1, PT, R2.reuse, R3, PT ;  /* 0x000000030200720c */ /* 0x040fe40003f26270 */
[C---:B------:R-:W-:Y:S01]  /*9fe0*/  ISETP.GE.AND P3, PT, R2.reuse, R6, PT ;  /* 0x000000060200720c */ /* 0x040fe20003f66270 */
[----:B--2---:R-:W-:Y:S01]  /*9ff0*/  HMMA.16816.F32 R72, R8, R32, R36 ;  /* 0x000000200848723c */ /* 0x004fe20000001824 */
[----:B------:R-:W2:Y:S01]  /*a000*/  LDSM.16.M88.4 R36, [R220] ;  /* 0x00000000dc24783b */ /* 0x000ea20000000200 */
[----:B------:R-:W-:Y:S01]  /*a010*/  ISETP.GE.AND P4, PT, R2, R4, PT ;  /* 0x000000040200720c */ /* 0x000fe20003f86270 */
[----:B------:R-:W-:Y:S01]  /*a020*/  VIADD R2, R0, 0x30 ;  /* 0x0000003000027836 */ /* 0x000fe20000000000 */
[----:B------:R-:W-:-:S02]  /*a030*/  FSEL R114, R114, -INF , !P5 ;  /* 0xff80000072727808 */ /* 0x000fc40006800000 */
[----:B------:R-:W-:Y:S01]  /*a040*/  HMMA.16816.F32 R64, R12, R32, R44 ;  /* 0x000000200c40723c */ /* 0x000fe2000000182c */
[----:B------:R-:W-:Y:S02]  /*a050*/  ISETP.GE.AND P5, PT, R7, R5, PT ;  /* 0x000000050700720c */ /* 0x000fe40003fa6270 */
[----:B------:R-:W-:Y:S02]  /*a060*/  FSEL R118, R118, -INF , !P4 ;  /* 0xff80000076767808 */ /* 0x000fe40006000000 */
[----:B------:R-:W-:Y:S01]  /*a070*/  FSEL R108, R108, -INF , !P1 ;  /* 0xff8000006c6c7808 */ /* 0x000fe20004800000 */
[-C--:B------:R-:W-:Y:S01]  /*a080*/  HMMA.16816.F32 R84, R8, R34.reuse, R40 ;  /* 0x000000220854723c */ /* 0x080fe20000001828 */
[----:B------:R-:W-:Y:S02]  /*a090*/  FSEL R110, R110, -INF , !P3 ;  /* 0xff8000006e6e7808 */ /* 0x000fe40005800000 */
[----:B------:R-:W-:Y:S02]  /*a0a0*/  FSEL R117, R117, -INF , !P5 ;  /* 0xff80000075757808 */ /* 0x000fe40006800000 */
[----:B------:R-:W-:Y:S01]  /*a0b0*/  FSEL R113, R113, -INF , !P6 ;  /* 0xff80000071717808 */ /* 0x000fe20007000000 */
[----:B------:R-:W-:Y:S01]  /*a0c0*/  HMMA.16816.F32 R80, R12, R34, R28 ;  /* 0x000000220c50723c */ /* 0x000fe2000000181c */
[----:B------:R-:W3:Y:S01]  /*a0d0*/  LDSM.16.M88.4 R28, [R212+0x3800] ;  /* 0x00380000d41c783b */ /* 0x000ee20000000200 */
[----:B------:R-:W-:-:S02]  /*a0e0*/  FSEL R115, R115, -INF , !P2 ;  /* 0xff80000073737808 */ /* 0x000fc40005000000 */
[----:B------:R-:W-:Y:S02]  /*a0f0*/  FSEL R116, R116, -INF , !P0 ;  /* 0xff80000074747808 */ /* 0x000fe40004000000 */
[C---:B-1----:R-:W-:Y:S01]  /*a100*/  HMMA.16816.F32 R32, R20.reuse, R26, RZ ;  /* 0x0000001a1420723c */ /* 0x042fe200000018ff */
[C---:B------:R-:W-:Y:S02]  /*a110*/  ISETP.GE.AND P4, PT, R2.reuse, R3, PT ;  /* 0x000000030200720c */ /* 0x040fe40003f86270 */
[C---:B------:R-:W-:Y:S02]  /*a120*/  ISETP.GE.AND P1, PT, R2.reuse, R6, PT ;  /* 0x000000060200720c */ /* 0x040fe40003f26270 */
[C---:B------:R-:W-:Y:S01]  /*a130*/  ISETP.GE.AND P3, PT, R2.reuse, R5, PT ;  /* 0x000000050200720c */ /* 0x040fe20003f66270 */
[----:B------:R-:W-:Y:S01]  /*a140*/  HMMA.16816.F32 R48, R20, R24, RZ ;  /* 0x000000181430723c */ /* 0x000fe200000018ff */
[----:B------:R-:W-:Y:S01]  /*a150*/  ISETP.GE.AND P5, PT, R2, R4, PT ;  /* 0x000000040200720c */ /* 0x000fe20003fa6270 */
[----:B------:R-:W-:Y:S01]  /*a160*/  VIADD R2, R0, 0x31 ;  /* 0x0000003100027836 */ /* 0x000fe20000000000 */
[----:B------:R-:W-:-:S02]  /*a170*/  ISETP.GE.AND P6, PT, R7, R3, PT ;  /* 0x000000030700720c */ /* 0x000fc40003fc6270 */
[C---:B------:R-:W-:Y:S01]  /*a180*/  ISETP.GE.AND P2, PT, R7.reuse, R6, PT ;  /* 0x000000060700720c */ /* 0x040fe20003f46270 */
[C---:B------:R-:W-:Y:S01]  /*a190*/  HMMA.16816.F32 R40, R16.reuse, R24, RZ ;  /* 0x000000181028723c */ /* 0x040fe200000018ff */
[----:B------:R-:W-:Y:S01]  /*a1a0*/  ISETP.GE.AND P0, PT, R7, R4, PT ;  /* 0x000000040700720c */ /* 0x000fe20003f06270 */
[----:B------:R-:W-:Y:S01]  /*a1b0*/  VIADD R7, R0, 0x39 ;  /* 0x0000003900077836 */ /* 0x000fe20000000000 */
[----:B------:R-:W-:Y:S02]  /*a1c0*/  FSEL R109, R109, -INF , !P6 ;  /* 0xff8000006d6d7808 */ /* 0x000fe40007000000 */
[----:B------:R-:W-:Y:S01]  /*a1d0*/  FSEL R119, R119, -INF , !P0 ;  /* 0xff80000077777808 */ /* 0x000fe20004000000 */
[----:B------:R-:W-:Y:S01]  /*a1e0*/  HMMA.16816.F32 R44, R16, R26, RZ ;  /* 0x0000001a102c723c */ /* 0x000fe200000018ff */
[----:B------:R-:W-:Y:S01]  /*a1f0*/  FSEL R111, R111, -INF , !P2 ;  /* 0xff8000006f6f7808 */ /* 0x000fe20005000000 */
[----:B------:R-:W1:Y:S01]  /*a200*/  LDSM.16.M88.4 R24, [R212+0x3c00] ;  /* 0x003c0000d418783b */ /* 0x000e620000000200 */
[----:B------:R-:W-:-:S02]  /*a210*/  FSEL R181, R56, -INF , !P4 ;  /* 0xff80000038b57808 */ /* 0x000fc40006000000 */
[C---:B------:R-:W-:Y:S02]  /*a220*/  ISETP.GE.AND P2, PT, R2.reuse, R3, PT ;  /* 0x000000030200720c */ /* 0x040fe40003f46270 */
[C---:B------:R-:W-:Y:S02]  /*a230*/  ISETP.GE.AND P0, PT, R2.reuse, R6, PT ;  /* 0x000000060200720c */ /* 0x040fe40003f06270 */
[C---:B------:R-:W-:Y:S02]  /*a240*/  ISETP.GE.AND P6, PT, R2.reuse, R5, PT ;  /* 0x000000050200720c */ /* 0x040fe40003fc6270 */
[----:B------:R-:W-:Y:S01]  /*a250*/  ISETP.GE.AND P4, PT, R2, R4, PT ;  /* 0x000000040200720c */ /* 0x000fe20003f86270 */
[----:B------:R-:W-:Y:S01]  /*a260*/  VIADD R2, R0, 0x38 ;  /* 0x0000003800027836 */ /* 0x000fe20000000000 */
[----:B------:R-:W-:Y:S01]  /*a270*/  FSEL R185, R57, -INF , !P2 ;  /* 0xff80000039b97808 */ /* 0x000fe20005000000 */
[----:B--2---:R-:W-:Y:S01]  /*a280*/  HMMA.16816.F32 R68, R12, R36, R48 ;  /* 0x000000240c44723c */ /* 0x004fe20000001830 */
[----:B------:R-:W-:-:S02]  /*a290*/  FSEL R186, R58, -INF , !P1 ;  /* 0xff8000003aba7808 */ /* 0x000fc40004800000 */
[----:B------:R-:W-:Y:S02]  /*a2a0*/  FSEL R187, R59, -INF , !P0 ;  /* 0xff8000003bbb7808 */ /* 0x000fe40004000000 */
[----:B------:R-:W-:Y:S01]  /*a2b0*/  FSEL R107, R52, -INF , !P3 ;  /* 0xff800000346b7808 */ /* 0x000fe20005800000 */
[----:B------:R-:W-:Y:S01]  /*a2c0*/  HMMA.16816.F32 R60, R8, R36, R40 ;  /* 0x00000024083c723c */ /* 0x000fe20000001828 */
[C---:B------:R-:W-:Y:S01]  /*a2d0*/  ISETP.GE.AND P0, PT, R2.reuse, R5, PT ;  /* 0x000000050200720c */ /* 0x040fe20003f06270 */
[----:B------:R-:W-:Y:S01]  /*a2e0*/  LDSM.16.M88.4 R40, [R218] ;  /* 0x00000000da28783b */ /* 0x000fe20000000200 */
[C---:B------:R-:W-:Y:S02]  /*a2f0*/  ISETP.GE.AND P2, PT, R2.reuse, R3, PT ;  /* 0x000000030200720c */ /* 0x040fe40003f46270 */
[C---:B------:R-:W-:Y:S01]  /*a300*/  ISETP.GE.AND P1, PT, R2.reuse, R6, PT ;  /* 0x000000060200720c */ /* 0x040fe20003f26270 */
[----:B---3--:R-:W-:Y:S01]  /*a310*/  HMMA.16816.F32 R56, R16, R30, RZ ;  /* 0x0000001e1038723c */ /* 0x008fe200000018ff */
[----:B------:R-:W-:Y:S01]  /*a320*/  ISETP.GE.AND P3, PT, R2, R4, PT ;  /* 0x000000040200720c */ /* 0x000fe20003f66270 */
[----:B------:R-:W-:Y:S01]  /*a330*/  VIADD R2, R0, 0x40 ;  /* 0x0000004000027836 */ /* 0x000fe20000000000 */
[----:B------:R-:W-:-:S02]  /*a340*/  FSEL R106, R53, -INF , !P6 ;  /* 0xff800000356a7808 */ /* 0x000fc40007000000 */
[----:B------:R-:W-:Y:S02]  /*a350*/  FSEL R180, R54, -INF , !P5 ;  /* 0xff80000036b47808 */ /* 0x000fe40006800000 */
[----:B------:R-:W-:Y:S02]  /*a360*/  FSEL R184, R55, -INF , !P4 ;  /* 0xff80000037b87808 */ /* 0x000fe40006000000 */
[----:B------:R-:W-:Y:S01]  /*a370*/  ISETP.GE.AND P5, PT, R7, R5, PT ;  /* 0x000000050700720c */ /* 0x000fe20003fa6270 */
[----:B------:R-:W-:Y:S01]  /*a380*/  HMMA.16816.F32 R52, R12, R38, R32 ;  /* 0x000000260c34723c */ /* 0x000fe20000001820 */
[----:B------:R-:W2:Y:S01]  /*a390*/  LDSM.16.M88.4 R32, [R219] ;  /* 0x00000000db20783b */ /* 0x000ea20000000200 */
[----:B------:R-:W-:Y:S01]  /*a3a0*/  FSEL R94, R94, -INF , !P3 ;  /* 0xff8000005e5e7808 */ /* 0x000fe20005800000 */
[----:B------:R-:W-:-:S04]  /*a3b0*/  DEPBAR.LE SB0, 0x0 ;  /* 0x000080000000791a */ /* 0x000fc80000000000 */
[----:B------:R-:W-:Y:S01]  /*a3c0*/  FSEL R88, R88, -INF , !P2 ;  /* 0xff80000058587808 */ /* 0x000fe20005000000 */
[----:B-1----:R-:W-:Y:S01]  /*a3d0*/  HMMA.16816.F32 R48, R16, R24, RZ ;  /* 0x000000181030723c */ /* 0x002fe200000018ff */
[----:B------:R-:W-:Y:S02]  /*a3e0*/  FSEL R90, R90, -INF , !P1 ;  /* 0xff8000005a5a7808 */ /* 0x000fe40004800000 */
[----:B------:R-:W-:Y:S02]  /*a3f0*/  FSEL R93, R93, -INF , !P5 ;  /* 0xff8000005d5d7808 */ /* 0x000fe40006800000 */
[----:B------:R-:W-:Y:S02]  /*a400*/  FSEL R92, R92, -INF , !P0 ;  /* 0xff8000005c5c7808 */ /* 0x000fe40004000000 */
[C---:B------:R-:W-:Y:S02]  /*a410*/  ISETP.GE.AND P3, PT, R2.reuse, R3, PT ;  /* 0x000000030200720c */ /* 0x040fe40003f66270 */
[----:B------:R-:W-:-:S02]  /*a420*/  ISETP.GE.AND P2, PT, R2, R6, PT ;  /* 0x000000060200720c */ /* 0x000fc40003f46270 */
[C---:B------:R-:W-:Y:S02]  /*a430*/  ISETP.GE.AND P1, PT, R2.reuse, R5, PT ;  /* 0x000000050200720c */ /* 0x040fe40003f26270 */
[----:B------:R-:W-:Y:S01]  /*a440*/  ISETP.GE.AND P5, PT, R2, R4, PT ;  /* 0x000000040200720c */ /* 0x000fe20003fa6270 */
[----:B------:R-:W-:Y:S01]  /*a450*/  VIADD R2, R0, 0x41 ;  /* 0x0000004100027836 */ /* 0x000fe20000000000 */
[C---:B------:R-:W-:Y:S02]  /*a460*/  ISETP.GE.AND P4, PT, R7.reuse, R6, PT ;  /* 0x000000060700720c */ /* 0x040fe40003f86270 */
[----:B------:R-:W-:Y:S02]  /*a470*/  ISETP.GE.AND P0, PT, R7, R4, PT ;  /* 0x000000040700720c */ /* 0x000fe40003f06270 */
[----:B------:R-:W-:Y:S02]  /*a480*/  FSEL R91, R91, -INF , !P4 ;  /* 0xff8000005b5b7808 */ /* 0x000fe40006000000 */
[----:B------:R-:W-:-:S02]  /*a490*/  FSEL R95, R95, -INF , !P0 ;  /* 0xff8000005f5f7808 */ /* 0x000fc40004000000 */
[CC--:B------:R-:W-:Y:S02]  /*a4a0*/  ISETP.GE.AND P4, PT, R2.reuse, R3.reuse, PT ;  /* 0x000000030200720c */ /* 0x0c0fe40003f86270 */
[----:B------:R-:W-:Y:S02]  /*a4b0*/  ISETP.GE.AND P0, PT, R2, R6, PT ;  /* 0x000000060200720c */ /* 0x000fe40003f06270 */
[----:B------:R-:W-:Y:S02]  /*a4c0*/  FSEL R203, R64, -INF , !P3 ;  /* 0xff80000040cb7808 */ /* 0x000fe40005800000 */
[----:B------:R-:W-:Y:S02]  /*a4d0*/  FSEL R204, R65, -INF , !P4 ;  /* 0xff80000041cc7808 */ /* 0x000fe40006000000 */
[----:B------:R-:W-:Y:S02]  /*a4e0*/  FSEL R206, R66, -INF , !P2 ;  /* 0xff80000042ce7808 */ /* 0x000fe40005000000 */
[----:B------:R-:W-:Y:S01]  /*a4f0*/  FSEL R208, R67, -INF , !P0 ;  /* 0xff80000043d07808 */ /* 0x000fe20004000000 */
[----:B--2---:R-:W-:Y:S01]  /*a500*/  HMMA.16816.F32 R56, R8, R34, R56 ;  /* 0x000000220838723c */ /* 0x004fe20000001838 */
[----:B------:R-:W-:Y:S01]  /*a510*/  BAR.SYNC.DEFER_BLOCKING 0x0 ;  /* 0x0000000000007b1d */ /* 0x000fe20000010000 */
[----:B------:R-:W-:Y:S01]  /*a520*/  ISETP.GE.AND P6, PT, R7, R3, PT ;  /* 0x000000030700720c */ /* 0x000fe20003fc6270 */
[----:B------:R-:W-:Y:S01]  /*a530*/  VIADD R7, R0, 0x49 ;  /* 0x0000004900077836 */ /* 0x000fe20000000000 */
[----:B------:R-:W-:-:S02]  /*a540*/  ISETP.GE.AND P3, PT, R2, R4, PT ;  /* 0x000000040200720c */ /* 0x000fc40003f66270 */
[----:B------:R-:W-:Y:S01]  /*a550*/  HMMA.16816.F32 R64, R8, R38, R44 ;  /* 0x000000260840723c */ /* 0x000fe2000000182c */
[----:B------:R-:W-:Y:S02]  /*a560*/  FSEL R89, R89, -INF , !P6 ;  /* 0xff80000059597808 */ /* 0x000fe40007000000 */
[-C--:B------:R-:W-:Y:S01]  /*a570*/  ISETP.GE.AND P6, PT, R2, R5.reuse, PT ;  /* 0x000000050200720c */ /* 0x080fe20003fc6270 */
[----:B------:R-:W-:Y:S01]  /*a580*/  VIADD R2, R0, 0x48 ;  /* 0x0000004800027836 */ /* 0x000fe20000000000 */
[----:B------:R-:W-:Y:S01]  /*a590*/  FSEL R190, R72, -INF , !P1 ;  /* 0xff80000048be7808 */ /* 0x000fe20004800000 */
[C---:B------:R-:W-:Y:S01]  /*a5a0*/  HMMA.16816.F32 R36, R16.reuse, R28, RZ ;  /* 0x0000001c1024723c */ /* 0x040fe200000018ff */
[----:B------:R-:W-:Y:S02]  /*a5b0*/  FSEL R193, R74, -INF , !P5 ;  /* 0xff8000004ac17808 */ /* 0x000fe40006800000 */
[C---:B------:R-:W-:Y:S02]  /*a5c0*/  ISETP.GE.AND P0, PT, R2.reuse, R5, PT ;  /* 0x000000050200720c */ /* 0x040fe40003f06270 */
[C---:B------:R-:W-:Y:S01]  /*a5d0*/  ISETP.GE.AND P2, PT, R2.reuse, R3, PT ;  /* 0x000000030200720c */ /* 0x040fe20003f46270 */
[----:B------:R-:W-:Y:S01]  /*a5e0*/  HMMA.16816.F32 R44, R16, R26, RZ ;  /* 0x0000001a102c723c */ /* 0x000fe200000018ff */
[----:B------:R-:W-:-:S02]  /*a5f0*/  ISETP.GE.AND P4, PT, R2, R6, PT ;  /* 0x000000060200720c */ /* 0x000fc40003f86270 */
[----:B------:R-:W-:Y:S01]  /*a600*/  ISETP.GE.AND P1, PT, R2, R4, PT ;  /* 0x000000040200720c */ /* 0x000fe20003f26270 */
[----:B------:R-:W-:Y:S01]  /*a610*/  VIADD R2, R0, 0x50 ;  /* 0x0000005000027836 */ /* 0x000fe20000000000 */
[----:B------:R-:W-:Y:S02]  /*a620*/  ISETP.GE.AND P5, PT, R7, R5, PT ;  /* 0x000000050700720c */ /* 0x000fe40003fa6270 */
[----:B------:R-:W-:Y:S02]  /*a630*/  FSEL R202, R80, -INF , !P2 ;  /* 0xff80000050ca7808 */ /* 0x000fe40005000000 */
[----:B------:R-:W-:Y:S02]  /*a640*/  FSEL R191, R86, -INF , !P1 ;  /* 0xff80000056bf7808 */ /* 0x000fe40004800000 */
[----:B------:R-:W-:Y:S02]  /*a650*/  FSEL R82, R82, -INF , !P4 ;  /* 0xff80000052527808 */ /* 0x000fe40006000000 */
[----:B------:R-:W-:-:S02]  /*a660*/  FSEL R80, R85, -INF , !P5 ;  /* 0xff80000055507808 */ /* 0x000fc40006800000 */
[----:B------:R-:W-:Y:S02]  /*a670*/  FSEL R188, R73, -INF , !P6 ;  /* 0xff80000049bc7808 */ /* 0x000fe40007000000 */
[----:B------:R-:W-:Y:S01]  /*a680*/  FSEL R196, R75, -INF , !P3 ;  /* 0xff8000004bc47808 */ /* 0x000fe20005800000 */
[----:B------:R-:W-:Y:S01]  /*a690*/  HMMA.16816.F32 R16, R8, R32, R36 ;  /* 0x000000200810723c */ /* 0x000fe20000001824 */
[----:B------:R-:W-:Y:S02]  /*a6a0*/  FSEL R189, R84, -INF , !P0 ;  /* 0xff80000054bd7808 */ /* 0x000fe40004000000 */
[C---:B------:R-:W-:Y:S02]  /*a6b0*/  ISETP.GE.AND P1, PT, R2.reuse, R3, PT ;  /* 0x000000030200720c */ /* 0x040fe40003f26270 */
[C---:B------:R-:W-:Y:S01]  /*a6c0*/  ISETP.GE.AND P2, PT, R2.reuse, R6, PT ;  /* 0x000000060200720c */ /* 0x040fe20003f46270 */
[----:B------:R-:W-:Y:S01]  /*a6d0*/  HMMA.16816.F32 R72, R20, R28, RZ ;  /* 0x0000001c1448723c */ /* 0x000fe200000018ff */
[----:B------:R-:W-:-:S02]  /*a6e0*/  ISETP.GE.AND P4, PT, R2, R5, PT ;  /* 0x000000050200720c */ /* 0x000fc40003f86270 */
[----:B------:R-:W-:Y:S01]  /*a6f0*/  ISETP.GE.AND P5, PT, R2, R4, PT ;  /* 0x000000040200720c */ /* 0x000fe20003fa6270 */
[C---:B------:R-:W-:Y:S01]  /*a700*/  VIADD R2, R0.reuse, 0x51 ;  /* 0x0000005100027836 */ /* 0x040fe20000000000 */
[C---:B------:R-:W-:Y:S01]  /*a710*/  ISETP.GE.AND P6, PT, R7.reuse, R3, PT ;  /* 0x000000030700720c */ /* 0x040fe20003fc6270 */
[----:B------:R-:W-:Y:S01]  /*a720*/  HMMA.16816.F32 R44, R8, R42, R44 ;  /* 0x0000002a082c723c */ /* 0x000fe2000000182c */
[C---:B------:R-:W-:Y:S02]  /*a730*/  ISETP.GE.AND P3, PT, R7.reuse, R6, PT ;  /* 0x000000060700720c */ /* 0x040fe40003f66270 */
[----:B------:R-:W-:Y:S01]  /*a740*/  ISETP.GE.AND P0, PT, R7, R4, PT ;  /* 0x000000040700720c */ /* 0x000fe20003f06270 */
[----:B------:R-:W-:Y:S01]  /*a750*/  VIADD R7, R0, 0x59 ;  /* 0x0000005900077836 */ /* 0x000fe20000000000 */
[----:B------:R-:W-:Y:S02]  /*a760*/  FSEL R81, R81, -INF , !P6 ;  /* 0xff80000051517808 */ /* 0x000fe40007000000 */
[----:B------:R-:W-:-:S02]  /*a770*/  FSEL R87, R87, -INF , !P0 ;  /* 0xff80000057577808 */ /* 0x000fc40004000000 */
[----:B------:R-:W-:Y:S02]  /*a780*/  FSEL R83, R83, -INF , !P3 ;  /* 0xff80000053537808 */ /* 0x000fe40005800000 */
[----:B------:R-:W-:Y:S02]  /*a790*/  FSEL R211, R68, -INF , !P1 ;  /* 0xff80000044d37808 */ /* 0x000fe40004800000 */
[C---:B------:R-:W-:Y:S02]  /*a7a0*/  ISETP.GE.AND P3, PT, R2.reuse, R3, PT ;  /* 0x000000030200720c */ /* 0x040fe40003f66270 */
[C---:B------:R-:W-:Y:S02]  /*a7b0*/  ISETP.GE.AND P0, PT, R2.reuse, R6, PT ;  /* 0x000000060200720c */ /* 0x040fe40003f06270 */
[C---:B------:R-:W-:Y:S01]  /*a7c0*/  ISETP.GE.AND P6, PT, R2.reuse, R5, PT ;  /* 0x000000050200720c */ /* 0x040fe20003fc6270 */
[----:B------:R-:W-:Y:S01]  /*a7d0*/  HMMA.16816.F32 R36, R12, R32, R72 ;  /* 0x000000200c24723c */ /* 0x000fe20000001848 */
[----:B------:R-:W-:Y:S01]  /*a7e0*/  ISETP.GE.AND P1, PT, R2, R4, PT ;  /* 0x000000040200720c */ /* 0x000fe20003f26270 */
[----:B------:R-:W-:Y:S01]  /*a7f0*/  VIADD R2, R0, 0x58 ;  /* 0x0000005800027836 */ /* 0x000fe20000000000 */
[----:B------:R-:W-:-:S02]  /*a800*/  FSEL R226, R69, -INF , !P3 ;  /* 0xff80000045e27808 */ /* 0x000fc40005800000 */
[----:B------:R-:W-:Y:S02]  /*a810*/  FSEL R231, R70, -INF , !P2 ;  /* 0xff80000046e77808 */ /* 0x000fe40005000000 */
[----:B------:R-:W-:Y:S01]  /*a820*/  FSEL R232, R71, -INF , !P0 ;  /* 0xff80000047e87808 */ /* 0x000fe20004000000 */
[----:B------:R-:W-:Y:S01]  /*a830*/  IMAD.WIDE.U32 R72, R230, -0x2daee0ad, RZ ;  /* 0xd2511f53e6487825 */ /* 0x000fe200078e00ff */
[----:B------:R-:W-:Y:S01]  /*a840*/  FSEL R243, R60, -INF , !P4 ;  /* 0xff8000003cf37808 */ /* 0x000fe20006000000 */
[C---:B------:R-:W-:Y:S01]  /*a850*/  HMMA.16816.F32 R68, R20.reuse, R30, RZ ;  /* 0x0000001e1444723c */ /* 0x040fe200000018ff */
[C---:B------:R-:W-:Y:S02]  /*a860*/  ISETP.GE.AND P2, PT, R2.reuse, R5, PT ;  /* 0x000000050200720c */ /* 0x040fe40003f46270 */
[C---:B------:R-:W-:Y:S02]  /*a870*/  ISETP.GE.AND P3, PT, R2.reuse, R3, PT ;  /* 0x000000030200720c */ /* 0x040fe40003f66270 */
[C---:B------:R-:W-:Y:S01]  /*a880*/  ISETP.GE.AND P0, PT, R2.reuse, R6, PT ;  /* 0x000000060200720c */ /* 0x040fe20003f06270 */
[----:B------:R-:W-:Y:S01]  /*a890*/  HMMA.16816.F32 R28, R20, R24, RZ ;  /* 0x00000018141c723c */ /* 0x000fe200000018ff */
[----:B------:R-:W-:Y:S01]  /*a8a0*/  ISETP.GE.AND P4, PT, R2, R4, PT ;  /* 0x000000040200720c */ /* 0x000fe20003f86270 */
[----:B------:R-:W-:Y:S01]  /*a8b0*/  VIADD R2, R0, 0x60 ;  /* 0x0000006000027836 */ /* 0x000fe20000000000 */
[----:B------:R-:W-:-:S02]  /*a8c0*/  FSEL R198, R63, -INF , !P1 ;  /* 0xff8000003fc67808 */ /* 0x000fc40004800000 */
[----:B------:R-:W-:Y:S01]  /*a8d0*/  ISETP.GE.AND P1, PT, R7, R5, PT ;  /* 0x000000050700720c */ /* 0x000fe20003f26270 */
[----:B------:R-:W-:Y:S01]  /*a8e0*/  HMMA.16816.F32 R24, R20, R26, RZ ;  /* 0x0000001a1418723c */ /* 0x000fe200000018ff */
[----:B------:R-:W-:Y:S02]  /*a8f0*/  FSEL R252, R66, -INF , !P4 ;  /* 0xff80000042fc7808 */ /* 0x000fe40006000000 */
[----:B------:R-:W-:Y:S02]  /*a900*/  FSEL R210, R52, -INF , !P3 ;  /* 0xff80000034d27808 */ /* 0x000fe40005800000 */
[----:B------:R-:W-:Y:S01]  /*a910*/  FSEL R228, R54, -INF , !P0 ;  /* 0xff80000036e47808 */ /* 0x000fe20004000000 */
[----:B------:R-:W-:Y:S01]  /*a920*/  HMMA.16816.F32 R20, R8, R40, R48 ;  /* 0x000000280814723c */ /* 0x000fe20000001830 */
[----:B------:R-:W-:Y:S02]  /*a930*/  FSEL R240, R65, -INF , !P1 ;  /* 0xff80000041f07808 */ /* 0x000fe40004800000 */
[----:B------:R-:W-:-:S02]  /*a940*/  FSEL R245, R61, -INF , !P6 ;  /* 0xff8000003df57808 */ /* 0x000fc40007000000 */
[----:B------:R-:W-:Y:S01]  /*a950*/  FSEL R250, R62, -INF , !P5 ;  /* 0xff8000003efa7808 */ /* 0x000fe20006800000 */
[C---:B------:R-:W-:Y:S01]  /*a960*/  HMMA.16816.F32 R32, R12.reuse, R34, R68 ;  /* 0x000000220c20723c */ /* 0x040fe20000001844 */
[----:B------:R-:W-:Y:S02]  /*a970*/  FSEL R246, R64, -INF , !P2 ;  /* 0xff80000040f67808 */ /* 0x000fe40005000000 */
[C---:B------:R-:W-:Y:S02]  /*a980*/  ISETP.GE.AND P4, PT, R2.reuse, R3, PT ;  /* 0x000000030200720c */ /* 0x040fe40003f86270 */
[C---:B------:R-:W-:Y:S01]  /*a990*/  ISETP.GE.AND P3, PT, R2.reuse, R6, PT ;  /* 0x000000060200720c */ /* 0x040fe20003f66270 */
[----:B------:R-:W-:Y:S01]  /*a9a0*/  HMMA.16816.F32 R28, R12, R40, R28 ;  /* 0x000000280c1c723c */ /* 0x000fe2000000181c */
[C---:B------:R-:W-:Y:S02]  /*a9b0*/  ISETP.GE.AND P0, PT, R2.reuse, R5, PT ;  /* 0x000000050200720c */ /* 0x040fe40003f06270 */
[----:B------:R-:W-:Y:S01]  /*a9c0*/  ISETP.GE.AND P1, PT, R2, R4, PT ;  /* 0x000000040200720c */ /* 0x000fe20003f26270 */
[----:B------:R-:W-:Y:S01]  /*a9d0*/  VIADD R2, R0, 0x61 ;  /* 0x0000006100027836 */ /* 0x000fe20000000000 */
[----:B------:R-:W-:-:S02]  /*a9e0*/  ISETP.GE.AND P6, PT, R7, R3, PT ;  /* 0x000000030700720c */ /* 0x000fc40003fc6270 */
[C---:B------:R-:W-:Y:S02]  /*a9f0*/  ISETP.GE.AND P5, PT, R7.reuse, R6, PT ;  /* 0x000000060700720c */ /* 0x040fe40003fa6270 */
[----:B------:R-:W-:Y:S02]  /*aa00*/  ISETP.GE.AND P2, PT, R7, R4, PT ;  /* 0x000000040700720c */ /* 0x000fe40003f46270 */
[----:B------:R-:W-:Y:S02]  /*aa10*/  FSEL R209, R53, -INF , !P6 ;  /* 0xff80000035d17808 */ /* 0x000fe40007000000 */
[----:B------:R-:W-:Y:S01]  /*aa20*/  FSEL R251, R67, -INF , !P2 ;  /* 0xff80000043fb7808 */ /* 0x000fe20005000000 */
[----:B------:R-:W-:Y:S01]  /*aa30*/  IMAD.WIDE.U32 R66, R200, -0x326172a9, RZ ;  /* 0xcd9e8d57c8427825 */ /* 0x000fe200078e00ff */
[----:B------:R-:W-:Y:S02]  /*aa40*/  FSEL R227, R55, -INF , !P5 ;  /* 0xff80000037e37808 */ /* 0x000fe40006800000 */
[----:B------:R-:W-:Y:S01]  /*aa50*/  FSEL R239, R16, -INF , !P0 ;  /* 0xff80000010ef7808 */ /* 0x000fe20004000000 */
[----:B------:R-:W-:Y:S01]  /*aa60*/  VIADD R16, R0, 0x68 ;  /* 0x0000006800107836 */ /* 0x000fe20000000000 */
[C---:B------:R-:W-:Y:S01]  /*aa70*/  ISETP.GE.AND P6, PT, R2.reuse, R3, PT ;  /* 0x000000030200720c */ /* 0x040fe20003fc6270 */
[----:B------:R-:W-:Y:S01]  /*aa80*/  HMMA.16816.F32 R52, R12, R42, R24 ;  /* 0x0000002a0c34723c */ /* 0x000fe20000001818 */
[----:B------:R-:W-:-:S02]  /*aa90*/  ISETP.GE.AND P2, PT, R2, R6, PT ;  /* 0x000000060200720c */ /* 0x000fc40003f46270 */
[C---:B------:R-:W-:Y:S02]  /*aaa0*/  ISETP.GE.AND P5, PT, R2.reuse, R5, PT ;  /* 0x000000050200720c */ /* 0x040fe40003fa6270 */
[----:B------:R-:W-:Y:S02]  /*aab0*/  ISETP.GE.AND P0, PT, R2, R4, PT ;  /* 0x000000040200720c */ /* 0x000fe40003f06270 */
[----:B------:R-:W-:Y:S02]  /*aac0*/  FMNMX.FTZ R2, R136, R121, !PT ;  /* 0x0000007988027209 */ /* 0x000fe40007810000 */
[----:B------:R-:W-:Y:S02]  /*aad0*/  FMNMX.FTZ R7, R76, R122, !PT ;  /* 0x0000007a4c077209 */ /* 0x000fe40007810000 */
[----:B------:R-:W-:Y:S01]  /*aae0*/  FMNMX.FTZ R9, R123, R2, !PT ;  /* 0x000000027b097209 */ /* 0x000fe20007810000 */
[----:B------:R-:W-:Y:S01]  /*aaf0*/  VIADD R2, R0, 0x70 ;  /* 0x0000007000027836 */ /* 0x000fe20000000000 */
[----:B------:R-:W-:Y:S01]  /*ab00*/  FMNMX.FTZ R8, R124, R7, !PT ;  /* 0x000000077c087209 */ /* 0x000fe20007810000 */
[----:B------:R-:W-:Y:S01]  /*ab10*/  VIADD R7, R0, 0x71 ;  /* 0x0000007100077836 */ /* 0x000fe20000000000 */
        /* <DEDUP_REMOVED lines=11> */
[----:B------:R-:W-:Y:S01]  /*abd0*/  FSEL R195, R18, -INF , !P1 ;  /* 0xff80000012c37808 */ /* 0x000fe20004800000 */
[----:B------:R-:W-:Y:S01]  /*abe0*/  VIADD R18, R0, 0x69 ;  /* 0x0000006900127836 */ /* 0x000fe20000000000 */
[----:B------:R-:W-:-:S02]  /*abf0*/  FSEL R194, R19, -INF , !P0 ;  /* 0xff80000013c27808 */ /* 0x000fc40004000000 */
[----:B------:R-:W-:Y:S01]  /*ac00*/  FMNMX.FTZ R8, R99, R10, !PT ;  /* 0x0000000a63087209 */ /* 0x000fe20007810000 */
[----:B------:R1:W-:Y:S01]  /*ac10*/  STL [R1+0x8], R195 ;  /* 0x000008c301007387 */ /* 0x0003e20000100800 */
[C---:B------:R-:W-:Y:S02]  /*ac20*/  ISETP.GE.AND P0, PT, R2.reuse, R5, PT ;  /* 0x000000050200720c */ /* 0x040fe40003f06270 */
[----:B------:R-:W-:Y:S01]  /*ac30*/  ISETP.GE.AND P1, PT, R2, R4, PT ;  /* 0x000000040200720c */ /* 0x000fe20003f26270 */
[----:B------:R1:W-:Y:S01]  /*ac40*/  STL [R1+0x4], R194 ;  /* 0x000004c201007387 */ /* 0x0003e20000100800 */
[----:B------:R-:W-:Y:S02]  /*ac50*/  FMNMX.FTZ R9, R112, R9, !PT ;  /* 0x0000000970097209 */ /* 0x000fe40007810000 */
[----:B------:R-:W-:Y:S01]  /*ac60*/  FSEL R233, R17, -INF , !P5 ;  /* 0xff80000011e97808 */ /* 0x000fe20006800000 */
[----:B------:R-:W-:Y:S01]  /*ac70*/  VIADD R17, R0, 0x78 ;  /* 0x0000007800117836 */ /* 0x000fe20000000000 */
[----:B------:R-:W-:Y:S01]  /*ac80*/  FMNMX.FTZ R8, R114, R8, !PT ;  /* 0x0000000872087209 */ /* 0x000fe20007810000 */
[----:B------:R-:W-:Y:S01]  /*ac90*/  VIADD R0, R0, 0x79 ;  /* 0x0000007900007836 */ /* 0x000fe20000000000 */
[----:B------:R-:W-:-:S02]  /*aca0*/  FSEL R249, R20, -INF , !P0 ;  /* 0xff80000014f97808 */ /* 0x000fc40004000000 */
[----:B------:R-:W-:Y:S02]  /*acb0*/  FSEL R197, R22, -INF , !P1 ;  /* 0xff80000016c57808 */ /* 0x000fe40004800000 */
[----:B------:R-:W-:Y:S02]  /*acc0*/  FMNMX.FTZ R9, R113, R9, !PT ;  /* 0x0000000971097209 */ /* 0x000fe40007810000 */
[CC--:B------:R-:W-:Y:S02]  /*acd0*/  ISETP.GE.AND P5, PT, R7.reuse, R5.reuse, PT ;  /* 0x000000050700720c */ /* 0x0c0fe40003fa6270 */
[----:B------:R-:W-:Y:S02]  /*ace0*/  ISETP.GE.AND P0, PT, R7, R4, PT ;  /* 0x000000040700720c */ /* 0x000fe40003f06270 */
[----:B------:R-:W-:Y:S02]  /*acf0*/  ISETP.GE.AND P1, PT, R16, R5, PT ;  /* 0x000000051000720c */ /* 0x000fe40003f26270 */
[----:B------:R-:W-:-:S02]  /*ad00*/  FMNMX.FTZ R8, R115, R8, !PT ;  /* 0x0000000873087209 */ /* 0x000fc40007810000 */
[----:B------:R-:W-:Y:S02]  /*ad10*/  FMNMX.FTZ R9, R116, R9, !PT ;  /* 0x0000000974097209 */ /* 0x000fe40007810000 */
[----:B------:R-:W-:Y:S02]  /*ad20*/  FSEL R248, R21, -INF , !P5 ;  /* 0xff80000015f87808 */ /* 0x000fe40006800000 */
[----:B------:R-:W-:Y:S02]  /*ad30*/  FSEL R192, R23, -INF , !P0 ;  /* 0xff80000017c07808 */ /* 0x000fe40004000000 */
[----:B------:R-:W-:Y:S02]  /*ad40*/  FSEL R244, R56, -INF , !P1 ;  /* 0xff80000038f47808 */ /* 0x000fe40004800000 */
[-C--:B------:R-:W-:Y:S01]  /*ad50*/  ISETP.GE.AND P5, PT, R18, R5.reuse, PT ;  /* 0x000000051200720c */ /* 0x080fe20003fa6270 */
[----:B------:R1:W-:Y:S01]  /*ad60*/  STL [R1], R192 ;  /* 0x000000c001007387 */ /* 0x0003e20000100800 */
[----:B------:R-:W-:-:S02]  /*ad70*/  ISETP.GE.AND P0, PT, R17, R5, PT ;  /* 0x000000051100720c */ /* 0x000fc40003f06270 */
[----:B------:R-:W-:Y:S02]  /*ad80*/  ISETP.GE.AND P1, PT, R0, R5, PT ;  /* 0x000000050000720c */ /* 0x000fe40003f26270 */
        /* <DEDUP_REMOVED lines=8> */
[----:B------:R-:W-:Y:S01]  /*ae10*/  FSEL R237, R57, -INF , !P5 ;  /* 0xff80000039ed7808 */ /* 0x000fe20006800000 */
[----:B------:R-:W-:Y:S01]  /*ae20*/  IMAD.MOV.U32 R57, RZ, RZ, R197 ;  /* 0x000000ffff397224 */ /* 0x000fe200078e00c5 */
[----:B------:R-:W-:Y:S02]  /*ae30*/  FSEL R234, R45, -INF , !P1 ;  /* 0xff8000002dea7808 */ /* 0x000fe40004800000 */
[----:B------:R-:W-:-:S02]  /*ae40*/  ISETP.GE.AND P5, PT, R2, R3, PT ;  /* 0x000000030200720c */ /* 0x000fc40003fa6270 */
[----:B------:R-:W-:Y:S02]  /*ae50*/  ISETP.GE.AND P1, PT, R2, R6, PT ;  /* 0x000000060200720c */ /* 0x000fe40003f26270 */
[----:B------:R-:W-:Y:S02]  /*ae60*/  FSEL R235, R44, -INF , !P0 ;  /* 0xff8000002ceb7808 */ /* 0x000fe40004000000 */
[----:B------:R-:W-:Y:S02]  /*ae70*/  FMNMX.FTZ R2, R94, R5, !PT ;  /* 0x000000055e027209 */ /* 0x000fe40007810000 */
[----:B------:R-:W-:Y:S02]  /*ae80*/  ISETP.GE.AND P0, PT, R16, R4, PT ;  /* 0x000000041000720c */ /* 0x000fe40003f06270 */
[----:B------:R-:W-:Y:S02]  /*ae90*/  FMNMX.FTZ R5, R93, R8, !PT ;  /* 0x000000085d057209 */ /* 0x000fe40007810000 */
[----:B------:R-:W-:-:S02]  /*aea0*/  FSEL R247, R58, -INF , !P0 ;  /* 0xff8000003af77808 */ /* 0x000fc40004000000 */
[----:B------:R-:W-:Y:S02]  /*aeb0*/  FMNMX.FTZ R2, R95, R2, !PT ;  /* 0x000000025f027209 */ /* 0x000fe40007810000 */
[----:B------:R-:W-:Y:S02]  /*aec0*/  FMNMX.FTZ R5, R190, R5, !PT ;  /* 0x00000005be057209 */ /* 0x000fe40007810000 */
[----:B------:R-:W-:Y:S02]  /*aed0*/  ISETP.GE.AND P0, PT, R18, R4, PT ;  /* 0x000000041200720c */ /* 0x000fe40003f06270 */
[----:B------:R-:W-:Y:S02]  /*aee0*/  FMNMX.FTZ R2, R193, R2, !PT ;  /* 0x00000002c1027209 */ /* 0x000fe40007810000 */
[----:B------:R-:W-:Y:S02]  /*aef0*/  FMNMX.FTZ R5, R188, R5, !PT ;  /* 0x00000005bc057209 */ /* 0x000fe40007810000 */
[----:B------:R-:W-:Y:S01]  /*af00*/  FSEL R241, R59, -INF , !P0 ;  /* 0xff8000003bf17808 */ /* 0x000fe20004000000 */
[----:B------:R-:W-:Y:S01]  /*af10*/  IMAD.MOV.U32 R59, RZ, RZ, R198 ;  /* 0x000000ffff3b7224 */ /* 0x000fe200078e00c6 */
[----:B------:R-:W-:-:S02]  /*af20*/  ISETP.GE.AND P0, PT, R17, R4, PT ;  /* 0x000000041100720c */ /* 0x000fc40003f06270 */
[----:B------:R-:W-:Y:S02]  /*af30*/  FMNMX.FTZ R2, R196, R2, !PT ;  /* 0x00000002c4027209 */ /* 0x000fe40007810000 */
[----:B------:R-:W-:Y:S02]  /*af40*/  FMNMX.FTZ R5, R189, R5, !PT ;  /* 0x00000005bd057209 */ /* 0x000fe40007810000 */
[----:B------:R-:W-:Y:S02]  /*af50*/  FSEL R238, R46, -INF , !P0 ;  /* 0xff8000002eee7808 */ /* 0x000fe40004000000 */
[----:B------:R-:W-:Y:S02]  /*af60*/  ISETP.GE.AND P0, PT, R0, R4, PT ;  /* 0x000000040000720c */ /* 0x000fe40003f06270 */
[----:B------:R-:W-:Y:S02]  /*af70*/  FMNMX.FTZ R2, R191, R2, !PT ;  /* 0x00000002bf027209 */ /* 0x000fe40007810000 */
[----:B------:R-:W-:Y:S01]  /*af80*/  FMNMX.FTZ R4, R80, R5, !PT ;  /* 0x0000000550047209 */ /* 0x000fe20007810000 */
[----:B------:R-:W-:Y:S01]  /*af90*/  IMAD.U32 R5, RZ, RZ, UR35 ;  /* 0x00000023ff057e24 */ /* 0x000fe2000f8e00ff */
        /* <DEDUP_REMOVED lines=8> */
[----:B------:R-:W-:Y:S02]  /*b020*/  LOP3.LUT R8, R67, R101, RZ, 0x3c, !PT ;  /* 0x0000006543087212 */ /* 0x000fe400078e3cff */
[----:B------:R-:W-:Y:S02]  /*b030*/  FMNMX.FTZ R2, R251, R2, !PT ;  /* 0x00000002fb027209 */ /* 0x000fe40007810000 */
[----:B------:R-:W-:Y:S01]  /*b040*/  FMNMX.FTZ R4, R239, R4, !PT ;  /* 0x00000004ef047209 */ /* 0x000fe20007810000 */
[----:B------:R-:W-:Y:S01]  /*b050*/  IMAD.WIDE.U32 R74, R8, -0x2daee0ad, RZ ;  /* 0xd2511f53084a7825 */ /* 0x000fe200078e00ff */
[----:B------:R-:W-:Y:S02]  /*b060*/  FMNMX.FTZ R2, R195, R2, !PT ;  /* 0x00000002c3027209 */ /* 0x000fe40007810000 */
[----:B------:R-:W-:-:S02]  /*b070*/  FMNMX.FTZ R4, R233, R4, !PT ;  /* 0x00000004e9047209 */ /* 0x000fc40007810000 */
[----:B------:R-:W-:Y:S02]  /*b080*/  FSEL R230, R47, -INF , !P0 ;  /* 0xff8000002fe67808 */ /* 0x000fe40004000000 */
[----:B------:R-:W-:Y:S02]  /*b090*/  LOP3.LUT R8, R73, UR31, R5, 0x96, !PT ;  /* 0x0000001f49087c12 */ /* 0x000fe4000f8e9605 */
[----:B------:R-:W-:Y:S02]  /*b0a0*/  FMNMX.FTZ R2, R194, R2, !PT ;  /* 0x00000002c2027209 */ /* 0x000fe40007810000 */
[----:B------:R-:W-:Y:S01]  /*b0b0*/  FMNMX.FTZ R4, R244, R4, !PT ;  /* 0x00000004f4047209 */ /* 0x000fe20007810000 */
[----:B------:R-:W-:Y:S01]  /*b0c0*/  IMAD.WIDE.U32 R24, R8, -0x326172a9, RZ ;  /* 0xcd9e8d5708187825 */ /* 0x000fe200078e00ff */
[----:B------:R-:W-:Y:S02]  /*b0d0*/  LOP3.LUT R5, R75, UR19, R72, 0x96, !PT ;  /* 0x000000134b057c12 */ /* 0x000fe4000f8e9648 */
[----:B------:R-:W-:-:S02]  /*b0e0*/  PLOP3.LUT P0, PT, PT, PT, UP0, 0x80, 0x0 ;  /* 0x000000000000781c */ /* 0x000fc40003f0f008 */
[----:B------:R-:W-:Y:S01]  /*b0f0*/  FMNMX.FTZ R2, R247, R2, !PT ;  /* 0x00000002f7027209 */ /* 0x000fe20007810000 */
[----:B------:R-:W-:Y:S01]  /*b100*/  IMAD.WIDE.U32 R60, R5, -0x326172a9, RZ ;  /* 0xcd9e8d57053c7825 */ /* 0x000fe200078e00ff */
[----:B------:R-:W-:Y:S02]  /*b110*/  FMNMX.FTZ R4, R237, R4, !PT ;  /* 0x00000004ed047209 */ /* 0x000fe40007810000 */
[----:B------:R-:W-:Y:S02]  /*b120*/  FMNMX.FTZ R2, R241, R2, !PT ;  /* 0x00000002f1027209 */ /* 0x000fe40007810000 */
[----:B------:R-:W-:Y:S02]  /*b130*/  FMNMX.FTZ R4, R249, R4, !PT ;  /* 0x00000004f9047209 */ /* 0x000fe40007810000 */
[----:B------:R-:W-:Y:S02]  /*b140*/  LOP3.LUT R8, R25, UR20, R66, 0x96, !PT ;  /* 0x0000001419087c12 */ /* 0x000fe4000f8e9642 */
[----:B------:R-:W-:-:S02]  /*b150*/  LOP3.LUT R5, R61, UR18, R24, 0x96, !PT ;  /* 0x000000123d057c12 */ /* 0x000fc4000f8e9618 */
[----:B------:R-:W-:Y:S01]  /*b160*/  FMNMX.FTZ R2, R57, R2, !PT ;  /* 0x0000000239027209 */ /* 0x000fe20007810000 */
[----:B------:R-:W-:Y:S01]  /*b170*/  IMAD.WIDE.U32 R14, R8, -0x2daee0ad, RZ ;  /* 0xd2511f53080e7825 */ /* 0x000fe200078e00ff */
[----:B------:R-:W-:Y:S02]  /*b180*/  FMNMX.FTZ R4, R248, R4, !PT ;  /* 0x00000004f8047209 */ /* 0x000fe40007810000 */
[----:B------:R-:W-:Y:S01]  /*b190*/  FSEL R199, R36, -INF , !P4 ;  /* 0xff80000024c77808 */ /* 0x000fe20006000000 */
[----:B------:R-:W-:Y:S01]  /*b1a0*/  IMAD.WIDE.U32 R20, R5, -0x2daee0ad, RZ ;  /* 0xd2511f5305147825 */ /* 0x000fe200078e00ff */
[----:B------:R-:W-:Y:S02]  /*b1b0*/  ISETP.GE.AND P4, PT, R7, R3, PT ;  /* 0x000000030700720c */ /* 0x000fe40003f86270 */
[----:B------:R-:W-:Y:S02]  /*b1c0*/  FMNMX.FTZ R19, R192, R2, !PT ;  /* 0x00000002c0137209 */ /* 0x000fe40007810000 */
[----:B------:R-:W-:Y:S01]  /*b1d0*/  FMNMX.FTZ R22, R235, R4, !PT ;  /* 0x00000004eb167209 */ /* 0x000fe20007810000 */
[----:B-1----:R-:W-:Y:S08]  /*b1e0*/  @!P0 BRA `(.L_x_289) ;  /* 0x0000000000808947 */ /* 0x002ff00003800000 */
[----:B------:R-:W2:Y:S04]  /*b1f0*/  LDL.64 R194, [R1+0x38] ;  /* 0x0000380001c27983 */ /* 0x000ea80000100a00 */
[----:B------:R-:W3:Y:S01]  /*b200*/  LDL.64 R200, [R1+0x30] ;  /* 0x0000300001c87983 */ /* 0x000ee20000100a00 */
[----:B------:R-:W-:Y:S02]  /*b210*/  UIADD3 UR11, UR32, -0x3, URZ ;  /* 0xfffffffd200b7890 */ /* 0x000fe4000fffe03f */
[----:B------:R-:W-:Y:S02]  /*b220*/  USHF.L.U32 UR34, UR8, 0x6, URZ ;  /* 0x0000000608227899 */ /* 0x000fe4000800063f */
[----:B------:R-:W-:Y:S02]  /*b230*/  USHF.R.S32.HI UR10, URZ, 0x1f, UR11 ;  /* 0x0000001f3f0a7899 */ /* 0x000fe4000801140b */
[----:B------:R-:W-:-:S02]  /*b240*/  UIMAD.WIDE.U32 UR36, UR11, UR8, URZ ;  /* 0x000000080b2472a5 */ /* 0x000fc4000f8e003f */
[----:B------:R-:W-:-:S04]  /*b250*/  UIMAD UR10, UR10, UR8, URZ ;  /* 0x000000080a0a72a4 */ /* 0x000fc8000f8e023f */
[----:B------:R-:W-:Y:S01]  /*b260*/  UIMAD UR10, UR11, UR9, UR10 ;  /* 0x000000090b0a72a4 */ /* 0x000fe2000f8e020a */
[----:B------:R-:W-:Y:S02]  /*b270*/  IMAD.U32 R2, RZ, RZ, UR36 ;  /* 0x00000024ff027e24 */ /* 0x000fe4000f8e00ff */
[----:B------:R-:W-:Y:S01]  /*b280*/  IMAD.U32 R5, RZ, RZ, UR36 ;  /* 0x00000024ff057e24 */ /* 0x000fe2000f8e00ff */
[----:B------:R-:W-:-:S06]  /*b290*/  UIADD3 UR10, UR37, UR10, URZ ;  /* 0x0000000a250a7290 */ /* 0x000fcc000fffe03f */
[----:B------:R-:W-:Y:S01]  /*b2a0*/  IMAD.U32 R4, RZ, RZ, UR10 ;  /* 0x0000000aff047e24 */ /* 0x000fe2000f8e00ff */
[----:B------:R-:W-:Y:S01]  /*b2b0*/  ULDC.64 UR10, c[0x0][0x218] ;  /* 0x00008600000a7ab9 */ /* 0x000fe20000000a00 */
[----:B--2---:R-:W-:-:S04]  /*b2c0*/  LEA R2, P0, R2, R194, 0x7 ;  /* 0x000000c202027211 */ /* 0x004fc800078038ff */
[----:B---3--:R-:W-:Y:S02]  /*b2d0*/  LEA.HI.X R4, R5, R201, R4, 0x7, P0 ;  /* 0x000000c905047211 */ /* 0x008fe400000f3c04 */
        /* <DEDUP_REMOVED lines=17> */
.L_x_289:
[----:B-1----:R-:W-:Y:S01]  /*b3f0*/  FMNMX.FTZ R8, R238, R19, !PT ;  /* 0x00000013ee087209 */ /* 0x002fe20007810000 */
[----:B------:R-:W-:Y:S01]  /*b400*/  IMAD.MOV.U32 R23, RZ, RZ, R127 ;  /* 0x000000ffff177224 */ /* 0x000fe200078e007f */
[----:B------:R-:W-:Y:S01]  /*b410*/  FMNMX.FTZ R2, R234, R22, !PT ;  /* 0x00000016ea027209 */ /* 0x000fe20007810000 */
[----:B------:R-:W-:Y:S01]  /*b420*/  STL [R1+0x8c], R236 ;  /* 0x00008cec01007387 */ /* 0x000fe20000100800 */
[----:B------:R-:W-:Y:S02]  /*b430*/  ISETP.GE.AND P0, PT, R7, R6, PT ;  /* 0x000000060700720c */ /* 0x000fe40003f06270 */
[----:B------:R-:W-:Y:S01]  /*b440*/  FMNMX.FTZ R7, R230, R8, !PT ;  /* 0x00000008e6077209 */ /* 0x000fe20007810000 */
[----:B------:R-:W-:Y:S01]  /*b450*/  STL [R1+0x88], R224 ;  /* 0x000088e001007387 */ /* 0x000fe20000100800 */
[----:B------:R-:W-:Y:S02]  /*b460*/  LOP3.LUT R5, R15, UR17, R74, 0x96, !PT ;  /* 0x000000110f057c12 */ /* 0x000fe4000f8e964a */
[----:B------:R-:W-:Y:S01]  /*b470*/  LOP3.LUT R4, R21, UR15, R14, 0x96, !PT ;  /* 0x0000000f15047c12 */ /* 0x000fe2000f8e960e */
[----:B------:R-:W1:Y:S01]  /*b480*/  SHFL.BFLY PT, R8, R2, 0x2, 0x1f ;  /* 0x0c401f0002087f89 */ /* 0x000e6200000e0000 */
[----:B------:R-:W-:Y:S01]  /*b490*/  FSEL R192, R37, -INF , !P6 ;  /* 0xff80000025c07808 */ /* 0x000fe20007000000 */
[----:B------:R-:W-:Y:S01]  /*b4a0*/  IMAD.WIDE.U32 R10, R5, -0x326172a9, RZ ;  /* 0xcd9e8d57050a7825 */ /* 0x000fe200078e00ff */
[----:B------:R-:W-:Y:S01]  /*b4b0*/  FSEL R200, R39, -INF , !P2 ;  /* 0xff80000027c87808 */ /* 0x000fe20005000000 */
[----:B------:R-:W2:Y:S01]  /*b4c0*/  SHFL.BFLY PT, R9, R7, 0x2, 0x1f ;  /* 0x0c401f0007097f89 */ /* 0x000ea200000e0000 */
[----:B------:R-:W-:Y:S01]  /*b4d0*/  FSEL R195, R29, -INF , !P4 ;  /* 0xff8000001dc37808 */ /* 0x000fe20006000000 */
[----:B------:R-:W-:Y:S01]  /*b4e0*/  IMAD.WIDE.U32 R14, R4, -0x326172a9, RZ ;  /* 0xcd9e8d57040e7825 */ /* 0x000fe200078e00ff */
[----:B------:R-:W-:Y:S01]  /*b4f0*/  LOP3.LUT R5, R11, UR16, R60, 0x96, !PT ;  /* 0x000000100b057c12 */ /* 0x000fe2000f8e963c */
[----:B------:R-:W-:Y:S01]  /*b500*/  STL [R1+0x84], R223 ;  /* 0x000084df01007387 */ /* 0x000fe20000100800 */
[----:B------:R-:W-:-:S02]  /*b510*/  FSEL R207, R30, -INF , !P1 ;  /* 0xff8000001ecf7808 */ /* 0x000fc40004800000 */
[----:B------:R-:W-:Y:S01]  /*b520*/  LOP3.LUT R4, R15, UR14, R10, 0x96, !PT ;  /* 0x0000000e0f047c12 */ /* 0x000fe2000f8e960a */
[----:B------:R-:W-:Y:S01]  /*b530*/  IMAD.WIDE.U32 R10, R5, -0x2daee0ad, RZ ;  /* 0xd2511f53050a7825 */ /* 0x000fe200078e00ff */
[-C--:B------:R-:W-:Y:S01]  /*b540*/  ISETP.GE.AND P6, PT, R16, R3.reuse, PT ;  /* 0x000000031000720c */ /* 0x080fe20003fc6270 */
[----:B------:R-:W-:Y:S01]  /*b550*/  STL [R1+0x80], R222 ;  /* 0x000080de01007387 */ /* 0x000fe20000100800 */
[-C--:B------:R-:W-:Y:S01]  /*b560*/  ISETP.GE.AND P2, PT, R18, R3.reuse, PT ;  /* 0x000000031200720c */ /* 0x080fe20003f46270 */
[----:B------:R-:W-:Y:S01]  /*b570*/  IMAD.WIDE.U32 R26, R4, -0x2daee0ad, RZ ;  /* 0xd2511f53041a7825 */ /* 0x000fe200078e00ff */
[-C--:B------:R-:W-:Y:S01]  /*b580*/  ISETP.GE.AND P4, PT, R17, R3.reuse, PT ;  /* 0x000000031100720c */ /* 0x080fe20003f86270 */
[----:B------:R-:W-:Y:S01]  /*b590*/  STL [R1+0x7c], R221 ;  /* 0x00007cdd01007387 */ /* 0x000fe20000100800 */
[----:B------:R-:W-:Y:S02]  /*b5a0*/  ISETP.GE.AND P1, PT, R0, R3, PT ;  /* 0x000000030000720c */ /* 0x000fe40003f26270 */
[----:B------:R-:W-:Y:S01]  /*b5b0*/  LOP3.LUT R5, R11, UR13, R20, 0x96, !PT ;  /* 0x0000000d0b057c12 */ /* 0x000fe2000f8e9614 */
[----:B------:R-:W-:Y:S01]  /*b5c0*/  STL [R1+0x78], R220 ;  /* 0x000078dc01007387 */ /* 0x000fe20000100800 */
[----:B------:R-:W-:-:S02]  /*b5d0*/  LOP3.LUT R4, R27, UR5, R10, 0x96, !PT ;  /* 0x000000051b047c12 */ /* 0x000fc4000f8e960a */
[----:B-1----:R-:W-:Y:S01]  /*b5e0*/  FMNMX.FTZ R3, R2, R8, !PT ;  /* 0x0000000802037209 */ /* 0x002fe20007810000 */
[----:B------:R-:W-:Y:S01]  /*b5f0*/  IMAD.WIDE.U32 R20, R5, -0x326172a9, RZ ;  /* 0xcd9e8d5705147825 */ /* 0x000fe200078e00ff */
[----:B------:R-:W-:Y:S01]  /*b600*/  FSEL R201, R38, -INF , !P3 ;  /* 0xff80000026c97808 */ /* 0x000fe20005800000 */
[----:B------:R-:W-:Y:S01]  /*b610*/  STL [R1+0x74], R219 ;  /* 0x000074db01007387 */ /* 0x000fe20000100800 */
[----:B--2---:R-:W-:Y:S01]  /*b620*/  FMNMX.FTZ R2, R7, R9, !PT ;  /* 0x0000000907027209 */ /* 0x004fe20007810000 */
[----:B------:R-:W-:Y:S01]  /*b630*/  IMAD.WIDE.U32 R4, R4, -0x326172a9, RZ ;  /* 0xcd9e8d5704047825 */ /* 0x000fe200078e00ff */
[----:B------:R-:W-:Y:S01]  /*b640*/  FSEL R194, R28, -INF , !P5 ;  /* 0xff8000001cc27808 */ /* 0x000fe20006800000 */
[----:B------:R-:W1:Y:S01]  /*b650*/  SHFL.BFLY PT, R9, R3, 0x1, 0x1f ;  /* 0x0c201f0003097f89 */ /* 0x000e6200000e0000 */
[----:B------:R-:W-:Y:S02]  /*b660*/  FSEL R205, R31, -INF , !P0 ;  /* 0xff8000001fcd7808 */ /* 0x000fe40004000000 */
[----:B------:R-:W-:Y:S01]  /*b670*/  FSEL R75, R32, -INF , !P6 ;  /* 0xff800000204b7808 */ /* 0x000fe20007000000 */
[----:B------:R-:W2:Y:S01]  /*b680*/  SHFL.BFLY PT, R10, R2, 0x1, 0x1f ;  /* 0x0c201f00020a7f89 */ /* 0x000ea200000e0000 */
[----:B------:R-:W-:-:S02]  /*b690*/  ISETP.GE.AND P3, PT, R16, R6, PT ;  /* 0x000000061000720c */ /* 0x000fc40003f66270 */
[-C--:B------:R-:W-:Y:S01]  /*b6a0*/  ISETP.GE.AND P5, PT, R18, R6.reuse, PT ;  /* 0x000000061200720c */ /* 0x080fe20003fa6270 */
[----:B------:R-:W-:Y:S01]  /*b6b0*/  STL [R1+0x70], R218 ;  /* 0x000070da01007387 */ /* 0x000fe20000100800 */
[-C--:B------:R-:W-:Y:S02]  /*b6c0*/  ISETP.GE.AND P0, PT, R17, R6.reuse, PT ;  /* 0x000000061100720c */ /* 0x080fe40003f06270 */
[----:B------:R-:W-:Y:S01]  /*b6d0*/  ISETP.GE.AND P6, PT, R0, R6, PT ;  /* 0x000000060000720c */ /* 0x000fe20003fc6270 */
[----:B------:R-:W-:Y:S01]  /*b6e0*/  STL [R1+0x6c], R217 ;  /* 0x00006cd901007387 */ /* 0x000fe20000100800 */
[----:B------:R-:W-:Y:S02]  /*b6f0*/  FMNMX.FTZ R6, R138, R125, !PT ;  /* 0x0000007d8a067209 */ /* 0x000fe40007810000 */
[----:B------:R-:W-:Y:S01]  /*b700*/  LOP3.LUT R0, R5, UR22, R20, 0x96, !PT ;  /* 0x0000001605007c12 */ /* 0x000fe2000f8e9614 */
[----:B------:R-:W-:Y:S01]  /*b710*/  STL [R1+0x68], R216 ;  /* 0x000068d801007387 */ /* 0x000fe20000100800 */
[----:B------:R-:W-:-:S02]  /*b720*/  LOP3.LUT R7, R4, 0xffff, RZ, 0xc0, !PT ;  /* 0x0000ffff04077812 */ /* 0x000fc400078ec0ff */
[----:B------:R-:W-:Y:S01]  /*b730*/  FMNMX.FTZ R5, R132, R6, !PT ;  /* 0x0000000684057209 */ /* 0x000fe20007810000 */
[----:B------:R-:W-:Y:S01]  /*b740*/  STL [R1+0x64], R215 ;  /* 0x000064d701007387 */ /* 0x000fe20000100800 */
[----:B------:R-:W-:Y:S02]  /*b750*/  LOP3.LUT R8, R4, 0xff, RZ, 0xc0, !PT ;  /* 0x000000ff04087812 */ /* 0x000fe400078ec0ff */
[--C-:B------:R-:W-:Y:S01]  /*b760*/  SHF.R.U32.HI R11, RZ, 0x10, R4.reuse ;  /* 0x00000010ff0b7819 */ /* 0x100fe20000011604 */
[----:B------:R-:W-:Y:S01]  /*b770*/  STL [R1+0x60], R212 ;  /* 0x000060d401007387 */ /* 0x000fe20000100800 */
[----:B------:R-:W-:Y:S02]  /*b780*/  SHF.R.U32.HI R12, RZ, 0x18, R4 ;  /* 0x00000018ff0c7819 */ /* 0x000fe40000011604 */
[----:B------:R-:W-:Y:S01]  /*b790*/  FMNMX.FTZ R4, R128, R5, !PT ;  /* 0x0000000580047209 */ /* 0x000fe20007810000 */
[----:B------:R-:W-:Y:S01]  /*b7a0*/  STL [R1+0xa4], R238 ;  /* 0x0000a4ee01007387 */ /* 0x000fe20000100800 */
[----:B------:R-:W-:-:S02]  /*b7b0*/  SHF.R.U32.HI R6, RZ, 0x8, R7 ;  /* 0x00000008ff067819 */ /* 0x000fc40000011607 */
[----:B------:R-:W-:Y:S01]  /*b7c0*/  FMNMX.FTZ R4, R126, R4, !PT ;  /* 0x000000047e047209 */ /* 0x000fe20007810000 */
[----:B------:R-:W-:Y:S01]  /*b7d0*/  IMAD.MOV.U32 R36, RZ, RZ, R23 ;  /* 0x000000ffff247224 */ /* 0x000fe200078e0017 */
[----:B------:R-:W-:Y:S01]  /*b7e0*/  PRMT R13, R8, 0x5410, R6 ;  /* 0x00005410080d7816 */ /* 0x000fe20000000006 */
[----:B------:R-:W3:Y:S01]  /*b7f0*/  LDSM.16.MT88.4 R16, [R213+0x4000] ;  /* 0x00400000d510783b */ /* 0x000ee20000004200 */
[----:B------:R-:W-:Y:S02]  /*b800*/  FMNMX.FTZ R5, R137, R129, !PT ;  /* 0x0000008189057209 */ /* 0x000fe40007810000 */
[----:B------:R-:W-:Y:S01]  /*b810*/  FMNMX.FTZ R6, R139, R4, !PT ;  /* 0x000000048b067209 */ /* 0x000fe20007810000 */
[----:B------:R-:W4:Y:S01]  /*b820*/  LDSM.16.MT88.4 R28, [R214+0x4000] ;  /* 0x00400000d61c783b */ /* 0x000f220000004200 */
[----:B------:R-:W-:Y:S02]  /*b830*/  LOP3.LUT R4, R0, 0xffff, RZ, 0xc0, !PT ;  /* 0x0000ffff00047812 */ /* 0x000fe400078ec0ff */
[----:B------:R-:W-:-:S02]  /*b840*/  FMNMX.FTZ R5, R135, R5, !PT ;  /* 0x0000000587057209 */ /* 0x000fc40007810000 */
[----:B------:R-:W-:Y:S02]  /*b850*/  FMNMX.FTZ R7, R175, R6, !PT ;  /* 0x00000006af077209 */ /* 0x000fe40007810000 */
[----:B-1----:R-:W-:Y:S02]  /*b860*/  FMNMX.FTZ R127, R3, R9, !PT ;  /* 0x00000009037f7209 */ /* 0x002fe40007810000 */
[----:B------:R-:W-:Y:S02]  /*b870*/  SHF.R.U32.HI R6, RZ, 0x8, R4 ;  /* 0x00000008ff067819 */ /* 0x000fe40000011604 */
[----:B------:R-:W-:Y:S01]  /*b880*/  FMNMX.FTZ R3, R131, R5, !PT ;  /* 0x0000000583037209 */ /* 0x000fe20007810000 */
[----:B------:R1:W-:Y:S01]  /*b890*/  STL [R1+0x90], R127 ;  /* 0x0000907f01007387 */ /* 0x0003e20000100800 */
[----:B------:R-:W-:Y:S02]  /*b8a0*/  FMNMX.FTZ R4, R174, R7, !PT ;  /* 0x00000007ae047209 */ /* 0x000fe40007810000 */
[----:B------:R-:W-:-:S02]  /*b8b0*/  FMNMX.FTZ R5, R130, R3, !PT ;  /* 0x0000000382057209 */ /* 0x000fc40007810000 */
[----:B------:R-:W-:Y:S01]  /*b8c0*/  FMNMX.FTZ R3, R173, R4, !PT ;  /* 0x00000004ad037209 */ /* 0x000fe20007810000 */
[C---:B------:R-:W-:Y:S01]  /*b8d0*/  FMUL.FTZ R4, R127.reuse, UR33 ;  /* 0x000000217f047c20 */ /* 0x040fe20008410000 */
[----:B------:R-:W-:Y:S02]  /*b8e0*/  FSEL R197, R34, -INF , !P3 ;  /* 0xff80000022c57808 */ /* 0x000fe40005800000 */
[----:B------:R-:W-:Y:S02]  /*b8f0*/  FMNMX.FTZ R3, R104, R3, !PT ;  /* 0x0000000368037209 */ /* 0x000fe40007810000 */
[----:B------:R-:W-:Y:S02]  /*b900*/  FSETP.NEU.FTZ.AND P3, PT, R127, -INF , PT ;  /* 0xff8000007f00780b */ /* 0x000fe40003f7d000 */
[----:B--2---:R-:W-:Y:S02]  /*b910*/  FMNMX.FTZ R103, R2, R10, !PT ;  /* 0x0000000a02677209 */ /* 0x004fe40007810000 */
[----:B------:R-:W-:-:S02]  /*b920*/  FMNMX.FTZ R2, R178, R5, !PT ;  /* 0x00000005b2027209 */ /* 0x000fc40007810000 */
[----:B------:R-:W-:Y:S02]  /*b930*/  LOP3.LUT R11, R11, 0xff, RZ, 0xc0, !PT ;  /* 0x000000ff0b0b7812 */ /* 0x000fe400078ec0ff */
[----:B------:R-:W-:Y:S02]  /*b940*/  FMNMX.FTZ R3, R105, R3, !PT ;  /* 0x0000000369037209 */ /* 0x000fe40007810000 */
[----:B------:R-:W-:Y:S02]  /*b950*/  LOP3.LUT R8, R0, 0xff, RZ, 0xc0, !PT ;  /* 0x000000ff00087812 */ /* 0x000fe400078ec0ff */
[----:B------:R-:W-:Y:S02]  /*b960*/  FSEL R15, R4, RZ, P3 ;  /* 0x000000ff040f7208 */ /* 0x000fe40001800000 */
[----:B------:R-:W-:Y:S02]  /*b970*/  SHF.R.U32.HI R4, RZ, 0x10, R0 ;  /* 0x00000010ff047819 */ /* 0x000fe40000011600 */
[----:B------:R-:W-:-:S02]  /*b980*/  FMNMX.FTZ R2, R179, R2, !PT ;  /* 0x00000002b3027209 */ /* 0x000fc40007810000 */
[----:B------:R-:W-:Y:S02]  /*b990*/  PRMT R11, R11, 0x5410, R12 ;  /* 0x000054100b0b7816 */ /* 0x000fe4000000000c */
[----:B------:R-:W-:Y:S02]  /*b9a0*/  FMNMX.FTZ R3, R108, R3, !PT ;  /* 0x000000036c037209 */ /* 0x000fe40007810000 */
[----:B------:R-:W-:Y:S02]  /*b9b0*/  PRMT R12, R8, 0x5410, R6 ;  /* 0x00005410080c7816 */ /* 0x000fe40000000006 */
[----:B------:R-:W-:Y:S02]  /*b9c0*/  LOP3.LUT R6, R4, 0xff, RZ, 0xc0, !PT ;  /* 0x000000ff04067812 */ /* 0x000fe400078ec0ff */
[----:B------:R-:W-:Y:S02]  /*b9d0*/  FMNMX.FTZ R4, R176, R2, !PT ;  /* 0x00000002b0047209 */ /* 0x000fe40007810000 */
[----:B------:R-:W-:Y:S01]  /*b9e0*/  FMNMX.FTZ R2, R109, R3, !PT ;  /* 0x000000036d027209 */ /* 0x000fe20007810000 */
[--C-:B------:R-:W-:Y:S01]  /*b9f0*/  FFMA.FTZ R3, R77, UR33, -R15.reuse ;  /* 0x000000214d037c23 */ /* 0x100fe2000801080f */
[----:B------:R-:W-:Y:S01]  /*ba00*/  SHF.R.U32.HI R7, RZ, 0x18, R0 ;  /* 0x00000018ff077819 */ /* 0x000fe20000011600 */
[----:B------:R-:W-:Y:S01]  /*ba10*/  FFMA.FTZ R0, R78, UR33, -R15 ;  /* 0x000000214e007c23 */ /* 0x000fe2000801080f */
[----:B------:R-:W-:-:S02]  /*ba20*/  FMNMX.FTZ R5, R181, R2, !PT ;  /* 0x00000002b5057209 */ /* 0x000fc40007810000 */
[----:B------:R-:W2:Y:S01]  /*ba30*/  MUFU.EX2 R2, R3 ;  /* 0x0000000300027308 */ /* 0x000ea20000000800 */
[----:B------:R-:W-:Y:S02]  /*ba40*/  FSEL R86, R33, -INF , !P2 ;  /* 0xff80000021567808 */ /* 0x000fe40005000000 */
[----:B------:R-:W-:Y:S02]  /*ba50*/  FSETP.NEU.FTZ.AND P2, PT, R103, -INF , PT ;  /* 0xff8000006700780b */ /* 0x000fe40003f5d000 */
[----:B------:R-:W-:Y:S02]  /*ba60*/  FMNMX.FTZ R4, R177, R4, !PT ;  /* 0x00000004b1047209 */ /* 0x000fe40007810000 */
[----:B------:R-:W-:Y:S01]  /*ba70*/  FSEL R85, R52, -INF , !P4 ;  /* 0xff80000034557808 */ /* 0x000fe20006000000 */
[----:B------:R3:W-:Y:S01]  /*ba80*/  MUFU.EX2 R56, R0 ;  /* 0x0000000000387308 */ /* 0x0007e20000000800 */
[----:B------:R-:W-:Y:S02]  /*ba90*/  FSEL R84, R53, -INF , !P1 ;  /* 0xff80000035547808 */ /* 0x000fe40004800000 */
[----:B------:R-:W-:Y:S01]  /*baa0*/  FSEL R198, R35, -INF , !P5 ;  /* 0xff80000023c67808 */ /* 0x000fe20006800000 */
[----:B--2---:R2:W-:Y:S01]  /*bab0*/  STL [R1+0x58], R2 ;  /* 0x0000580201007387 */ /* 0x0045e20000100800 */
[----:B---3--:R-:W-:-:S05]  /*bac0*/  FMUL.FTZ R0, R103, UR33 ;  /* 0x0000002167007c20 */ /* 0x008fca0008410000 */
[----:B------:R-:W-:Y:S02]  /*bad0*/  FSEL R20, R0, RZ, P2 ;  /* 0x000000ff00147208 */ /* 0x000fe40001000000 */
[----:B------:R-:W-:Y:S02]  /*bae0*/  FSEL R0, R127, RZ, P3 ;  /* 0x000000ff7f007208 */ /* 0x000fe40001800000 */
[----:B-1----:R-:W3:Y:S01]  /*baf0*/  LDL.LU R127, [R1+0x58] ;  /* 0x00005800017f7983 */ /* 0x002ee20000300800 */
[----:B------:R-:W-:Y:S01]  /*bb00*/  FFMA.FTZ R3, R120, UR33, -R20 ;  /* 0x0000002178037c23 */ /* 0x000fe20008010814 */
[----:B------:R-:W-:Y:S02]  /*bb10*/  IMAD.MOV.U32 R23, RZ, RZ, R229 ;  /* 0x000000ffff177224 */ /* 0x000fe400078e00e5 */
[----:B------:R-:W-:Y:S01]  /*bb20*/  FADD.FTZ R9, R136, -R0 ;  /* 0x8000000088097221 */ /* 0x000fe20000010000 */
[----:B------:R-:W-:Y:S02]  /*bb30*/  PRMT R229, R225, 0x7054, R225 ;  /* 0x00007054e1e57816 */ /* 0x000fe400000000e1 */
[----:B------:R-:W-:-:S02]  /*bb40*/  PRMT R10, R6, 0x5410, R7 ;  /* 0x00005410060a7816 */ /* 0x000fc40000000007 */
[----:B--2---:R-:W-:Y:S02]  /*bb50*/  FMNMX.FTZ R2, R182, R4, !PT ;  /* 0x00000004b6027209 */ /* 0x004fe40007810000 */
[----:B------:R-:W-:Y:S01]  /*bb60*/  FMNMX.FTZ R4, R185, R5, !PT ;  /* 0x00000005b9047209 */ /* 0x000fe20007810000 */
[----:B------:R-:W-:Y:S01]  /*bb70*/  FFMA.FTZ R5, R121, UR33, -R15 ;  /* 0x0000002179057c23 */ /* 0x000fe2000801080f */
[----:B------:R-:W-:Y:S02]  /*bb80*/  FMNMX.FTZ R0, R183, R2, !PT ;  /* 0x00000002b7007209 */ /* 0x000fe40007810000 */
[----:B------:R-:W1:Y:S02]  /*bb90*/  MUFU.EX2 R2, R3 ;  /* 0x0000000300027308 */ /* 0x000e640000000800 */
[----:B------:R-:W-:Y:S01]  /*bba0*/  FMNMX.FTZ R0, R110, R0, !PT ;  /* 0x000000006e007209 */ /* 0x000fe20007810000 */
[----:B-1----:R1:W-:Y:S01]  /*bbb0*/  STL [R1+0x54], R2 ;  /* 0x0000540201007387 */ /* 0x0023e20000100800 */
[----:B------:R-:W-:-:S03]  /*bbc0*/  FFMA.FTZ R3, R79, UR33, -R20 ;  /* 0x000000214f037c23 */ /* 0x000fc60008010814 */
[----:B------:R-:W-:Y:S01]  /*bbd0*/  STL [R1+0x94], R103 ;  /* 0x0000946701007387 */ /* 0x000fe20000100800 */
[----:B------:R2:W-:Y:S02]  /*bbe0*/  MUFU.EX2 R221, R3 ;  /* 0x0000000300dd7308 */ /* 0x0005e40000000800 */
[----:B--2---:R-:W-:-:S06]  /*bbf0*/  FMNMX.FTZ R3, R111, R0, !PT ;  /* 0x000000006f037209 */ /* 0x004fcc0007810000 */
[----:B------:R2:W-:Y:S01]  /*bc00*/  MUFU.EX2 R215, R5 ;  /* 0x0000000500d77308 */ /* 0x0005e20000000800 */
[----:B------:R-:W-:Y:S02]  /*bc10*/  HSET2.LE.AND R0, R13, R229, PT ;  /* 0x000000e50d007233 */ /* 0x000fe40003803000 */
[----:B-1----:R-:W-:Y:S02]  /*bc20*/  FMNMX.FTZ R2, R88, R4, !PT ;  /* 0x0000000458027209 */ /* 0x002fe40007810000 */
[----:B------:R-:W-:Y:S02]  /*bc30*/  FSEL R4, R103, RZ, P2 ;  /* 0x000000ff67047208 */ /* 0x000fe40001000000 */
[----:B------:R-:W-:-:S03]  /*bc40*/  FMNMX.FTZ R2, R89, R2, !PT ;  /* 0x0000000259027209 */ /* 0x000fc60007810000 */
[----:B------:R-:W-:Y:S01]  /*bc50*/  FADD.FTZ R8, R76, -R4 ;  /* 0x800000044c087221 */ /* 0x000fe20000010000 */
[----:B------:R-:W-:Y:S02]  /*bc60*/  FMNMX.FTZ R2, R203, R2, !PT ;  /* 0x00000002cb027209 */ /* 0x000fe40007810000 */
[----:B------:R-:W-:Y:S02]  /*bc70*/  FMNMX.FTZ R4, R186, R3, !PT ;  /* 0x00000003ba047209 */ /* 0x000fe40007810000 */
[----:B------:R-:W-:Y:S02]  /*bc80*/  FMNMX.FTZ R3, R204, R2, !PT ;  /* 0x00000002cc037209 */ /* 0x000fe40007810000 */
[----:B---3--:R-:W-:Y:S01]  /*bc90*/  F2FP.F16.F32.PACK_AB R2, R127, R56 ;  /* 0x000000387f02723e */ /* 0x008fe200000000ff */
[----:B------:R1:W-:Y:S04]  /*bca0*/  STL [R1+0x98], R127 ;  /* 0x0000987f01007387 */ /* 0x0003e80000100800 */
[----:B-1----:R-:W3:Y:S01]  /*bcb0*/  LDL.LU R127, [R1+0x54] ;  /* 0x00005400017f7983 */ /* 0x002ee20000300800 */
[----:B------:R-:W-:Y:S01]  /*bcc0*/  FMNMX.FTZ R4, R187, R4, !PT ;  /* 0x00000004bb047209 */ /* 0x000fe20007810000 */
[----:B------:R-:W-:Y:S01]  /*bcd0*/  FMUL.FTZ R9, R9, UR33 ;  /* 0x0000002109097c20 */ /* 0x000fe20008410000 */
[----:B--2---:R-:W-:Y:S01]  /*bce0*/  FMNMX.FTZ R5, R202, R3, !PT ;  /* 0x00000003ca057209 */ /* 0x004fe20007810000 */
[----:B------:R-:W-:Y:S01]  /*bcf0*/  IMAD.WIDE.U32 R32, R242, -0x326172a9, RZ ;  /* 0xcd9e8d57f2207825 */ /* 0x000fe200078e00ff */
[----:B------:R-:W-:Y:S01]  /*bd00*/  FMNMX.FTZ R3, R90, R4, !PT ;  /* 0x000000045a037209 */ /* 0x000fe20007810000 */
[----:B------:R-:W-:Y:S01]  /*bd10*/  UIADD3 UR10, UR35, 0x1, URZ ;  /* 0x00000001230a7890 */ /* 0x000fe2000fffe03f */
[----:B------:R-:W-:Y:S01]  /*bd20*/  LOP3.LUT R6, R0, R2, RZ, 0xc0, !PT ;  /* 0x0000000200067212 */ /* 0x000fe200078ec0ff */
[----:B------:R-:W-:Y:S01]  /*bd30*/  FFMA.FTZ R2, R123, UR33, -R15 ;  /* 0x000000217b027c23 */ /* 0x000fe2000801080f */
[----:B------:R-:W-:Y:S01]  /*bd40*/  FMNMX.FTZ R4, R81, R5, !PT ;  /* 0x0000000551047209 */ /* 0x000fe20007810000 */
[----:B------:R-:W-:Y:S01]  /*bd50*/  FFMA.FTZ R5, R122, UR33, -R20 ;  /* 0x000000217a057c23 */ /* 0x000fe20008010814 */
[----:B------:R-:W-:Y:S01]  /*bd60*/  FMNMX.FTZ R3, R91, R3, !PT ;  /* 0x000000035b037209 */ /* 0x000fe20007810000 */
[----:B------:R-:W-:Y:S01]  /*bd70*/  MUFU.EX2 R58, R2 ;  /* 0x00000002003a7308 */ /* 0x000fe20000000800 */
[----:B------:R-:W-:Y:S01]  /*bd80*/  FMNMX.FTZ R4, R211, R4, !PT ;  /* 0x00000004d3047209 */ /* 0x000fe20007810000 */
[----:B------:R-:W-:Y:S01]  /*bd90*/  IMAD.MOV.U32 R64, RZ, RZ, R36 ;  /* 0x000000ffff407224 */ /* 0x000fe200078e0024 */
[----:B------:R-:W-:-:S02]  /*bda0*/  HSET2.LE.AND R0, R11, R229, PT ;  /* 0x000000e50b007233 */ /* 0x000fc40003803000 */
[----:B------:R-:W-:Y:S01]  /*bdb0*/  FMNMX.FTZ R3, R206, R3, !PT ;  /* 0x00000003ce037209 */ /* 0x000fe20007810000 */
[----:B------:R-:W-:Y:S01]  /*bdc0*/  IMAD.MOV.U32 R65, RZ, RZ, R64 ;  /* 0x000000ffff417224 */ /* 0x000fe200078e0040 */
[----:B------:R-:W-:Y:S01]  /*bdd0*/  FMNMX.FTZ R4, R226, R4, !PT ;  /* 0x00000004e2047209 */ /* 0x000fe20007810000 */
[----:B------:R1:W-:Y:S01]  /*bde0*/  MUFU.EX2 R103, R5 ;  /* 0x0000000500677308 */ /* 0x0003e20000000800 */
[----:B------:R-:W-:Y:S01]  /*bdf0*/  FSEL R136, R54, -INF , !P0 ;  /* 0xff80000036887808 */ /* 0x000fe20004000000 */
[----:B------:R-:W-:Y:S02]  /*be00*/  IMAD.MOV.U32 R64, RZ, RZ, R23 ;  /* 0x000000ffff407224 */ /* 0x000fe400078e0017 */
[----:B------:R-:W-:Y:S02]  /*be10*/  IMAD.MOV.U32 R224, RZ, RZ, R65 ;  /* 0x000000ffffe07224 */ /* 0x000fe400078e0041 */
[----:B------:R-:W-:Y:S02]  /*be20*/  IMAD.MOV.U32 R223, RZ, RZ, R64 ;  /* 0x000000ffffdf7224 */ /* 0x000fe400078e0040 */
[----:B------:R-:W2:Y:S01]  /*be30*/  MUFU.EX2 R123, R9 ;  /* 0x00000009007b7308 */ /* 0x000ea20000000800 */
[----:B-1----:R-:W-:Y:S01]  /*be40*/  FFMA.FTZ R5, R124, UR33, -R20 ;  /* 0x000000217c057c23 */ /* 0x002fe20008010814 */
[----:B------:R-:W-:-:S06]  /*be50*/  FSEL R124, R55, -INF , !P6 ;  /* 0xff800000377c7808 */ /* 0x000fcc0007000000 */
[----:B------:R1:W-:Y:S01]  /*be60*/  MUFU.EX2 R236, R5 ;  /* 0x0000000500ec7308 */ /* 0x0003e20000000800 */
        /* <DEDUP_REMOVED lines=8> */
[----:B---3--:R-:W-:Y:S01]  /*bef0*/  F2FP.F16.F32.PACK_AB R2, R221, R127 ;  /* 0x0000007fdd02723e */ /* 0x008fe200000000ff */
[----:B------:R-:W-:Y:S03]  /*bf00*/  STL [R1+0xa0], R127 ;  /* 0x0000a07f01007387 */ /* 0x000fe60000100800 */
[----:B------:R-:W-:Y:S01]  /*bf10*/  LOP3.LUT R7, R0, R2, RZ, 0xc0, !PT ;  /* 0x0000000200077212 */ /* 0x000fe200078ec0ff */
[----:B------:R-:W-:Y:S01]  /*bf20*/  STL [R1+0x9c], R221 ;  /* 0x00009cdd01007387 */ /* 0x000fe20000100800 */
[----:B------:R-:W-:-:S02]  /*bf30*/  FMNMX.FTZ R0, R208, R3, !PT ;  /* 0x00000003d0007209 */ /* 0x000fc40007810000 */
[----:B------:R-:W-:Y:S02]  /*bf40*/  FMNMX.FTZ R3, R210, R4, !PT ;  /* 0x00000004d2037209 */ /* 0x000fe40007810000 */
[----:B------:R-:W-:Y:S02]  /*bf50*/  FMNMX.FTZ R2, R82, R0, !PT ;  /* 0x0000000052027209 */ /* 0x000fe40007810000 */
[----:B------:R-:W-:Y:S02]  /*bf60*/  FMNMX.FTZ R4, R209, R3, !PT ;  /* 0x00000003d1047209 */ /* 0x000fe40007810000 */
[----:B------:R-:W-:Y:S02]  /*bf70*/  FMNMX.FTZ R3, R83, R2, !PT ;  /* 0x0000000253037209 */ /* 0x000fe40007810000 */
[----:B------:R-:W-:Y:S02]  /*bf80*/  FMNMX.FTZ R4, R199, R4, !PT ;  /* 0x00000004c7047209 */ /* 0x000fe40007810000 */
[----:B------:R-:W-:-:S02]  /*bf90*/  HSET2.LE.AND R0, R12, R229, PT ;  /* 0x000000e50c007233 */ /* 0x000fc40003803000 */
[----:B------:R-:W-:Y:S02]  /*bfa0*/  F2FP.F16.F32.PACK_AB R2, R58, R215 ;  /* 0x000000d73a02723e */ /* 0x000fe400000000ff */
[----:B------:R-:W-:Y:S02]  /*bfb0*/  FMNMX.FTZ R3, R231, R3, !PT ;  /* 0x00000003e7037209 */ /* 0x000fe40007810000 */
[----:B-1----:R-:W-:Y:S02]  /*bfc0*/  FMNMX.FTZ R5, R192, R4, !PT ;  /* 0x00000004c0057209 */ /* 0x002fe40007810000 */
[----:B------:R-:W-:Y:S01]  /*bfd0*/  LOP3.LUT R4, R0, R2, RZ, 0xc0, !PT ;  /* 0x0000000200047212 */ /* 0x000fe200078ec0ff */
[----:B------:R-:W-:Y:S01]  /*bfe0*/  FMUL.FTZ R2, R8, UR33 ;  /* 0x0000002108027c20 */ /* 0x000fe20008410000 */
[----:B------:R-:W-:Y:S02]  /*bff0*/  FMNMX.FTZ R0, R232, R3, !PT ;  /* 0x00000003e8007209 */ /* 0x000fe40007810000 */
[----:B------:R-:W-:Y:S01]  /*c000*/  FMNMX.FTZ R3, R75, R5, !PT ;  /* 0x000000054b037209 */ /* 0x000fe20007810000 */
[----:B------:R1:W2:Y:S01]  /*c010*/  MUFU.EX2 R122, R2 ;  /* 0x00000002007a7308 */ /* 0x0002a20000000800 */
[----:B------:R-:W-:-:S02]  /*c020*/  FMNMX.FTZ R0, R228, R0, !PT ;  /* 0x00000000e4007209 */ /* 0x000fc40007810000 */
[----:B------:R-:W-:Y:S02]  /*c030*/  FMNMX.FTZ R3, R86, R3, !PT ;  /* 0x0000000356037209 */ /* 0x000fe40007810000 */
[----:B------:R-:W-:Y:S02]  /*c040*/  LOP3.LUT R12, R21, UR12, R14, 0x96, !PT ;  /* 0x0000000c150c7c12 */ /* 0x000fe4000f8e960e */
[----:B------:R-:W-:-:S04]  /*c050*/  FMNMX.FTZ R3, R194, R3, !PT ;  /* 0x00000003c2037209 */ /* 0x000fc80007810000 */
[----:B------:R-:W-:-:S04]  /*c060*/  FMNMX.FTZ R3, R195, R3, !PT ;  /* 0x00000003c3037209 */ /* 0x000fc80007810000 */
[----:B------:R-:W-:Y:S02]  /*c070*/  FMNMX.FTZ R3, R85, R3, !PT ;  /* 0x0000000355037209 */ /* 0x000fe40007810000 */
[----:B-1----:R-:W-:Y:S01]  /*c080*/  FMNMX.FTZ R2, R227, R0, !PT ;  /* 0x00000000e3027209 */ /* 0x002fe20007810000 */
[-C--:B--2---:R-:W-:Y:S01]  /*c090*/  FMUL.FTZ R142, R142, R122.reuse ;  /* 0x0000007a8e8e7220 */ /* 0x084fe20000410000 */
[----:B------:R-:W-:Y:S01]  /*c0a0*/  HSET2.LE.AND R0, R10, R229, PT ;  /* 0x000000e50a007233 */ /* 0x000fe20003803000 */
[----:B------:R-:W-:Y:S01]  /*c0b0*/  FMUL.FTZ R143, R143, R122 ;  /* 0x0000007a8f8f7220 */ /* 0x000fe20000410000 */
[----:B------:R-:W-:Y:S01]  /*c0c0*/  FMNMX.FTZ R5, R201, R2, !PT ;  /* 0x00000002c9057209 */ /* 0x000fe20007810000 */
[-C--:B------:R-:W-:Y:S01]  /*c0d0*/  FMUL.FTZ R154, R154, R122.reuse ;  /* 0x0000007a9a9a7220 */ /* 0x080fe20000410000 */
[----:B------:R-:W-:Y:S01]  /*c0e0*/  F2FP.F16.F32.PACK_AB R2, R236, R103 ;  /* 0x00000067ec02723e */ /* 0x000fe200000000ff */
[-C--:B------:R-:W-:Y:S01]  /*c0f0*/  FMUL.FTZ R155, R155, R122.reuse ;  /* 0x0000007a9b9b7220 */ /* 0x080fe20000410000 */
[----:B------:R-:W-:Y:S01]  /*c100*/  FMNMX.FTZ R8, R200, R5, !PT ;  /* 0x00000005c8087209 */ /* 0x000fe20007810000 */
[-C--:B------:R-:W-:Y:S01]  /*c110*/  FMUL.FTZ R158, R158, R122.reuse ;  /* 0x0000007a9e9e7220 */ /* 0x080fe20000410000 */
[----:B------:R-:W-:Y:S01]  /*c120*/  FMNMX.FTZ R3, R84, R3, !PT ;  /* 0x0000000354037209 */ /* 0x000fe20007810000 */
[----:B------:R-:W-:Y:S01]  /*c130*/  FMUL.FTZ R159, R159, R122 ;  /* 0x0000007a9f9f7220 */ /* 0x000fe20000410000 */
[----:B------:R-:W-:Y:S01]  /*c140*/  LOP3.LUT R5, R0, R2, RZ, 0xc0, !PT ;  /* 0x0000000200057212 */ /* 0x000fe200078ec0ff */
[----:B------:R-:W-:Y:S01]  /*c150*/  FMUL.FTZ R166, R166, R122 ;  /* 0x0000007aa6a67220 */ /* 0x000fe20000410000 */
[----:B------:R-:W-:Y:S01]  /*c160*/  FMNMX.FTZ R0, R197, R8, !PT ;  /* 0x00000008c5007209 */ /* 0x000fe20007810000 */
[----:B------:R-:W-:Y:S01]  /*c170*/  FMUL.FTZ R167, R167, R122 ;  /* 0x0000007aa7a77220 */ /* 0x000fe20000410000 */
[----:B------:R-:W1:Y:S01]  /*c180*/  SHFL.BFLY PT, R8, R3, 0x2, 0x1f ;  /* 0x0c401f0003087f89 */ /* 0x000e6200000e0000 */
[----:B------:R-:W-:-:S02]  /*c190*/  LOP3.LUT R2, R33, R101, RZ, 0x3c, !PT ;  /* 0x0000006521027212 */ /* 0x000fc400078e3cff */
[----:B------:R-:W-:Y:S01]  /*c1a0*/  FMNMX.FTZ R0, R198, R0, !PT ;  /* 0x00000000c6007209 */ /* 0x000fe20007810000 */
[----:B------:R-:W-:Y:S02]  /*c1b0*/  HMMA.16816.F32 R48, R4, R16, R140 ;  /* 0x000000100430723c */ /* 0x000fe4000000188c */
[----:B------:R-:W-:Y:S01]  /*c1c0*/  IMAD.WIDE.U32 R62, R2, -0x2daee0ad, RZ ;  /* 0xd2511f53023e7825 */ /* 0x000fe200078e00ff */
[----:B------:R-:W-:-:S03]  /*c1d0*/  FMNMX.FTZ R0, R207, R0, !PT ;  /* 0x00000000cf007209 */ /* 0x000fc60007810000 */
[C---:B------:R-:W-:Y:S01]  /*c1e0*/  HMMA.16816.F32 R44, R4.reuse, R18, R152 ;  /* 0x00000012042c723c */ /* 0x040fe20000001898 */
[----:B------:R-:W-:Y:S02]  /*c1f0*/  FMNMX.FTZ R0, R205, R0, !PT ;  /* 0x00000000cd007209 */ /* 0x000fe40007810000 */
[----:B------:R-:W-:Y:S02]  /*c200*/  LOP3.LUT R2, R63, UR19, R72, 0x96, !PT ;  /* 0x000000133f027c12 */ /* 0x000fe4000f8e9648 */
[----:B------:R-:W-:Y:S01]  /*c210*/  FMNMX.FTZ R0, R136, R0, !PT ;  /* 0x0000000088007209 */ /* 0x000fe20007810000 */
[----:B----4-:R-:W-:Y:S02]  /*c220*/  HMMA.16816.F32 R40, R4, R28, R156 ;  /* 0x0000001c0428723c */ /* 0x010fe4000000189c */
[----:B------:R-:W-:-:S04]  /*c230*/  IMAD.WIDE.U32 R34, R2, -0x326172a9, RZ ;  /* 0xcd9e8d5702227825 */ /* 0x000fc800078e00ff */
[----:B------:R-:W-:Y:S01]  /*c240*/  HMMA.16816.F32 R36, R4, R30, R164 ;  /* 0x0000001e0424723c */ /* 0x000fe200000018a4 */
[----:B------:R-:W-:-:S06]  /*c250*/  LOP3.LUT R2, R35, UR18, R24, 0x96, !PT ;  /* 0x0000001223027c12 */ /* 0x000fcc000f8e9618 */
[----:B------:R-:W-:Y:S02]  /*c260*/  FMNMX.FTZ R6, R124, R0, !PT ;  /* 0x000000007c067209 */ /* 0x000fe40007810000 */
[----:B-1----:R-:W-:Y:S02]  /*c270*/  FMNMX.FTZ R0, R3, R8, !PT ;  /* 0x0000000803007209 */ /* 0x002fe40007810000 */
[----:B------:R-:W-:Y:S01]  /*c280*/  LOP3.LUT R3, R25, UR20, R32, 0x96, !PT ;  /* 0x0000001419037c12 */ /* 0x000fe2000f8e9620 */
[----:B------:R-:W1:Y:S04]  /*c290*/  SHFL.BFLY PT, R7, R6, 0x2, 0x1f ;  /* 0x0c401f0006077f89 */ /* 0x000e6800000e0000 */
[----:B------:R-:W2:Y:S01]  /*c2a0*/  SHFL.BFLY PT, R8, R0, 0x1, 0x1f ;  /* 0x0c201f0000087f89 */ /* 0x000ea200000e0000 */
[----:B------:R-:W-:-:S04]  /*c2b0*/  IMAD.WIDE.U32 R10, R3, -0x2daee0ad, RZ ;  /* 0xd2511f53030a7825 */ /* 0x000fc800078e00ff */
[----:B------:R-:W-:Y:S01]  /*c2c0*/  IMAD.WIDE.U32 R2, R2, -0x2daee0ad, RZ ;  /* 0xd2511f5302027825 */ /* 0x000fe200078e00ff */
[----:B------:R-:W-:-:S04]  /*c2d0*/  LOP3.LUT R4, R11, UR17, R62, 0x96, !PT ;  /* 0x000000110b047c12 */ /* 0x000fc8000f8e963e */
[----:B------:R-:W-:Y:S01]  /*c2e0*/  LOP3.LUT R3, R3, UR15, R10, 0x96, !PT ;  /* 0x0000000f03037c12 */ /* 0x000fe2000f8e960a */
[----:B------:R-:W-:-:S04]  /*c2f0*/  IMAD.WIDE.U32 R10, R4, -0x326172a9, RZ ;  /* 0xcd9e8d57040a7825 */ /* 0x000fc800078e00ff */
[----:B------:R-:W-:Y:S01]  /*c300*/  IMAD.WIDE.U32 R4, R3, -0x326172a9, RZ ;  /* 0xcd9e8d5703047825 */ /* 0x000fe200078e00ff */
[----:B------:R-:W-:Y:S02]  /*c310*/  LOP3.LUT R3, R11, UR16, R34, 0x96, !PT ;  /* 0x000000100b037c12 */ /* 0x000fe4000f8e9622 */
[----:B-1----:R-:W-:Y:S02]  /*c320*/  FMNMX.FTZ R6, R6, R7, !PT ;  /* 0x0000000706067209 */ /* 0x002fe40007810000 */
[----:B------:R-:W-:Y:S02]  /*c330*/  LOP3.LUT R5, R5, UR14, R10, 0x96, !PT ;  /* 0x0000000e05057c12 */ /* 0x000fe4000f8e960a */
[----:B--2---:R-:W-:Y:S01]  /*c340*/  FMNMX.FTZ R102, R0, R8, !PT ;  /* 0x0000000800667209 */ /* 0x004fe20007810000 */
[----:B------:R-:W1:Y:S01]  /*c350*/  SHFL.BFLY PT, R10, R6, 0x1, 0x1f ;  /* 0x0c201f00060a7f89 */ /* 0x000e6200000e0000 */
[----:B------:R-:W-:Y:S02]  /*c360*/  IMAD.WIDE.U32 R8, R3, -0x2daee0ad, RZ ;  /* 0xd2511f5303087825 */ /* 0x000fe400078e00ff */
[----:B------:R-:W-:-:S02]  /*c370*/  FSETP.NEU.FTZ.AND P1, PT, R102, -INF , PT ;  /* 0xff8000006600780b */ /* 0x000fc40003f3d000 */
[----:B------:R-:W-:Y:S01]  /*c380*/  FMUL.FTZ R0, R102, UR33 ;  /* 0x0000002166007c20 */ /* 0x000fe20008410000 */
[----:B------:R-:W-:Y:S01]  /*c390*/  IMAD.WIDE.U32 R22, R5, -0x2daee0ad, RZ ;  /* 0xd2511f5305167825 */ /* 0x000fe200078e00ff */
[----:B------:R-:W-:-:S03]  /*c3a0*/  LOP3.LUT R2, R9, UR13, R2, 0x96, !PT ;  /* 0x0000000d09027c12 */ /* 0x000fc6000f8e9602 */
[----:B------:R-:W-:Y:S02]  /*c3b0*/  FSEL R11, R0, RZ, P1 ;  /* 0x000000ff000b7208 */ /* 0x000fe40000800000 */
[----:B------:R-:W-:Y:S01]  /*c3c0*/  LOP3.LUT R3, R23, UR5, R8, 0x96, !PT ;  /* 0x0000000517037c12 */ /* 0x000fe2000f8e9608 */
[----:B------:R-:W-:-:S04]  /*c3d0*/  IMAD.WIDE.U32 R8, R2, -0x326172a9, RZ ;  /* 0xcd9e8d5702087825 */ /* 0x000fc800078e00ff */
[----:B------:R-:W-:Y:S01]  /*c3e0*/  IMAD.WIDE.U32 R2, R3, -0x326172a9, RZ ;  /* 0xcd9e8d5703027825 */ /* 0x000fe200078e00ff */
[----:B------:R-:W-:-:S03]  /*c3f0*/  LOP3.LUT R13, R9, UR12, R4, 0x96, !PT ;  /* 0x0000000c090d7c12 */ /* 0x000fc6000f8e9604 */
[----:B------:R-:W-:Y:S01]  /*c400*/  FFMA.FTZ R4, R125, UR33, -R11 ;  /* 0x000000217d047c23 */ /* 0x000fe2000801080b */
[----:B------:R-:W-:-:S03]  /*c410*/  LOP3.LUT R0, R3, UR22, R8, 0x96, !PT ;  /* 0x0000001603007c12 */ /* 0x000fc6000f8e9608 */
[----:B------:R2:W-:Y:S01]  /*c420*/  MUFU.EX2 R143, R4 ;  /* 0x00000004008f7308 */ /* 0x0005e20000000800 */
[C---:B------:R-:W-:Y:S02]  /*c430*/  LOP3.LUT R3, R2.reuse, 0xffff, RZ, 0xc0, !PT ;  /* 0x0000ffff02037812 */ /* 0x040fe400078ec0ff */
[--C-:B------:R-:W-:Y:S02]  /*c440*/  SHF.R.U32.HI R7, RZ, 0x10, R2.reuse ;  /* 0x00000010ff077819 */ /* 0x100fe40000011602 */
[----:B------:R-:W-:Y:S02]  /*c450*/  LOP3.LUT R8, R2, 0xff, RZ, 0xc0, !PT ;  /* 0x000000ff02087812 */ /* 0x000fe400078ec0ff */
[----:B------:R-:W-:Y:S02]  /*c460*/  SHF.R.U32.HI R5, RZ, 0x18, R2 ;  /* 0x00000018ff057819 */ /* 0x000fe40000011602 */
[----:B------:R-:W-:Y:S02]  /*c470*/  SHF.R.U32.HI R3, RZ, 0x8, R3 ;  /* 0x00000008ff037819 */ /* 0x000fe40000011603 */
[----:B------:R-:W-:-:S02]  /*c480*/  LOP3.LUT R2, R7, 0xff, RZ, 0xc0, !PT ;  /* 0x000000ff07027812 */ /* 0x000fc400078ec0ff */
[----:B-1----:R-:W-:Y:S02]  /*c490*/  FMNMX.FTZ R101, R6, R10, !PT ;  /* 0x0000000a06657209 */ /* 0x002fe40007810000 */
[----:B------:R-:W-:Y:S01]  /*c4a0*/  PRMT R6, R8, 0x5410, R3 ;  /* 0x0000541008067816 */ /* 0x000fe20000000003 */
[----:B------:R-:W-:Y:S01]  /*c4b0*/  FFMA.FTZ R3, R128, UR33, -R11 ;  /* 0x0000002180037c23 */ /* 0x000fe2000801080b */
[----:B------:R-:W-:Y:S01]  /*c4c0*/  PRMT R7, R2, 0x5410, R5 ;  /* 0x0000541002077816 */ /* 0x000fe20000000005 */
[C---:B------:R-:W-:Y:S01]  /*c4d0*/  FMUL.FTZ R2, R101.reuse, UR33 ;  /* 0x0000002165027c20 */ /* 0x040fe20008410000 */
[----:B------:R-:W-:Y:S01]  /*c4e0*/  FSETP.NEU.FTZ.AND P0, PT, R101, -INF , PT ;  /* 0xff8000006500780b */ /* 0x000fe20003f1d000 */
[----:B------:R1:W-:Y:S01]  /*c4f0*/  MUFU.EX2 R158, R3 ;  /* 0x00000003009e7308 */ /* 0x0003e20000000800 */
[----:B--2---:R-:W-:Y:S01]  /*c500*/  FFMA.FTZ R4, R132, UR33, -R11 ;  /* 0x0000002184047c23 */ /* 0x004fe2000801080b */
[----:B------:R-:W-:Y:S01]  /*c510*/  IMAD.MOV.U32 R132, RZ, RZ, R59 ;  /* 0x000000ffff847224 */ /* 0x000fe200078e003b */
[----:B------:R-:W-:-:S02]  /*c520*/  FSEL R14, R2, RZ, P0 ;  /* 0x000000ff020e7208 */ /* 0x000fc40000000000 */
[----:B------:R-:W-:-:S03]  /*c530*/  LOP3.LUT R2, R0, 0xffff, RZ, 0xc0, !PT ;  /* 0x0000ffff00027812 */ /* 0x000fc600078ec0ff */
[----:B------:R2:W-:Y:S01]  /*c540*/  MUFU.EX2 R159, R4 ;  /* 0x00000004009f7308 */ /* 0x0005e20000000800 */
[----:B-1----:R-:W-:-:S07]  /*c550*/  FFMA.FTZ R3, R126, UR33, -R11 ;  /* 0x000000217e037c23 */ /* 0x002fce000801080b */
[----:B------:R1:W3:Y:S01]  /*c560*/  MUFU.EX2 R167, R3 ;  /* 0x0000000300a77308 */ /* 0x0002e20000000800 */
[----:B--2---:R-:W-:Y:S01]  /*c570*/  FFMA.FTZ R4, R129, UR33, -R14 ;  /* 0x0000002181047c23 */ /* 0x004fe2000801080e */
[----:B------:R-:W-:-:S06]  /*c580*/  IMAD.WIDE.U32 R128, R242, -0x326172a9, RZ ;  /* 0xcd9e8d57f2807825 */ /* 0x000fcc00078e00ff */
[----:B------:R2:W-:Y:S01]  /*c590*/  MUFU.EX2 R141, R4 ;  /* 0x00000004008d7308 */ /* 0x0005e20000000800 */
[----:B-1----:R-:W-:Y:S02]  /*c5a0*/  SHF.R.U32.HI R3, RZ, 0x8, R2 ;  /* 0x00000008ff037819 */ /* 0x002fe40000011602 */
[----:B------:R-:W-:-:S04]  /*c5b0*/  LOP3.LUT R2, R0, 0xff, RZ, 0xc0, !PT ;  /* 0x000000ff00027812 */ /* 0x000fc800078ec0ff */
[----:B--2---:R-:W-:Y:S01]  /*c5c0*/  PRMT R4, R2, 0x5410, R3 ;  /* 0x0000541002047816 */ /* 0x004fe20000000003 */
[----:B------:R-:W-:Y:S01]  /*c5d0*/  FFMA.FTZ R2, R131, UR33, -R14 ;  /* 0x0000002183027c23 */ /* 0x000fe2000801080e */
[----:B------:R-:W-:-:S03]  /*c5e0*/  SHF.R.U32.HI R3, RZ, 0x10, R0 ;  /* 0x00000010ff037819 */ /* 0x000fc60000011600 */
[----:B------:R1:W-:Y:S02]  /*c5f0*/  MUFU.EX2 R157, R2 ;  /* 0x00000002009d7308 */ /* 0x0003e40000000800 */
[----:B-1----:R-:W-:Y:S02]  /*c600*/  SHF.R.U32.HI R2, RZ, 0x18, R0 ;  /* 0x00000018ff027819 */ /* 0x002fe40000011600 */
[----:B------:R-:W-:Y:S01]  /*c610*/  LOP3.LUT R0, R3, 0xff, RZ, 0xc0, !PT ;  /* 0x000000ff03007812 */ /* 0x000fe200078ec0ff */
[----:B------:R-:W-:-:S03]  /*c620*/  FFMA.FTZ R3, R130, UR33, -R14 ;  /* 0x0000002182037c23 */ /* 0x000fc6000801080e */
[----:B------:R-:W-:Y:S01]  /*c630*/  PRMT R5, R0, 0x5410, R2 ;  /* 0x0000541000057816 */ /* 0x000fe20000000002 */
[----:B------:R-:W-:Y:S01]  /*c640*/  FFMA.FTZ R0, R135, UR33, -R14 ;  /* 0x0000002187007c23 */ /* 0x000fe2000801080e */
[----:B------:R-:W-:Y:S01]  /*c650*/  FSEL R2, R102, RZ, P1 ;  /* 0x000000ff66027208 */ /* 0x000fe20000800000 */
[----:B------:R-:W-:Y:S04]  /*c660*/  MUFU.EX2 R164, R3 ;  /* 0x0000000300a47308 */ /* 0x000fe80000000800 */
[----:B------:R-:W-:-:S04]  /*c670*/  FADD.FTZ R2, R138, -R2 ;  /* 0x800000028a027221 */ /* 0x000fc80000010000 */
[----:B------:R1:W-:Y:S01]  /*c680*/  MUFU.EX2 R154, R0 ;  /* 0x00000000009a7308 */ /* 0x0003e20000000800 */
[----:B------:R-:W-:-:S07]  /*c690*/  FMUL.FTZ R2, R2, UR33 ;  /* 0x0000002102027c20 */ /* 0x000fce0008410000 */
[----:B------:R3:W2:Y:S01]  /*c6a0*/  MUFU.EX2 R121, R2 ;  /* 0x0000000200797308 */ /* 0x0006a20000000800 */
[----:B-1----:R-:W-:-:S05]  /*c6b0*/  FSEL R0, R101, RZ, P0 ;  /* 0x000000ff65007208 */ /* 0x002fca0000000000 */
[----:B------:R-:W-:Y:S01]  /*c6c0*/  FADD.FTZ R3, R137, -R0 ;  /* 0x8000000089037221 */ /* 0x000fe20000010000 */
[--C-:B------:R-:W-:Y:S02]  /*c6d0*/  HSET2.LE.AND R0, R6, R229.reuse, PT ;  /* 0x000000e506007233 */ /* 0x100fe40003803000 */
[----:B---3--:R-:W-:Y:S01]  /*c6e0*/  F2FP.F16.F32.PACK_AB R2, R167, R158 ;  /* 0x0000009ea702723e */ /* 0x008fe200000000ff */
[----:B------:R-:W-:Y:S01]  /*c6f0*/  FMUL.FTZ R3, R3, UR33 ;  /* 0x0000002103037c20 */ /* 0x000fe20008410000 */
[-C--:B--2---:R-:W-:Y:S01]  /*c700*/  FMUL.FTZ R144, R144, R121.reuse ;  /* 0x0000007990907220 */ /* 0x084fe20000410000 */
[-C--:B------:R-:W-:Y:S01]  /*c710*/  FMUL.FTZ R145, R145, R121.reuse ;  /* 0x0000007991917220 */ /* 0x080fe20000410000 */
[----:B------:R-:W-:Y:S01]  /*c720*/  LOP3.LUT R6, R0, R2, RZ, 0xc0, !PT ;  /* 0x0000000200067212 */ /* 0x000fe200078ec0ff */
[----:B------:R-:W1:Y:S01]  /*c730*/  MUFU.EX2 R120, R3 ;  /* 0x0000000300787308 */ /* 0x000e620000000800 */
[--C-:B------:R-:W-:Y:S01]  /*c740*/  HSET2.LE.AND R0, R7, R229.reuse, PT ;  /* 0x000000e507007233 */ /* 0x100fe20003803000 */
[----:B------:R-:W-:Y:S01]  /*c750*/  FMUL.FTZ R148, R148, R121 ;  /* 0x0000007994947220 */ /* 0x000fe20000410000 */
[----:B------:R-:W-:Y:S01]  /*c760*/  F2FP.F16.F32.PACK_AB R2, R164, R157 ;  /* 0x0000009da402723e */ /* 0x000fe200000000ff */
[-C--:B------:R-:W-:Y:S01]  /*c770*/  FMUL.FTZ R149, R149, R121.reuse ;  /* 0x0000007995957220 */ /* 0x080fe20000410000 */
[-C--:B------:R-:W-:Y:S01]  /*c780*/  FMUL.FTZ R160, R160, R121.reuse ;  /* 0x00000079a0a07220 */ /* 0x080fe20000410000 */
[-C--:B------:R-:W-:Y:S01]  /*c790*/  FMUL.FTZ R161, R161, R121.reuse ;  /* 0x00000079a1a17220 */ /* 0x080fe20000410000 */
[----:B------:R-:W-:Y:S01]  /*c7a0*/  LOP3.LUT R7, R0, R2, RZ, 0xc0, !PT ;  /* 0x0000000200077212 */ /* 0x000fe200078ec0ff */
[-C--:B------:R-:W-:Y:S01]  /*c7b0*/  FMUL.FTZ R168, R168, R121.reuse ;  /* 0x00000079a8a87220 */ /* 0x080fe20000410000 */
[----:B------:R-:W-:Y:S01]  /*c7c0*/  HSET2.LE.AND R0, R4, R229, PT ;  /* 0x000000e504007233 */ /* 0x000fe20003803000 */
[----:B------:R-:W-:Y:S01]  /*c7d0*/  FMUL.FTZ R169, R169, R121 ;  /* 0x00000079a9a97220 */ /* 0x000fe20000410000 */
[----:B------:R-:W-:-:S04]  /*c7e0*/  F2FP.F16.F32.PACK_AB R2, R159, R143 ;  /* 0x0000008f9f02723e */ /* 0x000fc800000000ff */
[----:B------:R-:W-:Y:S02]  /*c7f0*/  LOP3.LUT R4, R0, R2, RZ, 0xc0, !PT ;  /* 0x0000000200047212 */ /* 0x000fe400078ec0ff */
[----:B------:R-:W-:Y:S01]  /*c800*/  HSET2.LE.AND R0, R5, R229, PT ;  /* 0x000000e505007233 */ /* 0x000fe20003803000 */
[-C--:B-1----:R-:W-:Y:S01]  /*c810*/  FMUL.FTZ R146, R146, R120.reuse ;  /* 0x0000007892927220 */ /* 0x082fe20000410000 */
[----:B------:R-:W-:Y:S01]  /*c820*/  F2FP.F16.F32.PACK_AB R2, R154, R141 ;  /* 0x0000008d9a02723e */ /* 0x000fe200000000ff */
[-C--:B------:R-:W-:Y:S01]  /*c830*/  FMUL.FTZ R147, R147, R120.reuse ;  /* 0x0000007893937220 */ /* 0x080fe20000410000 */
[-C--:B------:R-:W-:Y:S01]  /*c840*/  FMUL.FTZ R150, R150, R120.reuse ;  /* 0x0000007896967220 */ /* 0x080fe20000410000 */
[----:B------:R-:W-:Y:S01]  /*c850*/  FMUL.FTZ R151, R151, R120 ;  /* 0x0000007897977220 */ /* 0x000fe20000410000 */
[----:B------:R-:W-:Y:S01]  /*c860*/  LOP3.LUT R5, R0, R2, RZ, 0xc0, !PT ;  /* 0x0000000200057212 */ /* 0x000fe200078ec0ff */
[----:B------:R-:W-:Y:S01]  /*c870*/  FFMA.FTZ R0, R139, UR33, -R11 ;  /* 0x000000218b007c23 */ /* 0x000fe2000801080b */
[----:B------:R-:W-:-:S04]  /*c880*/  IMAD.WIDE.U32 R2, R12, -0x2daee0ad, RZ ;  /* 0xd2511f530c027825 */ /* 0x000fc800078e00ff */
[-C--:B------:R-:W-:Y:S01]  /*c890*/  FMUL.FTZ R162, R162, R120.reuse ;  /* 0x00000078a2a27220 */ /* 0x080fe20000410000 */
[-C--:B------:R-:W-:Y:S01]  /*c8a0*/  FMUL.FTZ R163, R163, R120.reuse ;  /* 0x00000078a3a37220 */ /* 0x080fe20000410000 */
[----:B------:R1:W-:Y:S01]  /*c8b0*/  MUFU.EX2 R165, R0 ;  /* 0x0000000000a57308 */ /* 0x0003e20000000800 */
[-C--:B------:R-:W-:Y:S01]  /*c8c0*/  FMUL.FTZ R170, R170, R120.reuse ;  /* 0x00000078aaaa7220 */ /* 0x080fe20000410000 */
[C---:B------:R-:W-:Y:S01]  /*c8d0*/  LOP3.LUT R8, R2.reuse, 0xffff, RZ, 0xc0, !PT ;  /* 0x0000ffff02087812 */ /* 0x040fe200078ec0ff */
[C---:B------:R-:W-:Y:S01]  /*c8e0*/  HMMA.16816.F32 R144, R4.reuse, R16, R144 ;  /* 0x000000100490723c */ /* 0x040fe20000001890 */
[----:B------:R-:W-:Y:S01]  /*c8f0*/  FMUL.FTZ R171, R171, R120 ;  /* 0x00000078abab7220 */ /* 0x000fe20000410000 */
[----:B------:R-:W-:Y:S02]  /*c900*/  LOP3.LUT R10, R2, 0xff, RZ, 0xc0, !PT ;  /* 0x000000ff020a7812 */ /* 0x000fe400078ec0ff */
[--C-:B------:R-:W-:Y:S02]  /*c910*/  SHF.R.U32.HI R9, RZ, 0x10, R2.reuse ;  /* 0x00000010ff097819 */ /* 0x100fe40000011602 */
[----:B------:R-:W-:Y:S01]  /*c920*/  HMMA.16816.F32 R148, R4, R18, R148 ;  /* 0x000000120494723c */ /* 0x000fe20000001894 */
[----:B------:R-:W2:Y:S01]  /*c930*/  LDSM.16.MT88.4 R16, [R213+0x4400] ;  /* 0x00440000d510783b */ /* 0x000ea20000004200 */
[----:B------:R-:W-:-:S02]  /*c940*/  SHF.R.U32.HI R12, RZ, 0x18, R2 ;  /* 0x00000018ff0c7819 */ /* 0x000fc40000011602 */
[----:B------:R-:W-:Y:S02]  /*c950*/  SHF.R.U32.HI R8, RZ, 0x8, R8 ;  /* 0x00000008ff087819 */ /* 0x000fe40000011608 */
[----:B------:R-:W-:Y:S01]  /*c960*/  HMMA.16816.F32 R160, R4, R28, R160 ;  /* 0x0000001c04a0723c */ /* 0x000fe200000018a0 */
[----:B-1----:R-:W-:Y:S01]  /*c970*/  FFMA.FTZ R0, R134, UR33, -R15 ;  /* 0x0000002186007c23 */ /* 0x002fe2000801080f */
[----:B------:R-:W-:-:S03]  /*c980*/  PRMT R10, R10, 0x5410, R8 ;  /* 0x000054100a0a7816 */ /* 0x000fc60000000008 */
[----:B------:R1:W-:Y:S01]  /*c990*/  MUFU.EX2 R220, R0 ;  /* 0x0000000000dc7308 */ /* 0x0003e20000000800 */
[----:B------:R-:W-:Y:S07]  /*c9a0*/  HMMA.16816.F32 R168, R4, R30, R168 ;  /* 0x0000001e04a8723c */ /* 0x000fee00000018a8 */
[----:B------:R-:W-:Y:S01]  /*c9b0*/  LOP3.LUT R7, R9, 0xff, RZ, 0xc0, !PT ;  /* 0x000000ff09077812 */ /* 0x000fe200078ec0ff */
[----:B-1----:R-:W-:-:S04]  /*c9c0*/  FFMA.FTZ R0, R100, UR33, -R15 ;  /* 0x0000002164007c23 */ /* 0x002fc8000801080f */
[----:B------:R1:W-:Y:S02]  /*c9d0*/  MUFU.EX2 R222, R0 ;  /* 0x0000000000de7308 */ /* 0x0003e40000000800 */
[----:B-1----:R-:W-:-:S06]  /*c9e0*/  FFMA.FTZ R0, R96, UR33, -R15 ;  /* 0x0000002160007c23 */ /* 0x002fcc000801080f */
[----:B------:R1:W-:Y:S02]  /*c9f0*/  MUFU.EX2 R216, R0 ;  /* 0x0000000000d87308 */ /* 0x0003e40000000800 */
[----:B-1----:R-:W-:-:S06]  /*ca00*/  FFMA.FTZ R0, R97, UR33, -R15 ;  /* 0x0000002161007c23 */ /* 0x002fcc000801080f */
[----:B------:R1:W3:Y:S02]  /*ca10*/  MUFU.EX2 R218, R0 ;  /* 0x0000000000da7308 */ /* 0x0002e40000000800 */
[----:B-1----:R-:W-:-:S06]  /*ca20*/  FFMA.FTZ R0, R133, UR33, -R20 ;  /* 0x0000002185007c23 */ /* 0x002fcc0008010814 */
[----:B------:R1:W-:Y:S02]  /*ca30*/  MUFU.EX2 R166, R0 ;  /* 0x0000000000a67308 */ /* 0x0003e40000000800 */
[----:B-1----:R-:W-:-:S06]  /*ca40*/  FFMA.FTZ R0, R98, UR33, -R20 ;  /* 0x0000002162007c23 */ /* 0x002fcc0008010814 */
[----:B------:R1:W-:Y:S02]  /*ca50*/  MUFU.EX2 R217, R0 ;  /* 0x0000000000d97308 */ /* 0x0003e40000000800 */
[----:B-1----:R-:W-:Y:S01]  /*ca60*/  LOP3.LUT R0, R3, UR21, R26, 0x96, !PT ;  /* 0x0000001503007c12 */ /* 0x002fe2000f8e961a */
[----:B------:R-:W-:Y:S01]  /*ca70*/  FFMA.FTZ R3, R99, UR33, -R20 ;  /* 0x0000002163037c23 */ /* 0x000fe20008010814 */
[----:B------:R-:W1:Y:S02]  /*ca80*/  LDSM.16.MT88.4 R24, [R214+0x4400] ;  /* 0x00440000d618783b */ /* 0x000e640000004200 */
[----:B------:R-:W-:Y:S02]  /*ca90*/  LOP3.LUT R2, R0, 0xffff, RZ, 0xc0, !PT ;  /* 0x0000ffff00027812 */ /* 0x000fe400078ec0ff */
[----:B------:R4:W2:Y:S01]  /*caa0*/  MUFU.EX2 R219, R3 ;  /* 0x0000000300db7308 */ /* 0x0008a20000000800 */
[----:B------:R-:W-:Y:S02]  /*cab0*/  SHF.R.U32.HI R4, RZ, 0x10, R0 ;  /* 0x00000010ff047819 */ /* 0x000fe40000011600 */
[----:B------:R-:W-:-:S02]  /*cac0*/  SHF.R.U32.HI R5, RZ, 0x8, R2 ;  /* 0x00000008ff057819 */ /* 0x000fc40000011602 */
[----:B------:R-:W-:Y:S02]  /*cad0*/  LOP3.LUT R6, R0, 0xff, RZ, 0xc0, !PT ;  /* 0x000000ff00067812 */ /* 0x000fe400078ec0ff */
[----:B------:R-:W-:Y:S02]  /*cae0*/  SHF.R.U32.HI R2, RZ, 0x18, R0 ;  /* 0x00000018ff027819 */ /* 0x000fe40000011600 */
[----:B------:R-:W-:Y:S02]  /*caf0*/  LOP3.LUT R0, R4, 0xff, RZ, 0xc0, !PT ;  /* 0x000000ff04007812 */ /* 0x000fe400078ec0ff */
[----:B------:R-:W-:Y:S02]  /*cb00*/  PRMT R4, R7, 0x5410, R12 ;  /* 0x0000541007047816 */ /* 0x000fe4000000000c */
[----:B------:R-:W-:Y:S02]  /*cb10*/  PRMT R8, R6, 0x5410, R5 ;  /* 0x0000541006087816 */ /* 0x000fe40000000005 */
[----:B------:R-:W-:Y:S01]  /*cb20*/  PRMT R5, R0, 0x5410, R2 ;  /* 0x0000541000057816 */ /* 0x000fe20000000002 */
[----:B----4-:R-:W-:Y:S01]  /*cb30*/  FFMA.FTZ R3, R172, UR33, -R20 ;  /* 0x00000021ac037c23 */ /* 0x010fe20008010814 */
[----:B------:R-:W-:-:S02]  /*cb40*/  HSET2.LE.AND R0, R10, R229, PT ;  /* 0x000000e50a007233 */ /* 0x000fc40003803000 */
[----:B---3--:R-:W-:Y:S01]  /*cb50*/  F2FP.F16.F32.PACK_AB R2, R218, R216 ;  /* 0x000000d8da02723e */ /* 0x008fe200000000ff */
[----:B------:R3:W4:Y:S01]  /*cb60*/  MUFU.EX2 R156, R3 ;  /* 0x00000003009c7308 */ /* 0x0007220000000800 */
[----:B--2---:R-:W-:Y:S02]  /*cb70*/  F2FP.F16.F32.PACK_AB R7, R219, R217 ;  /* 0x000000d9db07723e */ /* 0x004fe400000000ff */
[----:B------:R-:W-:Y:S02]  /*cb80*/  LOP3.LUT R6, R0, R2, RZ, 0xc0, !PT ;  /* 0x0000000200067212 */ /* 0x000fe400078ec0ff */
[----:B------:R-:W-:Y:S02]  /*cb90*/  HSET2.LE.AND R0, R8, R229, PT ;  /* 0x000000e508007233 */ /* 0x000fe40003803000 */
[----:B------:R-:W-:Y:S01]  /*cba0*/  F2FP.F16.F32.PACK_AB R2, R222, R220 ;  /* 0x000000dcde02723e */ /* 0x000fe200000000ff */
[----:B---3--:R-:W-:-:S04]  /*cbb0*/  FFMA.FTZ R3, R175, UR33, -R11 ;  /* 0x00000021af037c23 */ /* 0x008fc8000801080b */
[----:B------:R2:W-:Y:S02]  /*cbc0*/  MUFU.EX2 R152, R3 ;  /* 0x0000000300987308 */ /* 0x0005e40000000800 */
[----:B--2---:R-:W-:Y:S01]  /*cbd0*/  HSET2.LE.AND R3, R4, R229, PT ;  /* 0x000000e504037233 */ /* 0x004fe20003803000 */
[----:B------:R-:W-:-:S05]  /*cbe0*/  FFMA.FTZ R4, R174, UR33, -R11 ;  /* 0x00000021ae047c23 */ /* 0x000fca000801080b */
[----:B------:R2:W-:Y:S01]  /*cbf0*/  MUFU.EX2 R155, R4 ;  /* 0x00000004009b7308 */ /* 0x0005e20000000800 */
[----:B------:R-:W-:Y:S02]  /*cc00*/  LOP3.LUT R7, R3, R7, RZ, 0xc0, !PT ;  /* 0x0000000703077212 */ /* 0x000fe400078ec0ff */
[----:B------:R-:W-:Y:S02]  /*cc10*/  HSET2.LE.AND R3, R5, R229, PT ;  /* 0x000000e505037233 */ /* 0x000fe40003803000 */
[----:B----4-:R-:W-:-:S04]  /*cc20*/  F2FP.F16.F32.PACK_AB R5, R156, R166 ;  /* 0x000000a69c05723e */ /* 0x010fc800000000ff */
[----:B------:R-:W-:Y:S01]  /*cc30*/  LOP3.LUT R5, R3, R5, RZ, 0xc0, !PT ;  /* 0x0000000503057212 */ /* 0x000fe200078ec0ff */
[----:B--2---:R-:W-:Y:S01]  /*cc40*/  FFMA.FTZ R4, R173, UR33, -R11 ;  /* 0x00000021ad047c23 */ /* 0x004fe2000801080b */
[----:B------:R-:W-:-:S03]  /*cc50*/  IMAD.MOV.U32 R173, RZ, RZ, R215 ;  /* 0x000000ffffad7224 */ /* 0x000fc600078e00d7 */
[----:B------:R2:W3:Y:S01]  /*cc60*/  MUFU.EX2 R32, R4 ;  /* 0x0000000400207308 */ /* 0x0004e20000000800 */
[----:B------:R-:W-:Y:S01]  /*cc70*/  IMAD.MOV.U32 R72, RZ, RZ, R173 ;  /* 0x000000ffff487224 */ /* 0x000fe200078e00ad */
[----:B--2---:R-:W-:Y:S01]  /*cc80*/  LOP3.LUT R4, R0, R2, RZ, 0xc0, !PT ;  /* 0x0000000200047212 */ /* 0x004fe200078ec0ff */
[----:B------:R-:W-:-:S04]  /*cc90*/  IMAD.WIDE.U32 R2, R13, -0x2daee0ad, RZ ;  /* 0xd2511f530d027825 */ /* 0x000fc800078e00ff */
[----:B------:R-:W-:Y:S01]  /*cca0*/  FFMA.FTZ R0, R178, UR33, -R14 ;  /* 0x00000021b2007c23 */ /* 0x000fe2000801080e */
[----:B------:R-:W-:-:S03]  /*ccb0*/  IMAD.MOV.U32 R178, RZ, RZ, R224 ;  /* 0x000000ffffb27224 */ /* 0x000fc600078e00e0 */
[----:B------:R2:W-:Y:S01]  /*ccc0*/  MUFU.EX2 R140, R0 ;  /* 0x00000000008c7308 */ /* 0x0005e20000000800 */
[C---:B------:R-:W-:Y:S01]  /*ccd0*/  LOP3.LUT R8, R2.reuse, 0xffff, RZ, 0xc0, !PT ;  /* 0x0000ffff02087812 */ /* 0x040fe200078ec0ff */
[C---:B------:R-:W-:Y:S01]  /*cce0*/  HMMA.16816.F32 R48, R4.reuse, R16, R48 ;  /* 0x000000100430723c */ /* 0x040fe20000001830 */
[----:B------:R-:W-:Y:S02]  /*ccf0*/  LOP3.LUT R12, R2, 0xff, RZ, 0xc0, !PT ;  /* 0x000000ff020c7812 */ /* 0x000fe400078ec0ff */
[--C-:B------:R-:W-:Y:S02]  /*cd00*/  SHF.R.U32.HI R9, RZ, 0x10, R2.reuse ;  /* 0x00000010ff097819 */ /* 0x100fe40000011602 */
[----:B------:R-:W-:Y:S01]  /*cd10*/  SHF.R.U32.HI R10, RZ, 0x18, R2 ;  /* 0x00000018ff0a7819 */ /* 0x000fe20000011602 */
[----:B------:R-:W-:Y:S01]  /*cd20*/  FFMA.FTZ R2, R177, UR33, -R14 ;  /* 0x00000021b1027c23 */ /* 0x000fe2000801080e */
[----:B------:R-:W-:Y:S01]  /*cd30*/  HMMA.16816.F32 R44, R4, R18, R44 ;  /* 0x00000012042c723c */ /* 0x000fe2000000182c */
[----:B------:R-:W-:-:S02]  /*cd40*/  SHF.R.U32.HI R8, RZ, 0x8, R8 ;  /* 0x00000008ff087819 */ /* 0x000fc40000011608 */
[----:B------:R4:W-:Y:S02]  /*cd50*/  MUFU.EX2 R153, R2 ;  /* 0x0000000200997308 */ /* 0x0009e40000000800 */
[----:B------:R-:W-:Y:S01]  /*cd60*/  PRMT R8, R12, 0x5410, R8 ;  /* 0x000054100c087816 */ /* 0x000fe20000000008 */
[----:B-1----:R-:W-:Y:S01]  /*cd70*/  HMMA.16816.F32 R40, R4, R24, R40 ;  /* 0x000000180428723c */ /* 0x002fe20000001828 */
[----:B--2---:R-:W-:Y:S01]  /*cd80*/  LOP3.LUT R0, R3, UR21, R22, 0x96, !PT ;  /* 0x0000001503007c12 */ /* 0x004fe2000f8e9616 */
[----:B------:R-:W-:Y:S01]  /*cd90*/  FFMA.FTZ R3, R176, UR33, -R14 ;  /* 0x00000021b0037c23 */ /* 0x000fe2000801080e */
[----:B---3--:R-:W-:-:S03]  /*cda0*/  IMAD.MOV.U32 R176, RZ, RZ, R32 ;  /* 0x000000ffffb07224 */ /* 0x008fc600078e0020 */
[----:B------:R-:W-:Y:S01]  /*cdb0*/  HMMA.16816.F32 R36, R4, R26, R36 ;  /* 0x0000001a0424723c */ /* 0x000fe20000001824 */
[----:B------:R1:W2:Y:S06]  /*cdc0*/  MUFU.EX2 R142, R3 ;  /* 0x00000003008e7308 */ /* 0x0002ac0000000800 */
[----:B------:R-:W-:Y:S01]  /*cdd0*/  FFMA.FTZ R4, R179, UR33, -R14 ;  /* 0x00000021b3047c23 */ /* 0x000fe2000801080e */
[C---:B----4-:R-:W-:Y:S01]  /*cde0*/  LOP3.LUT R2, R0.reuse, 0xffff, RZ, 0xc0, !PT ;  /* 0x0000ffff00027812 */ /* 0x050fe200078ec0ff */
[----:B------:R-:W-:Y:S01]  /*cdf0*/  IMAD.MOV.U32 R179, RZ, RZ, R216 ;  /* 0x000000ffffb37224 */ /* 0x000fe200078e00d8 */
[----:B------:R-:W-:Y:S01]  /*ce00*/  LOP3.LUT R6, R0, 0xff, RZ, 0xc0, !PT ;  /* 0x000000ff00067812 */ /* 0x000fe200078ec0ff */
[----:B------:R3:W4:Y:S01]  /*ce10*/  MUFU.EX2 R138, R4 ;  /* 0x00000004008a7308 */ /* 0x0007220000000800 */
[----:B------:R-:W-:-:S02]  /*ce20*/  SHF.R.U32.HI R7, RZ, 0x18, R0 ;  /* 0x00000018ff077819 */ /* 0x000fc40000011600 */
[----:B------:R-:W-:Y:S02]  /*ce30*/  SHF.R.U32.HI R5, RZ, 0x8, R2 ;  /* 0x00000008ff057819 */ /* 0x000fe40000011602 */
[----:B------:R-:W-:Y:S02]  /*ce40*/  F2FP.F16.F32.PACK_AB R2, R176, R155 ;  /* 0x0000009bb002723e */ /* 0x000fe400000000ff */
[----:B-1----:R-:W-:Y:S02]  /*ce50*/  LOP3.LUT R3, R9, 0xff, RZ, 0xc0, !PT ;  /* 0x000000ff09037812 */ /* 0x002fe400078ec0ff */
[----:B------:R-:W-:Y:S02]  /*ce60*/  PRMT R5, R6, 0x5410, R5 ;  /* 0x0000541006057816 */ /* 0x000fe40000000005 */
[----:B------:R-:W-:Y:S02]  /*ce70*/  PRMT R10, R3, 0x5410, R10 ;  /* 0x00005410030a7816 */ /* 0x000fe4000000000a */
[----:B------:R-:W-:-:S02]  /*ce80*/  SHF.R.U32.HI R3, RZ, 0x10, R0 ;  /* 0x00000010ff037819 */ /* 0x000fc40000011600 */
[--C-:B------:R-:W-:Y:S01]  /*ce90*/  HSET2.LE.AND R0, R8, R229.reuse, PT ;  /* 0x000000e508007233 */ /* 0x100fe20003803000 */
[----:B---3--:R-:W-:Y:S01]  /*cea0*/  IMAD.U32 R4, RZ, RZ, UR10 ;  /* 0x0000000aff047e24 */ /* 0x008fe2000f8e00ff */
[----:B------:R-:W-:Y:S01]  /*ceb0*/  LOP3.LUT R3, R3, 0xff, RZ, 0xc0, !PT ;  /* 0x000000ff03037812 */ /* 0x000fe200078ec0ff */
[----:B------:R-:W-:Y:S02]  /*cec0*/  UIADD3 UR10, UR35, 0x2, URZ ;  /* 0x00000002230a7890 */ /* 0x000fe4000fffe03f */
[----:B------:R-:W-:Y:S01]  /*ced0*/  LOP3.LUT R6, R0, R2, RZ, 0xc0, !PT ;  /* 0x0000000200067212 */ /* 0x000fe200078ec0ff */
[----:B------:R-:W-:Y:S01]  /*cee0*/  UIADD3 UR35, UR35, 0x3, URZ ;  /* 0x0000000323237890 */ /* 0x000fe2000fffe03f */
[----:B------:R-:W-:Y:S02]  /*cef0*/  LOP3.LUT R9, R73, UR31, R4, 0x96, !PT ;  /* 0x0000001f49097c12 */ /* 0x000fe4000f8e9604 */
[----:B------:R-:W-:Y:S02]  /*cf00*/  PRMT R7, R3, 0x5410, R7 ;  /* 0x0000541003077816 */ /* 0x000fe40000000007 */
[----:B------:R-:W-:Y:S01]  /*cf10*/  HSET2.LE.AND R0, R10, R229, PT ;  /* 0x000000e50a007233 */ /* 0x000fe20003803000 */
[----:B------:R-:W-:Y:S01]  /*cf20*/  IMAD.WIDE.U32 R28, R9, -0x326172a9, RZ ;  /* 0xcd9e8d57091c7825 */ /* 0x000fe200078e00ff */
[----:B--2---:R-:W-:-:S02]  /*cf30*/  F2FP.F16.F32.PACK_AB R2, R153, R142 ;  /* 0x0000008e9902723e */ /* 0x004fc400000000ff */
[--C-:B------:R-:W-:Y:S02]  /*cf40*/  HSET2.LE.AND R3, R5, R229.reuse, PT ;  /* 0x000000e505037233 */ /* 0x100fe40003803000 */
[----:B------:R-:W-:Y:S02]  /*cf50*/  HSET2.LE.AND R5, R7, R229, PT ;  /* 0x000000e507057233 */ /* 0x000fe40003803000 */
[----:B------:R-:W-:Y:S02]  /*cf60*/  LOP3.LUT R7, R0, R2, RZ, 0xc0, !PT ;  /* 0x0000000200077212 */ /* 0x000fe400078ec0ff */
[----:B------:R-:W-:Y:S02]  /*cf70*/  F2FP.F16.F32.PACK_AB R4, R152, R165 ;  /* 0x000000a59804723e */ /* 0x000fe400000000ff */
[----:B------:R-:W-:Y:S02]  /*cf80*/  LOP3.LUT R2, R29, UR20, R66, 0x96, !PT ;  /* 0x000000141d027c12 */ /* 0x000fe4000f8e9642 */
[----:B----4-:R-:W-:-:S02]  /*cf90*/  F2FP.F16.F32.PACK_AB R8, R138, R140 ;  /* 0x0000008c8a08723e */ /* 0x010fc400000000ff */
[----:B------:R-:W-:Y:S02]  /*cfa0*/  LOP3.LUT R0, R61, UR18, R28, 0x96, !PT ;  /* 0x000000123d007c12 */ /* 0x000fe4000f8e961c */
[----:B------:R-:W-:Y:S01]  /*cfb0*/  LOP3.LUT R4, R3, R4, RZ, 0xc0, !PT ;  /* 0x0000000403047212 */ /* 0x000fe200078ec0ff */
[----:B------:R-:W-:Y:S01]  /*cfc0*/  IMAD.WIDE.U32 R2, R2, -0x2daee0ad, RZ ;  /* 0xd2511f5302027825 */ /* 0x000fe200078e00ff */
[----:B------:R-:W-:-:S03]  /*cfd0*/  LOP3.LUT R5, R5, R8, RZ, 0xc0, !PT ;  /* 0x0000000805057212 */ /* 0x000fc600078ec0ff */
[----:B------:R-:W-:Y:S01]  /*cfe0*/  IMAD.WIDE.U32 R8, R0, -0x2daee0ad, RZ ;  /* 0xd2511f5300087825 */ /* 0x000fe200078e00ff */
[----:B------:R-:W-:-:S03]  /*cff0*/  LOP3.LUT R3, R3, UR17, R74, 0x96, !PT ;  /* 0x0000001103037c12 */ /* 0x000fc6000f8e964a */
[--C-:B------:R-:W-:Y:S01]  /*d000*/  FFMA.FTZ R0, R112, UR33, -R15.reuse ;  /* 0x0000002170007c23 */ /* 0x100fe2000801080f */
[C---:B------:R-:W-:Y:S01]  /*d010*/  HMMA.16816.F32 R144, R4.reuse, R16, R144 ;  /* 0x000000100490723c */ /* 0x040fe20000001890 */
[----:B------:R-:W-:Y:S01]  /*d020*/  LOP3.LUT R9, R9, UR15, R2, 0x96, !PT ;  /* 0x0000000f09097c12 */ /* 0x000fe2000f8e9602 */
[----:B------:R-:W-:Y:S01]  /*d030*/  IMAD.WIDE.U32 R2, R3, -0x326172a9, RZ ;  /* 0xcd9e8d5703027825 */ /* 0x000fe200078e00ff */
[----:B------:R1:W-:Y:S03]  /*d040*/  MUFU.EX2 R225, R0 ;  /* 0x0000000000e17308 */ /* 0x0003e60000000800 */
[----:B------:R-:W-:Y:S01]  /*d050*/  IMAD.WIDE.U32 R30, R9, -0x326172a9, RZ ;  /* 0xcd9e8d57091e7825 */ /* 0x000fe200078e00ff */
[----:B------:R-:W-:Y:S01]  /*d060*/  LOP3.LUT R3, R3, UR16, R60, 0x96, !PT ;  /* 0x0000001003037c12 */ /* 0x000fe2000f8e963c */
[----:B------:R-:W-:Y:S02]  /*d070*/  HMMA.16816.F32 R148, R4, R18, R148 ;  /* 0x000000120494723c */ /* 0x000fe40000001894 */
[----:B------:R-:W-:Y:S01]  /*d080*/  FFMA.FTZ R9, R113, UR33, -R15 ;  /* 0x0000002171097c23 */ /* 0x000fe2000801080f */
[----:B------:R-:W2:Y:S01]  /*d090*/  LDSM.16.MT88.4 R16, [R213+0x4800] ;  /* 0x00480000d510783b */ /* 0x000ea20000004200 */
[----:B------:R-:W-:-:S02]  /*d0a0*/  IMAD.MOV.U32 R112, RZ, RZ, R58 ;  /* 0x000000ffff707224 */ /* 0x000fc400078e003a */
[----:B------:R-:W-:Y:S01]  /*d0b0*/  MUFU.EX2 R212, R9 ;  /* 0x0000000900d47308 */ /* 0x000fe20000000800 */
[----:B------:R-:W-:Y:S01]  /*d0c0*/  HMMA.16816.F32 R64, R4, R24, R160 ;  /* 0x000000180440723c */ /* 0x000fe200000018a0 */
[----:B------:R-:W-:Y:S01]  /*d0d0*/  IMAD.MOV.U32 R113, RZ, RZ, R57 ;  /* 0x000000ffff717224 */ /* 0x000fe200078e0039 */
[----:B-1----:R-:W-:Y:S01]  /*d0e0*/  LOP3.LUT R0, R31, UR14, R2, 0x96, !PT ;  /* 0x0000000e1f007c12 */ /* 0x002fe2000f8e9602 */
[----:B------:R-:W-:-:S03]  /*d0f0*/  IMAD.WIDE.U32 R2, R3, -0x2daee0ad, RZ ;  /* 0xd2511f5303027825 */ /* 0x000fc600078e00ff */
[----:B------:R-:W-:Y:S01]  /*d100*/  HMMA.16816.F32 R168, R4, R26, R168 ;  /* 0x0000001a04a8723c */ /* 0x000fe200000018a8 */
[----:B------:R-:W1:Y:S01]  /*d110*/  LDSM.16.MT88.4 R24, [R214+0x4800] ;  /* 0x00480000d618783b */ /* 0x000e620000004200 */
[----:B------:R-:W-:Y:S01]  /*d120*/  IMAD.WIDE.U32 R32, R0, -0x2daee0ad, RZ ;  /* 0xd2511f5300207825 */ /* 0x000fe200078e00ff */
[----:B------:R-:W-:-:S03]  /*d130*/  LOP3.LUT R0, R3, UR13, R8, 0x96, !PT ;  /* 0x0000000d03007c12 */ /* 0x000fc6000f8e9608 */
[--C-:B------:R-:W-:Y:S01]  /*d140*/  FFMA.FTZ R3, R116, UR33, -R15.reuse ;  /* 0x0000002174037c23 */ /* 0x100fe2000801080f */
[----:B------:R-:W-:Y:S01]  /*d150*/  FFMA.FTZ R8, R117, UR33, -R15 ;  /* 0x0000002175087c23 */ /* 0x000fe2000801080f */
[----:B------:R-:W-:Y:S01]  /*d160*/  FFMA.FTZ R5, R118, UR33, -R20 ;  /* 0x0000002176057c23 */ /* 0x000fe20008010814 */
[----:B------:R-:W-:Y:S01]  /*d170*/  LOP3.LUT R2, R33, UR5, R2, 0x96, !PT ;  /* 0x0000000521027c12 */ /* 0x000fe2000f8e9602 */
[----:B------:R3:W-:Y:S01]  /*d180*/  MUFU.EX2 R125, R3 ;  /* 0x00000003007d7308 */ /* 0x0007e20000000800 */
[----:B------:R-:W-:-:S04]  /*d190*/  IMAD.WIDE.U32 R22, R0, -0x326172a9, RZ ;  /* 0xcd9e8d5700167825 */ /* 0x000fc800078e00ff */
[----:B------:R-:W-:Y:S02]  /*d1a0*/  IMAD.MOV.U32 R118, RZ, RZ, R218 ;  /* 0x000000ffff767224 */ /* 0x000fe400078e00da */
[----:B------:R-:W-:Y:S01]  /*d1b0*/  IMAD.MOV.U32 R117, RZ, RZ, R223 ;  /* 0x000000ffff757224 */ /* 0x000fe200078e00df */
[----:B------:R4:W2:Y:S01]  /*d1c0*/  MUFU.EX2 R174, R8 ;  /* 0x0000000800ae7308 */ /* 0x0008a20000000800 */
[----:B------:R-:W-:-:S07]  /*d1d0*/  IMAD.MOV.U32 R116, RZ, RZ, R56 ;  /* 0x000000ffff747224 */ /* 0x000fce00078e0038 */
[----:B------:R-:W-:Y:S01]  /*d1e0*/  MUFU.EX2 R127, R5 ;  /* 0x00000005007f7308 */ /* 0x000fe20000000800 */
[----:B---3--:R-:W-:-:S03]  /*d1f0*/  IMAD.WIDE.U32 R2, R2, -0x326172a9, RZ ;  /* 0xcd9e8d5702027825 */ /* 0x008fc600078e00ff */
[----:B------:R-:W-:Y:S02]  /*d200*/  SHF.R.U32.HI R4, RZ, 0x10, R2 ;  /* 0x00000010ff047819 */ /* 0x000fe40000011602 */
[----:B------:R-:W-:Y:S02]  /*d210*/  LOP3.LUT R0, R3, UR22, R22, 0x96, !PT ;  /* 0x0000001603007c12 */ /* 0x000fe4000f8e9616 */
[----:B------:R-:W-:Y:S01]  /*d220*/  LOP3.LUT R6, R4, 0xff, RZ, 0xc0, !PT ;  /* 0x000000ff04067812 */ /* 0x000fe200078ec0ff */
[----:B------:R-:W-:Y:S01]  /*d230*/  FFMA.FTZ R4, R119, UR33, -R20 ;  /* 0x0000002177047c23 */ /* 0x000fe20008010814 */
[C---:B------:R-:W-:Y:S02]  /*d240*/  LOP3.LUT R3, R2.reuse, 0xffff, RZ, 0xc0, !PT ;  /* 0x0000ffff02037812 */ /* 0x040fe400078ec0ff */
[----:B------:R-:W-:Y:S01]  /*d250*/  LOP3.LUT R12, R2, 0xff, RZ, 0xc0, !PT ;  /* 0x000000ff020c7812 */ /* 0x000fe200078ec0ff */
[----:B------:R3:W1:Y:S01]  /*d260*/  MUFU.EX2 R175, R4 ;  /* 0x0000000400af7308 */ /* 0x0006620000000800 */
[----:B------:R-:W-:-:S02]  /*d270*/  SHF.R.U32.HI R10, RZ, 0x18, R2 ;  /* 0x00000018ff0a7819 */ /* 0x000fc40000011602 */
[C---:B------:R-:W-:Y:S02]  /*d280*/  LOP3.LUT R2, R0.reuse, 0xffff, RZ, 0xc0, !PT ;  /* 0x0000ffff00027812 */ /* 0x040fe400078ec0ff */
[----:B------:R-:W-:Y:S02]  /*d290*/  SHF.R.U32.HI R7, RZ, 0x8, R3 ;  /* 0x00000008ff077819 */ /* 0x000fe40000011603 */
[----:B----4-:R-:W-:Y:S02]  /*d2a0*/  LOP3.LUT R8, R0, 0xff, RZ, 0xc0, !PT ;  /* 0x000000ff00087812 */ /* 0x010fe400078ec0ff */
[----:B------:R-:W-:Y:S02]  /*d2b0*/  SHF.R.U32.HI R3, RZ, 0x10, R0 ;  /* 0x00000010ff037819 */ /* 0x000fe40000011600 */
[----:B------:R-:W-:Y:S02]  /*d2c0*/  SHF.R.U32.HI R2, RZ, 0x8, R2 ;  /* 0x00000008ff027819 */ /* 0x000fe40000011602 */
[----:B------:R-:W-:-:S02]  /*d2d0*/  SHF.R.U32.HI R9, RZ, 0x18, R0 ;  /* 0x00000018ff097819 */ /* 0x000fc40000011600 */
[----:B------:R-:W-:Y:S01]  /*d2e0*/  LOP3.LUT R0, R3, 0xff, RZ, 0xc0, !PT ;  /* 0x000000ff03007812 */ /* 0x000fe200078ec0ff */
[----:B------:R-:W-:Y:S01]  /*d2f0*/  FFMA.FTZ R3, R114, UR33, -R20 ;  /* 0x0000002172037c23 */ /* 0x000fe20008010814 */
[----:B---3--:R-:W-:Y:S02]  /*d300*/  PRMT R4, R12, 0x5410, R7 ;  /* 0x000054100c047816 */ /* 0x008fe40000000007 */
[----:B------:R-:W-:Y:S01]  /*d310*/  PRMT R8, R8, 0x5410, R2 ;  /* 0x0000541008087816 */ /* 0x000fe20000000002 */
[----:B------:R-:W-:Y:S01]  /*d320*/  FFMA.FTZ R2, R115, UR33, -R20 ;  /* 0x0000002173027c23 */ /* 0x000fe20008010814 */
[----:B------:R-:W-:Y:S01]  /*d330*/  PRMT R9, R0, 0x5410, R9 ;  /* 0x0000541000097816 */ /* 0x000fe20000000009 */
[----:B------:R-:W-:Y:S01]  /*d340*/  MUFU.EX2 R177, R3 ;  /* 0x0000000300b17308 */ /* 0x000fe20000000800 */
[----:B------:R-:W-:Y:S02]  /*d350*/  HSET2.LE.AND R0, R4, R229, PT ;  /* 0x000000e504007233 */ /* 0x000fe40003803000 */
[----:B------:R-:W-:-:S05]  /*d360*/  PRMT R5, R6, 0x5410, R10 ;  /* 0x0000541006057816 */ /* 0x000fca000000000a */
[----:B------:R2:W3:Y:S02]  /*d370*/  MUFU.EX2 R221, R2 ;  /* 0x0000000200dd7308 */ /* 0x0004e40000000800 */
[----:B--2---:R-:W-:-:S04]  /*d380*/  F2FP.F16.F32.PACK_AB R2, R174, R125 ;  /* 0x0000007dae02723e */ /* 0x004fc800000000ff */
[----:B------:R-:W-:Y:S02]  /*d390*/  LOP3.LUT R6, R0, R2, RZ, 0xc0, !PT ;  /* 0x0000000200067212 */ /* 0x000fe400078ec0ff */
[----:B------:R-:W-:Y:S02]  /*d3a0*/  HSET2.LE.AND R0, R5, R229, PT ;  /* 0x000000e505007233 */ /* 0x000fe40003803000 */
[----:B-1----:R-:W-:-:S04]  /*d3b0*/  F2FP.F16.F32.PACK_AB R2, R175, R127 ;  /* 0x0000007faf02723e */ /* 0x002fc800000000ff */
[----:B------:R-:W-:Y:S02]  /*d3c0*/  LOP3.LUT R7, R0, R2, RZ, 0xc0, !PT ;  /* 0x0000000200077212 */ /* 0x000fe400078ec0ff */
[----:B------:R-:W-:Y:S02]  /*d3d0*/  HSET2.LE.AND R0, R8, R229, PT ;  /* 0x000000e508007233 */ /* 0x000fe40003803000 */
[----:B------:R-:W-:-:S04]  /*d3e0*/  F2FP.F16.F32.PACK_AB R2, R212, R225 ;  /* 0x000000e1d402723e */ /* 0x000fc800000000ff */
[----:B------:R-:W-:Y:S02]  /*d3f0*/  LOP3.LUT R4, R0, R2, RZ, 0xc0, !PT ;  /* 0x0000000200047212 */ /* 0x000fe400078ec0ff */
[----:B------:R-:W-:Y:S02]  /*d400*/  HSET2.LE.AND R0, R9, R229, PT ;  /* 0x000000e509007233 */ /* 0x000fe40003803000 */
[----:B---3--:R-:W-:-:S04]  /*d410*/  F2FP.F16.F32.PACK_AB R2, R221, R177 ;  /* 0x000000b1dd02723e */ /* 0x008fc800000000ff */
[----:B------:R-:W-:Y:S02]  /*d420*/  LOP3.LUT R5, R0, R2, RZ, 0xc0, !PT ;  /* 0x0000000200057212 */ /* 0x000fe400078ec0ff */
[----:B------:R-:W-:Y:S02]  /*d430*/  LOP3.LUT R0, R29, UR20, R128, 0x96, !PT ;  /* 0x000000141d007c12 */ /* 0x000fe4000f8e9680 */
[----:B------:R-:W-:-:S03]  /*d440*/  LOP3.LUT R2, R35, UR18, R28, 0x96, !PT ;  /* 0x0000001223027c12 */ /* 0x000fc6000f8e961c */
[----:B------:R-:W-:Y:S02]  /*d450*/  HMMA.16816.F32 R48, R4, R16, R48 ;  /* 0x000000100430723c */ /* 0x000fe40000001830 */
[----:B------:R-:W-:-:S04]  /*d460*/  IMAD.WIDE.U32 R2, R2, -0x2daee0ad, RZ ;  /* 0xd2511f5302027825 */ /* 0x000fc800078e00ff */
[C---:B------:R-:W-:Y:S06]  /*d470*/  HMMA.16816.F32 R52, R4.reuse, R18, R44 ;  /* 0x000000120434723c */ /* 0x040fec000000182c */
[C---:B------:R-:W-:Y:S06]  /*d480*/  HMMA.16816.F32 R76, R4.reuse, R24, R40 ;  /* 0x00000018044c723c */ /* 0x040fec0000001828 */
[----:B------:R-:W-:Y:S07]  /*d490*/  HMMA.16816.F32 R68, R4, R26, R36 ;  /* 0x0000001a0444723c */ /* 0x000fee0000001824 */
[----:B------:R-:W-:-:S04]  /*d4a0*/  IMAD.WIDE.U32 R4, R0, -0x2daee0ad, RZ ;  /* 0xd2511f5300047825 */ /* 0x000fc800078e00ff */
[----:B------:R-:W-:Y:S01]  /*d4b0*/  FFMA.FTZ R6, R104, UR33, -R11 ;  /* 0x0000002168067c23 */ /* 0x000fe2000801080b */
[----:B------:R-:W-:-:S03]  /*d4c0*/  LOP3.LUT R0, R5, UR17, R62, 0x96, !PT ;  /* 0x0000001105007c12 */ /* 0x000fc6000f8e963e */
[----:B------:R1:W-:Y:S01]  /*d4d0*/  MUFU.EX2 R137, R6 ;  /* 0x0000000600897308 */ /* 0x0003e20000000800 */
[----:B------:R-:W-:Y:S01]  /*d4e0*/  LOP3.LUT R3, R3, UR15, R4, 0x96, !PT ;  /* 0x0000000f03037c12 */ /* 0x000fe2000f8e9604 */
[----:B------:R-:W-:-:S04]  /*d4f0*/  IMAD.WIDE.U32 R4, R0, -0x326172a9, RZ ;  /* 0xcd9e8d5700047825 */ /* 0x000fc800078e00ff */
[----:B------:R-:W-:Y:S01]  /*d500*/  IMAD.WIDE.U32 R12, R3, -0x326172a9, RZ ;  /* 0xcd9e8d57030c7825 */ /* 0x000fe200078e00ff */
[----:B------:R-:W-:-:S04]  /*d510*/  LOP3.LUT R3, R5, UR16, R34, 0x96, !PT ;  /* 0x0000001005037c12 */ /* 0x000fc8000f8e9622 */
[----:B------:R-:W-:Y:S01]  /*d520*/  LOP3.LUT R0, R13, UR14, R4, 0x96, !PT ;  /* 0x0000000e0d007c12 */ /* 0x000fe2000f8e9604 */
[----:B------:R-:W-:-:S04]  /*d530*/  IMAD.WIDE.U32 R4, R3, -0x2daee0ad, RZ ;  /* 0xd2511f5303047825 */ /* 0x000fc800078e00ff */
[----:B------:R-:W-:Y:S01]  /*d540*/  IMAD.WIDE.U32 R28, R0, -0x2daee0ad, RZ ;  /* 0xd2511f53001c7825 */ /* 0x000fe200078e00ff */
[----:B-1----:R-:W-:-:S03]  /*d550*/  LOP3.LUT R6, R5, UR13, R2, 0x96, !PT ;  /* 0x0000000d05067c12 */ /* 0x002fc6000f8e9602 */
[--C-:B------:R-:W-:Y:S01]  /*d560*/  FFMA.FTZ R0, R105, UR33, -R11.reuse ;  /* 0x0000002169007c23 */ /* 0x100fe2000801080b */
[--C-:B------:R-:W-:Y:S01]  /*d570*/  FFMA.FTZ R5, R109, UR33, -R11.reuse ;  /* 0x000000216d057c23 */ /* 0x100fe2000801080b */
[----:B------:R-:W-:Y:S02]  /*d580*/  LOP3.LUT R2, R29, UR5, R4, 0x96, !PT ;  /* 0x000000051d027c12 */ /* 0x000fe4000f8e9604 */
[----:B------:R1:W2:Y:S01]  /*d590*/  MUFU.EX2 R218, R0 ;  /* 0x0000000000da7308 */ /* 0x0002a20000000800 */
[----:B------:R-:W-:Y:S01]  /*d5a0*/  FFMA.FTZ R4, R108, UR33, -R11 ;  /* 0x000000216c047c23 */ /* 0x000fe2000801080b */
[----:B------:R-:W-:-:S04]  /*d5b0*/  IMAD.WIDE.U32 R8, R6, -0x326172a9, RZ ;  /* 0xcd9e8d5706087825 */ /* 0x000fc800078e00ff */
[----:B------:R-:W-:Y:S01]  /*d5c0*/  IMAD.WIDE.U32 R2, R2, -0x326172a9, RZ ;  /* 0xcd9e8d5702027825 */ /* 0x000fe200078e00ff */
[----:B------:R-:W-:Y:S01]  /*d5d0*/  LOP3.LUT R13, R9, UR12, R12, 0x96, !PT ;  /* 0x0000000c090d7c12 */ /* 0x000fe2000f8e960c */
[----:B------:R3:W-:Y:S02]  /*d5e0*/  MUFU.EX2 R223, R4 ;  /* 0x0000000400df7308 */ /* 0x0007e40000000800 */
[----:B------:R-:W-:-:S06]  /*d5f0*/  FFMA.FTZ R9, R95, UR33, -R20 ;  /* 0x000000215f097c23 */ /* 0x000fcc0008010814 */
[----:B------:R4:W-:Y:S01]  /*d600*/  MUFU.EX2 R114, R5 ;  /* 0x0000000500727308 */ /* 0x0009e20000000800 */
[----:B-1----:R-:W-:-:S07]  /*d610*/  LOP3.LUT R0, R2, 0xffff, RZ, 0xc0, !PT ;  /* 0x0000ffff02007812 */ /* 0x002fce00078ec0ff */
[----:B------:R-:W-:Y:S01]  /*d620*/  MUFU.EX2 R238, R9 ;  /* 0x0000000900ee7308 */ /* 0x000fe20000000800 */
[----:B---3--:R-:W-:Y:S02]  /*d630*/  SHF.R.U32.HI R4, RZ, 0x8, R0 ;  /* 0x00000008ff047819 */ /* 0x008fe40000011600 */
[----:B------:R-:W-:-:S04]  /*d640*/  LOP3.LUT R0, R2, 0xff, RZ, 0xc0, !PT ;  /* 0x000000ff02007812 */ /* 0x000fc800078ec0ff */
[----:B------:R-:W-:Y:S01]  /*d650*/  PRMT R10, R0, 0x5410, R4 ;  /* 0x00005410000a7816 */ /* 0x000fe20000000004 */
[----:B------:R-:W-:Y:S01]  /*d660*/  FFMA.FTZ R4, R182, UR33, -R14 ;  /* 0x00000021b6047c23 */ /* 0x000fe2000801080e */
[--C-:B------:R-:W-:Y:S02]  /*d670*/  SHF.R.U32.HI R0, RZ, 0x10, R2.reuse ;  /* 0x00000010ff007819 */ /* 0x100fe40000011602 */
[----:B----4-:R-:W-:Y:S01]  /*d680*/  SHF.R.U32.HI R5, RZ, 0x18, R2 ;  /* 0x00000018ff057819 */ /* 0x010fe20000011602 */
[----:B------:R1:W-:Y:S01]  /*d690*/  MUFU.EX2 R216, R4 ;  /* 0x0000000400d87308 */ /* 0x0003e20000000800 */
[----:B------:R-:W-:Y:S01]  /*d6a0*/  LOP3.LUT R2, R3, UR22, R8, 0x96, !PT ;  /* 0x0000001603027c12 */ /* 0x000fe2000f8e9608 */
[----:B------:R-:W-:Y:S01]  /*d6b0*/  FFMA.FTZ R3, R183, UR33, -R14 ;  /* 0x00000021b7037c23 */ /* 0x000fe2000801080e */
[----:B------:R-:W-:Y:S01]  /*d6c0*/  LOP3.LUT R0, R0, 0xff, RZ, 0xc0, !PT ;  /* 0x000000ff00007812 */ /* 0x000fe200078ec0ff */
[----:B------:R-:W-:Y:S01]  /*d6d0*/  FFMA.FTZ R8, R94, UR33, -R20 ;  /* 0x000000215e087c23 */ /* 0x000fe20008010814 */
[----:B------:R-:W-:-:S02]  /*d6e0*/  IMAD.MOV.U32 R183, RZ, RZ, R117 ;  /* 0x000000ffffb77224 */ /* 0x000fc400078e0075 */
[----:B------:R-:W-:Y:S01]  /*d6f0*/  PRMT R7, R0, 0x5410, R5 ;  /* 0x0000541000077816 */ /* 0x000fe20000000005 */
[----:B------:R3:W4:Y:S01]  /*d700*/  MUFU.EX2 R215, R3 ;  /* 0x0000000300d77308 */ /* 0x0007220000000800 */
[C---:B------:R-:W-:Y:S02]  /*d710*/  LOP3.LUT R0, R2.reuse, 0xffff, RZ, 0xc0, !PT ;  /* 0x0000ffff02007812 */ /* 0x040fe400078ec0ff */
[----:B------:R-:W-:Y:S02]  /*d720*/  LOP3.LUT R5, R2, 0xff, RZ, 0xc0, !PT ;  /* 0x000000ff02057812 */ /* 0x000fe400078ec0ff */
[----:B------:R-:W-:-:S03]  /*d730*/  SHF.R.U32.HI R0, RZ, 0x8, R0 ;  /* 0x00000008ff007819 */ /* 0x000fc60000011600 */
[----:B------:R-:W-:Y:S01]  /*d740*/  MUFU.EX2 R130, R8 ;  /* 0x0000000800827308 */ /* 0x000fe20000000800 */
[----:B-1----:R-:W-:Y:S02]  /*d750*/  SHF.R.U32.HI R4, RZ, 0x18, R2 ;  /* 0x00000018ff047819 */ /* 0x002fe40000011602 */
[----:B------:R-:W-:-:S05]  /*d760*/  PRMT R0, R5, 0x5410, R0 ;  /* 0x0000541005007816 */ /* 0x000fca0000000000 */
[----:B------:R-:W-:Y:S02]  /*d770*/  HSET2.LE.AND R0, R0, R229, PT ;  /* 0x000000e500007233 */ /* 0x000fe40003803000 */
[----:B---3--:R-:W-:-:S04]  /*d780*/  SHF.R.U32.HI R3, RZ, 0x10, R2 ;  /* 0x00000010ff037819 */ /* 0x008fc80000011602 */
[----:B------:R-:W-:Y:S01]  /*d790*/  LOP3.LUT R2, R3, 0xff, RZ, 0xc0, !PT ;  /* 0x000000ff03027812 */ /* 0x000fe200078ec0ff */
[----:B------:R-:W-:-:S04]  /*d7a0*/  FFMA.FTZ R3, R110, UR33, -R14 ;  /* 0x000000216e037c23 */ /* 0x000fc8000801080e */
[----:B------:R1:W-:Y:S02]  /*d7b0*/  MUFU.EX2 R126, R3 ;  /* 0x00000003007e7308 */ /* 0x0003e40000000800 */
[----:B-1----:R-:W-:Y:S01]  /*d7c0*/  PRMT R3, R2, 0x5410, R4 ;  /* 0x0000541002037816 */ /* 0x002fe20000000004 */
[----:B------:R-:W-:-:S05]  /*d7d0*/  FFMA.FTZ R2, R111, UR33, -R14 ;  /* 0x000000216f027c23 */ /* 0x000fca000801080e */
[----:B------:R2:W1:Y:S02]  /*d7e0*/  MUFU.EX2 R224, R2 ;  /* 0x0000000200e07308 */ /* 0x0004640000000800 */
[----:B--2---:R-:W-:-:S04]  /*d7f0*/  F2FP.F16.F32.PACK_AB R2, R218, R137 ;  /* 0x00000089da02723e */ /* 0x004fc800000000ff */
        /* <DEDUP_REMOVED lines=8> */
[----:B-1----:R-:W-:-:S04]  /*d880*/  F2FP.F16.F32.PACK_AB R2, R224, R126 ;  /* 0x0000007ee002723e */ /* 0x002fc800000000ff */
[----:B------:R-:W-:Y:S01]  /*d890*/  LOP3.LUT R7, R0, R2, RZ, 0xc0, !PT ;  /* 0x0000000200077212 */ /* 0x000fe200078ec0ff */
[----:B------:R-:W-:Y:S01]  /*d8a0*/  FFMA.FTZ R0, R181, UR33, -R11 ;  /* 0x00000021b5007c23 */ /* 0x000fe2000801080b */
[----:B------:R-:W-:Y:S01]  /*d8b0*/  LOP3.LUT R2, R23, UR12, R30, 0x96, !PT ;  /* 0x0000000c17027c12 */ /* 0x000fe2000f8e961e */
[----:B------:R-:W-:Y:S02]  /*d8c0*/  IMAD.MOV.U32 R181, RZ, RZ, R112 ;  /* 0x000000ffffb57224 */ /* 0x000fe400078e0070 */
[----:B------:R1:W-:Y:S02]  /*d8d0*/  MUFU.EX2 R21, R0 ;  /* 0x0000000000157308 */ /* 0x0003e40000000800 */
[----:B------:R-:W-:Y:S01]  /*d8e0*/  IMAD.WIDE.U32 R2, R2, -0x2daee0ad, RZ ;  /* 0xd2511f5302027825 */ /* 0x000fe200078e00ff */
[----:B------:R-:W-:Y:S02]  /*d8f0*/  HMMA.16816.F32 R40, R4, R16, R144 ;  /* 0x000000100428723c */ /* 0x000fe40000001890 */
[----:B------:R-:W-:-:S04]  /*d900*/  LOP3.LUT R10, R2, 0xff, RZ, 0xc0, !PT ;  /* 0x000000ff020a7812 */ /* 0x000fc800078ec0ff */
[C---:B------:R-:W-:Y:S01]  /*d910*/  HMMA.16816.F32 R36, R4.reuse, R18, R148 ;  /* 0x000000120424723c */ /* 0x040fe20000001894 */
[----:B------:R-:W2:Y:S01]  /*d920*/  LDSM.16.MT88.4 R16, [R213+0x4c00] ;  /* 0x004c0000d510783b */ /* 0x000ea20000004200 */
[----:B------:R-:W-:Y:S01]  /*d930*/  SHF.R.U32.HI R12, RZ, 0x18, R2 ;  /* 0x00000018ff0c7819 */ /* 0x000fe20000011602 */
[----:B------:R-:W-:Y:S02]  /*d940*/  IMAD.MOV.U32 R147, RZ, RZ, R114 ;  /* 0x000000ffff937224 */ /* 0x000fe400078e0072 */
[----:B------:R-:W-:Y:S01]  /*d950*/  IMAD.MOV.U32 R146, RZ, RZ, R116 ;  /* 0x000000ffff927224 */ /* 0x000fe200078e0074 */
[----:B------:R-:W-:Y:S01]  /*d960*/  HMMA.16816.F32 R64, R4, R24, R64 ;  /* 0x000000180440723c */ /* 0x000fe20000001840 */
[----:B------:R-:W-:-:S04]  /*d970*/  IMAD.WIDE.U32 R150, R242, -0x326172a9, RZ ;  /* 0xcd9e8d57f2967825 */ /* 0x000fc800078e00ff */
[----:B-1----:R-:W-:Y:S01]  /*d980*/  FFMA.FTZ R0, R107, UR33, -R15 ;  /* 0x000000216b007c23 */ /* 0x002fe2000801080f */
[----:B------:R-:W-:-:S03]  /*d990*/  IMAD.MOV.U32 R144, RZ, RZ, R113 ;  /* 0x000000ffff907224 */ /* 0x000fc600078e0071 */
[----:B------:R1:W-:Y:S01]  /*d9a0*/  MUFU.EX2 R99, R0 ;  /* 0x0000000000637308 */ /* 0x0003e20000000800 */
[----:B------:R-:W-:Y:S01]  /*d9b0*/  HMMA.16816.F32 R44, R4, R26, R168 ;  /* 0x0000001a042c723c */ /* 0x000fe200000018a8 */
        /* <DEDUP_REMOVED lines=8> */
[----:B-1----:R-:W-:Y:S01]  /*da40*/  FFMA.FTZ R0, R106, UR33, -R15 ;  /* 0x000000216a007c23 */ /* 0x002fe2000801080f */
[----:B------:R-:W-:Y:S02]  /*da50*/  IMAD.MOV.U32 R147, RZ, RZ, R177 ;  /* 0x000000ffff937224 */ /* 0x000fe400078e00b1 */
[----:B------:R-:W-:Y:S01]  /*da60*/  IMAD.MOV.U32 R169, RZ, RZ, R174 ;  /* 0x000000ffffa97224 */ /* 0x000fe200078e00ae */
[----:B------:R1:W-:Y:S01]  /*da70*/  MUFU.EX2 R96, R0 ;  /* 0x0000000000607308 */ /* 0x0003e20000000800 */
[----:B------:R-:W-:Y:S02]  /*da80*/  IMAD.MOV.U32 R168, RZ, RZ, R175 ;  /* 0x000000ffffa87224 */ /* 0x000fe400078e00af */
[----:B-1----:R-:W-:Y:S01]  /*da90*/  FFMA.FTZ R0, R92, UR33, -R15 ;  /* 0x000000215c007c23 */ /* 0x002fe2000801080f */
[----:B------:R-:W-:-:S04]  /*daa0*/  VIADD R92, R242, 0x4 ;  /* 0x00000004f25c7836 */ /* 0x000fc80000000000 */
[----:B------:R1:W-:Y:S02]  /*dab0*/  MUFU.EX2 R135, R0 ;  /* 0x0000000000877308 */ /* 0x0003e40000000800 */
[----:B-1----:R-:W-:Y:S01]  /*dac0*/  FFMA.FTZ R0, R93, UR33, -R15 ;  /* 0x000000215d007c23 */ /* 0x002fe2000801080f */
[----:B------:R-:W-:-:S05]  /*dad0*/  IMAD.WIDE.U32 R92, R92, -0x326172a9, RZ ;  /* 0xcd9e8d575c5c7825 */ /* 0x000fca00078e00ff */
[----:B------:R1:W4:Y:S02]  /*dae0*/  MUFU.EX2 R128, R0 ;  /* 0x0000000000807308 */ /* 0x0003240000000800 */
[----:B-1----:R-:W-:-:S06]  /*daf0*/  FFMA.FTZ R0, R180, UR33, -R20 ;  /* 0x00000021b4007c23 */ /* 0x002fcc0008010814 */
[----:B------:R1:W-:Y:S02]  /*db00*/  MUFU.EX2 R98, R0 ;  /* 0x0000000000627308 */ /* 0x0003e40000000800 */
[----:B-1----:R-:W-:-:S04]  /*db10*/  LOP3.LUT R0, R2, 0xffff, RZ, 0xc0, !PT ;  /* 0x0000ffff02007812 */ /* 0x002fc800078ec0ff */
[----:B------:R-:W-:Y:S02]  /*db20*/  SHF.R.U32.HI R8, RZ, 0x8, R0 ;  /* 0x00000008ff087819 */ /* 0x000fe40000011600 */
[----:B------:R-:W-:Y:S02]  /*db30*/  LOP3.LUT R0, R3, UR21, R32, 0x96, !PT ;  /* 0x0000001503007c12 */ /* 0x000fe4000f8e9620 */
[----:B------:R-:W-:Y:S02]  /*db40*/  SHF.R.U32.HI R3, RZ, 0x10, R2 ;  /* 0x00000010ff037819 */ /* 0x000fe40000011602 */
[----:B------:R-:W-:Y:S02]  /*db50*/  LOP3.LUT R2, R0, 0xffff, RZ, 0xc0, !PT ;  /* 0x0000ffff00027812 */ /* 0x000fe400078ec0ff */
[----:B------:R-:W-:Y:S01]  /*db60*/  LOP3.LUT R5, R3, 0xff, RZ, 0xc0, !PT ;  /* 0x000000ff03057812 */ /* 0x000fe200078ec0ff */
[----:B------:R-:W-:Y:S01]  /*db70*/  FFMA.FTZ R3, R184, UR33, -R20 ;  /* 0x00000021b8037c23 */ /* 0x000fe20008010814 */
[----:B------:R-:W-:-:S02]  /*db80*/  SHF.R.U32.HI R4, RZ, 0x10, R0 ;  /* 0x00000010ff047819 */ /* 0x000fc40000011600 */
[----:B------:R-:W-:Y:S01]  /*db90*/  SHF.R.U32.HI R6, RZ, 0x8, R2 ;  /* 0x00000008ff067819 */ /* 0x000fe20000011602 */
[----:B------:R1:W2:Y:S01]  /*dba0*/  MUFU.EX2 R100, R3 ;  /* 0x0000000300647308 */ /* 0x0002a20000000800 */
[----:B------:R-:W-:Y:S02]  /*dbb0*/  LOP3.LUT R7, R0, 0xff, RZ, 0xc0, !PT ;  /* 0x000000ff00077812 */ /* 0x000fe400078ec0ff */
[----:B------:R-:W-:Y:S02]  /*dbc0*/  SHF.R.U32.HI R2, RZ, 0x18, R0 ;  /* 0x00000018ff027819 */ /* 0x000fe40000011600 */
[----:B------:R-:W-:Y:S02]  /*dbd0*/  LOP3.LUT R0, R4, 0xff, RZ, 0xc0, !PT ;  /* 0x000000ff04007812 */ /* 0x000fe400078ec0ff */
[----:B------:R-:W-:Y:S02]  /*dbe0*/  PRMT R10, R10, 0x5410, R8 ;  /* 0x000054100a0a7816 */ /* 0x000fe40000000008 */
[----:B------:R-:W-:-:S02]  /*dbf0*/  PRMT R4, R5, 0x5410, R12 ;  /* 0x0000541005047816 */ /* 0x000fc4000000000c */
[----:B------:R-:W-:Y:S02]  /*dc00*/  PRMT R5, R0, 0x5410, R2 ;  /* 0x0000541000057816 */ /* 0x000fe40000000002 */
[----:B------:R-:W-:Y:S02]  /*dc10*/  PRMT R8, R7, 0x5410, R6 ;  /* 0x0000541007087816 */ /* 0x000fe40000000006 */
[----:B------:R-:W-:Y:S01]  /*dc20*/  HSET2.LE.AND R0, R10, R229, PT ;  /* 0x000000e50a007233 */ /* 0x000fe20003803000 */
[----:B-1----:R-:W-:Y:S01]  /*dc30*/  FFMA.FTZ R3, R185, UR33, -R11 ;  /* 0x00000021b9037c23 */ /* 0x002fe2000801080b */
[----:B----4-:R-:W-:Y:S02]  /*dc40*/  F2FP.F16.F32.PACK_AB R2, R128, R135 ;  /* 0x000000878002723e */ /* 0x010fe400000000ff */
[----:B------:R-:W-:Y:S01]  /*dc50*/  F2FP.F16.F32.PACK_AB R7, R238, R130 ;  /* 0x00000082ee07723e */ /* 0x000fe200000000ff */
[----:B------:R1:W-:Y:S01]  /*dc60*/  MUFU.EX2 R133, R3 ;  /* 0x0000000300857308 */ /* 0x0003e20000000800 */
[----:B------:R-:W-:-:S02]  /*dc70*/  LOP3.LUT R6, R0, R2, RZ, 0xc0, !PT ;  /* 0x0000000200067212 */ /* 0x000fc400078ec0ff */
[--C-:B------:R-:W-:Y:S02]  /*dc80*/  HSET2.LE.AND R0, R8, R229.reuse, PT ;  /* 0x000000e508007233 */ /* 0x100fe40003803000 */
[----:B------:R-:W-:Y:S02]  /*dc90*/  F2FP.F16.F32.PACK_AB R2, R96, R99 ;  /* 0x000000636002723e */ /* 0x000fe400000000ff */
[----:B-1----:R-:W-:Y:S01]  /*dca0*/  HSET2.LE.AND R3, R4, R229, PT ;  /* 0x000000e504037233 */ /* 0x002fe20003803000 */
[----:B------:R-:W-:-:S04]  /*dcb0*/  FFMA.FTZ R4, R88, UR33, -R11 ;  /* 0x0000002158047c23 */ /* 0x000fc8000801080b */
[----:B------:R1:W-:Y:S01]  /*dcc0*/  MUFU.EX2 R134, R4 ;  /* 0x0000000400867308 */ /* 0x0003e20000000800 */
[----:B------:R-:W-:Y:S02]  /*dcd0*/  LOP3.LUT R7, R3, R7, RZ, 0xc0, !PT ;  /* 0x0000000703077212 */ /* 0x000fe400078ec0ff */
[----:B------:R-:W-:Y:S02]  /*dce0*/  HSET2.LE.AND R3, R5, R229, PT ;  /* 0x000000e505037233 */ /* 0x000fe40003803000 */
[----:B--2---:R-:W-:-:S04]  /*dcf0*/  F2FP.F16.F32.PACK_AB R5, R100, R98 ;  /* 0x000000626405723e */ /* 0x004fc800000000ff */
[----:B------:R-:W-:Y:S01]  /*dd00*/  LOP3.LUT R5, R3, R5, RZ, 0xc0, !PT ;  /* 0x0000000503057212 */ /* 0x000fe200078ec0ff */
[----:B-1----:R-:W-:-:S04]  /*dd10*/  FFMA.FTZ R4, R89, UR33, -R11 ;  /* 0x0000002159047c23 */ /* 0x002fc8000801080b */
[----:B------:R1:W-:Y:S02]  /*dd20*/  MUFU.EX2 R131, R4 ;  /* 0x0000000400837308 */ /* 0x0003e40000000800 */
[----:B-1----:R-:W-:Y:S01]  /*dd30*/  LOP3.LUT R4, R0, R2, RZ, 0xc0, !PT ;  /* 0x0000000200047212 */ /* 0x002fe200078ec0ff */
[----:B------:R-:W-:-:S04]  /*dd40*/  IMAD.WIDE.U32 R2, R13, -0x2daee0ad, RZ ;  /* 0xd2511f530d027825 */ /* 0x000fc800078e00ff */
[----:B------:R-:W-:-:S04]  /*dd50*/  FFMA.FTZ R0, R186, UR33, -R14 ;  /* 0x00000021ba007c23 */ /* 0x000fc8000801080e */
[----:B------:R1:W2:Y:S01]  /*dd60*/  MUFU.EX2 R172, R0 ;  /* 0x0000000000ac7308 */ /* 0x0002a20000000800 */
        /* <DEDUP_REMOVED lines=10> */
[----:B---3--:R-:W-:Y:S01]  /*de10*/  HMMA.16816.F32 R48, R4, R24, R76 ;  /* 0x000000180430723c */ /* 0x008fe2000000184c */
[----:B-1----:R-:W-:Y:S01]  /*de20*/  LOP3.LUT R0, R3, UR21, R28, 0x96, !PT ;  /* 0x0000001503007c12 */ /* 0x002fe2000f8e961c */
[----:B------:R-:W-:Y:S01]  /*de30*/  FFMA.FTZ R3, R90, UR33, -R14 ;  /* 0x000000215a037c23 */ /* 0x000fe2000801080e */
[----:B--2---:R-:W-:-:S03]  /*de40*/  IMAD.MOV.U32 R63, RZ, RZ, R172 ;  /* 0x000000ffff3f7224 */ /* 0x004fc600078e00ac */
[----:B------:R-:W-:Y:S01]  /*de50*/  HMMA.16816.F32 R28, R4, R26, R68 ;  /* 0x0000001a041c723c */ /* 0x000fe20000001844 */
[----:B------:R1:W2:Y:S06]  /*de60*/  MUFU.EX2 R139, R3 ;  /* 0x00000003008b7308 */ /* 0x0002ac0000000800 */
[----:B------:R-:W-:Y:S01]  /*de70*/  FFMA.FTZ R4, R187, UR33, -R14 ;  /* 0x00000021bb047c23 */ /* 0x000fe2000801080e */
[C---:B----4-:R-:W-:Y:S02]  /*de80*/  LOP3.LUT R2, R0.reuse, 0xffff, RZ, 0xc0, !PT ;  /* 0x0000ffff00027812 */ /* 0x050fe400078ec0ff */
        /* <DEDUP_REMOVED lines=9> */
[----:B------:R-:W-:Y:S01]  /*df20*/  HSET2.LE.AND R0, R8, R229, PT ;  /* 0x000000e508007233 */ /* 0x000fe20003803000 */
[----:B---3--:R-:W-:Y:S01]  /*df30*/  IMAD.U32 R4, RZ, RZ, UR10 ;  /* 0x0000000aff047e24 */ /* 0x008fe2000f8e00ff */
[----:B------:R-:W-:-:S03]  /*df40*/  LOP3.LUT R3, R3, 0xff, RZ, 0xc0, !PT ;  /* 0x000000ff03037812 */ /* 0x000fc600078ec0ff */
[----:B------:R-:W-:Y:S02]  /*df50*/  LOP3.LUT R6, R0, R2, RZ, 0xc0, !PT ;  /* 0x0000000200067212 */ /* 0x000fe400078ec0ff */
[----:B------:R-:W-:Y:S02]  /*df60*/  LOP3.LUT R9, R73, UR31, R4, 0x96, !PT ;  /* 0x0000001f49097c12 */ /* 0x000fe4000f8e9604 */
[----:B------:R-:W-:Y:S02]  /*df70*/  PRMT R7, R3, 0x5410, R7 ;  /* 0x0000541003077816 */ /* 0x000fe40000000007 */
[--C-:B------:R-:W-:Y:S01]  /*df80*/  HSET2.LE.AND R0, R10, R229.reuse, PT ;  /* 0x000000e50a007233 */ /* 0x100fe20003803000 */
[----:B------:R-:W-:Y:S01]  /*df90*/  IMAD.WIDE.U32 R22, R9, -0x326172a9, RZ ;  /* 0xcd9e8d5709167825 */ /* 0x000fe200078e00ff */
[----:B--2---:R-:W-:Y:S02]  /*dfa0*/  F2FP.F16.F32.PACK_AB R2, R129, R139 ;  /* 0x0000008b8102723e */ /* 0x004fe400000000ff */
[----:B------:R-:W-:-:S02]  /*dfb0*/  HSET2.LE.AND R3, R5, R229, PT ;  /* 0x000000e505037233 */ /* 0x000fc40003803000 */
[----:B------:R-:W-:Y:S02]  /*dfc0*/  HSET2.LE.AND R5, R7, R229, PT ;  /* 0x000000e507057233 */ /* 0x000fe40003803000 */
[----:B------:R-:W-:Y:S02]  /*dfd0*/  LOP3.LUT R7, R0, R2, RZ, 0xc0, !PT ;  /* 0x0000000200077212 */ /* 0x000fe400078ec0ff */
[----:B------:R-:W-:Y:S02]  /*dfe0*/  F2FP.F16.F32.PACK_AB R4, R133, R21 ;  /* 0x000000158504723e */ /* 0x000fe400000000ff */
[----:B------:R-:W-:Y:S02]  /*dff0*/  LOP3.LUT R2, R23, UR20, R92, 0x96, !PT ;  /* 0x0000001417027c12 */ /* 0x000fe4000f8e965c */
[----:B----4-:R-:W-:Y:S02]  /*e000*/  F2FP.F16.F32.PACK_AB R8, R97, R172 ;  /* 0x000000ac6108723e */ /* 0x010fe400000000ff */
[----:B------:R-:W-:-:S02]  /*e010*/  LOP3.LUT R0, R61, UR18, R22, 0x96, !PT ;  /* 0x000000123d007c12 */ /* 0x000fc4000f8e9616 */
[----:B------:R-:W-:Y:S01]  /*e020*/  LOP3.LUT R4, R3, R4, RZ, 0xc0, !PT ;  /* 0x0000000403047212 */ /* 0x000fe200078ec0ff */
[----:B------:R-:W-:Y:S01]  /*e030*/  IMAD.WIDE.U32 R2, R2, -0x2daee0ad, RZ ;  /* 0xd2511f5302027825 */ /* 0x000fe200078e00ff */
[----:B------:R-:W-:-:S03]  /*e040*/  LOP3.LUT R5, R5, R8, RZ, 0xc0, !PT ;  /* 0x0000000805057212 */ /* 0x000fc600078ec0ff */
[----:B------:R-:W-:Y:S01]  /*e050*/  IMAD.WIDE.U32 R8, R0, -0x2daee0ad, RZ ;  /* 0xd2511f5300087825 */ /* 0x000fe200078e00ff */
[----:B------:R-:W-:-:S03]  /*e060*/  LOP3.LUT R3, R3, UR17, R74, 0x96, !PT ;  /* 0x0000001103037c12 */ /* 0x000fc6000f8e964a */
[----:B------:R-:W-:Y:S01]  /*e070*/  FFMA.FTZ R0, R190, UR33, -R15 ;  /* 0x00000021be007c23 */ /* 0x000fe2000801080f */
[C---:B------:R-:W-:Y:S01]  /*e080*/  HMMA.16816.F32 R68, R4.reuse, R16, R40 ;  /* 0x000000100444723c */ /* 0x040fe20000001828 */
[----:B------:R-:W-:Y:S01]  /*e090*/  LOP3.LUT R9, R9, UR15, R2, 0x96, !PT ;  /* 0x0000000f09097c12 */ /* 0x000fe2000f8e9602 */
[----:B------:R-:W-:Y:S01]  /*e0a0*/  IMAD.WIDE.U32 R2, R3, -0x326172a9, RZ ;  /* 0xcd9e8d5703027825 */ /* 0x000fe200078e00ff */
[----:B------:R1:W-:Y:S03]  /*e0b0*/  MUFU.EX2 R145, R0 ;  /* 0x0000000000917308 */ /* 0x0003e60000000800 */
[----:B------:R-:W-:Y:S01]  /*e0c0*/  HMMA.16816.F32 R104, R4, R18, R36 ;  /* 0x000000120468723c */ /* 0x000fe20000001824 */
[----:B------:R-:W-:Y:S01]  /*e0d0*/  IMAD.WIDE.U32 R16, R9, -0x326172a9, RZ ;  /* 0xcd9e8d5709107825 */ /* 0x000fe200078e00ff */
[----:B------:R-:W-:-:S03]  /*e0e0*/  LOP3.LUT R3, R3, UR16, R60, 0x96, !PT ;  /* 0x0000001003037c12 */ /* 0x000fc6000f8e963c */
[----:B------:R-:W-:Y:S01]  /*e0f0*/  FFMA.FTZ R9, R188, UR33, -R15 ;  /* 0x00000021bc097c23 */ /* 0x000fe2000801080f */
[C---:B------:R-:W-:Y:S01]  /*e100*/  HMMA.16816.F32 R160, R4.reuse, R24, R64 ;  /* 0x0000001804a0723c */ /* 0x040fe20000001840 */
[----:B------:R-:W-:Y:S02]  /*e110*/  LDSM.16.MT88.4 R64, [R214+0x5000] ;  /* 0x00500000d640783b */ /* 0x000fe40000004200 */
[----:B------:R-:W-:Y:S03]  /*e120*/  MUFU.EX2 R115, R9 ;  /* 0x0000000900737308 */ /* 0x000fe60000000800 */
[----:B------:R-:W-:Y:S01]  /*e130*/  HMMA.16816.F32 R108, R4, R26, R44 ;  /* 0x0000001a046c723c */ /* 0x000fe2000000182c */
[----:B------:R-:W2:Y:S01]  /*e140*/  LDSM.16.MT88.4 R44, [R213+0x5000] ;  /* 0x00500000d52c783b */ /* 0x000ea20000004200 */
[----:B-1----:R-:W-:Y:S01]  /*e150*/  LOP3.LUT R0, R17, UR14, R2, 0x96, !PT ;  /* 0x0000000e11007c12 */ /* 0x002fe2000f8e9602 */
[----:B------:R-:W-:-:S04]  /*e160*/  IMAD.WIDE.U32 R2, R3, -0x2daee0ad, RZ ;  /* 0xd2511f5303027825 */ /* 0x000fc800078e00ff */
[----:B------:R-:W-:Y:S01]  /*e170*/  IMAD.WIDE.U32 R40, R0, -0x2daee0ad, RZ ;  /* 0xd2511f5300287825 */ /* 0x000fe200078e00ff */
[----:B------:R-:W-:-:S03]  /*e180*/  LOP3.LUT R0, R3, UR13, R8, 0x96, !PT ;  /* 0x0000000d03007c12 */ /* 0x000fc6000f8e9608 */
[--C-:B------:R-:W-:Y:S01]  /*e190*/  FFMA.FTZ R3, R189, UR33, -R15.reuse ;  /* 0x00000021bd037c23 */ /* 0x100fe2000801080f */
[----:B------:R-:W-:Y:S01]  /*e1a0*/  FFMA.FTZ R8, R80, UR33, -R15 ;  /* 0x0000002150087c23 */ /* 0x000fe2000801080f */
[----:B------:R-:W-:Y:S01]  /*e1b0*/  FFMA.FTZ R5, R191, UR33, -R20 ;  /* 0x00000021bf057c23 */ /* 0x000fe20008010814 */
[----:B------:R-:W-:Y:S01]  /*e1c0*/  LOP3.LUT R2, R41, UR5, R2, 0x96, !PT ;  /* 0x0000000529027c12 */ /* 0x000fe2000f8e9602 */
[----:B------:R1:W-:Y:S01]  /*e1d0*/  MUFU.EX2 R119, R3 ;  /* 0x0000000300777308 */ /* 0x0003e20000000800 */
[----:B------:R-:W-:-:S05]  /*e1e0*/  IMAD.WIDE.U32 R12, R0, -0x326172a9, RZ ;  /* 0xcd9e8d57000c7825 */ /* 0x000fca00078e00ff */
[----:B------:R-:W-:Y:S02]  /*e1f0*/  LOP3.LUT R39, R13, UR12, R16, 0x96, !PT ;  /* 0x0000000c0d277c12 */ /* 0x000fe4000f8e9610 */
[----:B------:R-:W3:Y:S08]  /*e200*/  MUFU.EX2 R182, R8 ;  /* 0x0000000800b67308 */ /* 0x000ef00000000800 */
[----:B------:R-:W-:Y:S01]  /*e210*/  MUFU.EX2 R190, R5 ;  /* 0x0000000500be7308 */ /* 0x000fe20000000800 */
[----:B-1----:R-:W-:-:S03]  /*e220*/  IMAD.WIDE.U32 R2, R2, -0x326172a9, RZ ;  /* 0xcd9e8d5702027825 */ /* 0x002fc600078e00ff */
[----:B------:R-:W-:Y:S02]  /*e230*/  SHF.R.U32.HI R4, RZ, 0x10, R2 ;  /* 0x00000010ff047819 */ /* 0x000fe40000011602 */
[----:B------:R-:W-:Y:S01]  /*e240*/  LOP3.LUT R0, R3, UR22, R12, 0x96, !PT ;  /* 0x0000001603007c12 */ /* 0x000fe2000f8e960c */
[----:B---3--:R-:W-:Y:S01]  /*e250*/  IMAD.MOV.U32 R191, RZ, RZ, R182 ;  /* 0x000000ffffbf7224 */ /* 0x008fe200078e00b6 */
[----:B------:R-:W-:Y:S01]  /*e260*/  LOP3.LUT R3, R2, 0xffff, RZ, 0xc0, !PT ;  /* 0x0000ffff02037812 */ /* 0x000fe200078ec0ff */
[----:B------:R-:W-:Y:S01]  /*e270*/  IMAD.MOV.U32 R182, RZ, RZ, R118 ;  /* 0x000000ffffb67224 */ /* 0x000fe200078e0076 */
[----:B------:R-:W-:Y:S01]  /*e280*/  LOP3.LUT R6, R4, 0xff, RZ, 0xc0, !PT ;  /* 0x000000ff04067812 */ /* 0x000fe200078ec0ff */
[----:B------:R-:W-:Y:S01]  /*e290*/  FFMA.FTZ R4, R87, UR33, -R20 ;  /* 0x0000002157047c23 */ /* 0x000fe20008010814 */
[----:B------:R-:W-:Y:S02]  /*e2a0*/  LOP3.LUT R12, R2, 0xff, RZ, 0xc0, !PT ;  /* 0x000000ff020c7812 */ /* 0x000fe400078ec0ff */
[----:B------:R-:W-:Y:S01]  /*e2b0*/  SHF.R.U32.HI R10, RZ, 0x18, R2 ;  /* 0x00000018ff0a7819 */ /* 0x000fe20000011602 */
[----:B------:R1:W3:Y:S01]  /*e2c0*/  MUFU.EX2 R189, R4 ;  /* 0x0000000400bd7308 */ /* 0x0002e20000000800 */
[----:B------:R-:W-:-:S02]  /*e2d0*/  LOP3.LUT R2, R0, 0xffff, RZ, 0xc0, !PT ;  /* 0x0000ffff00027812 */ /* 0x000fc400078ec0ff */
[----:B------:R-:W-:Y:S02]  /*e2e0*/  SHF.R.U32.HI R7, RZ, 0x8, R3 ;  /* 0x00000008ff077819 */ /* 0x000fe40000011603 */
[----:B------:R-:W-:Y:S02]  /*e2f0*/  SHF.R.U32.HI R3, RZ, 0x10, R0 ;  /* 0x00000010ff037819 */ /* 0x000fe40000011600 */
[----:B------:R-:W-:Y:S02]  /*e300*/  LOP3.LUT R8, R0, 0xff, RZ, 0xc0, !PT ;  /* 0x000000ff00087812 */ /* 0x000fe400078ec0ff */
[----:B------:R-:W-:Y:S02]  /*e310*/  SHF.R.U32.HI R2, RZ, 0x8, R2 ;  /* 0x00000008ff027819 */ /* 0x000fe40000011602 */
[----:B------:R-:W-:Y:S02]  /*e320*/  SHF.R.U32.HI R9, RZ, 0x18, R0 ;  /* 0x00000018ff097819 */ /* 0x000fe40000011600 */
[----:B------:R-:W-:Y:S01]  /*e330*/  LOP3.LUT R0, R3, 0xff, RZ, 0xc0, !PT ;  /* 0x000000ff03007812 */ /* 0x000fe200078ec0ff */
[----:B------:R-:W-:Y:S01]  /*e340*/  FFMA.FTZ R3, R193, UR33, -R20 ;  /* 0x00000021c1037c23 */ /* 0x000fe20008010814 */
[----:B------:R-:W-:Y:S01]  /*e350*/  PRMT R8, R8, 0x5410, R2 ;  /* 0x0000541008087816 */ /* 0x000fe20000000002 */
[----:B------:R-:W-:Y:S01]  /*e360*/  IMAD.MOV.U32 R193, RZ, RZ, R119 ;  /* 0x000000ffffc17224 */ /* 0x000fe200078e0077 */
[----:B-1----:R-:W-:Y:S01]  /*e370*/  PRMT R4, R12, 0x5410, R7 ;  /* 0x000054100c047816 */ /* 0x002fe20000000007 */
[----:B------:R-:W-:Y:S01]  /*e380*/  FFMA.FTZ R2, R196, UR33, -R20 ;  /* 0x00000021c4027c23 */ /* 0x000fe20008010814 */
[----:B------:R-:W-:Y:S01]  /*e390*/  PRMT R9, R0, 0x5410, R9 ;  /* 0x0000541000097816 */ /* 0x000fe20000000009 */
[----:B------:R-:W-:Y:S01]  /*e3a0*/  MUFU.EX2 R187, R3 ;  /* 0x0000000300bb7308 */ /* 0x000fe20000000800 */
[----:B------:R-:W-:Y:S01]  /*e3b0*/  PRMT R5, R6, 0x5410, R10 ;  /* 0x0000541006057816 */ /* 0x000fe2000000000a */
[----:B------:R-:W-:Y:S01]  /*e3c0*/  IMAD.MOV.U32 R196, RZ, RZ, R115 ;  /* 0x000000ffffc47224 */ /* 0x000fe200078e0073 */
[----:B------:R-:W-:-:S05]  /*e3d0*/  HSET2.LE.AND R0, R4, R229, PT ;  /* 0x000000e504007233 */ /* 0x000fca0003803000 */
[----:B------:R1:W4:Y:S02]  /*e3e0*/  MUFU.EX2 R188, R2 ;  /* 0x0000000200bc7308 */ /* 0x0003240000000800 */
[----:B-1----:R-:W-:-:S04]  /*e3f0*/  F2FP.F16.F32.PACK_AB R2, R191, R193 ;  /* 0x000000c1bf02723e */ /* 0x002fc800000000ff */
        /* <DEDUP_REMOVED lines=8> */
[----:B----4-:R-:W-:-:S04]  /*e480*/  F2FP.F16.F32.PACK_AB R2, R188, R187 ;  /* 0x000000bbbc02723e */ /* 0x010fc800000000ff */
[----:B------:R-:W-:Y:S02]  /*e490*/  LOP3.LUT R5, R0, R2, RZ, 0xc0, !PT ;  /* 0x0000000200057212 */ /* 0x000fe400078ec0ff */
[----:B------:R-:W-:Y:S02]  /*e4a0*/  LOP3.LUT R0, R23, UR20, R150, 0x96, !PT ;  /* 0x0000001417007c12 */ /* 0x000fe4000f8e9696 */
[----:B------:R-:W-:-:S03]  /*e4b0*/  LOP3.LUT R2, R35, UR18, R22, 0x96, !PT ;  /* 0x0000001223027c12 */ /* 0x000fc6000f8e9616 */
[----:B--2---:R-:W-:Y:S02]  /*e4c0*/  HMMA.16816.F32 R56, R4, R44, R56 ;  /* 0x0000002c0438723c */ /* 0x004fe40000001838 */
[----:B------:R-:W-:-:S04]  /*e4d0*/  IMAD.WIDE.U32 R2, R2, -0x2daee0ad, RZ ;  /* 0xd2511f5302027825 */ /* 0x000fc800078e00ff */
[C---:B------:R-:W-:Y:S06]  /*e4e0*/  HMMA.16816.F32 R52, R4.reuse, R46, R52 ;  /* 0x0000002e0434723c */ /* 0x040fec0000001834 */
[C---:B------:R-:W-:Y:S06]  /*e4f0*/  HMMA.16816.F32 R112, R4.reuse, R64, R48 ;  /* 0x000000400470723c */ /* 0x040fec0000001830 */
[----:B------:R-:W-:Y:S01]  /*e500*/  HMMA.16816.F32 R116, R4, R66, R28 ;  /* 0x000000420474723c */ /* 0x000fe2000000181c */
[----:B------:R-:W-:-:S02]  /*e510*/  IMAD.MOV.U32 R49, RZ, RZ, R131 ;  /* 0x000000ffff317224 */ /* 0x000fc400078e0083 */
[----:B------:R-:W-:Y:S02]  /*e520*/  IMAD.MOV.U32 R48, RZ, RZ, R130 ;  /* 0x000000ffff307224 */ /* 0x000fe400078e0082 */
[----:B------:R-:W-:Y:S02]  /*e530*/  IMAD.MOV.U32 R50, RZ, RZ, R129 ;  /* 0x000000ffff327224 */ /* 0x000fe400078e0081 */
[----:B------:R-:W-:-:S04]  /*e540*/  IMAD.WIDE.U32 R4, R0, -0x2daee0ad, RZ ;  /* 0xd2511f5300047825 */ /* 0x000fc800078e00ff */
[----:B------:R-:W-:Y:S01]  /*e550*/  IMAD.U32 R6, RZ, RZ, UR35 ;  /* 0x00000023ff067e24 */ /* 0x000fe2000f8e00ff */
[----:B------:R-:W-:Y:S01]  /*e560*/  LOP3.LUT R0, R5, UR17, R62, 0x96, !PT ;  /* 0x0000001105007c12 */ /* 0x000fe2000f8e963e */
[----:B------:R-:W-:Y:S01]  /*e570*/  IMAD.MOV.U32 R51, RZ, RZ, R128 ;  /* 0x000000ffff337224 */ /* 0x000fe200078e0080 */
[----:B------:R-:W-:Y:S02]  /*e580*/  LOP3.LUT R3, R3, UR15, R4, 0x96, !PT ;  /* 0x0000000f03037c12 */ /* 0x000fe4000f8e9604 */
[----:B------:R-:W-:Y:S01]  /*e590*/  LOP3.LUT R8, R73, UR31, R6, 0x96, !PT ;  /* 0x0000001f49087c12 */ /* 0x000fe2000f8e9606 */
[----:B------:R-:W-:-:S04]  /*e5a0*/  IMAD.WIDE.U32 R6, R0, -0x326172a9, RZ ;  /* 0xcd9e8d5700067825 */ /* 0x000fc800078e00ff */
[----:B------:R-:W-:Y:S01]  /*e5b0*/  IMAD.WIDE.U32 R4, R3, -0x326172a9, RZ ;  /* 0xcd9e8d5703047825 */ /* 0x000fe200078e00ff */
[----:B------:R-:W-:-:S03]  /*e5c0*/  LOP3.LUT R3, R7, UR16, R34, 0x96, !PT ;  /* 0x0000001007037c12 */ /* 0x000fc6000f8e9622 */
[----:B------:R-:W-:Y:S01]  /*e5d0*/  IMAD.WIDE.U32 R8, R8, -0x326172a9, RZ ;  /* 0xcd9e8d5708087825 */ /* 0x000fe200078e00ff */
[----:B------:R-:W-:-:S03]  /*e5e0*/  LOP3.LUT R0, R5, UR14, R6, 0x96, !PT ;  /* 0x0000000e05007c12 */ /* 0x000fc6000f8e9606 */
[----:B------:R-:W-:Y:S01]  /*e5f0*/  IMAD.WIDE.U32 R6, R3, -0x2daee0ad, RZ ;  /* 0xd2511f5303067825 */ /* 0x000fe200078e00ff */
[C---:B------:R-:W-:Y:S02]  /*e600*/  LOP3.LUT R10, R9.reuse, UR20, R150, 0x96, !PT ;  /* 0x00000014090a7c12 */ /* 0x040fe4000f8e9696 */
[----:B------:R-:W-:Y:S01]  /*e610*/  LOP3.LUT R12, R9, UR20, R92, 0x96, !PT ;  /* 0x00000014090c7c12 */ /* 0x000fe2000f8e965c */
[----:B------:R-:W-:Y:S01]  /*e620*/  IMAD.WIDE.U32 R18, R0, -0x2daee0ad, RZ ;  /* 0xd2511f5300127825 */ /* 0x000fe200078e00ff */
[----:B------:R-:W-:Y:S02]  /*e630*/  LOP3.LUT R3, R7, UR13, R2, 0x96, !PT ;  /* 0x0000000d07037c12 */ /* 0x000fe4000f8e9602 */
[----:B------:R-:W-:Y:S01]  /*e640*/  LOP3.LUT R9, R35, UR18, R8, 0x96, !PT ;  /* 0x0000001223097c12 */ /* 0x000fe2000f8e9608 */
[----:B------:R-:W-:Y:S01]  /*e650*/  IMAD.MOV.U32 R150, RZ, RZ, R182 ;  /* 0x000000ffff967224 */ /* 0x000fe200078e00b6 */
[----:B------:R-:W-:Y:S01]  /*e660*/  LOP3.LUT R2, R19, UR5, R6, 0x96, !PT ;  /* 0x0000000513027c12 */ /* 0x000fe2000f8e9606 */
[----:B------:R-:W-:Y:S01]  /*e670*/  IMAD.WIDE.U32 R6, R3, -0x326172a9, RZ ;  /* 0xcd9e8d5703067825 */ /* 0x000fe200078e00ff */
[----:B------:R-:W-:-:S03]  /*e680*/  LOP3.LUT R8, R61, UR18, R8, 0x96, !PT ;  /* 0x000000123d087c12 */ /* 0x000fc6000f8e9608 */
[----:B------:R-:W-:Y:S01]  /*e690*/  IMAD.WIDE.U32 R2, R2, -0x326172a9, RZ ;  /* 0xcd9e8d5702027825 */ /* 0x000fe200078e00ff */
[----:B------:R-:W-:-:S03]  /*e6a0*/  LOP3.LUT R30, R7, UR12, R4, 0x96, !PT ;  /* 0x0000000c071e7c12 */ /* 0x000fc6000f8e9604 */
[----:B------:R-:W-:Y:S01]  /*e6b0*/  IMAD.WIDE.U32 R22, R8, -0x2daee0ad, RZ ;  /* 0xd2511f5308167825 */ /* 0x000fe200078e00ff */
[C---:B------:R-:W-:Y:S02]  /*e6c0*/  LOP3.LUT R4, R2.reuse, 0xffff, RZ, 0xc0, !PT ;  /* 0x0000ffff02047812 */ /* 0x040fe400078ec0ff */
[----:B------:R-:W-:Y:S01]  /*e6d0*/  LOP3.LUT R0, R3, UR22, R6, 0x96, !PT ;  /* 0x0000001603007c12 */ /* 0x000fe2000f8e9606 */
[----:B------:R-:W-:Y:S01]  /*e6e0*/  IMAD.MOV.U32 R73, RZ, RZ, R178 ;  /* 0x000000ffff497224 */ /* 0x000fe200078e00b2 */
[----:B------:R-:W-:Y:S01]  /*e6f0*/  SHF.R.U32.HI R5, RZ, 0x8, R4 ;  /* 0x00000008ff057819 */ /* 0x000fe20000011604 */
[----:B------:R-:W-:Y:S01]  /*e700*/  IMAD.MOV.U32 R61, RZ, RZ, R97 ;  /* 0x000000ffff3d7224 */ /* 0x000fe200078e0061 */
[--C-:B------:R-:W-:Y:S02]  /*e710*/  SHF.R.U32.HI R3, RZ, 0x10, R2.reuse ;  /* 0x00000010ff037819 */ /* 0x100fe40000011602 */
[----:B------:R-:W-:Y:S02]  /*e720*/  LOP3.LUT R4, R2, 0xff, RZ, 0xc0, !PT ;  /* 0x000000ff02047812 */ /* 0x000fe400078ec0ff */
[----:B------:R-:W-:-:S02]  /*e730*/  SHF.R.U32.HI R6, RZ, 0x18, R2 ;  /* 0x00000018ff067819 */ /* 0x000fc40000011602 */
[----:B------:R-:W-:Y:S02]  /*e740*/  LOP3.LUT R3, R3, 0xff, RZ, 0xc0, !PT ;  /* 0x000000ff03037812 */ /* 0x000fe400078ec0ff */
[----:B------:R-:W-:Y:S01]  /*e750*/  PRMT R26, R4, 0x5410, R5 ;  /* 0x00005410041a7816 */ /* 0x000fe20000000005 */
[----:B------:R-:W-:Y:S01]  /*e760*/  FFMA.FTZ R4, R203, UR33, -R11 ;  /* 0x00000021cb047c23 */ /* 0x000fe2000801080b */
[----:B------:R-:W-:Y:S01]  /*e770*/  LOP3.LUT R2, R0, 0xffff, RZ, 0xc0, !PT ;  /* 0x0000ffff00027812 */ /* 0x000fe200078ec0ff */
[----:B------:R-:W-:Y:S01]  /*e780*/  IMAD.MOV.U32 R203, RZ, RZ, R21 ;  /* 0x000000ffffcb7224 */ /* 0x000fe200078e0015 */
[----:B------:R-:W-:Y:S01]  /*e790*/  PRMT R21, R3, 0x5410, R6 ;  /* 0x0000541003157816 */ /* 0x000fe20000000006 */
[----:B------:R1:W-:Y:S01]  /*e7a0*/  MUFU.EX2 R186, R4 ;  /* 0x0000000400ba7308 */ /* 0x0003e20000000800 */
[----:B------:R-:W-:Y:S01]  /*e7b0*/  SHF.R.U32.HI R3, RZ, 0x8, R2 ;  /* 0x00000008ff037819 */ /* 0x000fe20000011602 */
[----:B------:R-:W-:Y:S01]  /*e7c0*/  IMAD.WIDE.U32 R6, R10, -0x2daee0ad, RZ ;  /* 0xd2511f530a067825 */ /* 0x000fe200078e00ff */
[----:B------:R-:W-:-:S04]  /*e7d0*/  LOP3.LUT R2, R0, 0xff, RZ, 0xc0, !PT ;  /* 0x000000ff00027812 */ /* 0x000fc800078ec0ff */
[----:B------:R-:W-:Y:S02]  /*e7e0*/  PRMT R19, R2, 0x5410, R3 ;  /* 0x0000541002137816 */ /* 0x000fe40000000003 */
[--C-:B------:R-:W-:Y:S02]  /*e7f0*/  SHF.R.U32.HI R2, RZ, 0x10, R0.reuse ;  /* 0x00000010ff027819 */ /* 0x100fe40000011600 */
[----:B------:R-:W-:Y:S02]  /*e800*/  SHF.R.U32.HI R3, RZ, 0x18, R0 ;  /* 0x00000018ff037819 */ /* 0x000fe40000011600 */
[----:B------:R-:W-:Y:S01]  /*e810*/  LOP3.LUT R0, R2, 0xff, RZ, 0xc0, !PT ;  /* 0x000000ff02007812 */ /* 0x000fe200078ec0ff */
[----:B------:R-:W-:Y:S01]  /*e820*/  FFMA.FTZ R2, R202, UR33, -R11 ;  /* 0x00000021ca027c23 */ /* 0x000fe2000801080b */
[----:B------:R-:W-:Y:S02]  /*e830*/  IMAD.MOV.U32 R202, RZ, RZ, R139 ;  /* 0x000000ffffca7224 */ /* 0x000fe400078e008b */
[----:B------:R-:W-:Y:S01]  /*e840*/  PRMT R16, R0, 0x5410, R3 ;  /* 0x0000541000107816 */ /* 0x000fe20000000003 */
[----:B------:R2:W-:Y:S01]  /*e850*/  MUFU.EX2 R184, R2 ;  /* 0x0000000200b87308 */ /* 0x0005e20000000800 */
[--C-:B-1----:R-:W-:Y:S01]  /*e860*/  FFMA.FTZ R4, R204, UR33, -R11.reuse ;  /* 0x00000021cc047c23 */ /* 0x102fe2000801080b */
[----:B------:R-:W-:Y:S01]  /*e870*/  FFMA.FTZ R0, R81, UR33, -R11 ;  /* 0x0000002151007c23 */ /* 0x000fe2000801080b */
[----:B------:R-:W-:-:S05]  /*e880*/  IMAD.MOV.U32 R204, RZ, RZ, R135 ;  /* 0x000000ffffcc7224 */ /* 0x000fca00078e0087 */
[----:B------:R1:W3:Y:S08]  /*e890*/  MUFU.EX2 R185, R4 ;  /* 0x0000000400b97308 */ /* 0x0002f00000000800 */
[----:B------:R4:W-:Y:S01]  /*e8a0*/  MUFU.EX2 R183, R0 ;  /* 0x0000000000b77308 */ /* 0x0009e20000000800 */
[----:B--2---:R-:W-:-:S05]  /*e8b0*/  IMAD.WIDE.U32 R2, R9, -0x2daee0ad, RZ ;  /* 0xd2511f5309027825 */ /* 0x004fca00078e00ff */
[----:B------:R-:W-:Y:S02]  /*e8c0*/  LOP3.LUT R3, R3, UR15, R6, 0x96, !PT ;  /* 0x0000000f03037c12 */ /* 0x000fe4000f8e9606 */
[----:B-1----:R-:W-:Y:S01]  /*e8d0*/  LOP3.LUT R4, R7, UR17, R62, 0x96, !PT ;  /* 0x0000001107047c12 */ /* 0x002fe2000f8e963e */
[----:B------:R-:W-:-:S04]  /*e8e0*/  IMAD.WIDE.U32 R6, R12, -0x2daee0ad, RZ ;  /* 0xd2511f530c067825 */ /* 0x000fc800078e00ff */
[----:B------:R-:W-:Y:S01]  /*e8f0*/  IMAD.WIDE.U32 R4, R4, -0x326172a9, RZ ;  /* 0xcd9e8d5704047825 */ /* 0x000fe200078e00ff */
[----:B------:R-:W-:-:S03]  /*e900*/  LOP3.LUT R9, R7, UR17, R74, 0x96, !PT ;  /* 0x0000001107097c12 */ /* 0x000fc6000f8e964a */
[----:B----4-:R-:W-:Y:S01]  /*e910*/  FFMA.FTZ R0, R206, UR33, -R14 ;  /* 0x00000021ce007c23 */ /* 0x010fe2000801080e */
[----:B------:R-:W-:Y:S01]  /*e920*/  LOP3.LUT R8, R23, UR15, R6, 0x96, !PT ;  /* 0x0000000f17087c12 */ /* 0x000fe2000f8e9606 */
[----:B------:R-:W-:Y:S01]  /*e930*/  IMAD.WIDE.U32 R6, R3, -0x326172a9, RZ ;  /* 0xcd9e8d5703067825 */ /* 0x000fe200078e00ff */
[----:B------:R-:W-:Y:S01]  /*e940*/  LOP3.LUT R12, R5, UR16, R34, 0x96, !PT ;  /* 0x00000010050c7c12 */ /* 0x000fe2000f8e9622 */
[----:B------:R1:W-:Y:S02]  /*e950*/  MUFU.EX2 R182, R0 ;  /* 0x0000000000b67308 */ /* 0x0003e40000000800 */
[----:B------:R-:W-:Y:S01]  /*e960*/  IMAD.WIDE.U32 R28, R8, -0x326172a9, RZ ;  /* 0xcd9e8d57081c7825 */ /* 0x000fe200078e00ff */
[----:B------:R-:W-:-:S03]  /*e970*/  LOP3.LUT R10, R7, UR14, R4, 0x96, !PT ;  /* 0x0000000e070a7c12 */ /* 0x000fc6000f8e9604 */
[----:B------:R-:W-:-:S04]  /*e980*/  IMAD.WIDE.U32 R4, R9, -0x326172a9, RZ ;  /* 0xcd9e8d5709047825 */ /* 0x000fc800078e00ff */
[----:B------:R-:W-:Y:S01]  /*e990*/  IMAD.MOV.U32 R206, RZ, RZ, R100 ;  /* 0x000000ffffce7224 */ /* 0x000fe200078e0064 */
[----:B------:R-:W-:Y:S01]  /*e9a0*/  LOP3.LUT R3, R5, UR16, R60, 0x96, !PT ;  /* 0x0000001005037c12 */ /* 0x000fe2000f8e963c */
[----:B------:R-:W-:Y:S01]  /*e9b0*/  IMAD.MOV.U32 R62, RZ, RZ, R134 ;  /* 0x000000ffff3e7224 */ /* 0x000fe200078e0086 */
[----:B------:R-:W-:Y:S01]  /*e9c0*/  LOP3.LUT R7, R29, UR14, R4, 0x96, !PT ;  /* 0x0000000e1d077c12 */ /* 0x000fe2000f8e9604 */
[----:B------:R-:W-:-:S04]  /*e9d0*/  IMAD.WIDE.U32 R4, R12, -0x2daee0ad, RZ ;  /* 0xd2511f530c047825 */ /* 0x000fc800078e00ff */
[----:B-1----:R-:W-:Y:S01]  /*e9e0*/  FFMA.FTZ R0, R208, UR33, -R14 ;  /* 0x00000021d0007c23 */ /* 0x002fe2000801080e */
[----:B------:R-:W-:Y:S01]  /*e9f0*/  IMAD.WIDE.U32 R32, R7, -0x2daee0ad, RZ ;  /* 0xd2511f5307207825 */ /* 0x000fe200078e00ff */
[----:B------:R-:W-:Y:S02]  /*ea00*/  LOP3.LUT R5, R5, UR13, R2, 0x96, !PT ;  /* 0x0000000d05057c12 */ /* 0x000fe4000f8e9602 */
[----:B------:R1:W2:Y:S01]  /*ea10*/  MUFU.EX2 R181, R0 ;  /* 0x0000000000b57308 */ /* 0x0002a20000000800 */
[----:B------:R-:W-:-:S04]  /*ea20*/  IMAD.WIDE.U32 R2, R3, -0x2daee0ad, RZ ;  /* 0xd2511f5303027825 */ /* 0x000fc800078e00ff */
[----:B------:R-:W-:Y:S01]  /*ea30*/  IMAD.WIDE.U32 R12, R10, -0x2daee0ad, RZ ;  /* 0xd2511f530a0c7825 */ /* 0x000fe200078e00ff */
[----:B------:R-:W-:Y:S02]  /*ea40*/  LOP3.LUT R10, R33, UR5, R2, 0x96, !PT ;  /* 0x00000005210a7c12 */ /* 0x000fe4000f8e9602 */
[----:B------:R-:W-:Y:S01]  /*ea50*/  LOP3.LUT R17, R3, UR13, R22, 0x96, !PT ;  /* 0x0000000d03117c12 */ /* 0x000fe2000f8e9616 */
[----:B------:R-:W-:Y:S01]  /*ea60*/  IMAD.MOV.U32 R208, RZ, RZ, R96 ;  /* 0x000000ffffd07224 */ /* 0x000fe200078e0060 */
[----:B------:R-:W-:Y:S01]  /*ea70*/  LOP3.LUT R8, R13, UR5, R4, 0x96, !PT ;  /* 0x000000050d087c12 */ /* 0x000fe2000f8e9604 */
[----:B------:R-:W-:Y:S01]  /*ea80*/  IMAD.MOV.U32 R60, RZ, RZ, R133 ;  /* 0x000000ffff3c7224 */ /* 0x000fe200078e0085 */
[----:B------:R-:W-:Y:S02]  /*ea90*/  HSET2.LE.AND R2, R19, R229, PT ;  /* 0x000000e513027233 */ /* 0x000fe40003803000 */
[----:B---3--:R-:W-:Y:S01]  /*eaa0*/  F2FP.F16.F32.PACK_AB R4, R185, R186 ;  /* 0x000000bab904723e */ /* 0x008fe200000000ff */
[----:B-1----:R-:W-:Y:S01]  /*eab0*/  FFMA.FTZ R0, R82, UR33, -R14 ;  /* 0x0000002152007c23 */ /* 0x002fe2000801080e */
[----:B--2---:R-:W-:-:S02]  /*eac0*/  F2FP.F16.F32.PACK_AB R3, R181, R182 ;  /* 0x000000b6b503723e */ /* 0x004fc400000000ff */
[----:B------:R-:W-:Y:S01]  /*ead0*/  LOP3.LUT R24, R2, R4, RZ, 0xc0, !PT ;  /* 0x0000000402187212 */ /* 0x000fe200078ec0ff */
[----:B------:R1:W-:Y:S01]  /*eae0*/  MUFU.EX2 R180, R0 ;  /* 0x0000000000b47308 */ /* 0x0003e20000000800 */
[----:B------:R-:W-:Y:S02]  /*eaf0*/  HSET2.LE.AND R2, R26, R229, PT ;  /* 0x000000e51a027233 */ /* 0x000fe40003803000 */
[----:B------:R-:W-:-:S04]  /*eb00*/  F2FP.F16.F32.PACK_AB R4, R183, R184 ;  /* 0x000000b8b704723e */ /* 0x000fc800000000ff */
[----:B------:R-:W-:Y:S01]  /*eb10*/  LOP3.LUT R26, R2, R4, RZ, 0xc0, !PT ;  /* 0x00000004021a7212 */ /* 0x000fe200078ec0ff */
[----:B------:R-:W-:-:S04]  /*eb20*/  IMAD.WIDE.U32 R4, R5, -0x326172a9, RZ ;  /* 0xcd9e8d5705047825 */ /* 0x000fc800078e00ff */
[----:B-1----:R-:W-:-:S04]  /*eb30*/  FFMA.FTZ R0, R83, UR33, -R14 ;  /* 0x0000002153007c23 */ /* 0x002fc8000801080e */
[----:B------:R1:W2:Y:S02]  /*eb40*/  MUFU.EX2 R179, R0 ;  /* 0x0000000000b37308 */ /* 0x0002a40000000800 */
[----:B-1----:R-:W-:Y:S02]  /*eb50*/  HSET2.LE.AND R0, R16, R229, PT ;  /* 0x000000e510007233 */ /* 0x002fe40003803000 */
[----:B------:R-:W-:-:S03]  /*eb60*/  LOP3.LUT R16, R5, UR12, R6, 0x96, !PT ;  /* 0x0000000c05107c12 */ /* 0x000fc6000f8e9606 */
[----:B------:R-:W-:Y:S02]  /*eb70*/  LOP3.LUT R25, R0, R3, RZ, 0xc0, !PT ;  /* 0x0000000300197212 */ /* 0x000fe400078ec0ff */
[----:B------:R-:W-:Y:S02]  /*eb80*/  HSET2.LE.AND R0, R21, R229, PT ;  /* 0x000000e515007233 */ /* 0x000fe40003803000 */
[----:B--2---:R-:W-:-:S04]  /*eb90*/  F2FP.F16.F32.PACK_AB R3, R179, R180 ;  /* 0x000000b4b303723e */ /* 0x004fc800000000ff */
[----:B------:R-:W-:Y:S01]  /*eba0*/  LOP3.LUT R27, R0, R3, RZ, 0xc0, !PT ;  /* 0x00000003001b7212 */ /* 0x000fe200078ec0ff */
[----:B------:R-:W-:-:S05]  /*ebb0*/  IMAD.WIDE.U32 R2, R8, -0x326172a9, RZ ;  /* 0xcd9e8d5708027825 */ /* 0x000fca00078e00ff */
[----:B------:R-:W-:Y:S01]  /*ebc0*/  LOP3.LUT R0, R3, UR22, R4, 0x96, !PT ;  /* 0x0000001603007c12 */ /* 0x000fe2000f8e9604 */
[----:B------:R-:W-:Y:S01]  /*ebd0*/  IMAD.WIDE.U32 R4, R17, -0x326172a9, RZ ;  /* 0xcd9e8d5711047825 */ /* 0x000fe200078e00ff */
[C---:B------:R-:W-:Y:S01]  /*ebe0*/  LOP3.LUT R7, R2.reuse, 0xffff, RZ, 0xc0, !PT ;  /* 0x0000ffff02077812 */ /* 0x040fe200078ec0ff */
[C---:B------:R-:W-:Y:S01]  /*ebf0*/  HMMA.16816.F32 R80, R24.reuse, R44, R68 ;  /* 0x0000002c1850723c */ /* 0x040fe20000001844 */
[----:B------:R-:W-:Y:S02]  /*ec00*/  LOP3.LUT R13, R2, 0xff, RZ, 0xc0, !PT ;  /* 0x000000ff020d7812 */ /* 0x000fe400078ec0ff */
[--C-:B------:R-:W-:Y:S02]  /*ec10*/  SHF.R.U32.HI R9, RZ, 0x10, R2.reuse ;  /* 0x00000010ff097819 */ /* 0x100fe40000011602 */
[----:B------:R-:W-:Y:S01]  /*ec20*/  SHF.R.U32.HI R8, RZ, 0x18, R2 ;  /* 0x00000018ff087819 */ /* 0x000fe20000011602 */
[----:B------:R-:W-:Y:S01]  /*ec30*/  IMAD.WIDE.U32 R2, R10, -0x326172a9, RZ ;  /* 0xcd9e8d570a027825 */ /* 0x000fe200078e00ff */
[----:B------:R-:W-:Y:S01]  /*ec40*/  LOP3.LUT R5, R5, UR12, R28, 0x96, !PT ;  /* 0x0000000c05057c12 */ /* 0x000fe2000f8e961c */
[----:B------:R-:W-:Y:S02]  /*ec50*/  HMMA.16816.F32 R160, R24, R64, R160 ;  /* 0x0000004018a0723c */ /* 0x000fe400000018a0 */
[----:B------:R-:W-:Y:S01]  /*ec60*/  IMAD.MOV.U32 R69, RZ, RZ, R98 ;  /* 0x000000ffff457224 */ /* 0x000fe200078e0062 */
[----:B------:R-:W-:Y:S01]  /*ec70*/  LOP3.LUT R6, R3, UR22, R4, 0x96, !PT ;  /* 0x0000001603067c12 */ /* 0x000fe2000f8e9604 */
[----:B------:R-:W-:Y:S01]  /*ec80*/  FFMA.FTZ R4, R210, UR33, -R11 ;  /* 0x00000021d2047c23 */ /* 0x000fe2000801080b */
[C---:B------:R-:W-:Y:S01]  /*ec90*/  LOP3.LUT R17, R2.reuse, 0xffff, RZ, 0xc0, !PT ;  /* 0x0000ffff02117812 */ /* 0x040fe200078ec0ff */
[----:B------:R-:W-:Y:S01]  /*eca0*/  IMAD.MOV.U32 R70, RZ, RZ, R99 ;  /* 0x000000ffff467224 */ /* 0x000fe200078e0063 */
[----:B------:R-:W-:Y:S01]  /*ecb0*/  LOP3.LUT R22, R2, 0xff, RZ, 0xc0, !PT ;  /* 0x000000ff02167812 */ /* 0x000fe200078ec0ff */
[----:B------:R1:W-:Y:S01]  /*ecc0*/  MUFU.EX2 R177, R4 ;  /* 0x0000000400b17308 */ /* 0x0003e20000000800 */
[----:B------:R-:W-:Y:S01]  /*ecd0*/  SHF.R.U32.HI R21, RZ, 0x10, R2 ;  /* 0x00000010ff157819 */ /* 0x000fe20000011602 */
[----:B------:R-:W-:Y:S01]  /*ece0*/  IMAD.MOV.U32 R45, RZ, RZ, R132 ;  /* 0x000000ffff2d7224 */ /* 0x000fe200078e0084 */
[----:B------:R-:W-:Y:S01]  /*ecf0*/  SHF.R.U32.HI R19, RZ, 0x18, R2 ;  /* 0x00000018ff137819 */ /* 0x000fe20000011602 */
[----:B------:R-:W-:-:S04]  /*ed00*/  IMAD.WIDE.U32 R2, R30, -0x2daee0ad, RZ ;  /* 0xd2511f531e027825 */ /* 0x000fc800078e00ff */
[----:B------:R-:W-:Y:S01]  /*ed10*/  IMAD.MOV.U32 R44, RZ, RZ, R70 ;  /* 0x000000ffff2c7224 */ /* 0x000fe200078e0046 */
[----:B------:R-:W-:Y:S01]  /*ed20*/  LOP3.LUT R10, R3, UR21, R18, 0x96, !PT ;  /* 0x00000015030a7c12 */ /* 0x000fe2000f8e9612 */
[----:B------:R-:W-:Y:S01]  /*ed30*/  HMMA.16816.F32 R64, R24, R66, R108 ;  /* 0x000000421840723c */ /* 0x000fe2000000186c */
[C---:B------:R-:W-:Y:S01]  /*ed40*/  LOP3.LUT R35, R2.reuse, 0xffff, RZ, 0xc0, !PT ;  /* 0x0000ffff02237812 */ /* 0x040fe200078ec0ff */
[----:B------:R-:W-:Y:S01]  /*ed50*/  FFMA.FTZ R3, R211, UR33, -R11 ;  /* 0x00000021d3037c23 */ /* 0x000fe2000801080b */
[----:B------:R-:W-:Y:S01]  /*ed60*/  LOP3.LUT R38, R2, 0xff, RZ, 0xc0, !PT ;  /* 0x000000ff02267812 */ /* 0x000fe200078ec0ff */
[----:B------:R-:W-:Y:S01]  /*ed70*/  IMAD.MOV.U32 R210, RZ, RZ, R73 ;  /* 0x000000ffffd27224 */ /* 0x000fe200078e0049 */
[--C-:B------:R-:W-:Y:S01]  /*ed80*/  SHF.R.U32.HI R37, RZ, 0x10, R2.reuse ;  /* 0x00000010ff257819 */ /* 0x100fe20000011602 */
[----:B------:R2:W-:Y:S01]  /*ed90*/  MUFU.EX2 R178, R3 ;  /* 0x0000000300b27308 */ /* 0x0005e20000000800 */
[----:B------:R-:W-:Y:S01]  /*eda0*/  SHF.R.U32.HI R36, RZ, 0x18, R2 ;  /* 0x00000018ff247819 */ /* 0x000fe20000011602 */
[----:B-1----:R-:W-:Y:S01]  /*edb0*/  FFMA.FTZ R4, R209, UR33, -R11 ;  /* 0x00000021d1047c23 */ /* 0x002fe2000801080b */
[----:B------:R-:W-:Y:S01]  /*edc0*/  SHF.R.U32.HI R2, RZ, 0x8, R7 ;  /* 0x00000008ff027819 */ /* 0x000fe20000011607 */
[----:B------:R-:W-:Y:S01]  /*edd0*/  IMAD.MOV.U32 R209, RZ, RZ, R170 ;  /* 0x000000ffffd17224 */ /* 0x000fe200078e00aa */
[----:B------:R-:W-:Y:S01]  /*ede0*/  LOP3.LUT R7, R0, 0xff, RZ, 0xc0, !PT ;  /* 0x000000ff00077812 */ /* 0x000fe200078ec0ff */
[----:B------:R-:W-:Y:S01]  /*edf0*/  IMAD.MOV.U32 R211, RZ, RZ, R63 ;  /* 0x000000ffffd37224 */ /* 0x000fe200078e003f */
[----:B------:R-:W-:Y:S01]  /*ee00*/  PRMT R91, R13, 0x5410, R2 ;  /* 0x000054100d5b7816 */ /* 0x000fe20000000002 */
[----:B------:R1:W-:Y:S01]  /*ee10*/  MUFU.EX2 R174, R4 ;  /* 0x0000000400ae7308 */ /* 0x0003e20000000800 */
[----:B------:R-:W-:Y:S01]  /*ee20*/  LOP3.LUT R2, R9, 0xff, RZ, 0xc0, !PT ;  /* 0x000000ff09027812 */ /* 0x000fe200078ec0ff */
[----:B------:R-:W-:-:S02]  /*ee30*/  IMAD.MOV.U32 R170, RZ, RZ, R171 ;  /* 0x000000ffffaa7224 */ /* 0x000fc400078e00ab */
[----:B------:R-:W-:Y:S01]  /*ee40*/  IMAD.MOV.U32 R171, RZ, RZ, R149 ;  /* 0x000000ffffab7224 */ /* 0x000fe200078e0095 */
[----:B------:R-:W-:Y:S01]  /*ee50*/  PRMT R90, R2, 0x5410, R8 ;  /* 0x00005410025a7816 */ /* 0x000fe20000000008 */
[----:B------:R-:W-:Y:S02]  /*ee60*/  IMAD.MOV.U32 R149, RZ, RZ, R126 ;  /* 0x000000ffff957224 */ /* 0x000fe400078e007e */
[----:B--2---:R-:W-:Y:S01]  /*ee70*/  FFMA.FTZ R3, R226, UR33, -R11 ;  /* 0x00000021e2037c23 */ /* 0x004fe2000801080b */
[----:B------:R-:W-:-:S03]  /*ee80*/  IMAD.MOV.U32 R226, RZ, RZ, R72 ;  /* 0x000000ffffe27224 */ /* 0x000fc600078e0048 */
[----:B------:R2:W-:Y:S01]  /*ee90*/  MUFU.EX2 R176, R3 ;  /* 0x0000000300b07308 */ /* 0x0005e20000000800 */
[----:B-1----:R-:W-:Y:S01]  /*eea0*/  FFMA.FTZ R4, R199, UR33, -R11 ;  /* 0x00000021c7047c23 */ /* 0x002fe2000801080b */
[----:B------:R-:W-:Y:S02]  /*eeb0*/  IMAD.MOV.U32 R199, RZ, RZ, R148 ;  /* 0x000000ffffc77224 */ /* 0x000fe400078e0094 */
[--C-:B------:R-:W-:Y:S01]  /*eec0*/  FFMA.FTZ R63, R207, UR33, -R14.reuse ;  /* 0x00000021cf3f7c23 */ /* 0x100fe2000801080e */
[----:B------:R-:W-:-:S03]  /*eed0*/  FFMA.FTZ R73, R205, UR33, -R14 ;  /* 0x00000021cd497c23 */ /* 0x000fc6000801080e */
[----:B------:R1:W-:Y:S01]  /*eee0*/  MUFU.EX2 R175, R4 ;  /* 0x0000000400af7308 */ /* 0x0003e20000000800 */
[----:B------:R-:W-:Y:S01]  /*eef0*/  FFMA.FTZ R72, R124, UR33, -R14 ;  /* 0x000000217c487c23 */ /* 0x000fe2000801080e */
[----:B------:R-:W-:Y:S02]  /*ef00*/  IMAD.MOV.U32 R148, RZ, RZ, R125 ;  /* 0x000000ffff947224 */ /* 0x000fe400078e007d */
[----:B--2---:R-:W-:-:S05]  /*ef10*/  IMAD.WIDE.U32 R2, R16, -0x2daee0ad, RZ ;  /* 0xd2511f5310027825 */ /* 0x004fca00078e00ff */
[----:B------:R-:W-:Y:S02]  /*ef20*/  LOP3.LUT R8, R3, UR21, R12, 0x96, !PT ;  /* 0x0000001503087c12 */ /* 0x000fe4000f8e960c */
[----:B------:R-:W-:Y:S01]  /*ef30*/  LOP3.LUT R30, R2, 0xffff, RZ, 0xc0, !PT ;  /* 0x0000ffff021e7812 */ /* 0x000fe200078ec0ff */
[----:B-1----:R-:W-:Y:S01]  /*ef40*/  FFMA.FTZ R4, R192, UR33, -R11 ;  /* 0x00000021c0047c23 */ /* 0x002fe2000801080b */
[----:B------:R-:W-:Y:S02]  /*ef50*/  LOP3.LUT R34, R2, 0xff, RZ, 0xc0, !PT ;  /* 0x000000ff02227812 */ /* 0x000fe400078ec0ff */
[--C-:B------:R-:W-:Y:S01]  /*ef60*/  SHF.R.U32.HI R33, RZ, 0x10, R2.reuse ;  /* 0x00000010ff217819 */ /* 0x100fe20000011602 */
[----:B------:R1:W-:Y:S01]  /*ef70*/  MUFU.EX2 R98, R4 ;  /* 0x0000000400627308 */ /* 0x0003e20000000800 */
[----:B------:R-:W-:Y:S01]  /*ef80*/  SHF.R.U32.HI R31, RZ, 0x18, R2 ;  /* 0x00000018ff1f7819 */ /* 0x000fe20000011602 */
[----:B------:R-:W-:Y:S02]  /*ef90*/  IMAD.WIDE.U32 R2, R39, -0x2daee0ad, RZ ;  /* 0xd2511f5327027825 */ /* 0x000fe400078e00ff */
[----:B------:R-:W2:Y:S03]  /*efa0*/  LDL.LU R39, [R1+0x8] ;  /* 0x0000080001277983 */ /* 0x000ea60000300800 */
[----:B------:R-:W-:-:S02]  /*efb0*/  LOP3.LUT R9, R3, UR21, R40, 0x96, !PT ;  /* 0x0000001503097c12 */ /* 0x000fc4000f8e9628 */
[C---:B------:R-:W-:Y:S01]  /*efc0*/  LOP3.LUT R18, R2.reuse, 0xffff, RZ, 0xc0, !PT ;  /* 0x0000ffff02127812 */ /* 0x040fe200078ec0ff */
[----:B------:R-:W-:Y:S01]  /*efd0*/  HMMA.16816.F32 R40, R24, R46, R104 ;  /* 0x0000002e1828723c */ /* 0x000fe20000001868 */
[----:B------:R-:W-:Y:S01]  /*efe0*/  LOP3.LUT R29, R2, 0xff, RZ, 0xc0, !PT ;  /* 0x000000ff021d7812 */ /* 0x000fe200078ec0ff */
[----:B------:R-:W-:Y:S01]  /*eff0*/  LDSM.16.MT88.4 R24, [R214+0x5400] ;  /* 0x00540000d618783b */ /* 0x000fe20000004200 */
[--C-:B------:R-:W-:Y:S02]  /*f000*/  SHF.R.U32.HI R28, RZ, 0x10, R2.reuse ;  /* 0x00000010ff1c7819 */ /* 0x100fe40000011602 */
[----:B------:R-:W-:Y:S01]  /*f010*/  SHF.R.U32.HI R23, RZ, 0x18, R2 ;  /* 0x00000018ff177819 */ /* 0x000fe20000011602 */
[----:B------:R-:W-:Y:S01]  /*f020*/  FFMA.FTZ R2, R75, UR33, -R11 ;  /* 0x000000214b027c23 */ /* 0x000fe2000801080b */
[----:B------:R-:W-:Y:S01]  /*f030*/  SHF.R.U32.HI R3, RZ, 0x8, R17 ;  /* 0x00000008ff037819 */ /* 0x000fe20000011611 */
[----:B-1----:R-:W-:Y:S02]  /*f040*/  FFMA.FTZ R4, R194, UR33, -R11 ;  /* 0x00000021c2047c23 */ /* 0x002fe4000801080b */
[----:B------:R1:W-:Y:S01]  /*f050*/  MUFU.EX2 R97, R2 ;  /* 0x0000000200617308 */ /* 0x0003e20000000800 */
[----:B------:R-:W-:-:S02]  /*f060*/  PRMT R75, R22, 0x5410, R3 ;  /* 0x00005410164b7816 */ /* 0x000fc40000000003 */
[----:B------:R-:W-:-:S04]  /*f070*/  LOP3.LUT R3, R21, 0xff, RZ, 0xc0, !PT ;  /* 0x000000ff15037812 */ /* 0x000fc800078ec0ff */
[----:B------:R-:W-:Y:S01]  /*f080*/  PRMT R74, R3, 0x5410, R19 ;  /* 0x00005410034a7816 */ /* 0x000fe20000000013 */
[----:B------:R3:W-:Y:S01]  /*f090*/  MUFU.EX2 R100, R4 ;  /* 0x0000000400647308 */ /* 0x0007e20000000800 */
[----:B-1----:R-:W-:-:S07]  /*f0a0*/  FFMA.FTZ R2, R86, UR33, -R11 ;  /* 0x0000002156027c23 */ /* 0x002fce000801080b */
[----:B------:R1:W-:Y:S01]  /*f0b0*/  MUFU.EX2 R96, R2 ;  /* 0x0000000200607308 */ /* 0x0003e20000000800 */
[----:B---3--:R-:W-:-:S07]  /*f0c0*/  FFMA.FTZ R4, R195, UR33, -R11 ;  /* 0x00000021c3047c23 */ /* 0x008fce000801080b */
[----:B------:R3:W-:Y:S01]  /*f0d0*/  MUFU.EX2 R99, R4 ;  /* 0x0000000400637308 */ /* 0x0007e20000000800 */
[----:B-1----:R-:W-:Y:S01]  /*f0e0*/  IMAD.WIDE.U32 R2, R5, -0x2daee0ad, RZ ;  /* 0xd2511f5305027825 */ /* 0x002fe200078e00ff */
[----:B------:R-:W-:Y:S02]  /*f0f0*/  SHF.R.U32.HI R5, RZ, 0x18, R0 ;  /* 0x00000018ff057819 */ /* 0x000fe40000011600 */
[C---:B------:R-:W-:Y:S02]  /*f100*/  LOP3.LUT R12, R2.reuse, 0xffff, RZ, 0xc0, !PT ;  /* 0x0000ffff020c7812 */ /* 0x040fe400078ec0ff */
[----:B------:R-:W-:Y:S02]  /*f110*/  LOP3.LUT R17, R2, 0xff, RZ, 0xc0, !PT ;  /* 0x000000ff02117812 */ /* 0x000fe400078ec0ff */
[--C-:B------:R-:W-:Y:S02]  /*f120*/  SHF.R.U32.HI R16, RZ, 0x10, R2.reuse ;  /* 0x00000010ff107819 */ /* 0x100fe40000011602 */
[----:B------:R-:W-:-:S02]  /*f130*/  SHF.R.U32.HI R13, RZ, 0x18, R2 ;  /* 0x00000018ff0d7819 */ /* 0x000fc40000011602 */
[----:B------:R-:W-:Y:S02]  /*f140*/  LOP3.LUT R2, R0, 0xffff, RZ, 0xc0, !PT ;  /* 0x0000ffff00027812 */ /* 0x000fe400078ec0ff */
[----:B------:R-:W-:Y:S02]  /*f150*/  LOP3.LUT R32, R3, UR21, R32, 0x96, !PT ;  /* 0x0000001503207c12 */ /* 0x000fe4000f8e9620 */
[----:B------:R-:W-:Y:S02]  /*f160*/  SHF.R.U32.HI R3, RZ, 0x10, R0 ;  /* 0x00000010ff037819 */ /* 0x000fe40000011600 */
[----:B---3--:R-:W-:Y:S01]  /*f170*/  SHF.R.U32.HI R4, RZ, 0x8, R2 ;  /* 0x00000008ff047819 */ /* 0x008fe20000011602 */
[----:B------:R-:W-:Y:S01]  /*f180*/  FFMA.FTZ R2, R85, UR33, -R11 ;  /* 0x0000002155027c23 */ /* 0x000fe2000801080b */
[----:B------:R-:W-:Y:S01]  /*f190*/  LOP3.LUT R0, R3, 0xff, RZ, 0xc0, !PT ;  /* 0x000000ff03007812 */ /* 0x000fe200078ec0ff */
[----:B------:R-:W-:Y:S01]  /*f1a0*/  FFMA.FTZ R3, R231, UR33, -R14 ;  /* 0x00000021e7037c23 */ /* 0x000fe2000801080e */
[----:B------:R-:W-:Y:S01]  /*f1b0*/  PRMT R77, R7, 0x5410, R4 ;  /* 0x00005410074d7816 */ /* 0x000fe20000000004 */
[----:B------:R1:W-:Y:S01]  /*f1c0*/  MUFU.EX2 R95, R2 ;  /* 0x00000002005f7308 */ /* 0x0003e20000000800 */
[----:B------:R-:W-:-:S02]  /*f1d0*/  PRMT R76, R0, 0x5410, R5 ;  /* 0x00005410004c7816 */ /* 0x000fc40000000005 */
[----:B------:R-:W-:Y:S02]  /*f1e0*/  LOP3.LUT R0, R6, 0xffff, RZ, 0xc0, !PT ;  /* 0x0000ffff06007812 */ /* 0x000fe400078ec0ff */
[----:B------:R-:W-:Y:S02]  /*f1f0*/  LOP3.LUT R5, R10, 0xff, RZ, 0xc0, !PT ;  /* 0x000000ff0a057812 */ /* 0x000fe400078ec0ff */
[----:B------:R-:W-:Y:S01]  /*f200*/  SHF.R.U32.HI R4, RZ, 0x18, R10 ;  /* 0x00000018ff047819 */ /* 0x000fe2000001160a */
[----:B------:R3:W-:Y:S01]  /*f210*/  MUFU.EX2 R172, R3 ;  /* 0x0000000300ac7308 */ /* 0x0007e20000000800 */
[----:B-1----:R-:W-:-:S07]  /*f220*/  FFMA.FTZ R2, R84, UR33, -R11 ;  /* 0x0000002154027c23 */ /* 0x002fce000801080b */
[----:B------:R1:W-:Y:S01]  /*f230*/  MUFU.EX2 R94, R2 ;  /* 0x00000002005e7308 */ /* 0x0003e20000000800 */
[----:B---3--:R-:W-:Y:S02]  /*f240*/  SHF.R.U32.HI R3, RZ, 0x18, R6 ;  /* 0x00000018ff037819 */ /* 0x008fe40000011606 */
[----:B-1----:R-:W-:Y:S02]  /*f250*/  SHF.R.U32.HI R2, RZ, 0x8, R0 ;  /* 0x00000008ff027819 */ /* 0x002fe40000011600 */
[----:B------:R-:W-:-:S04]  /*f260*/  LOP3.LUT R0, R6, 0xff, RZ, 0xc0, !PT ;  /* 0x000000ff06007812 */ /* 0x000fc800078ec0ff */
[----:B------:R-:W-:Y:S01]  /*f270*/  PRMT R71, R0, 0x5410, R2 ;  /* 0x0000541000477816 */ /* 0x000fe20000000002 */
[----:B------:R-:W-:Y:S01]  /*f280*/  FFMA.FTZ R2, R232, UR33, -R14 ;  /* 0x00000021e8027c23 */ /* 0x000fe2000801080e */
[----:B------:R-:W-:-:S03]  /*f290*/  SHF.R.U32.HI R0, RZ, 0x10, R6 ;  /* 0x00000010ff007819 */ /* 0x000fc60000011606 */
[----:B------:R1:W-:Y:S01]  /*f2a0*/  MUFU.EX2 R173, R2 ;  /* 0x0000000200ad7308 */ /* 0x0003e20000000800 */
[----:B------:R-:W-:-:S04]  /*f2b0*/  LOP3.LUT R0, R0, 0xff, RZ, 0xc0, !PT ;  /* 0x000000ff00007812 */ /* 0x000fc800078ec0ff */
[----:B------:R-:W-:Y:S01]  /*f2c0*/  PRMT R68, R0, 0x5410, R3 ;  /* 0x0000541000447816 */ /* 0x000fe20000000003 */
[----:B------:R-:W-:Y:S01]  /*f2d0*/  FFMA.FTZ R0, R227, UR33, -R14 ;  /* 0x00000021e3007c23 */ /* 0x000fe2000801080e */
[----:B------:R-:W-:-:S03]  /*f2e0*/  SHF.R.U32.HI R3, RZ, 0x8, R12 ;  /* 0x00000008ff037819 */ /* 0x000fc6000001160c */
[----:B------:R3:W-:Y:S01]  /*f2f0*/  MUFU.EX2 R135, R0 ;  /* 0x0000000000877308 */ /* 0x0007e20000000800 */
[----:B------:R-:W-:Y:S01]  /*f300*/  PRMT R85, R17, 0x5410, R3 ;  /* 0x0000541011557816 */ /* 0x000fe20000000003 */
[----:B------:R-:W-:Y:S01]  /*f310*/  FFMA.FTZ R3, R246, UR33, -R15 ;  /* 0x00000021f6037c23 */ /* 0x000fe2000801080f */
[----:B-1----:R-:W-:-:S05]  /*f320*/  FFMA.FTZ R2, R228, UR33, -R14 ;  /* 0x00000021e4027c23 */ /* 0x002fca000801080e */
[----:B------:R1:W-:Y:S08]  /*f330*/  MUFU.EX2 R132, R3 ;  /* 0x0000000300847308 */ /* 0x0003f00000000800 */
[----:B------:R4:W-:Y:S01]  /*f340*/  MUFU.EX2 R139, R2 ;  /* 0x00000002008b7308 */ /* 0x0009e20000000800 */
[----:B---3--:R-:W-:-:S07]  /*f350*/  FFMA.FTZ R0, R201, UR33, -R14 ;  /* 0x00000021c9007c23 */ /* 0x008fce000801080e */
[----:B------:R3:W-:Y:S01]  /*f360*/  MUFU.EX2 R89, R0 ;  /* 0x0000000000597308 */ /* 0x0007e20000000800 */
[----:B-1----:R-:W-:-:S07]  /*f370*/  FFMA.FTZ R3, R240, UR33, -R15 ;  /* 0x00000021f0037c23 */ /* 0x002fce000801080f */
[----:B------:R1:W-:Y:S01]  /*f380*/  MUFU.EX2 R131, R3 ;  /* 0x0000000300837308 */ /* 0x0003e20000000800 */
[----:B----4-:R-:W-:-:S04]  /*f390*/  SHF.R.U32.HI R2, RZ, 0x8, R35 ;  /* 0x00000008ff027819 */ /* 0x010fc80000011623 */
[----:B------:R-:W-:Y:S02]  /*f3a0*/  PRMT R38, R38, 0x5410, R2 ;  /* 0x0000541026267816 */ /* 0x000fe40000000002 */
[----:B------:R-:W-:Y:S01]  /*f3b0*/  LOP3.LUT R2, R37, 0xff, RZ, 0xc0, !PT ;  /* 0x000000ff25027812 */ /* 0x000fe200078ec0ff */
[----:B---3--:R-:W-:-:S03]  /*f3c0*/  FFMA.FTZ R0, R200, UR33, -R14 ;  /* 0x00000021c8007c23 */ /* 0x008fc6000801080e */
[----:B------:R-:W-:Y:S02]  /*f3d0*/  PRMT R36, R2, 0x5410, R36 ;  /* 0x0000541002247816 */ /* 0x000fe40000000024 */
[----:B------:R-:W-:Y:S01]  /*f3e0*/  SHF.R.U32.HI R2, RZ, 0x8, R30 ;  /* 0x00000008ff027819 */ /* 0x000fe2000001161e */
[----:B------:R3:W-:Y:S03]  /*f3f0*/  MUFU.EX2 R88, R0 ;  /* 0x0000000000587308 */ /* 0x0007e60000000800 */
[----:B------:R-:W-:Y:S01]  /*f400*/  PRMT R93, R34, 0x5410, R2 ;  /* 0x00005410225d7816 */ /* 0x000fe20000000002 */
[----:B-1----:R-:W-:Y:S01]  /*f410*/  FFMA.FTZ R3, R239, UR33, -R15 ;  /* 0x00000021ef037c23 */ /* 0x002fe2000801080f */
[----:B------:R-:W-:-:S03]  /*f420*/  LOP3.LUT R2, R33, 0xff, RZ, 0xc0, !PT ;  /* 0x000000ff21027812 */ /* 0x000fc600078ec0ff */
[----:B------:R1:W-:Y:S01]  /*f430*/  MUFU.EX2 R130, R3 ;  /* 0x0000000300827308 */ /* 0x0003e20000000800 */
[----:B------:R-:W-:Y:S01]  /*f440*/  PRMT R92, R2, 0x5410, R31 ;  /* 0x00005410025c7816 */ /* 0x000fe2000000001f */
[----:B------:R-:W-:-:S06]  /*f450*/  FFMA.FTZ R2, R198, UR33, -R14 ;  /* 0x00000021c6027c23 */ /* 0x000fcc000801080e */
[----:B------:R4:W-:Y:S01]  /*f460*/  MUFU.EX2 R86, R2 ;  /* 0x0000000200567308 */ /* 0x0009e20000000800 */
[----:B---3--:R-:W-:-:S07]  /*f470*/  FFMA.FTZ R0, R197, UR33, -R14 ;  /* 0x00000021c5007c23 */ /* 0x008fce000801080e */
[----:B------:R3:W-:Y:S01]  /*f480*/  MUFU.EX2 R87, R0 ;  /* 0x0000000000577308 */ /* 0x0007e20000000800 */
[----:B-1----:R-:W-:-:S07]  /*f490*/  FFMA.FTZ R3, R233, UR33, -R15 ;  /* 0x00000021e9037c23 */ /* 0x002fce000801080f */
[----:B------:R1:W-:Y:S01]  /*f4a0*/  MUFU.EX2 R129, R3 ;  /* 0x0000000300817308 */ /* 0x0003e20000000800 */
[----:B----4-:R-:W-:-:S07]  /*f4b0*/  FFMA.FTZ R2, R243, UR33, -R15 ;  /* 0x00000021f3027c23 */ /* 0x010fce000801080f */
[----:B------:R4:W-:Y:S01]  /*f4c0*/  MUFU.EX2 R134, R2 ;  /* 0x0000000200867308 */ /* 0x0009e20000000800 */
[----:B---3--:R-:W-:-:S04]  /*f4d0*/  SHF.R.U32.HI R0, RZ, 0x8, R18 ;  /* 0x00000008ff007819 */ /* 0x008fc80000011612 */
[----:B------:R-:W-:Y:S02]  /*f4e0*/  PRMT R21, R29, 0x5410, R0 ;  /* 0x000054101d157816 */ /* 0x000fe40000000000 */
[----:B------:R-:W-:Y:S01]  /*f4f0*/  LOP3.LUT R0, R28, 0xff, RZ, 0xc0, !PT ;  /* 0x000000ff1c007812 */ /* 0x000fe200078ec0ff */
[--C-:B-1----:R-:W-:Y:S01]  /*f500*/  FFMA.FTZ R3, R250, UR33, -R20.reuse ;  /* 0x00000021fa037c23 */ /* 0x102fe20008010814 */
[----:B------:R-:W-:Y:S02]  /*f510*/  FFMA.FTZ R22, R241, UR33, -R20 ;  /* 0x00000021f1167c23 */ /* 0x000fe40008010814 */
[----:B------:R-:W-:Y:S01]  /*f520*/  PRMT R7, R0, 0x5410, R23 ;  /* 0x0000541000077816 */ /* 0x000fe20000000017 */
[----:B------:R-:W-:Y:S01]  /*f530*/  FFMA.FTZ R0, R245, UR33, -R15 ;  /* 0x00000021f5007c23 */ /* 0x000fe2000801080f */
[----:B------:R1:W-:Y:S01]  /*f540*/  MUFU.EX2 R128, R3 ;  /* 0x0000000300807308 */ /* 0x0003e20000000800 */
[----:B------:R-:W-:Y:S01]  /*f550*/  LDSM.16.MT88.4 R28, [R213+0x5800] ;  /* 0x00580000d51c783b */ /* 0x000fe20000004200 */
[----:B----4-:R-:W-:-:S03]  /*f560*/  LOP3.LUT R2, R16, 0xff, RZ, 0xc0, !PT ;  /* 0x000000ff10027812 */ /* 0x010fc600078ec0ff */
[----:B------:R-:W3:Y:S03]  /*f570*/  LDSM.16.MT88.4 R16, [R213+0x5400] ;  /* 0x00540000d510783b */ /* 0x000ee60000004200 */
[----:B------:R4:W3:Y:S01]  /*f580*/  MUFU.EX2 R133, R0 ;  /* 0x0000000000857308 */ /* 0x0008e20000000800 */
[----:B------:R-:W-:Y:S02]  /*f590*/  PRMT R79, R2, 0x5410, R13 ;  /* 0x00005410024f7816 */ /* 0x000fe4000000000d */
[----:B------:R-:W-:-:S04]  /*f5a0*/  SHF.R.U32.HI R2, RZ, 0x10, R10 ;  /* 0x00000010ff027819 */ /* 0x000fc8000001160a */
[----:B------:R-:W-:Y:S01]  /*f5b0*/  LOP3.LUT R2, R2, 0xff, RZ, 0xc0, !PT ;  /* 0x000000ff02027812 */ /* 0x000fe200078ec0ff */
[----:B-1----:R-:W-:Y:S01]  /*f5c0*/  FFMA.FTZ R3, R45, UR33, -R20 ;  /* 0x000000212d037c23 */ /* 0x002fe20008010814 */
[----:B------:R-:W-:Y:S02]  /*f5d0*/  IMAD.MOV.U32 R45, RZ, RZ, R69 ;  /* 0x000000ffff2d7224 */ /* 0x000fe400078e0045 */
[----:B------:R-:W-:Y:S02]  /*f5e0*/  PRMT R11, R2, 0x5410, R4 ;  /* 0x00005410020b7816 */ /* 0x000fe40000000004 */
[----:B------:R-:W-:Y:S02]  /*f5f0*/  LOP3.LUT R4, R8, 0xff, RZ, 0xc0, !PT ;  /* 0x000000ff08047812 */ /* 0x000fe400078ec0ff */
[----:B----4-:R-:W-:-:S04]  /*f600*/  LOP3.LUT R0, R10, 0xffff, RZ, 0xc0, !PT ;  /* 0x0000ffff0a007812 */ /* 0x010fc800078ec0ff */
[----:B------:R-:W-:-:S04]  /*f610*/  SHF.R.U32.HI R0, RZ, 0x8, R0 ;  /* 0x00000008ff007819 */ /* 0x000fc80000011600 */
[----:B------:R-:W-:Y:S02]  /*f620*/  PRMT R12, R5, 0x5410, R0 ;  /* 0x00005410050c7816 */ /* 0x000fe40000000000 */
[----:B------:R-:W-:-:S04]  /*f630*/  LOP3.LUT R0, R8, 0xffff, RZ, 0xc0, !PT ;  /* 0x0000ffff08007812 */ /* 0x000fc800078ec0ff */
[----:B------:R-:W-:Y:S02]  /*f640*/  SHF.R.U32.HI R2, RZ, 0x8, R0 ;  /* 0x00000008ff027819 */ /* 0x000fe40000011600 */
[----:B------:R-:W-:Y:S02]  /*f650*/  SHF.R.U32.HI R0, RZ, 0x10, R8 ;  /* 0x00000010ff007819 */ /* 0x000fe40000011608 */
[----:B------:R-:W-:Y:S02]  /*f660*/  PRMT R84, R4, 0x5410, R2 ;  /* 0x0000541004547816 */ /* 0x000fe40000000002 */
[----:B------:R-:W-:Y:S02]  /*f670*/  SHF.R.U32.HI R4, RZ, 0x18, R8 ;  /* 0x00000018ff047819 */ /* 0x000fe40000011608 */
[----:B------:R-:W-:Y:S02]  /*f680*/  LOP3.LUT R2, R0, 0xff, RZ, 0xc0, !PT ;  /* 0x000000ff00027812 */ /* 0x000fe400078ec0ff */
[----:B------:R-:W-:-:S02]  /*f690*/  LOP3.LUT R0, R9, 0xffff, RZ, 0xc0, !PT ;  /* 0x0000ffff09007812 */ /* 0x000fc400078ec0ff */
[----:B------:R-:W-:Y:S02]  /*f6a0*/  PRMT R78, R2, 0x5410, R4 ;  /* 0x00005410024e7816 */ /* 0x000fe40000000004 */
[----:B------:R-:W-:Y:S02]  /*f6b0*/  SHF.R.U32.HI R2, RZ, 0x8, R0 ;  /* 0x00000008ff027819 */ /* 0x000fe40000011600 */
[----:B------:R-:W-:-:S04]  /*f6c0*/  LOP3.LUT R0, R9, 0xff, RZ, 0xc0, !PT ;  /* 0x000000ff09007812 */ /* 0x000fc800078ec0ff */
[----:B------:R-:W-:Y:S02]  /*f6d0*/  PRMT R6, R0, 0x5410, R2 ;  /* 0x0000541000067816 */ /* 0x000fe40000000002 */
[----:B------:R-:W-:Y:S02]  /*f6e0*/  SHF.R.U32.HI R2, RZ, 0x10, R9 ;  /* 0x00000010ff027819 */ /* 0x000fe40000011609 */
[----:B------:R-:W-:Y:S02]  /*f6f0*/  LOP3.LUT R0, R32, 0xffff, RZ, 0xc0, !PT ;  /* 0x0000ffff20007812 */ /* 0x000fe400078ec0ff */
[----:B------:R-:W-:Y:S02]  /*f700*/  LOP3.LUT R4, R2, 0xff, RZ, 0xc0, !PT ;  /* 0x000000ff02047812 */ /* 0x000fe400078ec0ff */
[----:B------:R-:W-:Y:S02]  /*f710*/  SHF.R.U32.HI R2, RZ, 0x8, R0 ;  /* 0x00000008ff027819 */ /* 0x000fe40000011600 */
[----:B------:R-:W-:-:S04]  /*f720*/  LOP3.LUT R0, R32, 0xff, RZ, 0xc0, !PT ;  /* 0x000000ff20007812 */ /* 0x000fc800078ec0ff */
[----:B------:R-:W-:Y:S01]  /*f730*/  PRMT R70, R0, 0x5410, R2 ;  /* 0x0000541000467816 */ /* 0x000fe20000000002 */
[----:B------:R-:W-:Y:S01]  /*f740*/  FFMA.FTZ R0, R251, UR33, -R20 ;  /* 0x00000021fb007c23 */ /* 0x000fe20008010814 */
[----:B------:R-:W-:-:S03]  /*f750*/  SHF.R.U32.HI R5, RZ, 0x18, R9 ;  /* 0x00000018ff057819 */ /* 0x000fc60000011609 */
[----:B------:R1:W-:Y:S01]  /*f760*/  MUFU.EX2 R107, R0 ;  /* 0x00000000006b7308 */ /* 0x0003e20000000800 */
[----:B------:R-:W-:Y:S01]  /*f770*/  PRMT R5, R4, 0x5410, R5 ;  /* 0x0000541004057816 */ /* 0x000fe20000000005 */
[----:B------:R-:W-:Y:S01]  /*f780*/  FFMA.FTZ R4, R237, UR33, -R15 ;  /* 0x00000021ed047c23 */ /* 0x000fe2000801080f */
[----:B---3--:R-:W-:-:S05]  /*f790*/  F2FP.F16.F32.PACK_AB R2, R133, R134 ;  /* 0x000000868502723e */ /* 0x008fca00000000ff */
[----:B------:R-:W-:Y:S01]  /*f7a0*/  MUFU.EX2 R110, R4 ;  /* 0x00000004006e7308 */ /* 0x000fe20000000800 */
[----:B-1----:R-:W-:-:S07]  /*f7b0*/  FFMA.FTZ R0, R244, UR33, -R15 ;  /* 0x00000021f4007c23 */ /* 0x002fce000801080f */
[----:B------:R1:W-:Y:S02]  /*f7c0*/  MUFU.EX2 R111, R0 ;  /* 0x00000000006f7308 */ /* 0x0003e40000000800 */
[----:B-1----:R-:W-:-:S05]  /*f7d0*/  HSET2.LE.AND R0, R6, R229, PT ;  /* 0x000000e506007233 */ /* 0x002fca0003803000 */
[----:B------:R-:W-:Y:S02]  /*f7e0*/  LOP3.LUT R4, R0, R2, RZ, 0xc0, !PT ;  /* 0x0000000200047212 */ /* 0x000fe400078ec0ff */
[----:B------:R-:W-:Y:S02]  /*f7f0*/  HSET2.LE.AND R0, R21, R229, PT ;  /* 0x000000e515007233 */ /* 0x000fe40003803000 */
[----:B------:R-:W-:-:S04]  /*f800*/  F2FP.F16.F32.PACK_AB R2, R131, R132 ;  /* 0x000000848302723e */ /* 0x000fc800000000ff */
[----:B------:R-:W-:Y:S01]  /*f810*/  LOP3.LUT R6, R0, R2, RZ, 0xc0, !PT ;  /* 0x0000000200067212 */ /* 0x000fe200078ec0ff */
[----:B--2---:R-:W-:Y:S02]  /*f820*/  FFMA.FTZ R2, R39, UR33, -R20 ;  /* 0x0000002127027c23 */ /* 0x004fe40008010814 */
[----:B------:R-:W2:Y:S01]  /*f830*/  LDL.LU R39, [R1+0x4] ;  /* 0x0000040001277983 */ /* 0x000ea20000300800 */
[----:B------:R-:W-:-:S04]  /*f840*/  FFMA.FTZ R8, R249, UR33, -R15 ;  /* 0x00000021f9087c23 */ /* 0x000fc8000801080f */
[----:B------:R2:W-:Y:S02]  /*f850*/  MUFU.EX2 R109, R8 ;  /* 0x00000008006d7308 */ /* 0x0005e40000000800 */
[----:B--2---:R-:W-:Y:S01]  /*f860*/  FFMA.FTZ R8, R39, UR33, -R20 ;  /* 0x0000002127087c23 */ /* 0x004fe20008010814 */
[----:B------:R-:W-:Y:S02]  /*f870*/  IMAD.MOV.U32 R39, RZ, RZ, R199 ;  /* 0x000000ffff277224 */ /* 0x000fe400078e00c7 */
[----:B------:R-:W-:Y:S02]  /*f880*/  IMAD.MOV.U32 R199, RZ, RZ, R209 ;  /* 0x000000ffffc77224 */ /* 0x000fe400078e00d1 */
[----:B------:R-:W-:Y:S02]  /*f890*/  IMAD.MOV.U32 R209, RZ, RZ, R210 ;  /* 0x000000ffffd17224 */ /* 0x000fe400078e00d2 */
[----:B------:R-:W-:Y:S01]  /*f8a0*/  FFMA.FTZ R34, R39, UR33, -R20 ;  /* 0x0000002127227c23 */ /* 0x000fe20008010814 */
        /* <DEDUP_REMOVED lines=29> */
[----:B------:R-:W-:Y:S01]  /*fa80*/  IMAD.MOV.U32 R202, RZ, RZ, R204 ;  /* 0x000000ffffca7224 */ /* 0x000fe200078e00cc */
[----:B------:R-:W2:Y:S01]  /*fa90*/  LDL.LU R238, [R1+0xa4] ;  /* 0x0000a40001ee7983 */ /* 0x000ea20000300800 */
[----:B------:R-:W-:-:S02]  /*faa0*/  IMAD.MOV.U32 R204, RZ, RZ, R48 ;  /* 0x000000ffffcc7224 */ /* 0x000fc400078e0030 */
[----:B------:R-:W-:Y:S01]  /*fab0*/  IMAD.MOV.U32 R48, RZ, RZ, R49 ;  /* 0x000000ffff307224 */ /* 0x000fe200078e0031 */
[----:B------:R-:W3:Y:S01]  /*fac0*/  LDL.LU R60, [R1] ;  /* 0x00000000013c7983 */ /* 0x000ee20000300800 */
[----:B------:R-:W-:Y:S02]  /*fad0*/  IMAD.MOV.U32 R49, RZ, RZ, R50 ;  /* 0x000000ffff317224 */ /* 0x000fe400078e0032 */
[----:B------:R-:W-:Y:S02]  /*fae0*/  IMAD.MOV.U32 R50, RZ, RZ, R51 ;  /* 0x000000ffff327224 */ /* 0x000fe400078e0033 */
[----:B------:R-:W-:Y:S02]  /*faf0*/  IMAD.MOV.U32 R51, RZ, RZ, R171 ;  /* 0x000000ffff337224 */ /* 0x000fe400078e00ab */
[----:B------:R-:W-:Y:S02]  /*fb00*/  IMAD.MOV.U32 R171, RZ, RZ, R127 ;  /* 0x000000ffffab7224 */ /* 0x000fe400078e007f */
[----:B------:R-:W4:Y:S01]  /*fb10*/  LDL.LU R127, [R1+0xa0] ;  /* 0x0000a000017f7983 */ /* 0x000f220000300800 */
[----:B------:R-:W-:-:S02]  /*fb20*/  IMAD.MOV.U32 R195, RZ, RZ, R39 ;  /* 0x000000ffffc37224 */ /* 0x000fc400078e0027 */
[----:B------:R-:W-:Y:S02]  /*fb30*/  IMAD.MOV.U32 R39, RZ, RZ, R210 ;  /* 0x000000ffff277224 */ /* 0x000fe400078e00d2 */
[----:B------:R-:W-:Y:S02]  /*fb40*/  IMAD.MOV.U32 R210, RZ, RZ, R44 ;  /* 0x000000ffffd27224 */ /* 0x000fe400078e002c */
[----:B------:R-:W-:Y:S02]  /*fb50*/  IMAD.MOV.U32 R192, RZ, RZ, R209 ;  /* 0x000000ffffc07224 */ /* 0x000fe400078e00d1 */
[----:B------:R-:W-:Y:S02]  /*fb60*/  IMAD.MOV.U32 R44, RZ, RZ, R208 ;  /* 0x000000ffff2c7224 */ /* 0x000fe400078e00d0 */
[----:B------:R-:W-:Y:S01]  /*fb70*/  IMAD.MOV.U32 R209, RZ, RZ, R211 ;  /* 0x000000ffffd17224 */ /* 0x000fe200078e00d3 */
[----:B------:R1:W4:Y:S01]  /*fb80*/  MUFU.EX2 R126, R3 ;  /* 0x00000003007e7308 */ /* 0x0003220000000800 */
[----:B------:R-:W-:-:S02]  /*fb90*/  IMAD.MOV.U32 R211, RZ, RZ, R61 ;  /* 0x000000ffffd37224 */ /* 0x000fc400078e003d */
[----:B------:R-:W-:Y:S01]  /*fba0*/  FFMA.FTZ R21, R247, UR33, -R20 ;  /* 0x00000021f7157c23 */ /* 0x000fe20008010814 */
[----:B------:R-:W-:Y:S02]  /*fbb0*/  IMAD.MOV.U32 R208, RZ, RZ, R62 ;  /* 0x000000ffffd07224 */ /* 0x000fe400078e003e */
[----:B------:R-:W-:Y:S01]  /*fbc0*/  FFMA.FTZ R62, R230, UR33, -R20 ;  /* 0x00000021e63e7c23 */ /* 0x000fe20008010814 */
        /* <DEDUP_REMOVED lines=8> */
[----:B------:R-:W-:Y:S01]  /*fc50*/  FFMA.FTZ R69, R136, UR33, -R14 ;  /* 0x0000002188457c23 */ /* 0x000fe2000801080e */
[----:B------:R-:W-:Y:S02]  /*fc60*/  IMAD.MOV.U32 R144, RZ, RZ, R221 ;  /* 0x000000ffff907224 */ /* 0x000fe400078e00dd */
[----:B------:R-:W-:Y:S01]  /*fc70*/  FFMA.FTZ R14, R227, R123, R37 ;  /* 0x0000007be30e7223 */ /* 0x000fe20000010025 */
[--C-:B--2---:R-:W-:Y:S01]  /*fc80*/  FFMA.FTZ R61, R238, UR33, -R20.reuse ;  /* 0x00000021ee3d7c23 */ /* 0x104fe20008010814 */
[----:B---3--:R-:W-:Y:S01]  /*fc90*/  FFMA.FTZ R60, R60, UR33, -R20 ;  /* 0x000000213c3c7c23 */ /* 0x008fe20008010814 */
[----:B------:R-:W-:-:S02]  /*fca0*/  FFMA.FTZ R20, R195, R121, R143 ;  /* 0x00000079c3147223 */ /* 0x000fc4000001008f */
[----:B------:R-:W2:Y:S04]  /*fcb0*/  LDL.LU R195, [R1+0x1c] ;  /* 0x00001c0001c37983 */ /* 0x000ea80000300800 */
[----:B------:R-:W3:Y:S01]  /*fcc0*/  LDL.LU R221, [R1+0x9c] ;  /* 0x00009c0001dd7983 */ /* 0x000ee20000300800 */
[----:B----4-:R-:W-:-:S03]  /*fcd0*/  IMAD.MOV.U32 R45, RZ, RZ, R127 ;  /* 0x000000ffff2d7224 */ /* 0x010fc600078e007f */
[----:B------:R-:W4:Y:S04]  /*fce0*/  LDL.LU R127, [R1+0x98] ;  /* 0x00009800017f7983 */ /* 0x000f280000300800 */
[----:B------:R-:W2:Y:S01]  /*fcf0*/  LDL.LU R227, [R1+0x24] ;  /* 0x0000240001e37983 */ /* 0x000ea20000300800 */
[----:B------:R-:W-:-:S04]  /*fd00*/  IMAD.MOV.U32 R228, RZ, RZ, R51 ;  /* 0x000000ffffe47224 */ /* 0x000fc800078e0033 */
[----:B------:R-:W-:Y:S01]  /*fd10*/  IMAD.MOV.U32 R201, RZ, RZ, R228 ;  /* 0x000000ffffc97224 */ /* 0x000fe200078e00e4 */
[----:B------:R1:W1:Y:S01]  /*fd20*/  MUFU.EX2 R125, R3 ;  /* 0x00000003007d7308 */ /* 0x0002620000000800 */
[----:B------:R-:W-:Y:S01]  /*fd30*/  HSET2.LE.AND R0, R38, R229, PT ;  /* 0x000000e526007233 */ /* 0x000fe20003803000 */
[----:B------:R-:W-:-:S06]  /*fd40*/  FFMA.FTZ R9, R248, UR33, -R15 ;  /* 0x00000021f8097c23 */ /* 0x000fcc000801080f */
[----:B------:R1:W-:Y:S02]  /*fd50*/  MUFU.EX2 R106, R2 ;  /* 0x00000002006a7308 */ /* 0x0003e40000000800 */
[----:B-1----:R-:W-:Y:S02]  /*fd60*/  HSET2.LE.AND R3, R5, R229, PT ;  /* 0x000000e505037233 */ /* 0x002fe40003803000 */
[----:B------:R-:W-:-:S04]  /*fd70*/  F2FP.F16.F32.PACK_AB R5, R126, R128 ;  /* 0x000000807e05723e */ /* 0x000fc800000000ff */
[----:B------:R-:W-:Y:S02]  /*fd80*/  LOP3.LUT R5, R3, R5, RZ, 0xc0, !PT ;  /* 0x0000000503057212 */ /* 0x000fe400078ec0ff */
[----:B------:R-:W-:Y:S02]  /*fd90*/  HSET2.LE.AND R3, R7, R229, PT ;  /* 0x000000e507037233 */ /* 0x000fe40003803000 */
[----:B------:R-:W-:Y:S02]  /*fda0*/  F2FP.F16.F32.PACK_AB R7, R107, R125 ;  /* 0x0000007d6b07723e */ /* 0x000fe400000000ff */
[----:B------:R-:W-:Y:S01]  /*fdb0*/  F2FP.F16.F32.PACK_AB R2, R174, R177 ;  /* 0x000000b1ae02723e */ /* 0x000fe200000000ff */
[----:B------:R1:W-:Y:S01]  /*fdc0*/  MUFU.EX2 R108, R9 ;  /* 0x00000009006c7308 */ /* 0x0003e20000000800 */
[----:B------:R-:W-:Y:S02]  /*fdd0*/  LOP3.LUT R7, R3, R7, RZ, 0xc0, !PT ;  /* 0x0000000703077212 */ /* 0x000fe400078ec0ff */
[----:B------:R-:W-:-:S02]  /*fde0*/  LOP3.LUT R10, R0, R2, RZ, 0xc0, !PT ;  /* 0x00000002000a7212 */ /* 0x000fc400078ec0ff */
[--C-:B------:R-:W-:Y:S02]  /*fdf0*/  HSET2.LE.AND R0, R36, R229.reuse, PT ;  /* 0x000000e524007233 */ /* 0x100fe40003803000 */
[--C-:B------:R-:W-:Y:S01]  /*fe00*/  HSET2.LE.AND R3, R12, R229.reuse, PT ;  /* 0x000000e50c037233 */ /* 0x100fe20003803000 */
[----:B------:R1:W3:Y:S01]  /*fe10*/  MUFU.EX2 R105, R8 ;  /* 0x0000000800697308 */ /* 0x0002e20000000800 */
[----:B------:R-:W-:Y:S02]  /*fe20*/  F2FP.F16.F32.PACK_AB R2, R135, R139 ;  /* 0x0000008b8702723e */ /* 0x000fe400000000ff */
[----:B------:R-:W-:Y:S02]  /*fe30*/  F2FP.F16.F32.PACK_AB R12, R173, R172 ;  /* 0x000000acad0c723e */ /* 0x000fe400000000ff */
[----:B-1----:R-:W-:Y:S02]  /*fe40*/  HSET2.LE.AND R9, R11, R229, PT ;  /* 0x000000e50b097233 */ /* 0x002fe40003803000 */
[----:B------:R-:W-:-:S02]  /*fe50*/  LOP3.LUT R11, R0, R2, RZ, 0xc0, !PT ;  /* 0x00000002000b7212 */ /* 0x000fc400078ec0ff */
[----:B------:R-:W-:Y:S02]  /*fe60*/  F2FP.F16.F32.PACK_AB R8, R176, R178 ;  /* 0x000000b2b008723e */ /* 0x000fe400000000ff */
[----:B------:R-:W-:Y:S02]  /*fe70*/  LOP3.LUT R9, R9, R12, RZ, 0xc0, !PT ;  /* 0x0000000c09097212 */ /* 0x000fe400078ec0ff */
[----:B------:R-:W-:Y:S01]  /*fe80*/  LOP3.LUT R8, R3, R8, RZ, 0xc0, !PT ;  /* 0x0000000803087212 */ /* 0x000fe200078ec0ff */
[----:B------:R-:W-:Y:S02]  /*fe90*/  IMAD.MOV.U32 R37, RZ, RZ, R44 ;  /* 0x000000ffff257224 */ /* 0x000fe400078e002c */
[----:B------:R-:W-:Y:S01]  /*fea0*/  FADD.FTZ R2, R201, R14 ;  /* 0x0000000ec9027221 */ /* 0x000fe20000010000 */
[----:B------:R-:W-:Y:S01]  /*feb0*/  MUFU.EX2 R104, R21 ;  /* 0x0000001500687308 */ /* 0x000fe20000000800 */
[----:B------:R-:W-:Y:S02]  /*fec0*/  IMAD.MOV.U32 R197, RZ, RZ, R37 ;  /* 0x000000ffffc57224 */ /* 0x000fe400078e0025 */
[----:B------:R-:W-:Y:S01]  /*fed0*/  FADD.FTZ R0, R159, R20 ;  /* 0x000000149f007221 */ /* 0x000fe20000010000 */
[--C-:B------:R-:W-:Y:S01]  /*fee0*/  FFMA.FTZ R33, R235, UR33, -R15.reuse ;  /* 0x00000021eb217c23 */ /* 0x100fe2000801080f */
[----:B------:R-:W-:Y:S01]  /*fef0*/  FFMA.FTZ R35, R234, UR33, -R15 ;  /* 0x00000021ea237c23 */ /* 0x000fe2000801080f */
[----:B------:R-:W-:-:S02]  /*ff00*/  IMAD.MOV.U32 R194, RZ, RZ, R226 ;  /* 0x000000ffffc27224 */ /* 0x000fc400078e00e2 */
[----:B------:R-:W-:Y:S02]  /*ff10*/  IMAD.MOV.U32 R192, RZ, RZ, R211 ;  /* 0x000000ffffc07224 */ /* 0x000fe400078e00d3 */
[----:B------:R-:W-:Y:S02]  /*ff20*/  IMAD.MOV.U32 R226, RZ, RZ, R206 ;  /* 0x000000ffffe27224 */ /* 0x000fe400078e00ce */
[----:B------:R-:W-:Y:S02]  /*ff30*/  IMAD.MOV.U32 R211, RZ, RZ, R202 ;  /* 0x000000ffffd37224 */ /* 0x000fe400078e00ca */
[----:B------:R-:W-:Y:S02]  /*ff40*/  IMAD.MOV.U32 R206, RZ, RZ, R48 ;  /* 0x000000ffffce7224 */ /* 0x000fe400078e0030 */
[----:B------:R-:W-:Y:S01]  /*ff50*/  IMAD.MOV.U32 R202, RZ, RZ, R49 ;  /* 0x000000ffffca7224 */ /* 0x000fe200078e0031 */
[----:B------:R-:W-:Y:S01]  /*ff60*/  HMMA.16816.F32 R52, R4, R18, R52 ;  /* 0x000000120434723c */ /* 0x000fe20000001834 */
[----:B------:R-:W-:Y:S01]  /*ff70*/  FADD.FTZ R2, R197, R2 ;  /* 0x00000002c5027221 */ /* 0x000fe20000010000 */
[----:B------:R-:W-:-:S04]  /*ff80*/  HSET2.LE.AND R12, R74, R229, PT ;  /* 0x000000e54a0c7233 */ /* 0x000fc80003803000 */
[----:B------:R-:W-:Y:S01]  /*ff90*/  HMMA.16816.F32 R160, R8, R24, R160 ;  /* 0x0000001808a0723c */ /* 0x000fe200000018a0 */
[----:B------:R-:W-:Y:S01]  /*ffa0*/  MUFU.EX2 R34, R34 ;  /* 0x0000002200227308 */ /* 0x000fe20000000800 */
[----:B------:R-:W-:-:S04]  /*ffb0*/  IMAD.MOV.U32 R246, RZ, RZ, R220 ;  /* 0x000000fffff67224 */ /* 0x000fc800078e00dc */
[----:B------:R-:W-:Y:S03]  /*ffc0*/  HMMA.16816.F32 R40, R8, R18, R40 ;  /* 0x000000120828723c */ /* 0x000fe60000001828 */
[----:B------:R-:W-:Y:S08]  /*ffd0*/  MUFU.EX2 R60, R60 ;  /* 0x0000003c003c7308 */ /* 0x000ff00000000800 */
[----:B------:R-:W-:Y:S08]  /*ffe0*/  MUFU.EX2 R33, R33 ;  /* 0x0000002100217308 */ /* 0x000ff00000000800 */
[----:B------:R-:W-:Y:S01]  /*fff0*/  MUFU.EX2 R35, R35 ;  /* 0x0000002300237308 */ /* 0x000fe20000000800 */
[----:B------:R-:W-:-:S02]  /*10000*/  IMAD.MOV.U32 R245, RZ, RZ, R151 ;  /* 0x000000fffff57224 */ /* 0x000fc400078e0097 */
[----:B------:R-:W-:-:S05]  /*10010*/  IMAD.MOV.U32 R243, RZ, RZ, R150 ;  /* 0x000000fffff37224 */ /* 0x000fca00078e0096 */
[----:B------:R-:W-:Y:S08]  /*10020*/  MUFU.EX2 R61, R61 ;  /* 0x0000003d003d7308 */ /* 0x000ff00000000800 */
[----:B------:R-:W-:Y:S01]  /*10030*/  MUFU.EX2 R62, R62 ;  /* 0x0000003e003e7308 */ /* 0x000fe20000000800 */
[----:B----4-:R-:W-:Y:S02]  /*10040*/  IMAD.MOV.U32 R228, RZ, RZ, R127 ;  /* 0x000000ffffe47224 */ /* 0x010fe400078e007f */
[----:B--2---:R-:W-:-:S02]  /*10050*/  FFMA.FTZ R13, R227, R122, R103 ;  /* 0x0000007ae30d7223 */ /* 0x004fc40000010067 */
[----:B------:R-:W2:Y:S04]  /*10060*/  LDL.LU R103, [R1+0x94] ;  /* 0x0000940001677983 */ /* 0x000ea80000300800 */
[----:B------:R-:W4:Y:S01]  /*10070*/  LDL.LU R127, [R1+0x90] ;  /* 0x00009000017f7983 */ /* 0x000f220000300800 */
[----:B------:R-:W-:Y:S02]  /*10080*/  IMAD.MOV.U32 R201, RZ, RZ, R228 ;  /* 0x000000ffffc97224 */ /* 0x000fe400078e00e4 */
[----:B------:R-:W-:Y:S02]  /*10090*/  IMAD.MOV.U32 R228, RZ, RZ, R39 ;  /* 0x000000ffffe47224 */ /* 0x000fe400078e0027 */
[----:B------:R-:W-:Y:S01]  /*100a0*/  HMMA.16816.F32 R36, R8, R16, R80 ;  /* 0x000000100824723c */ /* 0x000fe20000001850 */
[----:B------:R1:W3:Y:S01]  /*100b0*/  MUFU.EX2 R80, R22 ;  /* 0x0000001600507308 */ /* 0x0002e20000000800 */
[----:B------:R-:W-:-:S02]  /*100c0*/  IMAD.MOV.U32 R227, RZ, RZ, R45 ;  /* 0x000000ffffe37224 */ /* 0x000fc400078e002d */
[----:B------:R-:W-:Y:S01]  /*100d0*/  FFMA.FTZ R15, R195, R120, R141 ;  /* 0x00000078c30f7223 */ /* 0x000fe2000001008d */
[----:B------:R-:W-:Y:S02]  /*100e0*/  IMAD.MOV.U32 R195, RZ, RZ, R210 ;  /* 0x000000ffffc37224 */ /* 0x000fe400078e00d2 */
[----:B------:R-:W-:Y:S02]  /*100f0*/  IMAD.MOV.U32 R210, RZ, RZ, R208 ;  /* 0x000000ffffd27224 */ /* 0x000fe400078e00d0 */
[----:B------:R-:W-:Y:S02]  /*10100*/  IMAD.MOV.U32 R208, RZ, RZ, R204 ;  /* 0x000000ffffd07224 */ /* 0x000fe400078e00cc */
[----:B------:R-:W-:Y:S01]  /*10110*/  IMAD.MOV.U32 R200, RZ, RZ, R227 ;  /* 0x000000ffffc87224 */ /* 0x000fe200078e00e3 */
[----:B-1----:R-:W1:Y:S01]  /*10120*/  LDSM.16.MT88.4 R20, [R214+0x5800] ;  /* 0x00580000d614783b */ /* 0x002e620000004200 */
[----:B------:R-:W-:Y:S01]  /*10130*/  IMAD.MOV.U32 R204, RZ, RZ, R50 ;  /* 0x000000ffffcc7224 */ /* 0x000fe200078e0032 */
[----:B------:R-:W-:Y:S01]  /*10140*/  HMMA.16816.F32 R44, R4, R26, R116 ;  /* 0x0000001a042c723c */ /* 0x000fe20000001874 */
[----:B------:R-:W-:-:S02]  /*10150*/  IMAD.MOV.U32 R197, RZ, RZ, R200 ;  /* 0x000000ffffc57224 */ /* 0x000fc400078e00c8 */
[----:B------:R-:W-:-:S03]  /*10160*/  IMAD.MOV.U32 R200, RZ, RZ, R201 ;  /* 0x000000ffffc87224 */ /* 0x000fc600078e00c9 */
[----:B------:R-:W-:Y:S01]  /*10170*/  HMMA.16816.F32 R48, R4, R16, R56 ;  /* 0x000000100430723c */ /* 0x000fe20000001838 */
[----:B------:R-:W-:-:S05]  /*10180*/  IMAD.MOV.U32 R227, RZ, RZ, R203 ;  /* 0x000000ffffe37224 */ /* 0x000fca00078e00cb */
[----:B------:R-:W-:Y:S01]  /*10190*/  HMMA.16816.F32 R56, R4, R24, R112 ;  /* 0x000000180438723c */ /* 0x000fe20000001870 */
[----:B------:R-:W-:Y:S01]  /*101a0*/  FADD.FTZ R3, R154, R15 ;  /* 0x0000000f9a037221 */ /* 0x000fe20000010000 */
[----:B------:R-:W-:-:S05]  /*101b0*/  IMAD.MOV.U32 R203, RZ, RZ, R168 ;  /* 0x000000ffffcb7224 */ /* 0x000fca00078e00a8 */
[----:B------:R-:W-:Y:S01]  /*101c0*/  FADD.FTZ R5, R236, R13 ;  /* 0x0000000dec057221 */ /* 0x000fe20000010000 */
[----:B------:R-:W-:Y:S01]  /*101d0*/  FADD.FTZ R4, R158, R0 ;  /* 0x000000009e047221 */ /* 0x000fe20000010000 */
[----:B------:R-:W-:Y:S02]  /*101e0*/  IMAD.MOV.U32 R168, RZ, RZ, R169 ;  /* 0x000000ffffa87224 */ /* 0x000fe400078e00a9 */
[----:B------:R-:W-:Y:S01]  /*101f0*/  FADD.FTZ R3, R157, R3 ;  /* 0x000000039d037221 */ /* 0x000fe20000010000 */
[----:B------:R-:W-:Y:S01]  /*10200*/  FADD.FTZ R0, R197, R5 ;  /* 0x00000005c5007221 */ /* 0x000fe20000010000 */
[----:B------:R-:W-:Y:S01]  /*10210*/  IMAD.MOV.U32 R197, RZ, RZ, R200 ;  /* 0x000000ffffc57224 */ /* 0x000fe200078e00c8 */
[----:B------:R-:W-:Y:S01]  /*10220*/  HSET2.LE.AND R6, R75, R229, PT ;  /* 0x000000e54b067233 */ /* 0x000fe20003803000 */
[----:B------:R-:W-:Y:S02]  /*10230*/  IMAD.MOV.U32 R169, RZ, RZ, R224 ;  /* 0x000000ffffa97224 */ /* 0x000fe400078e00e0 */
[----:B---3--:R-:W-:Y:S01]  /*10240*/  FADD.FTZ R15, R221, R0 ;  /* 0x00000000dd0f7221 */ /* 0x008fe20000010000 */
[----:B------:R-:W-:-:S02]  /*10250*/  IMAD.MOV.U32 R201, RZ, RZ, R203 ;  /* 0x000000ffffc97224 */ /* 0x000fc400078e00cb */
[----:B------:R-:W-:Y:S01]  /*10260*/  FADD.FTZ R16, R197, R2 ;  /* 0x00000002c5107221 */ /* 0x000fe20000010000 */
[----:B------:R-:W-:Y:S01]  /*10270*/  IMAD.MOV.U32 R203, RZ, RZ, R168 ;  /* 0x000000ffffcb7224 */ /* 0x000fe200078e00a8 */
[--C-:B------:R-:W-:Y:S01]  /*10280*/  HSET2.LE.AND R0, R71, R229.reuse, PT ;  /* 0x000000e547007233 */ /* 0x100fe20003803000 */
[----:B------:R-:W-:Y:S01]  /*10290*/  IMAD.MOV.U32 R168, RZ, RZ, R169 ;  /* 0x000000ffffa87224 */ /* 0x000fe200078e00a9 */
[----:B------:R-:W-:Y:S01]  /*102a0*/  F2FP.F16.F32.PACK_AB R2, R129, R130 ;  /* 0x000000828102723e */ /* 0x000fe200000000ff */
[----:B------:R-:W-:Y:S02]  /*102b0*/  IMAD.MOV.U32 R169, RZ, RZ, R170 ;  /* 0x000000ffffa97224 */ /* 0x000fe400078e00aa */
[----:B------:R-:W-:Y:S01]  /*102c0*/  FADD.FTZ R17, R164, R3 ;  /* 0x00000003a4117221 */ /* 0x000fe20000010000 */
[----:B------:R-:W-:Y:S02]  /*102d0*/  IMAD.MOV.U32 R170, RZ, RZ, R171 ;  /* 0x000000ffffaa7224 */ /* 0x000fe400078e00ab */
[----:B------:R-:W-:Y:S01]  /*102e0*/  FADD.FTZ R14, R167, R4 ;  /* 0x00000004a70e7221 */ /* 0x000fe20000010000 */
[----:B------:R-:W-:Y:S01]  /*102f0*/  IMAD.MOV.U32 R171, RZ, RZ, R148 ;  /* 0x000000ffffab7224 */ /* 0x000fe200078e0094 */
[--C-:B------:R-:W-:Y:S01]  /*10300*/  HSET2.LE.AND R3, R68, R229.reuse, PT ;  /* 0x000000e544037233 */ /* 0x100fe20003803000 */
[----:B------:R-:W-:Y:S01]  /*10310*/  IMAD.MOV.U32 R200, RZ, RZ, R203 ;  /* 0x000000ffffc87224 */ /* 0x000fe200078e00cb */
[----:B------:R-:W-:Y:S01]  /*10320*/  F2FP.F16.F32.PACK_AB R5, R105, R106 ;  /* 0x0000006a6905723e */ /* 0x000fe200000000ff */
[----:B------:R-:W-:Y:S01]  /*10330*/  IMAD.MOV.U32 R148, RZ, RZ, R149 ;  /* 0x000000ffff947224 */ /* 0x000fe200078e0095 */
[----:B------:R-:W-:Y:S01]  /*10340*/  LOP3.LUT R4, R0, R2, RZ, 0xc0, !PT ;  /* 0x0000000200047212 */ /* 0x000fe200078ec0ff */
[----:B------:R-:W-:Y:S01]  /*10350*/  IMAD.MOV.U32 R203, RZ, RZ, R168 ;  /* 0x000000ffffcb7224 */ /* 0x000fe200078e00a8 */
[--C-:B------:R-:W-:Y:S01]  /*10360*/  HSET2.LE.AND R0, R91, R229.reuse, PT ;  /* 0x000000e55b007233 */ /* 0x100fe20003803000 */
[----:B------:R-:W-:Y:S01]  /*10370*/  IMAD.MOV.U32 R149, RZ, RZ, R223 ;  /* 0x000000ffff957224 */ /* 0x000fe200078e00df */
[----:B------:R-:W-:Y:S01]  /*10380*/  F2FP.F16.F32.PACK_AB R2, R96, R97 ;  /* 0x000000616002723e */ /* 0x000fe200000000ff */
[----:B------:R-:W-:Y:S01]  /*10390*/  IMAD.MOV.U32 R168, RZ, RZ, R169 ;  /* 0x000000ffffa87224 */ /* 0x000fe200078e00a9 */
[----:B------:R-:W-:Y:S01]  /*103a0*/  F2FP.F16.F32.PACK_AB R7, R110, R111 ;  /* 0x0000006f6e07723e */ /* 0x000fe200000000ff */
[----:B------:R-:W-:Y:S01]  /*103b0*/  IMAD.MOV.U32 R169, RZ, RZ, R170 ;  /* 0x000000ffffa97224 */ /* 0x000fe200078e00aa */
[----:B------:R-:W-:Y:S01]  /*103c0*/  LOP3.LUT R5, R3, R5, RZ, 0xc0, !PT ;  /* 0x0000000503057212 */ /* 0x000fe200078ec0ff */
[----:B------:R-:W-:Y:S01]  /*103d0*/  IMAD.MOV.U32 R170, RZ, RZ, R171 ;  /* 0x000000ffffaa7224 */ /* 0x000fe200078e00ab */
[----:B------:R-:W-:Y:S01]  /*103e0*/  F2FP.F16.F32.PACK_AB R13, R80, R104 ;  /* 0x00000068500d723e */ /* 0x000fe200000000ff */
[----:B------:R-:W-:Y:S01]  /*103f0*/  IMAD.MOV.U32 R171, RZ, RZ, R148 ;  /* 0x000000ffffab7224 */ /* 0x000fe200078e0094 */
[----:B------:R-:W-:Y:S01]  /*10400*/  HMMA.16816.F32 R24, R8, R26, R64 ;  /* 0x0000001a0818723c */ /* 0x000fe20000001840 */
[----:B------:R-:W-:Y:S01]  /*10410*/  IMAD.MOV.U32 R148, RZ, RZ, R149 ;  /* 0x000000ffff947224 */ /* 0x000fe200078e0095 */
[----:B------:R-:W-:Y:S01]  /*10420*/  HSET2.LE.AND R3, R90, R229, PT ;  /* 0x000000e55a037233 */ /* 0x000fe20003803000 */
[----:B------:R-:W-:Y:S01]  /*10430*/  IMAD.MOV.U32 R149, RZ, RZ, R222 ;  /* 0x000000ffff957224 */ /* 0x000fe200078e00de */
[----:B------:R-:W-:Y:S01]  /*10440*/  LOP3.LUT R6, R6, R7, RZ, 0xc0, !PT ;  /* 0x0000000706067212 */ /* 0x000fe200078ec0ff */
[----:B------:R-:W-:Y:S01]  /*10450*/  IMAD.MOV.U32 R233, RZ, RZ, R212 ;  /* 0x000000ffffe97224 */ /* 0x000fe200078e00d4 */
[----:B------:R3:W5:Y:S01]  /*10460*/  LDL.LU R236, [R1+0x8c] ;  /* 0x00008c0001ec7983 */ /* 0x0007620000300800 */
[----:B------:R-:W-:-:S02]  /*10470*/  F2FP.F16.F32.PACK_AB R11, R86, R87 ;  /* 0x00000057560b723e */ /* 0x000fc400000000ff */
[----:B------:R-:W-:Y:S02]  /*10480*/  LOP3.LUT R10, R0, R2, RZ, 0xc0, !PT ;  /* 0x00000002000a7212 */ /* 0x000fe400078ec0ff */
[----:B------:R-:W-:Y:S01]  /*10490*/  SHF.R.U32.HI R8, RZ, 0x10, R32 ;  /* 0x00000010ff087819 */ /* 0x000fe20000011620 */
[----:B------:R-:W-:Y:S01]  /*104a0*/  IMAD.MOV.U32 R198, RZ, RZ, R149 ;  /* 0x000000ffffc67224 */ /* 0x000fe200078e0095 */
[----:B------:R-:W-:Y:S01]  /*104b0*/  HSET2.LE.AND R0, R77, R229, PT ;  /* 0x000000e54d007233 */ /* 0x000fe20003803000 */
[----:B------:R-:W-:Y:S01]  /*104c0*/  FADD.FTZ R14, R165, R14 ;  /* 0x0000000ea50e7221 */ /* 0x000fe20000010000 */
[----:B------:R-:W-:Y:S01]  /*104d0*/  F2FP.F16.F32.PACK_AB R2, R98, R175 ;  /* 0x000000af6202723e */ /* 0x000fe200000000ff */
[----:B------:R-:W-:Y:S01]  /*104e0*/  IMAD.MOV.U32 R197, RZ, RZ, R203 ;  /* 0x000000ffffc57224 */ /* 0x000fe200078e00cb */
[----:B------:R-:W-:Y:S01]  /*104f0*/  LOP3.LUT R7, R12, R13, RZ, 0xc0, !PT ;  /* 0x0000000d0c077212 */ /* 0x000fe200078ec0ff */
[----:B------:R3:W5:Y:S01]  /*10500*/  LDL.LU R224, [R1+0x88] ;  /* 0x0000880001e07983 */ /* 0x0007620000300800 */
[----:B------:R-:W-:-:S02]  /*10510*/  LOP3.LUT R11, R3, R11, RZ, 0xc0, !PT ;  /* 0x0000000b030b7212 */ /* 0x000fc400078ec0ff */
[--C-:B------:R-:W-:Y:S02]  /*10520*/  HSET2.LE.AND R3, R76, R229.reuse, PT ;  /* 0x000000e54c037233 */ /* 0x100fe40003803000 */
[----:B------:R-:W-:Y:S02]  /*10530*/  F2FP.F16.F32.PACK_AB R9, R88, R89 ;  /* 0x000000595809723e */ /* 0x000fe400000000ff */
[----:B------:R-:W-:Y:S02]  /*10540*/  LOP3.LUT R12, R8, 0xff, RZ, 0xc0, !PT ;  /* 0x000000ff080c7812 */ /* 0x000fe400078ec0ff */
[----:B------:R-:W-:Y:S01]  /*10550*/  SHF.R.U32.HI R13, RZ, 0x18, R32 ;  /* 0x00000018ff0d7819 */ /* 0x000fe20000011620 */
[C---:B------:R-:W-:Y:S01]  /*10560*/  HMMA.16816.F32 R48, R4.reuse, R28, R48 ;  /* 0x0000001c0430723c */ /* 0x040fe20000001830 */
[----:B------:R-:W-:Y:S01]  /*10570*/  LOP3.LUT R8, R0, R2, RZ, 0xc0, !PT ;  /* 0x0000000200087212 */ /* 0x000fe200078ec0ff */
[----:B------:R-:W-:Y:S01]  /*10580*/  FADD.FTZ R0, R140, R17 ;  /* 0x000000118c007221 */ /* 0x000fe20000010000 */
[----:B------:R-:W-:Y:S01]  /*10590*/  FADD.FTZ R2, R246, R16 ;  /* 0x00000010f6027221 */ /* 0x000fe20000010000 */
[----:B------:R-:W-:Y:S01]  /*105a0*/  IMAD.MOV.U32 R246, RZ, RZ, R198 ;  /* 0x000000fffff67224 */ /* 0x000fe200078e00c6 */
[----:B------:R-:W-:Y:S01]  /*105b0*/  LOP3.LUT R9, R3, R9, RZ, 0xc0, !PT ;  /* 0x0000000903097212 */ /* 0x000fe200078ec0ff */
[----:B------:R-:W-:Y:S01]  /*105c0*/  HMMA.16816.F32 R52, R4, R30, R52 ;  /* 0x0000001e0434723c */ /* 0x000fe20000001834 */
[----:B------:R-:W-:Y:S01]  /*105d0*/  FADD.FTZ R3, R138, R0 ;  /* 0x000000008a037221 */ /* 0x000fe20000010000 */
[----:B------:R-:W-:-:S04]  /*105e0*/  HSET2.LE.AND R0, R70, R229, PT ;  /* 0x000000e546007233 */ /* 0x000fc80003803000 */
[C---:B-1----:R-:W-:Y:S06]  /*105f0*/  HMMA.16816.F32 R56, R4.reuse, R20, R56 ;  /* 0x000000140438723c */ /* 0x042fec0000001838 */
[----:B------:R-:W-:Y:S01]  /*10600*/  HMMA.16816.F32 R44, R4, R22, R44 ;  /* 0x00000016042c723c */ /* 0x000fe2000000182c */
[----:B------:R-:W-:Y:S01]  /*10610*/  IMAD.MOV.U32 R203, RZ, RZ, R168 ;  /* 0x000000ffffcb7224 */ /* 0x000fe200078e00a8 */
[----:B------:R-:W-:Y:S04]  /*10620*/  LDSM.16.MT88.4 R16, [R214+0x5c00] ;  /* 0x005c0000d610783b */ /* 0x000fe80000004200 */
[----:B------:R3:W5:Y:S01]  /*10630*/  LDL.LU R223, [R1+0x84] ;  /* 0x0000840001df7983 */ /* 0x0007620000300800 */
[----:B------:R-:W-:Y:S01]  /*10640*/  PRMT R6, R12, 0x5410, R13 ;  /* 0x000054100c067816 */ /* 0x000fe2000000000d */
[----:B------:R-:W-:Y:S01]  /*10650*/  FADD.FTZ R12, R246, R2 ;  /* 0x00000002f60c7221 */ /* 0x000fe20000010000 */
[----:B------:R-:W-:Y:S01]  /*10660*/  F2FP.F16.F32.PACK_AB R2, R108, R109 ;  /* 0x0000006d6c02723e */ /* 0x000fe200000000ff */
[----:B------:R-:W-:Y:S01]  /*10670*/  FADD.FTZ R4, R152, R14 ;  /* 0x0000000e98047221 */ /* 0x000fe20000010000 */
[----:B------:R-:W-:Y:S01]  /*10680*/  FADD.FTZ R5, R166, R15 ;  /* 0x0000000fa6057221 */ /* 0x000fe20000010000 */
[----:B------:R-:W-:Y:S01]  /*10690*/  IMAD.MOV.U32 R198, RZ, RZ, R219 ;  /* 0x000000ffffc67224 */ /* 0x000fe200078e00db */
[----:B------:R-:W-:Y:S01]  /*106a0*/  LOP3.LUT R164, R0, R2, RZ, 0xc0, !PT ;  /* 0x0000000200a47212 */ /* 0x000fe200078ec0ff */
[----:B------:R-:W-:Y:S01]  /*106b0*/  HMMA.16816.F32 R36, R8, R28, R36 ;  /* 0x0000001c0824723c */ /* 0x000fe20000001824 */
[----:B------:R-:W-:Y:S01]  /*106c0*/  HSET2.LE.AND R0, R6, R229, PT ;  /* 0x000000e506007233 */ /* 0x000fe20003803000 */
[----:B------:R-:W-:Y:S01]  /*106d0*/  IMAD.MOV.U32 R246, RZ, RZ, R245 ;  /* 0x000000fffff67224 */ /* 0x000fe200078e00f5 */
[----:B------:R-:W-:Y:S01]  /*106e0*/  F2FP.F16.F32.PACK_AB R2, R60, R34 ;  /* 0x000000223c02723e */ /* 0x000fe200000000ff */
[----:B------:R-:W-:-:S02]  /*106f0*/  IMAD.MOV.U32 R245, RZ, RZ, R146 ;  /* 0x000000fffff57224 */ /* 0x000fc400078e0092 */
[----:B------:R-:W-:Y:S01]  /*10700*/  FADD.FTZ R13, R142, R3 ;  /* 0x000000038e0d7221 */ /* 0x000fe20000010000 */
[----:B------:R-:W-:Y:S01]  /*10710*/  FADD.FTZ R14, R155, R4 ;  /* 0x000000049b0e7221 */ /* 0x000fe20000010000 */
[----:B------:R-:W-:Y:S01]  /*10720*/  HSET2.LE.AND R3, R85, R229, PT ;  /* 0x000000e555037233 */ /* 0x000fe20003803000 */
[C---:B------:R-:W-:Y:S01]  /*10730*/  HMMA.16816.F32 R40, R8.reuse, R30, R40 ;  /* 0x0000001e0828723c */ /* 0x040fe20000001828 */
[----:B------:R-:W-:Y:S01]  /*10740*/  LOP3.LUT R165, R0, R2, RZ, 0xc0, !PT ;  /* 0x0000000200a57212 */ /* 0x000fe200078ec0ff */
[----:B------:R-:W-:Y:S01]  /*10750*/  FADD.FTZ R2, R246, R12 ;  /* 0x0000000cf6027221 */ /* 0x000fe20000010000 */
[----:B------:R-:W-:Y:S01]  /*10760*/  F2FP.F16.F32.PACK_AB R4, R35, R33 ;  /* 0x000000212304723e */ /* 0x000fe200000000ff */
[----:B------:R-:W-:Y:S01]  /*10770*/  IMAD.MOV.U32 R168, RZ, RZ, R169 ;  /* 0x000000ffffa87224 */ /* 0x000fe200078e00a9 */
[----:B------:R-:W-:Y:S01]  /*10780*/  MUFU.EX2 R29, R63 ;  /* 0x0000003f001d7308 */ /* 0x000fe20000000800 */
[----:B------:R-:W-:Y:S01]  /*10790*/  HMMA.16816.F32 R160, R8, R20, R160 ;  /* 0x0000001408a0723c */ /* 0x000fe200000018a0 */
[----:B------:R-:W-:Y:S01]  /*107a0*/  FADD.FTZ R7, R156, R5 ;  /* 0x000000059c077221 */ /* 0x000fe20000010000 */
[----:B------:R-:W-:Y:S01]  /*107b0*/  IMAD.MOV.U32 R246, RZ, RZ, R245 ;  /* 0x000000fffff67224 */ /* 0x000fe200078e00f5 */
[----:B------:R3:W5:Y:S01]  /*107c0*/  LDL.LU R222, [R1+0x80] ;  /* 0x0000800001de7983 */ /* 0x0007620000300800 */
[----:B------:R-:W-:-:S02]  /*107d0*/  IMAD.MOV.U32 R169, RZ, RZ, R170 ;  /* 0x000000ffffa97224 */ /* 0x000fc400078e00aa */
[----:B------:R-:W-:Y:S01]  /*107e0*/  HMMA.16816.F32 R24, R8, R22, R24 ;  /* 0x000000160818723c */ /* 0x000fe20000001818 */
[----:B------:R-:W1:Y:S01]  /*107f0*/  MUFU.EX2 R11, R73 ;  /* 0x00000049000b7308 */ /* 0x000e620000000800 */
[----:B------:R-:W-:Y:S01]  /*10800*/  IMAD.MOV.U32 R245, RZ, RZ, R243 ;  /* 0x000000fffff57224 */ /* 0x000fe200078e00f3 */
[----:B------:R-:W-:Y:S01]  /*10810*/  LOP3.LUT R166, R3, R4, RZ, 0xc0, !PT ;  /* 0x0000000403a67212 */ /* 0x000fe200078ec0ff */
[----:B------:R-:W-:-:S05]  /*10820*/  IMAD.MOV.U32 R170, RZ, RZ, R171 ;  /* 0x000000ffffaa7224 */ /* 0x000fca00078e00ab */
[----:B------:R-:W-:Y:S01]  /*10830*/  MUFU.EX2 R28, R69 ;  /* 0x00000045001c7308 */ /* 0x000fe20000000800 */
[----:B------:R-:W-:Y:S02]  /*10840*/  IMAD.MOV.U32 R243, RZ, RZ, R198 ;  /* 0x000000fffff37224 */ /* 0x000fe400078e00c6 */
[----:B------:R-:W-:Y:S01]  /*10850*/  FADD.FTZ R3, R217, R7 ;  /* 0x00000007d9037221 */ /* 0x000fe20000010000 */
[----:B------:R-:W-:-:S04]  /*10860*/  IMAD.MOV.U32 R171, RZ, RZ, R148 ;  /* 0x000000ffffab7224 */ /* 0x000fc800078e0094 */
[----:B------:R-:W3:Y:S01]  /*10870*/  MUFU.EX2 R15, R72 ;  /* 0x00000048000f7308 */ /* 0x000ee20000000800 */
[----:B------:R-:W-:Y:S02]  /*10880*/  IMAD.MOV.U32 R198, RZ, RZ, R203 ;  /* 0x000000ffffc67224 */ /* 0x000fe400078e00cb */
[----:B------:R-:W-:Y:S01]  /*10890*/  FADD.FTZ R7, R246, R14 ;  /* 0x0000000ef6077221 */ /* 0x000fe20000010000 */
[----:B------:R-:W-:Y:S01]  /*108a0*/  IMAD.MOV.U32 R203, RZ, RZ, R168 ;  /* 0x000000ffffcb7224 */ /* 0x000fe200078e00a8 */
[--C-:B------:R-:W-:Y:S01]  /*108b0*/  HSET2.LE.AND R5, R79, R229.reuse, PT ;  /* 0x000000e54f057233 */ /* 0x100fe20003803000 */
[----:B------:R-:W-:Y:S01]  /*108c0*/  IMAD.MOV.U32 R168, RZ, RZ, R169 ;  /* 0x000000ffffa87224 */ /* 0x000fe200078e00a9 */
[----:B------:R-:W-:Y:S01]  /*108d0*/  F2FP.F16.F32.PACK_AB R6, R62, R61 ;  /* 0x0000003d3e06723e */ /* 0x000fe200000000ff */
[----:B------:R-:W-:Y:S01]  /*108e0*/  IMAD.MOV.U32 R169, RZ, RZ, R170 ;  /* 0x000000ffffa97224 */ /* 0x000fe200078e00aa */
[--C-:B------:R-:W-:Y:S01]  /*108f0*/  HSET2.LE.AND R0, R93, R229.reuse, PT ;  /* 0x000000e55d007233 */ /* 0x100fe20003803000 */
[----:B------:R-:W-:Y:S01]  /*10900*/  IMAD.MOV.U32 R246, RZ, RZ, R245 ;  /* 0x000000fffff67224 */ /* 0x000fe200078e00f5 */
[----:B------:R-:W-:Y:S01]  /*10910*/  HSET2.LE.AND R4, R92, R229, PT ;  /* 0x000000e55c047233 */ /* 0x000fe20003803000 */
[----:B------:R-:W-:-:S02]  /*10920*/  IMAD.MOV.U32 R170, RZ, RZ, R171 ;  /* 0x000000ffffaa7224 */ /* 0x000fc400078e00ab */
[----:B------:R-:W-:Y:S01]  /*10930*/  FADD.FTZ R10, R153, R13 ;  /* 0x0000000d990a7221 */ /* 0x000fe20000010000 */
[----:B------:R-:W-:Y:S01]  /*10940*/  IMAD.MOV.U32 R245, RZ, RZ, R243 ;  /* 0x000000fffff57224 */ /* 0x000fe200078e00f3 */
[----:B------:R-:W2:Y:S01]  /*10950*/  LDSM.16.MT88.4 R148, [R213+0x5c00] ;  /* 0x005c0000d594783b */ /* 0x000ea20000004200 */
[----:B------:R-:W-:Y:S02]  /*10960*/  IMAD.MOV.U32 R171, RZ, RZ, R144 ;  /* 0x000000ffffab7224 */ /* 0x000fe400078e0090 */
[----:B------:R-:W-:Y:S01]  /*10970*/  IMAD.MOV.U32 R243, RZ, RZ, R203 ;  /* 0x000000fffff37224 */ /* 0x000fe200078e00cb */
[----:B------:R2:W5:Y:S01]  /*10980*/  LDL.LU R221, [R1+0x7c] ;  /* 0x00007c0001dd7983 */ /* 0x0005620000300800 */
[----:B------:R-:W-:Y:S02]  /*10990*/  IMAD.MOV.U32 R203, RZ, RZ, R168 ;  /* 0x000000ffffcb7224 */ /* 0x000fe400078e00a8 */
[----:B------:R-:W-:Y:S02]  /*109a0*/  IMAD.MOV.U32 R144, RZ, RZ, R216 ;  /* 0x000000ffff907224 */ /* 0x000fe400078e00d8 */
[----:B------:R-:W-:Y:S01]  /*109b0*/  FADD.FTZ R9, R246, R2 ;  /* 0x00000002f6097221 */ /* 0x000fe20000010000 */
[----:B------:R-:W-:Y:S01]  /*109c0*/  IMAD.MOV.U32 R168, RZ, RZ, R169 ;  /* 0x000000ffffa87224 */ /* 0x000fe200078e00a9 */
[----:B------:R-:W-:Y:S01]  /*109d0*/  LOP3.LUT R167, R5, R6, RZ, 0xc0, !PT ;  /* 0x0000000605a77212 */ /* 0x000fe200078ec0ff */
[----:B------:R-:W-:Y:S01]  /*109e0*/  IMAD.MOV.U32 R169, RZ, RZ, R170 ;  /* 0x000000ffffa97224 */ /* 0x000fe200078e00aa */
[----:B------:R-:W-:Y:S01]  /*109f0*/  F2FP.F16.F32.PACK_AB R2, R94, R95 ;  /* 0x0000005f5e02723e */ /* 0x000fe200000000ff */
[----:B------:R-:W-:-:S02]  /*10a00*/  IMAD.MOV.U32 R170, RZ, RZ, R171 ;  /* 0x000000ffffaa7224 */ /* 0x000fc400078e00ab */
[----:B------:R-:W-:Y:S01]  /*10a10*/  FADD.FTZ R8, R245, R3 ;  /* 0x00000003f5087221 */ /* 0x000fe20000010000 */
[----:B------:R-:W-:Y:S01]  /*10a20*/  IMAD.MOV.U32 R171, RZ, RZ, R144 ;  /* 0x000000ffffab7224 */ /* 0x000fe200078e0090 */
[--C-:B------:R-:W-:Y:S01]  /*10a30*/  HSET2.LE.AND R6, R78, R229.reuse, PT ;  /* 0x000000e54e067233 */ /* 0x100fe20003803000 */
[----:B------:R-:W-:Y:S01]  /*10a40*/  IMAD.MOV.U32 R144, RZ, RZ, R147 ;  /* 0x000000ffff907224 */ /* 0x000fe200078e0093 */
[----:B------:R-:W-:Y:S01]  /*10a50*/  HSET2.LE.AND R5, R84, R229, PT ;  /* 0x000000e554057233 */ /* 0x000fe20003803000 */
[----:B------:R-:W-:Y:S01]  /*10a60*/  IMAD.MOV.U32 R239, RZ, RZ, R170 ;  /* 0x000000ffffef7224 */ /* 0x000fe200078e00aa */
[----:B------:R-:W-:Y:S01]  /*10a70*/  LOP3.LUT R170, R0, R2, RZ, 0xc0, !PT ;  /* 0x0000000200aa7212 */ /* 0x000fe200078ec0ff */
[----:B------:R-:W-:Y:S01]  /*10a80*/  IMAD.MOV.U32 R146, RZ, RZ, R218 ;  /* 0x000000ffff927224 */ /* 0x000fe200078e00da */
[----:B-1----:R-:W-:Y:S01]  /*10a90*/  F2FP.F16.F32.PACK_AB R3, R11, R29 ;  /* 0x0000001d0b03723e */ /* 0x002fe200000000ff */
[----:B------:R-:W-:Y:S01]  /*10aa0*/  IMAD.MOV.U32 R147, RZ, RZ, R215 ;  /* 0x000000ffff937224 */ /* 0x000fe200078e00d7 */
[----:B------:R-:W-:Y:S01]  /*10ab0*/  F2FP.F16.F32.PACK_AB R2, R99, R100 ;  /* 0x000000646302723e */ /* 0x000fe200000000ff */
[----:B------:R-:W-:Y:S01]  /*10ac0*/  IMAD.MOV.U32 R207, RZ, RZ, R171 ;  /* 0x000000ffffcf7224 */ /* 0x000fe200078e00ab */
[----:B---3--:R-:W-:Y:S01]  /*10ad0*/  F2FP.F16.F32.PACK_AB R0, R15, R28 ;  /* 0x0000001c0f00723e */ /* 0x008fe200000000ff */
[----:B------:R-:W-:-:S02]  /*10ae0*/  IMAD.MOV.U32 R240, RZ, RZ, R169 ;  /* 0x000000fffff07224 */ /* 0x000fc400078e00a9 */
[----:B------:R-:W-:Y:S01]  /*10af0*/  FADD.FTZ R7, R137, R7 ;  /* 0x0000000789077221 */ /* 0x000fe20000010000 */
[----:B------:R-:W-:Y:S01]  /*10b00*/  IMAD.MOV.U32 R251, RZ, RZ, R144 ;  /* 0x000000fffffb7224 */ /* 0x000fe200078e0090 */
[----:B------:R-:W-:Y:S01]  /*10b10*/  LOP3.LUT R169, R6, R3, RZ, 0xc0, !PT ;  /* 0x0000000306a97212 */ /* 0x000fe200078ec0ff */
[----:B------:R-:W-:Y:S01]  /*10b20*/  IMAD.MOV.U32 R246, RZ, RZ, R168 ;  /* 0x000000fffff67224 */ /* 0x000fe200078e00a8 */
[----:B------:R-:W-:Y:S01]  /*10b30*/  LOP3.LUT R168, R5, R2, RZ, 0xc0, !PT ;  /* 0x0000000205a87212 */ /* 0x000fe200078ec0ff */
[----:B------:R-:W-:Y:S02]  /*10b40*/  IMAD.MOV.U32 R252, RZ, RZ, R146 ;  /* 0x000000fffffc7224 */ /* 0x000fe400078e0092 */
[----:B------:R-:W-:Y:S01]  /*10b50*/  FADD.FTZ R3, R207, R10 ;  /* 0x0000000acf037221 */ /* 0x000fe20000010000 */
[----:B------:R-:W-:Y:S01]  /*10b60*/  IMAD.MOV.U32 R250, RZ, RZ, R147 ;  /* 0x000000fffffa7224 */ /* 0x000fe200078e0093 */
[----:B------:R-:W-:Y:S01]  /*10b70*/  LOP3.LUT R171, R4, R0, RZ, 0xc0, !PT ;  /* 0x0000000004ab7212 */ /* 0x000fe200078ec0ff */
        /* <DEDUP_REMOVED lines=97> */
[----:B------:R-:W-:Y:S01]  /*11190*/  UISETP.GE.AND UP0, UPT, UR32, 0x3, UPT ;  /* 0x000000032000788c */ /* 0x000fe2000bf06270 */
[----:B------:R1:W5:Y:S01]  /*111a0*/  LDL.LU R218, [R1+0x70] ;  /* 0x0000700001da7983 */ /* 0x0003620000300800 */
[----:B------:R-:W-:Y:S01]  /*111b0*/  FADD.FTZ R0, R62, R0 ;  /* 0x000000003e007221 */ /* 0x000fe20000010000 */
[----:B------:R-:W3:Y:S02]  /*111c0*/  LDC.U8 R225, c[0x0][0x388] ;  /* 0x0000e200ffe17b82 */ /* 0x000ee40000000000 */
        /* <DEDUP_REMOVED lines=8> */
[----:B------:R-:W-:Y:S01]  /*11250*/  PLOP3.LUT P0, PT, PT, PT, UP0, 0x80, 0x0 ;  /* 0x000000000000781c */ /* 0x000fe20003f0f008 */
[----:B--2---:R-:W-:Y:S01]  /*11260*/  HMMA.16816.F32 R140, R164, R148, R48 ;  /* 0x00000094a48c723c */ /* 0x004fe20000001830 */
[----:B------:R-:W-:Y:S01]  /*11270*/  @UP0 UIADD3 UR32, UR32, -0x3, URZ ;  /* 0xfffffffd20200890 */ /* 0x000fe2000fffe03f */
[----:B------:R-:W-:-:S04]  /*11280*/  UMOV UR34, UR4 ;  /* 0x0000000400227c82 */ /* 0x000fc80008000000 */
[----:B------:R-:W-:Y:S01]  /*11290*/  HMMA.16816.F32 R152, R164, R150, R52 ;  /* 0x00000096a498723c */ /* 0x000fe20000001834 */
[----:B------:R-:W-:-:S05]  /*112a0*/  IMAD.MOV.U32 R137, RZ, RZ, R101 ;  /* 0x000000ffff897224 */ /* 0x000fca00078e0065 */
[----:B------:R-:W-:Y:S01]  /*112b0*/  HMMA.16816.F32 R144, R168, R148, R36 ;  /* 0x00000094a890723c */ /* 0x000fe20000001824 */
[----:B------:R-:W-:Y:S02]  /*112c0*/  IMAD.MOV.U32 R138, RZ, RZ, R102 ;  /* 0x000000ffff8a7224 */ /* 0x000fe400078e0066 */
[----:B------:R-:W-:-:S03]  /*112d0*/  IMAD.MOV.U32 R76, RZ, RZ, R103 ;  /* 0x000000ffff4c7224 */ /* 0x000fc600078e0067 */
[----:B------:R-:W-:Y:S01]  /*112e0*/  HMMA.16816.F32 R156, R164, R16, R56 ;  /* 0x00000010a49c723c */ /* 0x000fe20000001838 */
[----:B----4-:R-:W-:-:S05]  /*112f0*/  IMAD.MOV.U32 R136, RZ, RZ, R127 ;  /* 0x000000ffff887224 */ /* 0x010fca00078e007f */
[----:B------:R-:W-:Y:S01]  /*11300*/  HMMA.16816.F32 R148, R168, R150, R40 ;  /* 0x00000096a894723c */ /* 0x000fe20000001828 */
[----:B------:R-:W-:-:S05]  /*11310*/  @P0 IMAD.MOV.U32 R137, RZ, RZ, R101 ;  /* 0x000000ffff890224 */ /* 0x000fca00078e0065 */
[----:B------:R-:W-:Y:S01]  /*11320*/  HMMA.16816.F32 R160, R168, R16, R160 ;  /* 0x00000010a8a0723c */ /* 0x000fe200000018a0 */
[----:B------:R-:W-:Y:S02]  /*11330*/  @P0 IMAD.MOV.U32 R138, RZ, RZ, R102 ;  /* 0x000000ffff8a0224 */ /* 0x000fe400078e0066 */
[----:B------:R-:W-:-:S03]  /*11340*/  @P0 IMAD.MOV.U32 R76, RZ, RZ, R103 ;  /* 0x000000ffff4c0224 */ /* 0x000fc600078e0067 */
[----:B------:R-:W-:Y:S01]  /*11350*/  HMMA.16816.F32 R164, R164, R18, R44 ;  /* 0x00000012a4a4723c */ /* 0x000fe2000000182c */
[----:B------:R-:W-:-:S05]  /*11360*/  @P0 IMAD.MOV.U32 R136, RZ, RZ, R127 ;  /* 0x000000ffff880224 */ /* 0x000fca00078e007f */
[----:B------:R-:W-:Y:S01]  /*11370*/  HMMA.16816.F32 R168, R168, R18, R24 ;  /* 0x00000012a8a8723c */ /* 0x000fe20000001818 */
[----:B------:R-:W-:-:S08]  /*11380*/  NOP ;  /* 0x0000000000007918 */ /* 0x000fd00000000000 */
[----:B-1-3--:R-:W-:-:S15]  /*11390*/  @P0 BRA `(.L_x_290) ;  /* 0x0000000000040947 */ /* 0x00afde0003800000 */
.L_x_288:
[----:B------:R-:W-:-:S12]  /*113a0*/  UIADD3 UR32, UR34, -0x1, URZ ;  /* 0xffffffff22207890 */ /* 0x000fd8000fffe03f */
.L_x_290:
[----:B------:R-:W-:-:S13]  /*113b0*/  ISETP.LE.AND P0, PT, RZ, UR32, PT ;  /* 0x00000020ff007c0c */ /* 0x000fda000bf03270 */
[----:B------:R-:W-:Y:S05]  /*113c0*/  @!P0 BRA `(.L_x_291) ;  /* 0x0000006400908947 */ /* 0x000fea0003800000 */
[----:B------:R-:W2:Y:S01]  /*113d0*/  LDL.LU R2, [R1+0xc] ;  /* 0x00000c0001027983 */ /* 0x000ea20000300800 */
[C---:B-----5:R-:W-:Y:S01]  /*113e0*/  IADD3 R3, R242.reuse, 0x4, RZ ;  /* 0x00000004f2037810 */ /* 0x060fe20007ffe0ff */
[----:B------:R-:W-:Y:S01]  /*113f0*/  IMAD.WIDE.U32 R234, R242, -0x326172a9, RZ ;  /* 0xcd9e8d57f2ea7825 */ /* 0x000fe200078e00ff */
[----:B------:R-:W-:Y:S01]  /*11400*/  PRMT R225, R225, 0x7054, R225 ;  /* 0x00007054e1e17816 */ /* 0x000fe200000000e1 */
[----:B------:R-:W3:Y:S01]  /*11410*/  LDL.LU R0, [R1+0x50] ;  /* 0x0000500001007983 */ /* 0x000ee20000300800 */
[----:B------:R-:W-:Y:S01]  /*11420*/  MOV R133, R137 ;  /* 0x0000008900857202 */ /* 0x000fe20000000f00 */
[----:B------:R-:W-:Y:S01]  /*11430*/  IMAD.WIDE.U32 R232, R3, -0x326172a9, RZ ;  /* 0xcd9e8d5703e87825 */ /* 0x000fe200078e00ff */
[----:B------:R-:W-:Y:S01]  /*11440*/  MOV R132, R138 ;  /* 0x0000008a00847202 */ /* 0x000fe20000000f00 */
[----:B------:R-:W4:Y:S01]  /*11450*/  LDL.LU.64 R4, [R1+0x10] ;  /* 0x0000100001047983 */ /* 0x000f220000300a00 */
[----:B------:R-:W-:Y:S01]  /*11460*/  MOV R134, R136 ;  /* 0x0000008800867202 */ /* 0x000fe20000000f00 */
[----:B------:R-:W-:Y:S01]  /*11470*/  IMAD.MOV.U32 R135, RZ, RZ, R76 ;  /* 0x000000ffff877224 */ /* 0x000fe200078e004c */
[----:B------:R-:W-:-:S02]  /*11480*/  USHF.L.U64.HI UR33, UR6, 0x6, UR7 ;  /* 0x0000000606217899 */ /* 0x000fc40008010207 */
[----:B------:R-:W-:Y:S02]  /*11490*/  USHF.L.U32 UR34, UR6, 0x6, URZ ;  /* 0x0000000606227899 */ /* 0x000fe4000800063f */
[----:B------:R-:W-:Y:S02]  /*114a0*/  USHF.L.U64.HI UR35, UR8, 0x6, UR9 ;  /* 0x0000000608237899 */ /* 0x000fe40008010209 */
[----:B------:R-:W-:Y:S01]  /*114b0*/  USHF.L.U32 UR36, UR8, 0x6, URZ ;  /* 0x0000000608247899 */ /* 0x000fe2000800063f */
[----:B------:R-:W-:Y:S01]  /*114c0*/  ULDC UR4, c[0x0][0x2ec] ;  /* 0x0000bb0000047ab9 */ /* 0x000fe20000000800 */
[----:B------:R-:W-:Y:S01]  /*114d0*/  ULDC.64 UR6, c[0x0][0x218] ;  /* 0x0000860000067ab9 */ /* 0x000fe20000000a00 */
[----:B------:R-:W-:Y:S01]  /*114e0*/  ULDC.64 UR10, c[0x0][0x220] ;  /* 0x00008800000a7ab9 */ /* 0x000fe20000000a00 */
[----:B------:R-:W-:Y:S01]  /*114f0*/  ULDC.64 UR8, c[0x0][0x248] ;  /* 0x0000920000087ab9 */ /* 0x000fe20000000a00 */
[-C--:B--2---:R-:W-:Y:S02]  /*11500*/  LOP3.LUT R230, R235, R2.reuse, RZ, 0x3c, !PT ;  /* 0x00000002ebe67212 */ /* 0x084fe400078e3cff */
[----:B------:R-:W-:-:S02]  /*11510*/  LOP3.LUT R228, R233, R2, RZ, 0x3c, !PT ;  /* 0x00000002e9e47212 */ /* 0x000fc400078e3cff */
[----:B------:R-:W4:Y:S01]  /*11520*/  LDL.LU.64 R2, [R1+0x48] ;  /* 0x0000480001027983 */ /* 0x000f220000300a00 */
[----:B---3--:R-:W-:-:S04]  /*11530*/  IMAD.WIDE.U32 R226, R0, -0x2daee0ad, RZ ;  /* 0xd2511f5300e27825 */ /* 0x008fc800078e00ff */
[----:B------:R-:W-:-:S04]  /*11540*/  IMAD.WIDE.U32 R230, R230, -0x2daee0ad, RZ ;  /* 0xd2511f53e6e67825 */ /* 0x000fc800078e00ff */
[----:B------:R-:W-:-:S04]  /*11550*/  IMAD.WIDE.U32 R228, R228, -0x2daee0ad, RZ ;  /* 0xd2511f53e4e47825 */ /* 0x000fc800078e00ff */
[----:B----4-:R-:W-:-:S05]  /*11560*/  IMAD.MOV.U32 R3, RZ, RZ, R5 ;  /* 0x000000ffff037224 */ /* 0x010fca00078e0005 */
[----:B------:R1:W-:Y:S01]  /*11570*/  STL.64 [R1+0x28], R2 ;  /* 0x0000280201007387 */ /* 0x0003e20000100a00 */
[----:B------:R-:W-:Y:S05]  /*11580*/  BRA `(.L_x_292) ;  /* 0x0000000000787947 */ /* 0x000fea0003800000 */
.L_x_294:
[----:B------:R-:W2:Y:S01]  /*11590*/  LDL.64 R240, [R1+0x38] ;  /* 0x0000380001f07983 */ /* 0x000ea20000100a00 */
[----:B------:R-:W-:Y:S03]  /*115a0*/  UIADD3 UR38, UR32, -0x1, URZ ;  /* 0xffffffff20267890 */ /* 0x000fe6000fffe03f */
[----:B------:R-:W3:Y:S01]  /*115b0*/  LDL.64 R238, [R1+0x30] ;  /* 0x0000300001ee7983 */ /* 0x000ee20000100a00 */
[----:B------:R-:W-:Y:S02]  /*115c0*/  USHF.R.S32.HI UR37, URZ, 0x1f, UR38 ;  /* 0x0000001f3f257899 */ /* 0x000fe40008011426 */
[----:B------:R-:W-:Y:S02]  /*115d0*/  UIMAD.WIDE.U32 UR40, UR38, UR8, URZ ;  /* 0x00000008262872a5 */ /* 0x000fe4000f8e003f */
[----:B------:R-:W-:Y:S04]  /*115e0*/  UIMAD UR37, UR37, UR8, URZ ;  /* 0x00000008252572a4 */ /* 0x000fe8000f8e023f */
[----:B------:R-:W-:Y:S01]  /*115f0*/  UIMAD UR37, UR38, UR9, UR37 ;  /* 0x00000009262572a4 */ /* 0x000fe2000f8e0225 */
[----:B------:R-:W-:Y:S02]  /*11600*/  IMAD.U32 R0, RZ, RZ, UR40 ;  /* 0x00000028ff007e24 */ /* 0x000fe4000f8e00ff */
[----:B------:R-:W-:Y:S01]  /*11610*/  IMAD.U32 R3, RZ, RZ, UR40 ;  /* 0x00000028ff037e24 */ /* 0x000fe2000f8e00ff */
[----:B------:R-:W-:Y:S06]  /*11620*/  UIADD3 UR37, UR41, UR37, URZ ;  /* 0x0000002529257290 */ /* 0x000fec000fffe03f */
[----:B------:R-:W-:Y:S01]  /*11630*/  IMAD.U32 R2, RZ, RZ, UR37 ;  /* 0x00000025ff027e24 */ /* 0x000fe2000f8e00ff */
        /* <DEDUP_REMOVED lines=19> */
.L_x_292:
[----:B--2---:R-:W2:Y:S01]  /*11770*/  LDL.64 R4, [R1+0x28] ;  /* 0x0000280001047983 */ /* 0x004ea20000100a00 */
[----:B------:R-:W-:Y:S04]  /*11780*/  DEPBAR.LE SB0, 0x0 ;  /* 0x000080000000791a */ /* 0x000fe80000000000 */
[----:B------:R-:W-:Y:S01]  /*11790*/  USHF.R.S32.HI UR38, URZ, 0x1f, UR32 ;  /* 0x0000001f3f267899 */ /* 0x000fe20008011420 */
[----:B------:R-:W-:Y:S01]  /*117a0*/  BAR.SYNC.DEFER_BLOCKING 0x0 ;  /* 0x0000000000007b1d */ /* 0x000fe20000010000 */
[----:B------:R-:W-:Y:S01]  /*117b0*/  UIMAD UR37, UR24, UR32, URZ ;  /* 0x00000020182572a4 */ /* 0x000fe2000f8e023f */
[----:B-1----:R-:W-:Y:S03]  /*117c0*/  IMAD.U32 R2, RZ, RZ, UR32 ;  /* 0x00000020ff027e24 */ /* 0x002fe6000f8e00ff */
[----:B------:R-:W-:Y:S01]  /*117d0*/  UIMAD UR37, UR38, UR25, UR37 ;  /* 0x00000019262572a4 */ /* 0x000fe2000f8e0225 */
[----:B--2---:R-:W-:Y:S05]  /*117e0*/  IMAD.WIDE.U32 R2, R2, UR25, R4 ;  /* 0x0000001902027c25 */ /* 0x004fea000f8e0004 */
[----:B------:R-:W-:Y:S01]  /*117f0*/  VIADD R0, R3, UR37 ;  /* 0x0000002503007c36 */ /* 0x000fe20008000000 */
[C---:B------:R-:W-:Y:S04]  /*11800*/  LEA R6, P0, R2.reuse, UR10, 0x1 ;  /* 0x0000000a02067c11 */ /* 0x040fe8000f8008ff */
[----:B------:R-:W-:Y:S02]  /*11810*/  LEA.HI.X R7, R2, UR11, R0, 0x1, P0 ;  /* 0x0000000b02077c11 */ /* 0x000fe400080f0c00 */
[----:B------:R-:W-:Y:S03]  /*11820*/  IADD3 R4, P0, R6, UR34, RZ ;  /* 0x0000002206047c10 */ /* 0x000fe6000ff1e0ff */
[----:B------:R-:W-:Y:S01]  /*11830*/  @!PT LDS RZ, [RZ] ;  /* 0x00000000fffff984 */ /* 0x000fe20000000800 */
[----:B------:R-:W-:Y:S01]  /*11840*/  @!PT LDS RZ, [RZ] ;  /* 0x00000000fffff984 */ /* 0x000fe20000000800 */
[----:B------:R-:W-:Y:S01]  /*11850*/  @!PT LDS RZ, [RZ] ;  /* 0x00000000fffff984 */ /* 0x000fe20000000800 */
[----:B------:R-:W-:Y:S01]  /*11860*/  LDGSTS.E.BYPASS.LTC128B.128 [R236+0x4000], desc[UR28][R6.64] ;  /* 0x0400000006ec7fae */ /* 0x000fe2000b901d5c */
[----:B------:R-:W-:Y:S02]  /*11870*/  IADD3.X R5, R7, UR33, RZ, P0, !PT ;  /* 0x0000002107057c10 */ /* 0x000fe400087fe4ff */
[----:B------:R-:W-:Y:S04]  /*11880*/  IADD3 R2, P0, R4, UR34, RZ ;  /* 0x0000002204027c10 */ /* 0x000fe8000ff1e0ff */
[----:B------:R-:W-:Y:S01]  /*11890*/  IADD3.X R3, R5, UR33, RZ, P0, !PT ;  /* 0x0000002105037c10 */ /* 0x000fe200087fe4ff */
[----:B------:R1:W-:Y:S01]  /*118a0*/  LDGSTS.E.BYPASS.LTC128B.128 [R236+0x4800], desc[UR28][R4.64] ;  /* 0x0480000004ec7fae */ /* 0x0003e2000b901d5c */
[----:B------:R-:W-:Y:S04]  /*118b0*/  IADD3 R8, P0, R2, UR34, RZ ;  /* 0x0000002202087c10 */ /* 0x000fe8000ff1e0ff */
[----:B------:R-:W-:Y:S02]  /*118c0*/  IADD3.X R9, R3, UR33, RZ, P0, !PT ;  /* 0x0000002103097c10 */ /* 0x000fe400087fe4ff */
[----:B------:R-:W-:Y:S01]  /*118d0*/  ISETP.LT.AND P0, PT, RZ, UR32, PT ;  /* 0x00000020ff007c0c */ /* 0x000fe2000bf01270 */
[----:B------:R-:W-:Y:S08]  /*118e0*/  LDGSTS.E.BYPASS.LTC128B.128 [R236+0x5000], desc[UR28][R2.64] ;  /* 0x0500000002ec7fae */ /* 0x000ff0000b901d5c */
        /* <DEDUP_REMOVED lines=210> */
.L_x_293:
[----:B-1----:R-:W-:Y:S01]  /*12610*/  FMNMX.FTZ R3, R121, R177, !PT ;  /* 0x000000b179037209 */ /* 0x002fe20007810000 */
[----:B------:R-:W1:Y:S01]  /*12620*/  SHFL.BFLY PT, R138, R174, 0x2, 0x1f ;  /* 0x0c401f00ae8a7f89 */ /* 0x000e6200000e0000 */
[----:B------:R-:W-:Y:S01]  /*12630*/  FMNMX.FTZ R0, R122, R176, !PT ;  /* 0x000000b07a007209 */ /* 0x000fe20007810000 */
[----:B------:R-:W-:Y:S01]  /*12640*/  USHF.L.U32 UR38, UR32, 0x2, URZ ;  /* 0x0000000220267899 */ /* 0x000fe2000800063f */
[----:B------:R-:W-:Y:S05]  /*12650*/  FMNMX.FTZ R3, R124, R3, !PT ;  /* 0x000000037c037209 */ /* 0x000fea0007810000 */
[----:B------:R-:W2:Y:S01]  /*12660*/  SHFL.BFLY PT, R139, R175, 0x2, 0x1f ;  /* 0x0c401f00af8b7f89 */ /* 0x000ea200000e0000 */
[----:B------:R-:W-:Y:S01]  /*12670*/  FMNMX.FTZ R0, R123, R0, !PT ;  /* 0x000000007b007209 */ /* 0x000fe20007810000 */
[----:B------:R-:W-:Y:S01]  /*12680*/  UIADD3 UR37, UR38, 0x1, URZ ;  /* 0x0000000126257890 */ /* 0x000fe2000fffe03f */
[----:B------:R-:W-:Y:S01]  /*12690*/  FMNMX.FTZ R3, R125, R3, !PT ;  /* 0x000000037d037209 */ /* 0x000fe20007810000 */
[----:B------:R-:W-:Y:S01]  /*126a0*/  IMAD.U32 R2, RZ, RZ, UR31 ;  /* 0x0000001fff027e24 */ /* 0x000fe2000f8e00ff */
[----:B------:R-:W-:Y:S01]  /*126b0*/  FMNMX.FTZ R0, R126, R0, !PT ;  /* 0x000000007e007209 */ /* 0x000fe20007810000 */
[----:B------:R-:W-:Y:S01]  /*126c0*/  UIADD3 UR32, UR32, -0x1, URZ ;  /* 0xffffffff20207890 */ /* 0x000fe2000fffe03f */
[----:B------:R-:W-:Y:S01]  /*126d0*/  LOP3.LUT R184, R231, UR19, R226, 0x96, !PT ;  /* 0x00000013e7b87c12 */ /* 0x000fe2000f8e96e2 */
[----:B------:R-:W-:Y:S01]  /*126e0*/  SHFL.BFLY PT, R173, R3, 0x2, 0x1f ;  /* 0x0c401f0003ad7f89 */ /* 0x000fe200000e0000 */
[----:B------:R-:W-:Y:S02]  /*126f0*/  FMNMX.FTZ R0, R127, R0, !PT ;  /* 0x000000007f007209 */ /* 0x000fe40007810000 */
[----:B------:R-:W-:Y:S01]  /*12700*/  LOP3.LUT R136, R227, UR38, R2, 0x96, !PT ;  /* 0x00000026e3887c12 */ /* 0x000fe2000f8e9602 */
[----:B------:R-:W-:Y:S01]  /*12710*/  IMAD.WIDE.U32 R184, R184, -0x326172a9, RZ ;  /* 0xcd9e8d57b8b87825 */ /* 0x000fe200078e00ff */
[----:B------:R-:W-:Y:S03]  /*12720*/  LOP3.LUT R186, R229, UR19, R226, 0x96, !PT ;  /* 0x00000013e5ba7c12 */ /* 0x000fe6000f8e96e2 */
[----:B------:R-:W3:Y:S01]  /*12730*/  SHFL.BFLY PT, R2, R0, 0x2, 0x1f ;  /* 0x0c401f0000027f89 */ /* 0x000ee200000e0000 */
[----:B------:R-:W-:Y:S01]  /*12740*/  IMAD.WIDE.U32 R180, R136, -0x326172a9, RZ ;  /* 0xcd9e8d5788b47825 */ /* 0x000fe200078e00ff */
[----:B-1----:R-:W-:Y:S03]  /*12750*/  FMNMX.FTZ R138, R174, R138, !PT ;  /* 0x0000008aae8a7209 */ /* 0x002fe60007810000 */
[----:B------:R-:W-:Y:S01]  /*12760*/  IMAD.WIDE.U32 R186, R186, -0x326172a9, RZ ;  /* 0xcd9e8d57baba7825 */ /* 0x000fe200078e00ff */
[----:B------:R-:W-:Y:S02]  /*12770*/  LOP3.LUT R136, R181, UR20, R234, 0x96, !PT ;  /* 0x00000014b5887c12 */ /* 0x000fe4000f8e96ea */
[----:B--2---:R-:W-:Y:S01]  /*12780*/  FMNMX.FTZ R139, R175, R139, !PT ;  /* 0x0000008baf8b7209 */ /* 0x004fe20007810000 */
[----:B------:R-:W1:Y:S01]  /*12790*/  SHFL.BFLY PT, R178, R138, 0x1, 0x1f ;  /* 0x0c201f008ab27f89 */ /* 0x000e6200000e0000 */
[----:B------:R-:W-:Y:S01]  /*127a0*/  LOP3.LUT R176, R185, UR18, R180, 0x96, !PT ;  /* 0x00000012b9b07c12 */ /* 0x000fe2000f8e96b4 */
[----:B------:R-:W-:Y:S01]  /*127b0*/  IMAD.U32 R175, RZ, RZ, UR37 ;  /* 0x00000025ffaf7e24 */ /* 0x000fe2000f8e00ff */
[----:B------:R-:W-:Y:S05]  /*127c0*/  LOP3.LUT R172, R181, UR20, R232, 0x96, !PT ;  /* 0x00000014b5ac7c12 */ /* 0x000fea000f8e96e8 */
[----:B------:R-:W2:Y:S01]  /*127d0*/  SHFL.BFLY PT, R179, R139, 0x1, 0x1f ;  /* 0x0c201f008bb37f89 */ /* 0x000ea200000e0000 */
[----:B------:R-:W-:Y:S01]  /*127e0*/  LOP3.LUT R174, R187, UR18, R180, 0x96, !PT ;  /* 0x00000012bbae7c12 */ /* 0x000fe2000f8e96b4 */
[----:B------:R-:W-:Y:S01]  /*127f0*/  IMAD.WIDE.U32 R176, R176, -0x2daee0ad, RZ ;  /* 0xd2511f53b0b07825 */ /* 0x000fe200078e00ff */
[----:B------:R-:W-:Y:S02]  /*12800*/  UIADD3 UR37, UR38, 0x2, URZ ;  /* 0x0000000226257890 */ /* 0x000fe4000fffe03f */
[----:B------:R-:W-:Y:S01]  /*12810*/  UIADD3 UR38, UR38, 0x3, URZ ;  /* 0x0000000326267890 */ /* 0x000fe2000fffe03f */
[----:B------:R-:W-:Y:S01]  /*12820*/  IMAD.WIDE.U32 R136, R136, -0x2daee0ad, RZ ;  /* 0xd2511f5388887825 */ /* 0x000fe200078e00ff */
[----:B---3--:R-:W-:Y:S03]  /*12830*/  FMNMX.FTZ R2, R0, R2, !PT ;  /* 0x0000000200027209 */ /* 0x008fe60007810000 */
[----:B------:R-:W-:Y:S01]  /*12840*/  IMAD.WIDE.U32 R180, R172, -0x2daee0ad, RZ ;  /* 0xd2511f53acb47825 */ /* 0x000fe200078e00ff */
[----:B------:R-:W-:Y:S02]  /*12850*/  FMNMX.FTZ R172, R3, R173, !PT ;  /* 0x000000ad03ac7209 */ /* 0x000fe40007810000 */
[----:B------:R-:W-:Y:S01]  /*12860*/  LOP3.LUT R190, R177, UR15, R136, 0x96, !PT ;  /* 0x0000000fb1be7c12 */ /* 0x000fe2000f8e9688 */
[----:B------:R-:W-:Y:S01]  /*12870*/  SHFL.BFLY PT, R3, R2, 0x1, 0x1f ;  /* 0x0c201f0002037f89 */ /* 0x000fe200000e0000 */
[----:B------:R-:W-:Y:S01]  /*12880*/  LOP3.LUT R136, R227, UR31, R175, 0x96, !PT ;  /* 0x0000001fe3887c12 */ /* 0x000fe2000f8e96af */
[----:B------:R-:W-:Y:S01]  /*12890*/  IMAD.WIDE.U32 R174, R174, -0x2daee0ad, RZ ;  /* 0xd2511f53aeae7825 */ /* 0x000fe200078e00ff */
[----:B------:R-:W-:Y:S05]  /*128a0*/  LOP3.LUT R137, R137, UR17, R230, 0x96, !PT ;  /* 0x0000001189897c12 */ /* 0x000fea000f8e96e6 */
[----:B------:R-:W3:Y:S01]  /*128b0*/  SHFL.BFLY PT, R177, R172, 0x1, 0x1f ;  /* 0x0c201f00acb17f89 */ /* 0x000ee200000e0000 */
[----:B------:R-:W-:Y:S01]  /*128c0*/  LOP3.LUT R0, R181, UR17, R228, 0x96, !PT ;  /* 0x00000011b5007c12 */ /* 0x000fe2000f8e96e4 */
[----:B------:R-:W-:Y:S01]  /*128d0*/  IMAD.WIDE.U32 R182, R136, -0x326172a9, RZ ;  /* 0xcd9e8d5788b67825 */ /* 0x000fe200078e00ff */
[----:B------:R-:W-:Y:S02]  /*128e0*/  LOP3.LUT R180, R175, UR15, R180, 0x96, !PT ;  /* 0x0000000fafb47c12 */ /* 0x000fe4000f8e96b4 */
[----:B-1----:R-:W-:Y:S01]  /*128f0*/  FMNMX.FTZ R138, R138, R178, !PT ;  /* 0x000000b28a8a7209 */ /* 0x002fe20007810000 */
[----:B------:R-:W-:Y:S01]  /*12900*/  IMAD.WIDE.U32 R136, R137, -0x326172a9, RZ ;  /* 0xcd9e8d5789887825 */ /* 0x000fe200078e00ff */
[C---:B------:R-:W-:Y:S02]  /*12910*/  LOP3.LUT R173, R183.reuse, UR20, R234, 0x96, !PT ;  /* 0x00000014b7ad7c12 */ /* 0x040fe4000f8e96ea */
[----:B------:R-:W-:Y:S01]  /*12920*/  LOP3.LUT R175, R183, UR20, R232, 0x96, !PT ;  /* 0x00000014b7af7c12 */ /* 0x000fe2000f8e96e8 */
[----:B------:R-:W-:Y:S01]  /*12930*/  IMAD.WIDE.U32 R190, R190, -0x326172a9, RZ ;  /* 0xcd9e8d57bebe7825 */ /* 0x000fe200078e00ff */
[----:B------:R-:W-:Y:S02]  /*12940*/  LOP3.LUT R183, R137, UR16, R184, 0x96, !PT ;  /* 0x0000001089b77c12 */ /* 0x000fe4000f8e96b8 */
[----:B--2---:R-:W-:Y:S01]  /*12950*/  FMNMX.FTZ R137, R139, R179, !PT ;  /* 0x000000b38b897209 */ /* 0x004fe20007810000 */
[----:B------:R-:W-:Y:S01]  /*12960*/  IMAD.WIDE.U32 R178, R0, -0x326172a9, RZ ;  /* 0xcd9e8d5700b27825 */ /* 0x000fe200078e00ff */
[--C-:B------:R-:W-:Y:S02]  /*12970*/  LOP3.LUT R188, R185, UR18, R182.reuse, 0x96, !PT ;  /* 0x00000012b9bc7c12 */ /* 0x100fe4000f8e96b6 */
[----:B------:R-:W-:Y:S01]  /*12980*/  LOP3.LUT R182, R187, UR18, R182, 0x96, !PT ;  /* 0x00000012bbb67c12 */ /* 0x000fe2000f8e96b6 */
[----:B------:R-:W-:Y:S01]  /*12990*/  FADD.FTZ R0, -R138, R132 ;  /* 0x000000848a007221 */ /* 0x000fe20000010100 */
[----:B------:R-:W-:Y:S01]  /*129a0*/  LOP3.LUT R192, R179, UR16, R186, 0x96, !PT ;  /* 0x00000010b3c07c12 */ /* 0x000fe2000f8e96ba */
[----:B------:R-:W-:Y:S01]  /*129b0*/  IMAD.WIDE.U32 R188, R188, -0x2daee0ad, RZ ;  /* 0xd2511f53bcbc7825 */ /* 0x000fe200078e00ff */
[----:B------:R-:W-:Y:S02]  /*129c0*/  LOP3.LUT R195, R191, UR14, R136, 0x96, !PT ;  /* 0x0000000ebfc37c12 */ /* 0x000fe4000f8e9688 */
[----:B------:R-:W-:Y:S01]  /*129d0*/  FSETP.NEU.FTZ.AND P1, PT, R138, -INF , PT ;  /* 0xff8000008a00780b */ /* 0x000fe20003f3d000 */
[----:B------:R-:W-:Y:S01]  /*129e0*/  IMAD.WIDE.U32 R196, R173, -0x2daee0ad, RZ ;  /* 0xd2511f53adc47825 */ /* 0x000fe200078e00ff */
[----:B---3--:R-:W-:Y:S03]  /*129f0*/  FMNMX.FTZ R136, R172, R177, !PT ;  /* 0x000000b1ac887209 */ /* 0x008fe60007810000 */
[----:B------:R-:W-:Y:S01]  /*12a00*/  FMUL.FTZ R132, R0, UR4 ;  /* 0x0000000400847c20 */ /* 0x000fe20008410000 */
[----:B------:R-:W-:Y:S01]  /*12a10*/  IMAD.WIDE.U32 R180, R180, -0x326172a9, RZ ;  /* 0xcd9e8d57b4b47825 */ /* 0x000fe200078e00ff */
[----:B------:R-:W-:Y:S02]  /*12a20*/  LOP3.LUT R194, R197, UR17, R230, 0x96, !PT ;  /* 0x00000011c5c27c12 */ /* 0x000fe4000f8e96e6 */
[----:B------:R-:W-:Y:S01]  /*12a30*/  LOP3.LUT R189, R189, UR15, R196, 0x96, !PT ;  /* 0x0000000fbdbd7c12 */ /* 0x000fe2000f8e96c4 */
[----:B------:R-:W-:Y:S01]  /*12a40*/  IMAD.WIDE.U32 R192, R192, -0x2daee0ad, RZ ;  /* 0xd2511f53c0c07825 */ /* 0x000fe200078e00ff */
[----:B------:R-:W-:Y:S01]  /*12a50*/  LOP3.LUT R191, R181, UR14, R178, 0x96, !PT ;  /* 0x0000000eb5bf7c12 */ /* 0x000fe2000f8e96b2 */
[----:B------:R-:W-:Y:S02]  /*12a60*/  MUFU.EX2 R132, R132 ;  /* 0x0000008400847308 */ /* 0x000fe40000000800 */
[----:B------:R-:W-:Y:S01]  /*12a70*/  FADD.FTZ R0, -R137, R133 ;  /* 0x0000008589007221 */ /* 0x000fe20000010100 */
[----:B------:R-:W-:Y:S01]  /*12a80*/  FMNMX.FTZ R133, R2, R3, !PT ;  /* 0x0000000302857209 */ /* 0x000fe20007810000 */
[----:B------:R-:W-:Y:S01]  /*12a90*/  IMAD.WIDE.U32 R196, R175, -0x2daee0ad, RZ ;  /* 0xd2511f53afc47825 */ /* 0x000fe200078e00ff */
[----:B------:R-:W-:Y:S03]  /*12aa0*/  LOP3.LUT R193, R193, UR13, R174, 0x96, !PT ;  /* 0x0000000dc1c17c12 */ /* 0x000fe6000f8e96ae */
[----:B------:R-:W-:Y:S01]  /*12ab0*/  FMUL.FTZ R2, R0, UR4 ;  /* 0x0000000400027c20 */ /* 0x000fe20008410000 */
[----:B------:R-:W-:Y:S01]  /*12ac0*/  IMAD.WIDE.U32 R172, R183, -0x2daee0ad, RZ ;  /* 0xd2511f53b7ac7825 */ /* 0x000fe200078e00ff */
[----:B------:R-:W-:Y:S02]  /*12ad0*/  LOP3.LUT R181, R197, UR17, R228, 0x96, !PT ;  /* 0x00000011c5b57c12 */ /* 0x000fe4000f8e96e4 */
[----:B------:R1:W2:Y:S01]  /*12ae0*/  MUFU.EX2 R3, R2 ;  /* 0x0000000200037308 */ /* 0x0002a20000000800 */
[----:B------:R-:W-:Y:S01]  /*12af0*/  IMAD.WIDE.U32 R178, R182, -0x2daee0ad, RZ ;  /* 0xd2511f53b6b27825 */ /* 0x000fe200078e00ff */
[----:B------:R-:W-:Y:S03]  /*12b00*/  LOP3.LUT R173, R173, UR13, R176, 0x96, !PT ;  /* 0x0000000dadad7c12 */ /* 0x000fe6000f8e96b0 */
[----:B------:R-:W-:Y:S01]  /*12b10*/  FMUL.FTZ R182, R138, UR4 ;  /* 0x000000048ab67c20 */ /* 0x000fe20008410000 */
[----:B------:R-:W-:Y:S01]  /*12b20*/  IMAD.WIDE.U32 R174, R195, -0x2daee0ad, RZ ;  /* 0xd2511f53c3ae7825 */ /* 0x000fe200078e00ff */
[----:B------:R-:W-:Y:S03]  /*12b30*/  LOP3.LUT R139, R179, UR15, R196, 0x96, !PT ;  /* 0x0000000fb38b7c12 */ /* 0x000fe6000f8e96c4 */
[----:B------:R-:W-:Y:S01]  /*12b40*/  FADD.FTZ R0, -R136, R134 ;  /* 0x0000008688007221 */ /* 0x000fe20000010100 */
[----:B------:R-:W-:Y:S01]  /*12b50*/  FSEL R182, R182, RZ, P1 ;  /* 0x000000ffb6b67208 */ /* 0x000fe20000800000 */
[----:B------:R-:W-:Y:S01]  /*12b60*/  IMAD.WIDE.U32 R194, R194, -0x326172a9, RZ ;  /* 0xcd9e8d57c2c27825 */ /* 0x000fe200078e00ff */
[----:B------:R-:W-:Y:S02]  /*12b70*/  FSETP.NEU.FTZ.AND P1, PT, R137, -INF , PT ;  /* 0xff8000008900780b */ /* 0x000fe40003f3d000 */
[----:B------:R-:W-:Y:S01]  /*12b80*/  LOP3.LUT R134, R175, UR5, R172, 0x96, !PT ;  /* 0x00000005af867c12 */ /* 0x000fe2000f8e96ac */
[----:B------:R-:W-:Y:S01]  /*12b90*/  IMAD.WIDE.U32 R200, R189, -0x326172a9, RZ ;  /* 0xcd9e8d57bdc87825 */ /* 0x000fe200078e00ff */
[----:B------:R-:W-:Y:S03]  /*12ba0*/  LOP3.LUT R196, R195, UR16, R184, 0x96, !PT ;  /* 0x00000010c3c47c12 */ /* 0x000fe6000f8e96b8 */
[----:B------:R-:W-:Y:S01]  /*12bb0*/  FFMA.FTZ R16, R16, UR4, -R182 ;  /* 0x0000000410107c23 */ /* 0x000fe200080108b6 */
[----:B------:R-:W-:Y:S01]  /*12bc0*/  IMAD.WIDE.U32 R176, R191, -0x2daee0ad, RZ ;  /* 0xd2511f53bfb07825 */ /* 0x000fe200078e00ff */
[----:B------:R-:W-:Y:S02]  /*12bd0*/  LOP3.LUT R191, R201, UR14, R194, 0x96, !PT ;  /* 0x0000000ec9bf7c12 */ /* 0x000fe4000f8e96c2 */
[----:B------:R-:W-:Y:S01]  /*12be0*/  MUFU.EX2 R238, R16 ;  /* 0x0000001000ee7308 */ /* 0x000fe20000000800 */
[----:B------:R-:W-:Y:S01]  /*12bf0*/  IMAD.WIDE.U32 R194, R181, -0x326172a9, RZ ;  /* 0xcd9e8d57b5c27825 */ /* 0x000fe200078e00ff */
[----:B------:R-:W-:Y:S03]  /*12c00*/  LOP3.LUT R175, R177, UR5, R192, 0x96, !PT ;  /* 0x00000005b1af7c12 */ /* 0x000fe6000f8e96c0 */
[----:B------:R-:W-:Y:S01]  /*12c10*/  FMUL.FTZ R181, R137, UR4 ;  /* 0x0000000489b57c20 */ /* 0x000fe20008410000 */
[----:B------:R-:W-:Y:S01]  /*12c20*/  FFMA.FTZ R52, R52, UR4, -R182 ;  /* 0x0000000434347c23 */ /* 0x000fe200080108b6 */
[----:B------:R-:W-:Y:S01]  /*12c30*/  LOP3.LUT R189, R195, UR16, R186, 0x96, !PT ;  /* 0x00000010c3bd7c12 */ /* 0x000fe2000f8e96ba */
[--C-:B------:R-:W-:Y:S01]  /*12c40*/  FFMA.FTZ R17, R17, UR4, -R182.reuse ;  /* 0x0000000411117c23 */ /* 0x100fe200080108b6 */
[--C-:B------:R-:W-:Y:S01]  /*12c50*/  FFMA.FTZ R48, R48, UR4, -R182.reuse ;  /* 0x0000000430307c23 */ /* 0x100fe200080108b6 */
[----:B------:R-:W-:Y:S01]  /*12c60*/  FSEL R181, R181, RZ, P1 ;  /* 0x000000ffb5b57208 */ /* 0x000fe20000800000 */
[--C-:B------:R-:W-:Y:S01]  /*12c70*/  FFMA.FTZ R65, R65, UR4, -R182.reuse ;  /* 0x0000000441417c23 */ /* 0x100fe200080108b6 */
[----:B------:R3:W-:Y:S01]  /*12c80*/  MUFU.EX2 R246, R17 ;  /* 0x0000001100f67308 */ /* 0x0007e20000000800 */
[----:B------:R-:W-:Y:S01]  /*12c90*/  FSETP.NEU.FTZ.AND P1, PT, R136, -INF , PT ;  /* 0xff8000008800780b */ /* 0x000fe20003f3d000 */
[--C-:B------:R-:W-:Y:S01]  /*12ca0*/  FFMA.FTZ R4, R4, UR4, -R182.reuse ;  /* 0x0000000404047c23 */ /* 0x100fe200080108b6 */
[----:B------:R-:W-:Y:S01]  /*12cb0*/  FFMA.FTZ R18, R18, UR4, -R181 ;  /* 0x0000000412127c23 */ /* 0x000fe200080108b5 */
[----:B------:R-:W-:Y:S01]  /*12cc0*/  FFMA.FTZ R5, R5, UR4, -R182 ;  /* 0x0000000405057c23 */ /* 0x000fe200080108b6 */
[----:B------:R-:W-:Y:S04]  /*12cd0*/  IMAD.WIDE.U32 R172, R173, -0x326172a9, RZ ;  /* 0xcd9e8d57adac7825 */ /* 0x000fe800078e00ff */
[----:B-1----:R-:W-:Y:S01]  /*12ce0*/  FMUL.FTZ R2, R0, UR4 ;  /* 0x0000000400027c20 */ /* 0x002fe20008410000 */
[----:B------:R1:W-:Y:S01]  /*12cf0*/  MUFU.EX2 R207, R18 ;  /* 0x0000001200cf7308 */ /* 0x0003e20000000800 */
[----:B------:R-:W-:Y:S01]  /*12d00*/  FADD.FTZ R0, -R133, R135 ;  /* 0x0000008785007221 */ /* 0x000fe20000010100 */
[----:B------:R-:W-:Y:S01]  /*12d10*/  LOP3.LUT R190, R173, UR12, R190, 0x96, !PT ;  /* 0x0000000cadbe7c12 */ /* 0x000fe2000f8e96be */
[----:B------:R-:W-:Y:S04]  /*12d20*/  IMAD.WIDE.U32 R198, R139, -0x326172a9, RZ ;  /* 0xcd9e8d578bc67825 */ /* 0x000fe800078e00ff */
[--C-:B------:R-:W-:Y:S01]  /*12d30*/  FFMA.FTZ R66, R66, UR4, -R181.reuse ;  /* 0x0000000442427c23 */ /* 0x100fe200080108b5 */
[--C-:B------:R-:W-:Y:S01]  /*12d40*/  FFMA.FTZ R6, R6, UR4, -R181.reuse ;  /* 0x0000000406067c23 */ /* 0x100fe200080108b5 */
[----:B------:R-:W-:Y:S01]  /*12d50*/  IMAD.WIDE.U32 R192, R193, -0x326172a9, RZ ;  /* 0xcd9e8d57c1c07825 */ /* 0x000fe200078e00ff */
[----:B------:R-:W-:Y:S01]  /*12d60*/  LOP3.LUT R204, R199, UR14, R194, 0x96, !PT ;  /* 0x0000000ec7cc7c12 */ /* 0x000fe2000f8e96c2 */
[----:B------:R-:W-:Y:S02]  /*12d70*/  MUFU.EX2 R205, R4 ;  /* 0x0000000400cd7308 */ /* 0x000fe40000000800 */
[----:B------:R-:W-:Y:S01]  /*12d80*/  FMUL.FTZ R0, R0, UR4 ;  /* 0x0000000400007c20 */ /* 0x000fe20008410000 */
[----:B------:R-:W-:Y:S01]  /*12d90*/  IMAD.WIDE.U32 R134, R134, -0x326172a9, RZ ;  /* 0xcd9e8d5786867825 */ /* 0x000fe200078e00ff */
[----:B------:R-:W-:Y:S03]  /*12da0*/  LOP3.LUT R180, R193, UR12, R180, 0x96, !PT ;  /* 0x0000000cc1b47c12 */ /* 0x000fe6000f8e96b4 */
[--C-:B------:R-:W-:Y:S01]  /*12db0*/  FFMA.FTZ R22, R22, UR4, -R181.reuse ;  /* 0x0000000416167c23 */ /* 0x100fe200080108b5 */
[----:B---3--:R-:W-:Y:S01]  /*12dc0*/  IMAD.WIDE.U32 R16, R175, -0x326172a9, RZ ;  /* 0xcd9e8d57af107825 */ /* 0x008fe200078e00ff */
[----:B------:R-:W-:Y:S01]  /*12dd0*/  LOP3.LUT R172, R135, UR22, R172, 0x96, !PT ;  /* 0x0000001687ac7c12 */ /* 0x000fe2000f8e96ac */
[----:B------:R-:W-:Y:S01]  /*12de0*/  MUFU.EX2 R211, R5 ;  /* 0x0000000500d37308 */ /* 0x000fe20000000800 */
[C---:B------:R-:W-:Y:S01]  /*12df0*/  LOP3.LUT R173, R134.reuse, 0xffff, RZ, 0xc0, !PT ;  /* 0x0000ffff86ad7812 */ /* 0x040fe200078ec0ff */
[--C-:B-1----:R-:W-:Y:S01]  /*12e00*/  FFMA.FTZ R18, R19, UR4, -R181.reuse ;  /* 0x0000000413127c23 */ /* 0x102fe200080108b5 */
[--C-:B------:R-:W-:Y:S01]  /*12e10*/  SHF.R.U32.HI R177, RZ, 0x10, R134.reuse ;  /* 0x00000010ffb17819 */ /* 0x100fe20000011686 */
[----:B------:R-:W-:Y:S01]  /*12e20*/  IMAD.WIDE.U32 R194, R191, -0x2daee0ad, RZ ;  /* 0xd2511f53bfc27825 */ /* 0x000fe200078e00ff */
[----:B------:R-:W-:Y:S02]  /*12e30*/  LOP3.LUT R183, R134, 0xff, RZ, 0xc0, !PT ;  /* 0x000000ff86b77812 */ /* 0x000fe400078ec0ff */
[----:B------:R-:W-:Y:S03]  /*12e40*/  SHF.R.U32.HI R179, RZ, 0x18, R134 ;  /* 0x00000018ffb37819 */ /* 0x000fe60000011686 */
[----:B------:R1:W-:Y:S01]  /*12e50*/  MUFU.EX2 R249, R18 ;  /* 0x0000001200f97308 */ /* 0x0003e20000000800 */
[----:B------:R-:W-:Y:S01]  /*12e60*/  LOP3.LUT R19, R17, UR22, R192, 0x96, !PT ;  /* 0x0000001611137c12 */ /* 0x000fe2000f8e96c0 */
[----:B------:R-:W-:Y:S01]  /*12e70*/  IMAD.WIDE.U32 R134, R196, -0x2daee0ad, RZ ;  /* 0xd2511f53c4867825 */ /* 0x000fe200078e00ff */
[C---:B------:R-:W-:Y:S02]  /*12e80*/  LOP3.LUT R139, R16.reuse, 0xffff, RZ, 0xc0, !PT ;  /* 0x0000ffff108b7812 */ /* 0x040fe400078ec0ff */
[--C-:B------:R-:W-:Y:S01]  /*12e90*/  SHF.R.U32.HI R175, RZ, 0x10, R16.reuse ;  /* 0x00000010ffaf7819 */ /* 0x100fe20000011610 */
[----:B------:R-:W-:Y:S01]  /*12ea0*/  IMAD.WIDE.U32 R202, R189, -0x2daee0ad, RZ ;  /* 0xd2511f53bdca7825 */ /* 0x000fe200078e00ff */
[----:B------:R-:W-:Y:S03]  /*12eb0*/  LOP3.LUT R193, R16, 0xff, RZ, 0xc0, !PT ;  /* 0x000000ff10c17812 */ /* 0x000fe600078ec0ff */
[----:B------:R-:W3:Y:S01]  /*12ec0*/  MUFU.EX2 R0, R0 ;  /* 0x0000000000007308 */ /* 0x000ee20000000800 */
[----:B------:R-:W-:Y:S01]  /*12ed0*/  SHF.R.U32.HI R192, RZ, 0x18, R16 ;  /* 0x00000018ffc07819 */ /* 0x000fe20000011610 */
[----:B------:R-:W-:Y:S01]  /*12ee0*/  IMAD.WIDE.U32 R16, R190, -0x2daee0ad, RZ ;  /* 0xd2511f53be107825 */ /* 0x000fe200078e00ff */
[----:B------:R-:W-:Y:S02]  /*12ef0*/  LOP3.LUT R201, R195, UR5, R134, 0x96, !PT ;  /* 0x00000005c3c97c12 */ /* 0x000fe4000f8e9686 */
[----:B------:R-:W-:Y:S01]  /*12f00*/  LOP3.LUT R197, R203, UR13, R178, 0x96, !PT ;  /* 0x0000000dcbc57c12 */ /* 0x000fe2000f8e96b2 */
[--C-:B------:R-:W-:Y:S01]  /*12f10*/  FFMA.FTZ R39, R39, UR4, -R181.reuse ;  /* 0x0000000427277c23 */ /* 0x100fe200080108b5 */
[----:B------:R-:W-:Y:S03]  /*12f20*/  LOP3.LUT R134, R16, 0xffff, RZ, 0xc0, !PT ;  /* 0x0000ffff10867812 */ /* 0x000fe600078ec0ff */
[----:B------:R4:W-:Y:S01]  /*12f30*/  MUFU.EX2 R203, R6 ;  /* 0x0000000600cb7308 */ /* 0x0009e20000000800 */
[----:B-1----:R-:W-:Y:S01]  /*12f40*/  LOP3.LUT R18, R17, UR21, R174, 0x96, !PT ;  /* 0x0000001511127c12 */ /* 0x002fe2000f8e96ae */
[----:B------:R-:W-:Y:S01]  /*12f50*/  FFMA.FTZ R38, R38, UR4, -R181 ;  /* 0x0000000426267c23 */ /* 0x000fe200080108b5 */
[----:B------:R-:W-:Y:S01]  /*12f60*/  SHF.R.U32.HI R17, RZ, 0x8, R173 ;  /* 0x00000008ff117819 */ /* 0x000fe200000116ad */
[----:B------:R-:W-:Y:S01]  /*12f70*/  IMAD.WIDE.U32 R4, R180, -0x2daee0ad, RZ ;  /* 0xd2511f53b4047825 */ /* 0x000fe200078e00ff */
[----:B------:R-:W-:Y:S02]  /*12f80*/  LOP3.LUT R199, R135, UR13, R188, 0x96, !PT ;  /* 0x0000000d87c77c12 */ /* 0x000fe4000f8e96bc */
[----:B------:R-:W-:Y:S01]  /*12f90*/  PRMT R183, R183, 0x5410, R17 ;  /* 0x00005410b7b77816 */ /* 0x000fe20000000011 */
[----:B------:R-:W-:Y:S01]  /*12fa0*/  FMUL.FTZ R180, R136, UR4 ;  /* 0x0000000488b47c20 */ /* 0x000fe20008410000 */
[----:B------:R-:W-:Y:S01]  /*12fb0*/  SHF.R.U32.HI R17, RZ, 0x8, R139 ;  /* 0x00000008ff117819 */ /* 0x000fe2000001168b */
[----:B------:R-:W-:Y:S01]  /*12fc0*/  FFMA.FTZ R7, R7, UR4, -R181 ;  /* 0x0000000407077c23 */ /* 0x000fe200080108b5 */
[----:B------:R-:W-:Y:S01]  /*12fd0*/  SHF.R.U32.HI R188, RZ, 0x10, R4 ;  /* 0x00000010ffbc7819 */ /* 0x000fe20000011604 */
[----:B------:R-:W-:Y:S01]  /*12fe0*/  MUFU.EX2 R240, R22 ;  /* 0x0000001600f07308 */ /* 0x000fe20000000800 */
[----:B------:R-:W-:Y:S01]  /*12ff0*/  FSEL R180, R180, RZ, P1 ;  /* 0x000000ffb4b47208 */ /* 0x000fe20000800000 */
[C---:B------:R-:W-:Y:S01]  /*13000*/  FMUL.FTZ R139, R133.reuse, UR4 ;  /* 0x00000004858b7c20 */ /* 0x040fe20008410000 */
[----:B------:R-:W-:Y:S01]  /*13010*/  FSETP.NEU.FTZ.AND P1, PT, R133, -INF , PT ;  /* 0xff8000008500780b */ /* 0x000fe20003f3d000 */
[----:B------:R-:W-:Y:S01]  /*13020*/  FFMA.FTZ R64, R64, UR4, -R182 ;  /* 0x0000000440407c23 */ /* 0x000fe200080108b6 */
[----:B----4-:R-:W-:Y:S01]  /*13030*/  LOP3.LUT R6, R177, 0xff, RZ, 0xc0, !PT ;  /* 0x000000ffb1067812 */ /* 0x010fe200078ec0ff */
[--C-:B------:R-:W-:Y:S01]  /*13040*/  FFMA.FTZ R72, R72, UR4, -R180.reuse ;  /* 0x0000000448487c23 */ /* 0x100fe200080108b4 */
[----:B------:R-:W-:Y:S03]  /*13050*/  FSEL R139, R139, RZ, P1 ;  /* 0x000000ff8b8b7208 */ /* 0x000fe60000800000 */
[----:B------:R1:W-:Y:S01]  /*13060*/  MUFU.EX2 R241, R7 ;  /* 0x0000000700f17308 */ /* 0x0003e20000000800 */
[----:B------:R-:W-:Y:S01]  /*13070*/  LOP3.LUT R177, R4, 0xffff, RZ, 0xc0, !PT ;  /* 0x0000ffff04b17812 */ /* 0x000fe200078ec0ff */
[----:B------:R-:W-:Y:S01]  /*13080*/  FFMA.FTZ R8, R8, UR4, -R180 ;  /* 0x0000000408087c23 */ /* 0x000fe200080108b4 */
[----:B------:R-:W-:Y:S01]  /*13090*/  LOP3.LUT R190, R4, 0xff, RZ, 0xc0, !PT ;  /* 0x000000ff04be7812 */ /* 0x000fe200078ec0ff */
[--C-:B------:R-:W-:Y:S01]  /*130a0*/  FFMA.FTZ R10, R10, UR4, -R139.reuse ;  /* 0x000000040a0a7c23 */ /* 0x100fe2000801088b */
[----:B------:R-:W-:Y:S01]  /*130b0*/  SHF.R.U32.HI R189, RZ, 0x18, R4 ;  /* 0x00000018ffbd7819 */ /* 0x000fe20000011604 */
[----:B------:R-:W-:Y:S01]  /*130c0*/  FFMA.FTZ R15, R15, UR4, -R139 ;  /* 0x000000040f0f7c23 */ /* 0x000fe2000801088b */
[----:B------:R-:W-:Y:S03]  /*130d0*/  LOP3.LUT R4, R172, 0xffff, RZ, 0xc0, !PT ;  /* 0x0000ffffac047812 */ /* 0x000fe600078ec0ff */
[----:B------:R4:W-:Y:S01]  /*130e0*/  MUFU.EX2 R206, R8 ;  /* 0x0000000800ce7308 */ /* 0x0009e20000000800 */
[----:B------:R-:W-:Y:S01]  /*130f0*/  SHF.R.U32.HI R174, RZ, 0x10, R16 ;  /* 0x00000010ffae7819 */ /* 0x000fe20000011610 */
[--C-:B------:R-:W-:Y:S01]  /*13100*/  FFMA.FTZ R60, R60, UR4, -R180.reuse ;  /* 0x000000043c3c7c23 */ /* 0x100fe200080108b4 */
[----:B------:R-:W-:Y:S01]  /*13110*/  LOP3.LUT R178, R16, 0xff, RZ, 0xc0, !PT ;  /* 0x000000ff10b27812 */ /* 0x000fe200078ec0ff */
[----:B------:R-:W-:Y:S01]  /*13120*/  FFMA.FTZ R9, R9, UR4, -R180 ;  /* 0x0000000409097c23 */ /* 0x000fe200080108b4 */
[----:B------:R-:W-:Y:S01]  /*13130*/  SHF.R.U32.HI R135, RZ, 0x18, R16 ;  /* 0x00000018ff877819 */ /* 0x000fe20000011610 */
[----:B------:R-:W-:Y:S01]  /*13140*/  FFMA.FTZ R12, R12, UR4, -R180 ;  /* 0x000000040c0c7c23 */ /* 0x000fe200080108b4 */
[----:B------:R-:W-:Y:S03]  /*13150*/  LOP3.LUT R16, R5, UR21, R176, 0x96, !PT ;  /* 0x0000001505107c12 */ /* 0x000fe6000f8e96b0 */
[----:B------:R5:W-:Y:S01]  /*13160*/  MUFU.EX2 R247, R10 ;  /* 0x0000000a00f77308 */ /* 0x000be20000000800 */
[----:B-1----:R-:W-:Y:S01]  /*13170*/  SHF.R.U32.HI R7, RZ, 0x10, R172 ;  /* 0x00000010ff077819 */ /* 0x002fe200000116ac */
[--C-:B------:R-:W-:Y:S01]  /*13180*/  FFMA.FTZ R13, R13, UR4, -R180.reuse ;  /* 0x000000040d0d7c23 */ /* 0x100fe200080108b4 */
[----:B------:R-:W-:Y:S01]  /*13190*/  PRMT R179, R6, 0x5410, R179 ;  /* 0x0000541006b37816 */ /* 0x000fe200000000b3 */
[----:B------:R-:W-:Y:S01]  /*131a0*/  FFMA.FTZ R24, R24, UR4, -R180 ;  /* 0x0000000418187c23 */ /* 0x000fe200080108b4 */
[----:B------:R-:W-:Y:S01]  /*131b0*/  LOP3.LUT R6, R172, 0xff, RZ, 0xc0, !PT ;  /* 0x000000ffac067812 */ /* 0x000fe200078ec0ff */
[----:B--2---:R-:W-:Y:S01]  /*131c0*/  FMUL.FTZ R22, R3, R162 ;  /* 0x000000a203167220 */ /* 0x004fe20000410000 */
[----:B------:R-:W-:Y:S03]  /*131d0*/  SHF.R.U32.HI R5, RZ, 0x8, R4 ;  /* 0x00000008ff057819 */ /* 0x000fe60000011604 */
[----:B------:R3:W-:Y:S01]  /*131e0*/  MUFU.EX2 R250, R15 ;  /* 0x0000000f00fa7308 */ /* 0x0007e20000000800 */
[----:B------:R-:W-:Y:S01]  /*131f0*/  SHF.R.U32.HI R172, RZ, 0x18, R172 ;  /* 0x00000018ffac7819 */ /* 0x000fe200000116ac */
[--C-:B------:R-:W-:Y:S01]  /*13200*/  FFMA.FTZ R44, R44, UR4, -R180.reuse ;  /* 0x000000042c2c7c23 */ /* 0x100fe200080108b4 */
[----:B------:R-:W-:Y:S01]  /*13210*/  LOP3.LUT R4, R7, 0xff, RZ, 0xc0, !PT ;  /* 0x000000ff07047812 */ /* 0x000fe200078ec0ff */
[----:B------:R-:W-:Y:S01]  /*13220*/  FFMA.FTZ R45, R45, UR4, -R180 ;  /* 0x000000042d2d7c23 */ /* 0x000fe200080108b4 */
[----:B----4-:R-:W-:Y:S01]  /*13230*/  LOP3.LUT R8, R175, 0xff, RZ, 0xc0, !PT ;  /* 0x000000ffaf087812 */ /* 0x010fe200078ec0ff */
[--C-:B------:R-:W-:Y:S01]  /*13240*/  FFMA.FTZ R46, R46, UR4, -R139.reuse ;  /* 0x000000042e2e7c23 */ /* 0x100fe2000801088b */
[----:B------:R-:W-:Y:S03]  /*13250*/  PRMT R173, R4, 0x5410, R172 ;  /* 0x0000541004ad7816 */ /* 0x000fe600000000ac */
[----:B------:R1:W-:Y:S01]  /*13260*/  MUFU.EX2 R252, R9 ;  /* 0x0000000900fc7308 */ /* 0x0003e20000000800 */
[----:B------:R-:W-:Y:S01]  /*13270*/  LOP3.LUT R4, R19, 0xffff, RZ, 0xc0, !PT ;  /* 0x0000ffff13047812 */ /* 0x000fe200078ec0ff */
[----:B------:R-:W-:Y:S01]  /*13280*/  FFMA.FTZ R43, R43, UR4, -R139 ;  /* 0x000000042b2b7c23 */ /* 0x000fe2000801088b */
[----:B-----5:R-:W-:Y:S01]  /*13290*/  PRMT R10, R6, 0x5410, R5 ;  /* 0x00005410060a7816 */ /* 0x020fe20000000005 */
[--C-:B------:R-:W-:Y:S01]  /*132a0*/  FFMA.FTZ R58, R58, UR4, -R139.reuse ;  /* 0x000000043a3a7c23 */ /* 0x100fe2000801088b */
[----:B------:R-:W-:Y:S01]  /*132b0*/  SHF.R.U32.HI R7, RZ, 0x8, R4 ;  /* 0x00000008ff077819 */ /* 0x000fe20000011604 */
[----:B------:R-:W-:Y:S01]  /*132c0*/  FFMA.FTZ R42, R42, UR4, -R139 ;  /* 0x000000042a2a7c23 */ /* 0x000fe2000801088b */
[----:B------:R-:W-:Y:S03]  /*132d0*/  SHF.R.U32.HI R5, RZ, 0x10, R19 ;  /* 0x00000010ff057819 */ /* 0x000fe60000011613 */
[----:B------:R-:W-:Y:S01]  /*132e0*/  MUFU.EX2 R251, R24 ;  /* 0x0000001800fb7308 */ /* 0x000fe20000000800 */
[----:B------:R-:W-:Y:S01]  /*132f0*/  LOP3.LUT R4, R174, 0xff, RZ, 0xc0, !PT ;  /* 0x000000ffae047812 */ /* 0x000fe200078ec0ff */
[----:B---3--:R-:W-:Y:S01]  /*13300*/  FMUL.FTZ R15, R0, R155 ;  /* 0x0000009b000f7220 */ /* 0x008fe20000410000 */
[----:B------:R-:W-:Y:S01]  /*13310*/  PRMT R192, R8, 0x5410, R192 ;  /* 0x0000541008c07816 */ /* 0x000fe200000000c0 */
[----:B------:R-:W-:Y:S01]  /*13320*/  FFMA.FTZ R67, R67, UR4, -R181 ;  /* 0x0000000443437c23 */ /* 0x000fe200080108b5 */
[----:B------:R-:W-:Y:S01]  /*13330*/  LOP3.LUT R8, R19, 0xff, RZ, 0xc0, !PT ;  /* 0x000000ff13087812 */ /* 0x000fe200078ec0ff */
[----:B------:R-:W-:Y:S01]  /*13340*/  FFMA.FTZ R63, R63, UR4, -R139 ;  /* 0x000000043f3f7c23 */ /* 0x000fe2000801088b */
[----:B------:R-:W-:Y:S03]  /*13350*/  SHF.R.U32.HI R19, RZ, 0x18, R19 ;  /* 0x00000018ff137819 */ /* 0x000fe60000011613 */
[----:B------:R-:W-:Y:S01]  /*13360*/  MUFU.EX2 R237, R12 ;  /* 0x0000000c00ed7308 */ /* 0x000fe20000000800 */
[----:B------:R-:W-:Y:S01]  /*13370*/  LOP3.LUT R5, R5, 0xff, RZ, 0xc0, !PT ;  /* 0x000000ff05057812 */ /* 0x000fe200078ec0ff */
[----:B------:R-:W-:Y:S01]  /*13380*/  FFMA.FTZ R83, R83, UR4, -R181 ;  /* 0x0000000453537c23 */ /* 0x000fe200080108b5 */
[----:B------:R-:W-:Y:S01]  /*13390*/  SHF.R.U32.HI R6, RZ, 0x8, R134 ;  /* 0x00000008ff067819 */ /* 0x000fe20000011686 */
[----:B------:R-:W-:Y:S01]  /*133a0*/  FFMA.FTZ R134, R26, UR4, -R139 ;  /* 0x000000041a867c23 */ /* 0x000fe2000801088b */
[----:B------:R-:W-:Y:S01]  /*133b0*/  PRMT R191, R4, 0x5410, R135 ;  /* 0x0000541004bf7816 */ /* 0x000fe20000000087 */
[----:B------:R-:W-:Y:S01]  /*133c0*/  FFMA.FTZ R135, R27, UR4, -R139 ;  /* 0x000000041b877c23 */ /* 0x000fe2000801088b */
[----:B------:R-:W-:Y:S03]  /*133d0*/  LOP3.LUT R4, R18, 0xffff, RZ, 0xc0, !PT ;  /* 0x0000ffff12047812 */ /* 0x000fe600078ec0ff */
[----:B------:R-:W-:Y:S01]  /*133e0*/  MUFU.EX2 R244, R13 ;  /* 0x0000000d00f47308 */ /* 0x000fe20000000800 */
[----:B------:R-:W-:Y:S01]  /*133f0*/  PRMT R17, R193, 0x5410, R17 ;  /* 0x00005410c1117816 */ /* 0x000fe20000000011 */
[----:B------:R-:W-:Y:S01]  /*13400*/  FMUL.FTZ R26, R0, R158 ;  /* 0x0000009e001a7220 */ /* 0x000fe20000410000 */
[----:B------:R-:W-:Y:S01]  /*13410*/  PRMT R176, R8, 0x5410, R7 ;  /* 0x0000541008b07816 */ /* 0x000fe20000000007 */
[----:B------:R-:W-:Y:S01]  /*13420*/  FMUL.FTZ R27, R0, R159 ;  /* 0x0000009f001b7220 */ /* 0x000fe20000410000 */
[----:B------:R-:W-:Y:S01]  /*13430*/  PRMT R19, R5, 0x5410, R19 ;  /* 0x0000541005137816 */ /* 0x000fe20000000013 */
[----:B------:R-:W-:Y:S01]  /*13440*/  FFMA.FTZ R70, R70, UR4, -R181 ;  /* 0x0000000446467c23 */ /* 0x000fe200080108b5 */
[----:B------:R-:W-:Y:S03]  /*13450*/  PRMT R193, R178, 0x5410, R6 ;  /* 0x00005410b2c17816 */ /* 0x000fe60000000006 */
[----:B------:R-:W2:Y:S01]  /*13460*/  MUFU.EX2 R2, R2 ;  /* 0x0000000200027308 */ /* 0x000ea20000000800 */
[----:B------:R-:W-:Y:S01]  /*13470*/  LOP3.LUT R8, R188, 0xff, RZ, 0xc0, !PT ;  /* 0x000000ffbc087812 */ /* 0x000fe200078ec0ff */
[----:B------:R-:W-:Y:S01]  /*13480*/  FFMA.FTZ R61, R61, UR4, -R180 ;  /* 0x000000043d3d7c23 */ /* 0x000fe200080108b4 */
[----:B-1----:R-:W-:Y:S01]  /*13490*/  SHF.R.U32.HI R9, RZ, 0x8, R177 ;  /* 0x00000008ff097819 */ /* 0x002fe200000116b1 */
[----:B------:R-:W-:Y:S01]  /*134a0*/  FFMA.FTZ R59, R59, UR4, -R139 ;  /* 0x000000043b3b7c23 */ /* 0x000fe2000801088b */
[----:B------:R-:W-:Y:S01]  /*134b0*/  SHF.R.U32.HI R6, RZ, 0x10, R18 ;  /* 0x00000010ff067819 */ /* 0x000fe20000011612 */
[----:B------:R-:W-:Y:S01]  /*134c0*/  FFMA.FTZ R56, R56, UR4, -R180 ;  /* 0x0000000438387c23 */ /* 0x000fe200080108b4 */
[----:B------:R-:W-:Y:S01]  /*134d0*/  LOP3.LUT R7, R18, 0xff, RZ, 0xc0, !PT ;  /* 0x000000ff12077812 */ /* 0x000fe200078ec0ff */
[----:B------:R-:W-:Y:S01]  /*134e0*/  FFMA.FTZ R68, R68, UR4, -R182 ;  /* 0x0000000444447c23 */ /* 0x000fe200080108b6 */
[----:B------:R-:W-:Y:S01]  /*134f0*/  SHF.R.U32.HI R5, RZ, 0x8, R4 ;  /* 0x00000008ff057819 */ /* 0x000fe20000011604 */
[--C-:B------:R-:W-:Y:S01]  /*13500*/  FFMA.FTZ R129, R129, UR4, -R182.reuse ;  /* 0x0000000481817c23 */ /* 0x100fe200080108b6 */
[----:B------:R-:W-:Y:S01]  /*13510*/  PRMT R195, R8, 0x5410, R189 ;  /* 0x0000541008c37816 */ /* 0x000fe200000000bd */
[----:B------:R-:W-:Y:S01]  /*13520*/  FFMA.FTZ R8, R34, UR4, -R181 ;  /* 0x0000000422087c23 */ /* 0x000fe200080108b5 */
[----:B------:R-:W-:Y:S01]  /*13530*/  LOP3.LUT R4, R6, 0xff, RZ, 0xc0, !PT ;  /* 0x000000ff06047812 */ /* 0x000fe200078ec0ff */
[--C-:B------:R-:W-:Y:S01]  /*13540*/  FFMA.FTZ R6, R32, UR4, -R182.reuse ;  /* 0x0000000420067c23 */ /* 0x100fe200080108b6 */
[----:B------:R-:W-:Y:S01]  /*13550*/  PRMT R196, R190, 0x5410, R9 ;  /* 0x00005410bec47816 */ /* 0x000fe20000000009 */
[----:B------:R1:W-:Y:S01]  /*13560*/  MUFU.EX2 R209, R8 ;  /* 0x0000000800d17308 */ /* 0x0003e20000000800 */
[----:B------:R-:W-:Y:S01]  /*13570*/  PRMT R189, R7, 0x5410, R5 ;  /* 0x0000541007bd7816 */ /* 0x000fe20000000005 */
[----:B------:R-:W-:Y:S01]  /*13580*/  FFMA.FTZ R7, R33, UR4, -R182 ;  /* 0x0000000421077c23 */ /* 0x000fe200080108b6 */
[----:B------:R-:W-:Y:S01]  /*13590*/  SHF.R.U32.HI R18, RZ, 0x18, R18 ;  /* 0x00000018ff127819 */ /* 0x000fe20000011612 */
[----:B------:R-:W-:Y:S01]  /*135a0*/  FFMA.FTZ R9, R35, UR4, -R181 ;  /* 0x0000000423097c23 */ /* 0x000fe200080108b5 */
[--C-:B------:R-:W-:Y:S01]  /*135b0*/  HSET2.LE.AND R5, R179, R225.reuse, PT ;  /* 0x000000e1b3057233 */ /* 0x100fe20003803000 */
[----:B------:R-:W3:Y:S01]  /*135c0*/  LDSM.16.MT88.4 R32, [R213+0x4000] ;  /* 0x00400000d520783b */ /* 0x000ee20000004200 */
[----:B------:R-:W-:Y:S03]  /*135d0*/  PRMT R190, R4, 0x5410, R18 ;  /* 0x0000541004be7816 */ /* 0x000fe60000000012 */
[----:B------:R-:W-:Y:S01]  /*135e0*/  MUFU.EX2 R248, R6 ;  /* 0x0000000600f87308 */ /* 0x000fe20000000800 */
[--C-:B------:R-:W-:Y:S01]  /*135f0*/  HSET2.LE.AND R4, R183, R225.reuse, PT ;  /* 0x000000e1b7047233 */ /* 0x100fe20003803000 */
[--C-:B------:R-:W-:Y:S01]  /*13600*/  FFMA.FTZ R11, R11, UR4, -R139.reuse ;  /* 0x000000040b0b7c23 */ /* 0x100fe2000801088b */
[----:B------:R-:W-:Y:S01]  /*13610*/  F2FP.F16.F32.PACK_AB R174, R246, R238 ;  /* 0x000000eef6ae723e */ /* 0x000fe200000000ff */
[----:B------:R-:W-:Y:S01]  /*13620*/  FFMA.FTZ R14, R14, UR4, -R139 ;  /* 0x000000040e0e7c23 */ /* 0x000fe2000801088b */
[----:B------:R-:W-:Y:S01]  /*13630*/  F2FP.F16.F32.PACK_AB R175, R249, R207 ;  /* 0x000000cff9af723e */ /* 0x000fe200000000ff */
[----:B------:R-:W-:Y:S01]  /*13640*/  FMUL.FTZ R18, R3, R150 ;  /* 0x0000009603127220 */ /* 0x000fe20000410000 */
[----:B------:R-:W-:Y:S03]  /*13650*/  LOP3.LUT R174, R4, R174, RZ, 0xc0, !PT ;  /* 0x000000ae04ae7212 */ /* 0x000fe600078ec0ff */
[----:B------:R4:W5:Y:S01]  /*13660*/  MUFU.EX2 R239, R11 ;  /* 0x0000000b00ef7308 */ /* 0x0009620000000800 */
[----:B------:R-:W-:Y:S01]  /*13670*/  LOP3.LUT R175, R5, R175, RZ, 0xc0, !PT ;  /* 0x000000af05af7212 */ /* 0x000fe200078ec0ff */
[C---:B--2---:R-:W-:Y:S01]  /*13680*/  FMUL.FTZ R24, R2.reuse, R156 ;  /* 0x0000009c02187220 */ /* 0x044fe20000410000 */
[--C-:B------:R-:W-:Y:S01]  /*13690*/  HSET2.LE.AND R172, R10, R225.reuse, PT ;  /* 0x000000e10aac7233 */ /* 0x100fe20003803000 */
[----:B-1----:R-:W-:Y:S01]  /*136a0*/  FMUL.FTZ R8, R2, R140 ;  /* 0x0000008c02087220 */ /* 0x002fe20000410000 */
[--C-:B------:R-:W-:Y:S01]  /*136b0*/  HSET2.LE.AND R173, R173, R225.reuse, PT ;  /* 0x000000e1adad7233 */ /* 0x100fe20003803000 */
[----:B------:R-:W-:Y:S01]  /*136c0*/  FMUL.FTZ R10, R0, R142 ;  /* 0x0000008e000a7220 */ /* 0x000fe20000410000 */
[----:B------:R-:W-:Y:S03]  /*136d0*/  F2FP.F16.F32.PACK_AB R4, R211, R205 ;  /* 0x000000cdd304723e */ /* 0x000fe600000000ff */
[----:B------:R-:W1:Y:S01]  /*136e0*/  MUFU.EX2 R210, R14 ;  /* 0x0000000e00d27308 */ /* 0x000e620000000800 */
[----:B------:R-:W-:Y:S01]  /*136f0*/  F2FP.F16.F32.PACK_AB R5, R241, R203 ;  /* 0x000000cbf105723e */ /* 0x000fe200000000ff */
[--C-:B------:R-:W-:Y:S01]  /*13700*/  FFMA.FTZ R131, R131, UR4, -R181.reuse ;  /* 0x0000000483837c23 */ /* 0x100fe200080108b5 */
[--C-:B------:R-:W-:Y:S01]  /*13710*/  HSET2.LE.AND R176, R176, R225.reuse, PT ;  /* 0x000000e1b0b07233 */ /* 0x100fe20003803000 */
[--C-:B------:R-:W-:Y:S01]  /*13720*/  FFMA.FTZ R20, R20, UR4, -R182.reuse ;  /* 0x0000000414147c23 */ /* 0x100fe200080108b6 */
[----:B------:R-:W-:Y:S01]  /*13730*/  LOP3.LUT R172, R172, R4, RZ, 0xc0, !PT ;  /* 0x00000004acac7212 */ /* 0x000fe200078ec0ff */
[----:B------:R-:W-:Y:S01]  /*13740*/  FFMA.FTZ R21, R21, UR4, -R182 ;  /* 0x0000000415157c23 */ /* 0x000fe200080108b6 */
[----:B------:R-:W-:Y:S03]  /*13750*/  LOP3.LUT R173, R173, R5, RZ, 0xc0, !PT ;  /* 0x00000005adad7212 */ /* 0x000fe600078ec0ff */
[----:B------:R2:W3:Y:S01]  /*13760*/  MUFU.EX2 R208, R7 ;  /* 0x0000000700d07308 */ /* 0x0004e20000000800 */
[--C-:B------:R-:W-:Y:S01]  /*13770*/  HSET2.LE.AND R178, R17, R225.reuse, PT ;  /* 0x000000e111b27233 */ /* 0x100fe20003803000 */
[----:B------:R-:W-:Y:S01]  /*13780*/  FMUL.FTZ R17, R132, R149 ;  /* 0x0000009584117220 */ /* 0x000fe20000410000 */
[--C-:B------:R-:W-:Y:S01]  /*13790*/  HSET2.LE.AND R179, R192, R225.reuse, PT ;  /* 0x000000e1c0b37233 */ /* 0x100fe20003803000 */
[----:B----4-:R-:W-:Y:S01]  /*137a0*/  FMUL.FTZ R11, R0, R143 ;  /* 0x0000008f000b7220 */ /* 0x010fe20000410000 */
[--C-:B------:R-:W-:Y:S01]  /*137b0*/  HSET2.LE.AND R177, R19, R225.reuse, PT ;  /* 0x000000e113b17233 */ /* 0x100fe20003803000 */
[----:B------:R-:W-:Y:S01]  /*137c0*/  FMUL.FTZ R19, R3, R151 ;  /* 0x0000009703137220 */ /* 0x000fe20000410000 */
[----:B------:R-:W-:Y:S03]  /*137d0*/  F2FP.F16.F32.PACK_AB R6, R252, R206 ;  /* 0x000000cefc06723e */ /* 0x000fe600000000ff */
[----:B------:R4:W-:Y:S01]  /*137e0*/  MUFU.EX2 R192, R9 ;  /* 0x0000000900c07308 */ /* 0x0009e20000000800 */
[----:B-----5:R-:W-:Y:S01]  /*137f0*/  F2FP.F16.F32.PACK_AB R4, R239, R247 ;  /* 0x000000f7ef04723e */ /* 0x020fe200000000ff */
[----:B------:R-:W-:Y:S01]  /*13800*/  FFMA.FTZ R23, R23, UR4, -R181 ;  /* 0x0000000417177c23 */ /* 0x000fe200080108b5 */
[----:B------:R-:W-:Y:S01]  /*13810*/  F2FP.F16.F32.PACK_AB R5, R244, R237 ;  /* 0x000000edf405723e */ /* 0x000fe200000000ff */
[--C-:B------:R-:W-:Y:S01]  /*13820*/  FFMA.FTZ R25, R25, UR4, -R180.reuse ;  /* 0x0000000419197c23 */ /* 0x100fe200080108b4 */
[----:B------:R-:W-:Y:S01]  /*13830*/  LOP3.LUT R176, R176, R6, RZ, 0xc0, !PT ;  /* 0x00000006b0b07212 */ /* 0x000fe200078ec0ff */
[--C-:B------:R-:W-:Y:S01]  /*13840*/  FFMA.FTZ R28, R28, UR4, -R180.reuse ;  /* 0x000000041c1c7c23 */ /* 0x100fe200080108b4 */
[----:B------:R-:W-:Y:S03]  /*13850*/  LOP3.LUT R177, R177, R4, RZ, 0xc0, !PT ;  /* 0x00000004b1b17212 */ /* 0x000fe600078ec0ff */
[----:B------:R5:W-:Y:S01]  /*13860*/  MUFU.EX2 R243, R20 ;  /* 0x0000001400f37308 */ /* 0x000be20000000800 */
[----:B------:R-:W-:Y:S01]  /*13870*/  LOP3.LUT R178, R178, R5, RZ, 0xc0, !PT ;  /* 0x00000005b2b27212 */ /* 0x000fe200078ec0ff */
[----:B--2---:R-:W-:Y:S01]  /*13880*/  FMUL.FTZ R7, R3, R147 ;  /* 0x0000009303077220 */ /* 0x004fe20000410000 */
[----:B-1----:R-:W-:Y:S01]  /*13890*/  F2FP.F16.F32.PACK_AB R6, R250, R210 ;  /* 0x000000d2fa06723e */ /* 0x002fe200000000ff */
[----:B------:R-:W-:Y:S01]  /*138a0*/  FFMA.FTZ R29, R29, UR4, -R180 ;  /* 0x000000041d1d7c23 */ /* 0x000fe200080108b4 */
[----:B------:R-:W-:Y:S01]  /*138b0*/  LOP3.LUT R4, R16, 0xffff, RZ, 0xc0, !PT ;  /* 0x0000ffff10047812 */ /* 0x000fe200078ec0ff */
[----:B------:R-:W-:Y:S01]  /*138c0*/  FFMA.FTZ R30, R30, UR4, -R139 ;  /* 0x000000041e1e7c23 */ /* 0x000fe2000801088b */
[----:B------:R-:W-:Y:S03]  /*138d0*/  SHF.R.U32.HI R5, RZ, 0x10, R16 ;  /* 0x00000010ff057819 */ /* 0x000fe60000011610 */
[----:B------:R-:W1:Y:S01]  /*138e0*/  MUFU.EX2 R245, R21 ;  /* 0x0000001500f57308 */ /* 0x000e620000000800 */
[----:B------:R-:W-:Y:S01]  /*138f0*/  LOP3.LUT R179, R179, R6, RZ, 0xc0, !PT ;  /* 0x00000006b3b37212 */ /* 0x000fe200078ec0ff */
[----:B------:R-:W-:Y:S01]  /*13900*/  FMUL.FTZ R6, R3, R146 ;  /* 0x0000009203067220 */ /* 0x000fe20000410000 */
[----:B------:R-:W-:Y:S01]  /*13910*/  SHF.R.U32.HI R13, RZ, 0x8, R4 ;  /* 0x00000008ff0d7819 */ /* 0x000fe20000011604 */
[C---:B------:R-:W-:Y:S01]  /*13920*/  FMUL.FTZ R4, R132.reuse, R144 ;  /* 0x0000009084047220 */ /* 0x040fe20000410000 */
[----:B------:R-:W-:Y:S01]  /*13930*/  LOP3.LUT R12, R5, 0xff, RZ, 0xc0, !PT ;  /* 0x000000ff050c7812 */ /* 0x000fe200078ec0ff */
[----:B------:R-:W-:Y:S01]  /*13940*/  FMUL.FTZ R5, R132, R145 ;  /* 0x0000009184057220 */ /* 0x000fe20000410000 */
[----:B------:R-:W-:Y:S03]  /*13950*/  LOP3.LUT R14, R16, 0xff, RZ, 0xc0, !PT ;  /* 0x000000ff100e7812 */ /* 0x000fe600078ec0ff */
[----:B------:R2:W2:Y:S01]  /*13960*/  MUFU.EX2 R242, R23 ;  /* 0x0000001700f27308 */ /* 0x0004a20000000800 */
[----:B------:R-:W-:Y:S01]  /*13970*/  SHF.R.U32.HI R16, RZ, 0x18, R16 ;  /* 0x00000018ff107819 */ /* 0x000fe20000011610 */
[----:B------:R-:W2:Y:S01]  /*13980*/  LDSM.16.MT88.4 R144, [R214+0x4000] ;  /* 0x00400000d690783b */ /* 0x000ea20000004200 */
[----:B------:R-:W-:Y:S01]  /*13990*/  PRMT R183, R14, 0x5410, R13 ;  /* 0x000054100eb77816 */ /* 0x000fe2000000000d */
[----:B----4-:R-:W-:Y:S01]  /*139a0*/  FMUL.FTZ R9, R2, R141 ;  /* 0x0000008d02097220 */ /* 0x010fe20000410000 */
[----:B------:R-:W-:Y:S01]  /*139b0*/  PRMT R188, R12, 0x5410, R16 ;  /* 0x000054100cbc7816 */ /* 0x000fe20000000010 */
[-C--:B---3--:R-:W-:Y:S01]  /*139c0*/  HMMA.16816.F32 R4, R172, R32.reuse, R4 ;  /* 0x00000020ac04723c */ /* 0x088fe20000001804 */
[----:B-----5:R-:W-:Y:S03]  /*139d0*/  IMAD.U32 R20, RZ, RZ, UR37 ;  /* 0x00000025ff147e24 */ /* 0x020fe6000f8e00ff */
[----:B------:R-:W-:Y:S01]  /*139e0*/  MUFU.EX2 R129, R129 ;  /* 0x0000008100817308 */ /* 0x000fe20000000800 */
[----:B------:R-:W-:Y:S01]  /*139f0*/  F2FP.F16.F32.PACK_AB R142, R208, R248 ;  /* 0x000000f8d08e723e */ /* 0x000fe200000000ff */
[----:B------:R-:W-:Y:S01]  /*13a00*/  FMUL.FTZ R13, R2, R153 ;  /* 0x00000099020d7220 */ /* 0x000fe20000410000 */
[----:B-1----:R-:W-:Y:S01]  /*13a10*/  F2FP.F16.F32.PACK_AB R140, R245, R243 ;  /* 0x000000f3f58c723e */ /* 0x002fe200000000ff */
[----:B------:R-:W-:Y:S01]  /*13a20*/  FMUL.FTZ R14, R0, R154 ;  /* 0x0000009a000e7220 */ /* 0x000fe20000410000 */
[C---:B------:R-:W-:Y:S05]  /*13a30*/  HMMA.16816.F32 R8, R176.reuse, R32, R8 ;  /* 0x00000020b008723c */ /* 0x040fea0000001808 */
[----:B------:R-:W-:Y:S01]  /*13a40*/  MUFU.EX2 R131, R131 ;  /* 0x0000008300837308 */ /* 0x000fe20000000800 */
[----:B------:R-:W-:Y:S01]  /*13a50*/  FMUL.FTZ R12, R2, R152 ;  /* 0x00000098020c7220 */ /* 0x000fe20000410000 */
[C---:B------:R-:W-:Y:S01]  /*13a60*/  FMUL.FTZ R16, R132.reuse, R148 ;  /* 0x0000009484107220 */ /* 0x040fe20000410000 */
[----:B------:R-:W-:Y:S03]  /*13a70*/  IMAD.MOV.U32 R154, RZ, RZ, R240 ;  /* 0x000000ffff9a7224 */ /* 0x000fe600078e00f0 */
[--C-:B------:R-:W-:Y:S01]  /*13a80*/  HSET2.LE.AND R33, R191, R225.reuse, PT ;  /* 0x000000e1bf217233 */ /* 0x100fe20003803000 */
[----:B------:R-:W-:Y:S03]  /*13a90*/  IMAD.MOV.U32 R141, RZ, RZ, R249 ;  /* 0x000000ffff8d7224 */ /* 0x000fe600078e00f9 */
[----:B------:R1:W-:Y:S01]  /*13aa0*/  MUFU.EX2 R240, R25 ;  /* 0x0000001900f07308 */ /* 0x0003e20000000800 */
[----:B------:R-:W3:Y:S01]  /*13ab0*/  LDSM.16.MT88.4 R148, [R213+0x4400] ;  /* 0x00440000d594783b */ /* 0x000ee20000004200 */
[--C-:B------:R-:W-:Y:S01]  /*13ac0*/  HSET2.LE.AND R32, R193, R225.reuse, PT ;  /* 0x000000e1c1207233 */ /* 0x100fe20003803000 */
[-C--:B------:R-:W-:Y:S03]  /*13ad0*/  HMMA.16816.F32 R12, R176, R34.reuse, R12 ;  /* 0x00000022b00c723c */ /* 0x080fe6000000180c */
[----:B------:R-:W-:Y:S01]  /*13ae0*/  FMUL.FTZ R21, R132, R161 ;  /* 0x000000a184157220 */ /* 0x000fe20000410000 */
[----:B------:R-:W-:Y:S03]  /*13af0*/  LOP3.LUT R142, R32, R142, RZ, 0xc0, !PT ;  /* 0x0000008e208e7212 */ /* 0x000fe600078ec0ff */
[----:B------:R4:W-:Y:S01]  /*13b00*/  MUFU.EX2 R249, R134 ;  /* 0x0000008600f97308 */ /* 0x0009e20000000800 */
[C---:B------:R-:W-:Y:S04]  /*13b10*/  HMMA.16816.F32 R16, R172.reuse, R34, R16 ;  /* 0x00000022ac10723c */ /* 0x040fe80000001810 */
[----:B------:R-:W-:Y:S02]  /*13b20*/  IMAD.MOV.U32 R191, RZ, RZ, R192 ;  /* 0x000000ffffbf7224 */ /* 0x000fe400078e00c0 */
[----:B--2---:R-:W-:Y:S01]  /*13b30*/  FMUL.FTZ R23, R3, R163 ;  /* 0x000000a303177220 */ /* 0x004fe20000410000 */
[----:B------:R-:W-:Y:S01]  /*13b40*/  LOP3.LUT R34, R227, UR31, R20, 0x96, !PT ;  /* 0x0000001fe3227c12 */ /* 0x000fe2000f8e9614 */
[----:B------:R-:W-:Y:S03]  /*13b50*/  FMUL.FTZ R20, R132, R160 ;  /* 0x000000a084147220 */ /* 0x000fe60000410000 */
[----:B------:R-:W-:Y:S01]  /*13b60*/  F2FP.F16.F32.PACK_AB R143, R191, R209 ;  /* 0x000000d1bf8f723e */ /* 0x000fe200000000ff */
[----:B-1----:R-:W-:Y:S01]  /*13b70*/  FMUL.FTZ R25, R2, R157 ;  /* 0x0000009d02197220 */ /* 0x002fe20000410000 */
[----:B------:R-:W-:Y:S04]  /*13b80*/  IMAD.WIDE.U32 R192, R34, -0x326172a9, RZ ;  /* 0xcd9e8d5722c07825 */ /* 0x000fe800078e00ff */
[C---:B------:R-:W-:Y:S01]  /*13b90*/  FMUL.FTZ R32, R2.reuse, R164 ;  /* 0x000000a402207220 */ /* 0x040fe20000410000 */
[-C--:B------:R-:W-:Y:S03]  /*13ba0*/  HMMA.16816.F32 R20, R172, R144.reuse, R20 ;  /* 0x00000090ac14723c */ /* 0x080fe60000001814 */
[----:B------:R-:W-:Y:S01]  /*13bb0*/  LOP3.LUT R143, R33, R143, RZ, 0xc0, !PT ;  /* 0x0000008f218f7212 */ /* 0x000fe200078ec0ff */
[----:B------:R-:W-:Y:S01]  /*13bc0*/  FMUL.FTZ R33, R2, R165 ;  /* 0x000000a502217220 */ /* 0x000fe20000410000 */
[--C-:B----4-:R-:W-:Y:S01]  /*13bd0*/  HSET2.LE.AND R134, R189, R225.reuse, PT ;  /* 0x000000e1bd867233 */ /* 0x110fe20003803000 */
[C---:B------:R-:W-:Y:S01]  /*13be0*/  FMUL.FTZ R34, R0.reuse, R166 ;  /* 0x000000a600227220 */ /* 0x040fe20000410000 */
[----:B------:R-:W-:Y:S01]  /*13bf0*/  LOP3.LUT R152, R193, UR20, R234, 0x96, !PT ;  /* 0x00000014c1987c12 */ /* 0x000fe2000f8e96ea */
[----:B------:R-:W-:Y:S01]  /*13c00*/  FMUL.FTZ R35, R0, R167 ;  /* 0x000000a700237220 */ /* 0x000fe20000410000 */
[C---:B------:R-:W-:Y:S01]  /*13c10*/  HMMA.16816.F32 R24, R176.reuse, R144, R24 ;  /* 0x00000090b018723c */ /* 0x040fe20000001818 */
[----:B------:R1:W-:Y:S03]  /*13c20*/  MUFU.EX2 R166, R28 ;  /* 0x0000001c00a67308 */ /* 0x0003e60000000800 */
[----:B------:R-:W-:Y:S01]  /*13c30*/  LOP3.LUT R140, R134, R140, RZ, 0xc0, !PT ;  /* 0x0000008c868c7212 */ /* 0x000fe200078ec0ff */
[----:B------:R-:W-:Y:S01]  /*13c40*/  IMAD.MOV.U32 R189, RZ, RZ, R250 ;  /* 0x000000ffffbd7224 */ /* 0x000fe200078e00fa */
[-C--:B------:R-:W-:Y:S05]  /*13c50*/  HMMA.16816.F32 R32, R176, R146.reuse, R32 ;  /* 0x00000092b020723c */ /* 0x080fea0000001820 */
[----:B------:R2:W4:Y:S01]  /*13c60*/  MUFU.EX2 R250, R135 ;  /* 0x0000008700fa7308 */ /* 0x0005220000000800 */
[--C-:B------:R-:W-:Y:S01]  /*13c70*/  HSET2.LE.AND R145, R188, R225.reuse, PT ;  /* 0x000000e1bc917233 */ /* 0x100fe20003803000 */
[----:B------:R-:W-:Y:S01]  /*13c80*/  FFMA.FTZ R31, R31, UR4, -R139 ;  /* 0x000000041f1f7c23 */ /* 0x000fe2000801088b */
[--C-:B------:R-:W-:Y:S03]  /*13c90*/  HSET2.LE.AND R144, R183, R225.reuse, PT ;  /* 0x000000e1b7907233 */ /* 0x100fe60003803000 */
[----:B------:R-:W-:Y:S04]  /*13ca0*/  IMAD.MOV.U32 R177, RZ, RZ, R248 ;  /* 0x000000ffffb17224 */ /* 0x000fe800078e00f8 */
[----:B------:R5:W3:Y:S01]  /*13cb0*/  MUFU.EX2 R167, R29 ;  /* 0x0000001d00a77308 */ /* 0x000ae20000000800 */
[----:B------:R-:W-:Y:S02]  /*13cc0*/  IMAD.MOV.U32 R179, RZ, RZ, R154 ;  /* 0x000000ffffb37224 */ /* 0x000fe400078e009a */
[----:B------:R-:W-:Y:S01]  /*13cd0*/  FFMA.FTZ R49, R49, UR4, -R182 ;  /* 0x0000000431317c23 */ /* 0x000fe200080108b6 */
[----:B------:R-:W-:Y:S01]  /*13ce0*/  IMAD.MOV.U32 R178, RZ, RZ, R141 ;  /* 0x000000ffffb27224 */ /* 0x000fe200078e008d */
[--C-:B------:R-:W-:Y:S01]  /*13cf0*/  HSET2.LE.AND R141, R190, R225.reuse, PT ;  /* 0x000000e1be8d7233 */ /* 0x100fe20003803000 */
[----:B------:R-:W-:Y:S01]  /*13d00*/  IMAD.WIDE.U32 R152, R152, -0x2daee0ad, RZ ;  /* 0xd2511f5398987825 */ /* 0x000fe200078e00ff */
[----:B-1----:R-:W-:Y:S03]  /*13d10*/  F2FP.F16.F32.PACK_AB R28, R242, R179 ;  /* 0x000000b3f21c723e */ /* 0x002fe600000000ff */
[----:B------:R1:W-:Y:S01]  /*13d20*/  MUFU.EX2 R248, R30 ;  /* 0x0000001e00f87308 */ /* 0x0003e20000000800 */
[----:B--2---:R-:W-:Y:S01]  /*13d30*/  LOP3.LUT R135, R185, UR18, R192, 0x96, !PT ;  /* 0x00000012b9877c12 */ /* 0x004fe2000f8e96c0 */
[----:B------:R-:W-:Y:S01]  /*13d40*/  IMAD.WIDE.U32 R162, R204, -0x2daee0ad, RZ ;  /* 0xd2511f53cca27825 */ /* 0x000fe200078e00ff */
[----:B------:R-:W-:Y:S02]  /*13d50*/  LOP3.LUT R160, R153, UR17, R230, 0x96, !PT ;  /* 0x0000001199a07c12 */ /* 0x000fe4000f8e96e6 */
[----:B------:R-:W-:Y:S01]  /*13d60*/  LOP3.LUT R141, R141, R28, RZ, 0xc0, !PT ;  /* 0x0000001c8d8d7212 */ /* 0x000fe200078ec0ff */
[----:B------:R-:W-:Y:S01]  /*13d70*/  IMAD.WIDE.U32 R134, R135, -0x2daee0ad, RZ ;  /* 0xd2511f5387867825 */ /* 0x000fe200078e00ff */
[----:B----4-:R-:W-:Y:S03]  /*13d80*/  F2FP.F16.F32.PACK_AB R28, R250, R249 ;  /* 0x000000f9fa1c723e */ /* 0x010fe600000000ff */
[----:B------:R-:W2:Y:S01]  /*13d90*/  MUFU.EX2 R188, R31 ;  /* 0x0000001f00bc7308 */ /* 0x000ea20000000800 */
[----:B-----5:R-:W-:Y:S01]  /*13da0*/  F2FP.F16.F32.PACK_AB R29, R240, R251 ;  /* 0x000000fbf01d723e */ /* 0x020fe200000000ff */
[----:B---3--:R-:W-:Y:S01]  /*13db0*/  IMAD.MOV.U32 R204, RZ, RZ, R167 ;  /* 0x000000ffffcc7224 */ /* 0x008fe200078e00a7 */
[----:B------:R-:W-:Y:S01]  /*13dc0*/  LOP3.LUT R145, R145, R28, RZ, 0xc0, !PT ;  /* 0x0000001c91917212 */ /* 0x000fe200078ec0ff */
[----:B------:R-:W-:Y:S01]  /*13dd0*/  FMUL.FTZ R28, R132, R168 ;  /* 0x000000a8841c7220 */ /* 0x000fe20000410000 */
[----:B------:R-:W-:Y:S01]  /*13de0*/  LOP3.LUT R144, R144, R29, RZ, 0xc0, !PT ;  /* 0x0000001d90907212 */ /* 0x000fe200078ec0ff */
[----:B------:R-:W-:Y:S01]  /*13df0*/  IMAD.WIDE.U32 R160, R160, -0x326172a9, RZ ;  /* 0xcd9e8d57a0a07825 */ /* 0x000fe200078e00ff */
[----:B------:R-:W-:Y:S03]  /*13e00*/  LOP3.LUT R156, R135, UR15, R152, 0x96, !PT ;  /* 0x0000000f879c7c12 */ /* 0x000fe6000f8e9698 */
[----:B------:R-:W-:Y:S01]  /*13e10*/  FMUL.FTZ R29, R132, R169 ;  /* 0x000000a9841d7220 */ /* 0x000fe20000410000 */
[----:B-1----:R-:W-:Y:S01]  /*13e20*/  FMUL.FTZ R30, R3, R170 ;  /* 0x000000aa031e7220 */ /* 0x002fe20000410000 */
[----:B------:R-:W-:Y:S01]  /*13e30*/  LOP3.LUT R158, R161, UR16, R184, 0x96, !PT ;  /* 0x00000010a19e7c12 */ /* 0x000fe2000f8e96b8 */
[----:B------:R-:W1:Y:S01]  /*13e40*/  LDSM.16.MT88.4 R152, [R214+0x4400] ;  /* 0x00440000d698783b */ /* 0x000e620000004200 */
[----:B------:R-:W-:Y:S04]  /*13e50*/  IMAD.WIDE.U32 R156, R156, -0x326172a9, RZ ;  /* 0xcd9e8d579c9c7825 */ /* 0x000fe800078e00ff */
[----:B------:R-:W-:Y:S01]  /*13e60*/  FFMA.FTZ R50, R50, UR4, -R181 ;  /* 0x0000000432327c23 */ /* 0x000fe200080108b5 */
[----:B------:R-:W-:Y:S01]  /*13e70*/  FFMA.FTZ R36, R36, UR4, -R182 ;  /* 0x0000000424247c23 */ /* 0x000fe200080108b6 */
[----:B--2---:R-:W-:Y:S01]  /*13e80*/  F2FP.F16.F32.PACK_AB R135, R188, R248 ;  /* 0x000000f8bc87723e */ /* 0x004fe200000000ff */
[----:B------:R-:W-:Y:S01]  /*13e90*/  FMUL.FTZ R31, R3, R171 ;  /* 0x000000ab031f7220 */ /* 0x000fe20000410000 */
[----:B------:R-:W-:Y:S01]  /*13ea0*/  LOP3.LUT R164, R157, UR14, R160, 0x96, !PT ;  /* 0x0000000e9da47c12 */ /* 0x000fe2000f8e96a0 */
[----:B------:R-:W-:Y:S01]  /*13eb0*/  IMAD.WIDE.U32 R158, R158, -0x2daee0ad, RZ ;  /* 0xd2511f539e9e7825 */ /* 0x000fe200078e00ff */
[----:B------:R-:W-:Y:S03]  /*13ec0*/  LOP3.LUT R157, R163, UR5, R202, 0x96, !PT ;  /* 0x00000005a39d7c12 */ /* 0x000fe6000f8e96ca */
[----:B------:R-:W-:Y:S01]  /*13ed0*/  FFMA.FTZ R37, R37, UR4, -R182 ;  /* 0x0000000425257c23 */ /* 0x000fe200080108b6 */
[----:B------:R-:W-:Y:S01]  /*13ee0*/  IMAD.WIDE.U32 R164, R164, -0x2daee0ad, RZ ;  /* 0xd2511f53a4a47825 */ /* 0x000fe200078e00ff */
[----:B------:R-:W-:Y:S01]  /*13ef0*/  LOP3.LUT R161, R159, UR13, R134, 0x96, !PT ;  /* 0x0000000d9fa17c12 */ /* 0x000fe2000f8e9686 */
[----:B------:R-:W-:Y:S04]  /*13f00*/  HMMA.16816.F32 R28, R172, R146, R28 ;  /* 0x00000092ac1c723c */ /* 0x000fe8000000181c */
[----:B------:R-:W-:Y:S01]  /*13f10*/  F2FP.F16.F32.PACK_AB R134, R167, R166 ;  /* 0x000000a6a786723e */ /* 0x000fe200000000ff */
[----:B------:R-:W-:Y:S01]  /*13f20*/  IMAD.WIDE.U32 R160, R161, -0x326172a9, RZ ;  /* 0xcd9e8d57a1a07825 */ /* 0x000fe200078e00ff */
[----:B------:R-:W-:Y:S01]  /*13f30*/  LOP3.LUT R165, R165, UR5, R158, 0x96, !PT ;  /* 0x00000005a5a57c12 */ /* 0x000fe2000f8e969e */
[-C--:B------:R-:W-:Y:S05]  /*13f40*/  HMMA.16816.F32 R4, R140, R148.reuse, R4 ;  /* 0x000000948c04723c */ /* 0x080fea0000001804 */
[--C-:B------:R-:W-:Y:S01]  /*13f50*/  HSET2.LE.AND R146, R196, R225.reuse, PT ;  /* 0x000000e1c4927233 */ /* 0x100fe20003803000 */
[----:B------:R-:W-:Y:S01]  /*13f60*/  IMAD.WIDE.U32 R158, R197, -0x326172a9, RZ ;  /* 0xcd9e8d57c59e7825 */ /* 0x000fe200078e00ff */
[--C-:B------:R-:W-:Y:S04]  /*13f70*/  HSET2.LE.AND R147, R195, R225.reuse, PT ;  /* 0x000000e1c3937233 */ /* 0x100fe80003803000 */
[----:B------:R-:W-:Y:S01]  /*13f80*/  LOP3.LUT R146, R146, R134, RZ, 0xc0, !PT ;  /* 0x0000008692927212 */ /* 0x000fe200078ec0ff */
[----:B------:R-:W-:Y:S01]  /*13f90*/  IMAD.MOV.U32 R197, RZ, RZ, R243 ;  /* 0x000000ffffc57224 */ /* 0x000fe200078e00f3 */
[----:B------:R-:W-:Y:S01]  /*13fa0*/  LOP3.LUT R147, R147, R135, RZ, 0xc0, !PT ;  /* 0x0000008793937212 */ /* 0x000fe200078ec0ff */
[----:B------:R-:W-:Y:S01]  /*13fb0*/  IMAD.WIDE.U32 R134, R201, -0x326172a9, RZ ;  /* 0xcd9e8d57c9867825 */ /* 0x000fe200078e00ff */
[----:B------:R-:W-:Y:S01]  /*13fc0*/  LOP3.LUT R168, R159, UR12, R198, 0x96, !PT ;  /* 0x0000000c9fa87c12 */ /* 0x000fe2000f8e96c6 */
[----:B------:R-:W-:Y:S01]  /*13fd0*/  MUFU.EX2 R243, R50 ;  /* 0x0000003200f37308 */ /* 0x000fe20000000800 */
[----:B------:R-:W-:Y:S01]  /*13fe0*/  LOP3.LUT R173, R161, UR12, R156, 0x96, !PT ;  /* 0x0000000ca1ad7c12 */ /* 0x000fe2000f8e969c */
[----:B------:R-:W-:Y:S01]  /*13ff0*/  IMAD.MOV.U32 R195, RZ, RZ, R242 ;  /* 0x000000ffffc37224 */ /* 0x000fe200078e00f2 */
[C---:B------:R-:W-:Y:S01]  /*14000*/  LOP3.LUT R169, R134.reuse, 0xffff, RZ, 0xc0, !PT ;  /* 0x0000ffff86a97812 */ /* 0x040fe200078ec0ff */
[C---:B------:R-:W-:Y:S04]  /*14010*/  HMMA.16816.F32 R8, R144.reuse, R148, R8 ;  /* 0x000000949008723c */ /* 0x040fe80000001808 */
[--C-:B------:R-:W-:Y:S02]  /*14020*/  SHF.R.U32.HI R171, RZ, 0x10, R134.reuse ;  /* 0x00000010ffab7819 */ /* 0x100fe40000011686 */
[----:B------:R-:W-:Y:S01]  /*14030*/  MUFU.EX2 R242, R37 ;  /* 0x0000002500f27308 */ /* 0x000fe20000000800 */
[----:B------:R-:W-:Y:S01]  /*14040*/  LOP3.LUT R174, R134, 0xff, RZ, 0xc0, !PT ;  /* 0x000000ff86ae7812 */ /* 0x000fe200078ec0ff */
[-C--:B------:R-:W-:Y:S03]  /*14050*/  HMMA.16816.F32 R12, R144, R150.reuse, R12 ;  /* 0x00000096900c723c */ /* 0x080fe6000000180c */
[----:B------:R-:W-:Y:S01]  /*14060*/  SHF.R.U32.HI R172, RZ, 0x18, R134 ;  /* 0x00000018ffac7819 */ /* 0x000fe20000011686 */
[----:B------:R-:W-:Y:S02]  /*14070*/  IMAD.WIDE.U32 R148, R199, -0x326172a9, RZ ;  /* 0xcd9e8d57c7947825 */ /* 0x000fe400078e00ff */
[C---:B------:R-:W-:Y:S05]  /*14080*/  HMMA.16816.F32 R16, R140.reuse, R150, R16 ;  /* 0x000000968c10723c */ /* 0x040fea0000001810 */
[----:B------:R-:W-:Y:S01]  /*14090*/  LOP3.LUT R163, R149, UR12, R200, 0x96, !PT ;  /* 0x0000000c95a37c12 */ /* 0x000fe2000f8e96c8 */
[-C--:B-1----:R-:W-:Y:S05]  /*140a0*/  HMMA.16816.F32 R20, R140, R152.reuse, R20 ;  /* 0x000000988c14723c */ /* 0x082fea0000001814 */
[----:B------:R-:W-:Y:S01]  /*140b0*/  LOP3.LUT R159, R135, UR22, R148, 0x96, !PT ;  /* 0x00000016879f7c12 */ /* 0x000fe2000f8e9694 */
[C---:B------:R-:W-:Y:S05]  /*140c0*/  HMMA.16816.F32 R24, R144.reuse, R152, R24 ;  /* 0x000000989018723c */ /* 0x040fea0000001818 */
[----:B------:R-:W-:Y:S01]  /*140d0*/  IMAD.WIDE.U32 R148, R157, -0x326172a9, RZ ;  /* 0xcd9e8d579d947825 */ /* 0x000fe200078e00ff */
[-C--:B------:R-:W-:Y:S05]  /*140e0*/  HMMA.16816.F32 R32, R144, R154.reuse, R32 ;  /* 0x0000009a9020723c */ /* 0x080fea0000001820 */
[----:B------:R-:W-:Y:S01]  /*140f0*/  LOP3.LUT R158, R149, UR22, R158, 0x96, !PT ;  /* 0x00000016959e7c12 */ /* 0x000fe2000f8e969e */
[----:B------:R-:W-:Y:S01]  /*14100*/  IMAD.WIDE.U32 R134, R165, -0x326172a9, RZ ;  /* 0xcd9e8d57a5867825 */ /* 0x000fe200078e00ff */
[C---:B------:R-:W-:Y:S01]  /*14110*/  LOP3.LUT R161, R148.reuse, 0xffff, RZ, 0xc0, !PT ;  /* 0x0000ffff94a17812 */ /* 0x040fe200078ec0ff */
[----:B------:R-:W-:Y:S04]  /*14120*/  HMMA.16816.F32 R28, R140, R154, R28 ;  /* 0x0000009a8c1c723c */ /* 0x000fe8000000181c */
[----:B------:R-:W-:Y:S01]  /*14130*/  LOP3.LUT R167, R148, 0xff, RZ, 0xc0, !PT ;  /* 0x000000ff94a77812 */ /* 0x000fe200078ec0ff */
[----:B------:R-:W-:Y:S01]  /*14140*/  IMAD.WIDE.U32 R150, R163, -0x2daee0ad, RZ ;  /* 0xd2511f53a3967825 */ /* 0x000fe200078e00ff */
[----:B------:R-:W-:Y:S02]  /*14150*/  LOP3.LUT R156, R135, UR22, R160, 0x96, !PT ;  /* 0x00000016879c7c12 */ /* 0x000fe4000f8e96a0 */
[----:B------:R-:W-:Y:S03]  /*14160*/  SHF.R.U32.HI R170, RZ, 0x18, R148 ;  /* 0x00000018ffaa7819 */ /* 0x000fe60000011694 */
[----:B------:R-:W-:Y:S01]  /*14170*/  IMAD.MOV.U32 R200, RZ, RZ, R177 ;  /* 0x000000ffffc87224 */ /* 0x000fe200078e00b1 */
[----:B------:R-:W-:Y:S01]  /*14180*/  LOP3.LUT R157, R151, UR21, R194, 0x96, !PT ;  /* 0x00000015979d7c12 */ /* 0x000fe2000f8e96c2 */
[----:B------:R-:W-:Y:S01]  /*14190*/  IMAD.MOV.U32 R202, RZ, RZ, R166 ;  /* 0x000000ffffca7224 */ /* 0x000fe200078e00a6 */
[----:B------:R-:W-:Y:S01]  /*141a0*/  LOP3.LUT R177, R150, 0xffff, RZ, 0xc0, !PT ;  /* 0x0000ffff96b17812 */ /* 0x000fe200078ec0ff */
[----:B------:R-:W-:Y:S01]  /*141b0*/  IMAD.MOV.U32 R196, RZ, RZ, R179 ;  /* 0x000000ffffc47224 */ /* 0x000fe200078e00b3 */
[----:B------:R-:W-:Y:S01]  /*141c0*/  SHF.R.U32.HI R166, RZ, 0x10, R148 ;  /* 0x00000010ffa67819 */ /* 0x000fe20000011694 */
[----:B------:R-:W-:Y:S01]  /*141d0*/  IMAD.WIDE.U32 R148, R168, -0x2daee0ad, RZ ;  /* 0xd2511f53a8947825 */ /* 0x000fe200078e00ff */
[C---:B------:R-:W-:Y:S02]  /*141e0*/  LOP3.LUT R151, R134.reuse, 0xffff, RZ, 0xc0, !PT ;  /* 0x0000ffff86977812 */ /* 0x040fe400078ec0ff */
[----:B------:R-:W-:Y:S01]  /*141f0*/  SHF.R.U32.HI R152, RZ, 0x10, R134 ;  /* 0x00000010ff987819 */ /* 0x000fe20000011686 */
[----:B------:R-:W-:Y:S01]  /*14200*/  IMAD.MOV.U32 R190, RZ, RZ, R178 ;  /* 0x000000ffffbe7224 */ /* 0x000fe200078e00b2 */
[----:B------:R-:W-:Y:S01]  /*14210*/  LOP3.LUT R160, R134, 0xff, RZ, 0xc0, !PT ;  /* 0x000000ff86a07812 */ /* 0x000fe200078ec0ff */
[----:B------:R-:W-:Y:S01]  /*14220*/  IMAD.MOV.U32 R201, RZ, RZ, R246 ;  /* 0x000000ffffc97224 */ /* 0x000fe200078e00f6 */
[----:B------:R-:W-:Y:S01]  /*14230*/  SHF.R.U32.HI R153, RZ, 0x18, R134 ;  /* 0x00000018ff997819 */ /* 0x000fe20000011686 */
[----:B------:R-:W-:Y:S01]  /*14240*/  MUFU.EX2 R246, R49 ;  /* 0x0000003100f67308 */ /* 0x000fe20000000800 */
[----:B------:R-:W-:Y:S01]  /*14250*/  IMAD.WIDE.U32 R134, R173, -0x2daee0ad, RZ ;  /* 0xd2511f53ad867825 */ /* 0x000fe200078e00ff */
[----:B------:R-:W-:Y:S02]  /*14260*/  LOP3.LUT R179, R150, 0xff, RZ, 0xc0, !PT ;  /* 0x000000ff96b37812 */ /* 0x000fe400078ec0ff */
[----:B------:R-:W-:Y:S01]  /*14270*/  SHF.R.U32.HI R178, RZ, 0x10, R150 ;  /* 0x00000010ffb27819 */ /* 0x000fe20000011696 */
[----:B------:R-:W-:Y:S01]  /*14280*/  IMAD.MOV.U32 R199, RZ, RZ, R244 ;  /* 0x000000ffffc77224 */ /* 0x000fe200078e00f4 */
[----:B------:R-:W-:Y:S01]  /*14290*/  SHF.R.U32.HI R183, RZ, 0x18, R150 ;  /* 0x00000018ffb77819 */ /* 0x000fe20000011696 */
[----:B------:R-:W-:Y:S01]  /*142a0*/  IMAD.MOV.U32 R198, RZ, RZ, R237 ;  /* 0x000000ffffc67224 */ /* 0x000fe200078e00ed */
[----:B------:R-:W-:Y:S02]  /*142b0*/  LOP3.LUT R150, R149, UR21, R162, 0x96, !PT ;  /* 0x0000001595967c12 */ /* 0x000fe4000f8e96a2 */
[----:B------:R-:W-:Y:S01]  /*142c0*/  MUFU.EX2 R237, R38 ;  /* 0x0000002600ed7308 */ /* 0x000fe20000000800 */
[----:B------:R-:W-:Y:S01]  /*142d0*/  LOP3.LUT R144, R135, UR21, R164, 0x96, !PT ;  /* 0x0000001587907c12 */ /* 0x000fe2000f8e96a4 */
[----:B------:R-:W-:Y:S01]  /*142e0*/  IMAD.MOV.U32 R194, RZ, RZ, R238 ;  /* 0x000000ffffc27224 */ /* 0x000fe200078e00ee */
[C---:B------:R-:W-:Y:S01]  /*142f0*/  LOP3.LUT R162, R134.reuse, 0xffff, RZ, 0xc0, !PT ;  /* 0x0000ffff86a27812 */ /* 0x040fe200078ec0ff */
[----:B------:R-:W-:Y:S01]  /*14300*/  IMAD.MOV.U32 R154, RZ, RZ, R209 ;  /* 0x000000ffff9a7224 */ /* 0x000fe200078e00d1 */
[--C-:B------:R-:W-:Y:S01]  /*14310*/  SHF.R.U32.HI R163, RZ, 0x10, R134.reuse ;  /* 0x00000010ffa37819 */ /* 0x100fe20000011686 */
[----:B------:R-:W-:Y:S01]  /*14320*/  FFMA.FTZ R47, R47, UR4, -R139 ;  /* 0x000000042f2f7c23 */ /* 0x000fe2000801088b */
[----:B------:R-:W-:Y:S03]  /*14330*/  SHF.R.U32.HI R164, RZ, 0x18, R134 ;  /* 0x00000018ffa47819 */ /* 0x000fe60000011686 */
[----:B------:R-:W-:Y:S01]  /*14340*/  MUFU.EX2 R238, R44 ;  /* 0x0000002c00ee7308 */ /* 0x000fe20000000800 */
[----:B------:R-:W-:Y:S01]  /*14350*/  LOP3.LUT R165, R134, 0xff, RZ, 0xc0, !PT ;  /* 0x000000ff86a57812 */ /* 0x000fe200078ec0ff */
[----:B------:R-:W-:Y:S01]  /*14360*/  FFMA.FTZ R41, R41, UR4, -R180 ;  /* 0x0000000429297c23 */ /* 0x000fe200080108b4 */
[----:B------:R-:W-:Y:S01]  /*14370*/  LOP3.LUT R135, R193, UR20, R232, 0x96, !PT ;  /* 0x00000014c1877c12 */ /* 0x000fe2000f8e96e8 */
[----:B------:R-:W-:Y:S01]  /*14380*/  IMAD.MOV.U32 R193, RZ, RZ, R239 ;  /* 0x000000ffffc17224 */ /* 0x000fe200078e00ef */
[----:B------:R-:W-:Y:S01]  /*14390*/  LOP3.LUT R134, R187, UR18, R192, 0x96, !PT ;  /* 0x00000012bb867c12 */ /* 0x000fe2000f8e96c0 */
[----:B------:R-:W-:Y:S01]  /*143a0*/  IMAD.MOV.U32 R192, RZ, RZ, R204 ;  /* 0x000000ffffc07224 */ /* 0x000fe200078e00cc */
[C---:B------:R-:W-:Y:S03]  /*143b0*/  LOP3.LUT R168, R148.reuse, 0xffff, RZ, 0xc0, !PT ;  /* 0x0000ffff94a87812 */ /* 0x040fe600078ec0ff */
[----:B------:R-:W-:Y:S01]  /*143c0*/  MUFU.EX2 R239, R39 ;  /* 0x0000002700ef7308 */ /* 0x000fe20000000800 */
[----:B------:R-:W-:Y:S01]  /*143d0*/  LOP3.LUT R175, R148, 0xff, RZ, 0xc0, !PT ;  /* 0x000000ff94af7812 */ /* 0x000fe200078ec0ff */
[----:B------:R-:W-:Y:S01]  /*143e0*/  IMAD.MOV.U32 R204, RZ, RZ, R241 ;  /* 0x000000ffffcc7224 */ /* 0x000fe200078e00f1 */
[----:B------:R-:W-:Y:S01]  /*143f0*/  SHF.R.U32.HI R173, RZ, 0x10, R148 ;  /* 0x00000010ffad7819 */ /* 0x000fe20000011694 */
[----:B------:R-:W-:Y:S01]  /*14400*/  FFMA.FTZ R53, R53, UR4, -R182 ;  /* 0x0000000435357c23 */ /* 0x000fe200080108b6 */
[----:B------:R-:W-:Y:S01]  /*14410*/  SHF.R.U32.HI R176, RZ, 0x18, R148 ;  /* 0x00000018ffb07819 */ /* 0x000fe20000011694 */
[----:B------:R-:W-:Y:S01]  /*14420*/  IMAD.WIDE.U32 R148, R135, -0x2daee0ad, RZ ;  /* 0xd2511f5387947825 */ /* 0x000fe200078e00ff */
[----:B------:R-:W-:Y:S03]  /*14430*/  SHF.R.U32.HI R146, RZ, 0x8, R169 ;  /* 0x00000008ff927819 */ /* 0x000fe600000116a9 */
[----:B------:R-:W-:Y:S01]  /*14440*/  MUFU.EX2 R241, R36 ;  /* 0x0000002400f17308 */ /* 0x000fe20000000800 */
[----:B------:R-:W-:Y:S01]  /*14450*/  LOP3.LUT R145, R171, 0xff, RZ, 0xc0, !PT ;  /* 0x000000ffab917812 */ /* 0x000fe200078ec0ff */
[----:B------:R-:W-:Y:S01]  /*14460*/  IMAD.WIDE.U32 R134, R134, -0x2daee0ad, RZ ;  /* 0xd2511f5386867825 */ /* 0x000fe200078e00ff */
[----:B------:R-:W-:Y:S02]  /*14470*/  PRMT R174, R174, 0x5410, R146 ;  /* 0x00005410aeae7816 */ /* 0x000fe40000000092 */
[----:B------:R-:W-:Y:S01]  /*14480*/  LOP3.LUT R146, R149, UR17, R228, 0x96, !PT ;  /* 0x0000001195927c12 */ /* 0x000fe2000f8e96e4 */
[----:B------:R-:W-:Y:S01]  /*14490*/  IMAD.MOV.U32 R171, RZ, RZ, R240 ;  /* 0x000000ffffab7224 */ /* 0x000fe200078e00f0 */
[----:B------:R-:W-:Y:S03]  /*144a0*/  LOP3.LUT R147, R135, UR15, R148, 0x96, !PT ;  /* 0x0000000f87937c12 */ /* 0x000fe6000f8e9694 */
[----:B------:R-:W-:Y:S01]  /*144b0*/  MUFU.EX2 R240, R45 ;  /* 0x0000002d00f07308 */ /* 0x000fe20000000800 */
[----:B------:R-:W-:Y:S01]  /*144c0*/  LOP3.LUT R135, R166, 0xff, RZ, 0xc0, !PT ;  /* 0x000000ffa6877812 */ /* 0x000fe200078ec0ff */
[----:B------:R-:W-:Y:S01]  /*144d0*/  IMAD.MOV.U32 R166, RZ, RZ, R202 ;  /* 0x000000ffffa67224 */ /* 0x000fe200078e00ca */
[----:B------:R-:W-:Y:S01]  /*144e0*/  PRMT R172, R145, 0x5410, R172 ;  /* 0x0000541091ac7816 */ /* 0x000fe200000000ac */
[----:B------:R-:W-:Y:S01]  /*144f0*/  IMAD.MOV.U32 R202, RZ, RZ, R190 ;  /* 0x000000ffffca7224 */ /* 0x000fe200078e00be */
[----:B------:R-:W-:Y:S01]  /*14500*/  SHF.R.U32.HI R145, RZ, 0x8, R161 ;  /* 0x00000008ff917819 */ /* 0x000fe200000116a1 */
[----:B------:R-:W-:Y:S01]  /*14510*/  IMAD.MOV.U32 R190, RZ, RZ, R245 ;  /* 0x000000ffffbe7224 */ /* 0x000fe200078e00f5 */
[----:B------:R-:W-:Y:S03]  /*14520*/  PRMT R170, R135, 0x5410, R170 ;  /* 0x0000541087aa7816 */ /* 0x000fe600000000aa */
[----:B------:R1:W2:Y:S01]  /*14530*/  MUFU.EX2 R245, R48 ;  /* 0x0000003000f57308 */ /* 0x0002a20000000800 */
[----:B------:R-:W-:Y:S01]  /*14540*/  IMAD.WIDE.U32 R148, R146, -0x326172a9, RZ ;  /* 0xcd9e8d5792947825 */ /* 0x000fe200078e00ff */
[----:B------:R-:W-:Y:S03]  /*14550*/  PRMT R167, R167, 0x5410, R145 ;  /* 0x00005410a7a77816 */ /* 0x000fe60000000091 */
[--C-:B------:R-:W-:Y:S01]  /*14560*/  FFMA.FTZ R54, R54, UR4, -R181.reuse ;  /* 0x0000000436367c23 */ /* 0x100fe200080108b5 */
[----:B------:R-:W-:Y:S02]  /*14570*/  IMAD.MOV.U32 R146, RZ, RZ, R196 ;  /* 0x000000ffff927224 */ /* 0x000fe400078e00c4 */
[----:B------:R-:W-:Y:S01]  /*14580*/  FFMA.FTZ R55, R55, UR4, -R181 ;  /* 0x0000000437377c23 */ /* 0x000fe200080108b5 */
[----:B------:R-:W-:Y:S01]  /*14590*/  IMAD.MOV.U32 R196, RZ, RZ, R211 ;  /* 0x000000ffffc47224 */ /* 0x000fe200078e00d3 */
[----:B------:R-:W-:Y:S01]  /*145a0*/  MUFU.EX2 R209, R65 ;  /* 0x0000004100d17308 */ /* 0x000fe20000000800 */
[----:B------:R-:W-:Y:S02]  /*145b0*/  IMAD.MOV.U32 R155, RZ, RZ, R166 ;  /* 0x000000ffff9b7224 */ /* 0x000fe400078e00a6 */
[----:B------:R-:W-:Y:S01]  /*145c0*/  FFMA.FTZ R57, R57, UR4, -R180 ;  /* 0x0000000439397c23 */ /* 0x000fe200080108b4 */
[----:B------:R-:W-:Y:S02]  /*145d0*/  IMAD.MOV.U32 R166, RZ, RZ, R200 ;  /* 0x000000ffffa67224 */ /* 0x000fe400078e00c8 */
[----:B------:R-:W-:Y:S01]  /*145e0*/  FFMA.FTZ R62, R62, UR4, -R139 ;  /* 0x000000043e3e7c23 */ /* 0x000fe2000801088b */
[----:B------:R-:W-:Y:S02]  /*145f0*/  IMAD.MOV.U32 R143, RZ, RZ, R208 ;  /* 0x000000ffff8f7224 */ /* 0x000fe400078e00d0 */
[----:B------:R-:W-:Y:S01]  /*14600*/  FFMA.FTZ R80, R80, UR4, -R182 ;  /* 0x0000000450507c23 */ /* 0x000fe200080108b6 */
[----:B------:R-:W-:Y:S01]  /*14610*/  IMAD.MOV.U32 R142, RZ, RZ, R154 ;  /* 0x000000ffff8e7224 */ /* 0x000fe200078e009a */
[----:B------:R3:W-:Y:S01]  /*14620*/  MUFU.EX2 R211, R47 ;  /* 0x0000002f00d37308 */ /* 0x0007e20000000800 */
[----:B-1----:R-:W-:Y:S01]  /*14630*/  LOP3.LUT R48, R149, UR16, R186, 0x96, !PT ;  /* 0x0000001095307c12 */ /* 0x002fe2000f8e96ba */
[--C-:B------:R-:W-:Y:S01]  /*14640*/  FFMA.FTZ R76, R76, UR4, -R180.reuse ;  /* 0x000000044c4c7c23 */ /* 0x100fe200080108b4 */
[----:B------:R-:W-:Y:S01]  /*14650*/  FFMA.FTZ R71, R71, UR4, -R181 ;  /* 0x0000000447477c23 */ /* 0x000fe200080108b5 */
[--C-:B------:R-:W-:Y:S01]  /*14660*/  FFMA.FTZ R73, R73, UR4, -R180.reuse ;  /* 0x0000000449497c23 */ /* 0x100fe200080108b4 */
[--C-:B------:R-:W-:Y:S01]  /*14670*/  FFMA.FTZ R74, R74, UR4, -R139.reuse ;  /* 0x000000044a4a7c23 */ /* 0x100fe2000801088b */
[----:B------:R-:W-:Y:S04]  /*14680*/  IMAD.WIDE.U32 R48, R48, -0x2daee0ad, RZ ;  /* 0xd2511f5330307825 */ /* 0x000fe800078e00ff */
[--C-:B------:R-:W-:Y:S01]  /*14690*/  FFMA.FTZ R78, R78, UR4, -R139.reuse ;  /* 0x000000044e4e7c23 */ /* 0x100fe2000801088b */
[----:B------:R-:W-:Y:S01]  /*146a0*/  MUFU.EX2 R200, R43 ;  /* 0x0000002b00c87308 */ /* 0x000fe20000000800 */
[----:B------:R-:W-:Y:S01]  /*146b0*/  FFMA.FTZ R79, R79, UR4, -R139 ;  /* 0x000000044f4f7c23 */ /* 0x000fe2000801088b */
[----:B------:R-:W-:Y:S01]  /*146c0*/  FFMA.FTZ R77, R77, UR4, -R180 ;  /* 0x000000044d4d7c23 */ /* 0x000fe200080108b4 */
[----:B------:R-:W-:Y:S01]  /*146d0*/  LOP3.LUT R145, R49, UR13, R134, 0x96, !PT ;  /* 0x0000000d31917c12 */ /* 0x000fe2000f8e9686 */
[----:B------:R-:W-:Y:S01]  /*146e0*/  FFMA.FTZ R49, R51, UR4, -R181 ;  /* 0x0000000433317c23 */ /* 0x000fe200080108b5 */
[----:B------:R-:W-:Y:S04]  /*146f0*/  IMAD.WIDE.U32 R50, R147, -0x326172a9, RZ ;  /* 0xcd9e8d5793327825 */ /* 0x000fe800078e00ff */
[----:B------:R-:W-:Y:S01]  /*14700*/  FFMA.FTZ R75, R75, UR4, -R139 ;  /* 0x000000044b4b7c23 */ /* 0x000fe2000801088b */
[----:B------:R1:W4:Y:S01]  /*14710*/  MUFU.EX2 R244, R49 ;  /* 0x0000003100f47308 */ /* 0x0003220000000800 */
[----:B---3--:R-:W-:Y:S01]  /*14720*/  LOP3.LUT R47, R158, 0xff, RZ, 0xc0, !PT ;  /* 0x000000ff9e2f7812 */ /* 0x008fe200078ec0ff */
[----:B------:R-:W-:Y:S01]  /*14730*/  IMAD.MOV.U32 R147, RZ, RZ, R202 ;  /* 0x000000ffff937224 */ /* 0x000fe200078e00ca */
[----:B------:R-:W-:Y:S01]  /*14740*/  LOP3.LUT R134, R51, UR14, R148, 0x96, !PT ;  /* 0x0000000e33867c12 */ /* 0x000fe2000f8e9694 */
[----:B------:R-:W-:Y:S02]  /*14750*/  IMAD.MOV.U32 R148, RZ, RZ, R201 ;  /* 0x000000ffff947224 */ /* 0x000fe400078e00c9 */
[--C-:B------:R-:W-:Y:S01]  /*14760*/  FFMA.FTZ R128, R128, UR4, -R182.reuse ;  /* 0x0000000480807c23 */ /* 0x100fe200080108b6 */
[----:B------:R-:W-:Y:S01]  /*14770*/  FFMA.FTZ R116, R116, UR4, -R182 ;  /* 0x0000000474747c23 */ /* 0x000fe200080108b6 */
[----:B------:R-:W-:Y:S01]  /*14780*/  FFMA.FTZ R130, R130, UR4, -R181 ;  /* 0x0000000482827c23 */ /* 0x000fe200080108b5 */
[----:B------:R-:W-:Y:S01]  /*14790*/  IMAD.WIDE.U32 R134, R134, -0x2daee0ad, RZ ;  /* 0xd2511f5386867825 */ /* 0x000fe200078e00ff */
[----:B------:R-:W-:Y:S03]  /*147a0*/  MUFU.EX2 R201, R41 ;  /* 0x0000002900c97308 */ /* 0x000fe60000000800 */
[--C-:B------:R-:W-:Y:S01]  /*147b0*/  FFMA.FTZ R94, R94, UR4, -R139.reuse ;  /* 0x000000045e5e7c23 */ /* 0x100fe2000801088b */
[--C-:B------:R-:W-:Y:S01]  /*147c0*/  FFMA.FTZ R95, R95, UR4, -R139.reuse ;  /* 0x000000045f5f7c23 */ /* 0x100fe2000801088b */
[----:B------:R-:W-:Y:S01]  /*147d0*/  LOP3.LUT R36, R135, UR5, R48, 0x96, !PT ;  /* 0x0000000587247c12 */ /* 0x000fe2000f8e9630 */
[--C-:B------:R-:W-:Y:S01]  /*147e0*/  FFMA.FTZ R90, R90, UR4, -R139.reuse ;  /* 0x000000045a5a7c23 */ /* 0x100fe2000801088b */
[--C-:B------:R-:W-:Y:S01]  /*147f0*/  FFMA.FTZ R91, R91, UR4, -R139.reuse ;  /* 0x000000045b5b7c23 */ /* 0x100fe2000801088b */
[--C-:B------:R-:W-:Y:S01]  /*14800*/  FFMA.FTZ R106, R106, UR4, -R139.reuse ;  /* 0x000000046a6a7c23 */ /* 0x100fe2000801088b */
[----:B-1----:R-:W-:Y:S01]  /*14810*/  IMAD.WIDE.U32 R48, R145, -0x326172a9, RZ ;  /* 0xcd9e8d5791307825 */ /* 0x002fe200078e00ff */
[----:B------:R-:W-:Y:S03]  /*14820*/  MUFU.EX2 R208, R64 ;  /* 0x0000004000d07308 */ /* 0x000fe60000000800 */
[--C-:B------:R-:W-:Y:S01]  /*14830*/  FFMA.FTZ R107, R107, UR4, -R139.reuse ;  /* 0x000000046b6b7c23 */ /* 0x100fe2000801088b */
[----:B------:R-:W-:Y:S01]  /*14840*/  IMAD.WIDE.U32 R36, R36, -0x326172a9, RZ ;  /* 0xcd9e8d5724247825 */ /* 0x000fe200078e00ff */
[----:B------:R-:W-:Y:S02]  /*14850*/  LOP3.LUT R51, R49, UR12, R50, 0x96, !PT ;  /* 0x0000000c31337c12 */ /* 0x000fe4000f8e9632 */
[----:B------:R-:W-:Y:S01]  /*14860*/  LOP3.LUT R50, R152, 0xff, RZ, 0xc0, !PT ;  /* 0x000000ff98327812 */ /* 0x000fe200078ec0ff */
[----:B------:R-:W-:Y:S01]  /*14870*/  IMAD.MOV.U32 R152, RZ, RZ, R210 ;  /* 0x000000ffff987224 */ /* 0x000fe200078e00d2 */
[----:B------:R-:W-:Y:S01]  /*14880*/  SHF.R.U32.HI R39, RZ, 0x10, R36 ;  /* 0x00000010ff277819 */ /* 0x000fe20000011624 */
[----:B------:R1:W3:Y:S01]  /*14890*/  MUFU.EX2 R210, R46 ;  /* 0x0000002e00d27308 */ /* 0x0002e20000000800 */
[----:B------:R-:W-:Y:S01]  /*148a0*/  LOP3.LUT R38, R37, UR22, R48, 0x96, !PT ;  /* 0x0000001625267c12 */ /* 0x000fe2000f8e9630 */
[--C-:B------:R-:W-:Y:S01]  /*148b0*/  FFMA.FTZ R110, R110, UR4, -R139.reuse ;  /* 0x000000046e6e7c23 */ /* 0x100fe2000801088b */
[----:B------:R-:W-:Y:S01]  /*148c0*/  LOP3.LUT R37, R36, 0xffff, RZ, 0xc0, !PT ;  /* 0x0000ffff24257812 */ /* 0x000fe200078ec0ff */
[--C-:B------:R-:W-:Y:S01]  /*148d0*/  FFMA.FTZ R111, R111, UR4, -R139.reuse ;  /* 0x000000046f6f7c23 */ /* 0x100fe2000801088b */
[----:B------:R-:W-:Y:S01]  /*148e0*/  SHF.R.U32.HI R44, RZ, 0x18, R36 ;  /* 0x00000018ff2c7819 */ /* 0x000fe20000011624 */
[--C-:B------:R-:W-:Y:S01]  /*148f0*/  FFMA.FTZ R122, R122, UR4, -R139.reuse ;  /* 0x000000047a7a7c23 */ /* 0x100fe2000801088b */
[----:B------:R-:W-:Y:S03]  /*14900*/  LOP3.LUT R39, R39, 0xff, RZ, 0xc0, !PT ;  /* 0x000000ff27277812 */ /* 0x000fe600078ec0ff */
[----:B------:R-:W-:Y:S01]  /*14910*/  MUFU.EX2 R128, R128 ;  /* 0x0000008000807308 */ /* 0x000fe20000000800 */
[----:B------:R-:W-:Y:S01]  /*14920*/  LOP3.LUT R48, R36, 0xff, RZ, 0xc0, !PT ;  /* 0x000000ff24307812 */ /* 0x000fe200078ec0ff */
[----:B------:R-:W-:Y:S01]  /*14930*/  FFMA.FTZ R123, R123, UR4, -R139 ;  /* 0x000000047b7b7c23 */ /* 0x000fe2000801088b */
[----:B------:R-:W-:Y:S01]  /*14940*/  SHF.R.U32.HI R37, RZ, 0x8, R37 ;  /* 0x00000008ff257819 */ /* 0x000fe20000011625 */
[--C-:B------:R-:W-:Y:S01]  /*14950*/  FFMA.FTZ R126, R126, UR4, -R139.reuse ;  /* 0x000000047e7e7c23 */ /* 0x100fe2000801088b */
[----:B------:R-:W-:Y:S01]  /*14960*/  PRMT R169, R39, 0x5410, R44 ;  /* 0x0000541027a97816 */ /* 0x000fe2000000002c */
[----:B------:R-:W-:Y:S01]  /*14970*/  FFMA.FTZ R139, R127, UR4, -R139 ;  /* 0x000000047f8b7c23 */ /* 0x000fe2000801088b */
[----:B------:R-:W-:Y:S03]  /*14980*/  SHF.R.U32.HI R39, RZ, 0x10, R159 ;  /* 0x00000010ff277819 */ /* 0x000fe6000001169f */
[----:B------:R-:W-:Y:S01]  /*14990*/  MUFU.EX2 R116, R116 ;  /* 0x0000007400747308 */ /* 0x000fe20000000800 */
[----:B------:R-:W-:Y:S01]  /*149a0*/  PRMT R161, R48, 0x5410, R37 ;  /* 0x0000541030a17816 */ /* 0x000fe20000000025 */
[--C-:B------:R-:W-:Y:S01]  /*149b0*/  FFMA.FTZ R92, R92, UR4, -R180.reuse ;  /* 0x000000045c5c7c23 */ /* 0x100fe200080108b4 */
[----:B------:R-:W-:Y:S01]  /*149c0*/  LOP3.LUT R36, R159, 0xffff, RZ, 0xc0, !PT ;  /* 0x0000ffff9f247812 */ /* 0x000fe200078ec0ff */
[--C-:B------:R-:W-:Y:S01]  /*149d0*/  FFMA.FTZ R93, R93, UR4, -R180.reuse ;  /* 0x000000045d5d7c23 */ /* 0x100fe200080108b4 */
[----:B------:R-:W-:Y:S01]  /*149e0*/  LOP3.LUT R37, R159, 0xff, RZ, 0xc0, !PT ;  /* 0x000000ff9f257812 */ /* 0x000fe200078ec0ff */
[--C-:B------:R-:W-:Y:S01]  /*149f0*/  FFMA.FTZ R88, R88, UR4, -R180.reuse ;  /* 0x0000000458587c23 */ /* 0x100fe200080108b4 */
[----:B------:R-:W-:Y:S03]  /*14a00*/  SHF.R.U32.HI R159, RZ, 0x18, R159 ;  /* 0x00000018ff9f7819 */ /* 0x000fe6000001169f */
[----:B------:R-:W-:Y:S01]  /*14a10*/  MUFU.EX2 R139, R139 ;  /* 0x0000008b008b7308 */ /* 0x000fe20000000800 */
[----:B------:R-:W-:Y:S01]  /*14a20*/  LOP3.LUT R39, R39, 0xff, RZ, 0xc0, !PT ;  /* 0x000000ff27277812 */ /* 0x000fe200078ec0ff */
[----:B------:R-:W-:Y:S01]  /*14a30*/  FFMA.FTZ R89, R89, UR4, -R180 ;  /* 0x0000000459597c23 */ /* 0x000fe200080108b4 */
[----:B------:R-:W-:Y:S01]  /*14a40*/  SHF.R.U32.HI R36, RZ, 0x8, R36 ;  /* 0x00000008ff247819 */ /* 0x000fe20000011624 */
[--C-:B------:R-:W-:Y:S01]  /*14a50*/  FFMA.FTZ R104, R104, UR4, -R180.reuse ;  /* 0x0000000468687c23 */ /* 0x100fe200080108b4 */
[----:B------:R-:W-:Y:S01]  /*14a60*/  PRMT R159, R39, 0x5410, R159 ;  /* 0x00005410279f7816 */ /* 0x000fe2000000009f */
[----:B------:R-:W-:Y:S01]  /*14a70*/  FFMA.FTZ R39, R40, UR4, -R180 ;  /* 0x0000000428277c23 */ /* 0x000fe200080108b4 */
[----:B------:R-:W-:Y:S01]  /*14a80*/  PRMT R145, R37, 0x5410, R36 ;  /* 0x0000541025917816 */ /* 0x000fe20000000024 */
[----:B------:R-:W-:Y:S01]  /*14a90*/  IMAD.WIDE.U32 R36, R51, -0x2daee0ad, RZ ;  /* 0xd2511f5333247825 */ /* 0x000fe200078e00ff */
[----:B------:R-:W-:Y:S01]  /*14aa0*/  LOP3.LUT R40, R158, 0xffff, RZ, 0xc0, !PT ;  /* 0x0000ffff9e287812 */ /* 0x000fe200078ec0ff */
[----:B------:R5:W3:Y:S01]  /*14ab0*/  MUFU.EX2 R202, R39 ;  /* 0x0000002700ca7308 */ /* 0x000ae20000000800 */
[----:B------:R-:W-:Y:S01]  /*14ac0*/  SHF.R.U32.HI R44, RZ, 0x10, R158 ;  /* 0x00000010ff2c7819 */ /* 0x000fe2000001169e */
[----:B------:R-:W-:Y:S01]  /*14ad0*/  FFMA.FTZ R105, R105, UR4, -R180 ;  /* 0x0000000469697c23 */ /* 0x000fe200080108b4 */
[----:B------:R-:W-:Y:S01]  /*14ae0*/  SHF.R.U32.HI R45, RZ, 0x8, R40 ;  /* 0x00000008ff2d7819 */ /* 0x000fe20000011628 */
[--C-:B------:R-:W-:Y:S01]  /*14af0*/  FFMA.FTZ R108, R108, UR4, -R180.reuse ;  /* 0x000000046c6c7c23 */ /* 0x100fe200080108b4 */
[----:B------:R-:W-:Y:S01]  /*14b00*/  LOP3.LUT R40, R44, 0xff, RZ, 0xc0, !PT ;  /* 0x000000ff2c287812 */ /* 0x000fe200078ec0ff */
[----:B------:R-:W-:Y:S01]  /*14b10*/  FFMA.FTZ R109, R109, UR4, -R180 ;  /* 0x000000046d6d7c23 */ /* 0x000fe200080108b4 */
[----:B------:R-:W-:Y:S03]  /*14b20*/  LOP3.LUT R134, R37, UR21, R134, 0x96, !PT ;  /* 0x0000001525867c12 */ /* 0x000fe6000f8e9686 */
[----:B------:R-:W-:Y:S01]  /*14b30*/  MUFU.EX2 R130, R130 ;  /* 0x0000008200827308 */ /* 0x000fe20000000800 */
[----:B------:R-:W-:Y:S01]  /*14b40*/  LOP3.LUT R44, R36, 0xffff, RZ, 0xc0, !PT ;  /* 0x0000ffff242c7812 */ /* 0x000fe200078ec0ff */
[----:B------:R-:W-:Y:S01]  /*14b50*/  FFMA.FTZ R120, R120, UR4, -R180 ;  /* 0x0000000478787c23 */ /* 0x000fe200080108b4 */
[----:B------:R-:W-:Y:S01]  /*14b60*/  SHF.R.U32.HI R49, RZ, 0x8, R151 ;  /* 0x00000008ff317819 */ /* 0x000fe20000011697 */
[----:B------:R-:W-:Y:S01]  /*14b70*/  IMAD.MOV.U32 R151, RZ, RZ, R195 ;  /* 0x000000ffff977224 */ /* 0x000fe200078e00c3 */
[----:B------:R-:W-:Y:S01]  /*14b80*/  SHF.R.U32.HI R37, RZ, 0x10, R156 ;  /* 0x00000010ff257819 */ /* 0x000fe2000001169c */
[----:B------:R-:W-:Y:S01]  /*14b90*/  IMAD.MOV.U32 R195, RZ, RZ, R199 ;  /* 0x000000ffffc37224 */ /* 0x000fe200078e00c7 */
[C---:B-1----:R-:W-:Y:S01]  /*14ba0*/  LOP3.LUT R46, R156.reuse, 0xff, RZ, 0xc0, !PT ;  /* 0x000000ff9c2e7812 */ /* 0x042fe200078ec0ff */
[----:B------:R-:W-:Y:S01]  /*14bb0*/  IMAD.MOV.U32 R48, RZ, RZ, R151 ;  /* 0x000000ffff307224 */ /* 0x000fe200078e0097 */
[----:B-----5:R-:W-:Y:S01]  /*14bc0*/  LOP3.LUT R39, R156, 0xffff, RZ, 0xc0, !PT ;  /* 0x0000ffff9c277812 */ /* 0x020fe200078ec0ff */
[----:B------:R-:W-:Y:S01]  /*14bd0*/  IMAD.MOV.U32 R65, RZ, RZ, R195 ;  /* 0x000000ffff417224 */ /* 0x000fe200078e00c3 */
[----:B------:R-:W-:Y:S01]  /*14be0*/  PRMT R160, R160, 0x5410, R49 ;  /* 0x00005410a0a07816 */ /* 0x000fe20000000031 */
[----:B------:R-:W-:Y:S01]  /*14bf0*/  IMAD.MOV.U32 R195, RZ, RZ, R204 ;  /* 0x000000ffffc37224 */ /* 0x000fe200078e00cc */
[----:B------:R-:W-:Y:S01]  /*14c00*/  PRMT R153, R50, 0x5410, R153 ;  /* 0x0000541032997816 */ /* 0x000fe20000000099 */
[----:B------:R1:W-:Y:S01]  /*14c10*/  MUFU.EX2 R204, R66 ;  /* 0x0000004200cc7308 */ /* 0x0003e20000000800 */
[----:B------:R-:W-:Y:S01]  /*14c20*/  SHF.R.U32.HI R156, RZ, 0x18, R156 ;  /* 0x00000018ff9c7819 */ /* 0x000fe2000001169c */
[----:B------:R-:W-:Y:S01]  /*14c30*/  IMAD.MOV.U32 R154, RZ, RZ, R48 ;  /* 0x000000ffff9a7224 */ /* 0x000fe200078e0030 */
[----:B------:R-:W-:Y:S01]  /*14c40*/  LOP3.LUT R37, R37, 0xff, RZ, 0xc0, !PT ;  /* 0x000000ff25257812 */ /* 0x000fe200078ec0ff */
[----:B------:R-:W-:Y:S01]  /*14c50*/  IMAD.MOV.U32 R48, RZ, RZ, R147 ;  /* 0x000000ffff307224 */ /* 0x000fe200078e0093 */
[----:B------:R-:W-:Y:S01]  /*14c60*/  SHF.R.U32.HI R39, RZ, 0x8, R39 ;  /* 0x00000008ff277819 */ /* 0x000fe20000011627 */
[----:B------:R-:W-:Y:S01]  /*14c70*/  IMAD.MOV.U32 R147, RZ, RZ, R193 ;  /* 0x000000ffff937224 */ /* 0x000fe200078e00c1 */
[----:B------:R-:W-:Y:S01]  /*14c80*/  LOP3.LUT R49, R36, 0xff, RZ, 0xc0, !PT ;  /* 0x000000ff24317812 */ /* 0x000fe200078ec0ff */
[----:B------:R-:W-:Y:S01]  /*14c90*/  IMAD.MOV.U32 R193, RZ, RZ, R196 ;  /* 0x000000ffffc17224 */ /* 0x000fe200078e00c4 */
[--C-:B------:R-:W-:Y:S01]  /*14ca0*/  SHF.R.U32.HI R50, RZ, 0x10, R36.reuse ;  /* 0x00000010ff327819 */ /* 0x100fe20000011624 */
[----:B------:R-:W-:Y:S01]  /*14cb0*/  IMAD.MOV.U32 R196, RZ, RZ, R207 ;  /* 0x000000ffffc47224 */ /* 0x000fe200078e00cf */
[----:B------:R-:W-:Y:S01]  /*14cc0*/  SHF.R.U32.HI R51, RZ, 0x18, R36 ;  /* 0x00000018ff337819 */ /* 0x000fe20000011624 */
[----:B------:R-:W-:Y:S01]  /*14cd0*/  IMAD.MOV.U32 R64, RZ, RZ, R193 ;  /* 0x000000ffff407224 */ /* 0x000fe200078e00c1 */
[----:B------:R-:W-:Y:S01]  /*14ce0*/  LOP3.LUT R36, R38, 0xffff, RZ, 0xc0, !PT ;  /* 0x0000ffff26247812 */ /* 0x000fe200078ec0ff */
[----:B------:R-:W-:Y:S01]  /*14cf0*/  MUFU.EX2 R207, R67 ;  /* 0x0000004300cf7308 */ /* 0x000fe20000000800 */
[----:B------:R-:W-:Y:S01]  /*14d00*/  PRMT R156, R37, 0x5410, R156 ;  /* 0x00005410259c7816 */ /* 0x000fe2000000009c */
[----:B------:R-:W-:Y:S01]  /*14d10*/  FFMA.FTZ R121, R121, UR4, -R180 ;  /* 0x0000000479797c23 */ /* 0x000fe200080108b4 */
[----:B------:R-:W-:Y:S01]  /*14d20*/  PRMT R149, R46, 0x5410, R39 ;  /* 0x000054102e957816 */ /* 0x000fe20000000027 */
[----:B------:R-:W-:Y:S01]  /*14d30*/  IMAD.U32 R37, RZ, RZ, UR38 ;  /* 0x00000026ff257e24 */ /* 0x000fe2000f8e00ff */
[----:B------:R-:W-:Y:S01]  /*14d40*/  LOP3.LUT R39, R38, 0xff, RZ, 0xc0, !PT ;  /* 0x000000ff26277812 */ /* 0x000fe200078ec0ff */
[----:B-1----:R-:W5:Y:S01]  /*14d50*/  LDL.LU R66, [R1+0x18] ;  /* 0x0000180001427983 */ /* 0x002f620000300800 */
[----:B------:R-:W-:Y:S01]  /*14d60*/  SHF.R.U32.HI R36, RZ, 0x8, R36 ;  /* 0x00000008ff247819 */ /* 0x000fe20000011624 */
[----:B------:R-:W-:Y:S01]  /*14d70*/  IMAD.MOV.U32 R46, RZ, RZ, R152 ;  /* 0x000000ffff2e7224 */ /* 0x000fe200078e0098 */
[----:B------:R-:W-:Y:S01]  /*14d80*/  LOP3.LUT R37, R227, UR31, R37, 0x96, !PT ;  /* 0x0000001fe3257c12 */ /* 0x000fe2000f8e9625 */
[----:B------:R1:W3:Y:S01]  /*14d90*/  MUFU.EX2 R199, R42 ;  /* 0x0000002a00c77308 */ /* 0x0002e20000000800 */
[----:B------:R-:W-:Y:S01]  /*14da0*/  PRMT R152, R39, 0x5410, R36 ;  /* 0x0000541027987816 */ /* 0x000fe20000000024 */
[----:B------:R-:W-:Y:S01]  /*14db0*/  FFMA.FTZ R124, R124, UR4, -R180 ;  /* 0x000000047c7c7c23 */ /* 0x000fe200080108b4 */
[----:B------:R-:W-:Y:S01]  /*14dc0*/  SHF.R.U32.HI R36, RZ, 0x10, R38 ;  /* 0x00000010ff247819 */ /* 0x000fe20000011626 */
[----:B------:R-:W-:Y:S01]  /*14dd0*/  FFMA.FTZ R180, R125, UR4, -R180 ;  /* 0x000000047db47c23 */ /* 0x000fe200080108b4 */
[----:B------:R-:W-:Y:S01]  /*14de0*/  SHF.R.U32.HI R38, RZ, 0x18, R38 ;  /* 0x00000018ff267819 */ /* 0x000fe20000011626 */
[----:B------:R-:W-:Y:S01]  /*14df0*/  IMAD.WIDE.U32 R140, R37, -0x326172a9, RZ ;  /* 0xcd9e8d57258c7825 */ /* 0x000fe200078e00ff */
[----:B------:R-:W-:Y:S03]  /*14e00*/  LOP3.LUT R36, R36, 0xff, RZ, 0xc0, !PT ;  /* 0x000000ff24247812 */ /* 0x000fe600078ec0ff */
[----:B------:R-:W-:Y:S01]  /*14e10*/  MUFU.EX2 R193, R54 ;  /* 0x0000003600c17308 */ /* 0x000fe20000000800 */
[----:B------:R-:W-:Y:S01]  /*14e20*/  SHF.R.U32.HI R39, RZ, 0x8, R177 ;  /* 0x00000008ff277819 */ /* 0x000fe200000116b1 */
[----:B------:R-:W-:Y:S01]  /*14e30*/  IMAD.MOV.U32 R177, RZ, RZ, R196 ;  /* 0x000000ffffb17224 */ /* 0x000fe200078e00c4 */
[----:B------:R-:W-:Y:S01]  /*14e40*/  PRMT R151, R36, 0x5410, R38 ;  /* 0x0000541024977816 */ /* 0x000fe20000000026 */
[----:B------:R-:W-:Y:S01]  /*14e50*/  FFMA.FTZ R82, R82, UR4, -R181 ;  /* 0x0000000452527c23 */ /* 0x000fe200080108b5 */
[----:B------:R-:W-:Y:S01]  /*14e60*/  LOP3.LUT R38, R141, UR20, R234, 0x96, !PT ;  /* 0x000000148d267c12 */ /* 0x000fe2000f8e96ea */
[----:B------:R-:W-:Y:S01]  /*14e70*/  FFMA.FTZ R81, R81, UR4, -R182 ;  /* 0x0000000451517c23 */ /* 0x000fe200080108b6 */
[----:B------:R-:W-:Y:S03]  /*14e80*/  LOP3.LUT R36, R178, 0xff, RZ, 0xc0, !PT ;  /* 0x000000ffb2247812 */ /* 0x000fe600078ec0ff */
[----:B------:R-:W-:Y:S01]  /*14e90*/  MUFU.EX2 R180, R180 ;  /* 0x000000b400b47308 */ /* 0x000fe20000000800 */
[----:B------:R-:W-:Y:S01]  /*14ea0*/  PRMT R179, R179, 0x5410, R39 ;  /* 0x00005410b3b37816 */ /* 0x000fe20000000027 */
[----:B------:R-:W-:Y:S01]  /*14eb0*/  IMAD.WIDE.U32 R38, R38, -0x2daee0ad, RZ ;  /* 0xd2511f5326267825 */ /* 0x000fe200078e00ff */
[----:B------:R-:W-:Y:S02]  /*14ec0*/  SHF.R.U32.HI R158, RZ, 0x18, R158 ;  /* 0x00000018ff9e7819 */ /* 0x000fe4000001169e */
[----:B------:R-:W-:Y:S01]  /*14ed0*/  PRMT R183, R36, 0x5410, R183 ;  /* 0x0000541024b77816 */ /* 0x000fe200000000b7 */
[----:B------:R-:W-:Y:S01]  /*14ee0*/  FFMA.FTZ R69, R69, UR4, -R182 ;  /* 0x0000000445457c23 */ /* 0x000fe200080108b6 */
[----:B------:R-:W-:Y:S01]  /*14ef0*/  LOP3.LUT R36, R173, 0xff, RZ, 0xc0, !PT ;  /* 0x000000ffad247812 */ /* 0x000fe200078ec0ff */
[----:B------:R-:W-:Y:S01]  /*14f00*/  IMAD.MOV.U32 R173, RZ, RZ, R195 ;  /* 0x000000ffffad7224 */ /* 0x000fe200078e00c3 */
[----:B------:R-:W-:Y:S01]  /*14f10*/  PRMT R158, R40, 0x5410, R158 ;  /* 0x00005410289e7816 */ /* 0x000fe2000000009e */
[----:B------:R-:W-:Y:S01]  /*14f20*/  IMAD.MOV.U32 R195, RZ, RZ, R198 ;  /* 0x000000ffffc37224 */ /* 0x000fe200078e00c6 */
[----:B------:R-:W-:Y:S01]  /*14f30*/  LOP3.LUT R40, R39, UR17, R230, 0x96, !PT ;  /* 0x0000001127287c12 */ /* 0x000fe2000f8e96e6 */
[----:B------:R2:W-:Y:S01]  /*14f40*/  MUFU.EX2 R198, R53 ;  /* 0x0000003500c67308 */ /* 0x0005e20000000800 */
[----:B------:R-:W-:Y:S01]  /*14f50*/  PRMT R176, R36, 0x5410, R176 ;  /* 0x0000541024b07816 */ /* 0x000fe200000000b0 */
[----:B------:R-:W-:Y:S01]  /*14f60*/  FFMA.FTZ R96, R96, UR4, -R182 ;  /* 0x0000000460607c23 */ /* 0x000fe200080108b6 */
[----:B------:R-:W-:Y:S01]  /*14f70*/  SHF.R.U32.HI R37, RZ, 0x8, R168 ;  /* 0x00000008ff257819 */ /* 0x000fe200000116a8 */
[----:B------:R-:W-:Y:S01]  /*14f80*/  IMAD.WIDE.U32 R40, R40, -0x326172a9, RZ ;  /* 0xcd9e8d5728287825 */ /* 0x000fe200078e00ff */
[----:B------:R-:W-:Y:S02]  /*14f90*/  LOP3.LUT R36, R185, UR18, R140, 0x96, !PT ;  /* 0x00000012b9247c12 */ /* 0x000fe4000f8e968c */
[----:B------:R-:W-:Y:S03]  /*14fa0*/  PRMT R175, R175, 0x5410, R37 ;  /* 0x00005410afaf7816 */ /* 0x000fe60000000025 */
[----:B------:R-:W-:Y:S01]  /*14fb0*/  MUFU.EX2 R196, R55 ;  /* 0x0000003700c47308 */ /* 0x000fe20000000800 */
[----:B------:R-:W-:Y:S01]  /*14fc0*/  LOP3.LUT R39, R41, UR16, R184, 0x96, !PT ;  /* 0x0000001029277c12 */ /* 0x000fe2000f8e96b8 */
[----:B------:R-:W-:Y:S01]  /*14fd0*/  IMAD.WIDE.U32 R36, R36, -0x2daee0ad, RZ ;  /* 0xd2511f5324247825 */ /* 0x000fe200078e00ff */
[----:B------:R-:W-:Y:S02]  /*14fe0*/  PRMT R135, R47, 0x5410, R45 ;  /* 0x000054102f877816 */ /* 0x000fe4000000002d */
[----:B------:R-:W-:Y:S01]  /*14ff0*/  SHF.R.U32.HI R41, RZ, 0x8, R162 ;  /* 0x00000008ff297819 */ /* 0x000fe200000116a2 */
[----:B------:R-:W-:Y:S01]  /*15000*/  IMAD.MOV.U32 R168, RZ, RZ, R143 ;  /* 0x000000ffffa87224 */ /* 0x000fe200078e008f */
[----:B------:R-:W-:Y:S03]  /*15010*/  LOP3.LUT R43, R37, UR15, R38, 0x96, !PT ;  /* 0x0000000f252b7c12 */ /* 0x000fe6000f8e9626 */
[----:B------:R-:W-:Y:S01]  /*15020*/  MUFU.EX2 R184, R57 ;  /* 0x0000003900b87308 */ /* 0x000fe20000000800 */
[----:B------:R-:W-:Y:S01]  /*15030*/  SHF.R.U32.HI R37, RZ, 0x8, R44 ;  /* 0x00000008ff257819 */ /* 0x000fe2000001162c */
[----:B------:R-:W-:Y:S01]  /*15040*/  IMAD.MOV.U32 R143, RZ, RZ, R155 ;  /* 0x000000ffff8f7224 */ /* 0x000fe200078e009b */
[----:B-1----:R-:W-:Y:S01]  /*15050*/  LOP3.LUT R42, R163, 0xff, RZ, 0xc0, !PT ;  /* 0x000000ffa32a7812 */ /* 0x002fe200078ec0ff */
[----:B------:R-:W-:Y:S01]  /*15060*/  IMAD.MOV.U32 R155, RZ, RZ, R148 ;  /* 0x000000ffff9b7224 */ /* 0x000fe200078e0094 */
[----:B------:R-:W-:Y:S01]  /*15070*/  LOP3.LUT R44, R157, 0xff, RZ, 0xc0, !PT ;  /* 0x000000ff9d2c7812 */ /* 0x000fe200078ec0ff */
[----:B------:R-:W-:Y:S01]  /*15080*/  IMAD.MOV.U32 R148, RZ, RZ, R146 ;  /* 0x000000ffff947224 */ /* 0x000fe200078e0092 */
[----:B------:R-:W-:Y:S03]  /*15090*/  PRMT R67, R42, 0x5410, R164 ;  /* 0x000054102a437816 */ /* 0x000fe600000000a4 */
[----:B------:R-:W-:Y:S01]  /*150a0*/  MUFU.EX2 R178, R56 ;  /* 0x0000003800b27308 */ /* 0x000fe20000000800 */
[----:B------:R-:W-:Y:S04]  /*150b0*/  IMAD.WIDE.U32 R38, R39, -0x2daee0ad, RZ ;  /* 0xd2511f5327267825 */ /* 0x000fe800078e00ff */
[----:B------:R-:W-:Y:S01]  /*150c0*/  FFMA.FTZ R97, R97, UR4, -R182 ;  /* 0x0000000461617c23 */ /* 0x000fe200080108b6 */
[--C-:B------:R-:W-:Y:S01]  /*150d0*/  HSET2.LE.AND R67, R67, R225.reuse, PT ;  /* 0x000000e143437233 */ /* 0x100fe20003803000 */
[----:B--2---:R-:W-:Y:S02]  /*150e0*/  IMAD.MOV.U32 R53, RZ, RZ, R142 ;  /* 0x000000ffff357224 */ /* 0x004fe400078e008e */
[--C-:B------:R-:W-:Y:S01]  /*150f0*/  FFMA.FTZ R84, R84, UR4, -R182.reuse ;  /* 0x0000000454547c23 */ /* 0x100fe200080108b6 */
[----:B------:R-:W-:Y:S01]  /*15100*/  IMAD.MOV.U32 R185, RZ, RZ, R143 ;  /* 0x000000ffffb97224 */ /* 0x000fe200078e008f */
[----:B------:R-:W-:Y:S01]  /*15110*/  MUFU.EX2 R120, R120 ;  /* 0x0000007800787308 */ /* 0x000fe20000000800 */
[----:B------:R-:W-:Y:S02]  /*15120*/  IMAD.MOV.U32 R142, RZ, RZ, R155 ;  /* 0x000000ffff8e7224 */ /* 0x000fe400078e009b */
[----:B------:R-:W-:Y:S01]  /*15130*/  FFMA.FTZ R85, R85, UR4, -R182 ;  /* 0x0000000455557c23 */ /* 0x000fe200080108b6 */
[----:B------:R-:W-:Y:S02]  /*15140*/  IMAD.MOV.U32 R143, RZ, RZ, R154 ;  /* 0x000000ffff8f7224 */ /* 0x000fe400078e009a */
[----:B------:R-:W-:Y:S01]  /*15150*/  FFMA.FTZ R112, R112, UR4, -R182 ;  /* 0x0000000470707c23 */ /* 0x000fe200080108b6 */
[----:B------:R-:W-:Y:S01]  /*15160*/  IMAD.MOV.U32 R155, RZ, RZ, R148 ;  /* 0x000000ffff9b7224 */ /* 0x000fe200078e0094 */
[----:B------:R-:W-:Y:S01]  /*15170*/  PRMT R148, R49, 0x5410, R37 ;  /* 0x0000541031947816 */ /* 0x000fe20000000025 */
[----:B------:R-:W-:Y:S01]  /*15180*/  IMAD.MOV.U32 R154, RZ, RZ, R48 ;  /* 0x000000ffff9a7224 */ /* 0x000fe200078e0030 */
[----:B------:R-:W-:Y:S01]  /*15190*/  LOP3.LUT R48, R39, UR13, R36, 0x96, !PT ;  /* 0x0000000d27307c12 */ /* 0x000fe2000f8e9624 */
[----:B------:R-:W-:Y:S01]  /*151a0*/  IMAD.WIDE.U32 R36, R43, -0x326172a9, RZ ;  /* 0xcd9e8d572b247825 */ /* 0x000fe200078e00ff */
[----:B------:R-:W-:Y:S01]  /*151b0*/  LOP3.LUT R43, R50, 0xff, RZ, 0xc0, !PT ;  /* 0x000000ff322b7812 */ /* 0x000fe200078ec0ff */
[----:B------:R-:W-:Y:S01]  /*151c0*/  MUFU.EX2 R121, R121 ;  /* 0x0000007900797308 */ /* 0x000fe20000000800 */
[----:B------:R-:W-:Y:S01]  /*151d0*/  LOP3.LUT R39, R157, 0xffff, RZ, 0xc0, !PT ;  /* 0x0000ffff9d277812 */ /* 0x000fe200078ec0ff */
[----:B------:R-:W-:Y:S01]  /*151e0*/  IMAD.MOV.U32 R45, RZ, RZ, R147 ;  /* 0x000000ffff2d7224 */ /* 0x000fe200078e0093 */
[----:B------:R-:W-:Y:S01]  /*151f0*/  PRMT R147, R43, 0x5410, R51 ;  /* 0x000054102b937816 */ /* 0x000fe20000000033 */
[----:B------:R-:W-:Y:S01]  /*15200*/  IMAD.MOV.U32 R51, RZ, RZ, R177 ;  /* 0x000000ffff337224 */ /* 0x000fe200078e00b1 */
[----:B------:R-:W-:Y:S01]  /*15210*/  SHF.R.U32.HI R42, RZ, 0x8, R39 ;  /* 0x00000008ff2a7819 */ /* 0x000fe20000011627 */
[----:B------:R-:W2:Y:S01]  /*15220*/  LDL.LU R43, [R1+0x1c] ;  /* 0x00001c00012b7983 */ /* 0x000ea20000300800 */
[----:B------:R-:W-:Y:S03]  /*15230*/  LOP3.LUT R54, R37, UR14, R40, 0x96, !PT ;  /* 0x0000000e25367c12 */ /* 0x000fe6000f8e9628 */
[----:B------:R1:W-:Y:S01]  /*15240*/  MUFU.EX2 R177, R58 ;  /* 0x0000003a00b17308 */ /* 0x0003e20000000800 */
[----:B------:R-:W-:Y:S01]  /*15250*/  LOP3.LUT R37, R150, 0xffff, RZ, 0xc0, !PT ;  /* 0x0000ffff96257812 */ /* 0x000fe200078ec0ff */
[----:B------:R-:W-:Y:S02]  /*15260*/  IMAD.MOV.U32 R50, RZ, RZ, R64 ;  /* 0x000000ffff327224 */ /* 0x000fe400078e0040 */
[----:B------:R-:W-:Y:S01]  /*15270*/  FFMA.FTZ R113, R113, UR4, -R182 ;  /* 0x0000000471717c23 */ /* 0x000fe200080108b6 */
[----:B------:R-:W-:Y:S01]  /*15280*/  IMAD.MOV.U32 R64, RZ, RZ, R191 ;  /* 0x000000ffff407224 */ /* 0x000fe200078e00bf */
[----:B------:R-:W-:Y:S01]  /*15290*/  SHF.R.U32.HI R40, RZ, 0x8, R37 ;  /* 0x00000008ff287819 */ /* 0x000fe20000011625 */
[----:B------:R-:W-:Y:S02]  /*152a0*/  IMAD.MOV.U32 R146, RZ, RZ, R194 ;  /* 0x000000ffff927224 */ /* 0x000fe400078e00c2 */
[----:B------:R-:W-:Y:S01]  /*152b0*/  FFMA.FTZ R100, R100, UR4, -R182 ;  /* 0x0000000464647c23 */ /* 0x000fe200080108b6 */
[----:B------:R-:W-:Y:S01]  /*152c0*/  IMAD.MOV.U32 R164, RZ, RZ, R195 ;  /* 0x000000ffffa47224 */ /* 0x000fe200078e00c3 */
[----:B------:R-:W-:Y:S01]  /*152d0*/  MUFU.EX2 R191, R62 ;  /* 0x0000003e00bf7308 */ /* 0x000fe20000000800 */
[----:B------:R-:W-:Y:S01]  /*152e0*/  IMAD.MOV.U32 R47, RZ, RZ, R146 ;  /* 0x000000ffff2f7224 */ /* 0x000fe200078e0092 */
[----:B------:R-:W-:Y:S01]  /*152f0*/  PRMT R146, R165, 0x5410, R41 ;  /* 0x00005410a5927816 */ /* 0x000fe20000000029 */
[----:B------:R-:W-:Y:S01]  /*15300*/  IMAD.WIDE.U32 R48, R48, -0x326172a9, RZ ;  /* 0xcd9e8d5730307825 */ /* 0x000fe200078e00ff */
[--C-:B------:R-:W-:Y:S02]  /*15310*/  SHF.R.U32.HI R41, RZ, 0x10, R157.reuse ;  /* 0x00000010ff297819 */ /* 0x100fe4000001169d */
[----:B------:R-:W-:Y:S01]  /*15320*/  SHF.R.U32.HI R157, RZ, 0x18, R157 ;  /* 0x00000018ff9d7819 */ /* 0x000fe2000001169d */
[----:B------:R-:W-:Y:S01]  /*15330*/  IMAD.MOV.U32 R194, RZ, RZ, R197 ;  /* 0x000000ffffc27224 */ /* 0x000fe200078e00c5 */
[----:B------:R-:W-:Y:S01]  /*15340*/  LOP3.LUT R39, R41, 0xff, RZ, 0xc0, !PT ;  /* 0x000000ff29277812 */ /* 0x000fe200078ec0ff */
[----:B-1----:R-:W-:Y:S01]  /*15350*/  IMAD.MOV.U32 R58, RZ, RZ, R46 ;  /* 0x000000ffff3a7224 */ /* 0x002fe200078e002e */
[--C-:B------:R-:W-:Y:S01]  /*15360*/  HSET2.LE.AND R46, R167, R225.reuse, PT ;  /* 0x000000e1a72e7233 */ /* 0x100fe20003803000 */
[----:B------:R-:W-:Y:S01]  /*15370*/  IMAD.MOV.U32 R167, RZ, RZ, R64 ;  /* 0x000000ffffa77224 */ /* 0x000fe200078e0040 */
[----:B------:R-:W-:Y:S01]  /*15380*/  PRMT R157, R39, 0x5410, R157 ;  /* 0x00005410279d7816 */ /* 0x000fe2000000009d */
[----:B------:R-:W3:Y:S01]  /*15390*/  LDL.LU R64, [R1+0x20] ;  /* 0x0000200001407983 */ /* 0x000ee20000300800 */
[--C-:B------:R-:W-:Y:S01]  /*153a0*/  SHF.R.U32.HI R39, RZ, 0x10, R150.reuse ;  /* 0x00000010ff277819 */ /* 0x100fe20000011696 */
[----:B------:R1:W-:Y:S01]  /*153b0*/  MUFU.EX2 R195, R60 ;  /* 0x0000003c00c37308 */ /* 0x0003e20000000800 */
[----:B------:R-:W-:Y:S01]  /*153c0*/  LOP3.LUT R41, R150, 0xff, RZ, 0xc0, !PT ;  /* 0x000000ff96297812 */ /* 0x000fe200078ec0ff */
[----:B------:R-:W-:Y:S01]  /*153d0*/  IMAD.WIDE.U32 R54, R54, -0x2daee0ad, RZ ;  /* 0xd2511f5336367825 */ /* 0x000fe200078e00ff */
[----:B------:R-:W-:Y:S02]  /*153e0*/  SHF.R.U32.HI R150, RZ, 0x18, R150 ;  /* 0x00000018ff967819 */ /* 0x000fe40000011696 */
[----:B------:R-:W-:Y:S01]  /*153f0*/  LOP3.LUT R37, R39, 0xff, RZ, 0xc0, !PT ;  /* 0x000000ff27257812 */ /* 0x000fe200078ec0ff */
[----:B------:R-:W-:Y:S01]  /*15400*/  IMAD.MOV.U32 R163, RZ, RZ, R47 ;  /* 0x000000ffffa37224 */ /* 0x000fe200078e002f */
[--C-:B------:R-:W-:Y:S03]  /*15410*/  HSET2.LE.AND R39, R172, R225.reuse, PT ;  /* 0x000000e1ac277233 */ /* 0x100fe60003803000 */
[----:B------:R4:W-:Y:S01]  /*15420*/  MUFU.EX2 R197, R52 ;  /* 0x0000003400c57308 */ /* 0x0009e20000000800 */
[----:B------:R-:W-:Y:S01]  /*15430*/  PRMT R150, R37, 0x5410, R150 ;  /* 0x0000541025967816 */ /* 0x000fe20000000096 */
[----:B------:R-:W-:Y:S01]  /*15440*/  IMAD.MOV.U32 R47, RZ, RZ, R192 ;  /* 0x000000ffff2f7224 */ /* 0x000fe200078e00c0 */
[----:B------:R-:W-:Y:S01]  /*15450*/  LOP3.LUT R37, R144, 0xffff, RZ, 0xc0, !PT ;  /* 0x0000ffff90257812 */ /* 0x000fe200078ec0ff */
[----:B------:R-:W-:Y:S02]  /*15460*/  IMAD.MOV.U32 R57, RZ, RZ, R65 ;  /* 0x000000ffff397224 */ /* 0x000fe400078e0041 */
[----:B------:R-:W-:Y:S01]  /*15470*/  FFMA.FTZ R101, R101, UR4, -R182 ;  /* 0x0000000465657c23 */ /* 0x000fe200080108b6 */
[----:B------:R-:W-:Y:S01]  /*15480*/  IMAD.MOV.U32 R65, RZ, RZ, R155 ;  /* 0x000000ffff417224 */ /* 0x000fe200078e009b */
[----:B------:R-:W-:Y:S02]  /*15490*/  SHF.R.U32.HI R37, RZ, 0x8, R37 ;  /* 0x00000008ff257819 */ /* 0x000fe40000011625 */
[----:B------:R4:W-:Y:S01]  /*154a0*/  MUFU.EX2 R192, R63 ;  /* 0x0000003f00c07308 */ /* 0x0009e20000000800 */
[----:B-1----:R-:W-:Y:S01]  /*154b0*/  PRMT R60, R44, 0x5410, R42 ;  /* 0x000054102c3c7816 */ /* 0x002fe2000000002a */
[----:B------:R-:W-:Y:S01]  /*154c0*/  IMAD.MOV.U32 R62, RZ, RZ, R164 ;  /* 0x000000ffff3e7224 */ /* 0x000fe200078e00a4 */
[----:B------:R-:W-:Y:S01]  /*154d0*/  LOP3.LUT R44, R55, UR5, R38, 0x96, !PT ;  /* 0x00000005372c7c12 */ /* 0x000fe2000f8e9626 */
[----:B------:R-:W-:Y:S01]  /*154e0*/  IMAD.MOV.U32 R164, RZ, RZ, R53 ;  /* 0x000000ffffa47224 */ /* 0x000fe200078e0035 */
[----:B------:R-:W-:Y:S01]  /*154f0*/  LOP3.LUT R38, R144, 0xff, RZ, 0xc0, !PT ;  /* 0x000000ff90267812 */ /* 0x000fe200078ec0ff */
[----:B------:R-:W-:Y:S02]  /*15500*/  IMAD.MOV.U32 R162, RZ, RZ, R45 ;  /* 0x000000ffffa27224 */ /* 0x000fe400078e002d */
[----:B------:R-:W-:Y:S01]  /*15510*/  FFMA.FTZ R182, R117, UR4, -R182 ;  /* 0x0000000475b67c23 */ /* 0x000fe200080108b6 */
[----:B------:R-:W-:Y:S01]  /*15520*/  IMAD.MOV.U32 R45, RZ, RZ, R143 ;  /* 0x000000ffff2d7224 */ /* 0x000fe200078e008f */
[----:B------:R-:W-:Y:S01]  /*15530*/  PRMT R143, R38, 0x5410, R37 ;  /* 0x00005410268f7816 */ /* 0x000fe20000000025 */
[----:B------:R-:W-:Y:S01]  /*15540*/  IMAD.MOV.U32 R165, RZ, RZ, R194 ;  /* 0x000000ffffa57224 */ /* 0x000fe200078e00c2 */
[----:B----4-:R-:W-:Y:S01]  /*15550*/  LOP3.LUT R52, R49, UR12, R36, 0x96, !PT ;  /* 0x0000000c31347c12 */ /* 0x010fe2000f8e9624 */
[----:B------:R1:W-:Y:S01]  /*15560*/  MUFU.EX2 R194, R61 ;  /* 0x0000003d00c27308 */ /* 0x0003e20000000800 */
[--C-:B------:R-:W-:Y:S01]  /*15570*/  HSET2.LE.AND R38, R174, R225.reuse, PT ;  /* 0x000000e1ae267233 */ /* 0x100fe20003803000 */
[----:B------:R-:W-:Y:S01]  /*15580*/  IMAD.MOV.U32 R56, RZ, RZ, R165 ;  /* 0x000000ffff387224 */ /* 0x000fe200078e00a5 */
[----:B------:R-:W-:Y:S01]  /*15590*/  F2FP.F16.F32.PACK_AB R36, R246, R245 ;  /* 0x000000f5f624723e */ /* 0x000fe200000000ff */
[----:B------:R-:W-:Y:S01]  /*155a0*/  IMAD.MOV.U32 R165, RZ, RZ, R173 ;  /* 0x000000ffffa57224 */ /* 0x000fe200078e00ad */
[----:B------:R-:W-:Y:S01]  /*155b0*/  F2FP.F16.F32.PACK_AB R37, R244, R243 ;  /* 0x000000f3f425723e */ /* 0x000fe200000000ff */
[----:B------:R-:W-:Y:S01]  /*155c0*/  IMAD.MOV.U32 R63, RZ, RZ, R185 ;  /* 0x000000ffff3f7224 */ /* 0x000fe200078e00b9 */
[----:B------:R-:W-:Y:S03]  /*155d0*/  LOP3.LUT R38, R38, R36, RZ, 0xc0, !PT ;  /* 0x0000002426267212 */ /* 0x000fe600078ec0ff */
[----:B------:R4:W-:Y:S01]  /*155e0*/  MUFU.EX2 R173, R68 ;  /* 0x0000004400ad7308 */ /* 0x0009e20000000800 */
[--C-:B------:R-:W-:Y:S01]  /*155f0*/  HSET2.LE.AND R36, R145, R225.reuse, PT ;  /* 0x000000e191247233 */ /* 0x100fe20003803000 */
[----:B------:R-:W-:Y:S01]  /*15600*/  IMAD.MOV.U32 R145, RZ, RZ, R45 ;  /* 0x000000ffff917224 */ /* 0x000fe200078e002d */
[----:B------:R-:W-:Y:S01]  /*15610*/  LOP3.LUT R39, R39, R37, RZ, 0xc0, !PT ;  /* 0x0000002527277212 */ /* 0x000fe200078ec0ff */
[----:B------:R-:W-:Y:S01]  /*15620*/  IMAD.WIDE.U32 R44, R44, -0x326172a9, RZ ;  /* 0xcd9e8d572c2c7825 */ /* 0x000fe200078e00ff */
[--C-:B------:R-:W-:Y:S03]  /*15630*/  HSET2.LE.AND R37, R159, R225.reuse, PT ;  /* 0x000000e19f257233 */ /* 0x100fe60003803000 */
[--C-:B------:R-:W-:Y:S02]  /*15640*/  FFMA.FTZ R98, R98, UR4, -R181.reuse ;  /* 0x0000000462627c23 */ /* 0x100fe400080108b5 */
[----:B------:R4:W-:Y:S01]  /*15650*/  MUFU.EX2 R174, R59 ;  /* 0x0000003b00ae7308 */ /* 0x0009e20000000800 */
[----:B------:R-:W-:Y:S01]  /*15660*/  LOP3.LUT R55, R45, UR22, R48, 0x96, !PT ;  /* 0x000000162d377c12 */ /* 0x000fe2000f8e9630 */
[----:B------:R-:W-:Y:S01]  /*15670*/  IMAD.MOV.U32 R155, RZ, RZ, R190 ;  /* 0x000000ffff9b7224 */ /* 0x000fe200078e00be */
[----:B------:R-:W-:Y:S01]  /*15680*/  SHF.R.U32.HI R48, RZ, 0x18, R44 ;  /* 0x00000018ff307819 */ /* 0x000fe2000001162c */
[----:B------:R-:W-:Y:S01]  /*15690*/  IMAD.MOV.U32 R159, RZ, RZ, R142 ;  /* 0x000000ffff9f7224 */ /* 0x000fe200078e008e */
[----:B-1----:R-:W-:Y:S01]  /*156a0*/  PRMT R61, R41, 0x5410, R40 ;  /* 0x00005410293d7816 */ /* 0x002fe20000000028 */
[----:B------:R-:W-:Y:S01]  /*156b0*/  IMAD.WIDE.U32 R52, R52, -0x2daee0ad, RZ ;  /* 0xd2511f5334347825 */ /* 0x000fe200078e00ff */
[----:B------:R-:W-:Y:S03]  /*156c0*/  F2FP.F16.F32.PACK_AB R40, R239, R237 ;  /* 0x000000edef28723e */ /* 0x000fe600000000ff */
[----:B------:R1:W-:Y:S01]  /*156d0*/  MUFU.EX2 R190, R80 ;  /* 0x0000005000be7308 */ /* 0x0003e20000000800 */
[----:B------:R-:W-:Y:S01]  /*156e0*/  F2FP.F16.F32.PACK_AB R41, R240, R238 ;  /* 0x000000eef029723e */ /* 0x000fe200000000ff */
[----:B----4-:R-:W-:Y:S01]  /*156f0*/  IMAD.MOV.U32 R68, RZ, RZ, R162 ;  /* 0x000000ffff447224 */ /* 0x010fe200078e00a2 */
[----:B------:R-:W-:Y:S01]  /*15700*/  LOP3.LUT R37, R37, R40, RZ, 0xc0, !PT ;  /* 0x0000002825257212 */ /* 0x000fe200078ec0ff */
[--C-:B------:R-:W-:Y:S01]  /*15710*/  FFMA.FTZ R99, R99, UR4, -R181.reuse ;  /* 0x0000000463637c23 */ /* 0x100fe200080108b5 */
[----:B------:R-:W-:Y:S01]  /*15720*/  LOP3.LUT R46, R46, R41, RZ, 0xc0, !PT ;  /* 0x000000292e2e7212 */ /* 0x000fe200078ec0ff */
[----:B------:R-:W-:Y:S01]  /*15730*/  FFMA.FTZ R86, R86, UR4, -R181 ;  /* 0x0000000456567c23 */ /* 0x000fe200080108b5 */
[----:B------:R-:W-:Y:S03]  /*15740*/  LOP3.LUT R54, R53, UR21, R54, 0x96, !PT ;  /* 0x0000001535367c12 */ /* 0x000fe6000f8e9636 */
[----:B------:R4:W-:Y:S01]  /*15750*/  MUFU.EX2 R185, R82 ;  /* 0x0000005200b97308 */ /* 0x0009e20000000800 */
[----:B------:R-:W-:Y:S02]  /*15760*/  IMAD.MOV.U32 R59, RZ, RZ, R189 ;  /* 0x000000ffff3b7224 */ /* 0x000fe400078e00bd */
[--C-:B------:R-:W-:Y:S01]  /*15770*/  FFMA.FTZ R87, R87, UR4, -R181.reuse ;  /* 0x0000000457577c23 */ /* 0x100fe200080108b5 */
[--C-:B------:R-:W-:Y:S01]  /*15780*/  FFMA.FTZ R114, R114, UR4, -R181.reuse ;  /* 0x0000000472727c23 */ /* 0x100fe200080108b5 */
[--C-:B------:R-:W-:Y:S01]  /*15790*/  FFMA.FTZ R115, R115, UR4, -R181.reuse ;  /* 0x0000000473737c23 */ /* 0x100fe200080108b5 */
[--C-:B------:R-:W-:Y:S01]  /*157a0*/  FFMA.FTZ R102, R102, UR4, -R181.reuse ;  /* 0x0000000466667c23 */ /* 0x100fe200080108b5 */
[--C-:B------:R-:W-:Y:S01]  /*157b0*/  FFMA.FTZ R103, R103, UR4, -R181.reuse ;  /* 0x0000000467677c23 */ /* 0x100fe200080108b5 */
[----:B------:R-:W-:Y:S02]  /*157c0*/  FFMA.FTZ R118, R118, UR4, -R181 ;  /* 0x0000000476767c23 */ /* 0x000fe400080108b5 */
[----:B------:R4:W-:Y:S01]  /*157d0*/  MUFU.EX2 R189, R81 ;  /* 0x0000005100bd7308 */ /* 0x0009e20000000800 */
[----:B-1----:R-:W-:Y:S02]  /*157e0*/  IMAD.MOV.U32 R80, RZ, RZ, R163 ;  /* 0x000000ffff507224 */ /* 0x002fe400078e00a3 */
[----:B------:R-:W-:Y:S07]  /*157f0*/  FFMA.FTZ R181, R119, UR4, -R181 ;  /* 0x0000000477b57c23 */ /* 0x000fee00080108b5 */
[----:B------:R-:W-:Y:S01]  /*15800*/  MUFU.EX2 R163, R70 ;  /* 0x0000004600a37308 */ /* 0x000fe20000000800 */
[----:B----4-:R-:W-:Y:S09]  /*15810*/  IMAD.MOV.U32 R82, RZ, RZ, R145 ;  /* 0x000000ffff527224 */ /* 0x010ff200078e0091 */
[----:B------:R-:W-:Y:S01]  /*15820*/  MUFU.EX2 R172, R69 ;  /* 0x0000004500ac7308 */ /* 0x000fe20000000800 */
[----:B------:R-:W-:Y:S09]  /*15830*/  IMAD.MOV.U32 R81, RZ, RZ, R159 ;  /* 0x000000ffff517224 */ /* 0x000ff200078e009f */
[----:B------:R1:W-:Y:S10]  /*15840*/  MUFU.EX2 R159, R76 ;  /* 0x0000004c009f7308 */ /* 0x0003f40000000800 */
[----:B------:R4:W-:Y:S10]  /*15850*/  MUFU.EX2 R162, R71 ;  /* 0x0000004700a27308 */ /* 0x0009f40000000800 */
[----:B------:R-:W-:Y:S01]  /*15860*/  MUFU.EX2 R182, R182 ;  /* 0x000000b600b67308 */ /* 0x000fe20000000800 */
[----:B-1----:R-:W-:Y:S09]  /*15870*/  IMAD.MOV.U32 R76, RZ, RZ, R82 ;  /* 0x000000ffff4c7224 */ /* 0x002ff200078e0052 */
[----:B------:R-:W-:Y:S01]  /*15880*/  MUFU.EX2 R126, R126 ;  /* 0x0000007e007e7308 */ /* 0x000fe20000000800 */
[----:B----4-:R-:W-:Y:S09]  /*15890*/  IMAD.MOV.U32 R71, RZ, RZ, R81 ;  /* 0x000000ffff477224 */ /* 0x010ff200078e0051 */
        /* <DEDUP_REMOVED lines=9> */
[----:B-----5:R-:W-:Y:S01]  /*15930*/  FFMA.FTZ R132, R132, R66, R205 ;  /* 0x0000004284847223 */ /* 0x020fe200000100cd */
[----:B------:R-:W-:Y:S02]  /*15940*/  IMAD.MOV.U32 R205, RZ, RZ, R154 ;  /* 0x000000ffffcd7224 */ /* 0x000fe400078e009a */
[----:B------:R-:W-:Y:S06]  /*15950*/  IMAD.MOV.U32 R154, RZ, RZ, R188 ;  /* 0x000000ffff9a7224 */ /* 0x000fec00078e00bc */
[----:B------:R-:W-:Y:S01]  /*15960*/  MUFU.EX2 R95, R95 ;  /* 0x0000005f005f7308 */ /* 0x000fe20000000800 */
[----:B------:R-:W-:Y:S02]  /*15970*/  IMAD.MOV.U32 R69, RZ, RZ, R205 ;  /* 0x000000ffff457224 */ /* 0x000fe400078e00cd */
[----:B------:R-:W-:Y:S07]  /*15980*/  IMAD.MOV.U32 R205, RZ, RZ, R154 ;  /* 0x000000ffffcd7224 */ /* 0x000fee00078e009a */
[----:B------:R1:W-:Y:S10]  /*15990*/  MUFU.EX2 R188, R83 ;  /* 0x0000005300bc7308 */ /* 0x0003f40000000800 */
[----:B------:R-:W-:Y:S10]  /*159a0*/  MUFU.EX2 R154, R79 ;  /* 0x0000004f009a7308 */ /* 0x000ff40000000800 */
[----:B------:R-:W-:Y:S01]  /*159b0*/  MUFU.EX2 R90, R90 ;  /* 0x0000005a005a7308 */ /* 0x000fe20000000800 */
[----:B-1----:R-:W-:Y:S02]  /*159c0*/  IMAD.MOV.U32 R83, RZ, RZ, R58 ;  /* 0x000000ffff537224 */ /* 0x002fe400078e003a */
[----:B------:R-:W-:Y:S02]  /*159d0*/  IMAD.MOV.U32 R58, RZ, RZ, R51 ;  /* 0x000000ffff3a7224 */ /* 0x000fe400078e0033 */
[----:B------:R-:W-:Y:S02]  /*159e0*/  IMAD.MOV.U32 R70, RZ, RZ, R83 ;  /* 0x000000ffff467224 */ /* 0x000fe400078e0053 */
[----:B------:R-:W-:Y:S03]  /*159f0*/  IMAD.MOV.U32 R83, RZ, RZ, R65 ;  /* 0x000000ffff537224 */ /* 0x000fe600078e0041 */
[----:B------:R-:W-:Y:S10]  /*15a00*/  MUFU.EX2 R91, R91 ;  /* 0x0000005b005b7308 */ /* 0x000ff40000000800 */
[----:B------:R-:W-:Y:S10]  /*15a10*/  MUFU.EX2 R96, R96 ;  /* 0x0000006000607308 */ /* 0x000ff40000000800 */
[----:B------:R-:W-:Y:S10]  /*15a20*/  MUFU.EX2 R97, R97 ;  /* 0x0000006100617308 */ /* 0x000ff40000000800 */
[----:B------:R-:W-:Y:S10]  /*15a30*/  MUFU.EX2 R86, R86 ;  /* 0x0000005600567308 */ /* 0x000ff40000000800 */
[----:B------:R-:W-:Y:S10]  /*15a40*/  MUFU.EX2 R87, R87 ;  /* 0x0000005700577308 */ /* 0x000ff40000000800 */
[----:B------:R-:W-:Y:S01]  /*15a50*/  MUFU.EX2 R88, R88 ;  /* 0x0000005800587308 */ /* 0x000fe20000000800 */
[----:B--2---:R-:W-:Y:S01]  /*15a60*/  FFMA.FTZ R66, R3, R43, R203 ;  /* 0x0000002b03427223 */ /* 0x004fe200000100cb */
[----:B------:R-:W-:Y:S01]  /*15a70*/  F2FP.F16.F32.PACK_AB R3, R242, R241 ;  /* 0x000000f1f203723e */ /* 0x000fe200000000ff */
[----:B------:R-:W-:Y:S01]  /*15a80*/  IMAD.MOV.U32 R203, RZ, RZ, R47 ;  /* 0x000000ffffcb7224 */ /* 0x000fe200078e002f */
[--C-:B------:R-:W-:Y:S01]  /*15a90*/  HSET2.LE.AND R47, R170, R225.reuse, PT ;  /* 0x000000e1aa2f7233 */ /* 0x100fe20003803000 */
[----:B------:R-:W1:Y:S01]  /*15aa0*/  LDSM.16.MT88.4 R40, [R213+0x4800] ;  /* 0x00480000d528783b */ /* 0x000e620000004200 */
[----:B------:R-:W-:Y:S01]  /*15ab0*/  LOP3.LUT R36, R36, R3, RZ, 0xc0, !PT ;  /* 0x0000000324247212 */ /* 0x000fe200078ec0ff */
[----:B------:R-:W-:Y:S01]  /*15ac0*/  IMAD.MOV.U32 R170, RZ, RZ, R59 ;  /* 0x000000ffffaa7224 */ /* 0x000fe200078e003b */
[----:B---3--:R-:W-:Y:S01]  /*15ad0*/  F2FP.F16.F32.PACK_AB R3, R211, R210 ;  /* 0x000000d2d303723e */ /* 0x008fe200000000ff */
[----:B------:R-:W-:Y:S01]  /*15ae0*/  IMAD.MOV.U32 R59, RZ, RZ, R50 ;  /* 0x000000ffff3b7224 */ /* 0x000fe200078e0032 */
[----:B------:R-:W-:Y:S02]  /*15af0*/  MUFU.EX2 R89, R89 ;  /* 0x0000005900597308 */ /* 0x000fe40000000800 */
[----:B------:R-:W-:Y:S02]  /*15b00*/  LOP3.LUT R47, R47, R3, RZ, 0xc0, !PT ;  /* 0x000000032f2f7212 */ /* 0x000fe400078ec0ff */
[C---:B------:R-:W-:Y:S02]  /*15b10*/  LOP3.LUT R3, R44.reuse, 0xffff, RZ, 0xc0, !PT ;  /* 0x0000ffff2c037812 */ /* 0x040fe400078ec0ff */
[----:B------:R-:W-:Y:S02]  /*15b20*/  LOP3.LUT R45, R44, 0xff, RZ, 0xc0, !PT ;  /* 0x000000ff2c2d7812 */ /* 0x000fe400078ec0ff */
[----:B------:R-:W-:Y:S02]  /*15b30*/  SHF.R.U32.HI R3, RZ, 0x8, R3 ;  /* 0x00000008ff037819 */ /* 0x000fe40000011603 */
[----:B------:R-:W-:Y:S02]  /*15b40*/  MUFU.EX2 R110, R110 ;  /* 0x0000006e006e7308 */ /* 0x000fe40000000800 */
[----:B------:R-:W-:Y:S02]  /*15b50*/  PRMT R142, R45, 0x5410, R3 ;  /* 0x000054102d8e7816 */ /* 0x000fe40000000003 */
[----:B------:R-:W-:Y:S01]  /*15b60*/  SHF.R.U32.HI R3, RZ, 0x10, R44 ;  /* 0x00000010ff037819 */ /* 0x000fe2000001162c */
[----:B------:R-:W-:Y:S01]  /*15b70*/  FFMA.FTZ R64, R2, R64, R206 ;  /* 0x0000004002407223 */ /* 0x000fe200000100ce */
[----:B------:R-:W-:Y:S01]  /*15b80*/  F2FP.F16.F32.PACK_AB R44, R201, R202 ;  /* 0x000000cac92c723e */ /* 0x000fe200000000ff */
[----:B------:R-:W-:Y:S01]  /*15b90*/  IMAD.MOV.U32 R206, RZ, RZ, R68 ;  /* 0x000000ffffce7224 */ /* 0x000fe200078e0044 */
[----:B------:R-:W-:Y:S02]  /*15ba0*/  LOP3.LUT R45, R3, 0xff, RZ, 0xc0, !PT ;  /* 0x000000ff032d7812 */ /* 0x000fe400078ec0ff */
[----:B------:R-:W-:Y:S01]  /*15bb0*/  MUFU.EX2 R111, R111 ;  /* 0x0000006f006f7308 */ /* 0x000fe20000000800 */
[--C-:B------:R-:W-:Y:S02]  /*15bc0*/  HSET2.LE.AND R3, R135, R225.reuse, PT ;  /* 0x000000e187037233 */ /* 0x100fe40003803000 */
[----:B------:R-:W-:Y:S02]  /*15bd0*/  PRMT R135, R45, 0x5410, R48 ;  /* 0x000054102d877816 */ /* 0x000fe40000000030 */
[----:B------:R-:W-:Y:S01]  /*15be0*/  F2FP.F16.F32.PACK_AB R45, R200, R199 ;  /* 0x000000c7c82d723e */ /* 0x000fe200000000ff */
[----:B------:R-:W2:Y:S01]  /*15bf0*/  LDSM.16.MT88.4 R48, [R214+0x4800] ;  /* 0x00480000d630783b */ /* 0x000ea20000004200 */
[----:B------:R-:W-:Y:S03]  /*15c00*/  LOP3.LUT R44, R3, R44, RZ, 0xc0, !PT ;  /* 0x0000002c032c7212 */ /* 0x000fe600078ec0ff */
[----:B------:R-:W-:Y:S01]  /*15c10*/  MUFU.EX2 R118, R118 ;  /* 0x0000007600767308 */ /* 0x000fe20000000800 */
[--C-:B------:R-:W-:Y:S01]  /*15c20*/  HSET2.LE.AND R3, R158, R225.reuse, PT ;  /* 0x000000e19e037233 */ /* 0x100fe20003803000 */
[----:B------:R-:W-:Y:S01]  /*15c30*/  IMAD.MOV.U32 R158, RZ, RZ, R57 ;  /* 0x000000ffff9e7224 */ /* 0x000fe200078e0039 */
[C---:B------:R-:W-:Y:S01]  /*15c40*/  LOP3.LUT R2, R52.reuse, 0xff, RZ, 0xc0, !PT ;  /* 0x000000ff34027812 */ /* 0x040fe200078ec0ff */
[----:B------:R-:W-:Y:S02]  /*15c50*/  IMAD.MOV.U32 R57, RZ, RZ, R62 ;  /* 0x000000ffff397224 */ /* 0x000fe400078e003e */
[----:B------:R-:W-:Y:S01]  /*15c60*/  LOP3.LUT R45, R3, R45, RZ, 0xc0, !PT ;  /* 0x0000002d032d7212 */ /* 0x000fe200078ec0ff */
[----:B------:R-:W-:Y:S01]  /*15c70*/  IMAD.MOV.U32 R62, RZ, RZ, R171 ;  /* 0x000000ffff3e7224 */ /* 0x000fe200078e00ab */
[----:B------:R-:W-:Y:S01]  /*15c80*/  LOP3.LUT R3, R52, 0xffff, RZ, 0xc0, !PT ;  /* 0x0000ffff34037812 */ /* 0x000fe200078ec0ff */
[-C--:B-1----:R-:W-:Y:S01]  /*15c90*/  HMMA.16816.F32 R4, R36, R40.reuse, R4 ;  /* 0x000000282404723c */ /* 0x082fe20000001804 */
[----:B------:R-:W-:Y:S04]  /*15ca0*/  MUFU.EX2 R181, R181 ;  /* 0x000000b500b57308 */ /* 0x000fe80000000800 */
[----:B------:R-:W-:Y:S01]  /*15cb0*/  SHF.R.U32.HI R3, RZ, 0x8, R3 ;  /* 0x00000008ff037819 */ /* 0x000fe20000011603 */
[C---:B------:R-:W-:Y:S05]  /*15cc0*/  HMMA.16816.F32 R8, R44.reuse, R40, R8 ;  /* 0x000000282c08723c */ /* 0x040fea0000001808 */
[----:B------:R-:W-:Y:S01]  /*15cd0*/  MUFU.EX2 R122, R122 ;  /* 0x0000007a007a7308 */ /* 0x000fe20000000800 */
[----:B------:R-:W-:Y:S01]  /*15ce0*/  PRMT R145, R2, 0x5410, R3 ;  /* 0x0000541002917816 */ /* 0x000fe20000000003 */
[-C--:B------:R-:W-:Y:S04]  /*15cf0*/  HMMA.16816.F32 R12, R44, R42.reuse, R12 ;  /* 0x0000002a2c0c723c */ /* 0x080fe8000000180c */
[--C-:B------:R-:W-:Y:S02]  /*15d00*/  SHF.R.U32.HI R2, RZ, 0x10, R144.reuse ;  /* 0x00000010ff027819 */ /* 0x100fe40000011690 */
[C---:B------:R-:W-:Y:S02]  /*15d10*/  HMMA.16816.F32 R16, R36.reuse, R42, R16 ;  /* 0x0000002a2410723c */ /* 0x040fe40000001810 */
[----:B------:R-:W-:Y:S03]  /*15d20*/  MUFU.EX2 R112, R112 ;  /* 0x0000007000707308 */ /* 0x000fe60000000800 */
[----:B------:R-:W-:Y:S01]  /*15d30*/  SHF.R.U32.HI R144, RZ, 0x18, R144 ;  /* 0x00000018ff907819 */ /* 0x000fe20000011690 */
[----:B------:R-:W-:Y:S01]  /*15d40*/  IMAD.MOV.U32 R53, RZ, RZ, R155 ;  /* 0x000000ffff357224 */ /* 0x000fe200078e009b */
[----:B------:R-:W-:Y:S05]  /*15d50*/  LOP3.LUT R2, R2, 0xff, RZ, 0xc0, !PT ;  /* 0x000000ff02027812 */ /* 0x000fea00078ec0ff */
[----:B------:R-:W-:Y:S01]  /*15d60*/  MUFU.EX2 R155, R78 ;  /* 0x0000004e009b7308 */ /* 0x000fe20000000800 */
[----:B------:R-:W-:Y:S01]  /*15d70*/  PRMT R65, R2, 0x5410, R144 ;  /* 0x0000541002417816 */ /* 0x000fe20000000090 */
[-C--:B--2---:R-:W-:Y:S03]  /*15d80*/  HMMA.16816.F32 R20, R36, R48.reuse, R20 ;  /* 0x000000302414723c */ /* 0x084fe60000001814 */
[--C-:B------:R-:W-:Y:S02]  /*15d90*/  SHF.R.U32.HI R3, RZ, 0x10, R52.reuse ;  /* 0x00000010ff037819 */ /* 0x100fe40000011634 */
[----:B------:R-:W-:Y:S03]  /*15da0*/  SHF.R.U32.HI R52, RZ, 0x18, R52 ;  /* 0x00000018ff347819 */ /* 0x000fe60000011634 */
[----:B------:R1:W-:Y:S03]  /*15db0*/  MUFU.EX2 R144, R72 ;  /* 0x0000004800907308 */ /* 0x0003e60000000800 */
[----:B------:R-:W-:Y:S01]  /*15dc0*/  LOP3.LUT R3, R3, 0xff, RZ, 0xc0, !PT ;  /* 0x000000ff03037812 */ /* 0x000fe200078ec0ff */
[C---:B------:R-:W-:Y:S04]  /*15dd0*/  HMMA.16816.F32 R24, R44.reuse, R48, R24 ;  /* 0x000000302c18723c */ /* 0x040fe80000001818 */
[----:B------:R-:W-:Y:S01]  /*15de0*/  PRMT R171, R3, 0x5410, R52 ;  /* 0x0000541003ab7816 */ /* 0x000fe20000000034 */
[----:B------:R-:W-:Y:S01]  /*15df0*/  IMAD.MOV.U32 R52, RZ, RZ, R158 ;  /* 0x000000ffff347224 */ /* 0x000fe200078e009e */
[C---:B------:R-:W-:Y:S01]  /*15e00*/  LOP3.LUT R2, R55.reuse, 0xffff, RZ, 0xc0, !PT ;  /* 0x0000ffff37027812 */ /* 0x040fe200078ec0ff */
[-C--:B------:R-:W-:Y:S01]  /*15e10*/  HMMA.16816.F32 R32, R44, R50.reuse, R32 ;  /* 0x000000322c20723c */ /* 0x080fe20000001820 */
[----:B------:R-:W2:Y:S01]  /*15e20*/  LDSM.16.MT88.4 R44, [R213+0x4c00] ;  /* 0x004c0000d52c783b */ /* 0x000ea20000004200 */
[----:B------:R-:W3:Y:S02]  /*15e30*/  MUFU.EX2 R158, R77 ;  /* 0x0000004d009e7308 */ /* 0x000ee40000000800 */
[C---:B------:R-:W-:Y:S02]  /*15e40*/  LOP3.LUT R3, R134.reuse, 0xffff, RZ, 0xc0, !PT ;  /* 0x0000ffff86037812 */ /* 0x040fe400078ec0ff */
[----:B------:R-:W-:Y:S01]  /*15e50*/  LOP3.LUT R42, R55, 0xff, RZ, 0xc0, !PT ;  /* 0x000000ff372a7812 */ /* 0x000fe200078ec0ff */
[----:B------:R-:W-:Y:S02]  /*15e60*/  HMMA.16816.F32 R28, R36, R50, R28 ;  /* 0x00000032241c723c */ /* 0x000fe4000000181c */
[----:B-1----:R-:W4:Y:S03]  /*15e70*/  LDL.LU R72, [R1+0x24] ;  /* 0x0000240001487983 */ /* 0x002f260000300800 */
[----:B------:R-:W-:Y:S01]  /*15e80*/  MUFU.EX2 R113, R113 ;  /* 0x0000007100717308 */ /* 0x000fe20000000800 */
[----:B------:R-:W-:Y:S02]  /*15e90*/  SHF.R.U32.HI R41, RZ, 0x8, R2 ;  /* 0x00000008ff297819 */ /* 0x000fe40000011602 */
[----:B------:R-:W-:Y:S01]  /*15ea0*/  LOP3.LUT R40, R134, 0xff, RZ, 0xc0, !PT ;  /* 0x000000ff86287812 */ /* 0x000fe200078ec0ff */
[----:B------:R-:W-:Y:S02]  /*15eb0*/  LDSM.16.MT88.4 R36, [R213+0x5000] ;  /* 0x00500000d524783b */ /* 0x000fe40000004200 */
[----:B------:R-:W-:Y:S02]  /*15ec0*/  SHF.R.U32.HI R2, RZ, 0x8, R3 ;  /* 0x00000008ff027819 */ /* 0x000fe40000011603 */
[----:B------:R-:W-:Y:S02]  /*15ed0*/  SHF.R.U32.HI R3, RZ, 0x10, R55 ;  /* 0x00000010ff037819 */ /* 0x000fe40000011637 */
[----:B------:R-:W-:Y:S01]  /*15ee0*/  MUFU.EX2 R102, R102 ;  /* 0x0000006600667308 */ /* 0x000fe20000000800 */
[----:B------:R-:W-:Y:S02]  /*15ef0*/  PRMT R82, R42, 0x5410, R41 ;  /* 0x000054102a527816 */ /* 0x000fe40000000029 */
[----:B------:R-:W-:Y:S02]  /*15f00*/  PRMT R68, R40, 0x5410, R2 ;  /* 0x0000541028447816 */ /* 0x000fe40000000002 */
[----:B------:R-:W-:Y:S02]  /*15f10*/  LOP3.LUT R42, R141, UR20, R232, 0x96, !PT ;  /* 0x000000148d2a7c12 */ /* 0x000fe4000f8e96e8 */
[--C-:B------:R-:W-:Y:S03]  /*15f20*/  SHF.R.U32.HI R2, RZ, 0x10, R134.reuse ;  /* 0x00000010ff027819 */ /* 0x100fe60000011686 */
[----:B------:R1:W5:Y:S01]  /*15f30*/  MUFU.EX2 R141, R73 ;  /* 0x00000049008d7308 */ /* 0x0003620000000800 */
[----:B------:R-:W-:Y:S02]  /*15f40*/  SHF.R.U32.HI R55, RZ, 0x18, R55 ;  /* 0x00000018ff377819 */ /* 0x000fe40000011637 */
[----:B------:R-:W-:Y:S02]  /*15f50*/  LOP3.LUT R3, R3, 0xff, RZ, 0xc0, !PT ;  /* 0x000000ff03037812 */ /* 0x000fe400078ec0ff */
[----:B------:R-:W-:Y:S02]  /*15f60*/  SHF.R.U32.HI R134, RZ, 0x18, R134 ;  /* 0x00000018ff867819 */ /* 0x000fe40000011686 */
[----:B------:R-:W-:Y:S03]  /*15f70*/  LOP3.LUT R2, R2, 0xff, RZ, 0xc0, !PT ;  /* 0x000000ff02027812 */ /* 0x000fe600078ec0ff */
[----:B------:R-:W-:Y:S01]  /*15f80*/  MUFU.EX2 R103, R103 ;  /* 0x0000006700677308 */ /* 0x000fe20000000800 */
[----:B------:R-:W-:Y:S01]  /*15f90*/  PRMT R81, R3, 0x5410, R55 ;  /* 0x0000541003517816 */ /* 0x000fe20000000037 */
[----:B------:R-:W-:Y:S01]  /*15fa0*/  IMAD.MOV.U32 R55, RZ, RZ, R76 ;  /* 0x000000ffff377224 */ /* 0x000fe200078e004c */
[----:B------:R-:W-:Y:S01]  /*15fb0*/  LOP3.LUT R41, R54, 0xff, RZ, 0xc0, !PT ;  /* 0x000000ff36297812 */ /* 0x000fe200078ec0ff */
[----:B------:R-:W-:Y:S01]  /*15fc0*/  IMAD.MOV.U32 R76, RZ, RZ, R69 ;  /* 0x000000ffff4c7224 */ /* 0x000fe200078e0045 */
[----:B------:R-:W-:Y:S02]  /*15fd0*/  PRMT R69, R2, 0x5410, R134 ;  /* 0x0000541002457816 */ /* 0x000fe40000000086 */
[----:B------:R-:W-:Y:S03]  /*15fe0*/  LOP3.LUT R2, R54, 0xffff, RZ, 0xc0, !PT ;  /* 0x0000ffff36027812 */ /* 0x000fe600078ec0ff */
[----:B------:R2:W-:Y:S01]  /*15ff0*/  MUFU.EX2 R134, R74 ;  /* 0x0000004a00867308 */ /* 0x0005e20000000800 */
[----:B------:R-:W-:Y:S01]  /*16000*/  SHF.R.U32.HI R3, RZ, 0x10, R54 ;  /* 0x00000010ff037819 */ /* 0x000fe20000011636 */
[----:B-1----:R-:W-:Y:S01]  /*16010*/  IMAD.MOV.U32 R73, RZ, RZ, R53 ;  /* 0x000000ffff497224 */ /* 0x002fe200078e0035 */
[----:B------:R-:W-:Y:S01]  /*16020*/  SHF.R.U32.HI R40, RZ, 0x8, R2 ;  /* 0x00000008ff287819 */ /* 0x000fe20000011602 */
[----:B------:R-:W-:Y:S01]  /*16030*/  IMAD.MOV.U32 R53, RZ, RZ, R70 ;  /* 0x000000ffff357224 */ /* 0x000fe200078e0046 */
[----:B------:R-:W-:Y:S01]  /*16040*/  LOP3.LUT R49, R187, UR18, R140, 0x96, !PT ;  /* 0x00000012bb317c12 */ /* 0x000fe2000f8e968c */
[----:B------:R-:W-:Y:S01]  /*16050*/  IMAD.MOV.U32 R70, RZ, RZ, R206 ;  /* 0x000000ffff467224 */ /* 0x000fe200078e00ce */
[----:B------:R-:W-:Y:S01]  /*16060*/  SHF.R.U32.HI R54, RZ, 0x18, R54 ;  /* 0x00000018ff367819 */ /* 0x000fe20000011636 */
[----:B------:R-:W-:Y:S01]  /*16070*/  IMAD.MOV.U32 R206, RZ, RZ, R168 ;  /* 0x000000ffffce7224 */ /* 0x000fe200078e00a8 */
[----:B------:R-:W-:Y:S01]  /*16080*/  PRMT R168, R41, 0x5410, R40 ;  /* 0x0000541029a87816 */ /* 0x000fe20000000028 */
[----:B------:R-:W-:Y:S01]  /*16090*/  IMAD.WIDE.U32 R40, R42, -0x2daee0ad, RZ ;  /* 0xd2511f532a287825 */ /* 0x000fe200078e00ff */
[----:B------:R-:W-:Y:S01]  /*160a0*/  LOP3.LUT R2, R3, 0xff, RZ, 0xc0, !PT ;  /* 0x000000ff03027812 */ /* 0x000fe200078ec0ff */
[----:B------:R1:W5:Y:S01]  /*160b0*/  MUFU.EX2 R140, R75 ;  /* 0x0000004b008c7308 */ /* 0x0003620000000800 */
[----:B---3--:R-:W-:Y:S01]  /*160c0*/  F2FP.F16.F32.PACK_AB R50, R158, R159 ;  /* 0x0000009f9e32723e */ /* 0x008fe200000000ff */
[----:B------:R-:W-:Y:S01]  /*160d0*/  IMAD.MOV.U32 R77, RZ, RZ, R70 ;  /* 0x000000ffff4d7224 */ /* 0x000fe200078e0046 */
[----:B------:R-:W-:Y:S01]  /*160e0*/  LOP3.LUT R42, R41, UR17, R228, 0x96, !PT ;  /* 0x00000011292a7c12 */ /* 0x000fe2000f8e96e4 */
[----:B------:R-:W-:Y:S01]  /*160f0*/  IMAD.MOV.U32 R70, RZ, RZ, R80 ;  /* 0x000000ffff467224 */ /* 0x000fe200078e0050 */
[--C-:B------:R-:W-:Y:S01]  /*16100*/  HSET2.LE.AND R51, R169, R225.reuse, PT ;  /* 0x000000e1a9337233 */ /* 0x100fe20003803000 */
[----:B--2---:R-:W-:Y:S01]  /*16110*/  IMAD.MOV.U32 R74, RZ, RZ, R83 ;  /* 0x000000ffff4a7224 */ /* 0x004fe200078e0053 */
[----:B------:R-:W-:Y:S01]  /*16120*/  PRMT R83, R2, 0x5410, R54 ;  /* 0x0000541002537816 */ /* 0x000fe20000000036 */
[----:B------:R-:W-:Y:S01]  /*16130*/  IMAD.WIDE.U32 R2, R49, -0x2daee0ad, RZ ;  /* 0xd2511f5331027825 */ /* 0x000fe200078e00ff */
[--C-:B------:R-:W-:Y:S01]  /*16140*/  HSET2.LE.AND R69, R69, R225.reuse, PT ;  /* 0x000000e145457233 */ /* 0x100fe20003803000 */
[----:B------:R-:W-:Y:S01]  /*16150*/  MUFU.EX2 R104, R104 ;  /* 0x0000006800687308 */ /* 0x000fe20000000800 */
[--C-:B------:R-:W-:Y:S01]  /*16160*/  HSET2.LE.AND R65, R65, R225.reuse, PT ;  /* 0x000000e141417233 */ /* 0x100fe20003803000 */
[----:B------:R-:W-:Y:S01]  /*16170*/  IMAD.WIDE.U32 R42, R42, -0x326172a9, RZ ;  /* 0xcd9e8d572a2a7825 */ /* 0x000fe200078e00ff */
[----:B------:R-:W-:Y:S02]  /*16180*/  LOP3.LUT R40, R3, UR15, R40, 0x96, !PT ;  /* 0x0000000f03287c12 */ /* 0x000fe4000f8e9628 */
[--C-:B------:R-:W-:Y:S01]  /*16190*/  HSET2.LE.AND R68, R68, R225.reuse, PT ;  /* 0x000000e144447233 */ /* 0x100fe20003803000 */
[----:B------:R-:W-:Y:S01]  /*161a0*/  IMAD.MOV.U32 R187, RZ, RZ, R53 ;  /* 0x000000ffffbb7224 */ /* 0x000fe200078e0035 */
[----:B------:R-:W-:Y:S01]  /*161b0*/  LOP3.LUT R48, R43, UR16, R186, 0x96, !PT ;  /* 0x000000102b307c12 */ /* 0x000fe2000f8e96ba */
[----:B------:R-:W-:Y:S01]  /*161c0*/  IMAD.WIDE.U32 R40, R40, -0x326172a9, RZ ;  /* 0xcd9e8d5728287825 */ /* 0x000fe200078e00ff */
[--C-:B------:R-:W-:Y:S01]  /*161d0*/  HSET2.LE.AND R168, R168, R225.reuse, PT ;  /* 0x000000e1a8a87233 */ /* 0x100fe20003803000 */
[----:B------:R-:W2:Y:S01]  /*161e0*/  MUFU.EX2 R105, R105 ;  /* 0x0000006900697308 */ /* 0x000ea20000000800 */
[----:B------:R-:W-:Y:S01]  /*161f0*/  F2FP.F16.F32.PACK_AB R169, R181, R118 ;  /* 0x00000076b5a9723e */ /* 0x000fe200000000ff */
[----:B------:R-:W-:Y:S01]  /*16200*/  IMAD.WIDE.U32 R48, R48, -0x2daee0ad, RZ ;  /* 0xd2511f5330307825 */ /* 0x000fe200078e00ff */
[----:B------:R-:W-:Y:S02]  /*16210*/  LOP3.LUT R42, R41, UR14, R42, 0x96, !PT ;  /* 0x0000000e292a7c12 */ /* 0x000fe4000f8e962a */
[--C-:B------:R-:W-:Y:S01]  /*16220*/  HSET2.LE.AND R171, R171, R225.reuse, PT ;  /* 0x000000e1abab7233 */ /* 0x100fe20003803000 */
[----:B------:R-:W-:Y:S01]  /*16230*/  IMAD.MOV.U32 R53, RZ, RZ, R58 ;  /* 0x000000ffff357224 */ /* 0x000fe200078e003a */
[----:B------:R-:W-:Y:S01]  /*16240*/  LOP3.LUT R2, R49, UR13, R2, 0x96, !PT ;  /* 0x0000000d31027c12 */ /* 0x000fe2000f8e9602 */
[----:B------:R-:W-:Y:S02]  /*16250*/  IMAD.WIDE.U32 R42, R42, -0x2daee0ad, RZ ;  /* 0xd2511f532a2a7825 */ /* 0x000fe400078e00ff */
[----:B------:R-:W-:Y:S02]  /*16260*/  MUFU.EX2 R114, R114 ;  /* 0x0000007200727308 */ /* 0x000fe40000000800 */
[----:B------:R-:W-:Y:S01]  /*16270*/  IMAD.WIDE.U32 R2, R2, -0x326172a9, RZ ;  /* 0xcd9e8d5702027825 */ /* 0x000fe200078e00ff */
[----:B------:R-:W-:Y:S03]  /*16280*/  LOP3.LUT R41, R43, UR5, R48, 0x96, !PT ;  /* 0x000000052b297c12 */ /* 0x000fe6000f8e9630 */
[----:B------:R-:W-:Y:S01]  /*16290*/  IMAD.MOV.U32 R58, RZ, RZ, R56 ;  /* 0x000000ffff3a7224 */ /* 0x000fe200078e0038 */
[----:B------:R-:W-:Y:S01]  /*162a0*/  LOP3.LUT R48, R3, UR12, R40, 0x96, !PT ;  /* 0x0000000c03307c12 */ /* 0x000fe2000f8e9628 */
[----:B------:R-:W-:Y:S02]  /*162b0*/  IMAD.WIDE.U32 R40, R41, -0x326172a9, RZ ;  /* 0xcd9e8d5729287825 */ /* 0x000fe400078e00ff */
[----:B------:R-:W3:Y:S02]  /*162c0*/  MUFU.EX2 R115, R115 ;  /* 0x0000007300737308 */ /* 0x000ee40000000800 */
[----:B------:R-:W-:Y:S01]  /*162d0*/  IMAD.MOV.U32 R56, RZ, RZ, R164 ;  /* 0x000000ffff387224 */ /* 0x000fe200078e00a4 */
[----:B------:R-:W-:Y:S01]  /*162e0*/  LOP3.LUT R2, R41, UR22, R2, 0x96, !PT ;  /* 0x0000001629027c12 */ /* 0x000fe2000f8e9602 */
[----:B------:R-:W-:Y:S03]  /*162f0*/  IMAD.WIDE.U32 R48, R48, -0x2daee0ad, RZ ;  /* 0xd2511f5330307825 */ /* 0x000fe600078e00ff */
[C---:B------:R-:W-:Y:S01]  /*16300*/  LOP3.LUT R3, R2.reuse, 0xffff, RZ, 0xc0, !PT ;  /* 0x0000ffff02037812 */ /* 0x040fe200078ec0ff */
[----:B-1----:R-:W-:Y:S01]  /*16310*/  IMAD.MOV.U32 R75, RZ, RZ, R71 ;  /* 0x000000ffff4b7224 */ /* 0x002fe200078e0047 */
[----:B------:R-:W-:Y:S01]  /*16320*/  LOP3.LUT R43, R2, 0xff, RZ, 0xc0, !PT ;  /* 0x000000ff022b7812 */ /* 0x000fe200078ec0ff */
[----:B------:R-:W-:Y:S01]  /*16330*/  IMAD.MOV.U32 R71, RZ, RZ, R59 ;  /* 0x000000ffff477224 */ /* 0x000fe200078e003b */
[----:B------:R-:W-:Y:S01]  /*16340*/  SHF.R.U32.HI R3, RZ, 0x8, R3 ;  /* 0x00000008ff037819 */ /* 0x000fe20000011603 */
[----:B------:R-:W-:Y:S01]  /*16350*/  IMAD.MOV.U32 R59, RZ, RZ, R57 ;  /* 0x000000ffff3b7224 */ /* 0x000fe200078e0039 */
[----:B------:R-:W-:Y:S01]  /*16360*/  MUFU.EX2 R100, R100 ;  /* 0x0000006400647308 */ /* 0x000fe20000000800 */
[----:B------:R-:W-:Y:S01]  /*16370*/  IMAD.MOV.U32 R57, RZ, RZ, R63 ;  /* 0x000000ffff397224 */ /* 0x000fe200078e003f */
[----:B------:R-:W-:Y:S01]  /*16380*/  PRMT R78, R43, 0x5410, R3 ;  /* 0x000054102b4e7816 */ /* 0x000fe20000000003 */
[----:B------:R-:W-:Y:S01]  /*16390*/  IMAD.MOV.U32 R186, RZ, RZ, R166 ;  /* 0x000000ffffba7224 */ /* 0x000fe200078e00a6 */
[----:B------:R-:W-:Y:S01]  /*163a0*/  SHF.R.U32.HI R3, RZ, 0x10, R2 ;  /* 0x00000010ff037819 */ /* 0x000fe20000011602 */
[----:B------:R-:W-:Y:S01]  /*163b0*/  IMAD.MOV.U32 R54, RZ, RZ, R76 ;  /* 0x000000ffff367224 */ /* 0x000fe200078e004c */
[----:B------:R-:W-:Y:S01]  /*163c0*/  SHF.R.U32.HI R43, RZ, 0x18, R2 ;  /* 0x00000018ff2b7819 */ /* 0x000fe20000011602 */
[----:B------:R-:W-:Y:S01]  /*163d0*/  IMAD.MOV.U32 R117, RZ, RZ, R186 ;  /* 0x000000ffff757224 */ /* 0x000fe200078e00ba */
[----:B------:R-:W-:Y:S01]  /*163e0*/  LOP3.LUT R2, R3, 0xff, RZ, 0xc0, !PT ;  /* 0x000000ff03027812 */ /* 0x000fe200078ec0ff */
[----:B------:R-:W-:Y:S01]  /*163f0*/  IMAD.MOV.U32 R186, RZ, RZ, R75 ;  /* 0x000000ffffba7224 */ /* 0x000fe200078e004b */
[----:B------:R-:W-:Y:S01]  /*16400*/  LOP3.LUT R3, R40, 0xff, RZ, 0xc0, !PT ;  /* 0x000000ff28037812 */ /* 0x000fe200078ec0ff */
[----:B------:R-:W-:Y:S01]  /*16410*/  IMAD.MOV.U32 R119, RZ, RZ, R187 ;  /* 0x000000ffff777224 */ /* 0x000fe200078e00bb */
[----:B------:R-:W-:Y:S01]  /*16420*/  PRMT R79, R2, 0x5410, R43 ;  /* 0x00005410024f7816 */ /* 0x000fe2000000002b */
[----:B------:R-:W-:Y:S01]  /*16430*/  IMAD.MOV.U32 R187, RZ, RZ, R54 ;  /* 0x000000ffffbb7224 */ /* 0x000fe200078e0036 */
[----:B------:R-:W-:Y:S01]  /*16440*/  LOP3.LUT R2, R40, 0xffff, RZ, 0xc0, !PT ;  /* 0x0000ffff28027812 */ /* 0x000fe200078ec0ff */
[----:B------:R-:W-:Y:S01]  /*16450*/  IMAD.MOV.U32 R75, RZ, RZ, R74 ;  /* 0x000000ffff4b7224 */ /* 0x000fe200078e004a */
[--C-:B------:R-:W-:Y:S01]  /*16460*/  HSET2.LE.AND R54, R175, R225.reuse, PT ;  /* 0x000000e1af367233 */ /* 0x100fe20003803000 */
[----:B------:R-:W-:Y:S01]  /*16470*/  IMAD.MOV.U32 R74, RZ, RZ, R73 ;  /* 0x000000ffff4a7224 */ /* 0x000fe200078e0049 */
[----:B------:R-:W-:Y:S01]  /*16480*/  SHF.R.U32.HI R2, RZ, 0x8, R2 ;  /* 0x00000008ff027819 */ /* 0x000fe20000011602 */
[----:B------:R-:W-:Y:S01]  /*16490*/  IMAD.MOV.U32 R175, RZ, RZ, R186 ;  /* 0x000000ffffaf7224 */ /* 0x000fe200078e00ba */
[--C-:B------:R-:W-:Y:S01]  /*164a0*/  HSET2.LE.AND R43, R183, R225.reuse, PT ;  /* 0x000000e1b72b7233 */ /* 0x100fe20003803000 */
[----:B------:R-:W-:Y:S01]  /*164b0*/  IMAD.MOV.U32 R186, RZ, RZ, R56 ;  /* 0x000000ffffba7224 */ /* 0x000fe200078e0038 */
[----:B------:R-:W-:Y:S01]  /*164c0*/  PRMT R80, R3, 0x5410, R2 ;  /* 0x0000541003507816 */ /* 0x000fe20000000002 */
        /* <DEDUP_REMOVED lines=14> */
[----:B------:R-:W-:Y:S01]  /*165b0*/  FADD.FTZ R75, R75, R132 ;  /* 0x000000844b4b7221 */ /* 0x000fe20000010000 */
[--C-:B------:R-:W-:Y:S01]  /*165c0*/  SHF.R.U32.HI R41, RZ, 0x10, R2.reuse ;  /* 0x00000010ff297819 */ /* 0x100fe20000011602 */
[----:B------:R-:W-:Y:S01]  /*165d0*/  IMAD.MOV.U32 R73, RZ, RZ, R55 ;  /* 0x000000ffff497224 */ /* 0x000fe200078e0037 */
[----:B------:R-:W-:Y:S01]  /*165e0*/  SHF.R.U32.HI R3, RZ, 0x18, R2 ;  /* 0x00000018ff037819 */ /* 0x000fe20000011602 */
[----:B------:R-:W1:Y:S01]  /*165f0*/  MUFU.EX2 R101, R101 ;  /* 0x0000006500657308 */ /* 0x000e620000000800 */
[----:B------:R-:W-:Y:S01]  /*16600*/  LOP3.LUT R2, R41, 0xff, RZ, 0xc0, !PT ;  /* 0x000000ff29027812 */ /* 0x000fe200078ec0ff */
        /* <DEDUP_REMOVED lines=8> */
[----:B------:R-:W-:Y:S01]  /*16690*/  MUFU.EX2 R106, R106 ;  /* 0x0000006a006a7308 */ /* 0x000fe20000000800 */
[----:B------:R-:W-:Y:S01]  /*166a0*/  LOP3.LUT R2, R2, 0xff, RZ, 0xc0, !PT ;  /* 0x000000ff02027812 */ /* 0x000fe200078ec0ff */
[----:B------:R-:W-:Y:S01]  /*166b0*/  FADD.FTZ R73, R73, R66 ;  /* 0x0000004249497221 */ /* 0x000fe20000010000 */
[----:B------:R-:W-:Y:S01]  /*166c0*/  LOP3.LUT R3, R48, 0xffff, RZ, 0xc0, !PT ;  /* 0x0000ffff30037812 */ /* 0x000fe200078ec0ff */
[----:B------:R-:W-:Y:S01]  /*166d0*/  IMAD.MOV.U32 R132, RZ, RZ, R138 ;  /* 0x000000ffff847224 */ /* 0x000fe200078e008a */
[----:B------:R-:W-:Y:S02]  /*166e0*/  PRMT R76, R2, 0x5410, R40 ;  /* 0x00005410024c7816 */ /* 0x000fe40000000028 */
[----:B------:R-:W-:Y:S03]  /*166f0*/  LOP3.LUT R40, R48, 0xff, RZ, 0xc0, !PT ;  /* 0x000000ff30287812 */ /* 0x000fe600078ec0ff */
[----:B------:R-:W1:Y:S01]  /*16700*/  MUFU.EX2 R107, R107 ;  /* 0x0000006b006b7308 */ /* 0x000e620000000800 */
[----:B------:R-:W-:Y:S02]  /*16710*/  SHF.R.U32.HI R3, RZ, 0x8, R3 ;  /* 0x00000008ff037819 */ /* 0x000fe40000011603 */
[----:B------:R-:W-:Y:S02]  /*16720*/  F2FP.F16.F32.PACK_AB R2, R209, R208 ;  /* 0x000000d0d102723e */ /* 0x000fe400000000ff */
[----:B------:R-:W-:Y:S02]  /*16730*/  PRMT R166, R40, 0x5410, R3 ;  /* 0x0000541028a67816 */ /* 0x000fe40000000003 */
[----:B------:R-:W-:Y:S03]  /*16740*/  LOP3.LUT R42, R42, R2, RZ, 0xc0, !PT ;  /* 0x000000022a2a7212 */ /* 0x000fe600078ec0ff */
[----:B------:R-:W-:Y:S01]  /*16750*/  MUFU.EX2 R108, R108 ;  /* 0x0000006c006c7308 */ /* 0x000fe20000000800 */
[--C-:B------:R-:W-:Y:S02]  /*16760*/  HSET2.LE.AND R40, R60, R225.reuse, PT ;  /* 0x000000e13c287233 */ /* 0x100fe40003803000 */
[----:B------:R-:W-:Y:S02]  /*16770*/  F2FP.F16.F32.PACK_AB R2, R198, R197 ;  /* 0x000000c5c602723e */ /* 0x000fe400000000ff */
[----:B------:R-:W-:Y:S02]  /*16780*/  F2FP.F16.F32.PACK_AB R3, R196, R193 ;  /* 0x000000c1c403723e */ /* 0x000fe400000000ff */
[----:B------:R-:W-:Y:S03]  /*16790*/  LOP3.LUT R40, R40, R2, RZ, 0xc0, !PT ;  /* 0x0000000228287212 */ /* 0x000fe600078ec0ff */
[----:B------:R-:W1:Y:S01]  /*167a0*/  MUFU.EX2 R109, R109 ;  /* 0x0000006d006d7308 */ /* 0x000e620000000800 */
[----:B------:R-:W-:Y:S02]  /*167b0*/  LOP3.LUT R41, R41, R3, RZ, 0xc0, !PT ;  /* 0x0000000329297212 */ /* 0x000fe400078ec0ff */
[--C-:B------:R-:W-:Y:S01]  /*167c0*/  HSET2.LE.AND R53, R150, R225.reuse, PT ;  /* 0x000000e196357233 */ /* 0x100fe20003803000 */
[----:B------:R-:W-:Y:S01]  /*167d0*/  IMAD.MOV.U32 R150, RZ, RZ, R70 ;  /* 0x000000ffff967224 */ /* 0x000fe200078e0046 */
[--C-:B------:R-:W-:Y:S01]  /*167e0*/  HSET2.LE.AND R55, R176, R225.reuse, PT ;  /* 0x000000e1b0377233 */ /* 0x100fe20003803000 */
[----:B------:R-:W-:Y:S01]  /*167f0*/  IMAD.MOV.U32 R176, RZ, RZ, R119 ;  /* 0x000000ffffb07224 */ /* 0x000fe200078e0077 */
[----:B------:R-:W-:Y:S01]  /*16800*/  F2FP.F16.F32.PACK_AB R2, R192, R191 ;  /* 0x000000bfc002723e */ /* 0x000fe200000000ff */
[----:B------:R-:W-:Y:S01]  /*16810*/  IMAD.MOV.U32 R119, RZ, RZ, R170 ;  /* 0x000000ffff777224 */ /* 0x000fe200078e00aa */
[----:B------:R-:W-:Y:S01]  /*16820*/  F2FP.F16.F32.PACK_AB R3, R184, R178 ;  /* 0x000000b2b803723e */ /* 0x000fe200000000ff */
[----:B------:R-:W-:Y:S01]  /*16830*/  IMAD.MOV.U32 R170, RZ, RZ, R62 ;  /* 0x000000ffffaa7224 */ /* 0x000fe200078e003e */
[----:B------:R-:W-:Y:S02]  /*16840*/  LOP3.LUT R55, R55, R2, RZ, 0xc0, !PT ;  /* 0x0000000237377212 */ /* 0x000fe400078ec0ff */
[----:B------:R-:W-:Y:S02]  /*16850*/  LOP3.LUT R52, R52, R3, RZ, 0xc0, !PT ;  /* 0x0000000334347212 */ /* 0x000fe400078ec0ff */
[--C-:B------:R-:W-:Y:S02]  /*16860*/  SHF.R.U32.HI R49, RZ, 0x10, R48.reuse ;  /* 0x00000010ff317819 */ /* 0x100fe40000011630 */
[--C-:B------:R-:W-:Y:S01]  /*16870*/  HSET2.LE.AND R62, R160, R225.reuse, PT ;  /* 0x000000e1a03e7233 */ /* 0x100fe20003803000 */
[----:B------:R-:W-:Y:S01]  /*16880*/  IMAD.MOV.U32 R160, RZ, RZ, R77 ;  /* 0x000000ffffa07224 */ /* 0x000fe200078e004d */
[--C-:B------:R-:W-:Y:S02]  /*16890*/  HSET2.LE.AND R63, R153, R225.reuse, PT ;  /* 0x000000e1993f7233 */ /* 0x100fe40003803000 */
[----:B------:R-:W-:Y:S01]  /*168a0*/  SHF.R.U32.HI R48, RZ, 0x18, R48 ;  /* 0x00000018ff307819 */ /* 0x000fe20000011630 */
[----:B------:R-:W-:Y:S01]  /*168b0*/  IMAD.MOV.U32 R153, RZ, RZ, R160 ;  /* 0x000000ffff997224 */ /* 0x000fe200078e00a0 */
[----:B------:R-:W-:Y:S01]  /*168c0*/  F2FP.F16.F32.PACK_AB R2, R189, R190 ;  /* 0x000000bebd02723e */ /* 0x000fe200000000ff */
[----:B------:R-:W-:Y:S01]  /*168d0*/  IMAD.MOV.U32 R160, RZ, RZ, R74 ;  /* 0x000000ffffa07224 */ /* 0x000fe200078e004a */
[----:B------:R-:W-:Y:S01]  /*168e0*/  F2FP.F16.F32.PACK_AB R3, R188, R185 ;  /* 0x000000b9bc03723e */ /* 0x000fe200000000ff */
[----:B------:R-:W-:Y:S01]  /*168f0*/  FADD.FTZ R74, R252, R64 ;  /* 0x00000040fc4a7221 */ /* 0x000fe20000010000 */
[--C-:B------:R-:W-:Y:S02]  /*16900*/  HSET2.LE.AND R60, R149, R225.reuse, PT ;  /* 0x000000e1953c7233 */ /* 0x100fe40003803000 */
[----:B------:R-:W-:Y:S02]  /*16910*/  LOP3.LUT R62, R62, R2, RZ, 0xc0, !PT ;  /* 0x000000023e3e7212 */ /* 0x000fe400078ec0ff */
[----:B------:R-:W-:Y:S02]  /*16920*/  LOP3.LUT R63, R63, R3, RZ, 0xc0, !PT ;  /* 0x000000033f3f7212 */ /* 0x000fe400078ec0ff */
[--C-:B------:R-:W-:Y:S02]  /*16930*/  HSET2.LE.AND R61, R156, R225.reuse, PT ;  /* 0x000000e19c3d7233 */ /* 0x100fe40003803000 */
[--C-:B------:R-:W-:Y:S02]  /*16940*/  HSET2.LE.AND R3, R161, R225.reuse, PT ;  /* 0x000000e1a1037233 */ /* 0x100fe40003803000 */
[----:B------:R-:W-:Y:S02]  /*16950*/  F2FP.F16.F32.PACK_AB R2, R162, R163 ;  /* 0x000000a3a202723e */ /* 0x000fe400000000ff */
[--C-:B------:R-:W-:Y:S02]  /*16960*/  HSET2.LE.AND R70, R148, R225.reuse, PT ;  /* 0x000000e194467233 */ /* 0x100fe40003803000 */
[----:B------:R-:W-:Y:S02]  /*16970*/  LOP3.LUT R61, R61, R2, RZ, 0xc0, !PT ;  /* 0x000000023d3d7212 */ /* 0x000fe400078ec0ff */
[----:B------:R-:W-:Y:S02]  /*16980*/  LOP3.LUT R50, R3, R50, RZ, 0xc0, !PT ;  /* 0x0000003203327212 */ /* 0x000fe400078ec0ff */
[----:B-----5:R-:W-:Y:S02]  /*16990*/  F2FP.F16.F32.PACK_AB R2, R141, R144 ;  /* 0x000000908d02723e */ /* 0x020fe400000000ff */
[----:B------:R-:W-:Y:S02]  /*169a0*/  F2FP.F16.F32.PACK_AB R3, R140, R134 ;  /* 0x000000868c03723e */ /* 0x000fe400000000ff */
[----:B------:R-:W-:Y:S02]  /*169b0*/  F2FP.F16.F32.PACK_AB R64, R85, R84 ;  /* 0x000000545540723e */ /* 0x000fe400000000ff */
[--C-:B------:R-:W-:Y:S02]  /*169c0*/  HSET2.LE.AND R66, R146, R225.reuse, PT ;  /* 0x000000e192427233 */ /* 0x100fe40003803000 */
[--C-:B------:R-:W-:Y:S02]  /*169d0*/  HSET2.LE.AND R164, R164, R225.reuse, PT ;  /* 0x000000e1a4a47233 */ /* 0x100fe40003803000 */
[--C-:B------:R-:W-:Y:S02]  /*169e0*/  HSET2.LE.AND R165, R165, R225.reuse, PT ;  /* 0x000000e1a5a57233 */ /* 0x100fe40003803000 */
[--C-:B------:R-:W-:Y:S01]  /*169f0*/  HSET2.LE.AND R166, R166, R225.reuse, PT ;  /* 0x000000e1a6a67233 */ /* 0x100fe20003803000 */
[----:B----4-:R-:W-:Y:S01]  /*16a00*/  FFMA.FTZ R72, R0, R72, R247 ;  /* 0x0000004800487223 */ /* 0x010fe200000100f7 */
[----:B------:R-:W-:Y:S01]  /*16a10*/  IMAD.MOV.U32 R247, RZ, RZ, R58 ;  /* 0x000000fffff77224 */ /* 0x000fe200078e003a */
[----:B------:R-:W-:Y:S01]  /*16a20*/  F2FP.F16.F32.PACK_AB R0, R207, R204 ;  /* 0x000000cccf00723e */ /* 0x000fe200000000ff */
[----:B------:R-:W4:Y:S01]  /*16a30*/  LDSM.16.MT88.4 R56, [R214+0x4c00] ;  /* 0x004c0000d638783b */ /* 0x000f220000004200 */
[----:B------:R-:W-:Y:S01]  /*16a40*/  FADD.FTZ R72, R153, R72 ;  /* 0x0000004899487221 */ /* 0x000fe20000010000 */
[----:B------:R-:W-:Y:S01]  /*16a50*/  IMAD.MOV.U32 R153, RZ, RZ, R71 ;  /* 0x000000ffff997224 */ /* 0x000fe200078e0047 */
[----:B------:R-:W-:Y:S02]  /*16a60*/  LOP3.LUT R43, R43, R0, RZ, 0xc0, !PT ;  /* 0x000000002b2b7212 */ /* 0x000fe400078ec0ff */
[----:B------:R-:W-:Y:S02]  /*16a70*/  F2FP.F16.F32.PACK_AB R0, R194, R195 ;  /* 0x000000c3c200723e */ /* 0x000fe400000000ff */
[--C-:B------:R-:W-:Y:S02]  /*16a80*/  HSET2.LE.AND R71, R147, R225.reuse, PT ;  /* 0x000000e193477233 */ /* 0x100fe40003803000 */
[----:B------:R-:W-:Y:S01]  /*16a90*/  LOP3.LUT R54, R54, R0, RZ, 0xc0, !PT ;  /* 0x0000000036367212 */ /* 0x000fe200078ec0ff */
[-C--:B------:R-:W-:Y:S05]  /*16aa0*/  HMMA.16816.F32 R4, R40, R44.reuse, R4 ;  /* 0x0000002c2804723c */ /* 0x080fea0000001804 */
[----:B------:R-:W-:Y:S06]  /*16ab0*/  F2FP.F16.F32.PACK_AB R0, R174, R177 ;  /* 0x000000b1ae00723e */ /* 0x000fec00000000ff */
[----:B------:R-:W-:Y:S02]  /*16ac0*/  LOP3.LUT R53, R53, R0, RZ, 0xc0, !PT ;  /* 0x0000000035357212 */ /* 0x000fe400078ec0ff */
[----:B------:R-:W-:Y:S02]  /*16ad0*/  LOP3.LUT R0, R49, 0xff, RZ, 0xc0, !PT ;  /* 0x000000ff31007812 */ /* 0x000fe400078ec0ff */
[--C-:B------:R-:W-:Y:S02]  /*16ae0*/  HSET2.LE.AND R49, R151, R225.reuse, PT ;  /* 0x000000e197317233 */ /* 0x100fe40003803000 */
[----:B------:R-:W-:Y:S01]  /*16af0*/  PRMT R77, R0, 0x5410, R48 ;  /* 0x00005410004d7816 */ /* 0x000fe20000000030 */
[C---:B------:R-:W-:Y:S04]  /*16b00*/  HMMA.16816.F32 R8, R52.reuse, R44, R8 ;  /* 0x0000002c3408723c */ /* 0x040fe80000001808 */
[----:B------:R-:W-:Y:S02]  /*16b10*/  LOP3.LUT R49, R49, R3, RZ, 0xc0, !PT ;  /* 0x0000000331317212 */ /* 0x000fe400078ec0ff */
[-C--:B------:R-:W-:Y:S05]  /*16b20*/  HMMA.16816.F32 R12, R52, R46.reuse, R12 ;  /* 0x0000002e340c723c */ /* 0x080fea000000180c */
[----:B------:R-:W-:Y:S01]  /*16b30*/  F2FP.F16.F32.PACK_AB R0, R172, R173 ;  /* 0x000000adac00723e */ /* 0x000fe200000000ff */
[C---:B------:R-:W-:Y:S01]  /*16b40*/  HMMA.16816.F32 R16, R40.reuse, R46, R16 ;  /* 0x0000002e2810723c */ /* 0x040fe20000001810 */
[----:B------:R-:W5:Y:S04]  /*16b50*/  LDSM.16.MT88.4 R44, [R214+0x5000] ;  /* 0x00500000d62c783b */ /* 0x000f680000004200 */
[----:B------:R-:W-:Y:S01]  /*16b60*/  LOP3.LUT R60, R60, R0, RZ, 0xc0, !PT ;  /* 0x000000003c3c7212 */ /* 0x000fe200078ec0ff */
[-C--:B----4-:R-:W-:Y:S05]  /*16b70*/  HMMA.16816.F32 R20, R40, R56.reuse, R20 ;  /* 0x000000382814723c */ /* 0x090fea0000001814 */
[--C-:B------:R-:W-:Y:S01]  /*16b80*/  HSET2.LE.AND R48, R152, R225.reuse, PT ;  /* 0x000000e198307233 */ /* 0x100fe20003803000 */
[C---:B------:R-:W-:Y:S05]  /*16b90*/  HMMA.16816.F32 R24, R52.reuse, R56, R24 ;  /* 0x000000383418723c */ /* 0x040fea0000001818 */
[----:B------:R-:W-:Y:S01]  /*16ba0*/  LOP3.LUT R48, R48, R2, RZ, 0xc0, !PT ;  /* 0x0000000230307212 */ /* 0x000fe200078ec0ff */
[-C--:B------:R-:W-:Y:S05]  /*16bb0*/  HMMA.16816.F32 R32, R52, R58.reuse, R32 ;  /* 0x0000003a3420723c */ /* 0x080fea0000001820 */
[----:B------:R-:W-:Y:S01]  /*16bc0*/  F2FP.F16.F32.PACK_AB R0, R154, R155 ;  /* 0x0000009b9a00723e */ /* 0x000fe200000000ff */
[----:B------:R-:W-:Y:S01]  /*16bd0*/  HMMA.16816.F32 R28, R40, R58, R28 ;  /* 0x0000003a281c723c */ /* 0x000fe2000000181c */
[----:B------:R-:W4:Y:S04]  /*16be0*/  LDSM.16.MT88.4 R40, [R213+0x5400] ;  /* 0x00540000d528783b */ /* 0x000f280000004200 */
[----:B------:R-:W-:Y:S01]  /*16bf0*/  LOP3.LUT R51, R51, R0, RZ, 0xc0, !PT ;  /* 0x0000000033337212 */ /* 0x000fe200078ec0ff */
[-C--:B------:R-:W-:Y:S05]  /*16c00*/  HMMA.16816.F32 R4, R60, R36.reuse, R4 ;  /* 0x000000243c04723c */ /* 0x080fea0000001804 */
[----:B------:R-:W-:Y:S01]  /*16c10*/  F2FP.F16.F32.PACK_AB R2, R99, R98 ;  /* 0x000000626302723e */ /* 0x000fe200000000ff */
[C---:B------:R-:W-:Y:S05]  /*16c20*/  HMMA.16816.F32 R8, R48.reuse, R36, R8 ;  /* 0x000000243008723c */ /* 0x040fea0000001808 */
[--C-:B------:R-:W-:Y:S01]  /*16c30*/  HSET2.LE.AND R3, R143, R225.reuse, PT ;  /* 0x000000e18f037233 */ /* 0x100fe20003803000 */
[-C--:B------:R-:W-:Y:S05]  /*16c40*/  HMMA.16816.F32 R12, R48, R38.reuse, R12 ;  /* 0x00000026300c723c */ /* 0x080fea000000180c */
[----:B------:R-:W-:Y:S01]  /*16c50*/  LOP3.LUT R67, R67, R2, RZ, 0xc0, !PT ;  /* 0x0000000243437212 */ /* 0x000fe200078ec0ff */
[C---:B------:R-:W-:Y:S05]  /*16c60*/  HMMA.16816.F32 R16, R60.reuse, R38, R16 ;  /* 0x000000263c10723c */ /* 0x040fea0000001810 */
[----:B------:R-:W-:Y:S01]  /*16c70*/  F2FP.F16.F32.PACK_AB R2, R93, R92 ;  /* 0x0000005c5d02723e */ /* 0x000fe200000000ff */
[-C--:B-----5:R-:W-:Y:S05]  /*16c80*/  HMMA.16816.F32 R20, R60, R44.reuse, R20 ;  /* 0x0000002c3c14723c */ /* 0x0a0fea0000001814 */
[----:B------:R-:W-:Y:S01]  /*16c90*/  LOP3.LUT R64, R3, R64, RZ, 0xc0, !PT ;  /* 0x0000004003407212 */ /* 0x000fe200078ec0ff */
        /* <DEDUP_REMOVED lines=8> */
[----:B------:R-:W-:Y:S03]  /*16d20*/  LDSM.16.MT88.4 R148, [R213+0x5c00] ;  /* 0x005c0000d594783b */ /* 0x000fe60000004200 */
[--C-:B------:R-:W-:Y:S01]  /*16d30*/  HSET2.LE.AND R54, R142, R225.reuse, PT ;  /* 0x000000e18e367233 */ /* 0x100fe20003803000 */
[----:B------:R-:W-:Y:S01]  /*16d40*/  FADD.FTZ R36, R175, R58 ;  /* 0x0000003aaf247221 */ /* 0x000fe20000010000 */
[----:B------:R-:W-:Y:S02]  /*16d50*/  F2FP.F16.F32.PACK_AB R0, R97, R96 ;  /* 0x000000606100723e */ /* 0x000fe400000000ff */
[----:B------:R-:W-:Y:S02]  /*16d60*/  F2FP.F16.F32.PACK_AB R3, R113, R112 ;  /* 0x000000707103723e */ /* 0x000fe400000000ff */
[----:B------:R-:W-:Y:S02]  /*16d70*/  LOP3.LUT R69, R69, R2, RZ, 0xc0, !PT ;  /* 0x0000000245457212 */ /* 0x000fe400078ec0ff */
[--C-:B------:R-:W-:Y:S02]  /*16d80*/  HSET2.LE.AND R53, R81, R225.reuse, PT ;  /* 0x000000e151357233 */ /* 0x100fe40003803000 */
[----:B------:R-:W-:Y:S02]  /*16d90*/  F2FP.F16.F32.PACK_AB R2, R103, R102 ;  /* 0x000000666702723e */ /* 0x000fe400000000ff */
[----:B------:R-:W-:Y:S02]  /*16da0*/  LOP3.LUT R66, R66, R0, RZ, 0xc0, !PT ;  /* 0x0000000042427212 */ /* 0x000fe400078ec0ff */
[----:B------:R-:W-:Y:S02]  /*16db0*/  LOP3.LUT R54, R54, R3, RZ, 0xc0, !PT ;  /* 0x0000000336367212 */ /* 0x000fe400078ec0ff */
[--C-:B------:R-:W-:Y:S02]  /*16dc0*/  HSET2.LE.AND R56, R78, R225.reuse, PT ;  /* 0x000000e14e387233 */ /* 0x100fe40003803000 */
[----:B------:R-:W-:Y:S02]  /*16dd0*/  F2FP.F16.F32.PACK_AB R0, R87, R86 ;  /* 0x000000565700723e */ /* 0x000fe400000000ff */
[----:B--2---:R-:W-:Y:S02]  /*16de0*/  F2FP.F16.F32.PACK_AB R3, R105, R104 ;  /* 0x000000686903723e */ /* 0x004fe400000000ff */
[----:B------:R-:W-:Y:S01]  /*16df0*/  LOP3.LUT R53, R53, R2, RZ, 0xc0, !PT ;  /* 0x0000000235357212 */ /* 0x000fe200078ec0ff */
[----:B------:R-:W-:Y:S01]  /*16e00*/  FADD.FTZ R2, R160, R74 ;  /* 0x0000004aa0027221 */ /* 0x000fe20000010000 */
[--C-:B------:R-:W-:Y:S01]  /*16e10*/  HSET2.LE.AND R55, R135, R225.reuse, PT ;  /* 0x000000e187377233 */ /* 0x100fe20003803000 */
[----:B------:R-:W-:Y:S01]  /*16e20*/  IMAD.MOV.U32 R135, RZ, RZ, R133 ;  /* 0x000000ffff877224 */ /* 0x000fe200078e0085 */
[----:B------:R-:W-:Y:S02]  /*16e30*/  LOP3.LUT R65, R65, R0, RZ, 0xc0, !PT ;  /* 0x0000000041417212 */ /* 0x000fe400078ec0ff */
[----:B------:R-:W-:Y:S01]  /*16e40*/  LOP3.LUT R56, R56, R3, RZ, 0xc0, !PT ;  /* 0x0000000338387212 */ /* 0x000fe200078ec0ff */
[----:B------:R-:W-:Y:S01]  /*16e50*/  FADD.FTZ R3, R153, R73 ;  /* 0x0000004999037221 */ /* 0x000fe20000010000 */
[----:B---3--:R-:W-:Y:S01]  /*16e60*/  F2FP.F16.F32.PACK_AB R52, R115, R114 ;  /* 0x000000727334723e */ /* 0x008fe200000000ff */
[----:B------:R-:W-:Y:S01]  /*16e70*/  FADD.FTZ R73, R183, R2 ;  /* 0x00000002b7497221 */ /* 0x000fe20000010000 */
[----:B------:R-:W-:Y:S01]  /*16e80*/  F2FP.F16.F32.PACK_AB R0, R89, R88 ;  /* 0x000000585900723e */ /* 0x000fe200000000ff */
[-C--:B----4-:R-:W-:Y:S05]  /*16e90*/  HMMA.16816.F32 R4, R64, R40.reuse, R4 ;  /* 0x000000284004723c */ /* 0x090fea0000001804 */
[--C-:B------:R-:W-:Y:S01]  /*16ea0*/  HSET2.LE.AND R2, R76, R225.reuse, PT ;  /* 0x000000e14c027233 */ /* 0x100fe20003803000 */
[----:B------:R-:W-:Y:S01]  /*16eb0*/  FADD.FTZ R74, R157, R3 ;  /* 0x000000039d4a7221 */ /* 0x000fe20000010000 */
[----:B------:R-:W-:Y:S01]  /*16ec0*/  LOP3.LUT R55, R55, R52, RZ, 0xc0, !PT ;  /* 0x0000003437377212 */ /* 0x000fe200078ec0ff */
[----:B------:R-:W-:Y:S03]  /*16ed0*/  FADD.FTZ R44, R251, R73 ;  /* 0x00000049fb2c7221 */ /* 0x000fe60000010000 */
[----:B------:R-:W-:Y:S01]  /*16ee0*/  F2FP.F16.F32.PACK_AB R59, R111, R110 ;  /* 0x0000006e6f3b723e */ /* 0x000fe200000000ff */
[----:B------:R-:W-:Y:S01]  /*16ef0*/  IMAD.MOV.U32 R76, RZ, RZ, R133 ;  /* 0x000000ffff4c7224 */ /* 0x000fe200078e0085 */
[----:B------:R-:W-:Y:S01]  /*16f00*/  LOP3.LUT R68, R68, R0, RZ, 0xc0, !PT ;  /* 0x0000000044447212 */ /* 0x000fe200078ec0ff */
[----:B------:R-:W-:Y:S01]  /*16f10*/  IMAD.MOV.U32 R133, RZ, RZ, R137 ;  /* 0x000000ffff857224 */ /* 0x000fe200078e0089 */
[--C-:B------:R-:W-:Y:S02]  /*16f20*/  HSET2.LE.AND R52, R82, R225.reuse, PT ;  /* 0x000000e152347233 */ /* 0x100fe40003803000 */
[----:B-1----:R-:W-:Y:S02]  /*16f30*/  F2FP.F16.F32.PACK_AB R0, R101, R100 ;  /* 0x000000646500723e */ /* 0x002fe400000000ff */
[----:B------:R-:W-:Y:S01]  /*16f40*/  LOP3.LUT R59, R2, R59, RZ, 0xc0, !PT ;  /* 0x0000003b023b7212 */ /* 0x000fe200078ec0ff */
[C---:B------:R-:W-:Y:S04]  /*16f50*/  HMMA.16816.F32 R8, R68.reuse, R40, R8 ;  /* 0x000000284408723c */ /* 0x040fe80000001808 */
[----:B------:R-:W-:Y:S01]  /*16f60*/  FADD.FTZ R2, R247, R36 ;  /* 0x00000024f7027221 */ /* 0x000fe20000010000 */
[----:B------:R-:W-:Y:S01]  /*16f70*/  LOP3.LUT R52, R52, R0, RZ, 0xc0, !PT ;  /* 0x0000000034347212 */ /* 0x000fe200078ec0ff */
[-C--:B------:R-:W-:Y:S01]  /*16f80*/  HMMA.16816.F32 R12, R68, R42.reuse, R12 ;  /* 0x0000002a440c723c */ /* 0x080fe2000000180c */
[----:B------:R-:W1:Y:S04]  /*16f90*/  LDSM.16.MT88.4 R36, [R214+0x5400] ;  /* 0x00540000d624783b */ /* 0x000e680000004200 */
[--C-:B------:R-:W-:Y:S01]  /*16fa0*/  HSET2.LE.AND R57, R79, R225.reuse, PT ;  /* 0x000000e14f397233 */ /* 0x100fe20003803000 */
[C---:B------:R-:W-:Y:S05]  /*16fb0*/  HMMA.16816.F32 R16, R64.reuse, R42, R16 ;  /* 0x0000002a4010723c */ /* 0x040fea0000001810 */
[----:B------:R-:W-:Y:S01]  /*16fc0*/  F2FP.F16.F32.PACK_AB R0, R107, R106 ;  /* 0x0000006a6b00723e */ /* 0x000fe200000000ff */
[----:B------:R-:W-:Y:S01]  /*16fd0*/  FADD.FTZ R48, R127, R2 ;  /* 0x000000027f307221 */ /* 0x000fe20000010000 */
[--C-:B------:R-:W-:Y:S04]  /*16fe0*/  HSET2.LE.AND R3, R145, R225.reuse, PT ;  /* 0x000000e191037233 */ /* 0x100fe80003803000 */
[----:B------:R-:W-:Y:S01]  /*16ff0*/  LOP3.LUT R57, R57, R0, RZ, 0xc0, !PT ;  /* 0x0000000039397212 */ /* 0x000fe200078ec0ff */
[----:B------:R-:W-:Y:S01]  /*17000*/  FADD.FTZ R0, R176, R72 ;  /* 0x00000048b0007221 */ /* 0x000fe20000010000 */
[----:B------:R-:W-:Y:S01]  /*17010*/  F2FP.F16.F32.PACK_AB R2, R182, R116 ;  /* 0x00000074b602723e */ /* 0x000fe200000000ff */
[----:B------:R-:W-:Y:S01]  /*17020*/  FADD.FTZ R40, R117, R48 ;  /* 0x0000003075287221 */ /* 0x000fe20000010000 */
[----:B------:R-:W-:Y:S01]  /*17030*/  F2FP.F16.F32.PACK_AB R58, R109, R108 ;  /* 0x0000006c6d3a723e */ /* 0x000fe200000000ff */
[----:B------:R-:W-:Y:S01]  /*17040*/  FADD.FTZ R72, R119, R0 ;  /* 0x0000000077487221 */ /* 0x000fe20000010000 */
[----:B------:R-:W-:Y:S01]  /*17050*/  IMAD.MOV.U32 R119, RZ, RZ, R170 ;  /* 0x000000ffff777224 */ /* 0x000fe200078e00aa */
[----:B------:R-:W-:Y:S01]  /*17060*/  F2FP.F16.F32.PACK_AB R170, R129, R128 ;  /* 0x0000008081aa723e */ /* 0x000fe200000000ff */
[----:B------:R-:W-:Y:S01]  /*17070*/  FADD.FTZ R50, R206, R40 ;  /* 0x00000028ce327221 */ /* 0x000fe20000010000 */
[----:B------:R-:W-:Y:S01]  /*17080*/  FADD.FTZ R45, R249, R72 ;  /* 0x00000048f92d7221 */ /* 0x000fe20000010000 */
[--C-:B------:R-:W-:Y:S02]  /*17090*/  HSET2.LE.AND R0, R80, R225.reuse, PT ;  /* 0x000000e150007233 */ /* 0x100fe40003803000 */
[----:B------:R-:W-:Y:S02]  /*170a0*/  LOP3.LUT R170, R3, R170, RZ, 0xc0, !PT ;  /* 0x000000aa03aa7212 */ /* 0x000fe400078ec0ff */
[--C-:B------:R-:W-:Y:S02]  /*170b0*/  HSET2.LE.AND R3, R83, R225.reuse, PT ;  /* 0x000000e153037233 */ /* 0x100fe40003803000 */
[----:B------:R-:W-:Y:S01]  /*170c0*/  LOP3.LUT R168, R168, R2, RZ, 0xc0, !PT ;  /* 0x00000002a8a87212 */ /* 0x000fe200078ec0ff */
[----:B------:R-:W-:Y:S01]  /*170d0*/  FADD.FTZ R2, R250, R45 ;  /* 0x0000002dfa027221 */ /* 0x000fe20000010000 */
[----:B------:R-:W-:Y:S01]  /*170e0*/  LOP3.LUT R58, R0, R58, RZ, 0xc0, !PT ;  /* 0x0000003a003a7212 */ /* 0x000fe200078ec0ff */
[----:B------:R-:W-:Y:S01]  /*170f0*/  FADD.FTZ R0, R179, R74 ;  /* 0x0000004ab3007221 */ /* 0x000fe20000010000 */
[----:B------:R-:W-:Y:S01]  /*17100*/  LOP3.LUT R169, R3, R169, RZ, 0xc0, !PT ;  /* 0x000000a903a97212 */ /* 0x000fe200078ec0ff */
[----:B------:R-:W-:Y:S01]  /*17110*/  FADD.FTZ R3, R119, R44 ;  /* 0x0000002c77037221 */ /* 0x000fe20000010000 */
[----:B------:R-:W-:Y:S01]  /*17120*/  HSET2.LE.AND R40, R77, R225, PT ;  /* 0x000000e14d287233 */ /* 0x000fe20003803000 */
[----:B------:R-:W2:Y:S01]  /*17130*/  LDSM.16.MT88.4 R44, [R213+0x5800] ;  /* 0x00580000d52c783b */ /* 0x000ea20000004200 */
[-C--:B-1----:R-:W-:Y:S03]  /*17140*/  HMMA.16816.F32 R20, R64, R36.reuse, R20 ;  /* 0x000000244014723c */ /* 0x082fe60000001814 */
[----:B------:R-:W-:Y:S01]  /*17150*/  FADD.FTZ R49, R125, R0 ;  /* 0x000000007d317221 */ /* 0x000fe20000010000 */
[----:B------:R-:W-:Y:S01]  /*17160*/  F2FP.F16.F32.PACK_AB R0, R131, R130 ;  /* 0x000000828300723e */ /* 0x000fe200000000ff */
[----:B------:R-:W-:Y:S01]  /*17170*/  FADD.FTZ R41, R187, R3 ;  /* 0x00000003bb297221 */ /* 0x000fe20000010000 */
[C---:B------:R-:W-:Y:S05]  /*17180*/  HMMA.16816.F32 R24, R68.reuse, R36, R24 ;  /* 0x000000244418723c */ /* 0x040fea0000001818 */
[----:B------:R-:W-:Y:S01]  /*17190*/  LOP3.LUT R171, R171, R0, RZ, 0xc0, !PT ;  /* 0x00000000abab7212 */ /* 0x000fe200078ec0ff */
[-C--:B------:R-:W-:Y:S05]  /*171a0*/  HMMA.16816.F32 R32, R68, R38.reuse, R32 ;  /* 0x000000264420723c */ /* 0x080fea0000001820 */
[----:B------:R-:W-:Y:S01]  /*171b0*/  FADD.FTZ R0, R186, R49 ;  /* 0x00000031ba007221 */ /* 0x000fe20000010000 */
[----:B------:R-:W-:Y:S05]  /*171c0*/  HMMA.16816.F32 R28, R64, R38, R28 ;  /* 0x00000026401c723c */ /* 0x000fea000000181c */
[----:B------:R-:W-:Y:S01]  /*171d0*/  FADD.FTZ R49, R167, R0 ;  /* 0x00000000a7317221 */ /* 0x000fe20000010000 */
[----:B------:R-:W-:Y:S01]  /*171e0*/  F2FP.F16.F32.PACK_AB R0, R121, R120 ;  /* 0x000000787900723e */ /* 0x000fe200000000ff */
[----:B------:R-:W-:Y:S01]  /*171f0*/  FADD.FTZ R48, R248, R2 ;  /* 0x00000002f8307221 */ /* 0x000fe20000010000 */
[----:B------:R-:W-:Y:S03]  /*17200*/  F2FP.F16.F32.PACK_AB R167, R139, R126 ;  /* 0x0000007e8ba7723e */ /* 0x000fe600000000ff */
[----:B------:R-:W-:Y:S01]  /*17210*/  LOP3.LUT R164, R164, R0, RZ, 0xc0, !PT ;  /* 0x00000000a4a47212 */ /* 0x000fe200078ec0ff */
[----:B------:R-:W-:Y:S01]  /*17220*/  FADD.FTZ R0, R203, R41 ;  /* 0x00000029cb007221 */ /* 0x000fe20000010000 */
[----:B------:R-:W-:Y:S01]  /*17230*/  LOP3.LUT R167, R40, R167, RZ, 0xc0, !PT ;  /* 0x000000a728a77212 */ /* 0x000fe200078ec0ff */
[----:B------:R-:W-:Y:S01]  /*17240*/  FADD.FTZ R36, R237, R49 ;  /* 0x00000031ed247221 */ /* 0x000fe20000010000 */
[----:B------:R-:W1:Y:S01]  /*17250*/  LDSM.16.MT88.4 R40, [R214+0x5800] ;  /* 0x00580000d628783b */ /* 0x000e620000004200 */
[----:B------:R-:W-:Y:S01]  /*17260*/  F2FP.F16.F32.PACK_AB R2, R123, R122 ;  /* 0x0000007a7b02723e */ /* 0x000fe200000000ff */
[----:B------:R-:W-:Y:S01]  /*17270*/  FADD.FTZ R0, R202, R0 ;  /* 0x00000000ca007221 */ /* 0x000fe20000010000 */
[----:B------:R-:W-:Y:S01]  /*17280*/  F2FP.F16.F32.PACK_AB R3, R180, R124 ;  /* 0x0000007cb403723e */ /* 0x000fe200000000ff */
[----:B------:R-:W-:Y:S01]  /*17290*/  FADD.FTZ R36, R239, R36 ;  /* 0x00000024ef247221 */ /* 0x000fe20000010000 */
[----:B------:R-:W-:Y:S01]  /*172a0*/  LOP3.LUT R165, R165, R2, RZ, 0xc0, !PT ;  /* 0x00000002a5a57212 */ /* 0x000fe200078ec0ff */
[-C--:B--2---:R-:W-:Y:S05]  /*172b0*/  HMMA.16816.F32 R4, R52, R44.reuse, R4 ;  /* 0x0000002c3404723c */ /* 0x084fea0000001804 */
[----:B------:R-:W-:Y:S01]  /*172c0*/  FADD.FTZ R37, R201, R0 ;  /* 0x00000000c9257221 */ /* 0x000fe20000010000 */
[C---:B------:R-:W-:Y:S05]  /*172d0*/  HMMA.16816.F32 R8, R56.reuse, R44, R8 ;  /* 0x0000002c3808723c */ /* 0x040fea0000001808 */
[----:B------:R-:W-:Y:S01]  /*172e0*/  FADD.FTZ R37, R238, R37 ;  /* 0x00000025ee257221 */ /* 0x000fe20000010000 */
[----:B------:R-:W-:Y:S01]  /*172f0*/  FADD.FTZ R36, R243, R36 ;  /* 0x00000024f3247221 */ /* 0x000fe20000010000 */
[----:B------:R-:W-:Y:S01]  /*17300*/  FADD.FTZ R2, R205, R48 ;  /* 0x00000030cd027221 */ /* 0x000fe20000010000 */
[----:B------:R-:W-:Y:S01]  /*17310*/  LOP3.LUT R166, R166, R3, RZ, 0xc0, !PT ;  /* 0x00000003a6a67212 */ /* 0x000fe200078ec0ff */
[-C--:B------:R-:W-:Y:S03]  /*17320*/  HMMA.16816.F32 R12, R56, R46.reuse, R12 ;  /* 0x0000002e380c723c */ /* 0x080fe6000000180c */
[----:B------:R-:W-:Y:S01]  /*17330*/  FADD.FTZ R37, R240, R37 ;  /* 0x00000025f0257221 */ /* 0x000fe20000010000 */
[----:B------:R-:W-:Y:S01]  /*17340*/  FADD.FTZ R2, R199, R2 ;  /* 0x00000002c7027221 */ /* 0x000fe20000010000 */
[----:B------:R-:W-:Y:S01]  /*17350*/  FADD.FTZ R3, R241, R50 ;  /* 0x00000032f1037221 */ /* 0x000fe20000010000 */
[C---:B------:R-:W-:Y:S05]  /*17360*/  HMMA.16816.F32 R16, R52.reuse, R46, R16 ;  /* 0x0000002e3410723c */ /* 0x040fea0000001810 */
[----:B------:R-:W-:Y:S01]  /*17370*/  FADD.FTZ R3, R242, R3 ;  /* 0x00000003f2037221 */ /* 0x000fe20000010000 */
[----:B------:R-:W-:Y:S05]  /*17380*/  FADD.FTZ R0, R200, R2 ;  /* 0x00000002c8007221 */ /* 0x000fea0000010000 */
[----:B------:R-:W-:Y:S01]  /*17390*/  FADD.FTZ R2, R245, R3 ;  /* 0x00000003f5027221 */ /* 0x000fe20000010000 */
[----:B------:R-:W-:Y:S01]  /*173a0*/  FADD.FTZ R3, R210, R0 ;  /* 0x00000000d2037221 */ /* 0x000fe20000010000 */
[-C--:B-1----:R-:W-:Y:S03]  /*173b0*/  HMMA.16816.F32 R20, R52, R40.reuse, R20 ;  /* 0x000000283414723c */ /* 0x082fe60000001814 */
[----:B------:R-:W-:Y:S01]  /*173c0*/  FADD.FTZ R0, R246, R2 ;  /* 0x00000002f6007221 */ /* 0x000fe20000010000 */
[----:B------:R-:W-:Y:S01]  /*173d0*/  FADD.FTZ R2, R244, R36 ;  /* 0x00000024f4027221 */ /* 0x000fe20000010000 */
[----:B------:R-:W-:Y:S01]  /*173e0*/  FADD.FTZ R3, R211, R3 ;  /* 0x00000003d3037221 */ /* 0x000fe20000010000 */
[C---:B------:R-:W-:Y:S05]  /*173f0*/  HMMA.16816.F32 R24, R56.reuse, R40, R24 ;  /* 0x000000283818723c */ /* 0x040fea0000001818 */
        /* <DEDUP_REMOVED lines=15> */
[----:B------:R-:W-:Y:S04]  /*174f0*/  FADD.FTZ R2, R191, R3 ;  /* 0x00000003bf027221 */ /* 0x000fe80000010000 */
[----:B------:R-:W-:Y:S01]  /*17500*/  FADD.FTZ R45, R163, R37 ;  /* 0x00000025a32d7221 */ /* 0x000fe20000010000 */
[----:B------:R-:W-:Y:S01]  /*17510*/  FADD.FTZ R3, R194, R0 ;  /* 0x00000000c2037221 */ /* 0x000fe20000010000 */
[----:B------:R-:W-:Y:S01]  /*17520*/  FADD.FTZ R0, R192, R2 ;  /* 0x00000002c0007221 */ /* 0x000fe20000010000 */
[----:B------:R-:W-:Y:S02]  /*17530*/  FADD.FTZ R2, R173, R36 ;  /* 0x00000024ad027221 */ /* 0x000fe40000010000 */
[----:B------:R-:W1:Y:S01]  /*17540*/  LDSM.16.MT88.4 R36, [R214+0x5c00] ;  /* 0x005c0000d624783b */ /* 0x000e620000004200 */
[----:B------:R-:W-:Y:S01]  /*17550*/  FADD.FTZ R44, R144, R3 ;  /* 0x00000003902c7221 */ /* 0x000fe20000010000 */
[----:B------:R-:W-:Y:S01]  /*17560*/  FADD.FTZ R3, R134, R0 ;  /* 0x0000000086037221 */ /* 0x000fe20000010000 */
[-C--:B------:R-:W-:Y:S05]  /*17570*/  HMMA.16816.F32 R144, R168, R148.reuse, R4 ;  /* 0x00000094a890723c */ /* 0x080fea0000001804 */
        /* <DEDUP_REMOVED lines=9> */
[----:B------:R-:W-:Y:S03]  /*17610*/  IMAD.MOV.U32 R134, RZ, RZ, R136 ;  /* 0x000000ffff867224 */ /* 0x000fe600078e0088 */
        /* <DEDUP_REMOVED lines=55> */
[----:B------:R-:W-:Y:S02]  /*17990*/  FADD.FTZ R3, R131, R4 ;  /* 0x0000000483037221 */ /* 0x000fe40000010000 */
[----:B------:R2:W-:Y:S01]  /*179a0*/  STL [R1+0x18], R5 ;  /* 0x0000180501007387 */ /* 0x0005e20000100800 */
[----:B------:R-:W-:Y:S01]  /*179b0*/  FADD.FTZ R2, R180, R2 ;  /* 0x00000002b4027221 */ /* 0x000fe20000010000 */
[----:B------:R-:W-:Y:S02]  /*179c0*/  FADD.FTZ R0, R139, R0 ;  /* 0x000000008b007221 */ /* 0x000fe40000010000 */
[----:B------:R2:W-:Y:S04]  /*179d0*/  STL [R1+0x1c], R3 ;  /* 0x00001c0301007387 */ /* 0x0005e80000100800 */
[----:B------:R2:W-:Y:S04]  /*179e0*/  STL [R1+0x20], R2 ;  /* 0x0000200201007387 */ /* 0x0005e80000100800 */
[----:B------:R2:W-:Y:S01]  /*179f0*/  STL [R1+0x24], R0 ;  /* 0x0000240001007387 */ /* 0x0005e20000100800 */
[----:B------:R-:W-:Y:S05]  /*17a00*/  @P0 BRA `(.L_x_292) ;  /* 0xffffff9c00580947 */ /* 0x000fea000383ffff */
.L_x_291:
[----:B------:R-:W3:Y:S01]  /*17a10*/  LDL.LU R8, [R1+0x18] ;  /* 0x0000180001087983 */ /* 0x000ee20000300800 */
[----:B------:R-:W-:-:S03]  /*17a20*/  ULDC UR4, c[0x0][0x38c] ;  /* 0x0000e30000047ab9 */ /* 0x000fc60000000800 */
[----:B------:R-:W4:Y:S04]  /*17a30*/  LDL.LU R7, [R1+0x1c] ;  /* 0x00001c0001077983 */ /* 0x000f280000300800 */
[----:B------:R-:W4:Y:S04]  /*17a40*/  LDL.LU R6, [R1+0x20] ;  /* 0x0000200001067983 */ /* 0x000f280000300800 */
[----:B--2---:R-:W2:Y:S01]  /*17a50*/  LDL.LU R5, [R1+0x24] ;  /* 0x0000240001057983 */ /* 0x004ea20000300800 */
[----:B------:R-:W-:Y:S01]  /*17a60*/  UISETP.NE.AND UP0, UPT, UR26, -0x1, UPT ;  /* 0xffffffff1a00788c */ /* 0x000fe2000bf05270 */
[----:B------:R-:W-:Y:S01]  /*17a70*/  MOV R17, 0x10 ;  /* 0x0000001000117802 */ /* 0x000fe20000000f00 */
[----:B------:R-:W-:Y:S01]  /*17a80*/  UMOV UR5, 0x400 ;  /* 0x0000040000057882 */ /* 0x000fe20000000000 */
[----:B------:R-:W1:Y:S01]  /*17a90*/  S2R R25, SR_TID.X ;  /* 0x0000000000197919 */ /* 0x000e620000002100 */
[----:B------:R-:W2:Y:S01]  /*17aa0*/  S2R R24, SR_TID.X ;  /* 0x0000000000187919 */ /* 0x000ea20000002100 */
[----:B-1----:R-:W-:Y:S01]  /*17ab0*/  SHF.R.S32.HI R23, RZ, 0x1f, R25 ;  /* 0x0000001fff177819 */ /* 0x002fe20000011419 */
[----:B---3--:R-:W1:Y:S04]  /*17ac0*/  SHFL.BFLY PT, R2, R8, 0x2, 0x1f ;  /* 0x0c401f0008027f89 */ /* 0x008e6800000e0000 */
[----:B----4-:R-:W3:Y:S04]  /*17ad0*/  SHFL.BFLY PT, R0, R7, 0x2, 0x1f ;  /* 0x0c401f0007007f89 */ /* 0x010ee800000e0000 */
[----:B-----5:R-:W4:Y:S04]  /*17ae0*/  SHFL.BFLY PT, R3, R6, 0x2, 0x1f ;  /* 0x0c401f0006037f89 */ /* 0x020f2800000e0000 */
[----:B--2---:R-:W2:Y:S01]  /*17af0*/  SHFL.BFLY PT, R4, R5, 0x2, 0x1f ;  /* 0x0c401f0005047f89 */ /* 0x004ea200000e0000 */
[----:B-1----:R-:W-:Y:S01]  /*17b00*/  FADD.FTZ R2, R2, R8 ;  /* 0x0000000802027221 */ /* 0x002fe20000010000 */
[----:B---3--:R-:W-:-:S04]  /*17b10*/  FADD.FTZ R0, R0, R7 ;  /* 0x0000000700007221 */ /* 0x008fc80000010000 */
[----:B------:R-:W1:Y:S01]  /*17b20*/  SHFL.BFLY PT, R8, R2, 0x1, 0x1f ;  /* 0x0c201f0002087f89 */ /* 0x000e6200000e0000 */
[----:B----4-:R-:W-:-:S03]  /*17b30*/  FADD.FTZ R3, R3, R6 ;  /* 0x0000000603037221 */ /* 0x010fc60000010000 */
[----:B------:R-:W3:Y:S01]  /*17b40*/  SHFL.BFLY PT, R7, R0, 0x1, 0x1f ;  /* 0x0c201f0000077f89 */ /* 0x000ee200000e0000 */
[----:B--2---:R-:W-:-:S03]  /*17b50*/  FADD.FTZ R4, R4, R5 ;  /* 0x0000000504047221 */ /* 0x004fc60000010000 */
[----:B------:R-:W2:Y:S04]  /*17b60*/  SHFL.BFLY PT, R6, R3, 0x1, 0x1f ;  /* 0x0c201f0003067f89 */ /* 0x000ea800000e0000 */
[----:B------:R-:W4:Y:S01]  /*17b70*/  SHFL.BFLY PT, R5, R4, 0x1, 0x1f ;  /* 0x0c201f0004057f89 */ /* 0x000f2200000e0000 */
[----:B-1----:R-:W-:Y:S01]  /*17b80*/  FADD.FTZ R19, R2, R8 ;  /* 0x0000000802137221 */ /* 0x002fe20000010000 */
[----:B------:R-:W-:Y:S01]  /*17b90*/  MOV R2, 0x3f800000 ;  /* 0x3f80000000027802 */ /* 0x000fe20000000f00 */
[----:B---3--:R-:W-:-:S03]  /*17ba0*/  FADD.FTZ R20, R0, R7 ;  /* 0x0000000700147221 */ /* 0x008fc60000010000 */
[----:B------:R-:W-:Y:S02]  /*17bb0*/  FSETP.NE.FTZ.AND P0, PT, R19, RZ, PT ;  /* 0x000000ff1300720b */ /* 0x000fe40003f15000 */
[----:B------:R-:W-:Y:S01]  /*17bc0*/  MOV R0, 0x3f800000 ;  /* 0x3f80000000007802 */ /* 0x000fe20000000f00 */
[----:B--2---:R-:W-:Y:S01]  /*17bd0*/  FADD.FTZ R21, R3, R6 ;  /* 0x0000000603157221 */ /* 0x004fe20000010000 */
[----:B------:R-:W-:Y:S01]  /*17be0*/  FSETP.NE.FTZ.AND P2, PT, R20, RZ, PT ;  /* 0x000000ff1400720b */ /* 0x000fe20003f55000 */
[----:B------:R-:W-:Y:S01]  /*17bf0*/  IMAD.MOV.U32 R3, RZ, RZ, 0x3f800000 ;  /* 0x3f800000ff037424 */ /* 0x000fe200078e00ff */
[----:B------:R-:W-:Y:S01]  /*17c00*/  LEA.HI R6, R23, R25, RZ, 0x2 ;  /* 0x0000001917067211 */ /* 0x000fe200078f10ff */
[----:B----4-:R-:W-:Y:S01]  /*17c10*/  FADD.FTZ R22, R4, R5 ;  /* 0x0000000504167221 */ /* 0x010fe20000010000 */
[----:B------:R-:W-:Y:S01]  /*17c20*/  FSETP.NE.FTZ.AND P5, PT, R21, RZ, PT ;  /* 0x000000ff1500720b */ /* 0x000fe20003fb5000 */
[----:B------:R-:W-:Y:S01]  /*17c30*/  IMAD.MOV.U32 R5, RZ, RZ, 0x3f800000 ;  /* 0x3f800000ff057424 */ /* 0x000fe200078e00ff */
[----:B------:R-:W-:-:S02]  /*17c40*/  SHF.R.S32.HI R7, RZ, 0x2, R6 ;  /* 0x00000002ff077819 */ /* 0x000fc40000011406 */
[----:B------:R-:W-:Y:S01]  /*17c50*/  FSETP.NE.FTZ.AND P4, PT, R22, RZ, PT ;  /* 0x000000ff1600720b */ /* 0x000fe20003f95000 */
[----:B------:R-:W1:Y:S01]  /*17c60*/  @P0 MUFU.RCP R0, R19 ;  /* 0x0000001300000308 */ /* 0x000e620000001000 */
[----:B------:R-:W-:Y:S02]  /*17c70*/  SHF.R.S32.HI R4, RZ, 0x1f, R7 ;  /* 0x0000001fff047819 */ /* 0x000fe40000011407 */
[----:B------:R-:W-:Y:S02]  /*17c80*/  LEA.HI R23, R23, R25, RZ, 0x5 ;  /* 0x0000001917177211 */ /* 0x000fe400078f28ff */
[----:B------:R-:W-:Y:S02]  /*17c90*/  LEA.HI R4, R4, R7, RZ, 0x3 ;  /* 0x0000000704047211 */ /* 0x000fe400078f18ff */
[----:B------:R-:W-:Y:S01]  /*17ca0*/  SHF.R.S32.HI R18, RZ, 0x5, R23 ;  /* 0x00000005ff127819 */ /* 0x000fe20000011417 */
[----:B------:R-:W2:Y:S08]  /*17cb0*/  @P2 MUFU.RCP R3, R20 ;  /* 0x0000001400032308 */ /* 0x000eb00000001000 */
[----:B------:R-:W3:Y:S01]  /*17cc0*/  @P5 MUFU.RCP R2, R21 ;  /* 0x0000001500025308 */ /* 0x000ee20000001000 */
[----:B-1----:R-:W-:-:S04]  /*17cd0*/  FMUL.FTZ R0, R0, UR4 ;  /* 0x0000000400007c20 */ /* 0x002fc80008410000 */
[C---:B------:R-:W-:Y:S01]  /*17ce0*/  FMUL.FTZ R144, R0.reuse, R144 ;  /* 0x0000009000907220 */ /* 0x040fe20000410000 */
[C---:B------:R-:W-:Y:S01]  /*17cf0*/  FMUL.FTZ R145, R0.reuse, R145 ;  /* 0x0000009100917220 */ /* 0x040fe20000410000 */
[C---:B------:R-:W-:Y:S01]  /*17d00*/  FMUL.FTZ R148, R0.reuse, R148 ;  /* 0x0000009400947220 */ /* 0x040fe20000410000 */
[----:B------:R-:W1:Y:S01]  /*17d10*/  @P4 MUFU.RCP R5, R22 ;  /* 0x0000001600054308 */ /* 0x000e620000001000 */
[----:B--2---:R-:W-:Y:S01]  /*17d20*/  FMUL.FTZ R3, R3, UR4 ;  /* 0x0000000403037c20 */ /* 0x004fe20008410000 */
[C---:B------:R-:W-:Y:S01]  /*17d30*/  FMUL.FTZ R149, R0.reuse, R149 ;  /* 0x0000009500957220 */ /* 0x040fe20000410000 */
[C---:B------:R-:W-:Y:S01]  /*17d40*/  FMUL.FTZ R160, R0.reuse, R160 ;  /* 0x000000a000a07220 */ /* 0x040fe20000410000 */
[----:B------:R-:W-:Y:S01]  /*17d50*/  FMUL.FTZ R10, R0, R161 ;  /* 0x000000a1000a7220 */ /* 0x000fe20000410000 */
        /* <DEDUP_REMOVED lines=10> */
[----:B------:R-:W-:Y:S01]  /*17e00*/  FMUL.FTZ R169, R0, R169 ;  /* 0x000000a900a97220 */ /* 0x000fe20000410000 */
[----:B---3--:R-:W-:Y:S01]  /*17e10*/  FMUL.FTZ R2, R2, UR4 ;  /* 0x0000000402027c20 */ /* 0x008fe20008410000 */
[----:B-1----:R-:W-:Y:S01]  /*17e20*/  FMUL.FTZ R0, R5, UR4 ;  /* 0x0000000405007c20 */ /* 0x002fe20008410000 */
[----:B------:R-:W-:Y:S01]  /*17e30*/  IADD3 R3, R7, -R3, RZ ;  /* 0x8000000307037210 */ /* 0x000fe20007ffe0ff */
[----:B------:R-:W1:Y:S01]  /*17e40*/  S2UR UR4, SR_CgaCtaId ;  /* 0x00000000000479c3 */ /* 0x000e620000008800 */
        /* <DEDUP_REMOVED lines=9> */
[----:B------:R-:W-:Y:S01]  /*17ee0*/  FMUL.FTZ R142, R0, R142 ;  /* 0x0000008e008e7220 */ /* 0x000fe20000410000 */
[----:B------:R-:W-:Y:S01]  /*17ef0*/  LOP3.LUT R4, R6, 0xfffffffc, RZ, 0xc0, !PT ;  /* 0xfffffffc06047812 */ /* 0x000fe200078ec0ff */
[C---:B------:R-:W-:Y:S01]  /*17f00*/  FMUL.FTZ R15, R0.reuse, R143 ;  /* 0x0000008f000f7220 */ /* 0x040fe20000410000 */
[----:B------:R-:W-:Y:S01]  /*17f10*/  SHF.R.S32.HI R6, RZ, 0x1, R2 ;  /* 0x00000001ff067819 */ /* 0x000fe20000011402 */
[----:B------:R-:W-:Y:S01]  /*17f20*/  FMUL.FTZ R154, R0, R154 ;  /* 0x0000009a009a7220 */ /* 0x000fe20000410000 */
[----:B------:R-:W-:Y:S01]  /*17f30*/  LOP3.LUT R5, R2, 0x3fffffe, RZ, 0xc0, !PT ;  /* 0x03fffffe02057812 */ /* 0x000fe200078ec0ff */
[----:B------:R-:W-:Y:S01]  /*17f40*/  IMAD.IADD R4, R25, 0x1, -R4 ;  /* 0x0000000119047824 */ /* 0x000fe200078e0a04 */
[----:B------:R-:W-:Y:S01]  /*17f50*/  SHF.L.U32 R2, R6, 0x6, RZ ;  /* 0x0000000606027819 */ /* 0x000fe200000006ff */
[C---:B------:R-:W-:Y:S01]  /*17f60*/  FMUL.FTZ R11, R0.reuse, R155 ;  /* 0x0000009b000b7220 */ /* 0x040fe20000410000 */
[C---:B------:R-:W-:Y:S01]  /*17f70*/  FMUL.FTZ R158, R0.reuse, R158 ;  /* 0x0000009e009e7220 */ /* 0x040fe20000410000 */
[----:B------:R-:W-:Y:S01]  /*17f80*/  FMUL.FTZ R7, R0, R159 ;  /* 0x0000009f00077220 */ /* 0x000fe20000410000 */
[----:B------:R-:W-:Y:S01]  /*17f90*/  IADD3 R5, R3, -R5, RZ ;  /* 0x8000000503057210 */ /* 0x000fe20007ffe0ff */
[----:B------:R-:W-:-:S02]  /*17fa0*/  IMAD R4, R18, 0x100, R4 ;  /* 0x0000010012047824 */ /* 0x000fc400078e0204 */
[C---:B------:R-:W-:Y:S01]  /*17fb0*/  FMUL.FTZ R166, R0.reuse, R166 ;  /* 0x000000a600a67220 */ /* 0x040fe20000410000 */
[----:B------:R-:W-:Y:S01]  /*17fc0*/  FMUL.FTZ R13, R0, R167 ;  /* 0x000000a7000d7220 */ /* 0x000fe20000410000 */
[----:B------:R-:W-:Y:S01]  /*17fd0*/  LOP3.LUT R0, R2, 0xc0, RZ, 0xc0, !PT ;  /* 0x000000c002007812 */ /* 0x000fe200078ec0ff */
[----:B-1----:R-:W-:Y:S01]  /*17fe0*/  ULEA UR4, UR4, UR5, 0x18 ;  /* 0x0000000504047291 */ /* 0x002fe2000f8ec03f */
[----:B------:R-:W-:Y:S02]  /*17ff0*/  LOP3.LUT R3, R6, 0x1, RZ, 0xc0, !PT ;  /* 0x0000000106037812 */ /* 0x000fe400078ec0ff */
[----:B------:R-:W-:Y:S02]  /*18000*/  LEA R2, R5, R4, 0x4 ;  /* 0x0000000405027211 */ /* 0x000fe400078e20ff */
[----:B------:R-:W-:Y:S02]  /*18010*/  LEA.HI R0, R0, R0, RZ, 0x1d ;  /* 0x0000000000007211 */ /* 0x000fe400078fe8ff */
[----:B------:R-:W-:-:S02]  /*18020*/  ISETP.NE.U32.AND P1, PT, R3, 0x1, PT ;  /* 0x000000010300780c */ /* 0x000fc40003f25070 */
[----:B------:R-:W-:Y:S01]  /*18030*/  F2FP.F16.F32.PACK_AB R5, R145, R144 ;  /* 0x000000909105723e */ /* 0x000fe200000000ff */
[----:B------:R-:W-:Y:S01]  /*18040*/  IMAD.U32 R0, R2, 0x2, R0 ;  /* 0x0000000202007824 */ /* 0x000fe200078e0000 */
[----:B------:R-:W-:Y:S02]  /*18050*/  SEL R17, R17, 0xfffffff0, P1 ;  /* 0xfffffff011117807 */ /* 0x000fe40000800000 */
[----:B------:R-:W-:Y:S02]  /*18060*/  PLOP3.LUT P1, PT, PT, PT, UP0, 0x80, 0x0 ;  /* 0x000000000000781c */ /* 0x000fe40003f2f008 */
[----:B------:R-:W-:Y:S01]  /*18070*/  LEA R0, R0, UR4, 0x1 ;  /* 0x0000000400007c11 */ /* 0x000fe2000f8e08ff */
[----:B------:R-:W-:Y:S01]  /*18080*/  @UP0 ULDC.64 UR4, c[0x0][0x298] ;  /* 0x0000a60000040ab9 */ /* 0x000fe20000000a00 */
[----:B------:R-:W-:Y:S01]  /*18090*/  F2FP.F16.F32.PACK_AB R4, R147, R146 ;  /* 0x000000929304723e */ /* 0x000fe200000000ff */
[----:B------:R-:W-:Y:S01]  /*180a0*/  @UP0 UIMAD.WIDE.U32 UR8, UR26, UR4, URZ ;  /* 0x000000041a0802a5 */ /* 0x000fe2000f8e003f */
[----:B------:R-:W-:Y:S01]  /*180b0*/  F2FP.F16.F32.PACK_AB R2, R149, R148 ;  /* 0x000000949502723e */ /* 0x000fe200000000ff */
[----:B------:R1:W-:Y:S01]  /*180c0*/  STS [R0], R5 ;  /* 0x0000000500007388 */ /* 0x0003e20000000800 */
[----:B------:R-:W-:Y:S01]  /*180d0*/  IADD3 R3, R0, R17, RZ ;  /* 0x0000001100037210 */ /* 0x000fe20007ffe0ff */
[----:B------:R-:W-:Y:S01]  /*180e0*/  @UP0 UIMAD UR6, UR26, UR5, UR9 ;  /* 0x000000051a0602a4 */ /* 0x000fe2000f8e0209 */
[----:B------:R-:W-:Y:S01]  /*180f0*/  LOP3.LUT P3, RZ, R6, 0x2, RZ, 0xc0, !PT ;  /* 0x0000000206ff7812 */ /* 0x000fe2000786c0ff */
[----:B------:R2:W-:Y:S01]  /*18100*/  STS [R0+0x200], R4 ;  /* 0x0002000400007388 */ /* 0x0005e20000000800 */
[----:B------:R-:W-:-:S02]  /*18110*/  F2FP.F16.F32.PACK_AB R16, R16, R140 ;  /* 0x0000008c1010723e */ /* 0x000fc400000000ff */
[----:B------:R-:W-:Y:S01]  /*18120*/  F2FP.F16.F32.PACK_AB R15, R15, R142 ;  /* 0x0000008e0f0f723e */ /* 0x000fe200000000ff */
[----:B------:R3:W-:Y:S01]  /*18130*/  STS [R3], R2 ;  /* 0x0000000203007388 */ /* 0x0007e20000000800 */
[----:B------:R-:W-:Y:S02]  /*18140*/  F2FP.F16.F32.PACK_AB R12, R12, R152 ;  /* 0x000000980c0c723e */ /* 0x000fe400000000ff */
[----:B------:R-:W-:Y:S02]  /*18150*/  F2FP.F16.F32.PACK_AB R11, R11, R154 ;  /* 0x0000009a0b0b723e */ /* 0x000fe400000000ff */
[----:B------:R-:W-:Y:S02]  /*18160*/  F2FP.F16.F32.PACK_AB R10, R10, R160 ;  /* 0x000000a00a0a723e */ /* 0x000fe400000000ff */
[----:B------:R-:W-:Y:S02]  /*18170*/  F2FP.F16.F32.PACK_AB R9, R9, R162 ;  /* 0x000000a20909723e */ /* 0x000fe400000000ff */
[----:B------:R-:W-:-:S02]  /*18180*/  F2FP.F16.F32.PACK_AB R8, R8, R156 ;  /* 0x0000009c0808723e */ /* 0x000fc400000000ff */
[----:B------:R-:W-:Y:S02]  /*18190*/  F2FP.F16.F32.PACK_AB R7, R7, R158 ;  /* 0x0000009e0707723e */ /* 0x000fe400000000ff */
[----:B------:R-:W-:Y:S02]  /*181a0*/  F2FP.F16.F32.PACK_AB R6, R169, R168 ;  /* 0x000000a8a906723e */ /* 0x000fe400000000ff */
[----:B------:R-:W-:Y:S02]  /*181b0*/  F2FP.F16.F32.PACK_AB R14, R14, R164 ;  /* 0x000000a40e0e723e */ /* 0x000fe400000000ff */
[----:B-1----:R-:W-:Y:S02]  /*181c0*/  F2FP.F16.F32.PACK_AB R5, R171, R170 ;  /* 0x000000aaab05723e */ /* 0x002fe400000000ff */
[----:B------:R-:W-:Y:S02]  /*181d0*/  F2FP.F16.F32.PACK_AB R13, R13, R166 ;  /* 0x000000a60d0d723e */ /* 0x000fe400000000ff */
[----:B--2---:R-:W-:-:S02]  /*181e0*/  F2FP.F16.F32.PACK_AB R4, R151, R150 ;  /* 0x000000969704723e */ /* 0x004fc400000000ff */
[----:B---3--:R-:W-:Y:S01]  /*181f0*/  IADD3 R2, R0, 0x20, RZ ;  /* 0x0000002000027810 */ /* 0x008fe20007ffe0ff */
        /* <DEDUP_REMOVED lines=8> */
.L_x_295:
[----:B------:R-:W-:Y:S01]  /*18280*/  ULDC.U8 UR4, c[0x0][0x3d9] ;  /* 0x0000f64000047ab9 */ /* 0x000fe20000000000 */
[----:B------:R-:W-:Y:S01]  /*18290*/  @P3 VIADD R2, R0, 0xffffffe0 ;  /* 0xffffffe000023836 */ /* 0x000fe20000000000 */
[----:B------:R-:W-:Y:S01]  /*182a0*/  ISETP.NE.AND P1, PT, RZ, UR4, PT ;  /* 0x00000004ff007c0c */ /* 0x000fe2000bf25270 */
[----:B------:R1:W-:Y:S01]  /*182b0*/  STS [R3+0x200], R4 ;  /* 0x0002000403007388 */ /* 0x0003e20000000800 */
[----:B------:R-:W-:Y:S02]  /*182c0*/  ULDC.U8 UR7, c[0x0][0x3d8] ;  /* 0x0000f60000077ab9 */ /* 0x000fe40000000000 */
[----:B------:R-:W-:Y:S01]  /*182d0*/  ISETP.NE.AND P6, PT, RZ, UR7, PT ;  /* 0x00000007ff007c0c */ /* 0x000fe2000bfc5270 */
[----:B------:R-:W-:Y:S03]  /*182e0*/  STS [R0+0x1000], R16 ;  /* 0x0010001000007388 */ /* 0x000fe60000000800 */
[----:B------:R-:W-:Y:S01]  /*182f0*/  ISETP.EQ.AND P6, PT, RZ, UR4, P6 ;  /* 0x00000004ff007c0c */ /* 0x000fe2000b7c2270 */
[----:B------:R2:W-:Y:S04]  /*18300*/  STS [R0+0x1200], R15 ;  /* 0x0012000f00007388 */ /* 0x0005e80000000800 */
[----:B------:R-:W-:Y:S04]  /*18310*/  STS [R3+0x1000], R12 ;  /* 0x0010000c03007388 */ /* 0x000fe80000000800 */
[----:B------:R3:W-:Y:S04]  /*18320*/  STS [R3+0x1200], R11 ;  /* 0x0012000b03007388 */ /* 0x0007e80000000800 */
[----:B------:R-:W-:Y:S01]  /*18330*/  STS [R2], R10 ;  /* 0x0000000a02007388 */ /* 0x000fe20000000800 */
[----:B------:R-:W-:-:S03]  /*18340*/  @!P6 PLOP3.LUT P3, PT, PT, PT, PT, 0x8, 0x0 ;  /* 0x000000000000e81c */ /* 0x000fc60003f6e170 */
[----:B------:R4:W-:Y:S01]  /*18350*/  STS [R2+0x200], R9 ;  /* 0x0002000902007388 */ /* 0x0009e20000000800 */
[----:B-1----:R-:W-:Y:S01]  /*18360*/  @P1 IMAD.MOV.U32 R4, RZ, RZ, 0x1 ;  /* 0x00000001ff041424 */ /* 0x002fe200078e00ff */
[----:B------:R-:W1:Y:S01]  /*18370*/  S2R R27, SR_CTAID.Y ;  /* 0x00000000001b7919 */ /* 0x000e620000002600 */
[----:B------:R-:W1:Y:S01]  /*18380*/  S2R R26, SR_CTAID.Z ;  /* 0x00000000001a7919 */ /* 0x000e620000002700 */
[----:B--2---:R-:W-:Y:S01]  /*18390*/  IMAD.IADD R0, R17, 0x1, R2 ;  /* 0x0000000111007824 */ /* 0x004fe200078e0202 */
[----:B------:R-:W2:Y:S04]  /*183a0*/  S2R R32, SR_CTAID.X ;  /* 0x0000000000207919 */ /* 0x000ea80000002500 */
[----:B------:R5:W-:Y:S01]  /*183b0*/  STS [R0], R6 ;  /* 0x0000000600007388 */ /* 0x000be20000000800 */
[----:B---3--:R-:W3:Y:S03]  /*183c0*/  @P0 LDC R11, c[0x0][0x2e8] ;  /* 0x0000ba00ff0b0b82 */ /* 0x008ee60000000800 */
[----:B------:R1:W-:Y:S04]  /*183d0*/  STS [R0+0x200], R5 ;  /* 0x0002000500007388 */ /* 0x0003e80000000800 */
[----:B------:R2:W-:Y:S01]  /*183e0*/  STS [R2+0x1000], R8 ;  /* 0x0010000802007388 */ /* 0x0005e20000000800 */
[----:B----4-:R-:W4:Y:S03]  /*183f0*/  @P1 LDC R9, c[0x0][0x2c0] ;  /* 0x0000b000ff091b82 */ /* 0x010f260000000800 */
[----:B------:R2:W-:Y:S04]  /*18400*/  STS [R2+0x1200], R7 ;  /* 0x0012000702007388 */ /* 0x0005e80000000800 */
[----:B------:R3:W-:Y:S04]  /*18410*/  STS [R0+0x1000], R14 ;  /* 0x0010000e00007388 */ /* 0x0007e80000000800 */
[----:B------:R4:W-:Y:S01]  /*18420*/  STS [R0+0x1200], R13 ;  /* 0x0012000d00007388 */ /* 0x0009e20000000800 */
[----:B-----5:R3:W3:Y:S01]  /*18430*/  @P0 MUFU.LG2 R6, R19 ;  /* 0x0000001300060308 */ /* 0x0206e20000000c00 */
[----:B-1----:R-:W-:-:S07]  /*18440*/  LOP3.LUT R5, R23, 0xffffffe0, RZ, 0xc0, !PT ;  /* 0xffffffe017057812 */ /* 0x002fce00078ec0ff */
[----:B--2---:R1:W2:Y:S01]  /*18450*/  @P2 MUFU.LG2 R8, R20 ;  /* 0x0000001400082308 */ /* 0x0042a20000000c00 */
[----:B------:R-:W4:Y:S01]  /*18460*/  @P1 LDC.64 R2, c[0x0][0x2c0] ;  /* 0x0000b000ff021b82 */ /* 0x000f220000000a00 */
[----:B------:R-:W-:-:S04]  /*18470*/  SHF.R.S32.HI R7, RZ, 0x1f, R24 ;  /* 0x0000001fff077819 */ /* 0x000fc80000011418 */
[----:B------:R-:W-:-:S03]  /*18480*/  LEA.HI R7, R7, R24, RZ, 0x2 ;  /* 0x0000001807077211 */ /* 0x000fc600078f10ff */
[----:B---3--:R-:W3:Y:S01]  /*18490*/  @P2 LDC R14, c[0x0][0x2e8] ;  /* 0x0000ba00ff0e2b82 */ /* 0x008ee20000000800 */
[----:B------:R-:W-:Y:S01]  /*184a0*/  LOP3.LUT R12, R7, 0xfffffffc, RZ, 0xc0, !PT ;  /* 0xfffffffc070c7812 */ /* 0x000fe200078ec0ff */
[----:B----4-:R-:W-:Y:S01]  /*184b0*/  @P1 IMAD R0, R3, R2, RZ ;  /* 0x0000000203001224 */ /* 0x010fe200078e02ff */
[----:B------:R-:W-:Y:S01]  /*184c0*/  @!P6 CS2R R2, SRZ ;  /* 0x000000000002e805 */ /* 0x000fe2000001ff00 */
[----:B-12---:R-:W-:Y:S06]  /*184d0*/  @!P6 BRA `(.L_x_296) ;  /* 0x000000000020e947 */ /* 0x006fec0003800000 */
[----:B------:R-:W1:Y:S01]  /*184e0*/  S2UR UR4, SR_CTAID.Y ;  /* 0x00000000000479c3 */ /* 0x000e620000002600 */
[----:B------:R-:W-:Y:S01]  /*184f0*/  ULDC UR5, c[0x0][0x2c4] ;  /* 0x0000b10000057ab9 */ /* 0x000fe20000000800 */
[----:B------:R-:W-:Y:S01]  /*18500*/  PLOP3.LUT P3, PT, PT, PT, PT, 0x80, 0x0 ;  /* 0x000000000000781c */ /* 0x000fe20003f6f070 */
[----:B-1----:R-:W-:-:S04]  /*18510*/  UIMAD UR4, UR4, UR5, URZ ;  /* 0x00000005040472a4 */ /* 0x002fc8000f8e023f */
[----:B------:R-:W-:-:S04]  /*18520*/  USEL UR26, UR4, UR26, !UP0 ;  /* 0x0000001a041a7287 */ /* 0x000fc8000c000000 */
[----:B------:R-:W-:Y:S02]  /*18530*/  USHF.R.S32.HI UR4, URZ, 0x1f, UR26 ;  /* 0x0000001f3f047899 */ /* 0x000fe4000801141a */
[----:B------:R-:W-:-:S04]  /*18540*/  IMAD.U32 R2, RZ, RZ, UR26 ;  /* 0x0000001aff027e24 */ /* 0x000fc8000f8e00ff */
[----:B------:R-:W-:Y:S02]  /*18550*/  MOV R3, UR4 ;  /* 0x0000000400037c02 */ /* 0x000fe40008000f00 */
.L_x_296:
[----:B------:R-:W-:Y:S05]  /*18560*/  @P1 BRA `(.L_x_297) ;  /* 0x0000000000181947 */ /* 0x000fea0003800000 */
[----:B------:R-:W1:Y:S01]  /*18570*/  LDC R0, c[0x0][0x2c4] ;  /* 0x0000b100ff007b82 */ /* 0x000e620000000800 */
[----:B------:R-:W-:Y:S02]  /*18580*/  ISETP.NE.AND P1, PT, RZ, UR7, PT ;  /* 0x00000007ff007c0c */ /* 0x000fe4000bf25270 */
[----:B------:R-:W-:-:S05]  /*18590*/  MOV R9, 0x1 ;  /* 0x0000000100097802 */ /* 0x000fca0000000f00 */
[----:B------:R-:W2:Y:S08]  /*185a0*/  LDC R4, c[0x0][0x270] ;  /* 0x00009c00ff047b82 */ /* 0x000eb00000000800 */
[----:B-1----:R-:W2:Y:S02]  /*185b0*/  @P1 LDC R0, c[0x0][0x2e4] ;  /* 0x0000b900ff001b82 */ /* 0x002ea40000000800 */
[----:B--2---:R-:W-:-:S07]  /*185c0*/  IMAD R4, R0, R4, RZ ;  /* 0x0000000400047224 */ /* 0x004fce00078e02ff */
.L_x_297:
[----:B------:R-:W-:Y:S01]  /*185d0*/  BAR.SYNC.DEFER_BLOCKING 0x0 ;  /* 0x0000000000007b1d */ /* 0x000fe20000010000 */
[----:B------:R-:W-:Y:S01]  /*185e0*/  SHF.R.S32.HI R10, RZ, 0x2, R7 ;  /* 0x00000002ff0a7819 */ /* 0x000fe20000011407 */
[----:B------:R-:W-:Y:S01]  /*185f0*/  IMAD.IADD R17, R24, 0x1, -R12 ;  /* 0x0000000118117824 */ /* 0x000fe200078e0a0c */
[----:B------:R-:W-:Y:S01]  /*18600*/  IADD3 R7, -R5, R25, RZ ;  /* 0x0000001905077210 */ /* 0x000fe20007ffe1ff */
[----:B------:R-:W-:Y:S01]  /*18610*/  IMAD R4, R27, R4, RZ ;  /* 0x000000041b047224 */ /* 0x000fe200078e02ff */
[----:B------:R-:W-:-:S03]  /*18620*/  IADD3 R5, R10, 0x20, RZ ;  /* 0x000000200a057810 */ /* 0x000fc60007ffe0ff */
[----:B------:R-:W1:Y:S01]  /*18630*/  @P4 LDC R15, c[0x0][0x2e8] ;  /* 0x0000ba00ff0f4b82 */ /* 0x000e620000000800 */
[----:B------:R-:W2:Y:S01]  /*18640*/  @P4 MUFU.LG2 R12, R22 ;  /* 0x00000016000c4308 */ /* 0x000ea20000000c00 */
[----:B------:R-:W-:Y:S01]  /*18650*/  LOP3.LUT P6, RZ, R7, 0x3, RZ, 0xc0, !PT ;  /* 0x0000000307ff7812 */ /* 0x000fe200078cc0ff */
[----:B------:R-:W-:Y:S01]  /*18660*/  @P0 FMUL.FTZ R6, R6, 0.69314718246459960938 ;  /* 0x3f31721806060820 */ /* 0x000fe20000410000 */
[----:B------:R-:W-:Y:S01]  /*18670*/  ISETP.GE.AND P1, PT, R5, UR23, PT ;  /* 0x0000001705007c0c */ /* 0x000fe2000bf26270 */
[----:B------:R-:W-:Y:S01]  /*18680*/  IMAD.MOV.U32 R24, RZ, RZ, 0x7f800000 ;  /* 0x7f800000ff187424 */ /* 0x000fe200078e00ff */
[----:B------:R-:W-:Y:S01]  /*18690*/  SEL R5, R4, RZ, !P3 ;  /* 0x000000ff04057207 */ /* 0x000fe20005800000 */
[----:B------:R-:W-:Y:S01]  /*186a0*/  IMAD R4, R32, R9, RZ ;  /* 0x0000000920047224 */ /* 0x000fe200078e02ff */
[----:B------:R-:W4:Y:S01]  /*186b0*/  @P5 LDC R16, c[0x0][0x2e8] ;  /* 0x0000ba00ff105b82 */ /* 0x000f220000000800 */
[----:B------:R-:W5:Y:S01]  /*186c0*/  @P5 MUFU.LG2 R13, R21 ;  /* 0x00000015000d5308 */ /* 0x000f620000000c00 */
[----:B------:R-:W-:Y:S01]  /*186d0*/  @P0 FFMA.FTZ R24, R138, R11, R6 ;  /* 0x0000000b8a180223 */ /* 0x000fe20000010006 */
[----:B------:R-:W-:-:S02]  /*186e0*/  VIADD R7, R10, 0x40 ;  /* 0x000000400a077836 */ /* 0x000fc40000000000 */
[----:B------:R-:W-:Y:S01]  /*186f0*/  @P2 FMUL.FTZ R8, R8, 0.69314718246459960938 ;  /* 0x3f31721808082820 */ /* 0x000fe20000410000 */
[----:B------:R-:W-:Y:S01]  /*18700*/  IMAD R0, R26, R0, R5 ;  /* 0x000000001a007224 */ /* 0x000fe200078e0205 */
[----:B------:R-:W-:Y:S01]  /*18710*/  MOV R25, 0x7f800000 ;  /* 0x7f80000000197802 */ /* 0x000fe20000000f00 */
[----:B------:R-:W-:Y:S02]  /*18720*/  IMAD.SHL.U32 R6, R4, 0x80, RZ ;  /* 0x0000008004067824 */ /* 0x000fe400078e00ff */
[----:B---3--:R-:W-:Y:S01]  /*18730*/  @P2 FFMA.FTZ R25, R137, R14, R8 ;  /* 0x0000000e89192223 */ /* 0x008fe20000010008 */
[----:B------:R-:W-:Y:S01]  /*18740*/  ISETP.GE.AND P0, PT, R7, UR23, PT ;  /* 0x0000001707007c0c */ /* 0x000fe2000bf06270 */
[----:B------:R3:W3:Y:S01]  /*18750*/  LDS.128 R28, [R236+0x1800] ;  /* 0x00180000ec1c7984 */ /* 0x0006e20000000c00 */
[----:B--2---:R-:W-:Y:S01]  /*18760*/  @P4 FMUL.FTZ R4, R12, 0.69314718246459960938 ;  /* 0x3f3172180c044820 */ /* 0x004fe20000410000 */
[----:B------:R-:W-:Y:S01]  /*18770*/  IADD3 R14, P3, P2, R6, R2, R0 ;  /* 0x00000002060e7210 */ /* 0x000fe20007a7e000 */
[----:B------:R-:W-:Y:S01]  /*18780*/  BSSY B0, `(.L_x_298) ;  /* 0x0000034000007945 */ /* 0x000fe20003800000 */
[----:B------:R-:W-:-:S02]  /*18790*/  SHF.R.S32.HI R7, RZ, 0x1f, R6 ;  /* 0x0000001fff077819 */ /* 0x000fc40000011406 */
[----:B------:R-:W-:Y:S01]  /*187a0*/  SHF.R.S32.HI R0, RZ, 0x1f, R0 ;  /* 0x0000001fff007819 */ /* 0x000fe20000011400 */
[----:B-----5:R-:W-:Y:S01]  /*187b0*/  @P5 FMUL.FTZ R5, R13, 0.69314718246459960938 ;  /* 0x3f3172180d055820 */ /* 0x020fe20000410000 */
[----:B------:R-:W-:Y:S01]  /*187c0*/  MOV R22, 0x7f800000 ;  /* 0x7f80000000167802 */ /* 0x000fe20000000f00 */
[----:B-1----:R-:W-:Y:S01]  /*187d0*/  @P4 FFMA.FTZ R22, R76, R15, R4 ;  /* 0x0000000f4c164223 */ /* 0x002fe20000010004 */
[----:B------:R-:W-:Y:S02]  /*187e0*/  MOV R23, 0x7f800000 ;  /* 0x7f80000000177802 */ /* 0x000fe40000000f00 */
[----:B------:R-:W-:Y:S01]  /*187f0*/  SHF.L.U32 R15, R17, 0x3, RZ ;  /* 0x00000003110f7819 */ /* 0x000fe200000006ff */
[----:B----4-:R-:W-:Y:S01]  /*18800*/  @P5 FFMA.FTZ R23, R136, R16, R5 ;  /* 0x0000001088175223 */ /* 0x010fe20000010005 */
[----:B------:R-:W-:Y:S01]  /*18810*/  IADD3.X R8, R7, R3, R0, P3, P2 ;  /* 0x0000000307087210 */ /* 0x000fe20001fe4400 */
[----:B------:R-:W-:Y:S06]  /*18820*/  @P6 BRA `(.L_x_299) ;  /* 0x0000000000a46947 */ /* 0x000fec0003800000 */
[----:B------:R-:W2:Y:S01]  /*18830*/  LDL.LU R19, [R1+0x5c] ;  /* 0x00005c0001137983 */ /* 0x000ea20000300800 */
[----:B------:R-:W-:-:S04]  /*18840*/  SHF.R.S32.HI R0, RZ, 0x1f, R18 ;  /* 0x0000001fff007819 */ /* 0x000fc80000011412 */
[----:B------:R-:W-:-:S04]  /*18850*/  LEA.HI R0, R0, R18, RZ, 0x2 ;  /* 0x0000001200007211 */ /* 0x000fc800078f10ff */
[----:B------:R-:W-:-:S05]  /*18860*/  LOP3.LUT R0, R0, 0xffffffc, RZ, 0xc0, !PT ;  /* 0x0ffffffc00007812 */ /* 0x000fca00078ec0ff */
[----:B------:R-:W-:-:S04]  /*18870*/  IMAD.IADD R0, R18, 0x1, -R0 ;  /* 0x0000000112007824 */ /* 0x000fc800078e0a00 */
        /* <DEDUP_REMOVED lines=10> */
[----:B------:R-:W-:Y:S02]  /*18920*/  @!P5 IMAD R3, R3, R9, RZ ;  /* 0x000000090303d224 */ /* 0x000fe400078e02ff */
[C---:B------:R-:W-:Y:S02]  /*18930*/  @!P6 IADD3 R2, P2, R0.reuse, R14, RZ ;  /* 0x0000000e0002e210 */ /* 0x040fe40007f5e0ff */
[----:B------:R-:W2:Y:S02]  /*18940*/  @!P5 LDC.64 R16, c[0x0][0x2b0] ;  /* 0x0000ac00ff10db82 */ /* 0x000ea40000000a00 */
[----:B------:R-:W-:-:S06]  /*18950*/  @!P6 LEA.HI.X.SX32 R0, R0, R8, 0x1, P2 ;  /* 0x000000080000e211 */ /* 0x000fcc00010f0eff */
[----:B------:R-:W4:Y:S01]  /*18960*/  @!P4 LDC.64 R20, c[0x0][0x2b0] ;  /* 0x0000ac00ff14cb82 */ /* 0x000f220000000a00 */
[----:B-1----:R-:W-:-:S07]  /*18970*/  @!P6 LEA R12, P2, R2, R6, 0x2 ;  /* 0x00000006020ce211 */ /* 0x002fce00078410ff */
[----:B------:R-:W1:Y:S01]  /*18980*/  @!P3 LDC.64 R18, c[0x0][0x2b0] ;  /* 0x0000ac00ff12bb82 */ /* 0x000e620000000a00 */
[----:B------:R-:W-:Y:S01]  /*18990*/  @!P6 LEA.HI.X R13, R2, R7, R0, 0x2, P2 ;  /* 0x00000007020de211 */ /* 0x000fe200010f1400 */
[----:B------:R-:W-:Y:S01]  /*189a0*/  @!P4 IMAD R2, R4, R9, RZ ;  /* 0x000000090402c224 */ /* 0x000fe200078e02ff */
[----:B------:R-:W-:-:S03]  /*189b0*/  @!P5 IADD3 R0, P2, R3, R14, RZ ;  /* 0x0000000e0300d210 */ /* 0x000fc60007f5e0ff */
[----:B------:R1:W-:Y:S01]  /*189c0*/  @!P6 STG.E desc[UR28][R12.64], R24 ;  /* 0x000000180c00e986 */ /* 0x0003e2000c10191c */
[----:B------:R-:W-:Y:S02]  /*189d0*/  @!P5 LEA.HI.X.SX32 R3, R3, R8, 0x1, P2 ;  /* 0x000000080303d211 */ /* 0x000fe400010f0eff */
[----:B--2---:R-:W-:-:S04]  /*189e0*/  @!P5 LEA R6, P2, R0, R16, 0x2 ;  /* 0x000000100006d211 */ /* 0x004fc800078410ff */
[----:B------:R-:W-:Y:S01]  /*189f0*/  @!P5 LEA.HI.X R7, R0, R17, R3, 0x2, P2 ;  /* 0x000000110007d211 */ /* 0x000fe200010f1403 */
[----:B------:R-:W-:Y:S01]  /*18a00*/  @!P3 IMAD R3, R5, R9, RZ ;  /* 0x000000090503b224 */ /* 0x000fe200078e02ff */
[----:B------:R-:W-:-:S03]  /*18a10*/  @!P4 IADD3 R0, P2, R2, R14, RZ ;  /* 0x0000000e0200c210 */ /* 0x000fc60007f5e0ff */
[----:B------:R2:W-:Y:S01]  /*18a20*/  @!P5 STG.E desc[UR28][R6.64], R25 ;  /* 0x000000190600d986 */ /* 0x0005e2000c10191c */
[----:B------:R-:W-:Y:S02]  /*18a30*/  @!P4 LEA.HI.X.SX32 R2, R2, R8, 0x1, P2 ;  /* 0x000000080202c211 */ /* 0x000fe400010f0eff */
[----:B----4-:R-:W-:-:S04]  /*18a40*/  @!P4 LEA R4, P2, R0, R20, 0x2 ;  /* 0x000000140004c211 */ /* 0x010fc800078410ff */
[----:B------:R-:W-:Y:S02]  /*18a50*/  @!P4 LEA.HI.X R5, R0, R21, R2, 0x2, P2 ;  /* 0x000000150005c211 */ /* 0x000fe400010f1402 */
[----:B------:R-:W-:-:S03]  /*18a60*/  @!P3 IADD3 R0, P2, R3, R14, RZ ;  /* 0x0000000e0300b210 */ /* 0x000fc60007f5e0ff */
[----:B------:R2:W-:Y:S01]  /*18a70*/  @!P4 STG.E desc[UR28][R4.64], R23 ;  /* 0x000000170400c986 */ /* 0x0005e2000c10191c */
[----:B------:R-:W-:Y:S02]  /*18a80*/  @!P3 LEA.HI.X.SX32 R3, R3, R8, 0x1, P2 ;  /* 0x000000080303b211 */ /* 0x000fe400010f0eff */
[----:B-1----:R-:W-:-:S04]  /*18a90*/  @!P3 LEA R2, P2, R0, R18, 0x2 ;  /* 0x000000120002b211 */ /* 0x002fc800078410ff */
[----:B------:R-:W-:-:S05]  /*18aa0*/  @!P3 LEA.HI.X R3, R0, R19, R3, 0x2, P2 ;  /* 0x000000130003b211 */ /* 0x000fca00010f1403 */
[----:B------:R2:W-:Y:S04]  /*18ab0*/  @!P3 STG.E desc[UR28][R2.64], R22 ;  /* 0x000000160200b986 */ /* 0x0005e8000c10191c */
.L_x_299:
[----:B------:R-:W-:Y:S05]  /*18ac0*/  BSYNC B0 ;  /* 0x0000000000007941 */ /* 0x000fea0003800000 */
.L_x_298:
[----:B--2---:R-:W-:Y:S01]  /*18ad0*/  SHF.R.S32.HI R3, RZ, 0x1f, R15 ;  /* 0x0000001fff037819 */ /* 0x004fe2000001140f */
[C---:B------:R-:W-:Y:S01]  /*18ae0*/  VIADD R0, R10.reuse, 0x60 ;  /* 0x000000600a007836 */ /* 0x040fe20000000000 */
[----:B------:R-:W-:Y:S01]  /*18af0*/  IADD3 R2, P3, R15, UR8, RZ ;  /* 0x000000080f027c10 */ /* 0x000fe2000ff7e0ff */
[----:B------:R-:W-:Y:S01]  /*18b00*/  ULDC.64 UR4, c[0x0][0x2a0] ;  /* 0x0000a80000047ab9 */ /* 0x000fe20000000a00 */
[----:B------:R1:W2:Y:S01]  /*18b10*/  LDS.128 R12, [R236] ;  /* 0x00000000ec0c7984 */ /* 0x0002a20000000c00 */
[----:B------:R-:W-:Y:S01]  /*18b20*/  SHF.R.S32.HI R5, RZ, 0x1f, R26 ;  /* 0x0000001fff057819 */ /* 0x000fe2000001141a */
[----:B------:R-:W-:Y:S01]  /*18b30*/  IMAD.U32 R4, RZ, RZ, UR27 ;  /* 0x0000001bff047e24 */ /* 0x000fe2000f8e00ff */
[----:B------:R-:W-:Y:S01]  /*18b40*/  IADD3.X R3, R3, UR6, RZ, P3, !PT ;  /* 0x0000000603037c10 */ /* 0x000fe20009ffe4ff */
[----:B------:R-:W-:Y:S01]  /*18b50*/  BSSY B0, `(.L_x_300) ;  /* 0x0000014000007945 */ /* 0x000fe20003800000 */
[----:B------:R-:W-:Y:S02]  /*18b60*/  ISETP.GE.AND P3, PT, R10, UR23, PT ;  /* 0x000000170a007c0c */ /* 0x000fe4000bf66270 */
[----:B------:R-:W-:Y:S01]  /*18b70*/  ISETP.GE.AND P2, PT, R0, UR23, PT ;  /* 0x0000001700007c0c */ /* 0x000fe2000bf46270 */
[----:B------:R-:W-:Y:S01]  /*18b80*/  IMAD R0, R5, UR4, RZ ;  /* 0x0000000405007c24 */ /* 0x000fe2000f8e02ff */
[----:B------:R-:W-:Y:S01]  /*18b90*/  SHF.R.S32.HI R11, RZ, 0x1f, R10 ;  /* 0x0000001fff0b7819 */ /* 0x000fe2000001140a */
[----:B------:R-:W-:-:S04]  /*18ba0*/  IMAD.WIDE.U32 R6, R26, UR4, R2 ;  /* 0x000000041a067c25 */ /* 0x000fc8000f8e0002 */
[----:B------:R-:W-:Y:S02]  /*18bb0*/  IMAD R0, R26, UR5, R0 ;  /* 0x000000051a007c24 */ /* 0x000fe4000f8e0200 */
[----:B------:R-:W-:-:S04]  /*18bc0*/  IMAD.WIDE R2, R4, 0x80, R10 ;  /* 0x0000008004027825 */ /* 0x000fc800078e020a */
[----:B------:R-:W-:Y:S01]  /*18bd0*/  IMAD.IADD R5, R7, 0x1, R0 ;  /* 0x0000000107057824 */ /* 0x000fe200078e0200 */
[----:B------:R-:W-:Y:S06]  /*18be0*/  @P3 BRA `(.L_x_301) ;  /* 0x0000000000283947 */ /* 0x000fec0003800000 */
        /* <DEDUP_REMOVED lines=10> */
.L_x_301:
[----:B------:R-:W-:Y:S05]  /*18c90*/  BSYNC B0 ;  /* 0x0000000000007941 */ /* 0x000fea0003800000 */
.L_x_300:
[----:B--2-4-:R2:W4:Y:S01]  /*18ca0*/  LDS.128 R12, [R236+0x800] ;  /* 0x00080000ec0c7984 */ /* 0x0145220000000c00 */
        /* <DEDUP_REMOVED lines=14> */
[----:B----4-:R4:W-:Y:S02]  /*18d90*/  STG.E.128 desc[UR28][R10.64], R12 ;  /* 0x0000000c0a007986 */ /* 0x0109e4000c101d1c */
.L_x_303:
[----:B------:R-:W-:Y:S05]  /*18da0*/  BSYNC B0 ;  /* 0x0000000000007941 */ /* 0x000fea0003800000 */
.L_x_302:
[----:B----4-:R4:W1:Y:S01]  /*18db0*/  LDS.128 R12, [R236+0x1000] ;  /* 0x00100000ec0c7984 */ /* 0x0108620000000c00 */
        /* <DEDUP_REMOVED lines=14> */
[----:B-1----:R1:W-:Y:S02]  /*18ea0*/  STG.E.128 desc[UR28][R10.64], R12 ;  /* 0x0000000c0a007986 */ /* 0x0023e4000c101d1c */
.L_x_305:
[----:B------:R-:W-:Y:S05]  /*18eb0*/  BSYNC B0 ;  /* 0x0000000000007941 */ /* 0x000fea0003800000 */
.L_x_304:
        /* <DEDUP_REMOVED lines=13> */
[----:B---3--:R-:W-:Y:S01]  /*18f90*/  STG.E.128 desc[UR28][R2.64], R28 ;  /* 0x0000001c02007986 */ /* 0x008fe2000c101d1c */
[----:B------:R-:W-:Y:S05]  /*18fa0*/  EXIT ;  /* 0x000000000000794d */ /* 0x000fea0003800000 */
.L_x_284:
[----:B------:R-:W-:Y:S01]  /*18fb0*/  ULDC.U8 UR7, c[0x0][0x3d9] ;  /* 0x0000f64000077ab9 */ /* 0x000fe20000000000 */
[----:B------:R-:W-:Y:S01]  /*18fc0*/  UISETP.NE.AND UP0, UPT, UR26, -0x1, UPT ;  /* 0xffffffff1a00788c */ /* 0x000fe2000bf05270 */
[----:B------:R-:W-:Y:S01]  /*18fd0*/  LEA.HI R4, R46, R57, RZ, 0x2 ;  /* 0x000000392e047211 */ /* 0x000fe200078f10ff */
[----:B------:R-:W-:Y:S01]  /*18fe0*/  UISETP.NE.AND UP3, UPT, UR7, URZ, UPT ;  /* 0x0000003f0700728c */ /* 0x000fe2000bf65270 */
[----:B------:R-:W-:Y:S01]  /*18ff0*/  LOP3.LUT P3, RZ, R57, 0x3, RZ, 0xc0, !PT ;  /* 0x0000000339ff7812 */ /* 0x000fe2000786c0ff */
[----:B------:R-:W-:Y:S01]  /*19000*/  UIADD3 UR15, -UR14, UR15, URZ ;  /* 0x0000000f0e0f7290 */ /* 0x000fe2000fffe13f */
[----:B------:R-:W-:Y:S01]  /*19010*/  LOP3.LUT R0, R4, 0x1ffffffc, RZ, 0xc0, !PT ;  /* 0x1ffffffc04007812 */ /* 0x000fe200078ec0ff */
[----:B------:R-:W-:Y:S01]  /*19020*/  BSSY B0, `(.L_x_306) ;  /* 0x000004a000007945 */ /* 0x000fe20003800000 */
[----:B------:R-:W-:-:S03]  /*19030*/  SHF.R.S32.HI R4, RZ, 0x2, R4 ;  /* 0x00000002ff047819 */ /* 0x000fc60000011404 */
[----:B------:R-:W-:Y:S01]  /*19040*/  IMAD.IADD R0, R57, 0x1, -R0 ;  /* 0x0000000139007824 */ /* 0x000fe200078e0a00 */
[----:B------:R-:W-:Y:S01]  /*19050*/  @!UP0 USHF.R.S32.HI UR11, URZ, 0x1f, UR17 ;  /* 0x0000001f3f0b8899 */ /* 0x000fe20008011411 */
[----:B------:R-:W-:Y:S01]  /*19060*/  ISETP.GE.AND P4, PT, R4, UR15, PT ;  /* 0x0000000f04007c0c */ /* 0x000fe2000bf86270 */
[----:B------:R-:W-:Y:S01]  /*19070*/  @UP3 ULDC.64 UR4, c[0x0][0x2c0] ;  /* 0x0000b00000043ab9 */ /* 0x000fe20000000a00 */
[----:B------:R-:W-:Y:S01]  /*19080*/  @UP0 ULDC.64 UR8, c[0x0][0x298] ;  /* 0x0000a60000080ab9 */ /* 0x000fe20000000a00 */
[----:B------:R-:W-:Y:S01]  /*19090*/  @UP3 UIMAD UR10, UR5, UR4, URZ ;  /* 0x00000004050a32a4 */ /* 0x000fe2000f8e023f */
[----:B------:R-:W-:Y:S01]  /*190a0*/  IMAD.SHL.U32 R0, R0, 0x8, RZ ;  /* 0x0000000800007824 */ /* 0x000fe200078e00ff */
[----:B------:R-:W-:Y:S01]  /*190b0*/  @UP0 UIMAD.WIDE.U32 UR12, UR26, UR8, URZ ;  /* 0x000000081a0c02a5 */ /* 0x000fe2000f8e003f */
[----:B------:R-:W-:Y:S01]  /*190c0*/  SHF.R.S32.HI R5, RZ, 0x1f, R4 ;  /* 0x0000001fff057819 */ /* 0x000fe20000011404 */
[----:B------:R-:W-:Y:S01]  /*190d0*/  @!UP0 ULDC.64 UR4, c[0x0][0x290] ;  /* 0x0000a40000048ab9 */ /* 0x000fe20000000a00 */
[C---:B------:R-:W-:Y:S01]  /*190e0*/  VIADD R14, R4.reuse, 0x20 ;  /* 0x00000020040e7836 */ /* 0x040fe20000000000 */
[----:B------:R-:W-:Y:S01]  /*190f0*/  @!UP0 UIMAD UR8, UR11, UR4, URZ ;  /* 0x000000040b0882a4 */ /* 0x000fe2000f8e023f */
[C---:B------:R-:W-:Y:S01]  /*19100*/  VIADD R15, R4.reuse, 0x40 ;  /* 0x00000040040f7836 */ /* 0x040fe20000000000 */
[----:B------:R-:W-:Y:S01]  /*19110*/  @!UP0 UIMAD.WIDE.U32 UR18, UR17, UR4, URZ ;  /* 0x00000004111282a5 */ /* 0x000fe2000f8e003f */
[C---:B------:R-:W-:Y:S01]  /*19120*/  VIADD R16, R4.reuse, 0x60 ;  /* 0x0000006004107836 */ /* 0x040fe20000000000 */
[----:B------:R-:W-:Y:S01]  /*19130*/  @UP0 UIMAD UR9, UR26, UR9, UR13 ;  /* 0x000000091a0902a4 */ /* 0x000fe2000f8e020d */
[----:B------:R-:W-:Y:S01]  /*19140*/  ISETP.GE.OR P6, PT, R4, UR15, P3 ;  /* 0x0000000f04007c0c */ /* 0x000fe20009fc6670 */
[----:B------:R-:W-:Y:S01]  /*19150*/  @!UP0 UIMAD UR13, UR17, UR5, UR8 ;  /* 0x00000005110d82a4 */ /* 0x000fe2000f8e0208 */
[----:B------:R-:W-:Y:S01]  /*19160*/  ISETP.GE.AND P2, PT, R15, UR15, PT ;  /* 0x0000000f0f007c0c */ /* 0x000fe2000bf46270 */
[----:B------:R-:W-:Y:S01]  /*19170*/  ULDC.U8 UR11, c[0x0][0x3d8] ;  /* 0x0000f600000b7ab9 */ /* 0x000fe20000000000 */
[----:B------:R-:W-:Y:S01]  /*19180*/  @!UP0 UMOV UR12, UR18 ;  /* 0x00000012000c8c82 */ /* 0x000fe20008000000 */
[----:B------:R-:W-:Y:S01]  /*19190*/  @!UP0 UIADD3 UR9, UR19, UR13, URZ ;  /* 0x0000000d13098290 */ /* 0x000fe2000fffe03f */
[----:B------:R-:W-:Y:S01]  /*191a0*/  IADD3 R2, P0, R0, UR12, RZ ;  /* 0x0000000c00027c10 */ /* 0x000fe2000ff1e0ff */
[----:B------:R-:W-:Y:S01]  /*191b0*/  UISETP.NE.AND UP0, UPT, UR11, URZ, !UP3 ;  /* 0x0000003f0b00728c */ /* 0x000fe2000df05270 */
[----:B------:R-:W-:Y:S01]  /*191c0*/  ISETP.GE.AND P1, PT, R16, UR15, PT ;  /* 0x0000000f10007c0c */ /* 0x000fe2000bf26270 */
[----:B------:R-:W-:Y:S01]  /*191d0*/  UISETP.NE.AND UP2, UPT, UR11, URZ, UPT ;  /* 0x0000003f0b00728c */ /* 0x000fe2000bf45270 */
[----:B------:R-:W-:Y:S01]  /*191e0*/  ISETP.GE.OR P5, PT, R14, UR15, P3 ;  /* 0x0000000f0e007c0c */ /* 0x000fe20009fa6670 */
[----:B------:R-:W-:Y:S01]  /*191f0*/  USHF.R.S32.HI UR8, URZ, 0x1f, UR16 ;  /* 0x0000001f3f087899 */ /* 0x000fe20008011410 */
[----:B------:R-:W-:Y:S01]  /*19200*/  LEA.HI.X.SX32 R3, R0, UR9, 0x1, P0 ;  /* 0x0000000900037c11 */ /* 0x000fe200080f0eff */
[----:B------:R-:W-:Y:S01]  /*19210*/  UISETP.EQ.AND UP2, UPT, UR7, URZ, UP2 ;  /* 0x0000003f0700728c */ /* 0x000fe20009742270 */
[----:B------:R-:W-:Y:S01]  /*19220*/  ISETP.GE.AND P0, PT, R14, UR15, PT ;  /* 0x0000000f0e007c0c */ /* 0x000fe2000bf06270 */
[----:B------:R-:W-:Y:S01]  /*19230*/  ULDC.64 UR4, c[0x0][0x2a0] ;  /* 0x0000a80000047ab9 */ /* 0x000fe20000000a00 */
[----:B------:R-:W-:Y:S01]  /*19240*/  @!UP3 ULDC UR7, c[0x0][0x2c4] ;  /* 0x0000b1000007bab9 */ /* 0x000fe20000000800 */
[----:B------:R-:W-:Y:S01]  /*19250*/  UISETP.NE.OR UP1, UPT, UR26, -0x1, !UP2 ;  /* 0xffffffff1a00788c */ /* 0x000fe2000d725670 */
[----:B------:R-:W-:Y:S01]  /*19260*/  IMAD.U32 R8, RZ, RZ, UR4 ;  /* 0x00000004ff087e24 */ /* 0x000fe2000f8e00ff */
[----:B------:R-:W-:Y:S01]  /*19270*/  UIMAD UR8, UR8, UR4, URZ ;  /* 0x00000004080872a4 */ /* 0x000fe2000f8e023f */
[----:B------:R-:W-:Y:S01]  /*19280*/  @UP0 ULDC UR7, c[0x0][0x2e4] ;  /* 0x0000b90000070ab9 */ /* 0x000fe20000000800 */
[----:B------:R-:W-:Y:S01]  /*19290*/  @UP3 UMOV UR9, 0x1 ;  /* 0x0000000100093882 */ /* 0x000fe20000000000 */
[----:B------:R-:W-:Y:S01]  /*192a0*/  @!UP3 UIMAD UR9, UR7, UR6, URZ ;  /* 0x000000060709b2a4 */ /* 0x000fe2000f8e023f */
[----:B------:R-:W-:Y:S01]  /*192b0*/  IMAD.WIDE.U32 R8, R8, UR16, R2 ;  /* 0x0000001008087c25 */ /* 0x000fe2000f8e0002 */
[----:B------:R-:W-:-:S02]  /*192c0*/  UIMAD UR5, UR16, UR5, UR8 ;  /* 0x00000005100572a4 */ /* 0x000fc4000f8e0208 */
[----:B------:R-:W-:Y:S01]  /*192d0*/  UIMAD UR9, UR17, UR9, URZ ;  /* 0x00000009110972a4 */ /* 0x000fe2000f8e023f */
[----:B------:R-:W-:Y:S01]  /*192e0*/  IMAD.U32 R2, RZ, RZ, UR27 ;  /* 0x0000001bff027e24 */ /* 0x000fe2000f8e00ff */
[----:B------:R-:W-:Y:S01]  /*192f0*/  @UP2 ULDC UR8, c[0x0][0x2c4] ;  /* 0x0000b10000082ab9 */ /* 0x000fe20000000800 */
[----:B------:R-:W-:Y:S01]  /*19300*/  @UP3 ULDC UR4, c[0x0][0x2c0] ;  /* 0x0000b00000043ab9 */ /* 0x000fe20000000800 */
[----:B------:R-:W-:Y:S01]  /*19310*/  @!UP1 UIMAD UR26, UR17, UR8, URZ ;  /* 0x00000008111a92a4 */ /* 0x000fe2000f8e023f */
[----:B------:R-:W-:Y:S01]  /*19320*/  VIADD R7, R9, UR5 ;  /* 0x0000000509077c36 */ /* 0x000fe20008000000 */
[----:B------:R-:W-:Y:S01]  /*19330*/  USEL UR9, UR9, URZ, !UP2 ;  /* 0x0000003f09097287 */ /* 0x000fe2000d000000 */
[----:B------:R-:W-:Y:S01]  /*19340*/  IMAD.WIDE R2, R2, 0x80, R4 ;  /* 0x0000008002027825 */ /* 0x000fe200078e0204 */
[----:B------:R-:W-:Y:S01]  /*19350*/  @!UP3 UMOV UR4, 0x1 ;  /* 0x000000010004b882 */ /* 0x000fe20000000000 */
[----:B------:R-:W-:Y:S01]  /*19360*/  @!UP3 UMOV UR10, UR7 ;  /* 0x00000007000abc82 */ /* 0x000fe20008000000 */
[----:B------:R-:W-:-:S02]  /*19370*/  UIMAD UR14, UR14, UR4, URZ ;  /* 0x000000040e0e72a4 */ /* 0x000fc4000f8e023f */
[----:B------:R-:W-:Y:S01]  /*19380*/  UIMAD UR10, UR16, UR10, UR9 ;  /* 0x0000000a100a72a4 */ /* 0x000fe2000f8e0209 */
[----:B------:R-:W-:Y:S01]  /*19390*/  @!UP2 UMOV UR12, URZ ;  /* 0x0000003f000cac82 */ /* 0x000fe20008000000 */
[----:B------:R-:W-:Y:S01]  /*193a0*/  @UP2 UMOV UR12, UR26 ;  /* 0x0000001a000c2c82 */ /* 0x000fe20008000000 */
[----:B------:R-:W-:Y:S01]  /*193b0*/  @!UP2 UMOV UR13, URZ ;  /* 0x0000003f000dac82 */ /* 0x000fe20008000000 */
[----:B------:R-:W-:Y:S02]  /*193c0*/  @UP2 USHF.R.S32.HI UR13, URZ, 0x1f, UR26 ;  /* 0x0000001f3f0d2899 */ /* 0x000fe4000801141a */
[----:B------:R-:W-:Y:S02]  /*193d0*/  USHF.R.S32.HI UR8, URZ, 0x1f, UR14 ;  /* 0x0000001f3f087899 */ /* 0x000fe4000801140e */
[----:B------:R-:W-:Y:S02]  /*193e0*/  USHF.R.S32.HI UR6, URZ, 0x1f, UR10 ;  /* 0x0000001f3f067899 */ /* 0x000fe4000801140a */
[----:B------:R-:W-:-:S04]  /*193f0*/  UIADD3 UR9, UP1, UP0, UR14, UR12, UR10 ;  /* 0x0000000c0e097290 */ /* 0x000fc8000f83e00a */
        /* <DEDUP_REMOVED lines=12> */
.L_x_307:
[----:B------:R-:W-:Y:S05]  /*194c0*/  BSYNC B0 ;  /* 0x0000000000007941 */ /* 0x000fea0003800000 */
.L_x_306:
        /* <DEDUP_REMOVED lines=17> */
.L_x_309:
[----:B------:R-:W-:Y:S05]  /*195e0*/  BSYNC B0 ;  /* 0x0000000000007941 */ /* 0x000fea0003800000 */
.L_x_308:
        /* <DEDUP_REMOVED lines=15> */
.L_x_311:
[----:B------:R-:W-:Y:S05]  /*196e0*/  BSYNC B0 ;  /* 0x0000000000007941 */ /* 0x000fea0003800000 */
.L_x_310:
        /* <DEDUP_REMOVED lines=14> */
.L_x_313:
[----:B------:R-:W-:Y:S05]  /*197d0*/  BSYNC B0 ;  /* 0x0000000000007941 */ /* 0x000fea0003800000 */
.L_x_312:
[----:B------:R-:W-:Y:S04]  /*197e0*/  BSSY B0, `(.L_x_314) ;  /* 0x000000a000007945 */ /* 0x000fe80003800000 */
[----:B------:R-:W-:Y:S05]  /*197f0*/  @P6 BRA `(.L_x_315) ;  /* 0x0000000000206947 */ /* 0x000fea0003800000 */
[----:B------:R-:W-:Y:S01]  /*19800*/  IMAD R4, R4, UR4, RZ ;  /* 0x0000000404047c24 */ /* 0x000fe2000f8e02ff */
[----:B------:R-:W-:-:S04]  /*19810*/  ULDC.64 UR6, c[0x0][0x2b0] ;  /* 0x0000ac0000067ab9 */ /* 0x000fc80000000a00 */
[----:B------:R-:W-:-:S04]  /*19820*/  IADD3 R0, P0, R4, UR9, RZ ;  /* 0x0000000904007c10 */ /* 0x000fc8000ff1e0ff */
[----:B------:R-:W-:Y:S02]  /*19830*/  LEA.HI.X.SX32 R4, R4, UR8, 0x1, P0 ;  /* 0x0000000804047c11 */ /* 0x000fe400080f0eff */
[----:B-1----:R-:W-:-:S04]  /*19840*/  LEA R2, P0, R0, UR6, 0x2 ;  /* 0x0000000600027c11 */ /* 0x002fc8000f8010ff */
[----:B------:R-:W-:Y:S01]  /*19850*/  LEA.HI.X R3, R0, UR7, R4, 0x2, P0 ;  /* 0x0000000700037c11 */ /* 0x000fe200080f1404 */
[----:B------:R-:W-:-:S05]  /*19860*/  IMAD.MOV.U32 R0, RZ, RZ, 0x7f800000 ;  /* 0x7f800000ff007424 */ /* 0x000fca00078e00ff */
[----:B------:R1:W-:Y:S03]  /*19870*/  STG.E desc[UR28][R2.64], R0 ;  /* 0x0000000002007986 */ /* 0x0003e6000c10191c */
.L_x_315:
[----:B------:R-:W-:Y:S05]  /*19880*/  BSYNC B0 ;  /* 0x0000000000007941 */ /* 0x000fea0003800000 */
.L_x_314:
        /* <DEDUP_REMOVED lines=10> */
.L_x_317:
[----:B------:R-:W-:Y:S05]  /*19930*/  BSYNC B0 ;  /* 0x0000000000007941 */ /* 0x000fea0003800000 */
.L_x_316:
        /* <DEDUP_REMOVED lines=10> */
.L_x_319:
[----:B------:R-:W-:Y:S05]  /*199e0*/  BSYNC B0 ;  /* 0x0000000000007941 */ /* 0x000fea0003800000 */
.L_x_318:
        /* <DEDUP_REMOVED lines=10> */
.L_x_320:
        /* <DEDUP_REMOVED lines=15> */
.L_x_723:


//--------------------- .text._ZN5flash16flash_fwd_kernelI23Flash_fwd_kernel_traitsILi32ELi128ELi128ELi4ELb0ELb0EN7cutlass6half_tE19Flash_kernel_traitsILi32ELi128ELi128ELi4ES3_EELb0ELb1ELb0ELb0ELb0ELb1ELb1ELb0EEEvNS_16Flash_fwd_paramsE --------------------------
	.section	.text._ZN5flash16flash_fwd_kernelI23Flash_fwd_kernel_traitsILi32ELi128ELi128ELi4ELb0ELb0EN7cutlass6half_tE19Flash_kernel_traitsILi32ELi128ELi128ELi4ES3_EELb0ELb1ELb0ELb0ELb0ELb1ELb1ELb0EEEvNS_16Flash_fwd_paramsE,"ax",@progbits
	.align	128
        .global         _ZN5flash16flash_fwd_kernelI23Flash_fwd_kernel_traitsILi32ELi128ELi128ELi4ELb0ELb0EN7cutlass6half_tE19Flash_kernel_traitsILi32ELi128ELi128ELi4ES3_EELb0ELb1ELb0ELb0ELb0ELb1ELb1ELb0EEEvNS_16Flash_fwd_paramsE
        .type           _ZN5flash16flash_fwd_kernelI23Flash_fwd_kernel_traitsILi32ELi128ELi128ELi4ELb0ELb0EN7cutlass6half_tE19Flash_kernel_traitsILi32ELi128ELi128ELi4ES3_EELb0ELb1ELb0ELb0ELb0ELb1ELb1ELb0EEEvNS_16Flash_fwd_paramsE,@function
        .size           _ZN5flash16flash_fwd_kernelI23Flash_fwd_kernel_traitsILi32ELi128ELi128ELi4ELb0ELb0EN7cutlass6half_tE19Flash_kernel_traitsILi32ELi128ELi128ELi4ES3_EELb0ELb1ELb0ELb0ELb0ELb1ELb1ELb0EEEvNS_16Flash_fwd_paramsE,(.L_x_724 - _ZN5flash16flash_fwd_kernelI23Flash_fwd_kernel_traitsILi32ELi128ELi128ELi4ELb0ELb0EN7cutlass6half_tE19Flash_kernel_traitsILi32ELi128ELi128ELi4ES3_EELb0ELb1ELb0ELb0ELb0ELb1ELb1ELb0EEEvNS_16Flash_fwd_paramsE)
        .other          _ZN5flash16flash_fwd_kernelI23Flash_fwd_kernel_traitsILi32ELi128ELi128ELi4ELb0ELb0EN7cutlass6half_tE19Flash_kernel_traitsILi32ELi128ELi128ELi4ES3_EELb0ELb1ELb0ELb0ELb0ELb1ELb1ELb0EEEvNS_16Flash_fwd_paramsE,@"STO_CUDA_ENTRY STV_DEFAULT"
_ZN5flash16flash_fwd_kernelI23Flash_fwd_kernel_traitsILi32ELi128ELi128ELi4ELb0ELb0EN7cutlass6half_tE19Flash_kernel_traitsILi32ELi128ELi128ELi4ES3_EELb0ELb1ELb0ELb0ELb0ELb1ELb1ELb0EEEvNS_16Flash_fwd_paramsE:
.text._ZN5flash16flash_fwd_kernelI23Flash_fwd_kernel_traitsILi32ELi128ELi128ELi4ELb0ELb0EN7cutlass6half_tE19Flash_kernel_traitsILi32ELi128ELi128ELi4ES3_EELb0ELb1ELb0ELb0ELb0ELb1ELb1ELb0EEEvNS_16Flash_fwd_paramsE:
        /* <DEDUP_REMOVED lines=40> */
.L_x_321:
[----:B------:R-:W1:Y:S02]  /*0280*/  LDC R4, c[0x0][0x2c8] ;  /* 0x0000b200ff047b82 */ /* 0x000e640000000800 */
.L_x_322:
        /* <DEDUP_REMOVED lines=31> */
[----:B------:R-:W-:Y:S01]  /*0480*/  ISETP.NE.AND P0, PT, R11, -0x1, PT ;  /* 0xffffffff0b00780c */ /* 0x000fe20003f05270 */
[----:B------:R-:W-:Y:S01]  /*0490*/  IMAD.IADD R28, R113, 0x1, -R143 ;  /* 0x00000001711c7824 */ /* 0x000fe200078e0a8f */
[----:B------:R-:W-:Y:S01]  /*04a0*/  IABS R3, R24 ;  /* 0x0000001800037213 */ /* 0x000fe20000000000 */
[----:B------:R-:W-:Y:S01]  /*04b0*/  ULDC.64 UR4, c[0x0][0x258] ;  /* 0x0000960000047ab9 */ /* 0x000fe20000000a00 */
[----:B------:R-:W-:Y:S02]  /*04c0*/  SHF.R.S32.HI R38, RZ, 0x1f, R140 ;  /* 0x0000001fff267819 */ /* 0x000fe4000001148c */
[----:B------:R-:W-:Y:S02]  /*04d0*/  IADD3 R170, R233, -0x1, RZ ;  /* 0xffffffffe9aa7810 */ /* 0x000fe40007ffe0ff */
[----:B------:R-:W-:Y:S02]  /*04e0*/  LEA.HI R18, R38, R140, RZ, 0x2 ;  /* 0x0000008c26127211 */ /* 0x000fe400078f10ff */
[----:B------:R-:W-:Y:S01]  /*04f0*/  ISETP.NE.AND P1, PT, R13, -0x1, PT ;  /* 0xffffffff0d00780c */ /* 0x000fe20003f25270 */
[----:B------:R-:W-:Y:S01]  /*0500*/  IMAD R22, R170, -0x80, R112 ;  /* 0xffffff80aa167824 */ /* 0x000fe200078e0270 */
[----:B------:R-:W-:Y:S01]  /*0510*/  SHF.R.S32.HI R2, RZ, 0x2, R18 ;  /* 0x00000002ff027819 */ /* 0x000fe20000011412 */
[----:B--2---:R-:W2:Y:S03]  /*0520*/  @!P0 LDC.64 R6, c[0x0][0x228] ;  /* 0x00008a00ff068b82 */ /* 0x004ea60000000a00 */
[C---:B------:R-:W-:Y:S01]  /*0530*/  ISETP.GE.AND P5, PT, R2.reuse, R22, PT ;  /* 0x000000160200720c */ /* 0x040fe20003fa6270 */
[----:B------:R-:W-:-:S04]  /*0540*/  VIADD R30, R2, 0x20 ;  /* 0x00000020021e7836 */ /* 0x000fc80000000000 */
[----:B------:R-:W3:Y:S01]  /*0550*/  @P0 LDC.64 R14, c[0x0][0x240] ;  /* 0x00009000ff0e0b82 */ /* 0x000ee20000000a00 */
[----:B-1----:R-:W-:Y:S02]  /*0560*/  IABS R0, R20 ;  /* 0x0000001400007213 */ /* 0x002fe40000000000 */
[----:B------:R-:W-:-:S03]  /*0570*/  ISETP.NE.AND P6, PT, R20, RZ, PT ;  /* 0x000000ff1400720c */ /* 0x000fc60003fc5270 */
[----:B------:R-:W-:Y:S02]  /*0580*/  IMAD.MOV.U32 R17, RZ, RZ, R0 ;  /* 0x000000ffff117224 */ /* 0x000fe400078e0000 */
[----:B------:R-:W1:Y:S01]  /*0590*/  @!P5 S2R R16, SR_CgaCtaId ;  /* 0x000000000010d919 */ /* 0x000e620000008800 */
[----:B------:R-:W4:Y:S01]  /*05a0*/  @P1 LDC.64 R200, c[0x0][0x250] ;  /* 0x00009400ffc81b82 */ /* 0x000f220000000a00 */
[----:B------:R-:W-:Y:S01]  /*05b0*/  @!P5 MOV R8, 0x400 ;  /* 0x000004000008d802 */ /* 0x000fe20000000f00 */
[----:B------:R-:W5:Y:S06]  /*05c0*/  I2F.RP R4, R17 ;  /* 0x0000001100047306 */ /* 0x000f6c0000209400 */
[----:B------:R-:W4:Y:S02]  /*05d0*/  @P1 LDC.64 R168, c[0x0][0x248] ;  /* 0x00009200ffa81b82 */ /* 0x000f240000000a00 */
[----:B-----5:R-:W5:Y:S01]  /*05e0*/  MUFU.RCP R4, R4 ;  /* 0x0000000400047308 */ /* 0x020f620000001000 */
[----:B-1----:R-:W-:-:S02]  /*05f0*/  @!P5 LEA R36, R16, R8, 0x18 ;  /* 0x000000081024d211 */ /* 0x002fc400078ec0ff */
[----:B------:R-:W-:Y:S01]  /*0600*/  @P1 IADD3 R8, R12, R13, RZ ;  /* 0x0000000d0c081210 */ /* 0x000fe20007ffe0ff */
[----:B-----5:R-:W-:-:S04]  /*0610*/  VIADD R4, R4, 0xffffffe ;  /* 0x0ffffffe04047836 */ /* 0x020fc80000000000 */
[----:B------:R-:W1:Y:S02]  /*0620*/  F2I.FTZ.U32.TRUNC.NTZ R5, R4 ;  /* 0x0000000400057305 */ /* 0x000e64000021f000 */
[----:B-1----:R-:W-:Y:S02]  /*0630*/  IMAD.MOV R0, RZ, RZ, -R5 ;  /* 0x000000ffff007224 */ /* 0x002fe400078e0a05 */
[----:B------:R-:W-:Y:S02]  /*0640*/  IMAD.MOV.U32 R4, RZ, RZ, RZ ;  /* 0x000000ffff047224 */ /* 0x000fe400078e00ff */
[----:B------:R-:W-:-:S04]  /*0650*/  IMAD R0, R0, R17, RZ ;  /* 0x0000001100007224 */ /* 0x000fc800078e02ff */
[----:B------:R-:W-:Y:S01]  /*0660*/  IMAD.HI.U32 R4, R5, R0, R4 ;  /* 0x0000000005047227 */ /* 0x000fe200078e0004 */
[----:B------:R-:W-:Y:S02]  /*0670*/  MOV R5, R3 ;  /* 0x0000000300057202 */ /* 0x000fe40000000f00 */
[----:B------:R-:W-:-:S03]  /*0680*/  SHF.R.S32.HI R3, RZ, 0x1f, R2 ;  /* 0x0000001fff037819 */ /* 0x000fc60000011402 */
[----:B------:R-:W-:Y:S01]  /*0690*/  IMAD.HI.U32 R10, R4, R5, RZ ;  /* 0x00000005040a7227 */ /* 0x000fe200078e00ff */
[----:B------:R-:W-:-:S03]  /*06a0*/  @!P0 SHF.R.S32.HI R4, RZ, 0x1f, R19 ;  /* 0x0000001fff048819 */ /* 0x000fc60000011413 */
[----:B------:R-:W-:Y:S02]  /*06b0*/  IMAD.MOV R0, RZ, RZ, -R10 ;  /* 0x000000ffff007224 */ /* 0x000fe400078e0a0a */
[----:B--2---:R-:W-:Y:S02]  /*06c0*/  @!P0 IMAD R4, R4, R6, RZ ;  /* 0x0000000604048224 */ /* 0x004fe400078e02ff */
[----:B------:R-:W-:Y:S02]  /*06d0*/  IMAD R0, R17, R0, R5 ;  /* 0x0000000011007224 */ /* 0x000fe400078e0205 */
[----:B------:R-:W-:Y:S02]  /*06e0*/  @!P0 IMAD R9, R19, R7, R4 ;  /* 0x0000000713098224 */ /* 0x000fe400078e0204 */
[----:B---3--:R-:W-:Y:S01]  /*06f0*/  @P0 IMAD.WIDE.U32 R4, R11, R14, RZ ;  /* 0x0000000e0b040225 */ /* 0x008fe200078e00ff */
[----:B------:R-:W-:-:S03]  /*0700*/  ISETP.GT.U32.AND P2, PT, R17, R0, PT ;  /* 0x000000001100720c */ /* 0x000fc60003f44070 */
[----:B------:R-:W-:Y:S01]  /*0710*/  @P0 IMAD R11, R11, R15, R5 ;  /* 0x0000000f0b0b0224 */ /* 0x000fe200078e0205 */
[----:B------:R-:W-:Y:S01]  /*0720*/  @P0 MOV R5, R4 ;  /* 0x0000000400050202 */ /* 0x000fe20000000f00 */
[----:B------:R-:W-:Y:S01]  /*0730*/  @!P0 IMAD.WIDE.U32 R6, R19, R6, RZ ;  /* 0x0000000613068225 */ /* 0x000fe200078e00ff */
[----:B------:R-:W-:-:S03]  /*0740*/  LOP3.LUT R4, R24, R20, RZ, 0x3c, !PT ;  /* 0x0000001418047212 */ /* 0x000fc600078e3cff */
[----:B------:R-:W-:Y:S01]  /*0750*/  IMAD.WIDE R42, R23, 0x80, R2 ;  /* 0x00000080172a7825 */ /* 0x000fe200078e0202 */
[----:B------:R-:W-:Y:S02]  /*0760*/  ISETP.GE.AND P3, PT, R4, RZ, PT ;  /* 0x000000ff0400720c */ /* 0x000fe40003f66270 */
[----:B------:R-:W-:Y:S01]  /*0770*/  LOP3.LUT R4, R18, 0xfffffffc, RZ, 0xc0, !PT ;  /* 0xfffffffc12047812 */ /* 0x000fe200078ec0ff */
[----:B------:R-:W-:Y:S01]  /*0780*/  @!P2 IMAD.IADD R0, R0, 0x1, -R17 ;  /* 0x000000010000a824 */ /* 0x000fe200078e0a11 */
[----:B------:R-:W-:Y:S01]  /*0790*/  @!P0 MOV R5, R6 ;  /* 0x0000000600058202 */ /* 0x000fe20000000f00 */
[----:B------:R1:W-:Y:S01]  /*07a0*/  STL.64 [R1+0x48], R42 ;  /* 0x0000482a01007387 */ /* 0x0003e20000100a00 */
[----:B------:R-:W-:Y:S01]  /*07b0*/  SHF.R.S32.HI R6, RZ, 0x1f, R24 ;  /* 0x0000001fff067819 */ /* 0x000fe20000011418 */
[----:B------:R-:W-:Y:S01]  /*07c0*/  @!P0 IMAD.IADD R11, R7, 0x1, R9 ;  /* 0x00000001070b8824 */ /* 0x000fe200078e0209 */
[----:B------:R-:W-:Y:S01]  /*07d0*/  ISETP.GE.U32.AND P4, PT, R0, R17, PT ;  /* 0x000000110000720c */ /* 0x000fe20003f86070 */
[----:B------:R1:W-:Y:S01]  /*07e0*/  STL [R1+0x50], R28 ;  /* 0x0000501c01007387 */ /* 0x0003e20000100800 */
[----:B------:R-:W-:Y:S01]  /*07f0*/  IADD3 R0, -R4, R140, RZ ;  /* 0x0000008c04007210 */ /* 0x000fe20007ffe1ff */
[----:B------:R-:W-:Y:S01]  /*0800*/  IMAD R4, R6, UR4, RZ ;  /* 0x0000000406047c24 */ /* 0x000fe2000f8e02ff */
[----:B------:R-:W-:Y:S01]  /*0810*/  @P1 IADD3 R6, R12, R13, RZ ;  /* 0x0000000d0c061210 */ /* 0x000fe20007ffe0ff */
[----:B------:R-:W-:-:S02]  /*0820*/  @!P2 VIADD R10, R10, 0x1 ;  /* 0x000000010a0aa836 */ /* 0x000fc40000000000 */
[----:B------:R-:W-:Y:S02]  /*0830*/  IMAD.SHL.U32 R26, R0, 0x8, RZ ;  /* 0x00000008001a7824 */ /* 0x000fe400078e00ff */
[----:B------:R-:W-:Y:S02]  /*0840*/  IMAD R21, R24, UR5, R4 ;  /* 0x0000000518157c24 */ /* 0x000fe4000f8e0204 */
[----:B----4-:R-:W-:Y:S01]  /*0850*/  @P1 IMAD R0, R6, R201, RZ ;  /* 0x000000c906001224 */ /* 0x010fe200078e02ff */
[----:B------:R-:W-:Y:S01]  /*0860*/  SHF.R.S32.HI R27, RZ, 0x1f, R26 ;  /* 0x0000001fff1b7819 */ /* 0x000fe2000001141a */
[----:B------:R-:W-:Y:S01]  /*0870*/  @P1 IMAD R13, R8, R169, RZ ;  /* 0x000000a9080d1224 */ /* 0x000fe200078e02ff */
[----:B------:R-:W-:Y:S01]  /*0880*/  IADD3 R4, P0, R26, R5, RZ ;  /* 0x000000051a047210 */ /* 0x000fe20007f1e0ff */
[----:B------:R-:W-:Y:S01]  /*0890*/  @P1 IMAD.WIDE.U32 R6, R6, R200, RZ ;  /* 0x000000c806061225 */ /* 0x000fe200078e00ff */
[----:B------:R-:W-:Y:S01]  /*08a0*/  @P4 IADD3 R10, R10, 0x1, RZ ;  /* 0x000000010a0a4810 */ /* 0x000fe20007ffe0ff */
[----:B------:R1:W-:Y:S01]  /*08b0*/  STL.64 [R1+0x58], R26 ;  /* 0x0000581a01007387 */ /* 0x0003e20000100a00 */
[----:B------:R-:W-:Y:S01]  /*08c0*/  IADD3.X R5, R27, R11, RZ, P0, !PT ;  /* 0x0000000b1b057210 */ /* 0x000fe200007fe4ff */
[----:B------:R-:W-:Y:S01]  /*08d0*/  @P1 IMAD.WIDE.U32 R8, R8, R168, RZ ;  /* 0x000000a808081225 */ /* 0x000fe200078e00ff */
[----:B------:R-:W-:-:S02]  /*08e0*/  ISETP.GE.AND P0, PT, R30, R28, PT ;  /* 0x0000001c1e00720c */ /* 0x000fc40003f06270 */
[----:B------:R-:W-:Y:S01]  /*08f0*/  @P1 MOV R16, R6 ;  /* 0x0000000600101202 */ /* 0x000fe20000000f00 */
[----:B------:R-:W-:Y:S01]  /*0900*/  IMAD.WIDE.U32 R14, R24, UR4, R4 ;  /* 0x00000004180e7c25 */ /* 0x000fe2000f8e0004 */
[----:B------:R-:W-:-:S03]  /*0910*/  MOV R23, R10 ;  /* 0x0000000a00177202 */ /* 0x000fc60000000f00 */
[----:B------:R-:W-:Y:S02]  /*0920*/  @P1 IMAD.IADD R17, R7, 0x1, R0 ;  /* 0x0000000107111824 */ /* 0x000fe400078e0200 */
[----:B------:R-:W-:Y:S01]  /*0930*/  @P1 IMAD.IADD R13, R9, 0x1, R13 ;  /* 0x00000001090d1824 */ /* 0x000fe200078e020d */
[----:B------:R-:W-:Y:S06]  /*0940*/  @P1 BRA `(.L_x_324) ;  /* 0x0000000000341947 */ /* 0x000fec0003800000 */
[----:B------:R-:W2:Y:S01]  /*0950*/  LDC.64 R168, c[0x0][0x248] ;  /* 0x00009200ffa87b82 */ /* 0x000ea20000000a00 */
[----:B------:R-:W-:Y:S02]  /*0960*/  SHF.R.S32.HI R0, RZ, 0x1f, R12 ;  /* 0x0000001fff007819 */ /* 0x000fe4000001140c */
[----:B------:R-:W-:-:S05]  /*0970*/  SHF.R.S32.HI R8, RZ, 0x1f, R19 ;  /* 0x0000001fff087819 */ /* 0x000fca0000011413 */
[----:B------:R-:W3:Y:S01]  /*0980*/  LDC.64 R6, c[0x0][0x230] ;  /* 0x00008c00ff067b82 */ /* 0x000ee20000000a00 */
[-C--:B--2---:R-:W-:Y:S02]  /*0990*/  IMAD R0, R0, R168.reuse, RZ ;  /* 0x000000a800007224 */ /* 0x084fe400078e02ff */
[----:B------:R-:W-:-:S04]  /*09a0*/  IMAD.WIDE.U32 R4, R12, R168, RZ ;  /* 0x000000a80c047225 */ /* 0x000fc800078e00ff */
[----:B------:R-:W-:Y:S02]  /*09b0*/  IMAD R0, R12, R169, R0 ;  /* 0x000000a90c007224 */ /* 0x000fe400078e0200 */
[----:B---3--:R-:W-:-:S03]  /*09c0*/  IMAD R8, R8, R6, RZ ;  /* 0x0000000608087224 */ /* 0x008fc600078e02ff */
[----:B------:R-:W-:Y:S01]  /*09d0*/  IADD3 R5, R5, R0, RZ ;  /* 0x0000000005057210 */ /* 0x000fe20007ffe0ff */
[C---:B------:R-:W-:Y:S02]  /*09e0*/  IMAD R7, R19.reuse, R7, R8 ;  /* 0x0000000713077224 */ /* 0x040fe400078e0208 */
[----:B------:R-:W-:-:S05]  /*09f0*/  IMAD.WIDE.U32 R4, R19, R6, R4 ;  /* 0x0000000613047225 */ /* 0x000fca00078e0004 */
[----:B------:R-:W-:Y:S02]  /*0a00*/  IADD3 R13, R5, R7, RZ ;  /* 0x00000007050d7210 */ /* 0x000fe40007ffe0ff */
[----:B------:R-:W-:Y:S02]  /*0a10*/  MOV R8, R4 ;  /* 0x0000000400087202 */ /* 0x000fe40000000f00 */
.L_x_324:
[----:B------:R-:W-:Y:S05]  /*0a20*/  @P1 BRA `(.L_x_325) ;  /* 0x0000000000341947 */ /* 0x000fea0003800000 */
        /* <DEDUP_REMOVED lines=12> */
[----:B------:R-:W-:-:S07]  /*0af0*/  MOV R16, R4 ;  /* 0x0000000400107202 */ /* 0x000fce0000000f00 */
.L_x_325:
[----:B------:R-:W-:Y:S01]  /*0b00*/  IMAD R0, R3, R168, RZ ;  /* 0x000000a803007224 */ /* 0x000fe200078e02ff */
[----:B------:R-:W-:Y:S01]  /*0b10*/  LEA.HI R37, R38, R140, RZ, 0x3 ;  /* 0x0000008c26257211 */ /* 0x000fe200078f18ff */
[C---:B------:R-:W-:Y:S01]  /*0b20*/  IMAD.WIDE.U32 R4, R2.reuse, R168, R26 ;  /* 0x000000a802047225 */ /* 0x040fe200078e001a */
[C---:B------:R-:W-:Y:S01]  /*0b30*/  ISETP.GE.AND P2, PT, R2.reuse, R28, PT ;  /* 0x0000001c0200720c */ /* 0x040fe20003f46270 */
[----:B------:R-:W2:Y:S01]  /*0b40*/  @!P0 LDC.64 R10, c[0x0][0x240] ;  /* 0x00009000ff0a8b82 */ /* 0x000ea20000000a00 */
[----:B------:R-:W-:Y:S01]  /*0b50*/  SHF.R.S32.HI R35, RZ, 0x3, R37 ;  /* 0x00000003ff237819 */ /* 0x000fe20000011425 */
[----:B------:R-:W-:Y:S01]  /*0b60*/  VIADD R40, R2, 0x40 ;  /* 0x0000004002287836 */ /* 0x000fe20000000000 */
[----:B------:R-:W-:Y:S01]  /*0b70*/  @!P0 IADD3 R6, P4, R42, 0x20, RZ ;  /* 0x000000202a068810 */ /* 0x000fe20007f9e0ff */
[----:B------:R-:W-:Y:S01]  /*0b80*/  @!P3 IMAD.MOV R23, RZ, RZ, -R23 ;  /* 0x000000ffff17b224 */ /* 0x000fe200078e0a17 */
[----:B------:R-:W-:Y:S01]  /*0b90*/  IADD3 R24, P3, R8, R4, RZ ;  /* 0x0000000408187210 */ /* 0x000fe20007f7e0ff */
[----:B------:R-:W-:Y:S01]  /*0ba0*/  IMAD R0, R2, R169, R0 ;  /* 0x000000a902007224 */ /* 0x000fe200078e0200 */
[----:B------:R-:W-:Y:S01]  /*0bb0*/  ISETP.GE.AND P1, PT, R40, R28, PT ;  /* 0x0000001c2800720c */ /* 0x000fe20003f26270 */
[----:B------:R-:W-:Y:S01]  /*0bc0*/  VIADD R39, R2, 0x60 ;  /* 0x0000006002277836 */ /* 0x000fe20000000000 */
[----:B------:R-:W-:Y:S01]  /*0bd0*/  @!P6 LOP3.LUT R23, RZ, R20, RZ, 0x33, !PT ;  /* 0x00000014ff17e212 */ /* 0x000fe200078e33ff */
[----:B------:R-:W-:Y:S01]  /*0be0*/  IMAD.SHL.U32 R4, R35, 0x40, RZ ;  /* 0x0000004023047824 */ /* 0x000fe200078e00ff */
[----:B------:R-:W-:Y:S01]  /*0bf0*/  IADD3.X R25, R13, R5, R0, P3, !PT ;  /* 0x000000050d197210 */ /* 0x000fe20001ffe400 */
[----:B------:R-:W3:Y:S01]  /*0c00*/  @!P0 S2R R20, SR_CgaCtaId ;  /* 0x0000000000148919 */ /* 0x000ee20000008800 */
[----:B------:R-:W-:Y:S01]  /*0c10*/  LEA.HI R0, R18, R2, RZ, 0x1 ;  /* 0x0000000212007211 */ /* 0x000fe200078f08ff */
[----:B------:R-:W4:Y:S01]  /*0c20*/  @!P2 LDC.64 R12, c[0x0][0x240] ;  /* 0x00009000ff0cab82 */ /* 0x000f220000000a00 */
[----:B------:R-:W-:Y:S01]  /*0c30*/  ISETP.GE.AND P3, PT, R2, R22, PT ;  /* 0x000000160200720c */ /* 0x000fe20003f66270 */
[----:B------:R-:W-:Y:S01]  /*0c40*/  IMAD R3, R3, R200, RZ ;  /* 0x000000c803037224 */ /* 0x000fe200078e02ff */
[----:B------:R-:W-:Y:S01]  /*0c50*/  LOP3.LUT R5, R0, 0x7fffffe, RZ, 0xc0, !PT ;  /* 0x07fffffe00057812 */ /* 0x000fe200078ec0ff */
[----:B------:R-:W-:Y:S01]  /*0c60*/  UMOV UR5, 0x400 ;  /* 0x0000040000057882 */ /* 0x000fe20000000000 */
[----:B------:R-:W-:Y:S01]  /*0c70*/  P2R R34, PR, RZ, 0x8 ;  /* 0x00000008ff227803 */ /* 0x000fe20000000000 */
[----:B------:R-:W5:Y:S01]  /*0c80*/  @!P1 S2R R29, SR_CgaCtaId ;  /* 0x00000000001d9919 */ /* 0x000f620000008800 */
[----:B------:R-:W-:Y:S01]  /*0c90*/  ISETP.GE.AND P3, PT, R39, R28, PT ;  /* 0x0000001c2700720c */ /* 0x000fe20003f66270 */
[----:B------:R-:W3:Y:S01]  /*0ca0*/  @!P0 LDC.64 R18, c[0x0][0x210] ;  /* 0x00008400ff128b82 */ /* 0x000ee20000000a00 */
[----:B------:R-:W-:Y:S01]  /*0cb0*/  LOP3.LUT R0, R4, 0xc0, RZ, 0xc0, !PT ;  /* 0x000000c004007812 */ /* 0x000fe200078ec0ff */
[C---:B-1----:R-:W-:Y:S01]  /*0cc0*/  IMAD.IADD R28, R2.reuse, 0x1, -R5 ;  /* 0x00000001021c7824 */ /* 0x042fe200078e0a05 */
[----:B------:R-:W-:Y:S01]  /*0cd0*/  @!P0 IADD3.X R8, RZ, R43, RZ, P4, !PT ;  /* 0x0000002bff088210 */ /* 0x000fe200027fe4ff */
[----:B------:R-:W-:Y:S01]  /*0ce0*/  IMAD.WIDE.U32 R4, R2, R200, R26 ;  /* 0x000000c802047225 */ /* 0x000fe200078e001a */
[----:B------:R-:W-:Y:S01]  /*0cf0*/  LOP3.LUT R9, R0, 0x18, R26, 0xf8, !PT ;  /* 0x0000001800097812 */ /* 0x000fe200078ef81a */
[----:B------:R-:W-:Y:S01]  /*0d00*/  ULDC.64 UR6, c[0x0][0x260] ;  /* 0x0000980000067ab9 */ /* 0x000fe20000000a00 */
[----:B------:R-:W-:Y:S01]  /*0d10*/  LEA.HI R132, R38, R140, RZ, 0x5 ;  /* 0x0000008c26847211 */ /* 0x000fe200078f28ff */
[----:B------:R-:W-:Y:S01]  /*0d20*/  IMAD R7, R2, R201, R3 ;  /* 0x000000c902077224 */ /* 0x000fe200078e0203 */
[----:B------:R-:W-:Y:S01]  /*0d30*/  IADD3 R32, P4, R16, R4, RZ ;  /* 0x0000000410207210 */ /* 0x000fe20007f9e0ff */
[----:B------:R-:W-:Y:S01]  /*0d40*/  IMAD.IADD R3, R15, 0x1, R21 ;  /* 0x000000010f037824 */ /* 0x000fe200078e0215 */
[----:B------:R-:W-:Y:S01]  /*0d50*/  SHF.R.U32.HI R2, RZ, 0x3, R0 ;  /* 0x00000003ff027819 */ /* 0x000fe20000011600 */
[----:B--2---:R-:W-:Y:S01]  /*0d60*/  @!P0 IMAD R0, R8, R10, RZ ;  /* 0x0000000a08008224 */ /* 0x004fe200078e02ff */
[----:B------:R-:W-:Y:S01]  /*0d70*/  IADD3.X R33, R17, R5, R7, P4, !PT ;  /* 0x0000000511217210 */ /* 0x000fe200027fe407 */
[----:B------:R-:W1:Y:S01]  /*0d80*/  @!P3 S2R R31, SR_CgaCtaId ;  /* 0x00000000001fb919 */ /* 0x000e620000008800 */
[----:B------:R-:W-:Y:S01]  /*0d90*/  LOP3.LUT R26, R9, R2, RZ, 0x3c, !PT ;  /* 0x00000002091a7212 */ /* 0x000fe200078e3cff */
[----:B------:R-:W2:Y:S01]  /*0da0*/  @!P2 LDC.64 R16, c[0x0][0x210] ;  /* 0x00008400ff10ab82 */ /* 0x000ea20000000a00 */
[----:B------:R-:W-:Y:S01]  /*0db0*/  @!P0 IMAD.MOV.U32 R2, RZ, RZ, R14 ;  /* 0x000000ffff028224 */ /* 0x000fe200078e000e */
[----:B------:R-:W-:Y:S01]  /*0dc0*/  @!P1 MOV R7, 0x400 ;  /* 0x0000040000079802 */ /* 0x000fe20000000f00 */
[C---:B------:R-:W-:Y:S01]  /*0dd0*/  @!P0 IMAD R0, R6.reuse, R11, R0 ;  /* 0x0000000b06008224 */ /* 0x040fe200078e0200 */
[----:B------:R-:W-:Y:S01]  /*0de0*/  SHF.R.S32.HI R128, RZ, 0x5, R132 ;  /* 0x00000005ff807819 */ /* 0x000fe20000011484 */
[----:B------:R-:W-:Y:S01]  /*0df0*/  @!P0 IMAD.WIDE.U32 R4, R6, R10, R2 ;  /* 0x0000000a06048225 */ /* 0x000fe200078e0002 */
[----:B------:R-:W-:Y:S01]  /*0e00*/  @!P0 MOV R6, 0x400 ;  /* 0x0000040000068802 */ /* 0x000fe20000000f00 */
[----:B------:R-:W-:Y:S01]  /*0e10*/  STL [R1+0x70], R40 ;  /* 0x0000702801007387 */ /* 0x000fe20000100800 */
[----:B------:R-:W1:Y:S01]  /*0e20*/  @!P1 LDC.64 R8, c[0x0][0x240] ;  /* 0x00009000ff089b82 */ /* 0x000e620000000a00 */
[----:B------:R-:W-:Y:S01]  /*0e30*/  @!P0 IMAD.IADD R2, R5, 0x1, R0 ;  /* 0x0000000105028824 */ /* 0x000fe200078e0200 */
[----:B---3--:R-:W-:Y:S01]  /*0e40*/  @!P0 LEA R10, P4, R4, R18, 0x1 ;  /* 0x00000012040a8211 */ /* 0x008fe200078808ff */
[----:B----4-:R-:W-:Y:S01]  /*0e50*/  @!P2 IMAD R0, R43, R12, RZ ;  /* 0x0000000c2b00a224 */ /* 0x010fe200078e02ff */
[----:B------:R-:W-:Y:S01]  /*0e60*/  @!P0 LEA R27, R20, R6, 0x18 ;  /* 0x00000006141b8211 */ /* 0x000fe200078ec0ff */
[----:B------:R-:W-:Y:S01]  /*0e70*/  IMAD.WIDE.U32 R24, R23, UR6, R24 ;  /* 0x0000000617187c25 */ /* 0x000fe2000f8e0018 */
[----:B------:R-:W-:Y:S01]  /*0e80*/  @!P0 LEA.HI.X R11, R4, R19, R2, 0x1, P4 ;  /* 0x00000013040b8211 */ /* 0x000fe200020f0c02 */
[----:B------:R-:W-:Y:S01]  /*0e90*/  STL [R1+0x60], R39 ;  /* 0x0000602701007387 */ /* 0x000fe20000100800 */
[----:B------:R-:W3:Y:S01]  /*0ea0*/  S2UR UR4, SR_CgaCtaId ;  /* 0x00000000000479c3 */ /* 0x000ee20000008800 */
[----:B------:R-:W-:Y:S01]  /*0eb0*/  @!P2 IMAD.MOV.U32 R2, RZ, RZ, R14 ;  /* 0x000000ffff02a224 */ /* 0x000fe200078e000e */
[----:B-----5:R-:W-:Y:S01]  /*0ec0*/  @!P1 LEA R29, R29, R7, 0x18 ;  /* 0x000000071d1d9211 */ /* 0x020fe200078ec0ff */
[C---:B------:R-:W-:Y:S01]  /*0ed0*/  @!P2 IMAD R6, R42.reuse, R13, R0 ;  /* 0x0000000d2a06a224 */ /* 0x040fe200078e0200 */
[C---:B------:R-:W-:Y:S01]  /*0ee0*/  @!P1 IADD3 R0, P4, R42.reuse, 0x40, RZ ;  /* 0x000000402a009810 */ /* 0x040fe20007f9e0ff */
[----:B------:R-:W-:Y:S01]  /*0ef0*/  @!P2 IMAD.WIDE.U32 R4, R42, R12, R2 ;  /* 0x0000000c2a04a225 */ /* 0x000fe200078e0002 */
[----:B------:R-:W-:Y:S01]  /*0f00*/  LEA R12, R128, R28, 0x3 ;  /* 0x0000001c800c7211 */ /* 0x000fe200078e18ff */
[----:B------:R4:W-:Y:S01]  /*0f10*/  STL.64 [R1+0x40], R24 ;  /* 0x0000401801007387 */ /* 0x0009e20000100a00 */
[----:B------:R-:W5:Y:S01]  /*0f20*/  @!P1 LDC.64 R20, c[0x0][0x210] ;  /* 0x00008400ff149b82 */ /* 0x000f620000000a00 */
[----:B------:R-:W-:Y:S01]  /*0f30*/  @!P1 IMAD.X R7, RZ, RZ, R43, P4 ;  /* 0x000000ffff079224 */ /* 0x000fe200020e062b */
[----:B------:R-:W-:Y:S01]  /*0f40*/  @!P3 MOV R15, 0x400 ;  /* 0x00000400000fb802 */ /* 0x000fe20000000f00 */
[----:B------:R-:W-:Y:S01]  /*0f50*/  @!P2 IMAD.IADD R2, R5, 0x1, R6 ;  /* 0x000000010502a824 */ /* 0x000fe200078e0206 */
[----:B--2---:R-:W-:Y:S01]  /*0f60*/  @!P2 LEA R6, P4, R4, R16, 0x1 ;  /* 0x000000100406a211 */ /* 0x004fe200078808ff */
[----:B------:R-:W-:Y:S01]  /*0f70*/  IMAD.U32 R12, R12, 0x20, R26 ;  /* 0x000000200c0c7824 */ /* 0x000fe200078e001a */
[----:B-1----:R-:W-:Y:S01]  /*0f80*/  @!P3 LEA R28, R31, R15, 0x18 ;  /* 0x0000000f1f1cb211 */ /* 0x002fe200078ec0ff */
[----:B------:R-:W-:Y:S01]  /*0f90*/  IMAD.MOV.U32 R212, RZ, RZ, R24 ;  /* 0x000000ffffd47224 */ /* 0x000fe200078e0018 */
[----:B------:R-:W1:Y:S01]  /*0fa0*/  @!P3 LDC.64 R18, c[0x0][0x240] ;  /* 0x00009000ff12bb82 */ /* 0x000e620000000a00 */
[-C--:B------:R-:W-:Y:S01]  /*0fb0*/  @!P1 IMAD R13, R7, R8.reuse, RZ ;  /* 0x00000008070d9224 */ /* 0x080fe200078e02ff */
[----:B------:R-:W-:Y:S01]  /*0fc0*/  @!P2 LEA.HI.X R7, R4, R17, R2, 0x1, P4 ;  /* 0x000000110407a211 */ /* 0x000fe200020f0c02 */
[----:B------:R-:W-:Y:S01]  /*0fd0*/  @!P1 IMAD.MOV.U32 R2, RZ, RZ, R14 ;  /* 0x000000ffff029224 */ /* 0x000fe200078e000e */
[----:B------:R-:W-:Y:S01]  /*0fe0*/  SHF.R.S32.HI R26, RZ, 0x1f, R23 ;  /* 0x0000001fff1a7819 */ /* 0x000fe20000011417 */
[----:B------:R-:W-:Y:S01]  /*0ff0*/  @!P1 IMAD R13, R0, R9, R13 ;  /* 0x00000009000d9224 */ /* 0x000fe200078e020d */
[----:B------:R-:W-:Y:S01]  /*1000*/  SHF.L.U64.HI R116, R168, 0x7, R169 ;  /* 0x00000007a8747819 */ /* 0x000fe200000102a9 */
[----:B------:R-:W-:Y:S01]  /*1010*/  @!P1 IMAD.WIDE.U32 R4, R0, R8, R2 ;  /* 0x0000000800049225 */ /* 0x000fe200078e0002 */
[----:B---3--:R-:W-:Y:S01]  /*1020*/  ULEA UR4, UR4, UR5, 0x18 ;  /* 0x0000000504047291 */ /* 0x008fe2000f8ec03f */
[----:B------:R-:W-:Y:S01]  /*1030*/  SHF.L.U32 R150, R168, 0x7, RZ ;  /* 0x00000007a8967819 */ /* 0x000fe200000006ff */
[----:B------:R-:W-:Y:S01]  /*1040*/  ULDC UR8, c[0x0][0x39c] ;  /* 0x0000e70000087ab9 */ /* 0x000fe20000000800 */
[----:B------:R-:W-:-:S02]  /*1050*/  @!P3 IMAD.MOV.U32 R8, RZ, RZ, R14 ;  /* 0x000000ffff08b224 */ /* 0x000fc400078e000e */
[----:B------:R-:W-:Y:S01]  /*1060*/  @!P3 IMAD.MOV.U32 R9, RZ, RZ, R3 ;  /* 0x000000ffff09b224 */ /* 0x000fe200078e0003 */
[C---:B------:R-:W-:Y:S01]  /*1070*/  LEA R208, R12.reuse, UR4, 0x1 ;  /* 0x000000040cd07c11 */ /* 0x040fe2000f8e08ff */
[----:B------:R-:W2:Y:S01]  /*1080*/  @!P3 LDC.64 R14, c[0x0][0x210] ;  /* 0x00008400ff0ebb82 */ /* 0x000ea20000000a00 */
[----:B------:R-:W-:Y:S01]  /*1090*/  @!P1 IADD3 R3, R5, R13, RZ ;  /* 0x0000000d05039210 */ /* 0x000fe20007ffe0ff */
[----:B------:R-:W-:Y:S01]  /*10a0*/  @!P0 IMAD R5, R12, 0x2, R27 ;  /* 0x000000020c058824 */ /* 0x000fe200078e021b */
[----:B-----5:R-:W-:Y:S01]  /*10b0*/  @!P1 LEA R2, P4, R4, R20, 0x1 ;  /* 0x0000001404029211 */ /* 0x020fe200078808ff */
[----:B------:R-:W-:Y:S01]  /*10c0*/  @!PT LDS RZ, [RZ] ;  /* 0x00000000fffff984 */ /* 0x000fe20000000800 */
[----:B------:R-:W-:Y:S01]  /*10d0*/  @!PT LDS RZ, [RZ] ;  /* 0x00000000fffff984 */ /* 0x000fe20000000800 */
[----:B------:R-:W-:Y:S01]  /*10e0*/  @!PT LDS RZ, [RZ] ;  /* 0x00000000fffff984 */ /* 0x000fe20000000800 */
[----:B------:R3:W-:Y:S01]  /*10f0*/  @!P2 LDGSTS.E.BYPASS.LTC128B.128 [R208], desc[UR12][R6.64] ;  /* 0x0000000006d0afae */ /* 0x0007e2000b901d4c */
[----:B------:R-:W-:Y:S02]  /*1100*/  @!P3 IADD3 R0, P2, R42, 0x60, RZ ;  /* 0x000000602a00b810 */ /* 0x000fe40007f5e0ff */
[----:B------:R-:W-:Y:S01]  /*1110*/  @!P1 LEA.HI.X R3, R4, R21, R3, 0x1, P4 ;  /* 0x0000001504039211 */ /* 0x000fe200020f0c03 */
[----:B------:R-:W-:Y:S01]  /*1120*/  @!P1 IMAD R4, R12, 0x2, R29 ;  /* 0x000000020c049824 */ /* 0x000fe200078e021d */
[----:B------:R-:W-:Y:S01]  /*1130*/  ISETP.GE.AND P4, PT, R30, R22, PT ;  /* 0x000000161e00720c */ /* 0x000fe20003f86270 */
[----:B------:R1:W-:Y:S01]  /*1140*/  @!P0 LDGSTS.E.BYPASS.LTC128B.128 [R5+0x800], desc[UR12][R10.64] ;  /* 0x008000000a058fae */ /* 0x0003e2000b901d4c */
[----:B------:R-:W-:-:S02]  /*1150*/  SHF.R.S32.HI R21, RZ, 0x1f, R170 ;  /* 0x0000001fff157819 */ /* 0x000fc400000114aa */
[-C--:B------:R-:W-:Y:S01]  /*1160*/  ISETP.GE.AND P0, PT, R39, R22.reuse, PT ;  /* 0x000000162700720c */ /* 0x080fe20003f06270 */
[----:B------:R5:W-:Y:S01]  /*1170*/  @!P1 LDGSTS.E.BYPASS.LTC128B.128 [R4+0x1000], desc[UR12][R2.64] ;  /* 0x0100000002049fae */ /* 0x000be2000b901d4c */
[----:B------:R-:W-:Y:S02]  /*1180*/  ISETP.GE.AND P1, PT, R40, R22, PT ;  /* 0x000000162800720c */ /* 0x000fe40003f26270 */
[----:B------:R-:W-:-:S05]  /*1190*/  SHF.L.U32 R27, R200, 0x7, RZ ;  /* 0x00000007c81b7819 */ /* 0x000fca00000006ff */
[----:B------:R-:W4:Y:S01]  /*11a0*/  @!P4 LDC.64 R16, c[0x0][0x218] ;  /* 0x00008600ff10cb82 */ /* 0x000f220000000a00 */
[----:B------:R-:W4:Y:S03]  /*11b0*/  @!P4 S2R R13, SR_CgaCtaId ;  /* 0x00000000000dc919 */ /* 0x000f260000008800 */
[----:B------:R-:W4:Y:S01]  /*11c0*/  @!P0 S2R R20, SR_CgaCtaId ;  /* 0x0000000000148919 */ /* 0x000f220000008800 */
[----:B---3--:R-:W-:-:S04]  /*11d0*/  @!P3 IMAD.X R6, RZ, RZ, R43, P2 ;  /* 0x000000ffff06b224 */ /* 0x008fc800010e062b */
[----:B-1----:R-:W-:Y:S01]  /*11e0*/  @!P3 IMAD R5, R6, R18, RZ ;  /* 0x000000120605b224 */ /* 0x002fe200078e02ff */
[----:B------:R-:W-:Y:S01]  /*11f0*/  LEA.HI R11, R38, R140, RZ, 0x4 ;  /* 0x0000008c260b7211 */ /* 0x000fe200078f20ff */
[----:B-----5:R-:W-:-:S03]  /*1200*/  @!P3 IMAD.WIDE.U32 R2, R0, R18, R8 ;  /* 0x000000120002b225 */ /* 0x020fc600078e0008 */
[----:B------:R-:W-:Y:S01]  /*1210*/  SHF.R.S32.HI R10, RZ, 0x4, R11 ;  /* 0x00000004ff0a7819 */ /* 0x000fe2000001140b */
[----:B------:R-:W1:Y:S01]  /*1220*/  @!P5 LDC.64 R8, c[0x0][0x218] ;  /* 0x00008600ff08db82 */ /* 0x000e620000000a00 */
[----:B------:R-:W-:Y:S01]  /*1230*/  @!P3 IMAD R5, R0, R19, R5 ;  /* 0x000000130005b224 */ /* 0x000fe200078e0205 */
[----:B--2---:R-:W-:Y:S01]  /*1240*/  @!P3 LEA R6, P2, R2, R14, 0x1 ;  /* 0x0000000e0206b211 */ /* 0x004fe200078408ff */
[----:B------:R-:W-:Y:S01]  /*1250*/  IMAD R0, R26, UR6, RZ ;  /* 0x000000061a007c24 */ /* 0x000fe2000f8e02ff */
[----:B------:R-:W2:Y:S01]  /*1260*/  @!P1 S2R R14, SR_CgaCtaId ;  /* 0x00000000000e9919 */ /* 0x000ea20000008800 */
[----:B------:R-:W-:Y:S02]  /*1270*/  @!P3 IMAD.IADD R3, R3, 0x1, R5 ;  /* 0x000000010303b824 */ /* 0x000fe400078e0205 */
[----:B------:R-:W-:Y:S01]  /*1280*/  IMAD R4, R23, UR7, R0 ;  /* 0x0000000717047c24 */ /* 0x000fe2000f8e0200 */
[----:B------:R-:W3:Y:S01]  /*1290*/  @!P0 LDC.64 R18, c[0x0][0x218] ;  /* 0x00008600ff128b82 */ /* 0x000ee20000000a00 */
[----:B------:R-:W-:Y:S01]  /*12a0*/  IMAD R0, R116, R170, RZ ;  /* 0x000000aa74007224 */ /* 0x000fe200078e02ff */
[----:B------:R-:W-:Y:S01]  /*12b0*/  @!P3 LEA.HI.X R7, R2, R15, R3, 0x1, P2 ;  /* 0x0000000f0207b211 */ /* 0x000fe200010f0c03 */
[----:B------:R-:W-:Y:S01]  /*12c0*/  IMAD.IADD R213, R25, 0x1, R4 ;  /* 0x0000000119d57824 */ /* 0x000fe200078e0204 */
[----:B------:R-:W-:Y:S01]  /*12d0*/  ULDC.64 UR6, c[0x0][0x268] ;  /* 0x00009a0000067ab9 */ /* 0x000fe20000000a00 */
[----:B------:R-:W-:-:S02]  /*12e0*/  IMAD R0, R21, R150, R0 ;  /* 0x0000009615007224 */ /* 0x000fc400078e0200 */
[----:B------:R-:W-:Y:S01]  /*12f0*/  IMAD.WIDE.U32 R2, R170, R150, R212 ;  /* 0x00000096aa027225 */ /* 0x000fe200078e00d4 */
[----:B------:R-:W-:Y:S03]  /*1300*/  STL.64 [R1+0x30], R212 ;  /* 0x000030d401007387 */ /* 0x000fe60000100a00 */
[----:B------:R-:W-:Y:S01]  /*1310*/  @!P3 IMAD R5, R12, 0x2, R28 ;  /* 0x000000020c05b824 */ /* 0x000fe200078e021c */
[----:B------:R-:W-:Y:S01]  /*1320*/  SHF.L.U64.HI R28, R200, 0x7, R201 ;  /* 0x00000007c81c7819 */ /* 0x000fe200000102c9 */
[----:B------:R-:W-:Y:S01]  /*1330*/  IMAD.IADD R3, R3, 0x1, R0 ;  /* 0x0000000103037824 */ /* 0x000fe200078e0200 */
[----:B------:R-:W-:Y:S02]  /*1340*/  @!P4 LEA R0, P2, R168, R2, 0x5 ;  /* 0x00000002a800c211 */ /* 0x000fe400078428ff */
[----:B-1----:R-:W-:Y:S01]  /*1350*/  @!P5 LEA R4, P6, R2, R8, 0x1 ;  /* 0x000000080204d211 */ /* 0x002fe200078c08ff */
[----:B------:R1:W-:Y:S01]  /*1360*/  @!P3 LDGSTS.E.BYPASS.LTC128B.128 [R5+0x1800], desc[UR12][R6.64] ;  /* 0x018000000605bfae */ /* 0x0003e2000b901d4c */
[----:B------:R-:W-:-:S03]  /*1370*/  ISETP.GE.AND P3, PT, R40, R22, PT ;  /* 0x000000162800720c */ /* 0x000fc60003f66270 */
[----:B------:R5:W-:Y:S04]  /*1380*/  STL [R1+0x38], R28 ;  /* 0x0000381c01007387 */ /* 0x000be80000100800 */
[----:B------:R-:W-:Y:S01]  /*1390*/  STL [R1+0x24], R27 ;  /* 0x0000241b01007387 */ /* 0x000fe20000100800 */
[----:B-1----:R-:W-:Y:S02]  /*13a0*/  @!P5 LEA.HI.X R5, R2, R9, R3, 0x1, P6 ;  /* 0x000000090205d211 */ /* 0x002fe400030f0c03 */
[----:B------:R-:W-:Y:S02]  /*13b0*/  @!P5 LEA R6, R12, R36, 0x1 ;  /* 0x000000240c06d211 */ /* 0x000fe400078e08ff */
[----:B------:R-:W-:Y:S02]  /*13c0*/  LEA.HI R9, R11, R10, RZ, 0x1 ;  /* 0x0000000a0b097211 */ /* 0x000fe400078f08ff */
[----:B------:R-:W-:Y:S01]  /*13d0*/  @!P4 LEA.HI.X R7, R168, R3, R169, 0x5, P2 ;  /* 0x00000003a807c211 */ /* 0x000fe200010f2ca9 */
[----:B------:R1:W-:Y:S01]  /*13e0*/  @!P5 LDGSTS.E.BYPASS.LTC128B.128 [R6+0x2000], desc[UR12][R4.64] ;  /* 0x020000000406dfae */ /* 0x0003e2000b901d4c */
[----:B----4-:R-:W-:-:S02]  /*13f0*/  @!P4 LEA R8, P2, R0, R16, 0x1 ;  /* 0x000000100008c211 */ /* 0x010fc400078408ff */
[-C--:B------:R-:W-:Y:S02]  /*1400*/  ISETP.GE.AND P5, PT, R30, R22.reuse, PT ;  /* 0x000000161e00720c */ /* 0x080fe40003fa6270 */
[----:B------:R-:W-:Y:S02]  /*1410*/  ISETP.NE.AND P6, PT, R34, RZ, PT ;  /* 0x000000ff2200720c */ /* 0x000fe40003fc5270 */
[----:B-1----:R-:W-:Y:S02]  /*1420*/  LOP3.LUT R4, R9, 0xfffffffe, RZ, 0xc0, !PT ;  /* 0xfffffffe09047812 */ /* 0x002fe400078ec0ff */
[----:B------:R-:W-:Y:S02]  /*1430*/  @!P4 LEA.HI.X R9, R0, R17, R7, 0x1, P2 ;  /* 0x000000110009c211 */ /* 0x000fe400010f0c07 */
[----:B------:R-:W-:Y:S01]  /*1440*/  LOP3.LUT R0, R11, 0xfffffff0, RZ, 0xc0, !PT ;  /* 0xfffffff00b007812 */ /* 0x000fe200078ec0ff */
[----:B------:R-:W1:Y:S01]  /*1450*/  @!P1 LDC.64 R16, c[0x0][0x218] ;  /* 0x00008600ff109b82 */ /* 0x000e620000000a00 */
[----:B------:R-:W-:Y:S01]  /*1460*/  ISETP.GE.AND P2, PT, R39, R22, PT ;  /* 0x000000162700720c */ /* 0x000fe20003f46270 */
[----:B------:R-:W-:Y:S01]  /*1470*/  IMAD.IADD R22, R10, 0x1, -R4 ;  /* 0x000000010a167824 */ /* 0x000fe200078e0a04 */
[----:B------:R-:W-:Y:S01]  /*1480*/  @!P1 MOV R4, 0x400 ;  /* 0x0000040000049802 */ /* 0x000fe20000000f00 */
[----:B------:R-:W-:Y:S01]  /*1490*/  IMAD.IADD R0, R140, 0x1, -R0 ;  /* 0x000000018c007824 */ /* 0x000fe200078e0a00 */
[----:B------:R-:W-:-:S02]  /*14a0*/  LOP3.LUT R6, R37, 0xfffffff8, RZ, 0xc0, !PT ;  /* 0xfffffff825067812 */ /* 0x000fc400078ec0ff */
[----:B--2---:R-:W-:Y:S02]  /*14b0*/  @!P1 LEA R14, R14, R4, 0x18 ;  /* 0x000000040e0e9211 */ /* 0x004fe400078ec0ff */
[----:B------:R-:W-:Y:S01]  /*14c0*/  LEA.HI R4, R0, R0, RZ, 0x1 ;  /* 0x0000000000047211 */ /* 0x000fe200078f08ff */
[----:B------:R-:W-:Y:S01]  /*14d0*/  IMAD.IADD R6, R140, 0x1, -R6 ;  /* 0x000000018c067824 */ /* 0x000fe200078e0a06 */
[----:B------:R-:W-:Y:S01]  /*14e0*/  @!P4 MOV R11, 0x400 ;  /* 0x00000400000bc802 */ /* 0x000fe20000000f00 */
[----:B------:R-:W-:Y:S01]  /*14f0*/  @!P1 IMAD R14, R12, 0x2, R14 ;  /* 0x000000020c0e9824 */ /* 0x000fe200078e020e */
[----:B------:R-:W-:Y:S02]  /*1500*/  LOP3.LUT R10, R4, 0x7fffffe, RZ, 0xc0, !PT ;  /* 0x07fffffe040a7812 */ /* 0x000fe400078ec0ff */
[----:B------:R-:W-:Y:S02]  /*1510*/  @!P4 LEA R11, R13, R11, 0x18 ;  /* 0x0000000b0d0bc211 */ /* 0x000fe400078ec0ff */
[----:B------:R-:W-:Y:S01]  /*1520*/  SHF.R.S32.HI R15, RZ, 0x1f, R0 ;  /* 0x0000001fff0f7819 */ /* 0x000fe20000011400 */
[----:B------:R-:W-:Y:S01]  /*1530*/  IMAD.IADD R214, R0, 0x1, -R10 ;  /* 0x0000000100d67824 */ /* 0x000fe200078e0a0a */
[----:B------:R-:W-:-:S02]  /*1540*/  LEA.HI R5, R6, R6, RZ, 0x1 ;  /* 0x0000000606057211 */ /* 0x000fc400078f08ff */
[----:B------:R-:W-:Y:S01]  /*1550*/  LEA.HI R15, R15, R0, RZ, 0x3 ;  /* 0x000000000f0f7211 */ /* 0x000fe200078f18ff */
[----:B------:R-:W-:Y:S01]  /*1560*/  @!P4 IMAD R0, R12, 0x2, R11 ;  /* 0x000000020c00c824 */ /* 0x000fe200078e020b */
[----:B------:R-:W-:Y:S02]  /*1570*/  SHF.R.S32.HI R25, RZ, 0x1, R5 ;  /* 0x00000001ff197819 */ /* 0x000fe40000011405 */
[--C-:B------:R-:W-:Y:S02]  /*1580*/  SHF.R.S32.HI R10, RZ, 0x1, R4.reuse ;  /* 0x00000001ff0a7819 */ /* 0x100fe40000011404 */
[----:B------:R-:W-:Y:S01]  /*1590*/  SHF.R.S32.HI R4, RZ, 0x1f, R4 ;  /* 0x0000001fff047819 */ /* 0x000fe20000011404 */
[----:B------:R2:W-:Y:S01]  /*15a0*/  @!P4 LDGSTS.E.BYPASS.LTC128B.128 [R0+0x2800], desc[UR12][R8.64] ;  /* 0x028000000800cfae */ /* 0x0005e2000b901d4c */
[----:B------:R-:W-:Y:S02]  /*15b0*/  @!P0 MOV R13, 0x400 ;  /* 0x00000400000d8802 */ /* 0x000fe40000000f00 */
[----:B------:R-:W-:-:S02]  /*15c0*/  LOP3.LUT R7, R5, 0x7fffffe, RZ, 0xc0, !PT ;  /* 0x07fffffe05077812 */ /* 0x000fc400078ec0ff */
[----:B------:R-:W-:Y:S02]  /*15d0*/  LEA.HI R4, R4, R10, RZ, 0x2 ;  /* 0x0000000a04047211 */ /* 0x000fe400078f10ff */
[----:B------:R-:W-:Y:S02]  /*15e0*/  @!P0 LEA R20, R20, R13, 0x18 ;  /* 0x0000000d14148211 */ /* 0x000fe400078ec0ff */
[----:B------:R-:W-:Y:S01]  /*15f0*/  IADD3 R13, R6, -R7, RZ ;  /* 0x80000007060d7210 */ /* 0x000fe20007ffe0ff */
[----:B------:R-:W-:Y:S02]  /*1600*/  IMAD.SHL.U32 R7, R35, 0x8, RZ ;  /* 0x0000000823077824 */ /* 0x000fe400078e00ff */
[----:B------:R-:W-:Y:S02]  /*1610*/  @!P0 IMAD R12, R12, 0x2, R20 ;  /* 0x000000020c0c8824 */ /* 0x000fe400078e0214 */
[----:B--2---:R-:W-:Y:S01]  /*1620*/  IMAD.SHL.U32 R0, R25, 0x40, RZ ;  /* 0x0000004019007824 */ /* 0x004fe200078e00ff */
[----:B------:R-:W-:Y:S01]  /*1630*/  LOP3.LUT R9, R4, 0xfffffffc, RZ, 0xc0, !PT ;  /* 0xfffffffc04097812 */ /* 0x000fe200078ec0ff */
[----:B------:R-:W-:-:S03]  /*1640*/  IMAD.WIDE.U32 R4, R168, 0x40, RZ ;  /* 0x00000040a8047825 */ /* 0x000fc600078e00ff */
[----:B------:R-:W-:Y:S01]  /*1650*/  LOP3.LUT R0, R0, 0xc0, RZ, 0xc0, !PT ;  /* 0x000000c000007812 */ /* 0x000fe200078ec0ff */
[----:B------:R-:W-:Y:S01]  /*1660*/  IMAD.IADD R24, R10, 0x1, -R9 ;  /* 0x000000010a187824 */ /* 0x000fe200078e0a09 */
[----:B------:R-:W-:Y:S01]  /*1670*/  @!P1 IADD3 R8, P4, R2, R4, RZ ;  /* 0x0000000402089210 */ /* 0x000fe20007f9e0ff */
[C---:B------:R-:W-:Y:S01]  /*1680*/  @!P0 IMAD R4, R169.reuse, 0x60, RZ ;  /* 0x00000060a9048824 */ /* 0x040fe200078e02ff */
[----:B------:R-:W-:Y:S02]  /*1690*/  LOP3.LUT R7, R0, 0x8, R7, 0xf8, !PT ;  /* 0x0000000800077812 */ /* 0x000fe400078ef807 */
[----:B------:R-:W-:Y:S02]  /*16a0*/  SHF.R.U32.HI R6, RZ, 0x3, R0 ;  /* 0x00000003ff067819 */ /* 0x000fe40000011600 */
[----:B------:R-:W-:Y:S02]  /*16b0*/  SHF.L.U32 R0, R169, 0x6, RZ ;  /* 0x00000006a9007819 */ /* 0x000fe400000006ff */
[----:B------:R-:W-:-:S02]  /*16c0*/  LOP3.LUT R7, R7, R6, RZ, 0x3c, !PT ;  /* 0x0000000607077212 */ /* 0x000fc400078e3cff */
        /* <DEDUP_REMOVED lines=9> */
[----:B---3--:R-:W-:Y:S01]  /*1760*/  @!P0 LEA R4, P4, R2, R18, 0x1 ;  /* 0x0000001202048211 */ /* 0x008fe200078808ff */
[----:B------:R-:W-:Y:S01]  /*1770*/  IMAD R9, R21, R27, R5 ;  /* 0x0000001b15097224 */ /* 0x000fe200078e0205 */
[----:B------:R2:W-:Y:S01]  /*1780*/  @!P1 LDGSTS.E.BYPASS.LTC128B.128 [R14+0x3000], desc[UR12][R6.64] ;  /* 0x03000000060e9fae */ /* 0x0005e2000b901d4c */
[----:B------:R-:W-:Y:S01]  /*1790*/  IMAD R3, R26, UR6, RZ ;  /* 0x000000061a037c24 */ /* 0x000fe2000f8e02ff */
[----:B------:R-:W-:Y:S01]  /*17a0*/  @!P0 LEA.HI.X R5, R2, R19, R8, 0x1, P4 ;  /* 0x0000001302058211 */ /* 0x000fe200020f0c08 */
[----:B-----5:R-:W-:Y:S01]  /*17b0*/  IMAD.WIDE.U32 R28, R23, UR6, R32 ;  /* 0x00000006171c7c25 */ /* 0x020fe2000f8e0020 */
[----:B------:R-:W3:Y:S01]  /*17c0*/  @!P5 LDC.64 R20, c[0x0][0x220] ;  /* 0x00008800ff14db82 */ /* 0x000ee20000000a00 */
[----:B------:R-:W-:-:S02]  /*17d0*/  SHF.L.U32 R8, R201, 0x6, RZ ;  /* 0x00000006c9087819 */ /* 0x000fc400000006ff */
[----:B------:R4:W-:Y:S01]  /*17e0*/  @!P0 LDGSTS.E.BYPASS.LTC128B.128 [R12+0x3800], desc[UR12][R4.64] ;  /* 0x03800000040c8fae */ /* 0x0009e2000b901d4c */
[----:B------:R-:W-:Y:S01]  /*17f0*/  IMAD R3, R23, UR7, R3 ;  /* 0x0000000717037c24 */ /* 0x000fe2000f8e0203 */
[----:B------:R-:W-:Y:S01]  /*1800*/  LEA R135, R0, UR4, 0x1 ;  /* 0x0000000400877c11 */ /* 0x000fe2000f8e08ff */
[----:B------:R-:W-:Y:S01]  /*1810*/  IMAD.SHL.U32 R2, R24, 0x40, RZ ;  /* 0x0000004018027824 */ /* 0x000fe200078e00ff */
[----:B------:R-:W0:Y:S01]  /*1820*/  LDGDEPBAR ;  /* 0x00000000000079af */ /* 0x000e220000000000 */
[----:B------:R-:W-:Y:S01]  /*1830*/  IMAD.IADD R11, R29, 0x1, R3 ;  /* 0x000000011d0b7824 */ /* 0x000fe200078e0203 */
[----:B------:R-:W5:Y:S01]  /*1840*/  @!P3 LDC.64 R18, c[0x0][0x220] ;  /* 0x00008800ff12bb82 */ /* 0x000f620000000a00 */
[----:B------:R-:W-:Y:S01]  /*1850*/  IMAD.MOV.U32 R10, RZ, RZ, R28 ;  /* 0x000000ffff0a7224 */ /* 0x000fe200078e001c */
[----:B------:R-:W-:Y:S01]  /*1860*/  STL.64 [R1+0x68], R28 ;  /* 0x0000681c01007387 */ /* 0x000fe20000100a00 */
[----:B------:R-:W-:Y:S01]  /*1870*/  IMAD.MOV.U32 R0, RZ, RZ, 0x10 ;  /* 0x00000010ff007424 */ /* 0x000fe200078e00ff */
[----:B------:R-:W-:-:S02]  /*1880*/  IADD3 R188, R135, 0x2020, RZ ;  /* 0x0000202087bc7810 */ /* 0x000fc40007ffe0ff */
[----:B------:R1:W-:Y:S01]  /*1890*/  STL.64 [R1+0x28], R10 ;  /* 0x0000280a01007387 */ /* 0x0003e20000100a00 */
[----:B------:R-:W-:Y:S02]  /*18a0*/  ISETP.GE.AND P4, PT, R233, 0x2, PT ;  /* 0x00000002e900780c */ /* 0x000fe40003f86270 */
[----:B--2---:R-:W-:Y:S01]  /*18b0*/  LOP3.LUT R6, R2, 0xc0, RZ, 0xc0, !PT ;  /* 0x000000c002067812 */ /* 0x004fe200078ec0ff */
[----:B------:R-:W-:-:S04]  /*18c0*/  IMAD.WIDE.U32 R2, R170, R27, R10 ;  /* 0x0000001baa027225 */ /* 0x000fc800078e000a */
[----:B------:R-:W-:Y:S02]  /*18d0*/  IMAD.SHL.U32 R7, R22, 0x8, RZ ;  /* 0x0000000816077824 */ /* 0x000fe400078e00ff */
[----:B----4-:R-:W-:Y:S01]  /*18e0*/  IMAD.WIDE.U32 R4, R200, 0x40, RZ ;  /* 0x00000040c8047825 */ /* 0x010fe200078e00ff */
[----:B------:R-:W-:-:S04]  /*18f0*/  DEPBAR.LE SB0, 0x0 ;  /* 0x000080000000791a */ /* 0x000fc80000000000 */
[----:B------:R-:W-:Y:S01]  /*1900*/  BAR.SYNC.DEFER_BLOCKING 0x0 ;  /* 0x0000000000007b1d */ /* 0x000fe20000010000 */
[----:B------:R-:W-:Y:S01]  /*1910*/  LOP3.LUT R7, R6, 0x8, R7, 0xf8, !PT ;  /* 0x0000000806077812 */ /* 0x000fe200078ef807 */
[----:B------:R-:W-:Y:S01]  /*1920*/  IMAD.IADD R3, R3, 0x1, R9 ;  /* 0x0000000103037824 */ /* 0x000fe200078e0209 */
[----:B------:R-:W-:Y:S01]  /*1930*/  SHF.R.U32.HI R6, RZ, 0x3, R6 ;  /* 0x00000003ff067819 */ /* 0x000fe20000011606 */
[----:B------:R-:W-:Y:S01]  /*1940*/  @!P2 IMAD R12, R201, 0x60, RZ ;  /* 0x00000060c90ca824 */ /* 0x000fe200078e02ff */
[C---:B-1----:R-:W-:Y:S01]  /*1950*/  @!P3 IADD3 R10, P0, R2.reuse, R4, RZ ;  /* 0x00000004020ab210 */ /* 0x042fe20007f1e0ff */
[----:B------:R-:W-:Y:S01]  /*1960*/  IMAD.SHL.U32 R4, R15, 0x20, RZ ;  /* 0x000000200f047824 */ /* 0x000fe200078e00ff */
[----:B------:R-:W-:Y:S01]  /*1970*/  LOP3.LUT R184, R7, R6, RZ, 0x3c, !PT ;  /* 0x0000000607b87212 */ /* 0x000fe200078e3cff */
[----:B------:R-:W1:Y:S01]  /*1980*/  @!P2 LDC.64 R14, c[0x0][0x220] ;  /* 0x00008800ff0eab82 */ /* 0x000e620000000a00 */
[----:B------:R-:W-:Y:S02]  /*1990*/  @!P6 LEA R6, P1, R2, R16, 0x1 ;  /* 0x000000100206e211 */ /* 0x000fe400078208ff */
[----:B------:R-:W-:-:S02]  /*19a0*/  @!P3 IADD3.X R13, R3, R5, R8, P0, !PT ;  /* 0x00000005030db210 */ /* 0x000fc400007fe408 */
[----:B------:R-:W-:Y:S02]  /*19b0*/  LOP3.LUT R176, R4, 0xffffff00, RZ, 0xc0, !PT ;  /* 0xffffff0004b07812 */ /* 0x000fe400078ec0ff */
[----:B------:R-:W-:Y:S02]  /*19c0*/  @!P5 LEA R5, P0, R200, R2, 0x5 ;  /* 0x00000002c805d211 */ /* 0x000fe400078028ff */
[----:B------:R-:W-:Y:S01]  /*19d0*/  @!P6 LEA.HI.X R7, R2, R17, R3, 0x1, P1 ;  /* 0x000000110207e211 */ /* 0x000fe200008f0c03 */
[----:B------:R-:W-:Y:S01]  /*19e0*/  IMAD R11, R128, 0x200, R176 ;  /* 0x00000200800b7824 */ /* 0x000fe200078e02b0 */
[C---:B------:R-:W-:Y:S01]  /*19f0*/  @!P5 LEA.HI.X R9, R200.reuse, R3, R201, 0x5, P0 ;  /* 0x00000003c809d211 */ /* 0x040fe200000f2cc9 */
[----:B------:R-:W-:Y:S01]  /*1a00*/  @!P2 IMAD.WIDE.U32 R2, R200, 0x60, R2 ;  /* 0x00000060c802a825 */ /* 0x000fe200078e0002 */
[----:B---3--:R-:W-:Y:S01]  /*1a10*/  @!P5 LEA R4, P1, R5, R20, 0x1 ;  /* 0x000000140504d211 */ /* 0x008fe200078208ff */
[----:B------:R-:W-:Y:S01]  /*1a20*/  @P6 STS [R208+0x4000], RZ ;  /* 0x004000ffd0006388 */ /* 0x000fe20000000800 */
[C---:B-----5:R-:W-:Y:S01]  /*1a30*/  @!P3 LEA R8, P0, R10.reuse, R18, 0x1 ;  /* 0x000000120a08b211 */ /* 0x060fe200078008ff */
[----:B------:R-:W-:Y:S01]  /*1a40*/  @!P2 IMAD.IADD R3, R3, 0x1, R12 ;  /* 0x000000010303a824 */ /* 0x000fe200078e020c */
[----:B------:R-:W-:Y:S01]  /*1a50*/  @!P5 LEA.HI.X R5, R5, R21, R9, 0x1, P1 ;  /* 0x000000150505d211 */ /* 0x000fe200008f0c09 */
[----:B------:R-:W-:Y:S01]  /*1a60*/  @P6 STS [R208+0x4004], RZ ;  /* 0x004004ffd0006388 */ /* 0x000fe20000000800 */
[----:B------:R-:W-:-:S02]  /*1a70*/  @!P3 LEA.HI.X R9, R10, R19, R13, 0x1, P0 ;  /* 0x000000130a09b211 */ /* 0x000fc400000f0c0d */
[----:B------:R-:W-:Y:S01]  /*1a80*/  LEA R10, R214, R11, 0x5 ;  /* 0x0000000bd60a7211 */ /* 0x000fe200078e28ff */
[----:B------:R-:W-:Y:S01]  /*1a90*/  @P6 STS.64 [R208+0x4008], RZ ;  /* 0x004008ffd0006388 */ /* 0x000fe20000000a00 */
[----:B------:R-:W-:-:S03]  /*1aa0*/  LOP3.LUT P1, RZ, R24, 0x2, RZ, 0xc0, !PT ;  /* 0x0000000218ff7812 */ /* 0x000fc6000782c0ff */
[----:B------:R-:W-:Y:S01]  /*1ab0*/  @!PT LDS RZ, [RZ] ;  /* 0x00000000fffff984 */ /* 0x000fe20000000800 */
[----:B------:R-:W-:Y:S01]  /*1ac0*/  @!PT LDS RZ, [RZ] ;  /* 0x00000000fffff984 */ /* 0x000fe20000000800 */
[----:B------:R-:W-:Y:S01]  /*1ad0*/  @!PT LDS RZ, [RZ] ;  /* 0x00000000fffff984 */ /* 0x000fe20000000800 */
[----:B------:R1:W-:Y:S01]  /*1ae0*/  @!P6 LDGSTS.E.BYPASS.LTC128B.128 [R208+0x4000], desc[UR12][R6.64] ;  /* 0x0400000006d0efae */ /* 0x0003e2000b901d4c */
[----:B------:R-:W-:-:S03]  /*1af0*/  SEL R0, R0, 0xfffffff0, !P1 ;  /* 0xfffffff000007807 */ /* 0x000fc60004800000 */
        /* <DEDUP_REMOVED lines=11> */
[----:B-1----:R-:W-:-:S04]  /*1bb0*/  @!P2 LEA R6, P0, R2, R14, 0x1 ;  /* 0x0000000e0206a211 */ /* 0x002fc800078008ff */
        /* <DEDUP_REMOVED lines=12> */
[----:B------:R-:W-:-:S02]  /*1c80*/  @P0 VIADD R188, R2, 0xffffffe0 ;  /* 0xffffffe002bc0836 */ /* 0x000fc40000000000 */
[----:B------:R-:W4:Y:S04]  /*1c90*/  LDSM.16.M88.4 R12, [R186+0x1000] ;  /* 0x00100000ba0c783b */ /* 0x000f280000000200 */
[----:B--2---:R-:W-:Y:S04]  /*1ca0*/  LDSM.16.M88.4 R8, [R187] ;  /* 0x00000000bb08783b */ /* 0x004fe80000000200 */
[----:B------:R-:W-:Y:S04]  /*1cb0*/  LDSM.16.M88.4 R100, [R188] ;  /* 0x00000000bc64783b */ /* 0x000fe80000000200 */
[----:B------:R-:W2:Y:S04]  /*1cc0*/  LDSM.16.M88.4 R56, [R135+0x2400] ;  /* 0x002400008738783b */ /* 0x000ea80000000200 */
[----:B-1----:R-:W1:Y:S04]  /*1cd0*/  LDSM.16.M88.4 R4, [R187+0x1000] ;  /* 0x00100000bb04783b */ /* 0x002e680000000200 */
[----:B------:R-:W-:Y:S04]  /*1ce0*/  LDSM.16.M88.4 R108, [R188+0x400] ;  /* 0x00040000bc6c783b */ /* 0x000fe80000000200 */
[----:B------:R-:W5:Y:S04]  /*1cf0*/  LDSM.16.M88.4 R92, [R135+0x2800] ;  /* 0x00280000875c783b */ /* 0x000f680000000200 */
[----:B------:R-:W5:Y:S04]  /*1d00*/  LDSM.16.M88.4 R104, [R188+0x800] ;  /* 0x00080000bc68783b */ /* 0x000f680000000200 */
[----:B------:R-:W5:Y:S01]  /*1d10*/  LDSM.16.M88.4 R80, [R135+0x2c00] ;  /* 0x002c00008750783b */ /* 0x000f620000000200 */
[-C--:B---3--:R-:W-:Y:S03]  /*1d20*/  HMMA.16816.F32 R20, R16, R44.reuse, RZ ;  /* 0x0000002c1014723c */ /* 0x088fe600000018ff */
[----:B------:R-:W3:Y:S04]  /*1d30*/  LDSM.16.M88.4 R96, [R188+0xc00] ;  /* 0x000c0000bc60783b */ /* 0x000ee80000000200 */
[----:B------:R-:W3:Y:S01]  /*1d40*/  LDSM.16.M88.4 R52, [R135+0x3000] ;  /* 0x003000008734783b */ /* 0x000ee20000000200 */
[----:B----4-:R-:W-:Y:S03]  /*1d50*/  HMMA.16816.F32 R24, R12, R44, RZ ;  /* 0x0000002c0c18723c */ /* 0x010fe600000018ff */
[----:B------:R-:W4:Y:S03]  /*1d60*/  LDSM.16.M88.4 R88, [R188+0x1000] ;  /* 0x00100000bc58783b */ /* 0x000f260000000200 */
[----:B------:R-:W-:Y:S01]  /*1d70*/  HMMA.16816.F32 R76, R16, R46, RZ ;  /* 0x0000002e104c723c */ /* 0x000fe200000018ff */
[----:B------:R-:W4:Y:S04]  /*1d80*/  LDSM.16.M88.4 R68, [R135+0x3400] ;  /* 0x003400008744783b */ /* 0x000f280000000200 */
[----:B------:R-:W4:Y:S01]  /*1d90*/  LDSM.16.M88.4 R84, [R188+0x1400] ;  /* 0x00140000bc54783b */ /* 0x000f220000000200 */
[----:B--2---:R-:W-:Y:S03]  /*1da0*/  HMMA.16816.F32 R32, R12, R56, RZ ;  /* 0x000000380c20723c */ /* 0x004fe600000018ff */
[----:B------:R-:W2:Y:S03]  /*1db0*/  LDSM.16.M88.4 R60, [R135+0x3800] ;  /* 0x00380000873c783b */ /* 0x000ea60000000200 */
[-C--:B------:R-:W-:Y:S01]  /*1dc0*/  HMMA.16816.F32 R20, R8, R100.reuse, R20 ;  /* 0x000000640814723c */ /* 0x080fe20000001814 */
[----:B------:R-:W2:Y:S04]  /*1dd0*/  LDSM.16.M88.4 R72, [R188+0x1800] ;  /* 0x00180000bc48783b */ /* 0x000ea80000000200 */
[----:B------:R-:W2:Y:S01]  /*1de0*/  LDSM.16.M88.4 R48, [R135+0x3c00] ;  /* 0x003c00008730783b */ /* 0x000ea20000000200 */
[----:B-1----:R-:W-:Y:S03]  /*1df0*/  HMMA.16816.F32 R28, R4, R100, R24 ;  /* 0x00000064041c723c */ /* 0x002fe60000001818 */
[----:B------:R-:W1:Y:S03]  /*1e00*/  LDSM.16.M88.4 R64, [R188+0x1c00] ;  /* 0x001c0000bc40783b */ /* 0x000e660000000200 */
[----:B------:R-:W-:Y:S01]  /*1e10*/  HMMA.16816.F32 R24, R16, R56, RZ ;  /* 0x000000381018723c */ /* 0x000fe200000018ff */
[----:B------:R-:W0:Y:S05]  /*1e20*/  LDGDEPBAR ;  /* 0x00000000000079af */ /* 0x000e2a0000000000 */
[C---:B-----5:R-:W-:Y:S06]  /*1e30*/  HMMA.16816.F32 R36, R12.reuse, R92, RZ ;  /* 0x0000005c0c24723c */ /* 0x060fec00000018ff */
[----:B------:R-:W-:Y:S01]  /*1e40*/  FMUL.FTZ R2, R20, UR8 ;  /* 0x0000000814027c20 */ /* 0x000fe20008410000 */
[----:B------:R-:W-:Y:S03]  /*1e50*/  HMMA.16816.F32 R40, R12, R94, RZ ;  /* 0x0000005e0c28723c */ /* 0x000fe600000018ff */
[----:B------:R5:W-:Y:S01]  /*1e60*/  MUFU.TANH R209, R2 ;  /* 0x0000000200d17308 */ /* 0x000be20000002400 */
[----:B------:R-:W-:-:S13]  /*1e70*/  DEPBAR.LE SB0, 0x0 ;  /* 0x000080000000791a */ /* 0x000fda0000000000 */
[----:B------:R-:W-:Y:S01]  /*1e80*/  HMMA.16816.F32 R36, R4, R104, R36 ;  /* 0x000000680424723c */ /* 0x000fe20000001824 */
[----:B-----5:R-:W-:-:S04]  /*1e90*/  FMUL.FTZ R2, R21, UR8 ;  /* 0x0000000815027c20 */ /* 0x020fc80008410000 */
[----:B------:R5:W1:Y:S02]  /*1ea0*/  MUFU.TANH R207, R2 ;  /* 0x0000000200cf7308 */ /* 0x000a640000002400 */
[----:B-----5:R-:W-:-:S06]  /*1eb0*/  FMUL.FTZ R2, R22, UR8 ;  /* 0x0000000816027c20 */ /* 0x020fcc0008410000 */
[----:B------:R5:W-:Y:S02]  /*1ec0*/  MUFU.TANH R160, R2 ;  /* 0x0000000200a07308 */ /* 0x000be40000002400 */
[----:B-----5:R-:W-:Y:S02]  /*1ed0*/  FMUL.FTZ R2, R23, UR8 ;  /* 0x0000000817027c20 */ /* 0x020fe40008410000 */
[----:B------:R-:W-:Y:S04]  /*1ee0*/  HMMA.16816.F32 R20, R8, R108, R24 ;  /* 0x0000006c0814723c */ /* 0x000fe80000001818 */
[----:B------:R5:W-:Y:S02]  /*1ef0*/  MUFU.TANH R159, R2 ;  /* 0x00000002009f7308 */ /* 0x000be40000002400 */
[----:B------:R-:W-:Y:S01]  /*1f00*/  HMMA.16816.F32 R24, R16, R92, RZ ;  /* 0x0000005c1018723c */ /* 0x000fe200000018ff */
[----:B-----5:R-:W-:-:S05]  /*1f10*/  FMUL.FTZ R2, R28, UR8 ;  /* 0x000000081c027c20 */ /* 0x020fca0008410000 */
[----:B------:R5:W-:Y:S02]  /*1f20*/  MUFU.TANH R197, R2 ;  /* 0x0000000200c57308 */ /* 0x000be40000002400 */
[----:B-----5:R-:W-:-:S06]  /*1f30*/  FMUL.FTZ R2, R29, UR8 ;  /* 0x000000081d027c20 */ /* 0x020fcc0008410000 */
[----:B------:R5:W-:Y:S02]  /*1f40*/  MUFU.TANH R196, R2 ;  /* 0x0000000200c47308 */ /* 0x000be40000002400 */
[----:B-----5:R-:W-:-:S06]  /*1f50*/  FMUL.FTZ R2, R30, UR8 ;  /* 0x000000081e027c20 */ /* 0x020fcc0008410000 */
[----:B------:R5:W-:Y:S02]  /*1f60*/  MUFU.TANH R204, R2 ;  /* 0x0000000200cc7308 */ /* 0x000be40000002400 */
[----:B-----5:R-:W-:Y:S02]  /*1f70*/  FMUL.FTZ R2, R31, UR8 ;  /* 0x000000081f027c20 */ /* 0x020fe40008410000 */
[----:B------:R-:W-:Y:S04]  /*1f80*/  HMMA.16816.F32 R28, R4, R108, R32 ;  /* 0x0000006c041c723c */ /* 0x000fe80000001820 */
[----:B------:R5:W-:Y:S02]  /*1f90*/  MUFU.TANH R195, R2 ;  /* 0x0000000200c37308 */ /* 0x000be40000002400 */
[----:B-----5:R-:W-:-:S06]  /*1fa0*/  FMUL.FTZ R2, R20, UR8 ;  /* 0x0000000814027c20 */ /* 0x020fcc0008410000 */
        /* <DEDUP_REMOVED lines=16> */
[----:B------:R-:W-:Y:S04]  /*20b0*/  HMMA.16816.F32 R28, R12, R80, RZ ;  /* 0x000000500c1c723c */ /* 0x000fe800000018ff */
[----:B------:R5:W-:Y:S02]  /*20c0*/  MUFU.TANH R192, R2 ;  /* 0x0000000200c07308 */ /* 0x000be40000002400 */
[----:B-----5:R-:W-:-:S06]  /*20d0*/  FMUL.FTZ R2, R20, UR8 ;  /* 0x0000000814027c20 */ /* 0x020fcc0008410000 */
[----:B------:R5:W-:-:S12]  /*20e0*/  MUFU.TANH R202, R2 ;  /* 0x0000000200ca7308 */ /* 0x000bd80000002400 */
[----:B---3--:R-:W-:Y:S06]  /*20f0*/  HMMA.16816.F32 R32, R4, R96, R28 ;  /* 0x000000600420723c */ /* 0x008fec000000181c */
[----:B------:R-:W-:Y:S01]  /*2100*/  HMMA.16816.F32 R28, R12, R52, RZ ;  /* 0x000000340c1c723c */ /* 0x000fe200000018ff */
[----:B-----5:R-:W-:-:S04]  /*2110*/  FMUL.FTZ R2, R21, UR8 ;  /* 0x0000000815027c20 */ /* 0x020fc80008410000 */
[----:B------:R3:W-:Y:S02]  /*2120*/  MUFU.TANH R203, R2 ;  /* 0x0000000200cb7308 */ /* 0x0007e40000002400 */
[----:B---3--:R-:W-:-:S06]  /*2130*/  FMUL.FTZ R2, R22, UR8 ;  /* 0x0000000816027c20 */ /* 0x008fcc0008410000 */
[----:B------:R3:W-:Y:S02]  /*2140*/  MUFU.TANH R156, R2 ;  /* 0x00000002009c7308 */ /* 0x0007e40000002400 */
[----:B---3--:R-:W-:Y:S02]  /*2150*/  FMUL.FTZ R2, R23, UR8 ;  /* 0x0000000817027c20 */ /* 0x008fe40008410000 */
[----:B------:R-:W-:Y:S04]  /*2160*/  HMMA.16816.F32 R20, R8, R96, R24 ;  /* 0x000000600814723c */ /* 0x000fe80000001818 */
[----:B------:R3:W-:Y:S02]  /*2170*/  MUFU.TANH R155, R2 ;  /* 0x00000002009b7308 */ /* 0x0007e40000002400 */
[----:B------:R-:W-:Y:S01]  /*2180*/  HMMA.16816.F32 R24, R16, R52, RZ ;  /* 0x000000341018723c */ /* 0x000fe200000018ff */
[----:B---3--:R-:W-:-:S05]  /*2190*/  FMUL.FTZ R2, R36, UR8 ;  /* 0x0000000824027c20 */ /* 0x008fca0008410000 */
[----:B------:R3:W-:Y:S02]  /*21a0*/  MUFU.TANH R189, R2 ;  /* 0x0000000200bd7308 */ /* 0x0007e40000002400 */
[----:B---3--:R-:W-:-:S06]  /*21b0*/  FMUL.FTZ R2, R37, UR8 ;  /* 0x0000000825027c20 */ /* 0x008fcc0008410000 */
[----:B------:R3:W-:Y:S02]  /*21c0*/  MUFU.TANH R190, R2 ;  /* 0x0000000200be7308 */ /* 0x0007e40000002400 */
[----:B---3--:R-:W-:-:S06]  /*21d0*/  FMUL.FTZ R2, R38, UR8 ;  /* 0x0000000826027c20 */ /* 0x008fcc0008410000 */
[----:B------:R3:W-:Y:S02]  /*21e0*/  MUFU.TANH R185, R2 ;  /* 0x0000000200b97308 */ /* 0x0007e40000002400 */
[----:B---3--:R-:W-:Y:S02]  /*21f0*/  FMUL.FTZ R2, R39, UR8 ;  /* 0x0000000827027c20 */ /* 0x008fe40008410000 */
[----:B----4-:R-:W-:Y:S04]  /*2200*/  HMMA.16816.F32 R36, R4, R88, R28 ;  /* 0x000000580424723c */ /* 0x010fe8000000181c */
[----:B------:R3:W-:Y:S02]  /*2210*/  MUFU.TANH R182, R2 ;  /* 0x0000000200b67308 */ /* 0x0007e40000002400 */
[----:B------:R-:W-:Y:S01]  /*2220*/  HMMA.16816.F32 R28, R12, R68, RZ ;  /* 0x000000440c1c723c */ /* 0x000fe200000018ff */
[----:B---3--:R-:W-:-:S05]  /*2230*/  FMUL.FTZ R2, R20, UR8 ;  /* 0x0000000814027c20 */ /* 0x008fca0008410000 */
[----:B------:R3:W-:-:S15]  /*2240*/  MUFU.TANH R198, R2 ;  /* 0x0000000200c67308 */ /* 0x0007de0000002400 */
[----:B------:R-:W-:-:S03]  /*2250*/  NOP ;  /* 0x0000000000007918 */ /* 0x000fc60000000000 */
[----:B------:R-:W-:Y:S01]  /*2260*/  HMMA.16816.F32 R28, R4, R84, R28 ;  /* 0x00000054041c723c */ /* 0x000fe2000000181c */
[----:B---3--:R-:W-:-:S04]  /*2270*/  FMUL.FTZ R2, R21, UR8 ;  /* 0x0000000815027c20 */ /* 0x008fc80008410000 */
        /* <DEDUP_REMOVED lines=14> */
[----:B--2---:R-:W-:Y:S04]  /*2360*/  HMMA.16816.F32 R32, R12, R60, RZ ;  /* 0x0000003c0c20723c */ /* 0x004fe800000018ff */
[----:B------:R2:W-:Y:S02]  /*2370*/  MUFU.TANH R179, R2 ;  /* 0x0000000200b37308 */ /* 0x0005e40000002400 */
[----:B--2---:R-:W-:-:S06]  /*2380*/  FMUL.FTZ R2, R20, UR8 ;  /* 0x0000000814027c20 */ /* 0x004fcc0008410000 */
[----:B------:R2:W-:-:S12]  /*2390*/  MUFU.TANH R161, R2 ;  /* 0x0000000200a17308 */ /* 0x0005d80000002400 */
[----:B------:R-:W-:Y:S01]  /*23a0*/  HMMA.16816.F32 R32, R4, R72, R32 ;  /* 0x000000480420723c */ /* 0x000fe20000001820 */
[----:B--2---:R-:W-:-:S04]  /*23b0*/  FMUL.FTZ R2, R21, UR8 ;  /* 0x0000000815027c20 */ /* 0x004fc80008410000 */
[----:B------:R2:W-:Y:S02]  /*23c0*/  MUFU.TANH R162, R2 ;  /* 0x0000000200a27308 */ /* 0x0005e40000002400 */
[----:B--2---:R-:W-:-:S06]  /*23d0*/  FMUL.FTZ R2, R22, UR8 ;  /* 0x0000000816027c20 */ /* 0x004fcc0008410000 */
[----:B------:R2:W-:Y:S02]  /*23e0*/  MUFU.TANH R148, R2 ;  /* 0x0000000200947308 */ /* 0x0005e40000002400 */
[----:B--2---:R-:W-:Y:S02]  /*23f0*/  FMUL.FTZ R2, R23, UR8 ;  /* 0x0000000817027c20 */ /* 0x004fe40008410000 */
[----:B------:R-:W-:Y:S04]  /*2400*/  HMMA.16816.F32 R20, R8, R84, R24 ;  /* 0x000000540814723c */ /* 0x000fe80000001818 */
[----:B------:R2:W-:Y:S02]  /*2410*/  MUFU.TANH R147, R2 ;  /* 0x0000000200937308 */ /* 0x0005e40000002400 */
[----:B------:R-:W-:Y:S01]  /*2420*/  HMMA.16816.F32 R24, R16, R60, RZ ;  /* 0x0000003c1018723c */ /* 0x000fe200000018ff */
[----:B--2---:R-:W-:-:S05]  /*2430*/  FMUL.FTZ R2, R36, UR8 ;  /* 0x0000000824027c20 */ /* 0x004fca0008410000 */
[----:B------:R2:W-:Y:S02]  /*2440*/  MUFU.TANH R177, R2 ;  /* 0x0000000200b17308 */ /* 0x0005e40000002400 */
[----:B--2---:R-:W-:-:S06]  /*2450*/  FMUL.FTZ R2, R37, UR8 ;  /* 0x0000000825027c20 */ /* 0x004fcc0008410000 */
[----:B------:R2:W-:Y:S02]  /*2460*/  MUFU.TANH R178, R2 ;  /* 0x0000000200b27308 */ /* 0x0005e40000002400 */
[----:B--2---:R-:W-:-:S06]  /*2470*/  FMUL.FTZ R2, R38, UR8 ;  /* 0x0000000826027c20 */ /* 0x004fcc0008410000 */
[----:B------:R2:W-:Y:S02]  /*2480*/  MUFU.TANH R221, R2 ;  /* 0x0000000200dd7308 */ /* 0x0005e40000002400 */
[----:B--2---:R-:W-:Y:S02]  /*2490*/  FMUL.FTZ R2, R39, UR8 ;  /* 0x0000000827027c20 */ /* 0x004fe40008410000 */
[----:B------:R-:W-:Y:S04]  /*24a0*/  HMMA.16816.F32 R36, R12, R46, RZ ;  /* 0x0000002e0c24723c */ /* 0x000fe800000018ff */
        /* <DEDUP_REMOVED lines=21> */
[----:B--2---:R-:W-:-:S06]  /*2600*/  FMUL.FTZ R2, R20, UR8 ;  /* 0x0000000814027c20 */ /* 0x004fcc0008410000 */
[----:B------:R2:W-:-:S12]  /*2610*/  MUFU.TANH R61, R2 ;  /* 0x00000002003d7308 */ /* 0x0005d80000002400 */
[----:B-1----:R-:W-:Y:S01]  /*2620*/  HMMA.16816.F32 R28, R4, R64, R28 ;  /* 0x00000040041c723c */ /* 0x002fe2000000181c */
[----:B--2---:R-:W-:-:S04]  /*2630*/  FMUL.FTZ R2, R21, UR8 ;  /* 0x0000000815027c20 */ /* 0x004fc80008410000 */
[----:B------:R1:W-:-:S15]  /*2640*/  MUFU.TANH R60, R2 ;  /* 0x00000002003c7308 */ /* 0x0003de0000002400 */
[----:B------:R-:W-:-:S04]  /*2650*/  NOP ;  /* 0x0000000000007918 */ /* 0x000fc80000000000 */
        /* <DEDUP_REMOVED lines=10> */
[----:B-1----:R-:W-:-:S02]  /*2700*/  FMUL.FTZ R2, R23, UR8 ;  /* 0x0000000817027c20 */ /* 0x002fc40008410000 */
[----:B------:R-:W-:Y:S05]  /*2710*/  HMMA.16816.F32 R20, R8, R64, R24 ;  /* 0x000000400814723c */ /* 0x000fea0000001818 */
[----:B------:R1:W-:Y:S01]  /*2720*/  MUFU.TANH R137, R2 ;  /* 0x0000000200897308 */ /* 0x0003e20000002400 */
[-C--:B------:R-:W-:Y:S06]  /*2730*/  HMMA.16816.F32 R24, R12, R58.reuse, RZ ;  /* 0x0000003a0c18723c */ /* 0x080fec00000018ff */
[----:B------:R-:W-:Y:S06]  /*2740*/  HMMA.16816.F32 R56, R16, R58, RZ ;  /* 0x0000003a1038723c */ /* 0x000fec00000018ff */
[----:B--2---:R-:W-:Y:S01]  /*2750*/  HMMA.16816.F32 R28, R4, R106, R40 ;  /* 0x0000006a041c723c */ /* 0x004fe20000001828 */
[----:B-1----:R-:W-:-:S05]  /*2760*/  FMUL.FTZ R2, R32, UR8 ;  /* 0x0000000820027c20 */ /* 0x002fca0008410000 */
[----:B------:R-:W-:Y:S01]  /*2770*/  FMUL.FTZ R20, R20, UR8 ;  /* 0x0000000814147c20 */ /* 0x000fe20008410000 */
[----:B------:R-:W-:Y:S01]  /*2780*/  FMUL.FTZ R21, R21, UR8 ;  /* 0x0000000815157c20 */ /* 0x000fe20008410000 */
[----:B------:R1:W-:Y:S01]  /*2790*/  MUFU.TANH R171, R2 ;  /* 0x0000000200ab7308 */ /* 0x0003e20000002400 */
[----:B------:R-:W-:Y:S01]  /*27a0*/  FMUL.FTZ R22, R22, UR8 ;  /* 0x0000000816167c20 */ /* 0x000fe20008410000 */
[----:B------:R-:W-:Y:S01]  /*27b0*/  FMUL.FTZ R23, R23, UR8 ;  /* 0x0000000817177c20 */ /* 0x000fe20008410000 */
[----:B------:R-:W-:Y:S05]  /*27c0*/  HMMA.16816.F32 R40, R12, R50, RZ ;  /* 0x000000320c28723c */ /* 0x000fea00000018ff */
[----:B------:R-:W-:Y:S08]  /*27d0*/  MUFU.TANH R68, R20 ;  /* 0x0000001400447308 */ /* 0x000ff00000002400 */
[----:B------:R-:W-:Y:S01]  /*27e0*/  MUFU.TANH R72, R21 ;  /* 0x0000001500487308 */ /* 0x000fe20000002400 */
[----:B-1----:R-:W-:Y:S01]  /*27f0*/  FMUL.FTZ R2, R33, UR8 ;  /* 0x0000000821027c20 */ /* 0x002fe20008410000 */
[----:B------:R-:W-:Y:S01]  /*2800*/  FMUL.FTZ R28, R28, UR8 ;  /* 0x000000081c1c7c20 */ /* 0x000fe20008410000 */
[----:B------:R-:W-:-:S05]  /*2810*/  FMUL.FTZ R29, R29, UR8 ;  /* 0x000000081d1d7c20 */ /* 0x000fca0008410000 */
[----:B------:R1:W-:Y:S08]  /*2820*/  MUFU.TANH R172, R2 ;  /* 0x0000000200ac7308 */ /* 0x0003f00000002400 */
[----:B------:R-:W-:Y:S08]  /*2830*/  MUFU.TANH R119, R22 ;  /* 0x0000001600777308 */ /* 0x000ff00000002400 */
[----:B------:R2:W-:Y:S01]  /*2840*/  MUFU.TANH R118, R23 ;  /* 0x0000001700767308 */ /* 0x0005e20000002400 */
[----:B-1----:R-:W-:-:S07]  /*2850*/  FMUL.FTZ R2, R34, UR8 ;  /* 0x0000000822027c20 */ /* 0x002fce0008410000 */
[----:B------:R1:W-:Y:S08]  /*2860*/  MUFU.TANH R217, R2 ;  /* 0x0000000200d97308 */ /* 0x0003f00000002400 */
[----:B------:R-:W-:Y:S01]  /*2870*/  MUFU.TANH R133, R28 ;  /* 0x0000001c00857308 */ /* 0x000fe20000002400 */
[----:B--2---:R-:W-:Y:S06]  /*2880*/  HMMA.16816.F32 R20, R4, R110, R24 ;  /* 0x0000006e0414723c */ /* 0x004fec0000001818 */
[----:B------:R-:W-:Y:S01]  /*2890*/  HMMA.16816.F32 R24, R12, R54, RZ ;  /* 0x000000360c18723c */ /* 0x000fe200000018ff */
[----:B------:R-:W-:Y:S01]  /*28a0*/  MUFU.TANH R134, R29 ;  /* 0x0000001d00867308 */ /* 0x000fe20000002400 */
[----:B-1----:R-:W-:-:S04]  /*28b0*/  FMUL.FTZ R2, R35, UR8 ;  /* 0x0000000823027c20 */ /* 0x002fc80008410000 */
[----:B------:R-:W-:Y:S03]  /*28c0*/  HMMA.16816.F32 R32, R4, R102, R36 ;  /* 0x000000660420723c */ /* 0x000fe60000001824 */
[----:B------:R1:W-:Y:S03]  /*28d0*/  MUFU.TANH R218, R2 ;  /* 0x0000000200da7308 */ /* 0x0003e60000002400 */
[----:B------:R-:W-:Y:S06]  /*28e0*/  HMMA.16816.F32 R36, R12, R82, RZ ;  /* 0x000000520c24723c */ /* 0x000fec00000018ff */
[----:B------:R-:W-:Y:S01]  /*28f0*/  FMUL.FTZ R20, R20, UR8 ;  /* 0x0000000814147c20 */ /* 0x000fe20008410000 */
[----:B------:R-:W-:Y:S01]  /*2900*/  FMUL.FTZ R21, R21, UR8 ;  /* 0x0000000815157c20 */ /* 0x000fe20008410000 */
[----:B------:R-:W-:Y:S01]  /*2910*/  FMUL.FTZ R22, R22, UR8 ;  /* 0x0000000816167c20 */ /* 0x000fe20008410000 */
[----:B------:R-:W-:Y:S01]  /*2920*/  FMUL.FTZ R23, R23, UR8 ;  /* 0x0000000817177c20 */ /* 0x000fe20008410000 */
[----:B------:R-:W-:Y:S01]  /*2930*/  MUFU.TANH R129, R20 ;  /* 0x0000001400817308 */ /* 0x000fe20000002400 */
[----:B------:R-:W-:Y:S01]  /*2940*/  HMMA.16816.F32 R52, R16, R54, RZ ;  /* 0x000000361034723c */ /* 0x000fe200000018ff */
[----:B-1----:R-:W-:-:S05]  /*2950*/  FMUL.FTZ R2, R30, UR8 ;  /* 0x000000081e027c20 */ /* 0x002fca0008410000 */
[C---:B------:R-:W-:Y:S01]  /*2960*/  HMMA.16816.F32 R24, R4.reuse, R90, R24 ;  /* 0x0000005a0418723c */ /* 0x040fe20000001818 */
[----:B------:R-:W-:Y:S01]  /*2970*/  FMUL.FTZ R32, R32, UR8 ;  /* 0x0000000820207c20 */ /* 0x000fe20008410000 */
[----:B------:R-:W-:Y:S01]  /*2980*/  FMUL.FTZ R33, R33, UR8 ;  /* 0x0000000821217c20 */ /* 0x000fe20008410000 */
[----:B------:R-:W-:Y:S01]  /*2990*/  FMUL.FTZ R34, R34, UR8 ;  /* 0x0000000822227c20 */ /* 0x000fe20008410000 */
[----:B------:R-:W-:Y:S01]  /*29a0*/  FMUL.FTZ R35, R35, UR8 ;  /* 0x0000000823237c20 */ /* 0x000fe20008410000 */
[----:B------:R-:W-:Y:S02]  /*29b0*/  MUFU.TANH R123, R32 ;  /* 0x00000020007b7308 */ /* 0x000fe40000002400 */
[----:B------:R-:W-:Y:S06]  /*29c0*/  HMMA.16816.F32 R36, R4, R98, R36 ;  /* 0x000000620424723c */ /* 0x000fec0000001824 */
[----:B------:R-:W-:Y:S08]  /*29d0*/  MUFU.TANH R126, R33 ;  /* 0x00000021007e7308 */ /* 0x000ff00000002400 */
[----:B------:R-:W-:Y:S08]  /*29e0*/  MUFU.TANH R120, R34 ;  /* 0x0000002200787308 */ /* 0x000ff00000002400 */
[----:B------:R1:W-:Y:S08]  /*29f0*/  MUFU.TANH R121, R35 ;  /* 0x0000002300797308 */ /* 0x0003f00000002400 */
[----:B------:R2:W-:Y:S08]  /*2a00*/  MUFU.TANH R124, R2 ;  /* 0x00000002007c7308 */ /* 0x0005f00000002400 */
[----:B------:R-:W-:Y:S01]  /*2a10*/  MUFU.TANH R130, R21 ;  /* 0x0000001500827308 */ /* 0x000fe20000002400 */
[----:B-1----:R-:W-:Y:S07]  /*2a20*/  HMMA.16816.F32 R32, R12, R70, RZ ;  /* 0x000000460c20723c */ /* 0x002fee00000018ff */
[----:B------:R-:W-:Y:S01]  /*2a30*/  MUFU.TANH R122, R22 ;  /* 0x00000016007a7308 */ /* 0x000fe20000002400 */
[----:B--2---:R-:W-:-:S02]  /*2a40*/  FMUL.FTZ R2, R31, UR8 ;  /* 0x000000081f027c20 */ /* 0x004fc40008410000 */
[----:B------:R-:W-:Y:S05]  /*2a50*/  HMMA.16816.F32 R28, R16, R70, RZ ;  /* 0x00000046101c723c */ /* 0x000fea00000018ff */
[----:B------:R1:W-:Y:S08]  /*2a60*/  MUFU.TANH R131, R2 ;  /* 0x0000000200837308 */ /* 0x0003f00000002400 */
[----:B------:R2:W-:Y:S01]  /*2a70*/  MUFU.TANH R125, R23 ;  /* 0x00000017007d7308 */ /* 0x0005e20000002400 */
[----:B-1----:R-:W-:-:S07]  /*2a80*/  FMUL.FTZ R2, R36, UR8 ;  /* 0x0000000824027c20 */ /* 0x002fce0008410000 */
[----:B------:R1:W-:Y:S01]  /*2a90*/  MUFU.TANH R141, R2 ;  /* 0x00000002008d7308 */ /* 0x0003e20000002400 */
[----:B--2---:R-:W-:Y:S06]  /*2aa0*/  HMMA.16816.F32 R20, R12, R62, RZ ;  /* 0x0000003e0c14723c */ /* 0x004fec00000018ff */
[----:B------:R-:W-:Y:S06]  /*2ab0*/  HMMA.16816.F32 R12, R4, R86, R32 ;  /* 0x00000056040c723c */ /* 0x000fec0000001820 */
[----:B------:R-:W-:Y:S01]  /*2ac0*/  HMMA.16816.F32 R32, R16, R62, RZ ;  /* 0x0000003e1020723c */ /* 0x000fe200000018ff */
[----:B-1----:R-:W-:-:S04]  /*2ad0*/  FMUL.FTZ R2, R37, UR8 ;  /* 0x0000000825027c20 */ /* 0x002fc80008410000 */
[----:B------:R1:W-:Y:S07]  /*2ae0*/  MUFU.TANH R142, R2 ;  /* 0x00000002008e7308 */ /* 0x0003ee0000002400 */
[C---:B------:R-:W-:Y:S06]  /*2af0*/  HMMA.16816.F32 R20, R4.reuse, R74, R20 ;  /* 0x0000004a0414723c */ /* 0x040fec0000001814 */
[----:B------:R-:W-:Y:S01]  /*2b00*/  HMMA.16816.F32 R4, R4, R66, R40 ;  /* 0x000000420404723c */ /* 0x000fe20000001828 */
[----:B-1----:R-:W-:-:S04]  /*2b10*/  FMUL.FTZ R2, R38, UR8 ;  /* 0x0000000826027c20 */ /* 0x002fc80008410000 */
[----:B------:R1:W-:-:S13]  /*2b20*/  MUFU.TANH R166, R2 ;  /* 0x0000000200a67308 */ /* 0x0003da0000002400 */
[----:B------:R-:W-:-:S04]  /*2b30*/  FMUL.FTZ R3, R23, UR8 ;  /* 0x0000000817037c20 */ /* 0x000fc80008410000 */
[----:B------:R-:W-:Y:S02]  /*2b40*/  MUFU.TANH R146, R3 ;  /* 0x0000000300927308 */ /* 0x000fe40000002400 */
[----:B------:R-:W-:Y:S01]  /*2b50*/  FMUL.FTZ R4, R4, UR8 ;  /* 0x0000000804047c20 */ /* 0x000fe20008410000 */
[----:B-1----:R-:W-:Y:S01]  /*2b60*/  FMUL.FTZ R2, R39, UR8 ;  /* 0x0000000827027c20 */ /* 0x002fe20008410000 */
[----:B------:R-:W-:Y:S01]  /*2b70*/  FMUL.FTZ R5, R5, UR8 ;  /* 0x0000000805057c20 */ /* 0x000fe20008410000 */
[----:B------:R-:W-:Y:S03]  /*2b80*/  HMMA.16816.F32 R36, R16, R94, RZ ;  /* 0x0000005e1024723c */ /* 0x000fe600000018ff */
[----:B------:R1:W-:Y:S03]  /*2b90*/  MUFU.TANH R165, R2 ;  /* 0x0000000200a57308 */ /* 0x0003e60000002400 */
[----:B------:R-:W-:Y:S01]  /*2ba0*/  HMMA.16816.F32 R92, R8, R74, R32 ;  /* 0x0000004a085c723c */ /* 0x000fe20000001820 */
[----:B-1----:R-:W-:-:S04]  /*2bb0*/  FMUL.FTZ R2, R24, UR8 ;  /* 0x0000000818027c20 */ /* 0x002fc80008410000 */
[----:B------:R1:W-:-:S13]  /*2bc0*/  MUFU.TANH R138, R2 ;  /* 0x00000002008a7308 */ /* 0x0003da0000002400 */
        /* <DEDUP_REMOVED lines=12> */
[----:B------:R1:W-:Y:S07]  /*2c90*/  MUFU.TANH R127, R2 ;  /* 0x00000002007f7308 */ /* 0x0003ee0000002400 */
[----:B------:R-:W-:Y:S01]  /*2ca0*/  FMUL.FTZ R47, R19, UR8 ;  /* 0x00000008132f7c20 */ /* 0x000fe20008410000 */
[----:B------:R-:W-:-:S05]  /*2cb0*/  FMUL.FTZ R48, R18, UR8 ;  /* 0x0000000812307c20 */ /* 0x000fca0008410000 */
[----:B------:R-:W-:Y:S01]  /*2cc0*/  MUFU.TANH R47, R47 ;  /* 0x0000002f002f7308 */ /* 0x000fe20000002400 */
[----:B-1----:R-:W-:-:S07]  /*2cd0*/  FMUL.FTZ R2, R13, UR8 ;  /* 0x000000080d027c20 */ /* 0x002fce0008410000 */
[----:B------:R1:W-:Y:S08]  /*2ce0*/  MUFU.TANH R117, R2 ;  /* 0x0000000200757308 */ /* 0x0003f00000002400 */
[----:B------:R-:W-:Y:S01]  /*2cf0*/  MUFU.TANH R48, R48 ;  /* 0x0000003000307308 */ /* 0x000fe20000002400 */
[----:B-1----:R-:W-:-:S07]  /*2d00*/  FMUL.FTZ R2, R14, UR8 ;  /* 0x000000080e027c20 */ /* 0x002fce0008410000 */
[----:B------:R1:W-:Y:S02]  /*2d10*/  MUFU.TANH R154, R2 ;  /* 0x00000002009a7308 */ /* 0x0003e40000002400 */
[----:B-1----:R-:W-:Y:S02]  /*2d20*/  FMUL.FTZ R2, R15, UR8 ;  /* 0x000000080f027c20 */ /* 0x002fe40008410000 */
[C---:B------:R-:W-:Y:S04]  /*2d30*/  HMMA.16816.F32 R12, R8.reuse, R102, R76 ;  /* 0x00000066080c723c */ /* 0x040fe8000000184c */
[----:B------:R1:W-:Y:S02]  /*2d40*/  MUFU.TANH R153, R2 ;  /* 0x0000000200997308 */ /* 0x0003e40000002400 */
[C---:B------:R-:W-:Y:S06]  /*2d50*/  HMMA.16816.F32 R100, R8.reuse, R90, R52 ;  /* 0x0000005a0864723c */ /* 0x040fec0000001834 */
[----:B------:R-:W-:Y:S01]  /*2d60*/  HMMA.16816.F32 R88, R8, R66, R24 ;  /* 0x000000420858723c */ /* 0x000fe20000001818 */
[----:B-1----:R-:W-:-:S04]  /*2d70*/  FMUL.FTZ R2, R20, UR8 ;  /* 0x0000000814027c20 */ /* 0x002fc80008410000 */
[----:B------:R1:W-:Y:S07]  /*2d80*/  MUFU.TANH R115, R2 ;  /* 0x0000000200737308 */ /* 0x0003ee0000002400 */
[----:B------:R-:W-:-:S06]  /*2d90*/  FMUL.FTZ R8, R13, UR8 ;  /* 0x000000080d087c20 */ /* 0x000fcc0008410000 */
[----:B------:R-:W-:Y:S01]  /*2da0*/  MUFU.TANH R8, R8 ;  /* 0x0000000800087308 */ /* 0x000fe20000002400 */
[----:B-1----:R-:W-:-:S07]  /*2db0*/  FMUL.FTZ R2, R21, UR8 ;  /* 0x0000000815027c20 */ /* 0x002fce0008410000 */
[----:B------:R1:W-:Y:S02]  /*2dc0*/  MUFU.TANH R114, R2 ;  /* 0x0000000200727308 */ /* 0x0003e40000002400 */
[----:B-1----:R-:W-:-:S06]  /*2dd0*/  FMUL.FTZ R2, R22, UR8 ;  /* 0x0000000816027c20 */ /* 0x002fcc0008410000 */
[----:B------:R1:W-:Y:S02]  /*2de0*/  MUFU.TANH R149, R2 ;  /* 0x0000000200957308 */ /* 0x0003e40000002400 */
[----:B-1----:R-:W-:-:S06]  /*2df0*/  LOP3.LUT R2, R132, 0xffffffe0, RZ, 0xc0, !PT ;  /* 0xffffffe084027812 */ /* 0x002fcc00078ec0ff */
[----:B------:R1:W-:Y:S01]  /*2e00*/  MUFU.TANH R132, R5 ;  /* 0x0000000500847308 */ /* 0x0003e20000002400 */
[----:B------:R-:W-:-:S05]  /*2e10*/  IMAD.IADD R2, R140, 0x1, -R2 ;  /* 0x000000018c027824 */ /* 0x000fca00078e0a02 */
[----:B------:R-:W-:-:S04]  /*2e20*/  SHF.R.S32.HI R3, RZ, 0x1f, R2 ;  /* 0x0000001fff037819 */ /* 0x000fc80000011402 */
[----:B------:R-:W-:Y:S01]  /*2e30*/  LEA.HI R2, R3, R2, RZ, 0x2 ;  /* 0x0000000203027211 */ /* 0x000fe200078f10ff */
[----:B------:R-:W-:Y:S02]  /*2e40*/  IMAD R3, R128, 0x10, R143 ;  /* 0x0000001080037824 */ /* 0x000fe400078e028f */
[----:B------:R2:W-:Y:S01]  /*2e50*/  MUFU.TANH R128, R4 ;  /* 0x0000000400807308 */ /* 0x0005e20000002400 */
[----:B------:R-:W-:Y:S01]  /*2e60*/  SHF.R.S32.HI R210, RZ, 0x2, R2 ;  /* 0x00000002ffd27819 */ /* 0x000fe20000011402 */
[----:B-1----:R-:W-:-:S03]  /*2e70*/  FMUL.FTZ R5, R16, UR8 ;  /* 0x0000000810057c20 */ /* 0x002fc60008410000 */
[----:B------:R-:W-:Y:S01]  /*2e80*/  IADD3 R2, R3, 0x1, R210 ;  /* 0x0000000103027810 */ /* 0x000fe20007ffe0d2 */
[----:B------:R-:W-:Y:S01]  /*2e90*/  FMUL.FTZ R3, R6, UR8 ;  /* 0x0000000806037c20 */ /* 0x000fe20008410000 */
[----:B------:R-:W-:Y:S01]  /*2ea0*/  FMUL.FTZ R6, R15, UR8 ;  /* 0x000000080f067c20 */ /* 0x000fe20008410000 */
[----:B------:R-:W-:Y:S01]  /*2eb0*/  MUFU.TANH R5, R5 ;  /* 0x0000000500057308 */ /* 0x000fe20000002400 */
[----:B------:R-:W-:Y:S01]  /*2ec0*/  IADD3 R2, R112, R2, -R113 ;  /* 0x0000000270027210 */ /* 0x000fe20007ffe871 */
[----:B------:R1:W-:Y:S01]  /*2ed0*/  STL [R1+0x74], R210 ;  /* 0x000074d201007387 */ /* 0x0003e20000100800 */
[----:B------:R-:W-:Y:S02]  /*2ee0*/  FMUL.FTZ R15, R106, UR8 ;  /* 0x000000086a0f7c20 */ /* 0x000fe40008410000 */
[----:B------:R-:W-:Y:S01]  /*2ef0*/  IADD3 R38, R2, R211, RZ ;  /* 0x000000d302267210 */ /* 0x000fe20007ffe0ff */
[----:B------:R-:W-:Y:S01]  /*2f00*/  FMUL.FTZ R2, R7, UR8 ;  /* 0x0000000807027c20 */ /* 0x000fe20008410000 */
[----:B------:R-:W-:Y:S01]  /*2f10*/  FMUL.FTZ R7, R14, UR8 ;  /* 0x000000080e077c20 */ /* 0x000fe20008410000 */
[----:B------:R3:W-:Y:S01]  /*2f20*/  MUFU.TANH R143, R3 ;  /* 0x00000003008f7308 */ /* 0x0007e20000002400 */
[----:B--2---:R-:W-:-:S05]  /*2f30*/  IMAD.SHL.U32 R4, R140, 0x2, RZ ;  /* 0x000000028c047824 */ /* 0x004fca00078e00ff */
[----:B------:R-:W-:Y:S02]  /*2f40*/  LOP3.LUT R4, R4, 0x6, RZ, 0xc0, !PT ;  /* 0x0000000604047812 */ /* 0x000fe400078ec0ff */
[----:B------:R2:W-:Y:S08]  /*2f50*/  MUFU.TANH R140, R2 ;  /* 0x00000002008c7308 */ /* 0x0005f00000002400 */
[----:B------:R4:W-:Y:S01]  /*2f60*/  MUFU.TANH R59, R7 ;  /* 0x00000007003b7308 */ /* 0x0009e20000002400 */
[----:B---3--:R-:W-:-:S07]  /*2f70*/  FMUL.FTZ R3, R12, UR8 ;  /* 0x000000080c037c20 */ /* 0x008fce0008410000 */
[----:B------:R-:W3:Y:S01]  /*2f80*/  MUFU.TANH R3, R3 ;  /* 0x0000000300037308 */ /* 0x000ee20000002400 */
[----:B--2---:R-:W-:Y:S02]  /*2f90*/  IMAD R2, R170, 0x80, R4 ;  /* 0x00000080aa027824 */ /* 0x004fe400078e0204 */
[----:B------:R-:W-:Y:S02]  /*2fa0*/  FMUL.FTZ R4, R17, UR8 ;  /* 0x0000000811047c20 */ /* 0x000fe40008410000 */
[C---:B------:R-:W-:Y:S01]  /*2fb0*/  VIADD R27, R2.reuse, 0x1 ;  /* 0x00000001021b7836 */ /* 0x040fe20000000000 */
[C---:B------:R-:W-:Y:S01]  /*2fc0*/  IADD3 R24, R2.reuse, 0x9, RZ ;  /* 0x0000000902187810 */ /* 0x040fe20007ffe0ff */
[----:B------:R-:W-:Y:S01]  /*2fd0*/  VIADD R26, R2, 0x8 ;  /* 0x00000008021a7836 */ /* 0x000fe20000000000 */
[----:B------:R-:W-:Y:S01]  /*2fe0*/  MUFU.TANH R66, R6 ;  /* 0x0000000600427308 */ /* 0x000fe20000002400 */
[----:B----4-:R-:W-:Y:S01]  /*2ff0*/  VIMNMX R7, R38, R112, PT ;  /* 0x0000007026077248 */ /* 0x010fe20003fe0100 */
[C---:B------:R-:W-:Y:S01]  /*3000*/  VIADD R25, R2.reuse, 0x10 ;  /* 0x0000001002197836 */ /* 0x040fe20000000000 */
[C---:B------:R-:W-:Y:S01]  /*3010*/  IADD3 R31, R2.reuse, 0x20, RZ ;  /* 0x00000020021f7810 */ /* 0x040fe20007ffe0ff */
[C---:B------:R-:W-:Y:S01]  /*3020*/  VIADD R29, R2.reuse, 0x11 ;  /* 0x00000011021d7836 */ /* 0x040fe20000000000 */
[-C--:B------:R-:W-:Y:S01]  /*3030*/  ISETP.GE.AND P0, PT, R27, R7.reuse, PT ;  /* 0x000000071b00720c */ /* 0x080fe20003f06270 */
[C---:B------:R-:W-:Y:S01]  /*3040*/  VIADD R28, R2.reuse, 0x18 ;  /* 0x00000018021c7836 */ /* 0x040fe20000000000 */
[-C--:B------:R-:W-:Y:S01]  /*3050*/  ISETP.GE.AND P1, PT, R2, R7.reuse, PT ;  /* 0x000000070200720c */ /* 0x080fe20003f26270 */
[----:B------:R2:W4:Y:S01]  /*3060*/  MUFU.TANH R6, R4 ;  /* 0x0000000400067308 */ /* 0x0005220000002400 */
[-C--:B------:R-:W-:Y:S01]  /*3070*/  ISETP.GE.AND P2, PT, R26, R7.reuse, PT ;  /* 0x000000071a00720c */ /* 0x080fe20003f46270 */
[C---:B------:R-:W-:Y:S01]  /*3080*/  VIADD R30, R2.reuse, 0x19 ;  /* 0x00000019021e7836 */ /* 0x040fe20000000000 */
[----:B------:R-:W-:Y:S01]  /*3090*/  FSEL R17, R207, -INF , !P0 ;  /* 0xff800000cf117808 */ /* 0x000fe20004000000 */
[C---:B------:R-:W-:Y:S01]  /*30a0*/  VIADD R32, R2.reuse, 0x21 ;  /* 0x0000002102207836 */ /* 0x040fe20000000000 */
[----:B------:R-:W-:Y:S01]  /*30b0*/  FSEL R16, R209, -INF , !P1 ;  /* 0xff800000d1107808 */ /* 0x000fe20004800000 */
[C---:B------:R-:W-:Y:S01]  /*30c0*/  VIADD R34, R2.reuse, 0x28 ;  /* 0x0000002802227836 */ /* 0x040fe20000000000 */
[----:B---3--:R-:W-:Y:S01]  /*30d0*/  FSEL R20, R3, -INF , !P2 ;  /* 0xff80000003147808 */ /* 0x008fe20005000000 */
[----:B------:R-:W-:Y:S01]  /*30e0*/  VIADD R33, R2, 0x29 ;  /* 0x0000002902217836 */ /* 0x000fe20000000000 */
[----:B------:R-:W-:Y:S01]  /*30f0*/  ISETP.GE.AND P3, PT, R24, R7, PT ;  /* 0x000000071800720c */ /* 0x000fe20003f66270 */
[----:B------:R-:W-:Y:S01]  /*3100*/  VIADD R35, R2, 0x30 ;  /* 0x0000003002237836 */ /* 0x000fe20000000000 */
[----:B------:R-:W-:Y:S01]  /*3110*/  FMNMX.FTZ R3, R16, R17, !PT ;  /* 0x0000001110037209 */ /* 0x000fe20007810000 */
[C---:B------:R-:W-:Y:S01]  /*3120*/  VIADD R40, R2.reuse, 0x38 ;  /* 0x0000003802287836 */ /* 0x040fe20000000000 */
[----:B------:R-:W-:Y:S01]  /*3130*/  ISETP.GE.AND P0, PT, R25, R7, PT ;  /* 0x000000071900720c */ /* 0x000fe20003f06270 */
[----:B------:R-:W-:Y:S01]  /*3140*/  VIADD R41, R2, 0x39 ;  /* 0x0000003902297836 */ /* 0x000fe20000000000 */
[----:B------:R-:W-:Y:S01]  /*3150*/  FSEL R19, R8, -INF , !P3 ;  /* 0xff80000008137808 */ /* 0x000fe20005800000 */
[----:B------:R-:W-:Y:S01]  /*3160*/  VIADD R43, R2, 0x40 ;  /* 0x00000040022b7836 */ /* 0x000fe20000000000 */
[----:B------:R-:W-:Y:S01]  /*3170*/  FMNMX.FTZ R3, R20, R3, !PT ;  /* 0x0000000314037209 */ /* 0x000fe20007810000 */
[----:B--2---:R-:W-:Y:S01]  /*3180*/  FMUL.FTZ R4, R104, UR8 ;  /* 0x0000000868047c20 */ /* 0x004fe20008410000 */
[----:B------:R-:W-:Y:S01]  /*3190*/  ISETP.GE.AND P1, PT, R29, R7, PT ;  /* 0x000000071d00720c */ /* 0x000fe20003f26270 */
[C---:B------:R-:W-:Y:S01]  /*31a0*/  VIADD R44, R2.reuse, 0x41 ;  /* 0x00000041022c7836 */ /* 0x040fe20000000000 */
[----:B------:R-:W-:Y:S01]  /*31b0*/  FSEL R18, R205, -INF , !P0 ;  /* 0xff800000cd127808 */ /* 0x000fe20004000000 */
[----:B------:R2:W3:Y:S01]  /*31c0*/  MUFU.TANH R9, R4 ;  /* 0x0000000400097308 */ /* 0x0004e20000002400 */
[----:B------:R-:W-:Y:S01]  /*31d0*/  FMNMX.FTZ R3, R19, R3, !PT ;  /* 0x0000000313037209 */ /* 0x000fe20007810000 */
[----:B------:R-:W-:Y:S01]  /*31e0*/  VIADD R69, R2, 0x49 ;  /* 0x0000004902457836 */ /* 0x000fe20000000000 */
[----:B------:R-:W-:Y:S01]  /*31f0*/  ISETP.GE.AND P2, PT, R28, R7, PT ;  /* 0x000000071c00720c */ /* 0x000fe20003f46270 */
[----:B------:R-:W-:Y:S01]  /*3200*/  VIADD R73, R2, 0x50 ;  /* 0x0000005002497836 */ /* 0x000fe20000000000 */
[----:B------:R-:W-:Y:S01]  /*3210*/  FSEL R21, R206, -INF , !P1 ;  /* 0xff800000ce157808 */ /* 0x000fe20004800000 */
[----:B------:R-:W-:Y:S01]  /*3220*/  VIADD R75, R2, 0x51 ;  /* 0x00000051024b7836 */ /* 0x000fe20000000000 */
[----:B------:R-:W-:Y:S01]  /*3230*/  FMNMX.FTZ R3, R18, R3, !PT ;  /* 0x0000000312037209 */ /* 0x000fe20007810000 */
[----:B------:R-:W-:Y:S01]  /*3240*/  VIADD R77, R2, 0x58 ;  /* 0x00000058024d7836 */ /* 0x000fe20000000000 */
[----:B------:R-:W-:Y:S01]  /*3250*/  ISETP.GE.AND P0, PT, R30, R7, PT ;  /* 0x000000071e00720c */ /* 0x000fe20003f06270 */
[C---:B------:R-:W-:Y:S01]  /*3260*/  VIADD R78, R2.reuse, 0x60 ;  /* 0x00000060024e7836 */ /* 0x040fe20000000000 */
[----:B------:R-:W-:Y:S01]  /*3270*/  FSEL R22, R5, -INF , !P2 ;  /* 0xff80000005167808 */ /* 0x000fe20005000000 */
[C---:B------:R-:W-:Y:S01]  /*3280*/  VIADD R82, R2.reuse, 0x61 ;  /* 0x0000006102527836 */ /* 0x040fe20000000000 */
[----:B------:R-:W-:Y:S01]  /*3290*/  FMNMX.FTZ R3, R21, R3, !PT ;  /* 0x0000000315037209 */ /* 0x000fe20007810000 */
[C---:B------:R-:W-:Y:S01]  /*32a0*/  VIADD R83, R2.reuse, 0x68 ;  /* 0x0000006802537836 */ /* 0x040fe20000000000 */
[----:B------:R-:W-:Y:S01]  /*32b0*/  ISETP.GE.AND P1, PT, R31, R7, PT ;  /* 0x000000071f00720c */ /* 0x000fe20003f26270 */
[----:B------:R-:W-:-:S02]  /*32c0*/  VIADD R85, R2, 0x69 ;  /* 0x0000006902557836 */ /* 0x000fc40000000000 */
[----:B--2---:R-:W-:Y:S01]  /*32d0*/  FMUL.FTZ R4, R105, UR8 ;  /* 0x0000000869047c20 */ /* 0x004fe20008410000 */
[----:B----4-:R-:W-:Y:S01]  /*32e0*/  FSEL R23, R6, -INF , !P0 ;  /* 0xff80000006177808 */ /* 0x010fe20004000000 */
[----:B------:R-:W-:Y:S01]  /*32f0*/  VIADD R87, R2, 0x71 ;  /* 0x0000007102577836 */ /* 0x000fe20000000000 */
[----:B------:R-:W-:Y:S01]  /*3300*/  FMNMX.FTZ R3, R22, R3, !PT ;  /* 0x0000000316037209 */ /* 0x000fe20007810000 */
[----:B------:R2:W4:Y:S01]  /*3310*/  MUFU.TANH R8, R4 ;  /* 0x0000000400087308 */ /* 0x0005220000002400 */
[----:B------:R-:W-:Y:S01]  /*3320*/  ISETP.GE.AND P2, PT, R32, R7, PT ;  /* 0x000000072000720c */ /* 0x000fe20003f46270 */
[----:B------:R-:W-:Y:S01]  /*3330*/  VIADD R49, R2, 0x78 ;  /* 0x0000007802317836 */ /* 0x000fe20000000000 */
[----:B------:R-:W-:Y:S01]  /*3340*/  FSEL R37, R202, -INF , !P1 ;  /* 0xff800000ca257808 */ /* 0x000fe20004800000 */
[----:B------:R-:W-:Y:S01]  /*3350*/  VIADD R50, R2, 0x79 ;  /* 0x0000007902327836 */ /* 0x000fe20000000000 */
[----:B------:R-:W-:Y:S02]  /*3360*/  FMNMX.FTZ R3, R23, R3, !PT ;  /* 0x0000000317037209 */ /* 0x000fe40007810000 */
[----:B------:R-:W-:-:S02]  /*3370*/  ISETP.GE.AND P0, PT, R34, R7, PT ;  /* 0x000000072200720c */ /* 0x000fc40003f06270 */
[----:B------:R-:W-:Y:S02]  /*3380*/  FSEL R42, R203, -INF , !P2 ;  /* 0xff800000cb2a7808 */ /* 0x000fe40005000000 */
[----:B------:R-:W-:Y:S02]  /*3390*/  FMNMX.FTZ R3, R37, R3, !PT ;  /* 0x0000000325037209 */ /* 0x000fe40007810000 */
[----:B------:R-:W-:Y:S02]  /*33a0*/  ISETP.GE.AND P1, PT, R33, R7, PT ;  /* 0x000000072100720c */ /* 0x000fe40003f26270 */
[----:B---3--:R-:W-:Y:S01]  /*33b0*/  FSEL R45, R9, -INF , !P0 ;  /* 0xff800000092d7808 */ /* 0x008fe20004000000 */
[----:B--2---:R-:W-:Y:S01]  /*33c0*/  FMUL.FTZ R4, R108, UR8 ;  /* 0x000000086c047c20 */ /* 0x004fe20008410000 */
[----:B------:R-:W-:Y:S02]  /*33d0*/  FMNMX.FTZ R3, R42, R3, !PT ;  /* 0x000000032a037209 */ /* 0x000fe40007810000 */
[----:B------:R-:W-:Y:S01]  /*33e0*/  IADD3 R36, R2, 0x31, RZ ;  /* 0x0000003102247810 */ /* 0x000fe20007ffe0ff */
[----:B------:R2:W3:Y:S01]  /*33f0*/  MUFU.TANH R6, R4 ;  /* 0x0000000400067308 */ /* 0x0004e20000002400 */
[----:B------:R-:W-:-:S02]  /*3400*/  ISETP.GE.AND P2, PT, R35, R7, PT ;  /* 0x000000072300720c */ /* 0x000fc40003f46270 */
[----:B----4-:R-:W-:Y:S02]  /*3410*/  FSEL R46, R8, -INF , !P1 ;  /* 0xff800000082e7808 */ /* 0x010fe40004800000 */
[----:B------:R-:W-:Y:S02]  /*3420*/  FMNMX.FTZ R3, R45, R3, !PT ;  /* 0x000000032d037209 */ /* 0x000fe40007810000 */
[----:B------:R-:W-:Y:S02]  /*3430*/  ISETP.GE.AND P0, PT, R36, R7, PT ;  /* 0x000000072400720c */ /* 0x000fe40003f06270 */
[----:B------:R-:W-:Y:S02]  /*3440*/  FSEL R51, R198, -INF , !P2 ;  /* 0xff800000c6337808 */ /* 0x000fe40005000000 */
[----:B------:R-:W-:Y:S02]  /*3450*/  FMNMX.FTZ R3, R46, R3, !PT ;  /* 0x000000032e037209 */ /* 0x000fe40007810000 */
[----:B------:R-:W-:-:S02]  /*3460*/  ISETP.GE.AND P1, PT, R40, R7, PT ;  /* 0x000000072800720c */ /* 0x000fc40003f26270 */
[----:B------:R-:W-:Y:S01]  /*3470*/  FSEL R52, R199, -INF , !P0 ;  /* 0xff800000c7347808 */ /* 0x000fe20004000000 */
[----:B--2---:R-:W-:Y:S01]  /*3480*/  FMUL.FTZ R4, R109, UR8 ;  /* 0x000000086d047c20 */ /* 0x004fe20008410000 */
[----:B------:R-:W-:Y:S02]  /*3490*/  FMNMX.FTZ R3, R51, R3, !PT ;  /* 0x0000000333037209 */ /* 0x000fe40007810000 */
[----:B------:R-:W-:Y:S01]  /*34a0*/  ISETP.GE.AND P2, PT, R41, R7, PT ;  /* 0x000000072900720c */ /* 0x000fe20003f46270 */
[----:B------:R2:W4:Y:S01]  /*34b0*/  MUFU.TANH R5, R4 ;  /* 0x0000000400057308 */ /* 0x0005220000002400 */
[----:B---3--:R-:W-:Y:S02]  /*34c0*/  FSEL R53, R6, -INF , !P1 ;  /* 0xff80000006357808 */ /* 0x008fe40004800000 */
[----:B------:R-:W-:Y:S02]  /*34d0*/  FMNMX.FTZ R3, R52, R3, !PT ;  /* 0x0000000334037209 */ /* 0x000fe40007810000 */
[----:B------:R-:W-:-:S02]  /*34e0*/  ISETP.GE.AND P0, PT, R43, R7, PT ;  /* 0x000000072b00720c */ /* 0x000fc40003f06270 */
[----:B------:R-:W-:Y:S02]  /*34f0*/  FMNMX.FTZ R3, R53, R3, !PT ;  /* 0x0000000335037209 */ /* 0x000fe40007810000 */
[----:B------:R-:W-:Y:S01]  /*3500*/  IADD3 R67, R2, 0x48, RZ ;  /* 0x0000004802437810 */ /* 0x000fe20007ffe0ff */
[----:B------:R-:W-:Y:S01]  /*3510*/  BAR.SYNC.DEFER_BLOCKING 0x0 ;  /* 0x0000000000007b1d */ /* 0x000fe20000010000 */
[-C--:B------:R-:W-:Y:S02]  /*3520*/  ISETP.GE.AND P1, PT, R44, R7.reuse, PT ;  /* 0x000000072c00720c */ /* 0x080fe40003f26270 */
[----:B------:R-:W-:Y:S02]  /*3530*/  FSEL R55, R161, -INF , !P0 ;  /* 0xff800000a1377808 */ /* 0x000fe40004000000 */
[----:B------:R-:W-:Y:S01]  /*3540*/  ISETP.GE.AND P3, PT, R67, R7, PT ;  /* 0x000000074300720c */ /* 0x000fe20003f66270 */
[----:B--2---:R-:W-:Y:S01]  /*3550*/  FMUL.FTZ R4, R100, UR8 ;  /* 0x0000000864047c20 */ /* 0x004fe20008410000 */
[----:B----4-:R-:W-:-:S02]  /*3560*/  FSEL R54, R5, -INF , !P2 ;  /* 0xff80000005367808 */ /* 0x010fc40005000000 */
[----:B------:R-:W-:Y:S01]  /*3570*/  FSEL R58, R162, -INF , !P1 ;  /* 0xff800000a23a7808 */ /* 0x000fe20004800000 */
[----:B------:R2:W3:Y:S01]  /*3580*/  MUFU.TANH R10, R4 ;  /* 0x00000004000a7308 */ /* 0x0004e20000002400 */
[----:B------:R-:W-:Y:S02]  /*3590*/  FMNMX.FTZ R3, R54, R3, !PT ;  /* 0x0000000336037209 */ /* 0x000fe40007810000 */
[----:B------:R-:W-:Y:S02]  /*35a0*/  ISETP.GE.AND P0, PT, R69, R7, PT ;  /* 0x000000074500720c */ /* 0x000fe40003f06270 */
[----:B------:R-:W-:Y:S02]  /*35b0*/  FMNMX.FTZ R3, R55, R3, !PT ;  /* 0x0000000337037209 */ /* 0x000fe40007810000 */
[----:B------:R-:W-:Y:S02]  /*35c0*/  ISETP.GE.AND P2, PT, R73, R7, PT ;  /* 0x000000074900720c */ /* 0x000fe40003f46270 */
[----:B------:R-:W-:-:S02]  /*35d0*/  FMNMX.FTZ R3, R58, R3, !PT ;  /* 0x000000033a037209 */ /* 0x000fc40007810000 */
[----:B------:R-:W-:Y:S02]  /*35e0*/  FSEL R65, R80, -INF , !P2 ;  /* 0xff80000050417808 */ /* 0x000fe40005000000 */
[----:B------:R-:W-:Y:S02]  /*35f0*/  IADD3 R79, R2, 0x59, RZ ;  /* 0x00000059024f7810 */ /* 0x000fe40007ffe0ff */
[-C--:B------:R-:W-:Y:S01]  /*3600*/  ISETP.GE.AND P1, PT, R77, R7.reuse, PT ;  /* 0x000000074d00720c */ /* 0x080fe20003f26270 */
[----:B--2---:R-:W-:Y:S01]  /*3610*/  FMUL.FTZ R4, R101, UR8 ;  /* 0x0000000865047c20 */ /* 0x004fe20008410000 */
[----:B---3--:R-:W-:Y:S02]  /*3620*/  FSEL R57, R10, -INF , !P3 ;  /* 0xff8000000a397808 */ /* 0x008fe40005800000 */
[----:B------:R-:W-:Y:S01]  /*3630*/  ISETP.GE.AND P3, PT, R75, R7, PT ;  /* 0x000000074b00720c */ /* 0x000fe20003f66270 */
[----:B------:R2:W3:Y:S01]  /*3640*/  MUFU.TANH R9, R4 ;  /* 0x0000000400097308 */ /* 0x0004e20000002400 */
[----:B------:R-:W-:-:S02]  /*3650*/  FMNMX.FTZ R3, R57, R3, !PT ;  /* 0x0000000339037209 */ /* 0x000fc40007810000 */
[----:B------:R-:W-:Y:S02]  /*3660*/  FSEL R76, R81, -INF , !P3 ;  /* 0xff800000514c7808 */ /* 0x000fe40005800000 */
[-C--:B------:R-:W-:Y:S02]  /*3670*/  ISETP.GE.AND P3, PT, R78, R7.reuse, PT ;  /* 0x000000074e00720c */ /* 0x080fe40003f66270 */
[----:B------:R-:W-:Y:S02]  /*3680*/  ISETP.GE.AND P2, PT, R82, R7, PT ;  /* 0x000000075200720c */ /* 0x000fe40003f46270 */
[----:B------:R-:W-:Y:S02]  /*3690*/  FSEL R61, R61, -INF , !P3 ;  /* 0xff8000003d3d7808 */ /* 0x000fe40005800000 */
[----:B------:R-:W-:Y:S02]  /*36a0*/  FSEL R60, R60, -INF , !P2 ;  /* 0xff8000003c3c7808 */ /* 0x000fe40005000000 */
[----:B------:R-:W-:-:S02]  /*36b0*/  IADD3 R86, R2, 0x70, RZ ;  /* 0x0000007002567810 */ /* 0x000fc40007ffe0ff */
[-C--:B------:R-:W-:Y:S01]  /*36c0*/  ISETP.GE.AND P2, PT, R87, R7.reuse, PT ;  /* 0x000000075700720c */ /* 0x080fe20003f46270 */
[----:B--2---:R-:W-:Y:S01]  /*36d0*/  FMUL.FTZ R4, R96, UR8 ;  /* 0x0000000860047c20 */ /* 0x004fe20008410000 */
[----:B---3--:R-:W-:Y:S02]  /*36e0*/  FSEL R62, R9, -INF , !P0 ;  /* 0xff800000093e7808 */ /* 0x008fe40004000000 */
[----:B------:R-:W-:Y:S01]  /*36f0*/  ISETP.GE.AND P0, PT, R79, R7, PT ;  /* 0x000000074f00720c */ /* 0x000fe20003f06270 */
[----:B------:R2:W3:Y:S01]  /*3700*/  MUFU.TANH R8, R4 ;  /* 0x0000000400087308 */ /* 0x0004e20000002400 */
[----:B------:R-:W-:Y:S02]  /*3710*/  FMNMX.FTZ R3, R62, R3, !PT ;  /* 0x000000033e037209 */ /* 0x000fe40007810000 */
[----:B------:R-:W-:Y:S02]  /*3720*/  FSEL R74, R72, -INF , !P2 ;  /* 0xff800000484a7808 */ /* 0x000fe40005000000 */
[----:B------:R-:W-:-:S02]  /*3730*/  FMNMX.FTZ R3, R65, R3, !PT ;  /* 0x0000000341037209 */ /* 0x000fc40007810000 */
[----:B------:R-:W-:Y:S02]  /*3740*/  P2R R100, PR, RZ, 0x10 ;  /* 0x00000010ff647803 */ /* 0x000fe40000000000 */
[----:B------:R-:W-:Y:S01]  /*3750*/  FMNMX.FTZ R3, R76, R3, !PT ;  /* 0x000000034c037209 */ /* 0x000fe20007810000 */
[----:B--2---:R-:W-:Y:S01]  /*3760*/  FMUL.FTZ R4, R97, UR8 ;  /* 0x0000000861047c20 */ /* 0x004fe20008410000 */
[----:B---3--:R-:W-:Y:S02]  /*3770*/  FSEL R70, R8, -INF , !P1 ;  /* 0xff80000008467808 */ /* 0x008fe40004800000 */
[----:B------:R-:W-:Y:S01]  /*3780*/  ISETP.GE.AND P1, PT, R85, R7, PT ;  /* 0x000000075500720c */ /* 0x000fe20003f26270 */
[----:B------:R2:W3:Y:S01]  /*3790*/  MUFU.TANH R5, R4 ;  /* 0x0000000400057308 */ /* 0x0004e20000002400 */
[----:B------:R-:W-:Y:S01]  /*37a0*/  FMNMX.FTZ R3, R70, R3, !PT ;  /* 0x0000000346037209 */ /* 0x000fe20007810000 */
[----:B--2---:R-:W-:Y:S01]  /*37b0*/  FMUL.FTZ R4, R92, UR8 ;  /* 0x000000085c047c20 */ /* 0x004fe20008410000 */
[----:B---3--:R-:W-:-:S02]  /*37c0*/  FSEL R64, R5, -INF , !P0 ;  /* 0xff80000005407808 */ /* 0x008fc40004000000 */
[----:B------:R-:W-:-:S03]  /*37d0*/  ISETP.GE.AND P0, PT, R83, R7, PT ;  /* 0x000000075300720c */ /* 0x000fc60003f06270 */
[----:B------:R2:W3:Y:S01]  /*37e0*/  MUFU.TANH R9, R4 ;  /* 0x0000000400097308 */ /* 0x0004e20000002400 */
[----:B------:R-:W-:-:S04]  /*37f0*/  FMNMX.FTZ R3, R64, R3, !PT ;  /* 0x0000000340037209 */ /* 0x000fc80007810000 */
[----:B------:R-:W-:-:S04]  /*3800*/  FMNMX.FTZ R3, R61, R3, !PT ;  /* 0x000000033d037209 */ /* 0x000fc80007810000 */
[----:B------:R-:W-:Y:S01]  /*3810*/  FMNMX.FTZ R3, R60, R3, !PT ;  /* 0x000000033c037209 */ /* 0x000fe20007810000 */
[----:B--2---:R-:W-:Y:S01]  /*3820*/  FMUL.FTZ R4, R93, UR8 ;  /* 0x000000085d047c20 */ /* 0x004fe20008410000 */
[----:B---3--:R-:W-:Y:S02]  /*3830*/  FSEL R56, R9, -INF , !P0 ;  /* 0xff80000009387808 */ /* 0x008fe40004000000 */
[----:B------:R-:W-:Y:S01]  /*3840*/  ISETP.GE.AND P0, PT, R86, R7, PT ;  /* 0x000000075600720c */ /* 0x000fe20003f06270 */
[----:B------:R2:W3:Y:S01]  /*3850*/  MUFU.TANH R6, R4 ;  /* 0x0000000400067308 */ /* 0x0004e20000002400 */
[----:B------:R-:W-:Y:S02]  /*3860*/  FMNMX.FTZ R3, R56, R3, !PT ;  /* 0x0000000338037209 */ /* 0x000fe40007810000 */
[----:B------:R-:W-:Y:S02]  /*3870*/  FSEL R68, R68, -INF , !P0 ;  /* 0xff80000044447808 */ /* 0x000fe40004000000 */
[----:B------:R-:W-:Y:S01]  /*3880*/  ISETP.GE.AND P0, PT, R50, R7, PT ;  /* 0x000000073200720c */ /* 0x000fe20003f06270 */
[----:B--2---:R-:W-:Y:S01]  /*3890*/  FMUL.FTZ R4, R88, UR8 ;  /* 0x0000000858047c20 */ /* 0x004fe20008410000 */
[----:B---3--:R-:W-:-:S02]  /*38a0*/  FSEL R63, R6, -INF , !P1 ;  /* 0xff800000063f7808 */ /* 0x008fc40004800000 */
[----:B------:R-:W-:Y:S01]  /*38b0*/  ISETP.GE.AND P1, PT, R49, R7, PT ;  /* 0x000000073100720c */ /* 0x000fe20003f26270 */
[----:B------:R2:W3:Y:S01]  /*38c0*/  MUFU.TANH R5, R4 ;  /* 0x0000000400057308 */ /* 0x0004e20000002400 */
[----:B------:R-:W-:-:S04]  /*38d0*/  FMNMX.FTZ R3, R63, R3, !PT ;  /* 0x000000033f037209 */ /* 0x000fc80007810000 */
[----:B------:R-:W-:-:S04]  /*38e0*/  FMNMX.FTZ R3, R68, R3, !PT ;  /* 0x0000000344037209 */ /* 0x000fc80007810000 */
[----:B------:R-:W-:Y:S01]  /*38f0*/  FMNMX.FTZ R3, R74, R3, !PT ;  /* 0x000000034a037209 */ /* 0x000fe20007810000 */
[----:B--2---:R-:W-:Y:S01]  /*3900*/  FMUL.FTZ R4, R89, UR8 ;  /* 0x0000000859047c20 */ /* 0x004fe20008410000 */
[----:B---3--:R-:W-:-:S04]  /*3910*/  FSEL R81, R5, -INF , !P1 ;  /* 0xff80000005517808 */ /* 0x008fc80004800000 */
[----:B------:R-:W-:Y:S01]  /*3920*/  FMNMX.FTZ R3, R81, R3, !PT ;  /* 0x0000000351037209 */ /* 0x000fe20007810000 */
[----:B------:R-:W2:Y:S02]  /*3930*/  MUFU.TANH R4, R4 ;  /* 0x0000000400047308 */ /* 0x000ea40000002400 */
[----:B--2---:R-:W-:-:S04]  /*3940*/  FSEL R72, R4, -INF , !P0 ;  /* 0xff80000004487808 */ /* 0x004fc80004000000 */
[----:B------:R-:W-:Y:S01]  /*3950*/  FMNMX.FTZ R14, R72, R3, !PT ;  /* 0x00000003480e7209 */ /* 0x000fe20007810000 */
[----:B-1----:R-:W-:Y:S06]  /*3960*/  @!P4 BRA `(.L_x_326) ;  /* 0x000000000064c947 */ /* 0x002fec0003800000 */
[----:B------:R-:W-:Y:S01]  /*3970*/  VIADD R4, R233, 0xfffffffe ;  /* 0xfffffffee9047836 */ /* 0x000fe20000000000 */
[----:B------:R-:W-:Y:S01]  /*3980*/  ULDC.64 UR6, c[0x0][0x218] ;  /* 0x0000860000067ab9 */ /* 0x000fe20000000a00 */
[----:B------:R-:W-:Y:S02]  /*3990*/  IMAD.SHL.U32 R12, R168, 0x40, RZ ;  /* 0x00000040a80c7824 */ /* 0x000fe400078e00ff */
[----:B------:R-:W-:Y:S01]  /*39a0*/  IMAD R3, R116, R4, RZ ;  /* 0x0000000474037224 */ /* 0x000fe200078e02ff */
[----:B------:R-:W-:Y:S01]  /*39b0*/  SHF.R.S32.HI R6, RZ, 0x1f, R4 ;  /* 0x0000001fff067819 */ /* 0x000fe20000011404 */
[----:B------:R-:W-:-:S04]  /*39c0*/  IMAD.WIDE.U32 R4, R4, R150, R212 ;  /* 0x0000009604047225 */ /* 0x000fc800078e00d4 */
[----:B------:R-:W-:Y:S01]  /*39d0*/  IMAD R3, R6, R150, R3 ;  /* 0x0000009606037224 */ /* 0x000fe200078e0203 */
[----:B------:R-:W-:-:S03]  /*39e0*/  LEA R10, P0, R4, UR6, 0x1 ;  /* 0x00000006040a7c11 */ /* 0x000fc6000f8008ff */
[----:B------:R-:W-:Y:S01]  /*39f0*/  IMAD.IADD R5, R5, 0x1, R3 ;  /* 0x0000000105057824 */ /* 0x000fe200078e0203 */
[----:B------:R-:W-:Y:S02]  /*3a00*/  SHF.L.U64.HI R3, R168, 0x6, R169 ;  /* 0x00000006a8037819 */ /* 0x000fe400000102a9 */
[----:B------:R-:W-:Y:S02]  /*3a10*/  IADD3 R8, P2, R12, R10, RZ ;  /* 0x0000000a0c087210 */ /* 0x000fe40007f5e0ff */
[----:B------:R-:W-:Y:S02]  /*3a20*/  LEA.HI.X R11, R4, UR7, R5, 0x1, P0 ;  /* 0x00000007040b7c11 */ /* 0x000fe400080f0c05 */
[-C--:B------:R-:W-:Y:S02]  /*3a30*/  IADD3 R4, P1, R8, R12.reuse, RZ ;  /* 0x0000000c08047210 */ /* 0x080fe40007f3e0ff */
        /* <DEDUP_REMOVED lines=12> */
.L_x_326:
[----:B------:R-:W2:Y:S01]  /*3b00*/  SHFL.BFLY PT, R39, R14, 0x2, 0x1f ;  /* 0x0c401f000e277f89 */ /* 0x000ea200000e0000 */
[----:B------:R-:W-:Y:S01]  /*3b10*/  FMUL.FTZ R3, R107, UR8 ;  /* 0x000000086b037c20 */ /* 0x000fe20008410000 */
[----:B------:R-:W-:Y:S01]  /*3b20*/  ULDC UR6, c[0x0][0x2ec] ;  /* 0x0000bb0000067ab9 */ /* 0x000fe20000000800 */
[----:B------:R-:W-:Y:S01]  /*3b30*/  VIADDMNMX R6, R38, 0x8, R112, PT ;  /* 0x0000000826067846 */ /* 0x000fe20003800170 */
[----:B------:R-:W3:Y:S03]  /*3b40*/  MUFU.TANH R15, R15 ;  /* 0x0000000f000f7308 */ /* 0x000ee60000002400 */
[-C--:B------:R-:W-:Y:S02]  /*3b50*/  ISETP.GE.AND P1, PT, R2, R6.reuse, PT ;  /* 0x000000060200720c */ /* 0x080fe40003f26270 */
[----:B------:R-:W-:Y:S02]  /*3b60*/  ISETP.GE.AND P2, PT, R26, R6, PT ;  /* 0x000000061a00720c */ /* 0x000fe40003f46270 */
[----:B-1----:R-:W-:Y:S01]  /*3b70*/  FSEL R10, R160, -INF , !P1 ;  /* 0xff800000a00a7808 */ /* 0x002fe20004800000 */
[----:B------:R1:W-:Y:S01]  /*3b80*/  MUFU.TANH R8, R3 ;  /* 0x0000000300087308 */ /* 0x0003e20000002400 */
[----:B------:R-:W-:-:S02]  /*3b90*/  FSEL R12, R59, -INF , !P2 ;  /* 0xff8000003b0c7808 */ /* 0x000fc40005000000 */
[-C--:B------:R-:W-:Y:S02]  /*3ba0*/  ISETP.GE.AND P1, PT, R25, R6.reuse, PT ;  /* 0x000000061900720c */ /* 0x080fe40003f26270 */
[----:B--2---:R-:W-:Y:S02]  /*3bb0*/  FMNMX.FTZ R39, R14, R39, !PT ;  /* 0x000000270e277209 */ /* 0x004fe40007810000 */
[----:B------:R-:W-:Y:S02]  /*3bc0*/  FSEL R14, R158, -INF , !P1 ;  /* 0xff8000009e0e7808 */ /* 0x000fe40004800000 */
[----:B------:R-:W-:Y:S01]  /*3bd0*/  ISETP.GE.AND P1, PT, R28, R6, PT ;  /* 0x000000061c00720c */ /* 0x000fe20003f26270 */
[----:B-1----:R-:W-:Y:S01]  /*3be0*/  FMUL.FTZ R3, R110, UR8 ;  /* 0x000000086e037c20 */ /* 0x002fe20008410000 */
[----:B------:R-:W1:Y:S03]  /*3bf0*/  SHFL.BFLY PT, R4, R39, 0x1, 0x1f ;  /* 0x0c201f0027047f89 */ /* 0x000e6600000e0000 */
[----:B------:R2:W4:Y:S02]  /*3c00*/  MUFU.TANH R71, R3 ;  /* 0x0000000300477308 */ /* 0x0005240000002400 */
[----:B--2---:R-:W-:-:S06]  /*3c10*/  FMUL.FTZ R3, R111, UR8 ;  /* 0x000000086f037c20 */ /* 0x004fcc0008410000 */
[----:B------:R2:W-:Y:S01]  /*3c20*/  MUFU.TANH R9, R3 ;  /* 0x0000000300097308 */ /* 0x0005e20000002400 */
[----:B-1----:R-:W-:Y:S01]  /*3c30*/  FMNMX.FTZ R39, R39, R4, !PT ;  /* 0x0000000427277209 */ /* 0x002fe20007810000 */
[----:B------:R-:W-:-:S03]  /*3c40*/  FMUL.FTZ R4, R91, UR8 ;  /* 0x000000085b047c20 */ /* 0x000fc60008410000 */
[----:B------:R-:W-:-:S03]  /*3c50*/  FSETP.NEU.FTZ.AND P0, PT, R39, -INF , PT ;  /* 0xff8000002700780b */ /* 0x000fc60003f1d000 */
[----:B------:R-:W-:Y:S01]  /*3c60*/  MUFU.TANH R91, R4 ;  /* 0x00000004005b7308 */ /* 0x000fe20000002400 */
[----:B--2---:R-:W-:-:S07]  /*3c70*/  FMUL.FTZ R3, R102, UR8 ;  /* 0x0000000866037c20 */ /* 0x004fce0008410000 */
[----:B------:R1:W2:Y:S02]  /*3c80*/  MUFU.TANH R84, R3 ;  /* 0x0000000300547308 */ /* 0x0002a40000002400 */
[----:B-1----:R-:W-:-:S06]  /*3c90*/  FMUL.FTZ R3, R103, UR8 ;  /* 0x0000000867037c20 */ /* 0x002fcc0008410000 */
[----:B------:R1:W5:Y:S02]  /*3ca0*/  MUFU.TANH R80, R3 ;  /* 0x0000000300507308 */ /* 0x0003640000002400 */
[----:B-1----:R-:W-:-:S06]  /*3cb0*/  FMUL.FTZ R3, R98, UR8 ;  /* 0x0000000862037c20 */ /* 0x002fcc0008410000 */
[----:B------:R1:W5:Y:S02]  /*3cc0*/  MUFU.TANH R89, R3 ;  /* 0x0000000300597308 */ /* 0x0003640000002400 */
[----:B-1----:R-:W-:-:S06]  /*3cd0*/  FMUL.FTZ R3, R99, UR8 ;  /* 0x0000000863037c20 */ /* 0x002fcc0008410000 */
[----:B------:R1:W5:Y:S02]  /*3ce0*/  MUFU.TANH R88, R3 ;  /* 0x0000000300587308 */ /* 0x0003640000002400 */
[----:B-1----:R-:W-:-:S06]  /*3cf0*/  FMUL.FTZ R3, R94, UR8 ;  /* 0x000000085e037c20 */ /* 0x002fcc0008410000 */
[----:B------:R1:W-:Y:S02]  /*3d00*/  MUFU.TANH R93, R3 ;  /* 0x00000003005d7308 */ /* 0x0003e40000002400 */
[----:B-1----:R-:W-:-:S06]  /*3d10*/  FMUL.FTZ R3, R95, UR8 ;  /* 0x000000085f037c20 */ /* 0x002fcc0008410000 */
[----:B------:R1:W5:Y:S02]  /*3d20*/  MUFU.TANH R92, R3 ;  /* 0x00000003005c7308 */ /* 0x0003640000002400 */
[----:B-1----:R-:W-:-:S06]  /*3d30*/  FMUL.FTZ R3, R90, UR8 ;  /* 0x000000085a037c20 */ /* 0x002fcc0008410000 */
[----:B------:R1:W5:Y:S02]  /*3d40*/  MUFU.TANH R94, R3 ;  /* 0x00000003005e7308 */ /* 0x0003640000002400 */
[----:B-1----:R-:W-:-:S05]  /*3d50*/  FMUL.FTZ R3, R39, UR6 ;  /* 0x0000000627037c20 */ /* 0x002fca0008410000 */
[----:B------:R-:W-:Y:S02]  /*3d60*/  FSEL R3, R3, RZ, P0 ;  /* 0x000000ff03037208 */ /* 0x000fe40000000000 */
[----:B------:R-:W-:-:S03]  /*3d70*/  ISETP.GE.AND P0, PT, R27, R6, PT ;  /* 0x000000061b00720c */ /* 0x000fc60003f06270 */
[--C-:B------:R-:W-:Y:S01]  /*3d80*/  FFMA.FTZ R4, R16, UR6, -R3.reuse ;  /* 0x0000000610047c23 */ /* 0x100fe20008010803 */
[----:B------:R-:W-:Y:S01]  /*3d90*/  FSEL R11, R159, -INF , !P0 ;  /* 0xff8000009f0b7808 */ /* 0x000fe20004000000 */
[----:B------:R-:W-:Y:S01]  /*3da0*/  FFMA.FTZ R5, R22, UR6, -R3 ;  /* 0x0000000616057c23 */ /* 0x000fe20008010803 */
[-C--:B------:R-:W-:Y:S01]  /*3db0*/  ISETP.GE.AND P0, PT, R24, R6.reuse, PT ;  /* 0x000000061800720c */ /* 0x080fe20003f06270 */
[----:B------:R1:W-:Y:S03]  /*3dc0*/  MUFU.EX2 R224, R4 ;  /* 0x0000000400e07308 */ /* 0x0003e60000000800 */
[----:B------:R-:W-:Y:S02]  /*3dd0*/  FSEL R13, R66, -INF , !P0 ;  /* 0xff800000420d7808 */ /* 0x000fe40004000000 */
[----:B------:R-:W-:-:S03]  /*3de0*/  ISETP.GE.AND P0, PT, R29, R6, PT ;  /* 0x000000061d00720c */ /* 0x000fc60003f06270 */
[----:B------:R3:W-:Y:S01]  /*3df0*/  MUFU.EX2 R250, R5 ;  /* 0x0000000500fa7308 */ /* 0x0007e20000000800 */
[----:B------:R-:W-:Y:S02]  /*3e00*/  FSEL R16, R157, -INF , !P0 ;  /* 0xff8000009d107808 */ /* 0x000fe40004000000 */
[-C--:B------:R-:W-:Y:S01]  /*3e10*/  ISETP.GE.AND P0, PT, R30, R6.reuse, PT ;  /* 0x000000061e00720c */ /* 0x080fe20003f06270 */
[--C-:B-1----:R-:W-:Y:S01]  /*3e20*/  FFMA.FTZ R4, R17, UR6, -R3.reuse ;  /* 0x0000000611047c23 */ /* 0x102fe20008010803 */
[----:B------:R-:W-:Y:S02]  /*3e30*/  FSEL R17, R48, -INF , !P1 ;  /* 0xff80000030117808 */ /* 0x000fe40004800000 */
[----:B------:R-:W-:Y:S01]  /*3e40*/  ISETP.GE.AND P1, PT, R31, R6, PT ;  /* 0x000000061f00720c */ /* 0x000fe20003f26270 */
[----:B------:R1:W-:Y:S01]  /*3e50*/  MUFU.EX2 R223, R4 ;  /* 0x0000000400df7308 */ /* 0x0003e20000000800 */
[----:B---3--:R-:W-:-:S07]  /*3e60*/  FFMA.FTZ R5, R23, UR6, -R3 ;  /* 0x0000000617057c23 */ /* 0x008fce0008010803 */
[----:B------:R3:W-:Y:S01]  /*3e70*/  MUFU.EX2 R252, R5 ;  /* 0x0000000500fc7308 */ /* 0x0007e20000000800 */
[----:B-1----:R-:W-:-:S07]  /*3e80*/  FFMA.FTZ R4, R20, UR6, -R3 ;  /* 0x0000000614047c23 */ /* 0x002fce0008010803 */
[----:B------:R1:W-:Y:S01]  /*3e90*/  MUFU.EX2 R225, R4 ;  /* 0x0000000400e17308 */ /* 0x0003e20000000800 */
[----:B---3--:R-:W-:-:S07]  /*3ea0*/  FFMA.FTZ R5, R37, UR6, -R3 ;  /* 0x0000000625057c23 */ /* 0x008fce0008010803 */
[----:B------:R3:W-:Y:S01]  /*3eb0*/  MUFU.EX2 R113, R5 ;  /* 0x0000000500717308 */ /* 0x0007e20000000800 */
[----:B-1----:R-:W-:Y:S01]  /*3ec0*/  FFMA.FTZ R4, R19, UR6, -R3 ;  /* 0x0000000613047c23 */ /* 0x002fe20008010803 */
[----:B------:R-:W-:Y:S02]  /*3ed0*/  FSEL R19, R156, -INF , !P1 ;  /* 0xff8000009c137808 */ /* 0x000fe40004800000 */
[----:B------:R-:W-:-:S04]  /*3ee0*/  ISETP.GE.AND P1, PT, R34, R6, PT ;  /* 0x000000062200720c */ /* 0x000fc80003f26270 */
[----:B------:R1:W-:Y:S01]  /*3ef0*/  MUFU.EX2 R228, R4 ;  /* 0x0000000400e47308 */ /* 0x0003e20000000800 */
[----:B------:R-:W-:Y:S01]  /*3f00*/  FSEL R15, R15, -INF , !P1 ;  /* 0xff8000000f0f7808 */ /* 0x000fe20004800000 */
[----:B---3--:R-:W-:Y:S01]  /*3f10*/  FFMA.FTZ R5, R42, UR6, -R3 ;  /* 0x000000062a057c23 */ /* 0x008fe20008010803 */
[----:B------:R-:W-:-:S05]  /*3f20*/  ISETP.GE.AND P1, PT, R35, R6, PT ;  /* 0x000000062300720c */ /* 0x000fca0003f26270 */
[----:B------:R3:W5:Y:S01]  /*3f30*/  MUFU.EX2 R101, R5 ;  /* 0x0000000500657308 */ /* 0x0007620000000800 */
[----:B------:R-:W-:Y:S02]  /*3f40*/  FSEL R22, R152, -INF , !P1 ;  /* 0xff80000098167808 */ /* 0x000fe40004800000 */
[----:B------:R-:W-:-:S04]  /*3f50*/  ISETP.GE.AND P1, PT, R40, R6, PT ;  /* 0x000000062800720c */ /* 0x000fc80003f26270 */
[----:B----4-:R-:W-:Y:S01]  /*3f60*/  FSEL R37, R71, -INF , !P1 ;  /* 0xff80000047257808 */ /* 0x010fe20004800000 */
[--C-:B-1----:R-:W-:Y:S01]  /*3f70*/  FFMA.FTZ R4, R18, UR6, -R3.reuse ;  /* 0x0000000612047c23 */ /* 0x102fe20008010803 */
[----:B------:R-:W-:Y:S02]  /*3f80*/  FSEL R18, R47, -INF , !P0 ;  /* 0xff8000002f127808 */ /* 0x000fe40004000000 */
[-C--:B------:R-:W-:Y:S01]  /*3f90*/  ISETP.GE.AND P0, PT, R32, R6.reuse, PT ;  /* 0x000000062000720c */ /* 0x080fe20003f06270 */
[----:B------:R1:W-:Y:S01]  /*3fa0*/  MUFU.EX2 R248, R4 ;  /* 0x0000000400f87308 */ /* 0x0003e20000000800 */
[-C--:B------:R-:W-:Y:S02]  /*3fb0*/  ISETP.GE.AND P1, PT, R43, R6.reuse, PT ;  /* 0x000000062b00720c */ /* 0x080fe40003f26270 */
[----:B------:R-:W-:Y:S01]  /*3fc0*/  FSEL R20, R155, -INF , !P0 ;  /* 0xff8000009b147808 */ /* 0x000fe20004000000 */
[----:B---3--:R-:W-:Y:S01]  /*3fd0*/  FFMA.FTZ R5, R45, UR6, -R3 ;  /* 0x000000062d057c23 */ /* 0x008fe20008010803 */
[----:B------:R-:W-:-:S02]  /*3fe0*/  ISETP.GE.AND P0, PT, R33, R6, PT ;  /* 0x000000062100720c */ /* 0x000fc40003f06270 */
[----:B------:R-:W-:Y:S01]  /*3ff0*/  FSEL R45, R148, -INF , !P1 ;  /* 0xff800000942d7808 */ /* 0x000fe20004800000 */
[----:B------:R3:W4:Y:S01]  /*4000*/  MUFU.EX2 R150, R5 ;  /* 0x0000000500967308 */ /* 0x0007220000000800 */
[----:B------:R-:W-:-:S04]  /*4010*/  ISETP.GE.AND P1, PT, R67, R6, PT ;  /* 0x000000064300720c */ /* 0x000fc80003f26270 */
[----:B--2---:R-:W-:Y:S02]  /*4020*/  FSEL R47, R84, -INF , !P1 ;  /* 0xff800000542f7808 */ /* 0x004fe40004800000 */
[-C--:B------:R-:W-:Y:S01]  /*4030*/  ISETP.GE.AND P1, PT, R73, R6.reuse, PT ;  /* 0x000000064900720c */ /* 0x080fe20003f26270 */
[--C-:B-1----:R-:W-:Y:S01]  /*4040*/  FFMA.FTZ R4, R21, UR6, -R3.reuse ;  /* 0x0000000615047c23 */ /* 0x102fe20008010803 */
[----:B------:R-:W-:Y:S02]  /*4050*/  FSEL R21, R8, -INF , !P0 ;  /* 0xff80000008157808 */ /* 0x000fe40004000000 */
[-C--:B------:R-:W-:Y:S01]  /*4060*/  ISETP.GE.AND P0, PT, R36, R6.reuse, PT ;  /* 0x000000062400720c */ /* 0x080fe20003f06270 */
[----:B------:R1:W-:Y:S01]  /*4070*/  MUFU.EX2 R246, R4 ;  /* 0x0000000400f67308 */ /* 0x0003e20000000800 */
[----:B------:R-:W-:Y:S02]  /*4080*/  FSEL R66, R145, -INF , !P1 ;  /* 0xff80000091427808 */ /* 0x000fe40004800000 */
[----:B------:R-:W-:Y:S01]  /*4090*/  FSEL R23, R151, -INF , !P0 ;  /* 0xff80000097177808 */ /* 0x000fe20004000000 */
[----:B---3--:R-:W-:Y:S01]  /*40a0*/  FFMA.FTZ R5, R46, UR6, -R3 ;  /* 0x000000062e057c23 */ /* 0x008fe20008010803 */
[----:B------:R-:W-:-:S02]  /*40b0*/  ISETP.GE.AND P0, PT, R41, R6, PT ;  /* 0x000000062900720c */ /* 0x000fc40003f06270 */
[-C--:B------:R-:W-:Y:S01]  /*40c0*/  ISETP.GE.AND P1, PT, R77, R6.reuse, PT ;  /* 0x000000064d00720c */ /* 0x080fe20003f26270 */
[----:B------:R2:W-:Y:S01]  /*40d0*/  MUFU.EX2 R251, R5 ;  /* 0x0000000500fb7308 */ /* 0x0005e20000000800 */
[----:B------:R-:W-:Y:S02]  /*40e0*/  FSEL R42, R9, -INF , !P0 ;  /* 0xff800000092a7808 */ /* 0x000fe40004000000 */
[----:B------:R-:W-:Y:S02]  /*40f0*/  ISETP.GE.AND P0, PT, R44, R6, PT ;  /* 0x000000062c00720c */ /* 0x000fe40003f06270 */
[----:B------:R-:W-:Y:S02]  /*4100*/  VIADDMNMX R9, R38, 0x48, R112, PT ;  /* 0x0000004826097846 */ /* 0x000fe40003800170 */
[----:B------:R-:W-:Y:S02]  /*4110*/  FSEL R46, R147, -INF , !P0 ;  /* 0xff800000932e7808 */ /* 0x000fe40004000000 */
[----:B-1----:R-:W-:-:S02]  /*4120*/  FMNMX.FTZ R4, R10, R11, !PT ;  /* 0x0000000b0a047209 */ /* 0x002fc40007810000 */
[----:B------:R-:W-:Y:S02]  /*4130*/  ISETP.GE.AND P0, PT, R69, R6, PT ;  /* 0x000000064500720c */ /* 0x000fe40003f06270 */
[----:B------:R-:W-:Y:S02]  /*4140*/  FMNMX.FTZ R4, R12, R4, !PT ;  /* 0x000000040c047209 */ /* 0x000fe40007810000 */
[----:B-----5:R-:W-:Y:S02]  /*4150*/  FSEL R59, R80, -INF , !P0 ;  /* 0xff800000503b7808 */ /* 0x020fe40004000000 */
[----:B------:R-:W-:Y:S01]  /*4160*/  FMNMX.FTZ R4, R13, R4, !PT ;  /* 0x000000040d047209 */ /* 0x000fe20007810000 */
[----:B--2---:R-:W-:Y:S01]  /*4170*/  FFMA.FTZ R5, R51, UR6, -R3 ;  /* 0x0000000633057c23 */ /* 0x004fe20008010803 */
[----:B------:R-:W-:Y:S02]  /*4180*/  ISETP.GE.AND P0, PT, R75, R6, PT ;  /* 0x000000064b00720c */ /* 0x000fe40003f06270 */
[----:B------:R-:W-:Y:S01]  /*4190*/  FMNMX.FTZ R4, R14, R4, !PT ;  /* 0x000000040e047209 */ /* 0x000fe20007810000 */
[----:B------:R1:W-:Y:S01]  /*41a0*/  MUFU.EX2 R249, R5 ;  /* 0x0000000500f97308 */ /* 0x0003e20000000800 */
[----:B------:R-:W-:-:S02]  /*41b0*/  FSEL R71, R144, -INF , !P0 ;  /* 0xff80000090477808 */ /* 0x000fc40004000000 */
[----:B------:R-:W-:Y:S02]  /*41c0*/  FMNMX.FTZ R4, R16, R4, !PT ;  /* 0x0000000410047209 */ /* 0x000fe40007810000 */
[----:B------:R-:W-:Y:S02]  /*41d0*/  ISETP.GE.AND P0, PT, R79, R6, PT ;  /* 0x000000064f00720c */ /* 0x000fe40003f06270 */
[----:B------:R-:W-:Y:S02]  /*41e0*/  FMNMX.FTZ R4, R17, R4, !PT ;  /* 0x0000000411047209 */ /* 0x000fe40007810000 */
[----:B------:R-:W-:Y:S02]  /*41f0*/  FSEL R80, R89, -INF , !P1 ;  /* 0xff80000059507808 */ /* 0x000fe40004800000 */
[----:B------:R-:W-:Y:S02]  /*4200*/  FMNMX.FTZ R4, R18, R4, !PT ;  /* 0x0000000412047209 */ /* 0x000fe40007810000 */
[----:B------:R-:W-:-:S02]  /*4210*/  ISETP.GE.AND P1, PT, R78, R6, PT ;  /* 0x000000064e00720c */ /* 0x000fc40003f26270 */
        /* <DEDUP_REMOVED lines=9> */
[----:B------:R-:W-:Y:S02]  /*42b0*/  ISETP.GE.AND P0, PT, R85, R6, PT ;  /* 0x000000065500720c */ /* 0x000fe40003f06270 */
[----:B------:R-:W-:Y:S02]  /*42c0*/  FMNMX.FTZ R4, R22, R4, !PT ;  /* 0x0000000416047209 */ /* 0x000fe40007810000 */
[----:B------:R-:W-:Y:S02]  /*42d0*/  FSEL R89, R92, -INF , !P0 ;  /* 0xff8000005c597808 */ /* 0x000fe40004000000 */
[----:B------:R-:W-:Y:S01]  /*42e0*/  FMNMX.FTZ R4, R23, R4, !PT ;  /* 0x0000000417047209 */ /* 0x000fe20007810000 */
[----:B-1----:R-:W-:Y:S01]  /*42f0*/  FFMA.FTZ R5, R53, UR6, -R3 ;  /* 0x0000000635057c23 */ /* 0x002fe20008010803 */
[----:B------:R-:W-:-:S02]  /*4300*/  ISETP.GE.AND P0, PT, R87, R6, PT ;  /* 0x000000065700720c */ /* 0x000fc40003f06270 */
[----:B------:R-:W-:Y:S01]  /*4310*/  FMNMX.FTZ R4, R37, R4, !PT ;  /* 0x0000000425047209 */ /* 0x000fe20007810000 */
[----:B------:R1:W-:Y:S01]  /*4320*/  MUFU.EX2 R245, R5 ;  /* 0x0000000500f57308 */ /* 0x0003e20000000800 */
[----:B------:R-:W-:Y:S02]  /*4330*/  FSEL R160, R118, -INF , !P0 ;  /* 0xff80000076a07808 */ /* 0x000fe40004000000 */
[----:B------:R-:W-:Y:S02]  /*4340*/  FMNMX.FTZ R4, R42, R4, !PT ;  /* 0x000000042a047209 */ /* 0x000fe40007810000 */
[----:B------:R-:W-:Y:S02]  /*4350*/  ISETP.GE.AND P0, PT, R50, R6, PT ;  /* 0x000000063200720c */ /* 0x000fe40003f06270 */
[----:B------:R-:W-:Y:S02]  /*4360*/  FMNMX.FTZ R4, R45, R4, !PT ;  /* 0x000000042d047209 */ /* 0x000fe40007810000 */
[----:B------:R-:W-:-:S02]  /*4370*/  FSEL R161, R91, -INF , !P0 ;  /* 0xff8000005ba17808 */ /* 0x000fc40004000000 */
[----:B------:R-:W-:Y:S02]  /*4380*/  FMNMX.FTZ R4, R46, R4, !PT ;  /* 0x000000042e047209 */ /* 0x000fe40007810000 */
[-C--:B------:R-:W-:Y:S02]  /*4390*/  ISETP.GE.AND P0, PT, R27, R9.reuse, PT ;  /* 0x000000091b00720c */ /* 0x080fe40003f06270 */
[----:B------:R-:W-:Y:S01]  /*43a0*/  FMNMX.FTZ R4, R47, R4, !PT ;  /* 0x000000042f047209 */ /* 0x000fe20007810000 */
[----:B-1----:R-:W-:Y:S01]  /*43b0*/  FFMA.FTZ R5, R54, UR6, -R3 ;  /* 0x0000000636057c23 */ /* 0x002fe20008010803 */
[-C--:B------:R-:W-:Y:S02]  /*43c0*/  ISETP.GE.AND P5, PT, R24, R9.reuse, PT ;  /* 0x000000091800720c */ /* 0x080fe40003fa6270 */
[----:B------:R-:W-:Y:S01]  /*43d0*/  FMNMX.FTZ R4, R59, R4, !PT ;  /* 0x000000043b047209 */ /* 0x000fe20007810000 */
[----:B------:R1:W-:Y:S01]  /*43e0*/  MUFU.EX2 R244, R5 ;  /* 0x0000000500f47308 */ /* 0x0003e20000000800 */
[----:B------:R-:W-:-:S02]  /*43f0*/  ISETP.GE.AND P2, PT, R26, R9, PT ;  /* 0x000000091a00720c */ /* 0x000fc40003f46270 */
[----:B------:R-:W-:-:S04]  /*4400*/  FMNMX.FTZ R4, R66, R4, !PT ;  /* 0x0000000442047209 */ /* 0x000fc80007810000 */
[----:B------:R-:W-:-:S04]  /*4410*/  FMNMX.FTZ R4, R71, R4, !PT ;  /* 0x0000000447047209 */ /* 0x000fc80007810000 */
        /* <DEDUP_REMOVED lines=20> */
[----:B-1----:R-:W-:Y:S01]  /*4560*/  FFMA.FTZ R5, R57, UR6, -R3 ;  /* 0x0000000639057c23 */ /* 0x002fe20008010803 */
[----:B------:R-:W-:Y:S02]  /*4570*/  FSEL R57, R195, -INF , !P0 ;  /* 0xff800000c3397808 */ /* 0x000fe40004000000 */
[----:B------:R-:W-:Y:S01]  /*4580*/  FMNMX.FTZ R4, R161, R4, !PT ;  /* 0x00000004a1047209 */ /* 0x000fe20007810000 */
[----:B------:R1:W-:Y:S01]  /*4590*/  MUFU.EX2 R235, R5 ;  /* 0x0000000500eb7308 */ /* 0x0003e20000000800 */
[----:B------:R-:W-:-:S03]  /*45a0*/  ISETP.GE.AND P0, PT, R25, R9, PT ;  /* 0x000000091900720c */ /* 0x000fc60003f06270 */
[----:B------:R-:W2:Y:S01]  /*45b0*/  SHFL.BFLY PT, R8, R4, 0x2, 0x1f ;  /* 0x0c401f0004087f89 */ /* 0x000ea200000e0000 */
[----:B-1----:R-:W-:Y:S01]  /*45c0*/  FFMA.FTZ R5, R62, UR6, -R3 ;  /* 0x000000063e057c23 */ /* 0x002fe20008010803 */
[----:B------:R-:W-:-:S03]  /*45d0*/  FSEL R62, R120, -INF , !P2 ;  /* 0xff800000783e7808 */ /* 0x000fc60005000000 */
[----:B------:R1:W-:Y:S01]  /*45e0*/  MUFU.EX2 R231, R5 ;  /* 0x0000000500e77308 */ /* 0x0003e20000000800 */
[----:B--2---:R-:W-:Y:S02]  /*45f0*/  FMNMX.FTZ R4, R4, R8, !PT ;  /* 0x0000000804047209 */ /* 0x004fe40007810000 */
[----:B------:R-:W-:-:S03]  /*4600*/  VIADDMNMX R8, R38, 0x40, R112, PT ;  /* 0x0000004026087846 */ /* 0x000fc60003800170 */
[----:B------:R-:W2:Y:S01]  /*4610*/  SHFL.BFLY PT, R38, R4, 0x1, 0x1f ;  /* 0x0c201f0004267f89 */ /* 0x000ea200000e0000 */
[-C--:B------:R-:W-:Y:S02]  /*4620*/  ISETP.GE.AND P1, PT, R27, R8.reuse, PT ;  /* 0x000000081b00720c */ /* 0x080fe40003f26270 */
[-C--:B------:R-:W-:Y:S01]  /*4630*/  ISETP.GE.AND P3, PT, R26, R8.reuse, PT ;  /* 0x000000081a00720c */ /* 0x080fe20003f66270 */
[----:B-1----:R-:W-:Y:S01]  /*4640*/  FFMA.FTZ R5, R65, UR6, -R3 ;  /* 0x0000000641057c23 */ /* 0x002fe20008010803 */
[-C--:B------:R-:W-:Y:S02]  /*4650*/  ISETP.GE.AND P4, PT, R24, R8.reuse, PT ;  /* 0x000000081800720c */ /* 0x080fe40003f86270 */
[----:B------:R-:W-:Y:S01]  /*4660*/  ISETP.GE.AND P6, PT, R25, R8, PT ;  /* 0x000000081900720c */ /* 0x000fe20003fc6270 */
[----:B------:R1:W-:Y:S01]  /*4670*/  MUFU.EX2 R229, R5 ;  /* 0x0000000500e57308 */ /* 0x0003e20000000800 */
[----:B------:R-:W-:Y:S02]  /*4680*/  FSEL R54, R196, -INF , !P1 ;  /* 0xff800000c4367808 */ /* 0x000fe40004800000 */
[----:B------:R-:W-:-:S02]  /*4690*/  ISETP.GE.AND P1, PT, R29, R9, PT ;  /* 0x000000091d00720c */ /* 0x000fc40003f26270 */
[----:B------:R-:W-:Y:S02]  /*46a0*/  FSEL R53, R123, -INF , !P3 ;  /* 0xff8000007b357808 */ /* 0x000fe40005800000 */
[----:B------:R-:W-:Y:S02]  /*46b0*/  FSEL R52, R126, -INF , !P4 ;  /* 0xff8000007e347808 */ /* 0x000fe40006000000 */
[----:B------:R-:W-:Y:S02]  /*46c0*/  FSEL R51, R193, -INF , !P6 ;  /* 0xff800000c1337808 */ /* 0x000fe40007000000 */
[-C--:B------:R-:W-:Y:S02]  /*46d0*/  ISETP.GE.AND P3, PT, R29, R8.reuse, PT ;  /* 0x000000081d00720c */ /* 0x080fe40003f66270 */
[----:B------:R-:W-:Y:S02]  /*46e0*/  ISETP.GE.AND P6, PT, R30, R8, PT ;  /* 0x000000081e00720c */ /* 0x000fe40003fc6270 */
[----:B--2---:R-:W-:Y:S01]  /*46f0*/  FMNMX.FTZ R38, R4, R38, !PT ;  /* 0x0000002604267209 */ /* 0x004fe20007810000 */
[--C-:B------:R-:W-:Y:S01]  /*4700*/  FFMA.FTZ R4, R81, UR6, -R3.reuse ;  /* 0x0000000651047c23 */ /* 0x100fe20008010803 */
[----:B-1----:R-:W-:Y:S01]  /*4710*/  FFMA.FTZ R5, R76, UR6, -R3 ;  /* 0x000000064c057c23 */ /* 0x002fe20008010803 */
[----:B------:R-:W-:-:S02]  /*4720*/  ISETP.GE.AND P4, PT, R30, R9, PT ;  /* 0x000000091e00720c */ /* 0x000fc40003f86270 */
[----:B------:R-:W-:Y:S01]  /*4730*/  FSEL R30, R192, -INF , !P1 ;  /* 0xff800000c01e7808 */ /* 0x000fe20004800000 */
[----:B------:R1:W-:Y:S01]  /*4740*/  MUFU.EX2 R230, R5 ;  /* 0x0000000500e67308 */ /* 0x0003e20000000800 */
[CC--:B------:R-:W-:Y:S02]  /*4750*/  ISETP.GE.AND P1, PT, R31.reuse, R9.reuse, PT ;  /* 0x000000091f00720c */ /* 0x0c0fe40003f26270 */
[----:B------:R-:W-:Y:S02]  /*4760*/  FSEL R48, R194, -INF , !P3 ;  /* 0xff800000c2307808 */ /* 0x000fe40005800000 */
[----:B------:R-:W-:Y:S02]  /*4770*/  ISETP.GE.AND P3, PT, R31, R8, PT ;  /* 0x000000081f00720c */ /* 0x000fe40003f66270 */
[----:B------:R-:W-:Y:S01]  /*4780*/  FSEL R92, R185, -INF , !P1 ;  /* 0xff800000b95c7808 */ /* 0x000fe20004800000 */
[----:B------:R-:W-:Y:S01]  /*4790*/  MUFU.EX2 R227, R4 ;  /* 0x0000000400e37308 */ /* 0x000fe20000000800 */
[----:B------:R-:W-:-:S02]  /*47a0*/  ISETP.GE.AND P1, PT, R33, R9, PT ;  /* 0x000000092100720c */ /* 0x000fc40003f26270 */
[----:B------:R-:W-:Y:S02]  /*47b0*/  FSEL R65, R125, -INF , !P4 ;  /* 0xff8000007d417808 */ /* 0x000fe40006000000 */
[----:B------:R-:W-:Y:S02]  /*47c0*/  FSEL R27, R189, -INF , !P3 ;  /* 0xff800000bd1b7808 */ /* 0x000fe40005800000 */
[----:B------:R-:W-:Y:S01]  /*47d0*/  ISETP.GE.AND P4, PT, R34, R9, PT ;  /* 0x000000092200720c */ /* 0x000fe20003f86270 */
[----:B-1----:R-:W-:Y:S01]  /*47e0*/  FFMA.FTZ R5, R70, UR6, -R3 ;  /* 0x0000000646057c23 */ /* 0x002fe20008010803 */
[----:B------:R-:W-:Y:S02]  /*47f0*/  ISETP.GE.AND P2, PT, R28, R8, PT ;  /* 0x000000081c00720c */ /* 0x000fe40003f46270 */
[----:B------:R-:W-:Y:S01]  /*4800*/  FSEL R96, R124, -INF , !P4 ;  /* 0xff8000007c607808 */ /* 0x000fe20006000000 */
[----:B------:R1:W-:Y:S01]  /*4810*/  MUFU.EX2 R234, R5 ;  /* 0x0000000500ea7308 */ /* 0x0003e20000000800 */
[----:B------:R-:W-:-:S02]  /*4820*/  FSEL R29, R129, -INF , !P2 ;  /* 0xff800000811d7808 */ /* 0x000fc40005000000 */
[----:B------:R-:W-:-:S04]  /*4830*/  ISETP.GE.AND P2, PT, R32, R8, PT ;  /* 0x000000082000720c */ /* 0x000fc80003f46270 */
        /* <DEDUP_REMOVED lines=8> */
[----:B------:R-:W-:Y:S02]  /*48c0*/  FSEL R110, R171, -INF , !P2 ;  /* 0xff800000ab6e7808 */ /* 0x000fe40005000000 */
[----:B------:R-:W-:-:S04]  /*48d0*/  ISETP.GE.AND P2, PT, R75, R9, PT ;  /* 0x000000094b00720c */ /* 0x000fc80003f46270 */
[----:B------:R-:W-:Y:S02]  /*48e0*/  FSEL R107, R220, -INF , !P2 ;  /* 0xff800000dc6b7808 */ /* 0x000fe40005000000 */
[-C--:B------:R-:W-:Y:S01]  /*48f0*/  ISETP.GE.AND P2, PT, R82, R9.reuse, PT ;  /* 0x000000095200720c */ /* 0x080fe20003f46270 */
[----:B-1----:R-:W-:Y:S01]  /*4900*/  FFMA.FTZ R5, R60, UR6, -R3 ;  /* 0x000000063c057c23 */ /* 0x002fe20008010803 */
[----:B------:R-:W-:Y:S02]  /*4910*/  FSEL R60, R121, -INF , !P5 ;  /* 0xff800000793c7808 */ /* 0x000fe40006800000 */
[----:B------:R-:W-:Y:S01]  /*4920*/  ISETP.GE.AND P5, PT, R28, R9, PT ;  /* 0x000000091c00720c */ /* 0x000fe20003fa6270 */
[----:B------:R1:W-:Y:S01]  /*4930*/  MUFU.EX2 R243, R5 ;  /* 0x0000000500f37308 */ /* 0x0003e20000000800 */
[----:B------:R-:W-:Y:S02]  /*4940*/  FSEL R28, R130, -INF , !P6 ;  /* 0xff800000821c7808 */ /* 0x000fe40007000000 */
[----:B------:R-:W-:-:S04]  /*4950*/  ISETP.GE.AND P6, PT, R33, R8, PT ;  /* 0x000000082100720c */ /* 0x000fc80003fc6270 */
[----:B------:R-:W-:Y:S02]  /*4960*/  FSEL R24, R134, -INF , !P6 ;  /* 0xff80000086187808 */ /* 0x000fe40007000000 */
[----:B------:R-:W-:-:S04]  /*4970*/  ISETP.GE.AND P6, PT, R41, R9, PT ;  /* 0x000000092900720c */ /* 0x000fc80003fc6270 */
[----:B------:R-:W-:Y:S02]  /*4980*/  FSEL R91, R165, -INF , !P6 ;  /* 0xff800000a55b7808 */ /* 0x000fe40007000000 */
[----:B------:R-:W-:Y:S01]  /*4990*/  ISETP.NE.AND P6, PT, R100, RZ, PT ;  /* 0x000000ff6400720c */ /* 0x000fe20003fc5270 */
[--C-:B-1----:R-:W-:Y:S01]  /*49a0*/  FFMA.FTZ R5, R56, UR6, -R3.reuse ;  /* 0x0000000638057c23 */ /* 0x102fe20008010803 */
[----:B------:R-:W-:Y:S02]  /*49b0*/  FSEL R56, R191, -INF , !P0 ;  /* 0xff800000bf387808 */ /* 0x000fe40004000000 */
[----:B------:R-:W-:Y:S01]  /*49c0*/  FSETP.NEU.FTZ.AND P0, PT, R38, -INF , PT ;  /* 0xff8000002600780b */ /* 0x000fe20003f1d000 */
[----:B------:R1:W-:Y:S02]  /*49d0*/  MUFU.EX2 R242, R5 ;  /* 0x0000000500f27308 */ /* 0x0003e40000000800 */
[----:B-1----:R-:W-:Y:S01]  /*49e0*/  FFMA.FTZ R5, R63, UR6, -R3 ;  /* 0x000000063f057c23 */ /* 0x002fe20008010803 */
[----:B------:R-:W-:-:S02]  /*49f0*/  FSEL R63, R122, -INF , !P5 ;  /* 0xff8000007a3f7808 */ /* 0x000fc40006800000 */
[----:B------:R-:W-:-:S03]  /*4a00*/  ISETP.GE.AND P5, PT, R34, R8, PT ;  /* 0x000000082200720c */ /* 0x000fc60003fa6270 */
[----:B------:R1:W-:Y:S01]  /*4a10*/  MUFU.EX2 R239, R5 ;  /* 0x0000000500ef7308 */ /* 0x0003e20000000800 */
[----:B------:R-:W-:Y:S02]  /*4a20*/  P2R R4, PR, RZ, 0x20 ;  /* 0x00000020ff047803 */ /* 0x000fe40000000000 */
[----:B------:R-:W-:Y:S02]  /*4a30*/  ISETP.GE.AND P5, PT, R35, R8, PT ;  /* 0x000000082300720c */ /* 0x000fe40003fa6270 */
[----:B------:R-:W-:Y:S02]  /*4a40*/  ISETP.NE.AND P3, PT, R4, RZ, PT ;  /* 0x000000ff0400720c */ /* 0x000fe40003f65270 */
[----:B------:R-:W-:Y:S02]  /*4a50*/  P2R R4, PR, RZ, 0x2 ;  /* 0x00000002ff047803 */ /* 0x000fe40000000000 */
[----:B------:R-:W-:Y:S02]  /*4a60*/  FSEL R25, R133, -INF , !P3 ;  /* 0xff80000085197808 */ /* 0x000fe40005800000 */
[----:B------:R-:W-:-:S02]  /*4a70*/  ISETP.NE.AND P4, PT, R4, RZ, PT ;  /* 0x000000ff0400720c */ /* 0x000fc40003f85270 */
[----:B------:R-:W-:Y:S01]  /*4a80*/  ISETP.GE.AND P3, PT, R36, R8, PT ;  /* 0x000000082400720c */ /* 0x000fe20003f66270 */
[----:B-1----:R-:W-:Y:S01]  /*4a90*/  FFMA.FTZ R5, R68, UR6, -R3 ;  /* 0x0000000644057c23 */ /* 0x002fe20008010803 */
[----:B------:R-:W-:Y:S02]  /*4aa0*/  FSEL R99, R131, -INF , !P4 ;  /* 0xff80000083637808 */ /* 0x000fe40006000000 */
[-C--:B------:R-:W-:Y:S01]  /*4ab0*/  ISETP.GE.AND P4, PT, R40, R9.reuse, PT ;  /* 0x000000092800720c */ /* 0x080fe20003f86270 */
[----:B------:R1:W-:Y:S01]  /*4ac0*/  MUFU.EX2 R236, R5 ;  /* 0x0000000500ec7308 */ /* 0x0003e20000000800 */
[----:B------:R-:W-:-:S04]  /*4ad0*/  ISETP.GE.AND P1, PT, R35, R9, PT ;  /* 0x000000092300720c */ /* 0x000fc80003f26270 */
[----:B------:R-:W-:Y:S02]  /*4ae0*/  FSEL R104, R180, -INF , !P1 ;  /* 0xff800000b4687808 */ /* 0x000fe40004800000 */
[----:B------:R-:W-:-:S04]  /*4af0*/  ISETP.GE.AND P1, PT, R43, R8, PT ;  /* 0x000000082b00720c */ /* 0x000fc80003f26270 */
[----:B------:R-:W-:Y:S02]  /*4b00*/  FSEL R76, R177, -INF , !P1 ;  /* 0xff800000b14c7808 */ /* 0x000fe40004800000 */
[-C--:B------:R-:W-:Y:S01]  /*4b10*/  ISETP.GE.AND P1, PT, R67, R8.reuse, PT ;  /* 0x000000084300720c */ /* 0x080fe20003f26270 */
[--C-:B-1----:R-:W-:Y:S01]  /*4b20*/  FFMA.FTZ R5, R74, UR6, -R3.reuse ;  /* 0x000000064a057c23 */ /* 0x102fe20008010803 */
[----:B------:R-:W-:Y:S02]  /*4b30*/  FFMA.FTZ R3, R72, UR6, -R3 ;  /* 0x0000000648037c23 */ /* 0x000fe40008010803 */
[----:B------:R-:W-:Y:S01]  /*4b40*/  FSEL R95, R138, -INF , !P1 ;  /* 0xff8000008a5f7808 */ /* 0x000fe20004800000 */
[----:B------:R1:W-:Y:S01]  /*4b50*/  MUFU.EX2 R232, R5 ;  /* 0x0000000500e87308 */ /* 0x0003e20000000800 */
[----:B------:R-:W-:-:S04]  /*4b60*/  ISETP.GE.AND P1, PT, R73, R8, PT ;  /* 0x000000084900720c */ /* 0x000fc80003f26270 */
[----:B------:R-:W-:Y:S02]  /*4b70*/  FSEL R105, R174, -INF , !P1 ;  /* 0xff800000ae697808 */ /* 0x000fe40004800000 */
[-C--:B------:R-:W-:Y:S01]  /*4b80*/  ISETP.GE.AND P1, PT, R77, R8.reuse, PT ;  /* 0x000000084d00720c */ /* 0x080fe20003f26270 */
[----:B------:R2:W-:Y:S03]  /*4b90*/  MUFU.EX2 R226, R3 ;  /* 0x0000000300e27308 */ /* 0x0005e60000000800 */
[----:B------:R-:W-:Y:S02]  /*4ba0*/  FSEL R108, R127, -INF , !P1 ;  /* 0xff8000007f6c7808 */ /* 0x000fe40004800000 */
[----:B------:R-:W-:Y:S01]  /*4bb0*/  ISETP.GE.AND P1, PT, R82, R8, PT ;  /* 0x000000085200720c */ /* 0x000fe20003f26270 */
[----:B-1----:R-:W-:-:S03]  /*4bc0*/  FMUL.FTZ R5, R38, UR6 ;  /* 0x0000000626057c20 */ /* 0x002fc60008410000 */
[----:B------:R-:W-:Y:S02]  /*4bd0*/  FSEL R112, R172, -INF , !P1 ;  /* 0xff800000ac707808 */ /* 0x000fe40004800000 */
[-C--:B------:R-:W-:Y:S02]  /*4be0*/  ISETP.GE.AND P1, PT, R83, R8.reuse, PT ;  /* 0x000000085300720c */ /* 0x080fe40003f26270 */
[----:B------:R-:W-:Y:S02]  /*4bf0*/  FSEL R5, R5, RZ, P0 ;  /* 0x000000ff05057208 */ /* 0x000fe40000000000 */
[----:B------:R-:W-:Y:S02]  /*4c00*/  ISETP.GE.AND P0, PT, R32, R9, PT ;  /* 0x000000092000720c */ /* 0x000fe40003f06270 */
[----:B------:R-:W-:Y:S01]  /*4c10*/  FSEL R115, R115, -INF , !P1 ;  /* 0xff80000073737808 */ /* 0x000fe20004800000 */
[--C-:B--2---:R-:W-:Y:S01]  /*4c20*/  FFMA.FTZ R3, R10, UR6, -R5.reuse ;  /* 0x000000060a037c23 */ /* 0x104fe20008010805 */
[----:B------:R-:W-:Y:S01]  /*4c30*/  FSEL R94, R182, -INF , !P0 ;  /* 0xff800000b65e7808 */ /* 0x000fe20004000000 */
[----:B------:R-:W-:Y:S01]  /*4c40*/  FFMA.FTZ R4, R14, UR6, -R5 ;  /* 0x000000060e047c23 */ /* 0x000fe20008010805 */
[----:B------:R-:W-:Y:S01]  /*4c50*/  ISETP.GE.AND P0, PT, R2, R8, PT ;  /* 0x000000080200720c */ /* 0x000fe20003f06270 */
[----:B------:R1:W-:Y:S01]  /*4c60*/  MUFU.EX2 R157, R3 ;  /* 0x00000003009d7308 */ /* 0x0003e20000000800 */
[----:B------:R-:W-:-:S02]  /*4c70*/  FSEL R14, R183, -INF , !P3 ;  /* 0xff800000b70e7808 */ /* 0x000fc40005800000 */
[----:B------:R-:W-:Y:S02]  /*4c80*/  P2R R10, PR, RZ, 0x10 ;  /* 0x00000010ff0a7803 */ /* 0x000fe40000000000 */
[-C--:B------:R-:W-:Y:S02]  /*4c90*/  ISETP.GE.AND P4, PT, R41, R8.reuse, PT ;  /* 0x000000082900720c */ /* 0x080fe40003f86270 */
[-C--:B------:R-:W-:Y:S01]  /*4ca0*/  ISETP.GE.AND P1, PT, R86, R8.reuse, PT ;  /* 0x000000085600720c */ /* 0x080fe20003f26270 */
[----:B------:R2:W-:Y:S01]  /*4cb0*/  MUFU.EX2 R198, R4 ;  /* 0x0000000400c67308 */ /* 0x0005e20000000800 */
[----:B------:R-:W-:Y:S02]  /*4cc0*/  FSEL R64, R142, -INF , !P4 ;  /* 0xff8000008e407808 */ /* 0x000fe40006000000 */
[----:B------:R-:W-:Y:S02]  /*4cd0*/  FSEL R116, R167, -INF , !P1 ;  /* 0xff800000a7747808 */ /* 0x000fe40004800000 */
[----:B------:R-:W-:-:S02]  /*4ce0*/  ISETP.GE.AND P1, PT, R49, R8, PT ;  /* 0x000000083100720c */ /* 0x000fc40003f26270 */
[----:B------:R-:W-:Y:S01]  /*4cf0*/  ISETP.NE.AND P3, PT, R10, RZ, PT ;  /* 0x000000ff0a00720c */ /* 0x000fe20003f65270 */
[--C-:B------:R-:W-:Y:S01]  /*4d00*/  FFMA.FTZ R10, R42, UR6, -R5.reuse ;  /* 0x000000062a0a7c23 */ /* 0x100fe20008010805 */
[--C-:B-1----:R-:W-:Y:S01]  /*4d10*/  FFMA.FTZ R3, R11, UR6, -R5.reuse ;  /* 0x000000060b037c23 */ /* 0x102fe20008010805 */
[----:B------:R-:W-:Y:S02]  /*4d20*/  FSEL R11, R197, -INF , !P0 ;  /* 0xff800000c50b7808 */ /* 0x000fe40004000000 */
[----:B------:R-:W-:Y:S01]  /*4d30*/  ISETP.GE.AND P0, PT, R36, R9, PT ;  /* 0x000000092400720c */ /* 0x000fe20003f06270 */
[----:B------:R1:W3:Y:S01]  /*4d40*/  MUFU.EX2 R156, R3 ;  /* 0x00000003009c7308 */ /* 0x0002e20000000800 */
[----:B------:R-:W-:Y:S02]  /*4d50*/  FSEL R128, R128, -INF , !P1 ;  /* 0xff80000080807808 */ /* 0x000fe40004800000 */
[----:B------:R-:W-:Y:S01]  /*4d60*/  FSEL R103, R179, -INF , !P0 ;  /* 0xff800000b3677808 */ /* 0x000fe20004000000 */
[----:B--2---:R-:W-:Y:S01]  /*4d70*/  FFMA.FTZ R4, R16, UR6, -R5 ;  /* 0x0000000610047c23 */ /* 0x004fe20008010805 */
[----:B------:R-:W-:-:S02]  /*4d80*/  ISETP.GE.AND P0, PT, R44, R8, PT ;  /* 0x000000082c00720c */ /* 0x000fc40003f06270 */
[----:B------:R-:W-:Y:S01]  /*4d90*/  FSEL R81, R166, -INF , !P3 ;  /* 0xff800000a6517808 */ /* 0x000fe20005800000 */
[----:B------:R2:W-:Y:S01]  /*4da0*/  MUFU.EX2 R203, R4 ;  /* 0x0000000400cb7308 */ /* 0x0005e20000000800 */
[----:B------:R-:W-:Y:S02]  /*4db0*/  FSEL R93, R178, -INF , !P0 ;  /* 0xff800000b25d7808 */ /* 0x000fe40004000000 */
[-C--:B------:R-:W-:Y:S02]  /*4dc0*/  ISETP.GE.AND P0, PT, R69, R8.reuse, PT ;  /* 0x000000084500720c */ /* 0x080fe40003f06270 */
[----:B------:R-:W-:Y:S02]  /*4dd0*/  ISETP.GE.AND P4, PT, R44, R9, PT ;  /* 0x000000092c00720c */ /* 0x000fe40003f86270 */
[----:B------:R-:W-:Y:S01]  /*4de0*/  FSEL R97, R136, -INF , !P0 ;  /* 0xff80000088617808 */ /* 0x000fe20004000000 */
[----:B-1----:R-:W-:Y:S01]  /*4df0*/  FFMA.FTZ R3, R12, UR6, -R5 ;  /* 0x000000060c037c23 */ /* 0x002fe20008010805 */
[----:B------:R-:W-:-:S02]  /*4e00*/  ISETP.GE.AND P0, PT, R75, R8, PT ;  /* 0x000000084b00720c */ /* 0x000fc40003f06270 */
[----:B------:R-:W-:Y:S01]  /*4e10*/  FSEL R100, R222, -INF , !P4 ;  /* 0xff800000de647808 */ /* 0x000fe20006000000 */
[----:B------:R1:W-:Y:S01]  /*4e20*/  MUFU.EX2 R158, R3 ;  /* 0x00000003009e7308 */ /* 0x0003e20000000800 */
[----:B------:R-:W-:Y:S01]  /*4e30*/  FSEL R106, R175, -INF , !P0 ;  /* 0xff800000af6a7808 */ /* 0x000fe20004000000 */
[----:B------:R-:W-:Y:S01]  /*4e40*/  IMAD.MOV.U32 R222, RZ, RZ, R101 ;  /* 0x000000ffffde7224 */ /* 0x000fe200078e0065 */
[----:B------:R-:W-:Y:S01]  /*4e50*/  ISETP.GE.AND P0, PT, R79, R8, PT ;  /* 0x000000084f00720c */ /* 0x000fe20003f06270 */
[--C-:B--2---:R-:W-:Y:S01]  /*4e60*/  FFMA.FTZ R4, R17, UR6, -R5.reuse ;  /* 0x0000000611047c23 */ /* 0x104fe20008010805 */
[-C--:B------:R-:W-:Y:S02]  /*4e70*/  ISETP.GE.AND P1, PT, R69, R9.reuse, PT ;  /* 0x000000094500720c */ /* 0x080fe40003f26270 */
[----:B------:R-:W-:Y:S01]  /*4e80*/  FSEL R109, R117, -INF , !P0 ;  /* 0xff800000756d7808 */ /* 0x000fe20004000000 */
[----:B------:R2:W-:Y:S01]  /*4e90*/  MUFU.EX2 R199, R4 ;  /* 0x0000000400c77308 */ /* 0x0005e20000000800 */
[-C--:B------:R-:W-:Y:S01]  /*4ea0*/  ISETP.GE.AND P0, PT, R2, R9.reuse, PT ;  /* 0x000000090200720c */ /* 0x080fe20003f06270 */
[----:B------:R-:W-:Y:S01]  /*4eb0*/  FFMA.FTZ R2, R22, UR6, -R5 ;  /* 0x0000000616027c23 */ /* 0x000fe20008010805 */
[----:B------:R-:W-:-:S02]  /*4ec0*/  ISETP.GE.AND P3, PT, R73, R9, PT ;  /* 0x000000094900720c */ /* 0x000fc40003f66270 */
[----:B------:R-:W-:Y:S02]  /*4ed0*/  FSEL R12, R204, -INF , !P0 ;  /* 0xff800000cc0c7808 */ /* 0x000fe40004000000 */
[-C--:B------:R-:W-:Y:S01]  /*4ee0*/  ISETP.GE.AND P0, PT, R85, R8.reuse, PT ;  /* 0x000000085500720c */ /* 0x080fe20003f06270 */
[----:B------:R-:W-:Y:S01]  /*4ef0*/  MUFU.EX2 R210, R2 ;  /* 0x0000000200d27308 */ /* 0x000fe20000000800 */
[--C-:B-1----:R-:W-:Y:S01]  /*4f00*/  FFMA.FTZ R3, R13, UR6, -R5.reuse ;  /* 0x000000060d037c23 */ /* 0x102fe20008010805 */
[----:B------:R-:W-:Y:S02]  /*4f10*/  FSEL R13, R181, -INF , !P5 ;  /* 0xff800000b50d7808 */ /* 0x000fe40006800000 */
[----:B------:R-:W-:Y:S02]  /*4f20*/  FSEL R114, R114, -INF , !P0 ;  /* 0xff80000072727808 */ /* 0x000fe40004000000 */
[----:B------:R-:W-:Y:S02]  /*4f30*/  ISETP.GE.AND P0, PT, R87, R8, PT ;  /* 0x000000085700720c */ /* 0x000fe40003f06270 */
[----:B------:R1:W5:Y:S01]  /*4f40*/  MUFU.EX2 R159, R3 ;  /* 0x00000003009f7308 */ /* 0x0003620000000800 */
[----:B--2---:R-:W-:Y:S01]  /*4f50*/  FFMA.FTZ R4, R18, UR6, -R5 ;  /* 0x0000000612047c23 */ /* 0x004fe20008010805 */
[----:B------:R-:W-:-:S02]  /*4f60*/  FSEL R129, R173, -INF , !P0 ;  /* 0xff800000ad817808 */ /* 0x000fc40004000000 */
[----:B------:R-:W-:Y:S02]  /*4f70*/  ISETP.GE.AND P0, PT, R50, R8, PT ;  /* 0x000000083200720c */ /* 0x000fe40003f06270 */
[-C--:B------:R-:W-:Y:S02]  /*4f80*/  ISETP.GE.AND P5, PT, R43, R9.reuse, PT ;  /* 0x000000092b00720c */ /* 0x080fe40003fa6270 */
[----:B------:R2:W-:Y:S01]  /*4f90*/  MUFU.EX2 R205, R4 ;  /* 0x0000000400cd7308 */ /* 0x0005e20000000800 */
[----:B------:R-:W-:Y:S02]  /*4fa0*/  FSEL R132, R132, -INF , !P0 ;  /* 0xff80000084847808 */ /* 0x000fe40004000000 */
[----:B------:R-:W-:Y:S01]  /*4fb0*/  FSEL R98, R221, -INF , !P5 ;  /* 0xff800000dd627808 */ /* 0x000fe20006800000 */
[----:B----4-:R-:W-:Y:S01]  /*4fc0*/  IMAD.MOV.U32 R221, RZ, RZ, R150 ;  /* 0x000000ffffdd7224 */ /* 0x010fe200078e0096 */
[----:B------:R-:W-:Y:S02]  /*4fd0*/  ISETP.GE.AND P0, PT, R67, R9, PT ;  /* 0x000000094300720c */ /* 0x000fe40003f06270 */
[----:B------:R-:W-:Y:S01]  /*4fe0*/  FSEL R102, R163, -INF , !P1 ;  /* 0xff800000a3667808 */ /* 0x000fe20004800000 */
[----:B------:R-:W-:Y:S01]  /*4ff0*/  MUFU.EX2 R204, R10 ;  /* 0x0000000a00cc7308 */ /* 0x000fe20000000800 */
[----:B-1----:R-:W-:-:S02]  /*5000*/  FMNMX.FTZ R3, R11, R54, !PT ;  /* 0x000000360b037209 */ /* 0x002fc40007810000 */
[----:B------:R-:W-:Y:S02]  /*5010*/  FSEL R101, R164, -INF , !P0 ;  /* 0xff800000a4657808 */ /* 0x000fe40004000000 */
[----:B------:R-:W-:Y:S02]  /*5020*/  FMNMX.FTZ R3, R53, R3, !PT ;  /* 0x0000000335037209 */ /* 0x000fe40007810000 */
[----:B------:R-:W-:Y:S02]  /*5030*/  ISETP.GE.AND P4, PT, R77, R9, PT ;  /* 0x000000094d00720c */ /* 0x000fe40003f86270 */
        /* <DEDUP_REMOVED lines=12> */
[----:B------:R-:W-:Y:S02]  /*5100*/  FMNMX.FTZ R3, R27, R3, !PT ;  /* 0x000000031b037209 */ /* 0x000fe40007810000 */
[----:B------:R-:W-:Y:S02]  /*5110*/  F2FP.F16.F32.PACK_AB R16, R223, R224 ;  /* 0x000000e0df10723e */ /* 0x000fe400000000ff */
[----:B------:R-:W-:Y:S02]  /*5120*/  FMNMX.FTZ R3, R26, R3, !PT ;  /* 0x000000031a037209 */ /* 0x000fe40007810000 */
[----:B------:R-:W-:Y:S02]  /*5130*/  F2FP.F16.F32.PACK_AB R18, R228, R225 ;  /* 0x000000e1e412723e */ /* 0x000fe400000000ff */
[----:B------:R-:W-:Y:S02]  /*5140*/  FMNMX.FTZ R3, R25, R3, !PT ;  /* 0x0000000319037209 */ /* 0x000fe40007810000 */
[----:B---3--:R-:W-:-:S02]  /*5150*/  F2FP.F16.F32.PACK_AB R17, R156, R157 ;  /* 0x0000009d9c11723e */ /* 0x008fc400000000ff */
[----:B-1----:R-:W-:Y:S01]  /*5160*/  FMNMX.FTZ R4, R24, R3, !PT ;  /* 0x0000000318047209 */ /* 0x002fe20007810000 */
[----:B------:R-:W-:Y:S01]  /*5170*/  FFMA.FTZ R3, R20, UR6, -R5 ;  /* 0x0000000614037c23 */ /* 0x000fe20008010805 */
[----:B-----5:R-:W-:Y:S02]  /*5180*/  F2FP.F16.F32.PACK_AB R19, R159, R158 ;  /* 0x0000009e9f13723e */ /* 0x020fe400000000ff */
[----:B------:R-:W-:Y:S01]  /*5190*/  FMNMX.FTZ R4, R13, R4, !PT ;  /* 0x000000040d047209 */ /* 0x000fe20007810000 */
[----:B------:R1:W-:Y:S03]  /*51a0*/  MUFU.EX2 R213, R3 ;  /* 0x0000000300d57308 */ /* 0x0003e60000000800 */
        /* <DEDUP_REMOVED lines=10> */
[----:B------:R-:W-:Y:S01]  /*5250*/  FMNMX.FTZ R2, R97, R3, !PT ;  /* 0x0000000361027209 */ /* 0x000fe20007810000 */
[----:B------:R-:W-:-:S03]  /*5260*/  FFMA.FTZ R3, R23, UR6, -R5 ;  /* 0x0000000617037c23 */ /* 0x000fc60008010805 */
[----:B------:R-:W-:Y:S01]  /*5270*/  FMNMX.FTZ R2, R105, R2, !PT ;  /* 0x0000000269027209 */ /* 0x000fe20007810000 */
[----:B------:R2:W-:Y:S01]  /*5280*/  MUFU.EX2 R209, R3 ;  /* 0x0000000300d17308 */ /* 0x0005e20000000800 */
[----:B-1----:R-:W-:Y:S02]  /*5290*/  FMNMX.FTZ R4, R12, R57, !PT ;  /* 0x000000390c047209 */ /* 0x002fe40007810000 */
[----:B------:R-:W-:Y:S02]  /*52a0*/  FMNMX.FTZ R2, R106, R2, !PT ;  /* 0x000000026a027209 */ /* 0x000fe40007810000 */
[----:B------:R-:W-:Y:S02]  /*52b0*/  FMNMX.FTZ R4, R62, R4, !PT ;  /* 0x000000043e047209 */ /* 0x000fe40007810000 */
[----:B------:R-:W-:Y:S02]  /*52c0*/  FMNMX.FTZ R2, R108, R2, !PT ;  /* 0x000000026c027209 */ /* 0x000fe40007810000 */
[----:B------:R-:W-:-:S04]  /*52d0*/  FMNMX.FTZ R4, R60, R4, !PT ;  /* 0x000000043c047209 */ /* 0x000fc80007810000 */
[----:B------:R-:W-:Y:S01]  /*52e0*/  FMNMX.FTZ R4, R56, R4, !PT ;  /* 0x0000000438047209 */ /* 0x000fe20007810000 */
[----:B--2---:R-:W-:-:S04]  /*52f0*/  FFMA.FTZ R3, R37, UR6, -R5 ;  /* 0x0000000625037c23 */ /* 0x004fc80008010805 */
[----:B------:R1:W-:Y:S02]  /*5300*/  MUFU.EX2 R206, R3 ;  /* 0x0000000300ce7308 */ /* 0x0003e40000000800 */
[----:B-1----:R-:W-:Y:S02]  /*5310*/  FMNMX.FTZ R3, R109, R2, !PT ;  /* 0x000000026d037209 */ /* 0x002fe40007810000 */
[----:B------:R-:W-:Y:S01]  /*5320*/  FMNMX.FTZ R2, R30, R4, !PT ;  /* 0x000000041e027209 */ /* 0x000fe20007810000 */
[----:B------:R-:W-:Y:S01]  /*5330*/  FFMA.FTZ R4, R45, UR6, -R5 ;  /* 0x000000062d047c23 */ /* 0x000fe20008010805 */
[----:B------:R-:W-:Y:S02]  /*5340*/  FMNMX.FTZ R3, R110, R3, !PT ;  /* 0x000000036e037209 */ /* 0x000fe40007810000 */
[----:B------:R-:W-:Y:S01]  /*5350*/  FMNMX.FTZ R2, R63, R2, !PT ;  /* 0x000000023f027209 */ /* 0x000fe20007810000 */
[----:B------:R1:W-:Y:S01]  /*5360*/  MUFU.EX2 R202, R4 ;  /* 0x0000000400ca7308 */ /* 0x0003e20000000800 */
[----:B------:R-:W-:-:S02]  /*5370*/  FMNMX.FTZ R3, R112, R3, !PT ;  /* 0x0000000370037209 */ /* 0x000fc40007810000 */
[----:B------:R-:W-:Y:S02]  /*5380*/  FMNMX.FTZ R2, R65, R2, !PT ;  /* 0x0000000241027209 */ /* 0x000fe40007810000 */
[----:B------:R-:W-:Y:S02]  /*5390*/  FMNMX.FTZ R3, R115, R3, !PT ;  /* 0x0000000373037209 */ /* 0x000fe40007810000 */
[----:B------:R-:W-:Y:S02]  /*53a0*/  FMNMX.FTZ R2, R92, R2, !PT ;  /* 0x000000025c027209 */ /* 0x000fe40007810000 */
[----:B------:R-:W-:Y:S02]  /*53b0*/  FMNMX.FTZ R3, R114, R3, !PT ;  /* 0x0000000372037209 */ /* 0x000fe40007810000 */
[----:B------:R-:W-:Y:S02]  /*53c0*/  FMNMX.FTZ R2, R94, R2, !PT ;  /* 0x000000025e027209 */ /* 0x000fe40007810000 */
[----:B------:R-:W-:-:S02]  /*53d0*/  FMNMX.FTZ R3, R116, R3, !PT ;  /* 0x0000000374037209 */ /* 0x000fc40007810000 */
[----:B------:R-:W-:Y:S01]  /*53e0*/  FMNMX.FTZ R2, R96, R2, !PT ;  /* 0x0000000260027209 */ /* 0x000fe20007810000 */
[--C-:B-1----:R-:W-:Y:S01]  /*53f0*/  FFMA.FTZ R4, R46, UR6, -R5.reuse ;  /* 0x000000062e047c23 */ /* 0x102fe20008010805 */
[----:B------:R-:W-:Y:S02]  /*5400*/  FMNMX.FTZ R3, R129, R3, !PT ;  /* 0x0000000381037209 */ /* 0x000fe40007810000 */
[----:B------:R-:W-:Y:S01]  /*5410*/  FMNMX.FTZ R2, R99, R2, !PT ;  /* 0x0000000263027209 */ /* 0x000fe20007810000 */
[----:B------:R1:W-:Y:S01]  /*5420*/  MUFU.EX2 R197, R4 ;  /* 0x0000000400c57308 */ /* 0x0003e20000000800 */
[----:B------:R-:W-:Y:S01]  /*5430*/  FMNMX.FTZ R3, R128, R3, !PT ;  /* 0x0000000380037209 */ /* 0x000fe20007810000 */
[----:B-1----:R-:W-:-:S06]  /*5440*/  FFMA.FTZ R4, R47, UR6, -R5 ;  /* 0x000000062f047c23 */ /* 0x002fcc0008010805 */
[----:B------:R1:W-:Y:S02]  /*5450*/  MUFU.EX2 R196, R4 ;  /* 0x0000000400c47308 */ /* 0x0003e40000000800 */
[----:B-1----:R-:W-:Y:S02]  /*5460*/  FMNMX.FTZ R4, R104, R2, !PT ;  /* 0x0000000268047209 */ /* 0x002fe40007810000 */
[----:B------:R-:W-:Y:S01]  /*5470*/  FMNMX.FTZ R2, R132, R3, !PT ;  /* 0x0000000384027209 */ /* 0x000fe20007810000 */
[----:B------:R-:W-:Y:S01]  /*5480*/  FFMA.FTZ R3, R59, UR6, -R5 ;  /* 0x000000063b037c23 */ /* 0x000fe20008010805 */
[----:B------:R-:W-:-:S03]  /*5490*/  FMNMX.FTZ R4, R103, R4, !PT ;  /* 0x0000000467047209 */ /* 0x000fc60007810000 */
[----:B------:R-:W1:Y:S01]  /*54a0*/  SHFL.BFLY PT, R37, R2, 0x2, 0x1f ;  /* 0x0c401f0002257f89 */ /* 0x000e6200000e0000 */
[----:B------:R2:W-:Y:S02]  /*54b0*/  MUFU.EX2 R195, R3 ;  /* 0x0000000300c37308 */ /* 0x0005e40000000800 */
[----:B--2---:R-:W-:Y:S01]  /*54c0*/  FMNMX.FTZ R3, R81, R4, !PT ;  /* 0x0000000451037209 */ /* 0x004fe20007810000 */
[----:B------:R-:W-:-:S03]  /*54d0*/  FFMA.FTZ R4, R66, UR6, -R5 ;  /* 0x0000000642047c23 */ /* 0x000fc60008010805 */
[----:B------:R-:W-:Y:S02]  /*54e0*/  FMNMX.FTZ R3, R91, R3, !PT ;  /* 0x000000035b037209 */ /* 0x000fe40007810000 */
[----:B------:R2:W-:Y:S01]  /*54f0*/  MUFU.EX2 R194, R4 ;  /* 0x0000000400c27308 */ /* 0x0005e20000000800 */
[----:B-1----:R-:W-:Y:S02]  /*5500*/  FMNMX.FTZ R37, R2, R37, !PT ;  /* 0x0000002502257209 */ /* 0x002fe40007810000 */
[----:B------:R-:W-:-:S04]  /*5510*/  FMNMX.FTZ R3, R98, R3, !PT ;  /* 0x0000000362037209 */ /* 0x000fc80007810000 */
[----:B------:R-:W-:-:S04]  /*5520*/  FMNMX.FTZ R3, R100, R3, !PT ;  /* 0x0000000364037209 */ /* 0x000fc80007810000 */
[----:B------:R-:W-:-:S04]  /*5530*/  FMNMX.FTZ R3, R101, R3, !PT ;  /* 0x0000000365037209 */ /* 0x000fc80007810000 */
[----:B------:R-:W-:Y:S01]  /*5540*/  FMNMX.FTZ R3, R102, R3, !PT ;  /* 0x0000000366037209 */ /* 0x000fe20007810000 */
[----:B--2---:R-:W-:-:S04]  /*5550*/  FFMA.FTZ R4, R71, UR6, -R5 ;  /* 0x0000000647047c23 */ /* 0x004fc80008010805 */
[----:B------:R1:W-:Y:S02]  /*5560*/  MUFU.EX2 R193, R4 ;  /* 0x0000000400c17308 */ /* 0x0003e40000000800 */
[----:B-1----:R-:W-:Y:S01]  /*5570*/  FFMA.FTZ R4, R80, UR6, -R5 ;  /* 0x0000000650047c23 */ /* 0x002fe20008010805 */
[----:B------:R-:W-:Y:S01]  /*5580*/  FSEL R80, R219, -INF , !P3 ;  /* 0xff800000db507808 */ /* 0x000fe20005800000 */
[----:B------:R-:W-:Y:S01]  /*5590*/  IMAD.MOV.U32 R219, RZ, RZ, R113 ;  /* 0x000000ffffdb7224 */ /* 0x000fe200078e0071 */
[----:B------:R-:W-:-:S03]  /*55a0*/  FSEL R113, R218, -INF , !P2 ;  /* 0xff800000da717808 */ /* 0x000fc60005000000 */
[----:B------:R1:W-:Y:S01]  /*55b0*/  MUFU.EX2 R192, R4 ;  /* 0x0000000400c07308 */ /* 0x0003e20000000800 */
[----:B------:R-:W-:Y:S01]  /*55c0*/  FMNMX.FTZ R2, R80, R3, !PT ;  /* 0x0000000350027209 */ /* 0x000fe20007810000 */
[----:B------:R-:W-:Y:S01]  /*55d0*/  FFMA.FTZ R3, R84, UR6, -R5 ;  /* 0x0000000654037c23 */ /* 0x000fe20008010805 */
[----:B------:R-:W-:Y:S02]  /*55e0*/  FSEL R84, R153, -INF , !P0 ;  /* 0xff80000099547808 */ /* 0x000fe40004000000 */
[----:B------:R-:W-:Y:S02]  /*55f0*/  FMNMX.FTZ R2, R107, R2, !PT ;  /* 0x000000026b027209 */ /* 0x000fe40007810000 */
[-C--:B------:R-:W-:Y:S01]  /*5600*/  ISETP.GE.AND P0, PT, R83, R9.reuse, PT ;  /* 0x000000095300720c */ /* 0x080fe20003f06270 */
[----:B------:R2:W-:Y:S01]  /*5610*/  MUFU.EX2 R191, R3 ;  /* 0x0000000300bf7308 */ /* 0x0005e20000000800 */
[----:B------:R-:W-:Y:S02]  /*5620*/  FMNMX.FTZ R2, R82, R2, !PT ;  /* 0x0000000252027209 */ /* 0x000fe40007810000 */
[----:B------:R-:W-:-:S02]  /*5630*/  ISETP.GE.AND P3, PT, R86, R9, PT ;  /* 0x000000095600720c */ /* 0x000fc40003f66270 */
[----:B------:R-:W-:Y:S02]  /*5640*/  FMNMX.FTZ R2, R84, R2, !PT ;  /* 0x0000000254027209 */ /* 0x000fe40007810000 */
[----:B------:R-:W-:Y:S01]  /*5650*/  FSEL R86, R149, -INF , !P0 ;  /* 0xff80000095567808 */ /* 0x000fe20004000000 */
[----:B-1----:R-:W1:Y:S01]  /*5660*/  SHFL.BFLY PT, R4, R37, 0x1, 0x1f ;  /* 0x0c201f0025047f89 */ /* 0x002e6200000e0000 */
[----:B------:R-:W-:Y:S02]  /*5670*/  FMNMX.FTZ R2, R111, R2, !PT ;  /* 0x000000026f027209 */ /* 0x000fe40007810000 */
[----:B------:R-:W-:Y:S02]  /*5680*/  ISETP.GE.AND P0, PT, R87, R9, PT ;  /* 0x000000095700720c */ /* 0x000fe40003f06270 */
[----:B------:R-:W-:Y:S02]  /*5690*/  FMNMX.FTZ R2, R113, R2, !PT ;  /* 0x0000000271027209 */ /* 0x000fe40007810000 */
[----:B------:R-:W-:Y:S01]  /*56a0*/  FSEL R117, R215, -INF , !P3 ;  /* 0xff800000d7757808 */ /* 0x000fe20005800000 */
[----:B--2---:R-:W-:Y:S01]  /*56b0*/  FFMA.FTZ R3, R55, UR6, -R5 ;  /* 0x0000000637037c23 */ /* 0x004fe20008010805 */
[----:B------:R-:W-:-:S02]  /*56c0*/  FMNMX.FTZ R2, R86, R2, !PT ;  /* 0x0000000256027209 */ /* 0x000fc40007810000 */
[----:B------:R-:W-:Y:S01]  /*56d0*/  ISETP.GE.AND P2, PT, R49, R9, PT ;  /* 0x000000093100720c */ /* 0x000fe20003f46270 */
[----:B------:R2:W-:Y:S01]  /*56e0*/  MUFU.EX2 R190, R3 ;  /* 0x0000000300be7308 */ /* 0x0005e20000000800 */
[----:B------:R-:W-:Y:S02]  /*56f0*/  FSEL R118, R216, -INF , !P0 ;  /* 0xff800000d8767808 */ /* 0x000fe40004000000 */
[----:B------:R-:W-:Y:S02]  /*5700*/  FSEL R119, R143, -INF , !P2 ;  /* 0xff8000008f777808 */ /* 0x000fe40005000000 */
[----:B-1----:R-:W-:-:S04]  /*5710*/  FMNMX.FTZ R37, R37, R4, !PT ;  /* 0x0000000425257209 */ /* 0x002fc80007810000 */
[C---:B------:R-:W-:Y:S01]  /*5720*/  FSETP.NEU.FTZ.AND P0, PT, R37.reuse, -INF , PT ;  /* 0xff8000002500780b */ /* 0x040fe20003f1d000 */
[----:B--2---:R-:W-:Y:S01]  /*5730*/  FFMA.FTZ R3, R88, UR6, -R5 ;  /* 0x0000000658037c23 */ /* 0x004fe20008010805 */
[----:B------:R-:W-:Y:S01]  /*5740*/  FSEL R88, R146, -INF , !P1 ;  /* 0xff80000092587808 */ /* 0x000fe20004800000 */
[----:B------:R-:W-:Y:S01]  /*5750*/  FMUL.FTZ R4, R37, UR6 ;  /* 0x0000000625047c20 */ /* 0x000fe20008410000 */
[----:B------:R-:W-:Y:S01]  /*5760*/  ISETP.GE.AND P1, PT, R50, R9, PT ;  /* 0x000000093200720c */ /* 0x000fe20003f26270 */
[----:B------:R1:W-:Y:S01]  /*5770*/  MUFU.EX2 R189, R3 ;  /* 0x0000000300bd7308 */ /* 0x0003e20000000800 */
[----:B------:R-:W-:Y:S02]  /*5780*/  FMNMX.FTZ R2, R88, R2, !PT ;  /* 0x0000000258027209 */ /* 0x000fe40007810000 */
[----:B------:R-:W-:Y:S02]  /*5790*/  FSEL R121, R140, -INF , !P1 ;  /* 0xff8000008c797808 */ /* 0x000fe40004800000 */
[----:B------:R-:W-:-:S02]  /*57a0*/  FMNMX.FTZ R2, R117, R2, !PT ;  /* 0x0000000275027209 */ /* 0x000fc40007810000 */
[----:B------:R-:W-:Y:S02]  /*57b0*/  FSEL R4, R4, RZ, P0 ;  /* 0x000000ff04047208 */ /* 0x000fe40000000000 */
[----:B------:R-:W-:-:S03]  /*57c0*/  FMNMX.FTZ R2, R118, R2, !PT ;  /* 0x0000000276027209 */ /* 0x000fc60007810000 */
[----:B------:R-:W-:-:S04]  /*57d0*/  FFMA.FTZ R10, R48, UR6, -R4 ;  /* 0x00000006300a7c23 */ /* 0x000fc80008010804 */
[----:B------:R-:W-:Y:S01]  /*57e0*/  MUFU.EX2 R155, R10 ;  /* 0x0000000a009b7308 */ /* 0x000fe20000000800 */
[----:B-1----:R-:W-:-:S07]  /*57f0*/  FFMA.FTZ R3, R58, UR6, -R5 ;  /* 0x000000063a037c23 */ /* 0x002fce0008010805 */
[----:B------:R1:W-:Y:S02]  /*5800*/  MUFU.EX2 R183, R3 ;  /* 0x0000000300b77308 */ /* 0x0003e40000000800 */
[----:B-1----:R-:W-:-:S06]  /*5810*/  FFMA.FTZ R3, R89, UR6, -R5 ;  /* 0x0000000659037c23 */ /* 0x002fcc0008010805 */
[----:B------:R1:W-:Y:S02]  /*5820*/  MUFU.EX2 R182, R3 ;  /* 0x0000000300b67308 */ /* 0x0003e40000000800 */
[----:B-1----:R-:W-:Y:S01]  /*5830*/  FMNMX.FTZ R3, R119, R2, !PT ;  /* 0x0000000277037209 */ /* 0x002fe20007810000 */
[----:B------:R-:W-:-:S05]  /*5840*/  FFMA.FTZ R2, R90, UR6, -R5 ;  /* 0x000000065a027c23 */ /* 0x000fca0008010805 */
[----:B------:R1:W-:Y:S02]  /*5850*/  MUFU.EX2 R181, R2 ;  /* 0x0000000200b57308 */ /* 0x0003e40000000800 */
[----:B-1----:R-:W-:Y:S01]  /*5860*/  FMNMX.FTZ R2, R121, R3, !PT ;  /* 0x0000000379027209 */ /* 0x002fe20007810000 */
[----:B------:R-:W-:-:S04]  /*5870*/  FFMA.FTZ R3, R11, UR6, -R4 ;  /* 0x000000060b037c23 */ /* 0x000fc80008010804 */
[----:B------:R-:W1:Y:S01]  /*5880*/  SHFL.BFLY PT, R11, R2, 0x2, 0x1f ;  /* 0x0c401f00020b7f89 */ /* 0x000e6200000e0000 */
[----:B------:R2:W-:Y:S02]  /*5890*/  MUFU.EX2 R126, R3 ;  /* 0x00000003007e7308 */ /* 0x0005e40000000800 */
[----:B--2---:R-:W-:-:S06]  /*58a0*/  FFMA.FTZ R3, R54, UR6, -R4 ;  /* 0x0000000636037c23 */ /* 0x004fcc0008010804 */
[----:B------:R2:W3:Y:S01]  /*58b0*/  MUFU.EX2 R124, R3 ;  /* 0x00000003007c7308 */ /* 0x0004e20000000800 */
        /* <DEDUP_REMOVED lines=20> */
[----:B------:R-:W1:Y:S01]  /*5a00*/  LDSM.16.MT88.4 R20, [R184+0x4000] ;  /* 0x00400000b814783b */ /* 0x000e620000004200 */
[----:B------:R2:W-:Y:S03]  /*5a10*/  MUFU.EX2 R174, R3 ;  /* 0x0000000300ae7308 */ /* 0x0005e60000000800 */
[----:B------:R-:W-:Y:S04]  /*5a20*/  LDSM.16.MT88.4 R32, [R185+0x4400] ;  /* 0x00440000b920783b */ /* 0x000fe80000004200 */
[----:B------:R-:W-:Y:S01]  /*5a30*/  LDSM.16.MT88.4 R144, [R184+0x5c00] ;  /* 0x005c0000b890783b */ /* 0x000fe20000004200 */
[----:B--2---:R-:W-:-:S04]  /*5a40*/  FFMA.FTZ R3, R28, UR6, -R4 ;  /* 0x000000061c037c23 */ /* 0x004fc80008010804 */
[----:B------:R2:W-:Y:S02]  /*5a50*/  MUFU.EX2 R175, R3 ;  /* 0x0000000300af7308 */ /* 0x0005e40000000800 */
[--C-:B--2---:R-:W-:Y:S01]  /*5a60*/  FFMA.FTZ R3, R27, UR6, -R4.reuse ;  /* 0x000000061b037c23 */ /* 0x104fe20008010804 */
[C---:B-1----:R-:W-:Y:S05]  /*5a70*/  HMMA.16816.F32 R72, R16.reuse, R20, RZ ;  /* 0x000000141048723c */ /* 0x042fea00000018ff */
[----:B------:R1:W-:Y:S01]  /*5a80*/  MUFU.EX2 R177, R3 ;  /* 0x0000000300b17308 */ /* 0x0003e20000000800 */
[----:B------:R-:W-:Y:S01]  /*5a90*/  HMMA.16816.F32 R68, R16, R22, RZ ;  /* 0x000000161044723c */ /* 0x000fe200000018ff */
[----:B-1----:R-:W-:-:S06]  /*5aa0*/  FFMA.FTZ R3, R26, UR6, -R4 ;  /* 0x000000061a037c23 */ /* 0x002fcc0008010804 */
[----:B------:R1:W-:Y:S02]  /*5ab0*/  MUFU.EX2 R178, R3 ;  /* 0x0000000300b27308 */ /* 0x0003e40000000800 */
[----:B-1----:R-:W-:Y:S02]  /*5ac0*/  FFMA.FTZ R3, R25, UR6, -R4 ;  /* 0x0000000619037c23 */ /* 0x002fe40008010804 */
[----:B------:R-:W1:Y:S04]  /*5ad0*/  LDSM.16.MT88.4 R24, [R185+0x4000] ;  /* 0x00400000b918783b */ /* 0x000e680000004200 */
[----:B------:R2:W-:Y:S02]  /*5ae0*/  MUFU.EX2 R215, R3 ;  /* 0x0000000300d77308 */ /* 0x0005e40000000800 */
[----:B--2---:R-:W-:-:S05]  /*5af0*/  FMUL.FTZ R3, R36, UR6 ;  /* 0x0000000624037c20 */ /* 0x004fca0008410000 */
[----:B------:R-:W-:-:S05]  /*5b00*/  FSEL R3, R3, RZ, P0 ;  /* 0x000000ff03037208 */ /* 0x000fca0000000000 */
[--C-:B------:R-:W-:Y:S01]  /*5b10*/  FFMA.FTZ R10, R12, UR6, -R3.reuse ;  /* 0x000000060c0a7c23 */ /* 0x100fe20008010803 */
[--C-:B------:R-:W-:Y:S01]  /*5b20*/  FFMA.FTZ R0, R57, UR6, -R3.reuse ;  /* 0x0000000639007c23 */ /* 0x100fe20008010803 */
[----:B---3--:R-:W-:Y:S02]  /*5b30*/  F2FP.F16.F32.PACK_AB R12, R124, R126 ;  /* 0x0000007e7c0c723e */ /* 0x008fe400000000ff */
        /* <DEDUP_REMOVED lines=8> */
[----:B------:R-:W-:Y:S02]  /*5bc0*/  F2FP.F16.F32.PACK_AB R14, R153, R152 ;  /* 0x00000098990e723e */ /* 0x000fe400000000ff */
[----:B---3--:R-:W-:-:S03]  /*5bd0*/  F2FP.F16.F32.PACK_AB R15, R122, R120 ;  /* 0x000000787a0f723e */ /* 0x008fc600000000ff */
[----:B------:R2:W-:Y:S04]  /*5be0*/  MUFU.EX2 R176, R0 ;  /* 0x0000000000b07308 */ /* 0x0005e80000000800 */
[C---:B-1----:R-:W-:Y:S06]  /*5bf0*/  HMMA.16816.F32 R44, R12.reuse, R24, RZ ;  /* 0x000000180c2c723c */ /* 0x042fec00000018ff */
[----:B------:R-:W-:Y:S01]  /*5c00*/  HMMA.16816.F32 R52, R12, R26, RZ ;  /* 0x0000001a0c34723c */ /* 0x000fe200000018ff */
[----:B--2---:R-:W-:-:S05]  /*5c10*/  FFMA.FTZ R0, R56, UR6, -R3 ;  /* 0x0000000638007c23 */ /* 0x004fca0008010803 */
[C---:B------:R-:W-:Y:S01]  /*5c20*/  HMMA.16816.F32 R40, R12.reuse, R20, RZ ;  /* 0x000000140c28723c */ /* 0x040fe200000018ff */
[----:B------:R1:W-:Y:S05]  /*5c30*/  MUFU.EX2 R127, R0 ;  /* 0x00000000007f7308 */ /* 0x0003ea0000000800 */
[----:B------:R-:W-:Y:S01]  /*5c40*/  HMMA.16816.F32 R48, R12, R22, RZ ;  /* 0x000000160c30723c */ /* 0x000fe200000018ff */
[----:B------:R-:W-:Y:S06]  /*5c50*/  LDSM.16.MT88.4 R20, [R185+0x4800] ;  /* 0x00480000b914783b */ /* 0x000fec0000004200 */
[----:B------:R-:W-:-:S02]  /*5c60*/  F2FP.F16.F32.PACK_AB R12, R155, R154 ;  /* 0x0000009a9b0c723e */ /* 0x000fc400000000ff */
[----:B------:R-:W-:Y:S01]  /*5c70*/  F2FP.F16.F32.PACK_AB R14, R175, R174 ;  /* 0x000000aeaf0e723e */ /* 0x000fe200000000ff */
[--C-:B-1----:R-:W-:Y:S02]  /*5c80*/  FFMA.FTZ R0, R30, UR6, -R3.reuse ;  /* 0x000000061e007c23 */ /* 0x102fe40008010803 */
[----:B------:R-:W1:Y:S02]  /*5c90*/  LDSM.16.MT88.4 R28, [R184+0x4400] ;  /* 0x00440000b81c783b */ /* 0x000e640000004200 */
[----:B------:R2:W3:Y:S02]  /*5ca0*/  MUFU.EX2 R131, R0 ;  /* 0x0000000000837308 */ /* 0x0004e40000000800 */
[----:B--2---:R-:W-:Y:S01]  /*5cb0*/  FFMA.FTZ R0, R63, UR6, -R3 ;  /* 0x000000063f007c23 */ /* 0x004fe20008010803 */
[----:B---3--:R-:W-:-:S05]  /*5cc0*/  F2FP.F16.F32.PACK_AB R13, R131, R127 ;  /* 0x0000007f830d723e */ /* 0x008fca00000000ff */
[----:B------:R2:W-:Y:S02]  /*5cd0*/  MUFU.EX2 R133, R0 ;  /* 0x0000000000857308 */ /* 0x0005e40000000800 */
[----:B--2---:R-:W-:-:S06]  /*5ce0*/  FFMA.FTZ R0, R65, UR6, -R3 ;  /* 0x0000000641007c23 */ /* 0x004fcc0008010803 */
[----:B------:R2:W3:Y:S02]  /*5cf0*/  MUFU.EX2 R134, R0 ;  /* 0x0000000000867308 */ /* 0x0004e40000000800 */
[--C-:B--2---:R-:W-:Y:S01]  /*5d00*/  FFMA.FTZ R0, R61, UR6, -R4.reuse ;  /* 0x000000063d007c23 */ /* 0x104fe20008010804 */
[----:B---3--:R-:W-:Y:S01]  /*5d10*/  F2FP.F16.F32.PACK_AB R15, R134, R133 ;  /* 0x00000085860f723e */ /* 0x008fe200000000ff */
[----:B------:R-:W-:Y:S04]  /*5d20*/  HMMA.16816.F32 R60, R16, R24, RZ ;  /* 0x00000018103c723c */ /* 0x000fe800000018ff */
[----:B------:R2:W-:Y:S02]  /*5d30*/  MUFU.EX2 R173, R0 ;  /* 0x0000000000ad7308 */ /* 0x0005e40000000800 */
[C---:B------:R-:W-:Y:S06]  /*5d40*/  HMMA.16816.F32 R56, R12.reuse, R32, R44 ;  /* 0x000000200c38723c */ /* 0x040fec000000182c */
[C---:B------:R-:W-:Y:S06]  /*5d50*/  HMMA.16816.F32 R44, R12.reuse, R34, R52 ;  /* 0x000000220c2c723c */ /* 0x040fec0000001834 */
[----:B-1----:R-:W-:Y:S01]  /*5d60*/  HMMA.16816.F32 R136, R12, R28, R40 ;  /* 0x0000001c0c88723c */ /* 0x002fe20000001828 */
[----:B--2---:R-:W-:-:S04]  /*5d70*/  FFMA.FTZ R0, R64, UR6, -R4 ;  /* 0x0000000640007c23 */ /* 0x004fc80008010804 */
[----:B------:R1:W-:Y:S01]  /*5d80*/  MUFU.EX2 R172, R0 ;  /* 0x0000000000ac7308 */ /* 0x0003e20000000800 */
[----:B------:R-:W-:Y:S01]  /*5d90*/  HMMA.16816.F32 R64, R16, R26, RZ ;  /* 0x0000001a1040723c */ /* 0x000fe200000018ff */
[----:B------:R-:W2:Y:S05]  /*5da0*/  LDSM.16.MT88.4 R24, [R184+0x4800] ;  /* 0x00480000b818783b */ /* 0x000eaa0000004200 */
[----:B------:R-:W-:Y:S01]  /*5db0*/  HMMA.16816.F32 R40, R12, R30, R48 ;  /* 0x0000001e0c28723c */ /* 0x000fe20000001830 */
[----:B------:R-:W-:Y:S02]  /*5dc0*/  F2FP.F16.F32.PACK_AB R16, R246, R248 ;  /* 0x000000f8f610723e */ /* 0x000fe400000000ff */
[----:B------:R-:W-:-:S02]  /*5dd0*/  F2FP.F16.F32.PACK_AB R17, R203, R198 ;  /* 0x000000c6cb11723e */ /* 0x000fc400000000ff */
[----:B------:R-:W-:Y:S02]  /*5de0*/  F2FP.F16.F32.PACK_AB R18, R252, R250 ;  /* 0x000000fafc12723e */ /* 0x000fe400000000ff */
[----:B------:R-:W-:Y:S02]  /*5df0*/  F2FP.F16.F32.PACK_AB R19, R205, R199 ;  /* 0x000000c7cd13723e */ /* 0x000fe400000000ff */
[----:B------:R-:W-:Y:S01]  /*5e00*/  F2FP.F16.F32.PACK_AB R12, R178, R177 ;  /* 0x000000b1b20c723e */ /* 0x000fe200000000ff */
[----:B-1----:R-:W-:Y:S01]  /*5e10*/  FFMA.FTZ R0, R76, UR6, -R4 ;  /* 0x000000064c007c23 */ /* 0x002fe20008010804 */
[----:B------:R-:W-:-:S03]  /*5e20*/  F2FP.F16.F32.PACK_AB R14, R179, R215 ;  /* 0x000000d7b30e723e */ /* 0x000fc600000000ff */
[----:B------:R1:W-:Y:S01]  /*5e30*/  MUFU.EX2 R171, R0 ;  /* 0x0000000000ab7308 */ /* 0x0003e20000000800 */
[C---:B------:R-:W-:Y:S06]  /*5e40*/  HMMA.16816.F32 R72, R16.reuse, R28, R72 ;  /* 0x0000001c1048723c */ /* 0x040fec0000001848 */
[C---:B------:R-:W-:Y:S06]  /*5e50*/  HMMA.16816.F32 R76, R16.reuse, R32, R60 ;  /* 0x00000020104c723c */ /* 0x040fec000000183c */
[----:B------:R-:W-:Y:S01]  /*5e60*/  HMMA.16816.F32 R48, R16, R30, R68 ;  /* 0x0000001e1030723c */ /* 0x000fe20000001844 */
[----:B------:R-:W-:Y:S01]  /*5e70*/  LDSM.16.MT88.4 R28, [R185+0x4c00] ;  /* 0x004c0000b91c783b */ /* 0x000fe20000004200 */
[----:B-1----:R-:W-:-:S04]  /*5e80*/  FFMA.FTZ R0, R92, UR6, -R3 ;  /* 0x000000065c007c23 */ /* 0x002fc80008010803 */
[----:B------:R-:W-:Y:S01]  /*5e90*/  HMMA.16816.F32 R52, R16, R34, R64 ;  /* 0x000000221034723c */ /* 0x000fe20000001840 */
[----:B------:R-:W1:Y:S01]  /*5ea0*/  LDSM.16.MT88.4 R32, [R184+0x4c00] ;  /* 0x004c0000b820783b */ /* 0x000e620000004200 */
[----:B------:R3:W-:Y:S05]  /*5eb0*/  MUFU.EX2 R123, R0 ;  /* 0x00000000007b7308 */ /* 0x0007ea0000000800 */
[----:B------:R-:W-:Y:S02]  /*5ec0*/  F2FP.F16.F32.PACK_AB R16, R222, R219 ;  /* 0x000000dbde10723e */ /* 0x000fe400000000ff */
[----:B------:R-:W-:Y:S02]  /*5ed0*/  F2FP.F16.F32.PACK_AB R17, R213, R207 ;  /* 0x000000cfd511723e */ /* 0x000fe400000000ff */
[----:B------:R-:W-:-:S02]  /*5ee0*/  F2FP.F16.F32.PACK_AB R18, R251, R221 ;  /* 0x000000ddfb12723e */ /* 0x000fc400000000ff */
[----:B------:R-:W-:Y:S01]  /*5ef0*/  F2FP.F16.F32.PACK_AB R19, R211, R212 ;  /* 0x000000d4d313723e */ /* 0x000fe200000000ff */
[----:B---3--:R-:W-:-:S06]  /*5f00*/  FFMA.FTZ R0, R94, UR6, -R3 ;  /* 0x000000065e007c23 */ /* 0x008fcc0008010803 */
[----:B--2---:R-:W-:Y:S01]  /*5f10*/  HMMA.16816.F32 R68, R16, R24, R72 ;  /* 0x000000181044723c */ /* 0x004fe20000001848 */
[----:B------:R2:W3:Y:S02]  /*5f20*/  MUFU.EX2 R125, R0 ;  /* 0x00000000007d7308 */ /* 0x0004e40000000800 */
[----:B--2---:R-:W-:Y:S01]  /*5f30*/  FFMA.FTZ R0, R96, UR6, -R3 ;  /* 0x0000000660007c23 */ /* 0x004fe20008010803 */
[----:B---3--:R-:W-:-:S05]  /*5f40*/  F2FP.F16.F32.PACK_AB R13, R125, R123 ;  /* 0x0000007b7d0d723e */ /* 0x008fca00000000ff */
[----:B------:R2:W-:Y:S02]  /*5f50*/  MUFU.EX2 R96, R0 ;  /* 0x0000000000607308 */ /* 0x0005e40000000800 */
[----:B--2---:R-:W-:-:S06]  /*5f60*/  FFMA.FTZ R0, R99, UR6, -R3 ;  /* 0x0000000663007c23 */ /* 0x004fcc0008010803 */
[----:B------:R2:W3:Y:S02]  /*5f70*/  MUFU.EX2 R214, R0 ;  /* 0x0000000000d67308 */ /* 0x0004e40000000800 */
[----:B--2---:R-:W-:Y:S01]  /*5f80*/  FFMA.FTZ R0, R93, UR6, -R4 ;  /* 0x000000065d007c23 */ /* 0x004fe20008010804 */
[----:B---3--:R-:W-:-:S05]  /*5f90*/  F2FP.F16.F32.PACK_AB R15, R214, R96 ;  /* 0x00000060d60f723e */ /* 0x008fca00000000ff */
[----:B------:R2:W-:Y:S02]  /*5fa0*/  MUFU.EX2 R130, R0 ;  /* 0x0000000000827308 */ /* 0x0005e40000000800 */
[C---:B------:R-:W-:Y:S06]  /*5fb0*/  HMMA.16816.F32 R64, R12.reuse, R20, R56 ;  /* 0x000000140c40723c */ /* 0x040fec0000001838 */
[----:B------:R-:W-:Y:S06]  /*5fc0*/  HMMA.16816.F32 R60, R12, R22, R44 ;  /* 0x000000160c3c723c */ /* 0x000fec000000182c */
[----:B------:R-:W-:Y:S01]  /*5fd0*/  HMMA.16816.F32 R44, R16, R20, R76 ;  /* 0x00000014102c723c */ /* 0x000fe2000000184c */
[----:B--2---:R-:W-:-:S04]  /*5fe0*/  FFMA.FTZ R0, R95, UR6, -R4 ;  /* 0x000000065f007c23 */ /* 0x004fc80008010804 */
[----:B------:R2:W-:Y:S01]  /*5ff0*/  MUFU.EX2 R99, R0 ;  /* 0x0000000000637308 */ /* 0x0005e20000000800 */
[C---:B------:R-:W-:Y:S06]  /*6000*/  HMMA.16816.F32 R148, R12.reuse, R26, R40 ;  /* 0x0000001a0c94723c */ /* 0x040fec0000001828 */
[----:B------:R-:W-:Y:S06]  /*6010*/  HMMA.16816.F32 R136, R12, R24, R136 ;  /* 0x000000180c88723c */ /* 0x000fec0000001888 */
        /* <DEDUP_REMOVED lines=26> */
[----:B----4-:R-:W-:-:S03]  /*61c0*/  F2FP.F16.F32.PACK_AB R13, R92, R93 ;  /* 0x0000005d5c0d723e */ /* 0x010fc600000000ff */
[----:B------:R1:W-:Y:S02]  /*61d0*/  MUFU.EX2 R89, R0 ;  /* 0x0000000000597308 */ /* 0x0003e40000000800 */
[----:B-1----:R-:W-:-:S06]  /*61e0*/  FFMA.FTZ R0, R91, UR6, -R3 ;  /* 0x000000065b007c23 */ /* 0x002fcc0008010803 */
[----:B------:R1:W3:Y:S02]  /*61f0*/  MUFU.EX2 R90, R0 ;  /* 0x00000000005a7308 */ /* 0x0002e40000000800 */
[----:B-1----:R-:W-:Y:S01]  /*6200*/  FFMA.FTZ R0, R105, UR6, -R4 ;  /* 0x0000000669007c23 */ /* 0x002fe20008010804 */
[----:B---3--:R-:W-:-:S05]  /*6210*/  F2FP.F16.F32.PACK_AB R15, R90, R89 ;  /* 0x000000595a0f723e */ /* 0x008fca00000000ff */
[----:B------:R1:W-:Y:S02]  /*6220*/  MUFU.EX2 R94, R0 ;  /* 0x00000000005e7308 */ /* 0x0003e40000000800 */
[C---:B------:R-:W-:Y:S06]  /*6230*/  HMMA.16816.F32 R48, R12.reuse, R28, R64 ;  /* 0x0000001c0c30723c */ /* 0x040fec0000001840 */
[C---:B------:R-:W-:Y:S01]  /*6240*/  HMMA.16816.F32 R52, R12.reuse, R30, R60 ;  /* 0x0000001e0c34723c */ /* 0x040fe2000000183c */
[----:B------:R-:W3:Y:S05]  /*6250*/  LDSM.16.MT88.4 R28, [R185+0x5400] ;  /* 0x00540000b91c783b */ /* 0x000eea0000004200 */
[----:B------:R-:W-:Y:S01]  /*6260*/  HMMA.16816.F32 R136, R12, R32, R136 ;  /* 0x000000200c88723c */ /* 0x000fe20000001888 */
[----:B-1----:R-:W-:-:S04]  /*6270*/  FFMA.FTZ R0, R106, UR6, -R4 ;  /* 0x000000066a007c23 */ /* 0x002fc80008010804 */
[----:B------:R1:W-:Y:S01]  /*6280*/  MUFU.EX2 R91, R0 ;  /* 0x00000000005b7308 */ /* 0x0003e20000000800 */
[----:B------:R-:W-:Y:S01]  /*6290*/  HMMA.16816.F32 R148, R12, R34, R148 ;  /* 0x000000220c94723c */ /* 0x000fe20000001894 */
[----:B------:R-:W4:Y:S05]  /*62a0*/  LDSM.16.MT88.4 R32, [R184+0x5400] ;  /* 0x00540000b820783b */ /* 0x000f2a0000004200 */
[----:B------:R-:W-:Y:S01]  /*62b0*/  HMMA.16816.F32 R60, R16, R26, R56 ;  /* 0x0000001a103c723c */ /* 0x000fe20000001838 */
[----:B------:R-:W-:Y:S02]  /*62c0*/  F2FP.F16.F32.PACK_AB R12, R130, R171 ;  /* 0x000000ab820c723e */ /* 0x000fe400000000ff */
[----:B------:R-:W-:-:S03]  /*62d0*/  F2FP.F16.F32.PACK_AB R14, R95, R99 ;  /* 0x000000635f0e723e */ /* 0x000fc600000000ff */
[----:B--2---:R-:W-:Y:S01]  /*62e0*/  HMMA.16816.F32 R56, R16, R20, R44 ;  /* 0x000000141038723c */ /* 0x004fe2000000182c */
[----:B-1----:R-:W-:-:S05]  /*62f0*/  FFMA.FTZ R0, R108, UR6, -R4 ;  /* 0x000000066c007c23 */ /* 0x002fca0008010804 */
[----:B------:R-:W-:Y:S01]  /*6300*/  HMMA.16816.F32 R44, R16, R22, R40 ;  /* 0x00000016102c723c */ /* 0x000fe20000001828 */
[----:B------:R1:W-:Y:S06]  /*6310*/  MUFU.EX2 R87, R0 ;  /* 0x0000000000577308 */ /* 0x0003ec0000000800 */
[----:B------:R-:W-:Y:S02]  /*6320*/  F2FP.F16.F32.PACK_AB R16, R230, R229 ;  /* 0x000000e5e610723e */ /* 0x000fe400000000ff */
[----:B------:R-:W-:Y:S02]  /*6330*/  F2FP.F16.F32.PACK_AB R17, R193, R194 ;  /* 0x000000c2c111723e */ /* 0x000fe400000000ff */
[----:B------:R-:W-:-:S02]  /*6340*/  F2FP.F16.F32.PACK_AB R18, R237, R234 ;  /* 0x000000eaed12723e */ /* 0x000fc400000000ff */
[----:B------:R-:W-:Y:S01]  /*6350*/  F2FP.F16.F32.PACK_AB R19, R191, R192 ;  /* 0x000000c0bf13723e */ /* 0x000fe200000000ff */
[----:B-1----:R-:W-:-:S06]  /*6360*/  FFMA.FTZ R0, R98, UR6, -R3 ;  /* 0x0000000662007c23 */ /* 0x002fcc0008010803 */
[C---:B---3--:R-:W-:Y:S01]  /*6370*/  HMMA.16816.F32 R56, R16.reuse, R28, R56 ;  /* 0x0000001c1038723c */ /* 0x048fe20000001838 */
[----:B------:R1:W-:Y:S05]  /*6380*/  MUFU.EX2 R85, R0 ;  /* 0x0000000000557308 */ /* 0x0003ea0000000800 */
[C---:B----4-:R-:W-:Y:S06]  /*6390*/  HMMA.16816.F32 R140, R16.reuse, R32, R140 ;  /* 0x00000020108c723c */ /* 0x050fec000000188c */
[C---:B------:R-:W-:Y:S06]  /*63a0*/  HMMA.16816.F32 R60, R16.reuse, R34, R60 ;  /* 0x00000022103c723c */ /* 0x040fec000000183c */
[----:B------:R-:W-:Y:S01]  /*63b0*/  HMMA.16816.F32 R44, R16, R30, R44 ;  /* 0x0000001e102c723c */ /* 0x000fe2000000182c */
[----:B------:R-:W-:Y:S01]  /*63c0*/  LDSM.16.MT88.4 R16, [R185+0x5c00] ;  /* 0x005c0000b910783b */ /* 0x000fe20000004200 */
[----:B-1----:R-:W-:-:S04]  /*63d0*/  FFMA.FTZ R0, R100, UR6, -R3 ;  /* 0x0000000664007c23 */ /* 0x002fc80008010803 */
        /* <DEDUP_REMOVED lines=10> */
[C---:B------:R-:W-:Y:S01]  /*6480*/  HMMA.16816.F32 R52, R12.reuse, R22, R52 ;  /* 0x000000160c34723c */ /* 0x040fe20000001834 */
[----:B------:R-:W3:Y:S05]  /*6490*/  LDSM.16.MT88.4 R20, [R184+0x5800] ;  /* 0x00580000b814783b */ /* 0x000eea0000004200 */
[----:B------:R-:W-:Y:S01]  /*64a0*/  HMMA.16816.F32 R136, R12, R24, R136 ;  /* 0x000000180c88723c */ /* 0x000fe20000001888 */
[----:B-1----:R-:W-:-:S04]  /*64b0*/  FFMA.FTZ R0, R110, UR6, -R4 ;  /* 0x000000066e007c23 */ /* 0x002fc80008010804 */
[----:B------:R1:W-:Y:S01]  /*64c0*/  MUFU.EX2 R78, R0 ;  /* 0x00000000004e7308 */ /* 0x0003e20000000800 */
[----:B------:R-:W-:Y:S01]  /*64d0*/  HMMA.16816.F32 R148, R12, R26, R148 ;  /* 0x0000001a0c94723c */ /* 0x000fe20000001894 */
[----:B------:R-:W4:Y:S06]  /*64e0*/  LDSM.16.MT88.4 R24, [R185+0x5800] ;  /* 0x00580000b918783b */ /* 0x000f2c0000004200 */
[----:B------:R-:W-:Y:S02]  /*64f0*/  F2FP.F16.F32.PACK_AB R12, R91, R94 ;  /* 0x0000005e5b0c723e */ /* 0x000fe400000000ff */
[----:B--2---:R-:W-:Y:S01]  /*6500*/  F2FP.F16.F32.PACK_AB R14, R81, R87 ;  /* 0x00000057510e723e */ /* 0x004fe200000000ff */
[----:B-1----:R-:W-:-:S04]  /*6510*/  FFMA.FTZ R0, R112, UR6, -R4 ;  /* 0x0000000670007c23 */ /* 0x002fc80008010804 */
[----:B------:R1:W-:Y:S02]  /*6520*/  MUFU.EX2 R76, R0 ;  /* 0x00000000004c7308 */ /* 0x0003e40000000800 */
[----:B-1----:R-:W-:-:S06]  /*6530*/  FFMA.FTZ R0, R80, UR6, -R3 ;  /* 0x0000000650007c23 */ /* 0x002fcc0008010803 */
        /* <DEDUP_REMOVED lines=13> */
[----:B------:R-:W-:Y:S01]  /*6610*/  HMMA.16816.F32 R136, R12, R32, R136 ;  /* 0x000000200c88723c */ /* 0x000fe20000001888 */
[----:B-1----:R-:W-:-:S04]  /*6620*/  FFMA.FTZ R0, R114, UR6, -R4 ;  /* 0x0000000672007c23 */ /* 0x002fc80008010804 */
[----:B------:R1:W2:Y:S01]  /*6630*/  MUFU.EX2 R67, R0 ;  /* 0x0000000000437308 */ /* 0x0002a20000000800 */
[----:B------:R-:W-:Y:S07]  /*6640*/  HMMA.16816.F32 R148, R12, R34, R148 ;  /* 0x000000220c94723c */ /* 0x000fee0000001894 */
[----:B------:R-:W-:Y:S01]  /*6650*/  F2FP.F16.F32.PACK_AB R12, R76, R78 ;  /* 0x0000004e4c0c723e */ /* 0x000fe200000000ff */
[----:B-1----:R-:W-:Y:S01]  /*6660*/  FFMA.FTZ R0, R116, UR6, -R4 ;  /* 0x0000000674007c23 */ /* 0x002fe20008010804 */
[----:B--2---:R-:W-:-:S03]  /*6670*/  F2FP.F16.F32.PACK_AB R14, R67, R68 ;  /* 0x00000044430e723e */ /* 0x004fc600000000ff */
        /* <DEDUP_REMOVED lines=15> */
[----:B----4-:R-:W-:Y:S01]  /*6770*/  HMMA.16816.F32 R40, R12, R24, R40 ;  /* 0x000000180c28723c */ /* 0x010fe20000001828 */
[----:B-1----:R-:W-:Y:S01]  /*6780*/  FFMA.FTZ R0, R128, UR6, -R4 ;  /* 0x0000000680007c23 */ /* 0x002fe20008010804 */
[----:B--2---:R-:W-:-:S03]  /*6790*/  F2FP.F16.F32.PACK_AB R164, R54, R66 ;  /* 0x0000004236a4723e */ /* 0x004fc600000000ff */
[----:B------:R1:W-:Y:S01]  /*67a0*/  MUFU.EX2 R33, R0 ;  /* 0x0000000000217308 */ /* 0x0003e20000000800 */
[----:B------:R-:W-:Y:S07]  /*67b0*/  HMMA.16816.F32 R48, R12, R26, R48 ;  /* 0x0000001a0c30723c */ /* 0x000fee0000001830 */
[----:B------:R-:W-:Y:S02]  /*67c0*/  F2FP.F16.F32.PACK_AB R12, R243, R240 ;  /* 0x000000f0f30c723e */ /* 0x000fe400000000ff */
[----:B------:R-:W-:-:S02]  /*67d0*/  F2FP.F16.F32.PACK_AB R13, R189, R190 ;  /* 0x000000bebd0d723e */ /* 0x000fc400000000ff */
[----:B------:R-:W-:Y:S02]  /*67e0*/  F2FP.F16.F32.PACK_AB R14, R239, R242 ;  /* 0x000000f2ef0e723e */ /* 0x000fe400000000ff */
[----:B------:R-:W-:Y:S01]  /*67f0*/  F2FP.F16.F32.PACK_AB R15, R182, R183 ;  /* 0x000000b7b60f723e */ /* 0x000fe200000000ff */
[----:B-1----:R-:W-:Y:S01]  /*6800*/  FFMA.FTZ R0, R132, UR6, -R4 ;  /* 0x0000000684007c23 */ /* 0x002fe20008010804 */
[----:B------:R-:W-:-:S03]  /*6810*/  FADD.FTZ R4, R126, R124 ;  /* 0x0000007c7e047221 */ /* 0x000fc60000010000 */
[----:B------:R1:W2:Y:S02]  /*6820*/  MUFU.EX2 R32, R0 ;  /* 0x0000000000207308 */ /* 0x0002a40000000800 */
[C---:B------:R-:W-:Y:S06]  /*6830*/  HMMA.16816.F32 R140, R12.reuse, R20, R140 ;  /* 0x000000140c8c723c */ /* 0x040fec000000188c */
[C---:B------:R-:W-:Y:S06]  /*6840*/  HMMA.16816.F32 R60, R12.reuse, R22, R60 ;  /* 0x000000160c3c723c */ /* 0x040fec000000183c */
[----:B------:R-:W-:Y:S01]  /*6850*/  HMMA.16816.F32 R56, R12, R24, R56 ;  /* 0x000000180c38723c */ /* 0x000fe20000001838 */
[----:B-1----:R-:W-:Y:S01]  /*6860*/  FFMA.FTZ R0, R117, UR6, -R3 ;  /* 0x0000000675007c23 */ /* 0x002fe20008010803 */
[----:B--2---:R-:W-:-:S04]  /*6870*/  F2FP.F16.F32.PACK_AB R166, R32, R33 ;  /* 0x0000002120a6723e */ /* 0x004fc800000000ff */
[----:B------:R-:W-:Y:S01]  /*6880*/  HMMA.16816.F32 R44, R12, R26, R44 ;  /* 0x0000001a0c2c723c */ /* 0x000fe2000000182c */
[----:B------:R1:W-:Y:S08]  /*6890*/  MUFU.EX2 R12, R2 ;  /* 0x00000002000c7308 */ /* 0x0003f00000000800 */
[----:B------:R2:W-:Y:S01]  /*68a0*/  MUFU.EX2 R31, R0 ;  /* 0x00000000001f7308 */ /* 0x0005e20000000800 */
[----:B-1----:R-:W-:Y:S01]  /*68b0*/  FADD.FTZ R2, R152, R4 ;  /* 0x0000000498027221 */ /* 0x002fe20000010000 */
[----:B--2---:R-:W-:-:S06]  /*68c0*/  FFMA.FTZ R0, R118, UR6, -R3 ;  /* 0x0000000676007c23 */ /* 0x004fcc0008010803 */
[----:B------:R1:W2:Y:S02]  /*68d0*/  MUFU.EX2 R30, R0 ;  /* 0x00000000001e7308 */ /* 0x0002a40000000800 */
[--C-:B-1----:R-:W-:Y:S01]  /*68e0*/  FFMA.FTZ R0, R119, UR6, -R3.reuse ;  /* 0x0000000677007c23 */ /* 0x102fe20008010803 */
[----:B------:R-:W-:Y:S01]  /*68f0*/  FFMA.FTZ R3, R121, UR6, -R3 ;  /* 0x0000000679037c23 */ /* 0x000fe20008010803 */
[----:B--2---:R-:W-:-:S04]  /*6900*/  F2FP.F16.F32.PACK_AB R165, R30, R31 ;  /* 0x0000001f1ea5723e */ /* 0x004fc800000000ff */
[----:B------:R1:W-:Y:S08]  /*6910*/  MUFU.EX2 R28, R0 ;  /* 0x00000000001c7308 */ /* 0x0003f00000000800 */
[----:B------:R2:W3:Y:S01]  /*6920*/  MUFU.EX2 R29, R3 ;  /* 0x00000003001d7308 */ /* 0x0004e20000000800 */
[----:B-1----:R-:W-:Y:S01]  /*6930*/  FFMA.FTZ R0, R160, UR6, -R5 ;  /* 0x00000006a0007c23 */ /* 0x002fe20008010805 */
[----:B------:R-:W-:-:S06]  /*6940*/  F2FP.F16.F32.PACK_AB R160, R232, R236 ;  /* 0x000000ece8a0723e */ /* 0x000fcc00000000ff */
[----:B------:R1:W4:Y:S01]  /*6950*/  MUFU.EX2 R21, R0 ;  /* 0x0000000000157308 */ /* 0x0003220000000800 */
[----:B--2---:R-:W-:Y:S01]  /*6960*/  FADD.FTZ R3, R157, R156 ;  /* 0x0000009c9d037221 */ /* 0x004fe20000010000 */
[----:B---3--:R-:W-:-:S03]  /*6970*/  F2FP.F16.F32.PACK_AB R167, R29, R28 ;  /* 0x0000001c1da7723e */ /* 0x008fc600000000ff */
[----:B------:R-:W-:-:S04]  /*6980*/  FADD.FTZ R3, R158, R3 ;  /* 0x000000039e037221 */ /* 0x000fc80000010000 */
[----:B------:R-:W-:Y:S01]  /*6990*/  FADD.FTZ R4, R159, R3 ;  /* 0x000000039f047221 */ /* 0x000fe20000010000 */
[----:B------:R-:W-:Y:S01]  /*69a0*/  FADD.FTZ R3, R153, R2 ;  /* 0x0000000299037221 */ /* 0x000fe20000010000 */
[----:B------:R-:W-:Y:S01]  /*69b0*/  HMMA.16816.F32 R136, R164, R144, R136 ;  /* 0x00000090a488723c */ /* 0x000fe20000001888 */
[----:B-1----:R-:W-:Y:S01]  /*69c0*/  FFMA.FTZ R0, R162, UR6, -R5 ;  /* 0x00000006a2007c23 */ /* 0x002fe20008010805 */
[----:B------:R-:W-:Y:S01]  /*69d0*/  FADD.FTZ R5, R224, R223 ;  /* 0x000000dfe0057221 */ /* 0x000fe20000010000 */
[----:B----4-:R-:W-:-:S03]  /*69e0*/  F2FP.F16.F32.PACK_AB R161, R21, R181 ;  /* 0x000000b515a1723e */ /* 0x010fc600000000ff */
[----:B------:R-:W-:Y:S01]  /*69f0*/  HMMA.16816.F32 R148, R164, R146, R148 ;  /* 0x00000092a494723c */ /* 0x000fe20000001894 */
[----:B------:R1:W2:Y:S01]  /*6a00*/  MUFU.EX2 R20, R0 ;  /* 0x0000000000147308 */ /* 0x0002a20000000800 */
[----:B------:R-:W-:Y:S01]  /*6a10*/  FADD.FTZ R5, R225, R5 ;  /* 0x00000005e1057221 */ /* 0x000fe20000010000 */
[----:B------:R-:W-:-:S03]  /*6a20*/  F2FP.F16.F32.PACK_AB R162, R226, R227 ;  /* 0x000000e3e2a2723e */ /* 0x000fc600000000ff */
[----:B------:R-:W-:Y:S01]  /*6a30*/  FADD.FTZ R5, R228, R5 ;  /* 0x00000005e4057221 */ /* 0x000fe20000010000 */
[C---:B------:R-:W-:Y:S06]  /*6a40*/  HMMA.16816.F32 R156, R164.reuse, R16, R40 ;  /* 0x00000010a49c723c */ /* 0x040fec0000001828 */
[----:B------:R-:W-:Y:S01]  /*6a50*/  HMMA.16816.F32 R164, R164, R18, R48 ;  /* 0x00000012a4a4723c */ /* 0x000fe20000001830 */
[----:B-1----:R-:W-:Y:S01]  /*6a60*/  FADD.FTZ R0, R11, R10 ;  /* 0x0000000a0b007221 */ /* 0x002fe20000010000 */
[----:B--2---:R-:W-:-:S03]  /*6a70*/  F2FP.F16.F32.PACK_AB R163, R12, R20 ;  /* 0x000000140ca3723e */ /* 0x004fc600000000ff */
[----:B------:R-:W-:-:S04]  /*6a80*/  FADD.FTZ R0, R120, R0 ;  /* 0x0000000078007221 */ /* 0x000fc80000010000 */
        /* <DEDUP_REMOVED lines=114> */
[----:B------:R1:W-:Y:S01]  /*71b0*/  STL [R1+0x14], R10 ;  /* 0x0000140a01007387 */ /* 0x0003e20000100800 */
[----:B------:R-:W-:-:S02]  /*71c0*/  IMAD.MOV.U32 R0, RZ, RZ, R170 ;  /* 0x000000ffff007224 */ /* 0x000fc400078e00aa */
[C---:B------:R-:W-:Y:S01]  /*71d0*/  VIADD R195, R188.reuse, 0x400 ;  /* 0x00000400bcc37836 */ /* 0x040fe20000000000 */
[----:B------:R1:W-:Y:S01]  /*71e0*/  STL [R1+0x18], R4 ;  /* 0x0000180401007387 */ /* 0x0003e20000100800 */
[C---:B------:R-:W-:Y:S01]  /*71f0*/  HMMA.16816.F32 R144, R160.reuse, R146, R60 ;  /* 0x00000092a090723c */ /* 0x040fe2000000183c */
        /* <DEDUP_REMOVED lines=8> */
[C---:B------:R-:W-:Y:S02]  /*7280*/  VIADD R190, R188.reuse, 0x1800 ;  /* 0x00001800bcbe7836 */ /* 0x040fe40000000000 */
[----:B------:R-:W-:Y:S01]  /*7290*/  VIADD R189, R188, 0x1c00 ;  /* 0x00001c00bcbd7836 */ /* 0x000fe20000000000 */
[----:B------:R-:W-:-:S05]  /*72a0*/  NOP ;  /* 0x0000000000007918 */ /* 0x000fca0000000000 */
[----:B------:R-:W-:-:S15]  /*72b0*/  @!P6 BRA `(.L_x_327) ;  /* 0x000000640030e947 */ /* 0x000fde0003800000 */
[----:B------:R-:W2:Y:S04]  /*72c0*/  LDL R222, [R1+0x38] ;  /* 0x0000380001de7983 */ /* 0x000ea80000100800 */
[----:B------:R-:W3:Y:S04]  /*72d0*/  LDL.64 R218, [R1+0x28] ;  /* 0x0000280001da7983 */ /* 0x000ee80000100a00 */
[----:B------:R-:W3:Y:S01]  /*72e0*/  LDL R221, [R1+0x24] ;  /* 0x0000240001dd7983 */ /* 0x000ee20000100800 */
[----:B-1----:R-:W-:Y:S01]  /*72f0*/  IADD3 R2, R233, -0x2, RZ ;  /* 0xfffffffee9027810 */ /* 0x002fe20007ffe0ff */
[----:B------:R-:W-:-:S04]  /*7300*/  DEPBAR.LE SB0, 0x0 ;  /* 0x000080000000791a */ /* 0x000fc80000000000 */
[----:B------:R-:W-:Y:S01]  /*7310*/  SHF.R.S32.HI R4, RZ, 0x1f, R2 ;  /* 0x0000001fff047819 */ /* 0x000fe20000011402 */
[----:B------:R-:W-:Y:S01]  /*7320*/  ULDC.64 UR4, c[0x0][0x220] ;  /* 0x0000880000047ab9 */ /* 0x000fe20000000a00 */
[----:B------:R-:W-:Y:S01]  /*7330*/  IMAD.SHL.U32 R12, R200, 0x40, RZ ;  /* 0x00000040c80c7824 */ /* 0x000fe200078e00ff */
[----:B------:R-:W-:Y:S01]  /*7340*/  BAR.SYNC.DEFER_BLOCKING 0x0 ;  /* 0x0000000000007b1d */ /* 0x000fe20000010000 */
[----:B--2---:R-:W-:Y:S02]  /*7350*/  IMAD R0, R222, R2, RZ ;  /* 0x00000002de007224 */ /* 0x004fe400078e02ff */
[----:B---3--:R-:W-:-:S04]  /*7360*/  IMAD.WIDE.U32 R2, R2, R221, R218 ;  /* 0x000000dd02027225 */ /* 0x008fc800078e00da */
[----:B------:R-:W-:Y:S01]  /*7370*/  IMAD R0, R4, R221, R0 ;  /* 0x000000dd04007224 */ /* 0x000fe200078e0200 */
[----:B------:R-:W-:-:S04]  /*7380*/  LEA R10, P0, R2, UR4, 0x1 ;  /* 0x00000004020a7c11 */ /* 0x000fc8000f8008ff */
[----:B------:R-:W-:Y:S02]  /*7390*/  IADD3 R3, R3, R0, RZ ;  /* 0x0000000003037210 */ /* 0x000fe40007ffe0ff */
        /* <DEDUP_REMOVED lines=9> */
[----:B------:R-:W-:Y:S03]  /*7430*/  LDGSTS.E.BYPASS.LTC128B.128 [R208+0x4000], desc[UR12][R10.64] ;  /* 0x040000000ad07fae */ /* 0x000fe6000b901d4c */
[----:B------:R-:W-:Y:S01]  /*7440*/  IADD3.X R3, R5, R0, RZ, P1, !PT ;  /* 0x0000000005037210 */ /* 0x000fe20000ffe4ff */
[----:B------:R-:W-:Y:S04]  /*7450*/  LDGSTS.E.BYPASS.LTC128B.128 [R208+0x4800], desc[UR12][R4.64] ;  /* 0x0480000004d07fae */ /* 0x000fe8000b901d4c */
[----:B------:R-:W-:Y:S01]  /*7460*/  IMAD.X R13, R3, 0x1, R0, P0 ;  /* 0x00000001030d7824 */ /* 0x000fe200000e0600 */
[----:B------:R-:W-:Y:S04]  /*7470*/  LDGSTS.E.BYPASS.LTC128B.128 [R208+0x5000], desc[UR12][R2.64] ;  /* 0x0500000002d07fae */ /* 0x000fe8000b901d4c */
[----:B------:R1:W-:Y:S04]  /*7480*/  LDGSTS.E.BYPASS.LTC128B.128 [R208+0x5800], desc[UR12][R12.64] ;  /* 0x058000000cd07fae */ /* 0x0003e8000b901d4c */
[----:B------:R-:W-:Y:S04]  /*7490*/  LDSM.16.M88.4 R20, [R186] ;  /* 0x00000000ba14783b */ /* 0x000fe80000000200 */
[----:B------:R-:W2:Y:S04]  /*74a0*/  LDSM.16.M88.4 R44, [R135+0x2000] ;  /* 0x00200000872c783b */ /* 0x000ea80000000200 */
[----:B------:R-:W3:Y:S04]  /*74b0*/  LDSM.16.M88.4 R16, [R186+0x1000] ;  /* 0x00100000ba10783b */ /* 0x000ee80000000200 */
[----:B------:R-:W-:Y:S04]  /*74c0*/  LDSM.16.M88.4 R24, [R187] ;  /* 0x00000000bb18783b */ /* 0x000fe80000000200 */
[----:B------:R-:W-:Y:S04]  /*74d0*/  LDSM.16.M88.4 R104, [R188] ;  /* 0x00000000bc68783b */ /* 0x000fe80000000200 */
[----:B------:R-:W4:Y:S04]  /*74e0*/  LDSM.16.M88.4 R88, [R135+0x2400] ;  /* 0x002400008758783b */ /* 0x000f280000000200 */
[----:B-1----:R-:W1:Y:S04]  /*74f0*/  LDSM.16.M88.4 R12, [R187+0x1000] ;  /* 0x00100000bb0c783b */ /* 0x002e680000000200 */
[----:B------:R-:W5:Y:S04]  /*7500*/  LDSM.16.M88.4 R112, [R195] ;  /* 0x00000000c370783b */ /* 0x000f680000000200 */
[----:B------:R-:W5:Y:S04]  /*7510*/  LDSM.16.M88.4 R96, [R135+0x2800] ;  /* 0x002800008760783b */ /* 0x000f680000000200 */
[----:B------:R-:W-:Y:S04]  /*7520*/  LDSM.16.M88.4 R108, [R194] ;  /* 0x00000000c26c783b */ /* 0x000fe80000000200 */
[----:B------:R-:W5:Y:S01]  /*7530*/  LDSM.16.M88.4 R80, [R135+0x2c00] ;  /* 0x002c00008750783b */ /* 0x000f620000000200 */
[-C--:B--2---:R-:W-:Y:S03]  /*7540*/  HMMA.16816.F32 R28, R20, R44.reuse, RZ ;  /* 0x0000002c141c723c */ /* 0x084fe600000018ff */
[----:B------:R-:W2:Y:S04]  /*7550*/  LDSM.16.M88.4 R100, [R193] ;  /* 0x00000000c164783b */ /* 0x000ea80000000200 */
[----:B------:R-:W-:Y:S01]  /*7560*/  LDSM.16.M88.4 R84, [R192] ;  /* 0x00000000c054783b */ /* 0x000fe20000000200 */
[----:B---3--:R-:W-:Y:S01]  /*7570*/  HMMA.16816.F32 R32, R16, R44, RZ ;  /* 0x0000002c1020723c */ /* 0x008fe200000018ff */
[----:B------:R-:W3:Y:S05]  /*7580*/  S2R R2, SR_TID.X ;  /* 0x0000000000027919 */ /* 0x000eea0000002100 */
[----:B------:R-:W-:Y:S01]  /*7590*/  HMMA.16816.F32 R124, R20, R46, RZ ;  /* 0x0000002e147c723c */ /* 0x000fe200000018ff */
[----:B------:R-:W0:Y:S05]  /*75a0*/  LDGDEPBAR ;  /* 0x00000000000079af */ /* 0x000e2a0000000000 */
[----:B----4-:R-:W-:Y:S06]  /*75b0*/  HMMA.16816.F32 R40, R16, R88, RZ ;  /* 0x000000581028723c */ /* 0x010fec00000018ff */
[-C--:B------:R-:W-:Y:S06]  /*75c0*/  HMMA.16816.F32 R28, R24, R104.reuse, R28 ;  /* 0x00000068181c723c */ /* 0x080fec000000181c */
[----:B-1----:R-:W-:Y:S06]  /*75d0*/  HMMA.16816.F32 R48, R12, R104, R32 ;  /* 0x000000680c30723c */ /* 0x002fec0000001820 */
[----:B------:R-:W-:Y:S01]  /*75e0*/  HMMA.16816.F32 R32, R20, R88, RZ ;  /* 0x000000581420723c */ /* 0x000fe200000018ff */
[----:B---3--:R-:W-:-:S05]  /*75f0*/  SHF.L.U32 R2, R2, 0x1, RZ ;  /* 0x0000000102027819 */ /* 0x008fca00000006ff */
[----:B-----5:R-:W-:Y:S01]  /*7600*/  HMMA.16816.F32 R52, R12, R112, R40 ;  /* 0x000000700c34723c */ /* 0x020fe20000001828 */
[----:B------:R-:W-:-:S05]  /*7610*/  LOP3.LUT R2, R2, 0x6, RZ, 0xc0, !PT ;  /* 0x0000000602027812 */ /* 0x000fca00078ec0ff */
[----:B------:R-:W-:Y:S01]  /*7620*/  FMUL.FTZ R28, R28, UR8 ;  /* 0x000000081c1c7c20 */ /* 0x000fe20008410000 */
[----:B------:R-:W-:Y:S01]  /*7630*/  FMUL.FTZ R29, R29, UR8 ;  /* 0x000000081d1d7c20 */ /* 0x000fe20008410000 */
[----:B------:R-:W-:Y:S01]  /*7640*/  FMUL.FTZ R30, R30, UR8 ;  /* 0x000000081e1e7c20 */ /* 0x000fe20008410000 */
[----:B------:R-:W-:Y:S01]  /*7650*/  FMUL.FTZ R31, R31, UR8 ;  /* 0x000000081f1f7c20 */ /* 0x000fe20008410000 */
[----:B------:R-:W-:Y:S01]  /*7660*/  MUFU.TANH R128, R28 ;  /* 0x0000001c00807308 */ /* 0x000fe20000002400 */
[----:B------:R-:W-:Y:S01]  /*7670*/  HMMA.16816.F32 R40, R16, R96, RZ ;  /* 0x000000601028723c */ /* 0x000fe200000018ff */
[----:B------:R-:W-:Y:S01]  /*7680*/  FMUL.FTZ R48, R48, UR8 ;  /* 0x0000000830307c20 */ /* 0x000fe20008410000 */
[----:B------:R-:W-:Y:S01]  /*7690*/  FMUL.FTZ R49, R49, UR8 ;  /* 0x0000000831317c20 */ /* 0x000fe20008410000 */
[----:B------:R-:W-:Y:S01]  /*76a0*/  FMUL.FTZ R50, R50, UR8 ;  /* 0x0000000832327c20 */ /* 0x000fe20008410000 */
[----:B------:R-:W-:Y:S02]  /*76b0*/  FMUL.FTZ R51, R51, UR8 ;  /* 0x0000000833337c20 */ /* 0x000fe40008410000 */
[----:B------:R-:W-:Y:S01]  /*76c0*/  HMMA.16816.F32 R56, R20, R80, RZ ;  /* 0x000000501438723c */ /* 0x000fe200000018ff */
[----:B------:R-:W-:Y:S05]  /*76d0*/  MUFU.TANH R116, R29 ;  /* 0x0000001d00747308 */ /* 0x000fea0000002400 */
[----:B------:R-:W-:Y:S01]  /*76e0*/  HMMA.16816.F32 R124, R24, R106, R124 ;  /* 0x0000006a187c723c */ /* 0x000fe2000000187c */
[----:B------:R-:W-:Y:S01]  /*76f0*/  FMUL.FTZ R54, R54, UR8 ;  /* 0x0000000836367c20 */ /* 0x000fe20008410000 */
[----:B------:R-:W-:Y:S01]  /*7700*/  FMUL.FTZ R55, R55, UR8 ;  /* 0x0000000837377c20 */ /* 0x000fe20008410000 */
[----:B------:R-:W-:Y:S01]  /*7710*/  MUFU.TANH R219, R30 ;  /* 0x0000001e00db7308 */ /* 0x000fe20000002400 */
[----:B------:R-:W-:Y:S01]  /*7720*/  FMUL.FTZ R52, R52, UR8 ;  /* 0x0000000834347c20 */ /* 0x000fe20008410000 */
[----:B------:R-:W-:-:S06]  /*7730*/  FMUL.FTZ R53, R53, UR8 ;  /* 0x0000000835357c20 */ /* 0x000fcc0008410000 */
[----:B------:R1:W-:Y:S08]  /*7740*/  MUFU.TANH R218, R31 ;  /* 0x0000001f00da7308 */ /* 0x0003f00000002400 */
[----:B------:R-:W3:Y:S08]  /*7750*/  MUFU.TANH R0, R54 ;  /* 0x0000003600007308 */ /* 0x000ef00000002400 */
[----:B------:R-:W-:Y:S01]  /*7760*/  MUFU.TANH R228, R48 ;  /* 0x0000003000e47308 */ /* 0x000fe20000002400 */
[----:B-1----:R-:W-:Y:S06]  /*7770*/  HMMA.16816.F32 R28, R24, R112, R32 ;  /* 0x00000070181c723c */ /* 0x002fec0000001820 */
[----:B------:R-:W-:Y:S01]  /*7780*/  HMMA.16816.F32 R32, R20, R96, RZ ;  /* 0x000000601420723c */ /* 0x000fe200000018ff */
[----:B------:R-:W-:Y:S01]  /*7790*/  MUFU.TANH R229, R49 ;  /* 0x0000003100e57308 */ /* 0x000fe20000002400 */
[----:B---3--:R1:W-:Y:S07]  /*77a0*/  STL [R1+0xc], R0 ;  /* 0x00000c0001007387 */ /* 0x0083ee0000100800 */
[----:B------:R-:W-:Y:S08]  /*77b0*/  MUFU.TANH R227, R50 ;  /* 0x0000003200e37308 */ /* 0x000ff00000002400 */
[----:B------:R3:W-:Y:S01]  /*77c0*/  MUFU.TANH R224, R51 ;  /* 0x0000003300e07308 */ /* 0x0007e20000002400 */
[----:B------:R-:W-:Y:S01]  /*77d0*/  FMUL.FTZ R28, R28, UR8 ;  /* 0x000000081c1c7c20 */ /* 0x000fe20008410000 */
[----:B------:R-:W-:Y:S01]  /*77e0*/  FMUL.FTZ R29, R29, UR8 ;  /* 0x000000081d1d7c20 */ /* 0x000fe20008410000 */
[----:B------:R-:W-:Y:S01]  /*77f0*/  FMUL.FTZ R30, R30, UR8 ;  /* 0x000000081e1e7c20 */ /* 0x000fe20008410000 */
[----:B------:R-:W-:-:S04]  /*7800*/  FMUL.FTZ R31, R31, UR8 ;  /* 0x000000081f1f7c20 */ /* 0x000fc80008410000 */
[----:B------:R-:W-:Y:S08]  /*7810*/  MUFU.TANH R117, R28 ;  /* 0x0000001c00757308 */ /* 0x000ff00000002400 */
[----:B------:R-:W-:Y:S01]  /*7820*/  MUFU.TANH R76, R29 ;  /* 0x0000001d004c7308 */ /* 0x000fe20000002400 */
[----:B---3--:R-:W-:Y:S01]  /*7830*/  HMMA.16816.F32 R48, R12, R108, R40 ;  /* 0x0000006c0c30723c */ /* 0x008fe20000001828 */
[----:B------:R-:W3:Y:S06]  /*7840*/  LDSM.16.M88.4 R40, [R135+0x3000] ;  /* 0x003000008728783b */ /* 0x000eec0000000200 */
[----:B------:R-:W-:Y:S08]  /*7850*/  MUFU.TANH R215, R30 ;  /* 0x0000001e00d77308 */ /* 0x000ff00000002400 */
[----:B------:R4:W-:Y:S08]  /*7860*/  MUFU.TANH R214, R31 ;  /* 0x0000001f00d67308 */ /* 0x0009f00000002400 */
[----:B-1----:R-:W1:Y:S01]  /*7870*/  MUFU.TANH R0, R55 ;  /* 0x0000003700007308 */ /* 0x002e620000002400 */
[----:B------:R-:W-:Y:S01]  /*7880*/  FMUL.FTZ R50, R50, UR8 ;  /* 0x0000000832327c20 */ /* 0x000fe20008410000 */
[----:B------:R-:W-:Y:S01]  /*7890*/  FMUL.FTZ R51, R51, UR8 ;  /* 0x0000000833337c20 */ /* 0x000fe20008410000 */
[----:B------:R-:W-:Y:S01]  /*78a0*/  FMUL.FTZ R48, R48, UR8 ;  /* 0x0000000830307c20 */ /* 0x000fe20008410000 */
[----:B------:R-:W-:-:S04]  /*78b0*/  FMUL.FTZ R49, R49, UR8 ;  /* 0x0000000831317c20 */ /* 0x000fc80008410000 */
[----:B------:R-:W-:Y:S01]  /*78c0*/  MUFU.TANH R223, R52 ;  /* 0x0000003400df7308 */ /* 0x000fe20000002400 */
[----:B----4-:R-:W-:Y:S06]  /*78d0*/  HMMA.16816.F32 R28, R24, R108, R32 ;  /* 0x0000006c181c723c */ /* 0x010fec0000001820 */
[----:B------:R-:W-:Y:S01]  /*78e0*/  HMMA.16816.F32 R32, R16, R80, RZ ;  /* 0x000000501020723c */ /* 0x000fe200000018ff */
[----:B------:R4:W-:Y:S01]  /*78f0*/  MUFU.TANH R222, R53 ;  /* 0x0000003500de7308 */ /* 0x0009e20000002400 */
[----:B-1----:R1:W-:Y:S07]  /*7900*/  STL [R1+0x10], R0 ;  /* 0x0000100001007387 */ /* 0x0023ee0000100800 */
[----:B------:R-:W-:Y:S08]  /*7910*/  MUFU.TANH R238, R48 ;  /* 0x0000003000ee7308 */ /* 0x000ff00000002400 */
[----:B------:R-:W-:Y:S01]  /*7920*/  MUFU.TANH R232, R49 ;  /* 0x0000003100e87308 */ /* 0x000fe20000002400 */
[----:B------:R-:W-:Y:S01]  /*7930*/  FMUL.FTZ R28, R28, UR8 ;  /* 0x000000081c1c7c20 */ /* 0x000fe20008410000 */
[----:B------:R-:W-:Y:S01]  /*7940*/  FMUL.FTZ R29, R29, UR8 ;  /* 0x000000081d1d7c20 */ /* 0x000fe20008410000 */
[----:B------:R-:W-:Y:S01]  /*7950*/  FMUL.FTZ R30, R30, UR8 ;  /* 0x000000081e1e7c20 */ /* 0x000fe20008410000 */
[----:B------:R-:W-:Y:S01]  /*7960*/  FMUL.FTZ R31, R31, UR8 ;  /* 0x000000081f1f7c20 */ /* 0x000fe20008410000 */
[----:B----4-:R-:W4:Y:S02]  /*7970*/  LDSM.16.M88.4 R52, [R135+0x3400] ;  /* 0x003400008734783b */ /* 0x010f240000000200 */
[----:B--2---:R-:W-:Y:S01]  /*7980*/  HMMA.16816.F32 R60, R12, R100, R32 ;  /* 0x000000640c3c723c */ /* 0x004fe20000001820 */
[----:B------:R-:W-:Y:S05]  /*7990*/  MUFU.TANH R247, R28 ;  /* 0x0000001c00f77308 */ /* 0x000fea0000002400 */
[----:B---3--:R-:W-:Y:S03]  /*79a0*/  HMMA.16816.F32 R32, R16, R40, RZ ;  /* 0x000000281020723c */ /* 0x008fe600000018ff */
[----:B------:R-:W-:Y:S08]  /*79b0*/  MUFU.TANH R246, R29 ;  /* 0x0000001d00f67308 */ /* 0x000ff00000002400 */
[----:B------:R-:W-:Y:S07]  /*79c0*/  MUFU.TANH R207, R30 ;  /* 0x0000001e00cf7308 */ /* 0x000fee0000002400 */
[----:B------:R-:W-:Y:S01]  /*79d0*/  FMUL.FTZ R60, R60, UR8 ;  /* 0x000000083c3c7c20 */ /* 0x000fe20008410000 */
[----:B------:R2:W-:Y:S01]  /*79e0*/  MUFU.TANH R202, R31 ;  /* 0x0000001f00ca7308 */ /* 0x0005e20000002400 */
[----:B------:R-:W-:Y:S01]  /*79f0*/  FMUL.FTZ R61, R61, UR8 ;  /* 0x000000083d3d7c20 */ /* 0x000fe20008410000 */
[----:B------:R-:W-:Y:S01]  /*7a00*/  FMUL.FTZ R62, R62, UR8 ;  /* 0x000000083e3e7c20 */ /* 0x000fe20008410000 */
[----:B------:R-:W-:-:S02]  /*7a10*/  FMUL.FTZ R63, R63, UR8 ;  /* 0x000000083f3f7c20 */ /* 0x000fc40008410000 */
[----:B------:R-:W-:Y:S03]  /*7a20*/  HMMA.16816.F32 R68, R12, R84, R32 ;  /* 0x000000540c44723c */ /* 0x000fe60000001820 */
[----:B-1----:R-:W1:Y:S03]  /*7a30*/  MUFU.TANH R0, R50 ;  /* 0x0000003200007308 */ /* 0x002e660000002400 */
[----:B----4-:R-:W-:Y:S05]  /*7a40*/  HMMA.16816.F32 R32, R16, R52, RZ ;  /* 0x000000341020723c */ /* 0x010fea00000018ff */
[----:B------:R-:W-:Y:S01]  /*7a50*/  MUFU.TANH R226, R60 ;  /* 0x0000003c00e27308 */ /* 0x000fe20000002400 */
[----:B--2---:R-:W-:Y:S07]  /*7a60*/  HMMA.16816.F32 R28, R24, R100, R56 ;  /* 0x00000064181c723c */ /* 0x004fee0000001838 */
[----:B------:R-:W-:Y:S01]  /*7a70*/  MUFU.TANH R225, R61 ;  /* 0x0000003d00e17308 */ /* 0x000fe20000002400 */
[----:B------:R-:W-:Y:S01]  /*7a80*/  HMMA.16816.F32 R56, R20, R40, RZ ;  /* 0x000000281438723c */ /* 0x000fe200000018ff */
[----:B-1----:R1:W-:Y:S03]  /*7a90*/  STL [R1+0x4], R0 ;  /* 0x0000040001007387 */ /* 0x0023e60000100800 */
[----:B------:R-:W-:Y:S01]  /*7aa0*/  FMUL.FTZ R68, R68, UR8 ;  /* 0x0000000844447c20 */ /* 0x000fe20008410000 */
[----:B------:R-:W-:Y:S01]  /*7ab0*/  FMUL.FTZ R69, R69, UR8 ;  /* 0x0000000845457c20 */ /* 0x000fe20008410000 */
[----:B------:R-:W-:Y:S01]  /*7ac0*/  FMUL.FTZ R70, R70, UR8 ;  /* 0x0000000846467c20 */ /* 0x000fe20008410000 */
[----:B------:R-:W-:Y:S01]  /*7ad0*/  MUFU.TANH R252, R63 ;  /* 0x0000003f00fc7308 */ /* 0x000fe20000002400 */
[----:B------:R-:W-:Y:S01]  /*7ae0*/  FMUL.FTZ R71, R71, UR8 ;  /* 0x0000000847477c20 */ /* 0x000fe20008410000 */
[----:B------:R-:W-:Y:S06]  /*7af0*/  HMMA.16816.F32 R120, R16, R54, RZ ;  /* 0x000000361078723c */ /* 0x000fec00000018ff */
[----:B------:R-:W-:Y:S01]  /*7b00*/  MUFU.TANH R221, R68 ;  /* 0x0000004400dd7308 */ /* 0x000fe20000002400 */
[----:B------:R-:W-:Y:S01]  /*7b10*/  FMUL.FTZ R28, R28, UR8 ;  /* 0x000000081c1c7c20 */ /* 0x000fe20008410000 */
[----:B------:R-:W-:Y:S01]  /*7b20*/  FMUL.FTZ R29, R29, UR8 ;  /* 0x000000081d1d7c20 */ /* 0x000fe20008410000 */
[----:B------:R-:W-:Y:S01]  /*7b30*/  FMUL.FTZ R30, R30, UR8 ;  /* 0x000000081e1e7c20 */ /* 0x000fe20008410000 */
[----:B------:R-:W-:-:S04]  /*7b40*/  FMUL.FTZ R31, R31, UR8 ;  /* 0x000000081f1f7c20 */ /* 0x000fc80008410000 */
[----:B------:R-:W-:Y:S08]  /*7b50*/  MUFU.TANH R182, R28 ;  /* 0x0000001c00b67308 */ /* 0x000ff00000002400 */
[----:B-1----:R-:W1:Y:S08]  /*7b60*/  MUFU.TANH R0, R51 ;  /* 0x0000003300007308 */ /* 0x002e700000002400 */
[----:B------:R-:W-:Y:S08]  /*7b70*/  MUFU.TANH R241, R29 ;  /* 0x0000001d00f17308 */ /* 0x000ff00000002400 */
[----:B------:R-:W-:Y:S01]  /*7b80*/  MUFU.TANH R199, R30 ;  /* 0x0000001e00c77308 */ /* 0x000fe20000002400 */
[----:B-1----:R1:W-:Y:S01]  /*7b90*/  STL [R1+0x8], R0 ;  /* 0x0000080001007387 */ /* 0x0023e20000100800 */
[----:B------:R-:W-:Y:S06]  /*7ba0*/  HMMA.16816.F32 R48, R24, R84, R56 ;  /* 0x000000541830723c */ /* 0x000fec0000001838 */
[----:B------:R2:W-:Y:S01]  /*7bb0*/  MUFU.TANH R198, R31 ;  /* 0x0000001f00c67308 */ /* 0x0005e20000002400 */
[C---:B------:R-:W-:Y:S06]  /*7bc0*/  HMMA.16816.F32 R56, R20.reuse, R52, RZ ;  /* 0x000000341438723c */ /* 0x040fec00000018ff */
[----:B------:R-:W-:Y:S01]  /*7bd0*/  HMMA.16816.F32 R52, R20, R54, RZ ;  /* 0x000000361434723c */ /* 0x000fe200000018ff */
[----:B------:R-:W-:Y:S08]  /*7be0*/  MUFU.TANH R220, R69 ;  /* 0x0000004500dc7308 */ /* 0x000ff00000002400 */
[----:B------:R-:W-:Y:S01]  /*7bf0*/  MUFU.TANH R251, R70 ;  /* 0x0000004600fb7308 */ /* 0x000fe20000002400 */
[----:B--2---:R-:W2:Y:S01]  /*7c00*/  LDSM.16.M88.4 R28, [R191] ;  /* 0x00000000bf1c783b */ /* 0x004ea20000000200 */
[----:B------:R-:W-:Y:S01]  /*7c10*/  FMUL.FTZ R48, R48, UR8 ;  /* 0x0000000830307c20 */ /* 0x000fe20008410000 */
[----:B------:R-:W-:Y:S01]  /*7c20*/  FMUL.FTZ R49, R49, UR8 ;  /* 0x0000000831317c20 */ /* 0x000fe20008410000 */
[----:B------:R-:W-:Y:S01]  /*7c30*/  FMUL.FTZ R50, R50, UR8 ;  /* 0x0000000832327c20 */ /* 0x000fe20008410000 */
[----:B------:R-:W-:-:S03]  /*7c40*/  FMUL.FTZ R51, R51, UR8 ;  /* 0x0000000833337c20 */ /* 0x000fc60008410000 */
[----:B-1----:R1:W3:Y:S08]  /*7c50*/  MUFU.TANH R0, R62 ;  /* 0x0000003e00007308 */ /* 0x0022f00000002400 */
[----:B------:R-:W-:Y:S08]  /*7c60*/  MUFU.TANH R239, R48 ;  /* 0x0000003000ef7308 */ /* 0x000ff00000002400 */
[----:B------:R-:W-:Y:S01]  /*7c70*/  MUFU.TANH R240, R49 ;  /* 0x0000003100f07308 */ /* 0x000fe20000002400 */
[----:B-1----:R-:W1:Y:S04]  /*7c80*/  LDSM.16.M88.4 R60, [R135+0x3800] ;  /* 0x00380000873c783b */ /* 0x002e680000000200 */
[----:B---3--:R-:W-:Y:S03]  /*7c90*/  STL [R1], R0 ;  /* 0x0000000001007387 */ /* 0x008fe60000100800 */
[----:B------:R-:W-:Y:S08]  /*7ca0*/  MUFU.TANH R196, R50 ;  /* 0x0000003200c47308 */ /* 0x000ff00000002400 */
[----:B------:R1:W-:Y:S01]  /*7cb0*/  MUFU.TANH R183, R51 ;  /* 0x0000003300b77308 */ /* 0x0003e20000002400 */
[-C--:B--2---:R-:W-:Y:S01]  /*7cc0*/  HMMA.16816.F32 R64, R24, R28.reuse, R56 ;  /* 0x0000001c1840723c */ /* 0x084fe20000001838 */
[----:B------:R-:W-:Y:S05]  /*7cd0*/  LDSM.16.M88.4 R56, [R190] ;  /* 0x00000000be38783b */ /* 0x000fea0000000200 */
[----:B------:R-:W-:Y:S01]  /*7ce0*/  HMMA.16816.F32 R72, R12, R28, R32 ;  /* 0x0000001c0c48723c */ /* 0x000fe20000001820 */
[----:B------:R-:W2:Y:S01]  /*7cf0*/  LDSM.16.M88.4 R32, [R135+0x3c00] ;  /* 0x003c00008720783b */ /* 0x000ea20000000200 */
[----:B------:R3:W-:Y:S05]  /*7d00*/  MUFU.TANH R250, R71 ;  /* 0x0000004700fa7308 */ /* 0x0007ea0000002400 */
[----:B------:R-:W-:Y:S01]  /*7d10*/  MOV R29, R76 ;  /* 0x0000004c001d7202 */ /* 0x000fe20000000f00 */
[-C--:B-1----:R-:W-:Y:S10]  /*7d20*/  HMMA.16816.F32 R48, R20, R60.reuse, RZ ;  /* 0x0000003c1430723c */ /* 0x082ff400000018ff */
        /* <DEDUP_REMOVED lines=9> */
[----:B------:R-:W-:-:S03]  /*7dc0*/  FMUL.FTZ R75, R75, UR8 ;  /* 0x000000084b4b7c20 */ /* 0x000fc60008410000 */
[----:B------:R-:W-:Y:S08]  /*7dd0*/  MUFU.TANH R171, R65 ;  /* 0x0000004100ab7308 */ /* 0x000ff00000002400 */
[----:B------:R-:W-:Y:S01]  /*7de0*/  MUFU.TANH R181, R66 ;  /* 0x0000004200b57308 */ /* 0x000fe20000002400 */
[----:B--2---:R-:W-:Y:S06]  /*7df0*/  HMMA.16816.F32 R92, R20, R32, RZ ;  /* 0x00000020145c723c */ /* 0x004fec00000018ff */
[----:B---3--:R-:W-:Y:S01]  /*7e00*/  HMMA.16816.F32 R68, R24, R56, R48 ;  /* 0x000000381844723c */ /* 0x008fe20000001830 */
[----:B------:R-:W1:Y:S01]  /*7e10*/  LDSM.16.M88.4 R48, [R189] ;  /* 0x00000000bd30783b */ /* 0x000e620000000200 */
[----:B------:R2:W-:Y:S01]  /*7e20*/  MUFU.TANH R180, R67 ;  /* 0x0000004300b47308 */ /* 0x0005e20000002400 */
[----:B------:R-:W-:-:S04]  /*7e30*/  DEPBAR.LE SB0, 0x0 ;  /* 0x000080000000791a */ /* 0x000fc80000000000 */
[----:B------:R-:W-:Y:S03]  /*7e40*/  HMMA.16816.F32 R76, R12, R56, R76 ;  /* 0x000000380c4c723c */ /* 0x000fe6000000184c */
[----:B------:R-:W-:Y:S04]  /*7e50*/  MUFU.TANH R217, R72 ;  /* 0x0000004800d97308 */ /* 0x000fe80000002400 */
[----:B------:R-:W-:Y:S01]  /*7e60*/  IMAD.MOV.U32 R57, RZ, RZ, R117 ;  /* 0x000000ffff397224 */ /* 0x000fe200078e0075 */
[----:B------:R-:W-:Y:S02]  /*7e70*/  MOV R56, R116 ;  /* 0x0000007400387202 */ /* 0x000fe40000000f00 */
[C---:B------:R-:W-:Y:S01]  /*7e80*/  HMMA.16816.F32 R116, R16.reuse, R42, RZ ;  /* 0x0000002a1074723c */ /* 0x040fe200000018ff */
[----:B------:R-:W-:Y:S05]  /*7e90*/  MUFU.TANH R216, R73 ;  /* 0x0000004900d87308 */ /* 0x000fea0000002400 */
[----:B--2---:R-:W-:Y:S01]  /*7ea0*/  HMMA.16816.F32 R64, R16, R32, RZ ;  /* 0x000000201040723c */ /* 0x004fe200000018ff */
[----:B------:R-:W-:Y:S01]  /*7eb0*/  FMUL.FTZ R68, R68, UR8 ;  /* 0x0000000844447c20 */ /* 0x000fe20008410000 */
[----:B------:R-:W-:Y:S01]  /*7ec0*/  FMUL.FTZ R69, R69, UR8 ;  /* 0x0000000845457c20 */ /* 0x000fe20008410000 */
[----:B------:R-:W-:Y:S01]  /*7ed0*/  MUFU.TANH R248, R74 ;  /* 0x0000004a00f87308 */ /* 0x000fe20000002400 */
[----:B------:R-:W-:Y:S01]  /*7ee0*/  FMUL.FTZ R70, R70, UR8 ;  /* 0x0000000846467c20 */ /* 0x000fe20008410000 */
[----:B------:R-:W-:-:S03]  /*7ef0*/  FMUL.FTZ R71, R71, UR8 ;  /* 0x0000000847477c20 */ /* 0x000fc60008410000 */
[----:B------:R-:W-:Y:S01]  /*7f00*/  FMUL.FTZ R76, R76, UR8 ;  /* 0x000000084c4c7c20 */ /* 0x000fe20008410000 */
[----:B------:R-:W-:Y:S01]  /*7f10*/  FMUL.FTZ R77, R77, UR8 ;  /* 0x000000084d4d7c20 */ /* 0x000fe20008410000 */
[----:B------:R-:W-:Y:S01]  /*7f20*/  FMUL.FTZ R78, R78, UR8 ;  /* 0x000000084e4e7c20 */ /* 0x000fe20008410000 */
[----:B------:R2:W-:Y:S01]  /*7f30*/  MUFU.TANH R249, R75 ;  /* 0x0000004b00f97308 */ /* 0x0005e20000002400 */
[----:B------:R-:W-:Y:S01]  /*7f40*/  FMUL.FTZ R79, R79, UR8 ;  /* 0x000000084f4f7c20 */ /* 0x000fe20008410000 */
[-C--:B-1----:R-:W-:Y:S06]  /*7f50*/  HMMA.16816.F32 R92, R24, R48.reuse, R92 ;  /* 0x00000030185c723c */ /* 0x082fec000000185c */
[----:B------:R-:W-:Y:S08]  /*7f60*/  MUFU.TANH R230, R68 ;  /* 0x0000004400e67308 */ /* 0x000ff00000002400 */
[----:B------:R-:W-:Y:S01]  /*7f70*/  MUFU.TANH R231, R69 ;  /* 0x0000004500e77308 */ /* 0x000fe20000002400 */
[----:B--2---:R-:W-:Y:S06]  /*7f80*/  HMMA.16816.F32 R72, R12, R48, R64 ;  /* 0x000000300c48723c */ /* 0x004fec0000001840 */
[----:B------:R-:W-:Y:S01]  /*7f90*/  HMMA.16816.F32 R64, R16, R46, RZ ;  /* 0x0000002e1040723c */ /* 0x000fe200000018ff */
[----:B------:R-:W-:Y:S02]  /*7fa0*/  MUFU.TANH R175, R70 ;  /* 0x0000004600af7308 */ /* 0x000fe40000002400 */
[----:B------:R-:W-:-:S06]  /*7fb0*/  FMUL.FTZ R92, R92, UR8 ;  /* 0x000000085c5c7c20 */ /* 0x000fcc0008410000 */
[----:B------:R1:W-:Y:S01]  /*7fc0*/  MUFU.TANH R174, R71 ;  /* 0x0000004700ae7308 */ /* 0x0003e20000002400 */
[----:B------:R-:W-:Y:S01]  /*7fd0*/  FMUL.FTZ R94, R94, UR8 ;  /* 0x000000085e5e7c20 */ /* 0x000fe20008410000 */
[----:B------:R-:W-:Y:S01]  /*7fe0*/  FMUL.FTZ R95, R95, UR8 ;  /* 0x000000085f5f7c20 */ /* 0x000fe20008410000 */
[----:B------:R-:W-:-:S05]  /*7ff0*/  FMUL.FTZ R0, R93, UR8 ;  /* 0x000000085d007c20 */ /* 0x000fca0008410000 */
[----:B------:R-:W-:Y:S01]  /*8000*/  MUFU.TANH R212, R76 ;  /* 0x0000004c00d47308 */ /* 0x000fe20000002400 */
[----:B------:R-:W-:Y:S01]  /*8010*/  FMUL.FTZ R72, R72, UR8 ;  /* 0x0000000848487c20 */ /* 0x000fe20008410000 */
[----:B------:R-:W-:Y:S01]  /*8020*/  FMUL.FTZ R73, R73, UR8 ;  /* 0x0000000849497c20 */ /* 0x000fe20008410000 */
[----:B------:R-:W-:Y:S01]  /*8030*/  FMUL.FTZ R74, R74, UR8 ;  /* 0x000000084a4a7c20 */ /* 0x000fe20008410000 */
[----:B------:R-:W-:-:S03]  /*8040*/  FMUL.FTZ R75, R75, UR8 ;  /* 0x000000084b4b7c20 */ /* 0x000fc60008410000 */
[----:B------:R-:W-:Y:S01]  /*8050*/  HMMA.16816.F32 R44, R12, R106, R64 ;  /* 0x0000006a0c2c723c */ /* 0x000fe20000001840 */
[----:B------:R-:W-:Y:S05]  /*8060*/  MUFU.TANH R211, R77 ;  /* 0x0000004d00d37308 */ /* 0x000fea0000002400 */
[-C--:B-1----:R-:W-:Y:S03]  /*8070*/  HMMA.16816.F32 R68, R16, R90.reuse, RZ ;  /* 0x0000005a1044723c */ /* 0x082fe600000018ff */
[----:B------:R-:W-:Y:S03]  /*8080*/  MUFU.TANH R245, R78 ;  /* 0x0000004e00f57308 */ /* 0x000fe60000002400 */
[----:B------:R-:W-:Y:S05]  /*8090*/  HMMA.16816.F32 R88, R20, R90, RZ ;  /* 0x0000005a1458723c */ /* 0x000fea00000018ff */
[----:B------:R1:W-:Y:S01]  /*80a0*/  MUFU.TANH R244, R79 ;  /* 0x0000004f00f47308 */ /* 0x0003e20000002400 */
[----:B------:R-:W-:Y:S06]  /*80b0*/  HMMA.16816.F32 R104, R24, R30, R52 ;  /* 0x0000001e1868723c */ /* 0x000fec0000001834 */
[----:B------:R-:W-:Y:S01]  /*80c0*/  FMUL.FTZ R44, R44, UR8 ;  /* 0x000000082c2c7c20 */ /* 0x000fe20008410000 */
[----:B------:R-:W-:Y:S01]  /*80d0*/  MUFU.TANH R84, R92 ;  /* 0x0000005c00547308 */ /* 0x000fe20000002400 */
[----:B------:R-:W-:Y:S01]  /*80e0*/  FMUL.FTZ R45, R45, UR8 ;  /* 0x000000082d2d7c20 */ /* 0x000fe20008410000 */
[----:B------:R-:W-:Y:S01]  /*80f0*/  FMUL.FTZ R46, R46, UR8 ;  /* 0x000000082e2e7c20 */ /* 0x000fe20008410000 */
[----:B------:R-:W-:-:S02]  /*8100*/  FMUL.FTZ R47, R47, UR8 ;  /* 0x000000082f2f7c20 */ /* 0x000fc40008410000 */
[----:B------:R-:W-:Y:S03]  /*8110*/  HMMA.16816.F32 R64, R12, R114, R68 ;  /* 0x000000720c40723c */ /* 0x000fe60000001844 */
[----:B------:R-:W-:Y:S03]  /*8120*/  MUFU.TANH R170, R94 ;  /* 0x0000005e00aa7308 */ /* 0x000fe60000002400 */
[C---:B-1----:R-:W-:Y:S05]  /*8130*/  HMMA.16816.F32 R76, R16.reuse, R98, RZ ;  /* 0x00000062104c723c */ /* 0x042fea00000018ff */
[----:B------:R1:W-:Y:S01]  /*8140*/  MUFU.TANH R203, R95 ;  /* 0x0000005f00cb7308 */ /* 0x0003e20000002400 */
[----:B------:R-:W-:Y:S06]  /*8150*/  HMMA.16816.F32 R68, R16, R34, RZ ;  /* 0x000000221044723c */ /* 0x000fec00000018ff */
[C---:B------:R-:W-:Y:S01]  /*8160*/  HMMA.16816.F32 R96, R20.reuse, R98, RZ ;  /* 0x000000621460723c */ /* 0x040fe200000018ff */
[----:B------:R-:W-:Y:S05]  /*8170*/  MUFU.TANH R204, R72 ;  /* 0x0000004800cc7308 */ /* 0x000fea0000002400 */
[----:B------:R-:W-:Y:S01]  /*8180*/  HMMA.16816.F32 R32, R20, R34, RZ ;  /* 0x000000221420723c */ /* 0x000fe200000018ff */
[----:B------:R-:W-:Y:S01]  /*8190*/  FMUL.FTZ R65, R65, UR8 ;  /* 0x0000000841417c20 */ /* 0x000fe20008410000 */
[----:B------:R-:W-:Y:S01]  /*81a0*/  FMUL.FTZ R64, R64, UR8 ;  /* 0x0000000840407c20 */ /* 0x000fe20008410000 */
[----:B------:R-:W-:Y:S01]  /*81b0*/  MUFU.TANH R205, R73 ;  /* 0x0000004900cd7308 */ /* 0x000fe20000002400 */
[----:B------:R-:W-:Y:S01]  /*81c0*/  FMUL.FTZ R66, R66, UR8 ;  /* 0x0000000842427c20 */ /* 0x000fe20008410000 */
[----:B------:R-:W-:Y:S01]  /*81d0*/  FMUL.FTZ R67, R67, UR8 ;  /* 0x0000000843437c20 */ /* 0x000fe20008410000 */
[-C--:B-1----:R-:W-:Y:S05]  /*81e0*/  HMMA.16816.F32 R92, R16, R82.reuse, RZ ;  /* 0x00000052105c723c */ /* 0x082fea00000018ff */
[----:B------:R-:W-:Y:S01]  /*81f0*/  MUFU.TANH R242, R74 ;  /* 0x0000004a00f27308 */ /* 0x000fe20000002400 */
[----:B------:R-:W-:Y:S06]  /*8200*/  HMMA.16816.F32 R80, R20, R82, RZ ;  /* 0x000000521450723c */ /* 0x000fec00000018ff */
[C---:B------:R-:W-:Y:S01]  /*8210*/  HMMA.16816.F32 R112, R24.reuse, R114, R88 ;  /* 0x000000721870723c */ /* 0x040fe20000001858 */
[----:B------:R1:W-:Y:S05]  /*8220*/  MUFU.TANH R243, R75 ;  /* 0x0000004b00f37308 */ /* 0x0003ea0000002400 */
[C---:B------:R-:W-:Y:S03]  /*8230*/  HMMA.16816.F32 R96, R24.reuse, R110, R96 ;  /* 0x0000006e1860723c */ /* 0x040fe60000001860 */
[----:B------:R-:W-:Y:S03]  /*8240*/  MUFU.TANH R133, R44 ;  /* 0x0000002c00857308 */ /* 0x000fe60000002400 */
[----:B------:R-:W-:Y:S05]  /*8250*/  HMMA.16816.F32 R88, R24, R50, R32 ;  /* 0x000000321858723c */ /* 0x000fea0000001820 */
[----:B------:R-:W-:Y:S01]  /*8260*/  MUFU.TANH R134, R45 ;  /* 0x0000002d00867308 */ /* 0x000fe20000002400 */
[----:B-1----:R-:W-:Y:S06]  /*8270*/  HMMA.16816.F32 R72, R16, R62, RZ ;  /* 0x0000003e1048723c */ /* 0x002fec00000018ff */
[----:B------:R-:W-:Y:S01]  /*8280*/  HMMA.16816.F32 R16, R12, R110, R76 ;  /* 0x0000006e0c10723c */ /* 0x000fe2000000184c */
[----:B------:R-:W-:Y:S05]  /*8290*/  MUFU.TANH R132, R46 ;  /* 0x0000002e00847308 */ /* 0x000fea0000002400 */
[----:B------:R-:W-:Y:S03]  /*82a0*/  HMMA.16816.F32 R60, R20, R62, RZ ;  /* 0x0000003e143c723c */ /* 0x000fe600000018ff */
[----:B------:R1:W-:Y:S08]  /*82b0*/  MUFU.TANH R131, R47 ;  /* 0x0000002f00837308 */ /* 0x0003f00000002400 */
[----:B------:R2:W-:Y:S01]  /*82c0*/  MUFU.TANH R49, R0 ;  /* 0x0000000000317308 */ /* 0x0005e20000002400 */
[----:B------:R-:W-:Y:S06]  /*82d0*/  HMMA.16816.F32 R76, R12, R58, R72 ;  /* 0x0000003a0c4c723c */ /* 0x000fec0000001848 */
[----:B------:R-:W-:Y:S01]  /*82e0*/  FMUL.FTZ R16, R16, UR8 ;  /* 0x0000000810107c20 */ /* 0x000fe20008410000 */
[----:B------:R-:W-:Y:S01]  /*82f0*/  FMUL.FTZ R17, R17, UR8 ;  /* 0x0000000811117c20 */ /* 0x000fe20008410000 */
[----:B-1----:R-:W-:Y:S01]  /*8300*/  HMMA.16816.F32 R44, R20, R42, RZ ;  /* 0x0000002a142c723c */ /* 0x002fe200000018ff */
[----:B------:R-:W-:Y:S01]  /*8310*/  FMUL.FTZ R18, R18, UR8 ;  /* 0x0000000812127c20 */ /* 0x000fe20008410000 */
[----:B------:R-:W-:Y:S01]  /*8320*/  FMUL.FTZ R19, R19, UR8 ;  /* 0x0000000813137c20 */ /* 0x000fe20008410000 */
[----:B------:R-:W-:Y:S03]  /*8330*/  MUFU.TANH R177, R16 ;  /* 0x0000001000b17308 */ /* 0x000fe60000002400 */
[C---:B------:R-:W-:Y:S05]  /*8340*/  HMMA.16816.F32 R40, R12.reuse, R102, R92 ;  /* 0x000000660c28723c */ /* 0x040fea000000185c */
[----:B------:R-:W-:Y:S01]  /*8350*/  MUFU.TANH R176, R17 ;  /* 0x0000001100b07308 */ /* 0x000fe20000002400 */
[----:B------:R-:W-:Y:S06]  /*8360*/  HMMA.16816.F32 R20, R12, R30, R120 ;  /* 0x0000001e0c14723c */ /* 0x000fec0000001878 */
[C---:B------:R-:W-:Y:S01]  /*8370*/  HMMA.16816.F32 R100, R24.reuse, R102, R80 ;  /* 0x000000661864723c */ /* 0x040fe20000001850 */
[----:B------:R-:W-:Y:S05]  /*8380*/  MUFU.TANH R235, R18 ;  /* 0x0000001200eb7308 */ /* 0x000fea0000002400 */
[C---:B------:R-:W-:Y:S03]  /*8390*/  HMMA.16816.F32 R92, R24.reuse, R86, R44 ;  /* 0x00000056185c723c */ /* 0x040fe6000000182c */
[----:B------:R1:W-:Y:S03]  /*83a0*/  MUFU.TANH R213, R19 ;  /* 0x0000001300d57308 */ /* 0x0003e60000002400 */
[----:B--2---:R-:W-:Y:S01]  /*83b0*/  FMUL.FTZ R0, R42, UR8 ;  /* 0x000000082a007c20 */ /* 0x004fe20008410000 */
[----:B------:R-:W-:Y:S01]  /*83c0*/  HMMA.16816.F32 R108, R24, R58, R60 ;  /* 0x0000003a186c723c */ /* 0x000fe2000000183c */
[----:B------:R-:W-:Y:S01]  /*83d0*/  FMUL.FTZ R40, R40, UR8 ;  /* 0x0000000828287c20 */ /* 0x000fe20008410000 */
[----:B------:R-:W-:-:S02]  /*83e0*/  FMUL.FTZ R41, R41, UR8 ;  /* 0x0000000829297c20 */ /* 0x000fc40008410000 */
[----:B------:R2:W-:Y:S08]  /*83f0*/  MUFU.TANH R234, R0 ;  /* 0x0000000000ea7308 */ /* 0x0005f00000002400 */
[----:B------:R3:W-:Y:S01]  /*8400*/  MUFU.TANH R178, R65 ;  /* 0x0000004100b27308 */ /* 0x0007e20000002400 */
[C---:B-1----:R-:W-:Y:S06]  /*8410*/  HMMA.16816.F32 R16, R12.reuse, R86, R116 ;  /* 0x000000560c10723c */ /* 0x042fec0000001874 */
[----:B------:R-:W-:Y:S01]  /*8420*/  HMMA.16816.F32 R116, R12, R50, R68 ;  /* 0x000000320c74723c */ /* 0x000fe20000001844 */
[----:B------:R1:W-:Y:S01]  /*8430*/  MUFU.TANH R179, R64 ;  /* 0x0000004000b37308 */ /* 0x0003e20000002400 */
[----:B--2---:R-:W-:-:S07]  /*8440*/  FMUL.FTZ R0, R43, UR8 ;  /* 0x000000082b007c20 */ /* 0x004fce0008410000 */
[----:B------:R2:W-:Y:S01]  /*8450*/  MUFU.TANH R210, R0 ;  /* 0x0000000000d27308 */ /* 0x0005e20000002400 */
[----:B---3--:R-:W-:-:S07]  /*8460*/  IMAD.MOV.U32 R65, RZ, RZ, R128 ;  /* 0x000000ffff417224 */ /* 0x008fce00078e0080 */
[----:B------:R-:W-:Y:S01]  /*8470*/  MUFU.TANH R173, R40 ;  /* 0x0000002800ad7308 */ /* 0x000fe20000002400 */
[----:B-1----:R-:W-:-:S07]  /*8480*/  VIADD R64, R233, 0xfffffffe ;  /* 0xfffffffee9407836 */ /* 0x002fce0000000000 */
[----:B------:R-:W-:Y:S01]  /*8490*/  MUFU.TANH R172, R41 ;  /* 0x0000002900ac7308 */ /* 0x000fe20000002400 */
[----:B--2---:R-:W-:-:S07]  /*84a0*/  FMUL.FTZ R0, R16, UR8 ;  /* 0x0000000810007c20 */ /* 0x004fce0008410000 */
[----:B------:R1:W-:Y:S08]  /*84b0*/  MUFU.TANH R130, R0 ;  /* 0x0000000000827308 */ /* 0x0003f00000002400 */
[----:B------:R-:W-:Y:S08]  /*84c0*/  MUFU.TANH R237, R66 ;  /* 0x0000004200ed7308 */ /* 0x000ff00000002400 */
[----:B------:R-:W-:Y:S01]  /*84d0*/  MUFU.TANH R236, R67 ;  /* 0x0000004300ec7308 */ /* 0x000fe20000002400 */
[----:B-1----:R-:W-:-:S07]  /*84e0*/  FMUL.FTZ R0, R17, UR8 ;  /* 0x0000000811007c20 */ /* 0x002fce0008410000 */
[----:B------:R1:W-:Y:S02]  /*84f0*/  MUFU.TANH R129, R0 ;  /* 0x0000000000817308 */ /* 0x0003e40000002400 */
[----:B-1----:R-:W-:-:S06]  /*8500*/  FMUL.FTZ R0, R18, UR8 ;  /* 0x0000000812007c20 */ /* 0x002fcc0008410000 */
[----:B------:R1:W-:Y:S02]  /*8510*/  MUFU.TANH R209, R0 ;  /* 0x0000000000d17308 */ /* 0x0003e40000002400 */
[----:B-1----:R-:W-:Y:S01]  /*8520*/  FMUL.FTZ R0, R19, UR8 ;  /* 0x0000000813007c20 */ /* 0x002fe20008410000 */
[----:B------:R-:W-:-:S05]  /*8530*/  FMUL.FTZ R19, R23, UR8 ;  /* 0x0000000817137c20 */ /* 0x000fca0008410000 */
[----:B------:R1:W-:Y:S02]  /*8540*/  MUFU.TANH R206, R0 ;  /* 0x0000000000ce7308 */ /* 0x0003e40000002400 */
[----:B-1----:R-:W-:-:S06]  /*8550*/  FMUL.FTZ R0, R20, UR8 ;  /* 0x0000000814007c20 */ /* 0x002fcc0008410000 */
[----:B------:R1:W-:Y:S02]  /*8560*/  MUFU.TANH R128, R0 ;  /* 0x0000000000807308 */ /* 0x0003e40000002400 */
[----:B-1----:R-:W-:-:S06]  /*8570*/  FMUL.FTZ R0, R21, UR8 ;  /* 0x0000000815007c20 */ /* 0x002fcc0008410000 */
[----:B------:R1:W-:Y:S02]  /*8580*/  MUFU.TANH R123, R0 ;  /* 0x00000000007b7308 */ /* 0x0003e40000002400 */
[----:B-1----:R-:W-:Y:S01]  /*8590*/  LEA R0, R64, R2, 0x7 ;  /* 0x0000000240007211 */ /* 0x002fe200078e38ff */
[----:B------:R-:W-:-:S03]  /*85a0*/  FMUL.FTZ R2, R22, UR8 ;  /* 0x0000000816027c20 */ /* 0x000fc60008410000 */
[C---:B------:R-:W-:Y:S02]  /*85b0*/  IADD3 R5, R0.reuse, 0x10, RZ ;  /* 0x0000001000057810 */ /* 0x040fe40007ffe0ff */
[----:B------:R1:W-:Y:S01]  /*85c0*/  MUFU.TANH R197, R2 ;  /* 0x0000000200c57308 */ /* 0x0003e20000002400 */
[C---:B------:R-:W-:Y:S01]  /*85d0*/  VIADD R10, R0.reuse, 0x9 ;  /* 0x00000009000a7836 */ /* 0x040fe20000000000 */
[C---:B------:R-:W-:Y:S01]  /*85e0*/  IADD3 R11, R0.reuse, 0x8, RZ ;  /* 0x00000008000b7810 */ /* 0x040fe20007ffe0ff */
[C---:B------:R-:W-:Y:S01]  /*85f0*/  VIADD R14, R0.reuse, 0x11 ;  /* 0x00000011000e7836 */ /* 0x040fe20000000000 */
[-C--:B------:R-:W-:Y:S01]  /*8600*/  ISETP.GE.AND P6, PT, R5, R7.reuse, PT ;  /* 0x000000070500720c */ /* 0x080fe20003fc6270 */
[C---:B------:R-:W-:Y:S01]  /*8610*/  VIADD R12, R0.reuse, 0x1 ;  /* 0x00000001000c7836 */ /* 0x040fe20000000000 */
[-C--:B------:R-:W-:Y:S01]  /*8620*/  ISETP.GE.AND P3, PT, R11, R7.reuse, PT ;  /* 0x000000070b00720c */ /* 0x080fe20003f66270 */
[----:B------:R-:W-:Y:S01]  /*8630*/  VIADD R4, R0, 0x19 ;  /* 0x0000001900047836 */ /* 0x000fe20000000000 */
[-C--:B------:R-:W-:Y:S01]  /*8640*/  ISETP.GE.AND P4, PT, R10, R7.reuse, PT ;  /* 0x000000070a00720c */ /* 0x080fe20003f86270 */
[C---:B------:R-:W-:Y:S01]  /*8650*/  VIADD R31, R0.reuse, 0x21 ;  /* 0x00000021001f7836 */ /* 0x040fe20000000000 */
[C---:B------:R-:W-:Y:S01]  /*8660*/  IADD3 R13, R0.reuse, 0x18, RZ ;  /* 0x00000018000d7810 */ /* 0x040fe20007ffe0ff */
[C---:B------:R-:W-:Y:S01]  /*8670*/  VIADD R34, R0.reuse, 0x29 ;  /* 0x0000002900227836 */ /* 0x040fe20000000000 */
[CC--:B------:R-:W-:Y:S01]  /*8680*/  ISETP.GE.AND P1, PT, R0.reuse, R7.reuse, PT ;  /* 0x000000070000720c */ /* 0x0c0fe20003f26270 */
[C---:B------:R-:W-:Y:S01]  /*8690*/  VIADD R41, R0.reuse, 0x38 ;  /* 0x0000003800297836 */ /* 0x040fe20000000000 */
[----:B------:R-:W-:Y:S01]  /*86a0*/  FSEL R26, R57, -INF , !P6 ;  /* 0xff800000391a7808 */ /* 0x000fe20007000000 */
[----:B------:R-:W-:Y:S01]  /*86b0*/  VIADD R46, R0, 0x41 ;  /* 0x00000041002e7836 */ /* 0x000fe20000000000 */
[-C--:B------:R-:W-:Y:S01]  /*86c0*/  ISETP.GE.AND P6, PT, R14, R7.reuse, PT ;  /* 0x000000070e00720c */ /* 0x080fe20003fc6270 */
[----:B-1----:R-:W-:Y:S01]  /*86d0*/  FMUL.FTZ R2, R124, UR8 ;  /* 0x000000087c027c20 */ /* 0x002fe20008410000 */
[-C--:B------:R-:W-:Y:S01]  /*86e0*/  ISETP.GE.AND P0, PT, R12, R7.reuse, PT ;  /* 0x000000070c00720c */ /* 0x080fe20003f06270 */
[C---:B------:R-:W-:Y:S01]  /*86f0*/  VIADD R51, R0.reuse, 0x50 ;  /* 0x0000005000337836 */ /* 0x040fe20000000000 */
[----:B------:R-:W-:Y:S01]  /*8700*/  FSEL R20, R65, -INF , !P1 ;  /* 0xff80000041147808 */ /* 0x000fe20004800000 */
[----:B------:R1:W2:Y:S01]  /*8710*/  MUFU.TANH R15, R2 ;  /* 0x00000002000f7308 */ /* 0x0002a20000002400 */
[----:B------:R-:W-:Y:S01]  /*8720*/  FSEL R27, R29, -INF , !P6 ;  /* 0xff8000001d1b7808 */ /* 0x000fe20007000000 */
[----:B------:R-:W-:Y:S01]  /*8730*/  VIADD R54, R0, 0x68 ;  /* 0x0000006800367836 */ /* 0x000fe20000000000 */
[----:B------:R-:W-:Y:S01]  /*8740*/  FSEL R21, R56, -INF , !P0 ;  /* 0xff80000038157808 */ /* 0x000fe20004000000 */
[C---:B------:R-:W-:Y:S01]  /*8750*/  VIADD R56, R0.reuse, 0x59 ;  /* 0x0000005900387836 */ /* 0x040fe20000000000 */
[C---:B------:R-:W-:Y:S01]  /*8760*/  IADD3 R28, R0.reuse, 0x20, RZ ;  /* 0x00000020001c7810 */ /* 0x040fe20007ffe0ff */
[----:B------:R-:W-:Y:S01]  /*8770*/  VIADD R58, R0, 0x71 ;  /* 0x00000071003a7836 */ /* 0x000fe20000000000 */
[----:B------:R-:W-:-:S02]  /*8780*/  ISETP.GE.AND P5, PT, R4, R7, PT ;  /* 0x000000070400720c */ /* 0x000fc40003fa6270 */
[-C--:B------:R-:W-:Y:S02]  /*8790*/  ISETP.GE.AND P2, PT, R28, R7.reuse, PT ;  /* 0x000000071c00720c */ /* 0x080fe40003f46270 */
[----:B------:R-:W-:Y:S02]  /*87a0*/  IADD3 R33, R0, 0x28, RZ ;  /* 0x0000002800217810 */ /* 0x000fe40007ffe0ff */
[-C--:B------:R-:W-:Y:S02]  /*87b0*/  ISETP.GE.AND P1, PT, R31, R7.reuse, PT ;  /* 0x000000071f00720c */ /* 0x080fe40003f26270 */
[----:B------:R-:W-:Y:S01]  /*87c0*/  FSEL R40, R247, -INF , !P2 ;  /* 0xff800000f7287808 */ /* 0x000fe20005000000 */
[----:B-1----:R-:W-:Y:S01]  /*87d0*/  FMUL.FTZ R2, R125, UR8 ;  /* 0x000000087d027c20 */ /* 0x002fe20008410000 */
[----:B--2---:R-:W-:Y:S01]  /*87e0*/  FSEL R22, R15, -INF , !P3 ;  /* 0xff8000000f167808 */ /* 0x004fe20005800000 */
[----:B------:R-:W-:Y:S01]  /*87f0*/  FMUL.FTZ R15, R101, UR8 ;  /* 0x00000008650f7c20 */ /* 0x000fe20008410000 */
[-C--:B------:R-:W-:Y:S01]  /*8800*/  ISETP.GE.AND P3, PT, R13, R7.reuse, PT ;  /* 0x000000070d00720c */ /* 0x080fe20003f66270 */
[----:B------:R1:W2:Y:S01]  /*8810*/  MUFU.TANH R3, R2 ;  /* 0x0000000200037308 */ /* 0x0002a20000002400 */
[----:B------:R-:W-:-:S02]  /*8820*/  ISETP.GE.AND P0, PT, R33, R7, PT ;  /* 0x000000072100720c */ /* 0x000fc40003f06270 */
[----:B------:R-:W-:Y:S02]  /*8830*/  FSEL R50, R246, -INF , !P1 ;  /* 0xff800000f6327808 */ /* 0x000fe40004800000 */
[C---:B------:R-:W-:Y:S02]  /*8840*/  IADD3 R42, R0.reuse, 0x30, RZ ;  /* 0x00000030002a7810 */ /* 0x040fe40007ffe0ff */
[C---:B------:R-:W-:Y:S01]  /*8850*/  IADD3 R44, R0.reuse, 0x39, RZ ;  /* 0x00000039002c7810 */ /* 0x040fe20007ffe0ff */
[----:B------:R-:W-:Y:S01]  /*8860*/  MUFU.TANH R15, R15 ;  /* 0x0000000f000f7308 */ /* 0x000fe20000002400 */
[C---:B------:R-:W-:Y:S02]  /*8870*/  IADD3 R43, R0.reuse, 0x31, RZ ;  /* 0x00000031002b7810 */ /* 0x040fe40007ffe0ff */
[----:B------:R-:W-:Y:S02]  /*8880*/  ISETP.GE.AND P6, PT, R41, R7, PT ;  /* 0x000000072900720c */ /* 0x000fe40003fc6270 */
[----:B------:R-:W-:-:S02]  /*8890*/  IADD3 R45, R0, 0x40, RZ ;  /* 0x00000040002d7810 */ /* 0x000fc40007ffe0ff */
[----:B------:R-:W-:Y:S01]  /*88a0*/  IADD3 R48, R0, 0x49, RZ ;  /* 0x0000004900307810 */ /* 0x000fe20007ffe0ff */
[----:B-1----:R-:W-:Y:S01]  /*88b0*/  FMUL.FTZ R2, R112, UR8 ;  /* 0x0000000870027c20 */ /* 0x002fe20008410000 */
[----:B--2---:R-:W-:Y:S02]  /*88c0*/  FSEL R24, R3, -INF , !P4 ;  /* 0xff80000003187808 */ /* 0x004fe40006000000 */
[-C--:B------:R-:W-:Y:S01]  /*88d0*/  ISETP.GE.AND P4, PT, R34, R7.reuse, PT ;  /* 0x000000072200720c */ /* 0x080fe20003f86270 */
[----:B------:R1:W2:Y:S01]  /*88e0*/  MUFU.TANH R17, R2 ;  /* 0x0000000200117308 */ /* 0x0002a20000002400 */
[----:B------:R-:W-:Y:S02]  /*88f0*/  IADD3 R47, R0, 0x48, RZ ;  /* 0x00000048002f7810 */ /* 0x000fe40007ffe0ff */
[-C--:B------:R-:W-:Y:S02]  /*8900*/  ISETP.GE.AND P2, PT, R46, R7.reuse, PT ;  /* 0x000000072e00720c */ /* 0x080fe40003f46270 */
[----:B------:R-:W-:-:S02]  /*8910*/  ISETP.GE.AND P1, PT, R47, R7, PT ;  /* 0x000000072f00720c */ /* 0x000fc40003f26270 */
[----:B------:R-:W-:Y:S02]  /*8920*/  FSEL R71, R240, -INF , !P2 ;  /* 0xff800000f0477808 */ /* 0x000fe40005000000 */
[C---:B------:R-:W-:Y:S02]  /*8930*/  IADD3 R52, R0.reuse, 0x51, RZ ;  /* 0x0000005100347810 */ /* 0x040fe40007ffe0ff */
[----:B------:R-:W-:Y:S02]  /*8940*/  IADD3 R61, R0, 0x58, RZ ;  /* 0x00000058003d7810 */ /* 0x000fe40007ffe0ff */
[----:B------:R-:W-:Y:S02]  /*8950*/  ISETP.GE.AND P2, PT, R52, R7, PT ;  /* 0x000000073400720c */ /* 0x000fe40003f46270 */
[----:B------:R-:W-:Y:S01]  /*8960*/  IADD3 R53, R0, 0x60, RZ ;  /* 0x0000006000357810 */ /* 0x000fe20007ffe0ff */
[----:B-1----:R-:W-:Y:S01]  /*8970*/  FMUL.FTZ R2, R113, UR8 ;  /* 0x0000000871027c20 */ /* 0x002fe20008410000 */
[----:B--2---:R-:W-:-:S02]  /*8980*/  FSEL R29, R17, -INF , !P3 ;  /* 0xff800000111d7808 */ /* 0x004fc40005800000 */
[-C--:B------:R-:W-:Y:S01]  /*8990*/  ISETP.GE.AND P3, PT, R45, R7.reuse, PT ;  /* 0x000000072d00720c */ /* 0x080fe20003f66270 */
[----:B------:R1:W2:Y:S01]  /*89a0*/  MUFU.TANH R16, R2 ;  /* 0x0000000200107308 */ /* 0x0002a20000002400 */
[----:B------:R-:W-:Y:S02]  /*89b0*/  FSEL R83, R171, -INF , !P2 ;  /* 0xff800000ab537808 */ /* 0x000fe40005000000 */
[----:B------:R-:W-:Y:S02]  /*89c0*/  FSEL R70, R239, -INF , !P3 ;  /* 0xff800000ef467808 */ /* 0x000fe40005800000 */
[----:B------:R-:W-:Y:S02]  /*89d0*/  ISETP.GE.AND P3, PT, R51, R7, PT ;  /* 0x000000073300720c */ /* 0x000fe40003f66270 */
[----:B------:R-:W-:Y:S02]  /*89e0*/  IADD3 R55, R0, 0x61, RZ ;  /* 0x0000006100377810 */ /* 0x000fe40007ffe0ff */
[----:B------:R-:W-:-:S02]  /*89f0*/  FSEL R75, R85, -INF , !P3 ;  /* 0xff800000554b7808 */ /* 0x000fc40005800000 */
[C---:B------:R-:W-:Y:S02]  /*8a00*/  IADD3 R60, R0.reuse, 0x69, RZ ;  /* 0x00000069003c7810 */ /* 0x040fe40007ffe0ff */
[C---:B------:R-:W-:Y:S02]  /*8a10*/  IADD3 R59, R0.reuse, 0x70, RZ ;  /* 0x00000070003b7810 */ /* 0x040fe40007ffe0ff */
[----:B------:R-:W-:Y:S01]  /*8a20*/  IADD3 R57, R0, 0x78, RZ ;  /* 0x0000007800397810 */ /* 0x000fe20007ffe0ff */
[----:B-1----:R-:W-:Y:S01]  /*8a30*/  FMUL.FTZ R2, R96, UR8 ;  /* 0x0000000860027c20 */ /* 0x002fe20008410000 */
[----:B--2---:R-:W-:Y:S01]  /*8a40*/  FSEL R32, R16, -INF , !P5 ;  /* 0xff80000010207808 */ /* 0x004fe20006800000 */
[----:B------:R-:W-:Y:S01]  /*8a50*/  BAR.SYNC.DEFER_BLOCKING 0x0 ;  /* 0x0000000000007b1d */ /* 0x000fe20000010000 */
[----:B------:R-:W-:Y:S02]  /*8a60*/  ISETP.GE.AND P5, PT, R44, R7, PT ;  /* 0x000000072c00720c */ /* 0x000fe40003fa6270 */
[----:B------:R-:W-:-:S02]  /*8a70*/  IADD3 R63, R0, 0x79, RZ ;  /* 0x00000079003f7810 */ /* 0x000fc40007ffe0ff */
[----:B------:R-:W-:Y:S01]  /*8a80*/  FSEL R69, R15, -INF , !P5 ;  /* 0xff8000000f457808 */ /* 0x000fe20006800000 */
[----:B------:R1:W2:Y:S01]  /*8a90*/  MUFU.TANH R18, R2 ;  /* 0x0000000200127308 */ /* 0x0002a20000002400 */
[-C--:B------:R-:W-:Y:S02]  /*8aa0*/  ISETP.GE.AND P5, PT, R53, R7.reuse, PT ;  /* 0x000000073500720c */ /* 0x080fe40003fa6270 */
[-C--:B------:R-:W-:Y:S02]  /*8ab0*/  ISETP.GE.AND P3, PT, R60, R7.reuse, PT ;  /* 0x000000073c00720c */ /* 0x080fe40003f66270 */
[----:B------:R-:W-:Y:S02]  /*8ac0*/  FSEL R82, R230, -INF , !P5 ;  /* 0xff800000e6527808 */ /* 0x000fe40006800000 */
[-C--:B------:R-:W-:Y:S02]  /*8ad0*/  ISETP.GE.AND P2, PT, R59, R7.reuse, PT ;  /* 0x000000073b00720c */ /* 0x080fe40003f46270 */
[----:B------:R-:W-:Y:S01]  /*8ae0*/  ISETP.GE.AND P5, PT, R63, R7, PT ;  /* 0x000000073f00720c */ /* 0x000fe20003fa6270 */
[----:B-1----:R-:W-:Y:S01]  /*8af0*/  FMUL.FTZ R2, R97, UR8 ;  /* 0x0000000861027c20 */ /* 0x002fe20008410000 */
[----:B--2---:R-:W-:-:S02]  /*8b00*/  FSEL R62, R18, -INF , !P0 ;  /* 0xff800000123e7808 */ /* 0x004fc40004000000 */
[-C--:B------:R-:W-:Y:S01]  /*8b10*/  ISETP.GE.AND P0, PT, R42, R7.reuse, PT ;  /* 0x000000072a00720c */ /* 0x080fe20003f06270 */
[----:B------:R1:W2:Y:S03]  /*8b20*/  MUFU.TANH R3, R2 ;  /* 0x0000000200037308 */ /* 0x0002a60000002400 */
[----:B------:R-:W-:Y:S02]  /*8b30*/  FSEL R66, R182, -INF , !P0 ;  /* 0xff800000b6427808 */ /* 0x000fe40004000000 */
[----:B------:R-:W-:-:S03]  /*8b40*/  ISETP.GE.AND P0, PT, R48, R7, PT ;  /* 0x000000073000720c */ /* 0x000fc60003f06270 */
[----:B------:R-:W-:Y:S01]  /*8b50*/  MUFU.TANH R182, R19 ;  /* 0x0000001300b67308 */ /* 0x000fe20000002400 */
[----:B-1----:R-:W-:Y:S01]  /*8b60*/  FMUL.FTZ R2, R100, UR8 ;  /* 0x0000000864027c20 */ /* 0x002fe20008410000 */
[----:B--2---:R-:W-:Y:S01]  /*8b70*/  FSEL R65, R3, -INF , !P4 ;  /* 0xff80000003417808 */ /* 0x004fe20006000000 */
[----:B------:R-:W-:Y:S01]  /*8b80*/  FMUL.FTZ R3, R92, UR8 ;  /* 0x000000085c037c20 */ /* 0x000fe20008410000 */
[----:B------:R-:W-:-:S04]  /*8b90*/  ISETP.GE.AND P4, PT, R43, R7, PT ;  /* 0x000000072b00720c */ /* 0x000fc80003f86270 */
[----:B------:R1:W2:Y:S01]  /*8ba0*/  MUFU.TANH R17, R2 ;  /* 0x0000000200117308 */ /* 0x0002a20000002400 */
[----:B------:R-:W-:Y:S02]  /*8bb0*/  FSEL R67, R241, -INF , !P4 ;  /* 0xff800000f1437808 */ /* 0x000fe40006000000 */
[----:B------:R-:W-:-:S05]  /*8bc0*/  ISETP.GE.AND P4, PT, R54, R7, PT ;  /* 0x000000073600720c */ /* 0x000fca0003f86270 */
[----:B------:R3:W4:Y:S01]  /*8bd0*/  MUFU.TANH R16, R3 ;  /* 0x0000000300107308 */ /* 0x0007220000002400 */
[----:B-1----:R-:W-:Y:S02]  /*8be0*/  FMNMX.FTZ R2, R39, R20, !PT ;  /* 0x0000001427027209 */ /* 0x002fe40007810000 */
[----:B--2---:R-:W-:Y:S02]  /*8bf0*/  FSEL R68, R17, -INF , !P6 ;  /* 0xff80000011447808 */ /* 0x004fe40007000000 */
[----:B------:R-:W-:Y:S02]  /*8c00*/  FMNMX.FTZ R2, R21, R2, !PT ;  /* 0x0000000215027209 */ /* 0x000fe40007810000 */
[----:B------:R-:W-:Y:S02]  /*8c10*/  ISETP.GE.AND P6, PT, R55, R7, PT ;  /* 0x000000073700720c */ /* 0x000fe40003fc6270 */
[----:B------:R-:W-:Y:S01]  /*8c20*/  FMNMX.FTZ R2, R22, R2, !PT ;  /* 0x0000000216027209 */ /* 0x000fe20007810000 */
[----:B---3--:R-:W-:Y:S01]  /*8c30*/  FMUL.FTZ R3, R93, UR8 ;  /* 0x000000085d037c20 */ /* 0x008fe20008410000 */
[----:B----4-:R-:W-:-:S02]  /*8c40*/  FSEL R72, R16, -INF , !P1 ;  /* 0xff80000010487808 */ /* 0x010fc40004800000 */
[----:B------:R-:W-:Y:S01]  /*8c50*/  FMNMX.FTZ R2, R24, R2, !PT ;  /* 0x0000000218027209 */ /* 0x000fe20007810000 */
[----:B------:R1:W2:Y:S01]  /*8c60*/  MUFU.TANH R15, R3 ;  /* 0x00000003000f7308 */ /* 0x0002a20000002400 */
[----:B------:R-:W-:Y:S02]  /*8c70*/  ISETP.GE.AND P1, PT, R61, R7, PT ;  /* 0x000000073d00720c */ /* 0x000fe40003f26270 */
[----:B------:R-:W-:Y:S02]  /*8c80*/  FMNMX.FTZ R2, R26, R2, !PT ;  /* 0x000000021a027209 */ /* 0x000fe40007810000 */
[----:B------:R-:W-:Y:S02]  /*8c90*/  FSEL R74, R231, -INF , !P6 ;  /* 0xff800000e74a7808 */ /* 0x000fe40007000000 */
[----:B------:R-:W-:-:S04]  /*8ca0*/  FMNMX.FTZ R2, R27, R2, !PT ;  /* 0x000000021b027209 */ /* 0x000fc80007810000 */
[----:B------:R-:W-:-:S04]  /*8cb0*/  FMNMX.FTZ R2, R29, R2, !PT ;  /* 0x000000021d027209 */ /* 0x000fc80007810000 */
[----:B------:R-:W-:Y:S01]  /*8cc0*/  FMNMX.FTZ R2, R32, R2, !PT ;  /* 0x0000000220027209 */ /* 0x000fe20007810000 */
[----:B-1----:R-:W-:Y:S01]  /*8cd0*/  FMUL.FTZ R3, R76, UR8 ;  /* 0x000000084c037c20 */ /* 0x002fe20008410000 */
[----:B--2---:R-:W-:Y:S02]  /*8ce0*/  FSEL R73, R15, -INF , !P0 ;  /* 0xff8000000f497808 */ /* 0x004fe40004000000 */
[----:B------:R-:W-:Y:S01]  /*8cf0*/  FMNMX.FTZ R2, R40, R2, !PT ;  /* 0x0000000228027209 */ /* 0x000fe20007810000 */
[----:B------:R1:W-:Y:S01]  /*8d00*/  MUFU.TANH R122, R3 ;  /* 0x00000003007a7308 */ /* 0x0003e20000002400 */
[----:B------:R-:W-:Y:S02]  /*8d10*/  ISETP.GE.AND P0, PT, R56, R7, PT ;  /* 0x000000073800720c */ /* 0x000fe40003f06270 */
[----:B------:R-:W-:-:S04]  /*8d20*/  FMNMX.FTZ R2, R50, R2, !PT ;  /* 0x0000000232027209 */ /* 0x000fc80007810000 */
[----:B------:R-:W-:-:S04]  /*8d30*/  FMNMX.FTZ R2, R62, R2, !PT ;  /* 0x000000023e027209 */ /* 0x000fc80007810000 */
[----:B------:R-:W-:-:S04]  /*8d40*/  FMNMX.FTZ R2, R65, R2, !PT ;  /* 0x0000000241027209 */ /* 0x000fc80007810000 */
[----:B------:R-:W-:Y:S01]  /*8d50*/  FMNMX.FTZ R2, R66, R2, !PT ;  /* 0x0000000242027209 */ /* 0x000fe20007810000 */
[----:B-1----:R-:W-:-:S03]  /*8d60*/  FMUL.FTZ R3, R77, UR8 ;  /* 0x000000084d037c20 */ /* 0x002fc60008410000 */
[----:B------:R-:W-:Y:S01]  /*8d70*/  FMNMX.FTZ R2, R67, R2, !PT ;  /* 0x0000000243027209 */ /* 0x000fe20007810000 */
[----:B------:R1:W-:Y:S03]  /*8d80*/  MUFU.TANH R121, R3 ;  /* 0x0000000300797308 */ /* 0x0003e60000002400 */
[----:B------:R-:W-:-:S04]  /*8d90*/  FMNMX.FTZ R2, R68, R2, !PT ;  /* 0x0000000244027209 */ /* 0x000fc80007810000 */
[----:B------:R-:W-:-:S04]  /*8da0*/  FMNMX.FTZ R2, R69, R2, !PT ;  /* 0x0000000245027209 */ /* 0x000fc80007810000 */
[----:B------:R-:W-:-:S04]  /*8db0*/  FMNMX.FTZ R2, R70, R2, !PT ;  /* 0x0000000246027209 */ /* 0x000fc80007810000 */
[----:B------:R-:W-:Y:S01]  /*8dc0*/  FMNMX.FTZ R2, R71, R2, !PT ;  /* 0x0000000247027209 */ /* 0x000fe20007810000 */
[----:B-1----:R-:W-:-:S03]  /*8dd0*/  FMUL.FTZ R3, R104, UR8 ;  /* 0x0000000868037c20 */ /* 0x002fc60008410000 */
[----:B------:R-:W-:Y:S01]  /*8de0*/  FMNMX.FTZ R2, R72, R2, !PT ;  /* 0x0000000248027209 */ /* 0x000fe20007810000 */
[----:B------:R1:W2:Y:S03]  /*8df0*/  MUFU.TANH R15, R3 ;  /* 0x00000003000f7308 */ /* 0x0002a60000002400 */
[----:B------:R-:W-:-:S04]  /*8e00*/  FMNMX.FTZ R2, R73, R2, !PT ;  /* 0x0000000249027209 */ /* 0x000fc80007810000 */
[----:B------:R-:W-:-:S04]  /*8e10*/  FMNMX.FTZ R2, R75, R2, !PT ;  /* 0x000000024b027209 */ /* 0x000fc80007810000 */
[----:B------:R-:W-:Y:S01]  /*8e20*/  FMNMX.FTZ R2, R83, R2, !PT ;  /* 0x0000000253027209 */ /* 0x000fe20007810000 */
[----:B-1----:R-:W-:Y:S01]  /*8e30*/  FMUL.FTZ R3, R105, UR8 ;  /* 0x0000000869037c20 */ /* 0x002fe20008410000 */
[----:B--2---:R-:W-:Y:S02]  /*8e40*/  FSEL R86, R15, -INF , !P1 ;  /* 0xff8000000f567808 */ /* 0x004fe40004800000 */
[-C--:B------:R-:W-:Y:S01]  /*8e50*/  ISETP.GE.AND P1, PT, R58, R7.reuse, PT ;  /* 0x000000073a00720c */ /* 0x080fe20003f26270 */
[----:B------:R1:W2:Y:S01]  /*8e60*/  MUFU.TANH R16, R3 ;  /* 0x0000000300107308 */ /* 0x0002a20000002400 */
[----:B------:R-:W-:Y:S01]  /*8e70*/  FMNMX.FTZ R2, R86, R2, !PT ;  /* 0x0000000256027209 */ /* 0x000fe20007810000 */
[----:B-1----:R-:W-:Y:S01]  /*8e80*/  FMUL.FTZ R3, R78, UR8 ;  /* 0x000000084e037c20 */ /* 0x002fe20008410000 */
[----:B--2---:R-:W-:Y:S02]  /*8e90*/  FSEL R85, R16, -INF , !P0 ;  /* 0xff80000010557808 */ /* 0x004fe40004000000 */
[----:B------:R-:W-:-:S03]  /*8ea0*/  ISETP.GE.AND P0, PT, R57, R7, PT ;  /* 0x000000073900720c */ /* 0x000fc60003f06270 */
[----:B------:R1:W-:Y:S01]  /*8eb0*/  MUFU.TANH R171, R3 ;  /* 0x0000000300ab7308 */ /* 0x0003e20000002400 */
[----:B------:R-:W-:Y:S02]  /*8ec0*/  FMNMX.FTZ R2, R85, R2, !PT ;  /* 0x0000000255027209 */ /* 0x000fe40007810000 */
[----:B------:R-:W-:Y:S02]  /*8ed0*/  FSEL R78, R49, -INF , !P1 ;  /* 0xff800000314e7808 */ /* 0x000fe40004800000 */
[----:B------:R-:W-:-:S04]  /*8ee0*/  FMNMX.FTZ R2, R82, R2, !PT ;  /* 0x0000000252027209 */ /* 0x000fc80007810000 */
[----:B------:R-:W-:Y:S01]  /*8ef0*/  FMNMX.FTZ R2, R74, R2, !PT ;  /* 0x000000024a027209 */ /* 0x000fe20007810000 */
[----:B-1----:R-:W-:-:S04]  /*8f00*/  FMUL.FTZ R3, R108, UR8 ;  /* 0x000000086c037c20 */ /* 0x002fc80008410000 */
[----:B------:R1:W2:Y:S02]  /*8f10*/  MUFU.TANH R17, R3 ;  /* 0x0000000300117308 */ /* 0x0002a40000002400 */
[----:B-1----:R-:W-:Y:S01]  /*8f20*/  FMUL.FTZ R3, R109, UR8 ;  /* 0x000000086d037c20 */ /* 0x002fe20008410000 */
[----:B--2---:R-:W-:-:S05]  /*8f30*/  FSEL R81, R17, -INF , !P4 ;  /* 0xff80000011517808 */ /* 0x004fca0006000000 */
[----:B------:R1:W2:Y:S01]  /*8f40*/  MUFU.TANH R15, R3 ;  /* 0x00000003000f7308 */ /* 0x0002a20000002400 */
[----:B------:R-:W-:Y:S01]  /*8f50*/  FMNMX.FTZ R2, R81, R2, !PT ;  /* 0x0000000251027209 */ /* 0x000fe20007810000 */
[----:B-1----:R-:W-:Y:S01]  /*8f60*/  FMUL.FTZ R3, R88, UR8 ;  /* 0x0000000858037c20 */ /* 0x002fe20008410000 */
[----:B--2---:R-:W-:-:S05]  /*8f70*/  FSEL R80, R15, -INF , !P3 ;  /* 0xff8000000f507808 */ /* 0x004fca0005800000 */
[----:B------:R1:W2:Y:S01]  /*8f80*/  MUFU.TANH R16, R3 ;  /* 0x0000000300107308 */ /* 0x0002a20000002400 */
[----:B------:R-:W-:Y:S01]  /*8f90*/  FMNMX.FTZ R2, R80, R2, !PT ;  /* 0x0000000250027209 */ /* 0x000fe20007810000 */
[----:B-1----:R-:W-:Y:S01]  /*8fa0*/  FMUL.FTZ R3, R89, UR8 ;  /* 0x0000000859037c20 */ /* 0x002fe20008410000 */
[----:B--2---:R-:W-:Y:S02]  /*8fb0*/  FSEL R77, R16, -INF , !P0 ;  /* 0xff800000104d7808 */ /* 0x004fe40004000000 */
[----:B------:R-:W-:-:S03]  /*8fc0*/  ISETP.NE.AND P0, PT, R233, 0x2, PT ;  /* 0x00000002e900780c */ /* 0x000fc60003f05270 */
[----:B------:R1:W2:Y:S02]  /*8fd0*/  MUFU.TANH R7, R3 ;  /* 0x0000000300077308 */ /* 0x0002a40000002400 */
[----:B-1----:R-:W-:Y:S01]  /*8fe0*/  FMUL.FTZ R3, R79, UR8 ;  /* 0x000000084f037c20 */ /* 0x002fe20008410000 */
[----:B------:R-:W-:Y:S02]  /*8ff0*/  FSEL R79, R84, -INF , !P2 ;  /* 0xff800000544f7808 */ /* 0x000fe40005000000 */
[----:B--2---:R-:W-:-:S03]  /*9000*/  FSEL R76, R7, -INF , !P5 ;  /* 0xff800000074c7808 */ /* 0x004fc60006800000 */
[----:B------:R1:W2:Y:S01]  /*9010*/  MUFU.TANH R124, R3 ;  /* 0x00000003007c7308 */ /* 0x0002a20000002400 */
[----:B------:R-:W-:-:S04]  /*9020*/  FMNMX.FTZ R15, R79, R2, !PT ;  /* 0x000000024f0f7209 */ /* 0x000fc80007810000 */
[----:B------:R-:W-:-:S04]  /*9030*/  FMNMX.FTZ R15, R78, R15, !PT ;  /* 0x0000000f4e0f7209 */ /* 0x000fc80007810000 */
[----:B------:R-:W-:-:S04]  /*9040*/  FMNMX.FTZ R15, R77, R15, !PT ;  /* 0x0000000f4d0f7209 */ /* 0x000fc80007810000 */
[----:B------:R-:W-:Y:S01]  /*9050*/  FMNMX.FTZ R15, R76, R15, !PT ;  /* 0x0000000f4c0f7209 */ /* 0x000fe20007810000 */
[----:B-1----:R-:W-:-:S04]  /*9060*/  FMUL.FTZ R3, R116, UR8 ;  /* 0x0000000874037c20 */ /* 0x002fc80008410000 */
[----:B------:R1:W3:Y:S01]  /*9070*/  MUFU.TANH R120, R3 ;  /* 0x0000000300787308 */ /* 0x0002e20000002400 */
[----:B--2---:R-:W-:Y:S05]  /*9080*/  @!P0 BRA `(.L_x_328) ;  /* 0x0000000000748947 */ /* 0x004fea0003800000 */
[----:B------:R-:W2:Y:S04]  /*9090*/  LDL.64 R96, [R1+0x40] ;  /* 0x0000400001607983 */ /* 0x000ea80000100a00 */
[----:B------:R-:W4:Y:S01]  /*90a0*/  LDL.64 R112, [R1+0x30] ;  /* 0x0000300001707983 */ /* 0x000f220000100a00 */
[----:B------:R-:W-:Y:S01]  /*90b0*/  VIADD R2, R233, 0xfffffffd ;  /* 0xfffffffde9027836 */ /* 0x000fe20000000000 */
[----:B------:R-:W-:Y:S01]  /*90c0*/  ULDC.64 UR4, c[0x0][0x218] ;  /* 0x0000860000047ab9 */ /* 0x000fe20000000a00 */
[----:B------:R-:W-:-:S03]  /*90d0*/  IMAD.SHL.U32 R16, R168, 0x40, RZ ;  /* 0x00000040a8107824 */ /* 0x000fc600078e00ff */
[----:B-1----:R-:W-:-:S05]  /*90e0*/  SHF.R.S32.HI R3, RZ, 0x1f, R2 ;  /* 0x0000001fff037819 */ /* 0x002fca0000011402 */
[----:B------:R-:W-:-:S04]  /*90f0*/  IMAD R3, R3, R168, RZ ;  /* 0x000000a803037224 */ /* 0x000fc800078e02ff */
[C---:B------:R-:W-:Y:S02]  /*9100*/  IMAD R7, R2.reuse, R169, R3 ;  /* 0x000000a902077224 */ /* 0x040fe400078e0203 */
[----:B------:R-:W-:-:S04]  /*9110*/  IMAD.WIDE.U32 R2, R2, R168, RZ ;  /* 0x000000a802027225 */ /* 0x000fc800078e00ff */
[----:B------:R-:W-:Y:S01]  /*9120*/  IMAD.IADD R7, R3, 0x1, R7 ;  /* 0x0000000103077824 */ /* 0x000fe200078e0207 */
[----:B--2---:R-:W-:-:S04]  /*9130*/  LEA R3, P0, R2, R96, 0x7 ;  /* 0x0000006002037211 */ /* 0x004fc800078038ff */
[----:B----4-:R-:W-:Y:S02]  /*9140*/  LEA.HI.X R7, R2, R113, R7, 0x7, P0 ;  /* 0x0000007102077211 */ /* 0x010fe400000f3c07 */
        /* <DEDUP_REMOVED lines=17> */
.L_x_328:
[----:B------:R-:W4:Y:S04]  /*9260*/  LDL.LU R30, [R1+0x18] ;  /* 0x00001800011e7983 */ /* 0x000f280000300800 */
[----:B------:R-:W5:Y:S04]  /*9270*/  LDL.LU R25, [R1+0x10] ;  /* 0x0000100001197983 */ /* 0x000f680000300800 */
[----:B------:R-:W3:Y:S04]  /*9280*/  LDL.LU R23, [R1+0x8] ;  /* 0x0000080001177983 */ /* 0x000ee80000300800 */
[----:B------:R-:W3:Y:S04]  /*9290*/  LDL.LU R19, [R1+0xc] ;  /* 0x00000c0001137983 */ /* 0x000ee80000300800 */
[----:B------:R-:W3:Y:S04]  /*92a0*/  LDL.LU R18, [R1+0x4] ;  /* 0x0000040001127983 */ /* 0x000ee80000300800 */
[----:B--2---:R-:W2:Y:S04]  /*92b0*/  LDL.LU R17, [R1] ;  /* 0x0000000001117983 */ /* 0x004ea80000300800 */
[----:B------:R-:W2:Y:S01]  /*92c0*/  LDL.LU R16, [R1+0x14] ;  /* 0x0000140001107983 */ /* 0x000ea20000300800 */
[----:B-1----:R-:W-:Y:S01]  /*92d0*/  FMUL.FTZ R3, R117, UR8 ;  /* 0x0000000875037c20 */ /* 0x002fe20008410000 */
[C---:B------:R-:W-:Y:S01]  /*92e0*/  ISETP.GE.AND P2, PT, R0.reuse, R8, PT ;  /* 0x000000080000720c */ /* 0x040fe20003f46270 */
[----:B------:R-:W-:Y:S01]  /*92f0*/  IMAD.MOV.U32 R117, RZ, RZ, R64 ;  /* 0x000000ffff757224 */ /* 0x000fe200078e0040 */
[----:B------:R-:W1:Y:S01]  /*9300*/  SHFL.BFLY PT, R7, R15, 0x2, 0x1f ;  /* 0x0c401f000f077f89 */ /* 0x000e6200000e0000 */
[----:B------:R1:W-:Y:S01]  /*9310*/  MUFU.TANH R239, R3 ;  /* 0x0000000300ef7308 */ /* 0x0003e20000002400 */
[----:B------:R-:W-:-:S02]  /*9320*/  ISETP.GE.AND P1, PT, R0, R9, PT ;  /* 0x000000090000720c */ /* 0x000fc40003f26270 */
[----:B------:R-:W-:Y:S02]  /*9330*/  LOP3.LUT R2, R2, 0xfffffffe, RZ, 0xc0, !PT ;  /* 0xfffffffe02027812 */ /* 0x000fe400078ec0ff */
[-C--:B------:R-:W-:Y:S01]  /*9340*/  ISETP.GE.AND P0, PT, R0, R6.reuse, PT ;  /* 0x000000060000720c */ /* 0x080fe20003f06270 */
[----:B------:R-:W-:Y:S01]  /*9350*/  FMUL.FTZ R0, R103, UR8 ;  /* 0x0000000867007c20 */ /* 0x000fe20008410000 */
[-C--:B------:R-:W-:Y:S02]  /*9360*/  ISETP.GE.AND P4, PT, R10, R6.reuse, PT ;  /* 0x000000060a00720c */ /* 0x080fe40003f86270 */
[-C--:B------:R-:W-:Y:S01]  /*9370*/  ISETP.GE.AND P5, PT, R5, R6.reuse, PT ;  /* 0x000000060500720c */ /* 0x080fe20003fa6270 */
[----:B------:R1:W-:Y:S01]  /*9380*/  MUFU.TANH R92, R0 ;  /* 0x00000000005c7308 */ /* 0x0003e20000002400 */
[----:B------:R-:W-:Y:S02]  /*9390*/  @P2 LOP3.LUT R2, R2, 0x1, RZ, 0xfc, !PT ;  /* 0x0000000102022812 */ /* 0x000fe400078efcff */
[----:B------:R-:W-:-:S02]  /*93a0*/  ISETP.GE.AND P3, PT, R11, R6, PT ;  /* 0x000000060b00720c */ /* 0x000fc40003f66270 */
[----:B------:R-:W-:Y:S01]  /*93b0*/  LOP3.LUT R2, R2, 0xfffffffd, RZ, 0xc0, !PT ;  /* 0xfffffffd02027812 */ /* 0x000fe200078ec0ff */
[----:B-1----:R-:W-:Y:S01]  /*93c0*/  FMUL.FTZ R3, R118, UR8 ;  /* 0x0000000876037c20 */ /* 0x002fe20008410000 */
[-C--:B------:R-:W-:Y:S02]  /*93d0*/  ISETP.GE.AND P2, PT, R13, R6.reuse, PT ;  /* 0x000000060d00720c */ /* 0x080fe40003f46270 */
[----:B------:R-:W-:Y:S01]  /*93e0*/  @P1 LOP3.LUT R2, R2, 0x2, RZ, 0xfc, !PT ;  /* 0x0000000202021812 */ /* 0x000fe200078efcff */
[----:B------:R1:W-:Y:S01]  /*93f0*/  MUFU.TANH R240, R3 ;  /* 0x0000000300f07308 */ /* 0x0003e20000002400 */
[-C--:B------:R-:W-:Y:S02]  /*9400*/  ISETP.GE.AND P1, PT, R12, R6.reuse, PT ;  /* 0x000000060c00720c */ /* 0x080fe40003f26270 */
[----:B------:R-:W-:Y:S01]  /*9410*/  ISETP.GE.AND P6, PT, R53, R6, PT ;  /* 0x000000063500720c */ /* 0x000fe20003fc6270 */
[----:B------:R-:W-:-:S03]  /*9420*/  FMUL.FTZ R0, R91, UR8 ;  /* 0x000000085b007c20 */ /* 0x000fc60008410000 */
[----:B------:R-:W-:Y:S02]  /*9430*/  FSEL R101, R175, -INF , !P6 ;  /* 0xff800000af657808 */ /* 0x000fe40007000000 */
[----:B------:R-:W-:Y:S01]  /*9440*/  LOP3.LUT P6, RZ, R2, 0x2, RZ, 0xc0, !PT ;  /* 0x0000000202ff7812 */ /* 0x000fe200078cc0ff */
[----:B-1----:R-:W-:Y:S01]  /*9450*/  FMUL.FTZ R3, R126, UR8 ;  /* 0x000000087e037c20 */ /* 0x002fe20008410000 */
[----:B----4-:R-:W-:Y:S02]  /*9460*/  IMAD.MOV.U32 R118, RZ, RZ, R30 ;  /* 0x000000ffff767224 */ /* 0x010fe400078e001e */
[----:B-----5:R-:W-:Y:S02]  /*9470*/  IMAD.MOV.U32 R231, RZ, RZ, R25 ;  /* 0x000000ffffe77224 */ /* 0x020fe400078e0019 */
[----:B------:R1:W4:Y:S01]  /*9480*/  MUFU.TANH R25, R3 ;  /* 0x0000000300197308 */ /* 0x0003220000002400 */
[----:B---3--:R-:W-:Y:S01]  /*9490*/  MOV R230, R23 ;  /* 0x0000001700e67202 */ /* 0x008fe20000000f00 */
[----:B------:R-:W-:-:S02]  /*94a0*/  IMAD.MOV.U32 R116, RZ, RZ, R19 ;  /* 0x000000ffff747224 */ /* 0x000fc400078e0013 */
[----:B------:R-:W-:Y:S01]  /*94b0*/  FMUL.FTZ R19, R94, UR8 ;  /* 0x000000085e137c20 */ /* 0x000fe20008410000 */
[----:B------:R-:W-:Y:S02]  /*94c0*/  IMAD.MOV.U32 R35, RZ, RZ, R18 ;  /* 0x000000ffff237224 */ /* 0x000fe400078e0012 */
[----:B------:R-:W-:Y:S02]  /*94d0*/  FMUL.FTZ R18, R95, UR8 ;  /* 0x000000085f127c20 */ /* 0x000fe40008410000 */
[----:B------:R3:W-:Y:S01]  /*94e0*/  MUFU.TANH R95, R19 ;  /* 0x00000013005f7308 */ /* 0x0007e20000002400 */
[----:B--2---:R-:W-:Y:S02]  /*94f0*/  IMAD.MOV.U32 R84, RZ, RZ, R17 ;  /* 0x000000ffff547224 */ /* 0x004fe400078e0011 */
[----:B------:R-:W-:Y:S01]  /*9500*/  FMUL.FTZ R17, R106, UR8 ;  /* 0x000000086a117c20 */ /* 0x000fe20008410000 */
[----:B-1----:R-:W-:Y:S01]  /*9510*/  FMUL.FTZ R3, R127, UR8 ;  /* 0x000000087f037c20 */ /* 0x002fe20008410000 */
[----:B------:R-:W-:Y:S01]  /*9520*/  MOV R23, R16 ;  /* 0x0000001000177202 */ /* 0x000fe20000000f00 */
[----:B------:R-:W-:Y:S01]  /*9530*/  FMUL.FTZ R16, R107, UR8 ;  /* 0x000000086b107c20 */ /* 0x000fe20008410000 */
[----:B----4-:R-:W-:Y:S01]  /*9540*/  FSEL R25, R25, -INF , !P3 ;  /* 0xff80000019197808 */ /* 0x010fe20005800000 */
[----:B------:R1:W2:Y:S01]  /*9550*/  MUFU.TANH R30, R3 ;  /* 0x00000003001e7308 */ /* 0x0002a20000002400 */
[----:B------:R-:W-:-:S07]  /*9560*/  ISETP.GE.AND P3, PT, R4, R6, PT ;  /* 0x000000060400720c */ /* 0x000fce0003f66270 */
[----:B------:R2:W-:Y:S01]  /*9570*/  MUFU.TANH R96, R18 ;  /* 0x0000001200607308 */ /* 0x0005e20000002400 */
[----:B---3--:R-:W-:Y:S01]  /*9580*/  FSEL R19, R219, -INF , !P0 ;  /* 0xff800000db137808 */ /* 0x008fe20004000000 */
[----:B------:R-:W-:Y:S01]  /*9590*/  IMAD.MOV.U32 R219, RZ, RZ, R23 ;  /* 0x000000ffffdb7224 */ /* 0x000fe200078e0017 */
[----:B------:R-:W-:Y:S01]  /*95a0*/  FSEL R23, R218, -INF , !P1 ;  /* 0xff800000da177808 */ /* 0x000fe20004800000 */
[----:B------:R-:W-:Y:S01]  /*95b0*/  IMAD.MOV.U32 R218, RZ, RZ, R84 ;  /* 0x000000ffffda7224 */ /* 0x000fe200078e0054 */
[-C--:B------:R-:W-:Y:S02]  /*95c0*/  ISETP.GE.AND P1, PT, R33, R6.reuse, PT ;  /* 0x000000062100720c */ /* 0x080fe40003f26270 */
[----:B------:R-:W-:Y:S01]  /*95d0*/  ISETP.GE.AND P0, PT, R14, R6, PT ;  /* 0x000000060e00720c */ /* 0x000fe20003f06270 */
[----:B------:R-:W-:Y:S01]  /*95e0*/  MUFU.TANH R16, R16 ;  /* 0x0000001000107308 */ /* 0x000fe20000002400 */
[----:B-1----:R-:W-:Y:S01]  /*95f0*/  FMNMX.FTZ R3, R15, R7, !PT ;  /* 0x000000070f037209 */ /* 0x002fe20007810000 */
[----:B------:R-:W-:-:S04]  /*9600*/  FMUL.FTZ R7, R114, UR8 ;  /* 0x0000000872077c20 */ /* 0x000fc80008410000 */
[----:B------:R-:W1:Y:S02]  /*9610*/  SHFL.BFLY PT, R15, R3, 0x1, 0x1f ;  /* 0x0c201f00030f7f89 */ /* 0x000e6400000e0000 */
[----:B------:R3:W4:Y:S01]  /*9620*/  MUFU.TANH R49, R7 ;  /* 0x0000000700317308 */ /* 0x0007220000002400 */
[----:B--2---:R-:W-:Y:S02]  /*9630*/  FSEL R18, R30, -INF , !P4 ;  /* 0xff8000001e127808 */ /* 0x004fe40006000000 */
[----:B------:R-:W-:Y:S01]  /*9640*/  FSEL R30, R215, -INF , !P5 ;  /* 0xff800000d71e7808 */ /* 0x000fe20006800000 */
[----:B------:R-:W-:Y:S01]  /*9650*/  IMAD.MOV.U32 R215, RZ, RZ, R35 ;  /* 0x000000ffffd77224 */ /* 0x000fe200078e0023 */
[----:B------:R-:W-:Y:S02]  /*9660*/  ISETP.GE.AND P5, PT, R31, R6, PT ;  /* 0x000000061f00720c */ /* 0x000fe40003fa6270 */
[----:B------:R-:W-:Y:S01]  /*9670*/  FSEL R35, R214, -INF , !P0 ;  /* 0xff800000d6237808 */ /* 0x000fe20004000000 */
[----:B------:R-:W-:Y:S01]  /*9680*/  IMAD.MOV.U32 R214, RZ, RZ, R116 ;  /* 0x000000ffffd67224 */ /* 0x000fe200078e0074 */
[----:B------:R-:W-:-:S02]  /*9690*/  FSEL R84, R202, -INF , !P5 ;  /* 0xff800000ca547808 */ /* 0x000fc40006800000 */
[-C--:B------:R-:W-:Y:S02]  /*96a0*/  ISETP.GE.AND P5, PT, R41, R6.reuse, PT ;  /* 0x000000062900720c */ /* 0x080fe40003fa6270 */
[-C--:B------:R-:W-:Y:S02]  /*96b0*/  ISETP.GE.AND P0, PT, R34, R6.reuse, PT ;  /* 0x000000062200720c */ /* 0x080fe40003f06270 */
[-C--:B------:R-:W-:Y:S01]  /*96c0*/  ISETP.GE.AND P4, PT, R28, R6.reuse, PT ;  /* 0x000000061c00720c */ /* 0x080fe20003f86270 */
[----:B---3--:R-:W-:Y:S01]  /*96d0*/  FMUL.FTZ R7, R115, UR8 ;  /* 0x0000000873077c20 */ /* 0x008fe20008410000 */
[----:B----4-:R-:W-:Y:S02]  /*96e0*/  FSEL R49, R49, -INF , !P2 ;  /* 0xff80000031317808 */ /* 0x010fe40005000000 */
[----:B------:R-:W-:Y:S01]  /*96f0*/  ISETP.GE.AND P2, PT, R44, R6, PT ;  /* 0x000000062c00720c */ /* 0x000fe20003f46270 */
[----:B------:R2:W-:Y:S01]  /*9700*/  MUFU.TANH R64, R7 ;  /* 0x0000000700407308 */ /* 0x0005e20000002400 */
[----:B-1----:R-:W-:Y:S01]  /*9710*/  FMNMX.FTZ R115, R3, R15, !PT ;  /* 0x0000000f03737209 */ /* 0x002fe20007810000 */
[----:B------:R-:W-:Y:S01]  /*9720*/  FMUL.FTZ R15, R110, UR8 ;  /* 0x000000086e0f7c20 */ /* 0x000fe20008410000 */
[----:B------:R-:W-:Y:S01]  /*9730*/  FMUL.FTZ R3, R90, UR8 ;  /* 0x000000085a037c20 */ /* 0x000fe20008410000 */
[----:B------:R-:W-:-:S02]  /*9740*/  FSEL R92, R92, -INF , !P2 ;  /* 0xff8000005c5c7808 */ /* 0x000fc40005000000 */
[-C--:B------:R-:W-:Y:S02]  /*9750*/  ISETP.GE.AND P2, PT, R52, R6.reuse, PT ;  /* 0x000000063400720c */ /* 0x080fe40003f46270 */
[----:B------:R-:W-:Y:S01]  /*9760*/  MUFU.TANH R15, R15 ;  /* 0x0000000f000f7308 */ /* 0x000fe20000002400 */
[----:B--2---:R-:W-:Y:S01]  /*9770*/  FMUL.FTZ R7, R98, UR8 ;  /* 0x0000000862077c20 */ /* 0x004fe20008410000 */
[----:B------:R-:W-:Y:S02]  /*9780*/  FSEL R98, R180, -INF , !P2 ;  /* 0xff800000b4627808 */ /* 0x000fe40005000000 */
[----:B------:R-:W-:-:S04]  /*9790*/  ISETP.GE.AND P2, PT, R57, R6, PT ;  /* 0x000000063900720c */ /* 0x000fc80003f46270 */
[----:B------:R1:W2:Y:S02]  /*97a0*/  MUFU.TANH R87, R7 ;  /* 0x0000000700577308 */ /* 0x0002a40000002400 */
[----:B-1----:R-:W-:Y:S01]  /*97b0*/  FMUL.FTZ R7, R99, UR8 ;  /* 0x0000000863077c20 */ /* 0x002fe20008410000 */
[----:B--2---:R-:W-:-:S05]  /*97c0*/  FSEL R87, R87, -INF , !P1 ;  /* 0xff80000057577808 */ /* 0x004fca0004800000 */
[----:B------:R1:W-:Y:S01]  /*97d0*/  MUFU.TANH R99, R17 ;  /* 0x0000001100637308 */ /* 0x0003e20000002400 */
[----:B------:R-:W-:-:S07]  /*97e0*/  ISETP.GE.AND P1, PT, R45, R6, PT ;  /* 0x000000062d00720c */ /* 0x000fce0003f26270 */
[----:B------:R2:W3:Y:S01]  /*97f0*/  MUFU.TANH R88, R7 ;  /* 0x0000000700587308 */ /* 0x0004e20000002400 */
[----:B-1----:R-:W-:Y:S02]  /*9800*/  FSEL R17, R64, -INF , !P3 ;  /* 0xff80000040117808 */ /* 0x002fe40005800000 */
[----:B------:R-:W-:Y:S02]  /*9810*/  FSEL R64, R207, -INF , !P4 ;  /* 0xff800000cf407808 */ /* 0x000fe40006000000 */
[-C--:B------:R-:W-:Y:S02]  /*9820*/  ISETP.GE.AND P4, PT, R43, R6.reuse, PT ;  /* 0x000000062b00720c */ /* 0x080fe40003f86270 */
[-C--:B------:R-:W-:Y:S01]  /*9830*/  ISETP.GE.AND P3, PT, R42, R6.reuse, PT ;  /* 0x000000062a00720c */ /* 0x080fe20003f66270 */
[----:B--2---:R-:W-:Y:S01]  /*9840*/  FMUL.FTZ R7, R102, UR8 ;  /* 0x0000000866077c20 */ /* 0x004fe20008410000 */
[----:B---3--:R-:W-:Y:S01]  /*9850*/  FSEL R88, R88, -INF , !P0 ;  /* 0xff80000058587808 */ /* 0x008fe20004000000 */
[----:B------:R1:W-:Y:S01]  /*9860*/  MUFU.TANH R102, R3 ;  /* 0x0000000300667308 */ /* 0x0003e20000002400 */
[----:B------:R-:W-:-:S02]  /*9870*/  ISETP.GE.AND P0, PT, R46, R6, PT ;  /* 0x000000062e00720c */ /* 0x000fc40003f06270 */
[----:B------:R-:W-:Y:S02]  /*9880*/  FSEL R90, R198, -INF , !P4 ;  /* 0xff800000c65a7808 */ /* 0x000fe40006000000 */
[----:B------:R-:W-:Y:S02]  /*9890*/  FSEL R94, R183, -INF , !P0 ;  /* 0xff800000b75e7808 */ /* 0x000fe40004000000 */
[-C--:B------:R-:W-:Y:S01]  /*98a0*/  ISETP.GE.AND P0, PT, R56, R6.reuse, PT ;  /* 0x000000063800720c */ /* 0x080fe20003f06270 */
[----:B------:R-:W2:Y:S01]  /*98b0*/  MUFU.TANH R93, R7 ;  /* 0x00000007005d7308 */ /* 0x000ea20000002400 */
[----:B------:R-:W-:Y:S02]  /*98c0*/  FSEL R89, R199, -INF , !P3 ;  /* 0xff800000c7597808 */ /* 0x000fe40005800000 */
[----:B------:R-:W-:Y:S02]  /*98d0*/  ISETP.GE.AND P4, PT, R47, R6, PT ;  /* 0x000000062f00720c */ /* 0x000fe40003f86270 */
[----:B------:R-:W-:-:S02]  /*98e0*/  FSEL R100, R16, -INF , !P0 ;  /* 0xff80000010647808 */ /* 0x000fc40004000000 */
[-C--:B------:R-:W-:Y:S02]  /*98f0*/  ISETP.GE.AND P3, PT, R51, R6.reuse, PT ;  /* 0x000000063300720c */ /* 0x080fe40003f66270 */
[-C--:B------:R-:W-:Y:S01]  /*9900*/  ISETP.GE.AND P0, PT, R58, R6.reuse, PT ;  /* 0x000000063a00720c */ /* 0x080fe20003f06270 */
[----:B-1----:R-:W-:Y:S01]  /*9910*/  FMUL.FTZ R3, R119, UR8 ;  /* 0x0000000877037c20 */ /* 0x002fe20008410000 */
[----:B------:R-:W-:Y:S02]  /*9920*/  FSEL R95, R95, -INF , !P4 ;  /* 0xff8000005f5f7808 */ /* 0x000fe40006000000 */
[----:B------:R-:W-:Y:S01]  /*9930*/  FSEL R97, R181, -INF , !P3 ;  /* 0xff800000b5617808 */ /* 0x000fe20005800000 */
[----:B------:R-:W-:Y:S01]  /*9940*/  MUFU.TANH R119, R3 ;  /* 0x0000000300777308 */ /* 0x000fe20000002400 */
[----:B------:R-:W-:Y:S02]  /*9950*/  ISETP.GE.AND P4, PT, R54, R6, PT ;  /* 0x000000063600720c */ /* 0x000fe40003f86270 */
[----:B--2---:R-:W-:Y:S01]  /*9960*/  FSEL R91, R93, -INF , !P5 ;  /* 0xff8000005d5b7808 */ /* 0x004fe20006800000 */
[----:B------:R-:W-:Y:S01]  /*9970*/  FMUL.FTZ R7, R111, UR8 ;  /* 0x000000086f077c20 */ /* 0x000fe20008410000 */
[----:B------:R-:W-:-:S02]  /*9980*/  FSEL R93, R196, -INF , !P1 ;  /* 0xff800000c45d7808 */ /* 0x000fc40004800000 */
[-C--:B------:R-:W-:Y:S02]  /*9990*/  ISETP.GE.AND P1, PT, R61, R6.reuse, PT ;  /* 0x000000063d00720c */ /* 0x080fe40003f26270 */
[-C--:B------:R-:W-:Y:S01]  /*99a0*/  ISETP.GE.AND P5, PT, R48, R6.reuse, PT ;  /* 0x000000063000720c */ /* 0x080fe20003fa6270 */
[----:B------:R-:W1:Y:S01]  /*99b0*/  MUFU.TANH R7, R7 ;  /* 0x0000000700077308 */ /* 0x000e620000002400 */
[----:B------:R-:W-:Y:S02]  /*99c0*/  FSEL R99, R99, -INF , !P1 ;  /* 0xff80000063637808 */ /* 0x000fe40004800000 */
        /* <DEDUP_REMOVED lines=8> */
[----:B------:R-:W-:-:S02]  /*9a50*/  FSEL R96, R96, -INF , !P5 ;  /* 0xff80000060607808 */ /* 0x000fc40006800000 */
[-C--:B------:R-:W-:Y:S02]  /*9a60*/  ISETP.GE.AND P5, PT, R55, R6.reuse, PT ;  /* 0x000000063700720c */ /* 0x080fe40003fa6270 */
[----:B------:R-:W-:Y:S02]  /*9a70*/  FSEL R104, R15, -INF , !P4 ;  /* 0xff8000000f687808 */ /* 0x000fe40006000000 */
[----:B------:R-:W-:Y:S02]  /*9a80*/  ISETP.GE.AND P4, PT, R63, R6, PT ;  /* 0x000000063f00720c */ /* 0x000fe40003f86270 */
[----:B-1----:R-:W-:Y:S01]  /*9a90*/  FSEL R125, R7, -INF , !P3 ;  /* 0xff800000077d7808 */ /* 0x002fe20005800000 */
[----:B------:R1:W2:Y:S01]  /*9aa0*/  MUFU.TANH R6, R0 ;  /* 0x0000000000067308 */ /* 0x0002a20000002400 */
[----:B------:R-:W-:Y:S02]  /*9ab0*/  FSEL R113, R132, -INF , !P0 ;  /* 0xff80000084717808 */ /* 0x000fe40004000000 */
[----:B------:R-:W-:-:S02]  /*9ac0*/  LOP3.LUT P3, RZ, R2, 0x1, RZ, 0xc0, !PT ;  /* 0x0000000102ff7812 */ /* 0x000fc4000786c0ff */
[----:B------:R-:W-:Y:S02]  /*9ad0*/  ISETP.GE.AND P0, PT, R14, R9, PT ;  /* 0x000000090e00720c */ /* 0x000fe40003f06270 */
[----:B------:R-:W-:Y:S02]  /*9ae0*/  FSEL R103, R174, -INF , !P5 ;  /* 0xff800000ae677808 */ /* 0x000fe40006800000 */
[----:B------:R-:W-:Y:S02]  /*9af0*/  LOP3.LUT R2, R2, 0xfffffffd, RZ, 0xc0, !PT ;  /* 0xfffffffd02027812 */ /* 0x000fe400078ec0ff */
[C---:B------:R-:W-:Y:S02]  /*9b00*/  FSETP.NEU.FTZ.AND P5, PT, R115.reuse, -INF , PT ;  /* 0xff8000007300780b */ /* 0x040fe40003fbd000 */
[----:B------:R-:W-:Y:S02]  /*9b10*/  @P1 LOP3.LUT R2, R2, 0x2, RZ, 0xfc, !PT ;  /* 0x0000000202021812 */ /* 0x000fe400078efcff */
[----:B------:R-:W-:Y:S01]  /*9b20*/  FSEL R246, R102, -INF , !P2 ;  /* 0xff80000066f67808 */ /* 0x000fe20005000000 */
[----:B-1----:R-:W-:Y:S01]  /*9b30*/  FMUL.FTZ R0, R115, UR6 ;  /* 0x0000000673007c20 */ /* 0x002fe20008410000 */
[----:B------:R-:W-:-:S02]  /*9b40*/  LOP3.LUT R2, R2, 0xfffffffe, RZ, 0xc0, !PT ;  /* 0xfffffffe02027812 */ /* 0x000fc400078ec0ff */
[----:B------:R-:W-:Y:S02]  /*9b50*/  FSEL R102, R228, -INF , !P3 ;  /* 0xff800000e4667808 */ /* 0x000fe40005800000 */
[----:B------:R-:W-:Y:S02]  /*9b60*/  FSEL R0, R0, RZ, P5 ;  /* 0x000000ff00007208 */ /* 0x000fe40002800000 */
[-C--:B------:R-:W-:Y:S02]  /*9b70*/  ISETP.GE.AND P5, PT, R12, R8.reuse, PT ;  /* 0x000000080c00720c */ /* 0x080fe40003fa6270 */
[-C--:B------:R-:W-:Y:S01]  /*9b80*/  ISETP.GE.AND P3, PT, R10, R8.reuse, PT ;  /* 0x000000080a00720c */ /* 0x080fe20003f66270 */
[--C-:B------:R-:W-:Y:S01]  /*9b90*/  FFMA.FTZ R3, R20, UR6, -R0.reuse ;  /* 0x0000000614037c23 */ /* 0x100fe20008010800 */
[----:B------:R-:W-:Y:S02]  /*9ba0*/  FSEL R108, R229, -INF , !P5 ;  /* 0xff800000e56c7808 */ /* 0x000fe40006800000 */
[----:B------:R-:W-:Y:S01]  /*9bb0*/  ISETP.GE.AND P5, PT, R5, R8, PT ;  /* 0x000000080500720c */ /* 0x000fe20003fa6270 */
[----:B------:R1:W-:Y:S01]  /*9bc0*/  MUFU.EX2 R247, R3 ;  /* 0x0000000300f77308 */ /* 0x0003e20000000800 */
[----:B------:R-:W-:Y:S01]  /*9bd0*/  @P0 LOP3.LUT R2, R2, 0x1, RZ, 0xfc, !PT ;  /* 0x0000000102020812 */ /* 0x000fe200078efcff */
[----:B------:R-:W-:Y:S01]  /*9be0*/  FFMA.FTZ R5, R85, UR6, -R0 ;  /* 0x0000000655057c23 */ /* 0x000fe20008010800 */
[----:B------:R-:W-:-:S02]  /*9bf0*/  FSEL R106, R134, -INF , !P3 ;  /* 0xff800000866a7808 */ /* 0x000fc40005800000 */
[----:B------:R-:W-:Y:S02]  /*9c00*/  FSEL R105, R223, -INF , !P5 ;  /* 0xff800000df697808 */ /* 0x000fe40006800000 */
[C---:B------:R-:W-:Y:S02]  /*9c10*/  LOP3.LUT P3, RZ, R2.reuse, 0x1, RZ, 0xc0, !PT ;  /* 0x0000000102ff7812 */ /* 0x040fe4000786c0ff */
[----:B------:R-:W-:Y:S01]  /*9c20*/  LOP3.LUT P5, RZ, R2, 0x2, RZ, 0xc0, !PT ;  /* 0x0000000202ff7812 */ /* 0x000fe200078ac0ff */
[--C-:B------:R-:W-:Y:S01]  /*9c30*/  FFMA.FTZ R2, R29, UR6, -R0.reuse ;  /* 0x000000061d027c23 */ /* 0x100fe20008010800 */
[-C--:B------:R-:W-:Y:S01]  /*9c40*/  ISETP.GE.AND P2, PT, R11, R8.reuse, PT ;  /* 0x000000080b00720c */ /* 0x080fe20003f46270 */
[--C-:B------:R-:W-:Y:S01]  /*9c50*/  FFMA.FTZ R11, R81, UR6, -R0.reuse ;  /* 0x00000006510b7c23 */ /* 0x100fe20008010800 */
[-C--:B------:R-:W-:Y:S01]  /*9c60*/  ISETP.GE.AND P1, PT, R4, R8.reuse, PT ;  /* 0x000000080400720c */ /* 0x080fe20003f26270 */
[----:B------:R3:W-:Y:S01]  /*9c70*/  MUFU.EX2 R196, R2 ;  /* 0x0000000200c47308 */ /* 0x0007e20000000800 */
[----:B------:R-:W-:Y:S01]  /*9c80*/  FSEL R107, R133, -INF , !P2 ;  /* 0xff800000856b7808 */ /* 0x000fe20005000000 */
[----:B-1----:R-:W-:Y:S01]  /*9c90*/  FFMA.FTZ R3, R21, UR6, -R0 ;  /* 0x0000000615037c23 */ /* 0x002fe20008010800 */
[----:B------:R-:W-:-:S02]  /*9ca0*/  ISETP.GE.AND P2, PT, R14, R8, PT ;  /* 0x000000080e00720c */ /* 0x000fc40003f46270 */
[----:B--2---:R-:W-:-:S03]  /*9cb0*/  FSEL R241, R6, -INF , !P4 ;  /* 0xff80000006f17808 */ /* 0x004fc60006000000 */
[----:B------:R1:W-:Y:S01]  /*9cc0*/  MUFU.EX2 R127, R3 ;  /* 0x00000003007f7308 */ /* 0x0003e20000000800 */
[----:B------:R-:W-:Y:S02]  /*9cd0*/  FSEL R109, R222, -INF , !P2 ;  /* 0xff800000de6d7808 */ /* 0x000fe40005000000 */
[-C--:B------:R-:W-:Y:S02]  /*9ce0*/  ISETP.GE.AND P2, PT, R4, R9.reuse, PT ;  /* 0x000000090400720c */ /* 0x080fe40003f46270 */
[----:B------:R-:W-:Y:S02]  /*9cf0*/  ISETP.GE.AND P0, PT, R13, R8, PT ;  /* 0x000000080d00720c */ /* 0x000fe40003f06270 */
[----:B------:R-:W-:Y:S01]  /*9d00*/  ISETP.GE.AND P4, PT, R10, R9, PT ;  /* 0x000000090a00720c */ /* 0x000fe20003f86270 */
[----:B------:R-:W-:Y:S01]  /*9d10*/  FFMA.FTZ R10, R79, UR6, -R0 ;  /* 0x000000064f0a7c23 */ /* 0x000fe20008010800 */
[----:B---3--:R-:W-:Y:S02]  /*9d20*/  FMNMX.FTZ R2, R38, R19, !PT ;  /* 0x0000001326027209 */ /* 0x008fe40007810000 */
        /* <DEDUP_REMOVED lines=8> */
[----:B------:R-:W-:-:S02]  /*9db0*/  FSEL R15, R238, -INF , !P0 ;  /* 0xff800000ee0f7808 */ /* 0x000fc40004000000 */
[----:B------:R-:W-:Y:S02]  /*9dc0*/  FMNMX.FTZ R2, R30, R2, !PT ;  /* 0x000000021e027209 */ /* 0x000fe40007810000 */
[----:B------:R-:W-:Y:S01]  /*9dd0*/  ISETP.GE.AND P4, PT, R13, R9, PT ;  /* 0x000000090d00720c */ /* 0x000fe20003f86270 */
[----:B------:R-:W-:Y:S01]  /*9de0*/  FFMA.FTZ R13, R80, UR6, -R0 ;  /* 0x00000006500d7c23 */ /* 0x000fe20008010800 */
[----:B------:R-:W-:Y:S02]  /*9df0*/  FMNMX.FTZ R2, R35, R2, !PT ;  /* 0x0000000223027209 */ /* 0x000fe40007810000 */
[----:B------:R-:W-:Y:S02]  /*9e00*/  ISETP.GE.AND P0, PT, R33, R8, PT ;  /* 0x000000082100720c */ /* 0x000fe40003f06270 */
[----:B------:R-:W-:Y:S02]  /*9e10*/  FMNMX.FTZ R2, R49, R2, !PT ;  /* 0x0000000231027209 */ /* 0x000fe40007810000 */
[----:B------:R-:W-:-:S02]  /*9e20*/  FSEL R111, R227, -INF , !P6 ;  /* 0xff800000e36f7808 */ /* 0x000fc40007000000 */
        /* <DEDUP_REMOVED lines=8> */
[----:B------:R-:W-:Y:S01]  /*9eb0*/  FMNMX.FTZ R2, R87, R2, !PT ;  /* 0x0000000257027209 */ /* 0x000fe20007810000 */
[----:B------:R-:W-:Y:S01]  /*9ec0*/  MUFU.EX2 R177, R11 ;  /* 0x0000000b00b17308 */ /* 0x000fe20000000800 */
[----:B------:R-:W-:Y:S02]  /*9ed0*/  ISETP.GE.AND P0, PT, R41, R8, PT ;  /* 0x000000082900720c */ /* 0x000fe40003f06270 */
[----:B------:R-:W-:Y:S02]  /*9ee0*/  FMNMX.FTZ R2, R88, R2, !PT ;  /* 0x0000000258027209 */ /* 0x000fe40007810000 */
[----:B------:R-:W-:Y:S02]  /*9ef0*/  FSEL R16, R178, -INF , !P1 ;  /* 0xff800000b2107808 */ /* 0x000fe40004800000 */
[----:B------:R-:W-:Y:S01]  /*9f00*/  FMNMX.FTZ R2, R89, R2, !PT ;  /* 0x0000000259027209 */ /* 0x000fe20007810000 */
[----:B------:R-:W-:Y:S01]  /*9f10*/  MUFU.EX2 R178, R13 ;  /* 0x0000000d00b27308 */ /* 0x000fe20000000800 */
[----:B-1----:R-:W-:Y:S01]  /*9f20*/  FFMA.FTZ R3, R26, UR6, -R0 ;  /* 0x000000061a037c23 */ /* 0x002fe20008010800 */
[----:B------:R-:W-:-:S02]  /*9f30*/  FSEL R26, R173, -INF , !P0 ;  /* 0xff800000ad1a7808 */ /* 0x000fc40004000000 */
[----:B------:R-:W-:Y:S02]  /*9f40*/  FMNMX.FTZ R2, R90, R2, !PT ;  /* 0x000000025a027209 */ /* 0x000fe40007810000 */
[----:B------:R-:W-:Y:S02]  /*9f50*/  ISETP.GE.AND P0, PT, R45, R8, PT ;  /* 0x000000082d00720c */ /* 0x000fe40003f06270 */
        /* <DEDUP_REMOVED lines=27> */
[----:B------:R-:W-:-:S02]  /*a110*/  ISETP.GE.AND P0, PT, R47, R8, PT ;  /* 0x000000082f00720c */ /* 0x000fc40003f06270 */
[----:B------:R-:W-:Y:S02]  /*a120*/  FMNMX.FTZ R2, R103, R2, !PT ;  /* 0x0000000267027209 */ /* 0x000fe40007810000 */
[----:B------:R-:W-:Y:S02]  /*a130*/  FSEL R13, R220, -INF , !P1 ;  /* 0xff800000dc0d7808 */ /* 0x000fe40004800000 */
        /* <DEDUP_REMOVED lines=13> */
[-C--:B------:R-:W-:Y:S02]  /*a210*/  ISETP.GE.AND P4, PT, R34, R9.reuse, PT ;  /* 0x000000092200720c */ /* 0x080fe40003f86270 */
[----:B------:R-:W-:Y:S01]  /*a220*/  ISETP.GE.AND P2, PT, R43, R9, PT ;  /* 0x000000092b00720c */ /* 0x000fe20003f46270 */
[----:B------:R-:W2:Y:S01]  /*a230*/  SHFL.BFLY PT, R6, R2, 0x2, 0x1f ;  /* 0x0c401f0002067f89 */ /* 0x000ea200000e0000 */
[--C-:B-1----:R-:W-:Y:S01]  /*a240*/  FFMA.FTZ R3, R50, UR6, -R0.reuse ;  /* 0x0000000632037c23 */ /* 0x102fe20008010800 */
[----:B------:R-:W-:Y:S02]  /*a250*/  FSEL R50, R129, -INF , !P1 ;  /* 0xff80000081327808 */ /* 0x000fe40004800000 */
[----:B------:R-:W-:Y:S01]  /*a260*/  ISETP.GE.AND P1, PT, R52, R8, PT ;  /* 0x000000083400720c */ /* 0x000fe20003f26270 */
[----:B------:R1:W-:Y:S02]  /*a270*/  MUFU.EX2 R175, R3 ;  /* 0x0000000300af7308 */ /* 0x0003e40000000800 */
[----:B-1----:R-:W-:Y:S01]  /*a280*/  FFMA.FTZ R3, R62, UR6, -R0 ;  /* 0x000000063e037c23 */ /* 0x002fe20008010800 */
[----:B------:R-:W-:Y:S01]  /*a290*/  MOV R62, R215 ;  /* 0x000000d7003e7202 */ /* 0x000fe20000000f00 */
[----:B------:R-:W-:Y:S01]  /*a2a0*/  IMAD.MOV.U32 R215, RZ, RZ, R219 ;  /* 0x000000ffffd77224 */ /* 0x000fe200078e00db */
[----:B------:R-:W-:-:S03]  /*a2b0*/  MOV R219, R230 ;  /* 0x000000e600db7202 */ /* 0x000fc60000000f00 */
[----:B------:R1:W-:Y:S02]  /*a2c0*/  MUFU.EX2 R180, R3 ;  /* 0x0000000300b47308 */ /* 0x0003e40000000800 */
[----:B-1----:R-:W-:-:S06]  /*a2d0*/  FFMA.FTZ R3, R65, UR6, -R0 ;  /* 0x0000000641037c23 */ /* 0x002fcc0008010800 */
[----:B------:R1:W-:Y:S02]  /*a2e0*/  MUFU.EX2 R181, R3 ;  /* 0x0000000300b57308 */ /* 0x0003e40000000800 */
[----:B-1----:R-:W-:-:S06]  /*a2f0*/  FFMA.FTZ R3, R66, UR6, -R0 ;  /* 0x0000000642037c23 */ /* 0x002fcc0008010800 */
[----:B------:R1:W3:Y:S02]  /*a300*/  MUFU.EX2 R12, R3 ;  /* 0x00000003000c7308 */ /* 0x0002e40000000800 */
[----:B-1----:R-:W-:-:S06]  /*a310*/  FFMA.FTZ R3, R67, UR6, -R0 ;  /* 0x0000000643037c23 */ /* 0x002fcc0008010800 */
[----:B------:R1:W-:Y:S02]  /*a320*/  MUFU.EX2 R132, R3 ;  /* 0x0000000300847308 */ /* 0x0003e40000000800 */
[----:B-1----:R-:W-:Y:S01]  /*a330*/  FFMA.FTZ R3, R68, UR6, -R0 ;  /* 0x0000000644037c23 */ /* 0x002fe20008010800 */
[----:B------:R-:W-:Y:S02]  /*a340*/  FSEL R68, R217, -INF , !P0 ;  /* 0xff800000d9447808 */ /* 0x000fe40004000000 */
[----:B------:R-:W-:-:S03]  /*a350*/  ISETP.GE.AND P0, PT, R61, R8, PT ;  /* 0x000000083d00720c */ /* 0x000fc60003f06270 */
[----:B------:R1:W-:Y:S02]  /*a360*/  MUFU.EX2 R4, R3 ;  /* 0x0000000300047308 */ /* 0x0003e40000000800 */
[----:B-1----:R-:W-:Y:S01]  /*a370*/  FFMA.FTZ R3, R69, UR6, -R0 ;  /* 0x0000000645037c23 */ /* 0x002fe20008010800 */
[----:B---3--:R-:W-:Y:S02]  /*a380*/  IMAD.MOV.U32 R69, RZ, RZ, R12 ;  /* 0x000000ffff457224 */ /* 0x008fe400078e000c */
[----:B------:R-:W-:-:S03]  /*a390*/  FFMA.FTZ R12, R76, UR6, -R0 ;  /* 0x000000064c0c7c23 */ /* 0x000fc60008010800 */
[----:B------:R1:W-:Y:S08]  /*a3a0*/  MUFU.EX2 R134, R3 ;  /* 0x0000000300867308 */ /* 0x0003f00000000800 */
[----:B------:R-:W-:Y:S01]  /*a3b0*/  MUFU.EX2 R12, R12 ;  /* 0x0000000c000c7308 */ /* 0x000fe20000000800 */
[----:B-1----:R-:W-:Y:S01]  /*a3c0*/  FFMA.FTZ R3, R70, UR6, -R0 ;  /* 0x0000000646037c23 */ /* 0x002fe20008010800 */
[----:B------:R-:W-:-:S02]  /*a3d0*/  FSEL R70, R216, -INF , !P1 ;  /* 0xff800000d8467808 */ /* 0x000fc40004800000 */
[----:B------:R-:W-:-:S04]  /*a3e0*/  ISETP.GE.AND P1, PT, R56, R8, PT ;  /* 0x000000083800720c */ /* 0x000fc80003f26270 */
[----:B------:R1:W3:Y:S01]  /*a3f0*/  MUFU.EX2 R7, R3 ;  /* 0x0000000300077308 */ /* 0x0002e20000000800 */
[----:B------:R-:W-:Y:S02]  /*a400*/  FSEL R81, R123, -INF , !P1 ;  /* 0xff8000007b517808 */ /* 0x000fe40004800000 */
[----:B------:R-:W-:-:S04]  /*a410*/  ISETP.GE.AND P1, PT, R55, R8, PT ;  /* 0x000000083700720c */ /* 0x000fc80003f26270 */
[----:B------:R-:W-:Y:S02]  /*a420*/  FSEL R116, R211, -INF , !P1 ;  /* 0xff800000d3747808 */ /* 0x000fe40004800000 */
[----:B------:R-:W-:Y:S01]  /*a430*/  ISETP.GE.AND P1, PT, R28, R9, PT ;  /* 0x000000091c00720c */ /* 0x000fe20003f26270 */
[--C-:B-1----:R-:W-:Y:S01]  /*a440*/  FFMA.FTZ R3, R71, UR6, -R0.reuse ;  /* 0x0000000647037c23 */ /* 0x102fe20008010800 */
[----:B---3--:R-:W-:Y:S01]  /*a450*/  MOV R79, R7 ;  /* 0x00000007004f7202 */ /* 0x008fe20000000f00 */
[--C-:B------:R-:W-:Y:S01]  /*a460*/  FFMA.FTZ R7, R78, UR6, -R0.reuse ;  /* 0x000000064e077c23 */ /* 0x100fe20008010800 */
[----:B------:R-:W-:Y:S01]  /*a470*/  IMAD.MOV.U32 R78, RZ, RZ, R117 ;  /* 0x000000ffff4e7224 */ /* 0x000fe200078e0075 */
[----:B------:R1:W-:Y:S08]  /*a480*/  MUFU.EX2 R65, R3 ;  /* 0x0000000300417308 */ /* 0x0003f00000000800 */
[----:B------:R-:W3:Y:S01]  /*a490*/  MUFU.EX2 R172, R7 ;  /* 0x0000000700ac7308 */ /* 0x000ee20000000800 */
[----:B-1----:R-:W-:Y:S01]  /*a4a0*/  FFMA.FTZ R3, R72, UR6, -R0 ;  /* 0x0000000648037c23 */ /* 0x002fe20008010800 */
[----:B------:R-:W-:-:S02]  /*a4b0*/  FSEL R72, R128, -INF , !P0 ;  /* 0xff80000080487808 */ /* 0x000fc40004000000 */
[----:B------:R-:W-:-:S04]  /*a4c0*/  ISETP.GE.AND P0, PT, R53, R8, PT ;  /* 0x000000083500720c */ /* 0x000fc80003f06270 */
[----:B------:R1:W-:Y:S01]  /*a4d0*/  MUFU.EX2 R67, R3 ;  /* 0x0000000300437308 */ /* 0x0003e20000000800 */
[----:B------:R-:W-:Y:S01]  /*a4e0*/  FSEL R85, R212, -INF , !P0 ;  /* 0xff800000d4557808 */ /* 0x000fe20004000000 */
[----:B---3--:R-:W-:Y:S01]  /*a4f0*/  IMAD.MOV.U32 R237, RZ, RZ, R172 ;  /* 0x000000ffffed7224 */ /* 0x008fe200078e00ac */
[-C--:B------:R-:W-:Y:S02]  /*a500*/  ISETP.GE.AND P0, PT, R54, R8.reuse, PT ;  /* 0x000000083600720c */ /* 0x080fe40003f06270 */
[----:B------:R-:W-:Y:S01]  /*a510*/  FSEL R7, R214, -INF , !P5 ;  /* 0xff800000d6077808 */ /* 0x000fe20006800000 */
[----:B------:R-:W-:Y:S01]  /*a520*/  IMAD.MOV.U32 R214, RZ, RZ, R219 ;  /* 0x000000ffffd67224 */ /* 0x000fe200078e00db */
[----:B------:R-:W-:Y:S02]  /*a530*/  FSEL R117, R122, -INF , !P0 ;  /* 0xff8000007a757808 */ /* 0x000fe40004000000 */
[----:B------:R-:W-:Y:S02]  /*a540*/  ISETP.GE.AND P0, PT, R60, R8, PT ;  /* 0x000000083c00720c */ /* 0x000fe40003f06270 */
[----:B------:R-:W-:Y:S01]  /*a550*/  ISETP.GE.AND P5, PT, R42, R9, PT ;  /* 0x000000092a00720c */ /* 0x000fe20003fa6270 */
[----:B-1----:R-:W-:-:S04]  /*a560*/  FFMA.FTZ R3, R73, UR6, -R0 ;  /* 0x0000000649037c23 */ /* 0x002fc80008010800 */
[----:B------:R1:W-:Y:S02]  /*a570*/  MUFU.EX2 R71, R3 ;  /* 0x0000000300477308 */ /* 0x0003e40000000800 */
[----:B-1----:R-:W-:Y:S01]  /*a580*/  FFMA.FTZ R3, R75, UR6, -R0 ;  /* 0x000000064b037c23 */ /* 0x002fe20008010800 */
[----:B------:R-:W-:Y:S02]  /*a590*/  IMAD.MOV.U32 R75, RZ, RZ, R4 ;  /* 0x000000ffff4b7224 */ /* 0x000fe400078e0004 */
[----:B------:R-:W-:-:S03]  /*a5a0*/  FFMA.FTZ R4, R82, UR6, -R0 ;  /* 0x0000000652047c23 */ /* 0x000fc60008010800 */
[----:B------:R1:W3:Y:S02]  /*a5b0*/  MUFU.EX2 R73, R3 ;  /* 0x0000000300497308 */ /* 0x0002e40000000800 */
[----:B-1----:R-:W-:Y:S01]  /*a5c0*/  FFMA.FTZ R3, R83, UR6, -R0 ;  /* 0x0000000653037c23 */ /* 0x002fe20008010800 */
[----:B---3--:R-:W-:-:S05]  /*a5d0*/  IMAD.MOV.U32 R123, RZ, RZ, R73 ;  /* 0x000000ffff7b7224 */ /* 0x008fca00078e0049 */
[----:B------:R1:W-:Y:S08]  /*a5e0*/  MUFU.EX2 R83, R5 ;  /* 0x0000000500537308 */ /* 0x0003f00000000800 */
[----:B------:R3:W4:Y:S01]  /*a5f0*/  MUFU.EX2 R66, R3 ;  /* 0x0000000300427308 */ /* 0x0007220000000800 */
[----:B-1----:R-:W-:Y:S01]  /*a600*/  FFMA.FTZ R5, R77, UR6, -R0 ;  /* 0x000000064d057c23 */ /* 0x002fe20008010800 */
[----:B------:R-:W-:-:S06]  /*a610*/  IMAD.MOV.U32 R77, RZ, RZ, R231 ;  /* 0x000000ffff4d7224 */ /* 0x000fcc00078e00e7 */
[----:B------:R-:W-:Y:S01]  /*a620*/  MUFU.EX2 R130, R5 ;  /* 0x0000000500827308 */ /* 0x000fe20000000800 */
[----:B---3--:R-:W-:Y:S01]  /*a630*/  FFMA.FTZ R3, R86, UR6, -R0 ;  /* 0x0000000656037c23 */ /* 0x008fe20008010800 */
[----:B------:R-:W-:Y:S01]  /*a640*/  IMAD.MOV.U32 R86, RZ, RZ, R118 ;  /* 0x000000ffff567224 */ /* 0x000fe200078e0076 */
[----:B------:R-:W-:-:S05]  /*a650*/  FSEL R118, R121, -INF , !P0 ;  /* 0xff80000079767808 */ /* 0x000fca0004000000 */
[----:B------:R1:W-:Y:S01]  /*a660*/  MUFU.EX2 R133, R3 ;  /* 0x0000000300857308 */ /* 0x0003e20000000800 */
[----:B------:R-:W-:Y:S02]  /*a670*/  ISETP.GE.AND P0, PT, R59, R8, PT ;  /* 0x000000083b00720c */ /* 0x000fe40003f06270 */
[----:B------:R-:W-:Y:S01]  /*a680*/  MOV R76, R86 ;  /* 0x00000056004c7202 */ /* 0x000fe20000000f00 */
[----:B------:R-:W-:Y:S01]  /*a690*/  IMAD.MOV.U32 R86, RZ, RZ, R65 ;  /* 0x000000ffff567224 */ /* 0x000fe200078e0041 */
[----:B------:R-:W-:Y:S02]  /*a6a0*/  FSEL R121, R204, -INF , !P0 ;  /* 0xff800000cc797808 */ /* 0x000fe40004000000 */
[----:B------:R-:W-:Y:S01]  /*a6b0*/  ISETP.GE.AND P0, PT, R58, R8, PT ;  /* 0x000000083a00720c */ /* 0x000fe20003f06270 */
[----:B------:R-:W-:Y:S01]  /*a6c0*/  IMAD.MOV.U32 R179, RZ, RZ, R76 ;  /* 0x000000ffffb37224 */ /* 0x000fe200078e004c */
[----:B------:R-:W-:Y:S02]  /*a6d0*/  MOV R65, R218 ;  /* 0x000000da00417202 */ /* 0x000fe40000000f00 */
[----:B------:R-:W-:-:S02]  /*a6e0*/  FSEL R122, R205, -INF , !P0 ;  /* 0xff800000cd7a7808 */ /* 0x000fc40004000000 */
[----:B------:R-:W-:Y:S02]  /*a6f0*/  ISETP.GE.AND P0, PT, R57, R8, PT ;  /* 0x000000083900720c */ /* 0x000fe40003f06270 */
[----:B------:R-:W-:Y:S01]  /*a700*/  FSEL R65, R65, -INF , !P5 ;  /* 0xff80000041417808 */ /* 0x000fe20006800000 */
[----:B-1----:R-:W-:Y:S01]  /*a710*/  FFMA.FTZ R3, R74, UR6, -R0 ;  /* 0x000000064a037c23 */ /* 0x002fe20008010800 */
[----:B--2---:R-:W-:Y:S01]  /*a720*/  FMNMX.FTZ R0, R2, R6, !PT ;  /* 0x0000000602007209 */ /* 0x004fe20007810000 */
[----:B------:R1:W2:Y:S01]  /*a730*/  MUFU.EX2 R74, R4 ;  /* 0x00000004004a7308 */ /* 0x0002a20000000800 */
[----:B------:R-:W-:Y:S01]  /*a740*/  FSEL R131, R120, -INF , !P0 ;  /* 0xff80000078837808 */ /* 0x000fe20004000000 */
[----:B----4-:R-:W-:Y:S01]  /*a750*/  IMAD.MOV.U32 R120, RZ, RZ, R66 ;  /* 0x000000ffff787224 */ /* 0x010fe200078e0042 */
[----:B------:R-:W-:Y:S01]  /*a760*/  ISETP.GE.AND P0, PT, R63, R8, PT ;  /* 0x000000083f00720c */ /* 0x000fe20003f06270 */
[----:B------:R-:W3:Y:S01]  /*a770*/  SHFL.BFLY PT, R2, R0, 0x1, 0x1f ;  /* 0x0c201f0000027f89 */ /* 0x000ee200000e0000 */
[----:B------:R-:W-:Y:S01]  /*a780*/  FSEL R8, R77, -INF , !P3 ;  /* 0xff8000004d087808 */ /* 0x000fe20005800000 */
[----:B------:R-:W-:Y:S01]  /*a790*/  IMAD.MOV.U32 R77, RZ, RZ, R79 ;  /* 0x000000ffff4d7224 */ /* 0x000fe200078e004f */
[----:B------:R-:W-:Y:S01]  /*a7a0*/  FSEL R238, R239, -INF , !P0 ;  /* 0xff800000efee7808 */ /* 0x000fe20004000000 */
[----:B------:R4:W5:Y:S01]  /*a7b0*/  MUFU.EX2 R80, R3 ;  /* 0x0000000300507308 */ /* 0x0009620000000800 */
[----:B------:R-:W-:Y:S01]  /*a7c0*/  IMAD.MOV.U32 R79, RZ, RZ, R75 ;  /* 0x000000ffff4f7224 */ /* 0x000fe200078e004b */
[-C--:B------:R-:W-:Y:S01]  /*a7d0*/  ISETP.GE.AND P0, PT, R31, R9.reuse, PT ;  /* 0x000000091f00720c */ /* 0x080fe20003f06270 */
[----:B------:R-:W-:Y:S01]  /*a7e0*/  IMAD.MOV.U32 R75, RZ, RZ, R215 ;  /* 0x000000ffff4b7224 */ /* 0x000fe200078e00d7 */
[-C--:B------:R-:W-:Y:S01]  /*a7f0*/  ISETP.GE.AND P3, PT, R33, R9.reuse, PT ;  /* 0x000000092100720c */ /* 0x080fe20003f66270 */
[----:B------:R-:W-:Y:S01]  /*a800*/  IMAD.MOV.U32 R6, RZ, RZ, R78 ;  /* 0x000000ffff067224 */ /* 0x000fe200078e004e */
[----:B------:R-:W-:Y:S01]  /*a810*/  FSEL R66, R252, -INF , !P2 ;  /* 0xff800000fc427808 */ /* 0x000fe20005000000 */
[----:B------:R-:W-:Y:S01]  /*a820*/  IMAD.MOV.U32 R176, RZ, RZ, R77 ;  /* 0x000000ffffb07224 */ /* 0x000fe200078e004d */
[----:B------:R-:W-:Y:S01]  /*a830*/  ISETP.GE.AND P5, PT, R46, R9, PT ;  /* 0x000000092e00720c */ /* 0x000fe20003fa6270 */
[----:B------:R-:W-:Y:S01]  /*a840*/  IMAD.MOV.U32 R239, RZ, RZ, R6 ;  /* 0x000000ffffef7224 */ /* 0x000fe200078e0006 */
[----:B-1----:R-:W-:Y:S01]  /*a850*/  FMNMX.FTZ R4, R36, R111, !PT ;  /* 0x0000006f24047209 */ /* 0x002fe20007810000 */
[----:B------:R-:W-:Y:S01]  /*a860*/  IMAD.MOV.U32 R46, RZ, RZ, R173 ;  /* 0x000000ffff2e7224 */ /* 0x000fe200078e00ad */
[----:B------:R-:W-:Y:S01]  /*a870*/  FSEL R73, R250, -INF , !P5 ;  /* 0xff800000fa497808 */ /* 0x000fe20006800000 */
[----:B------:R-:W-:Y:S01]  /*a880*/  IMAD.MOV.U32 R250, RZ, RZ, R198 ;  /* 0x000000fffffa7224 */ /* 0x000fe200078e00c6 */
[----:B--2---:R-:W-:-:S02]  /*a890*/  MOV R128, R74 ;  /* 0x0000004a00807202 */ /* 0x004fc40000000f00 */
[----:B------:R-:W-:Y:S01]  /*a8a0*/  ISETP.GE.AND P2, PT, R48, R9, PT ;  /* 0x000000093000720c */ /* 0x000fe20003f46270 */
[----:B------:R-:W-:Y:S01]  /*a8b0*/  IMAD.MOV.U32 R48, RZ, RZ, R175 ;  /* 0x000000ffff307224 */ /* 0x000fe200078e00af */
[----:B------:R-:W-:Y:S02]  /*a8c0*/  MOV R252, R176 ;  /* 0x000000b000fc7202 */ /* 0x000fe40000000f00 */
[----:B---3--:R-:W-:Y:S02]  /*a8d0*/  FMNMX.FTZ R82, R0, R2, !PT ;  /* 0x0000000200527209 */ /* 0x008fe40007810000 */
[----:B------:R-:W-:Y:S02]  /*a8e0*/  FMNMX.FTZ R2, R37, R102, !PT ;  /* 0x0000006625027209 */ /* 0x000fe40007810000 */
[C---:B------:R-:W-:Y:S01]  /*a8f0*/  FSETP.NEU.FTZ.AND P6, PT, R82.reuse, -INF , PT ;  /* 0xff8000005200780b */ /* 0x040fe20003fdd000 */
[----:B----4-:R-:W-:Y:S01]  /*a900*/  FMUL.FTZ R3, R82, UR6 ;  /* 0x0000000652037c20 */ /* 0x010fe20008410000 */
[----:B------:R-:W-:-:S02]  /*a910*/  FSEL R76, R206, -INF , !P2 ;  /* 0xff800000ce4c7808 */ /* 0x000fc40005000000 */
[----:B------:R-:W-:Y:S02]  /*a920*/  ISETP.GE.AND P2, PT, R58, R9, PT ;  /* 0x000000093a00720c */ /* 0x000fe40003f46270 */
[----:B------:R-:W-:-:S05]  /*a930*/  FSEL R3, R3, RZ, P6 ;  /* 0x000000ff03037208 */ /* 0x000fca0003000000 */
[----:B------:R-:W-:Y:S01]  /*a940*/  FFMA.FTZ R0, R19, UR6, -R3 ;  /* 0x0000000613007c23 */ /* 0x000fe20008010803 */
[----:B------:R-:W-:-:S03]  /*a950*/  IMAD.MOV.U32 R19, RZ, RZ, R71 ;  /* 0x000000ffff137224 */ /* 0x000fc600078e0047 */
[----:B------:R1:W-:Y:S02]  /*a960*/  MUFU.EX2 R202, R0 ;  /* 0x0000000000ca7308 */ /* 0x0003e40000000800 */
[----:B-1----:R-:W-:Y:S01]  /*a970*/  FFMA.FTZ R0, R23, UR6, -R3 ;  /* 0x0000000617007c23 */ /* 0x002fe20008010803 */
[----:B------:R-:W-:-:S05]  /*a980*/  IMAD.MOV.U32 R23, RZ, RZ, R69 ;  /* 0x000000ffff177224 */ /* 0x000fca00078e0045 */
[----:B------:R1:W-:Y:S01]  /*a990*/  MUFU.EX2 R204, R0 ;  /* 0x0000000000cc7308 */ /* 0x0003e20000000800 */
[----:B------:R-:W-:Y:S02]  /*a9a0*/  IMAD.MOV.U32 R43, RZ, RZ, R23 ;  /* 0x000000ffff2b7224 */ /* 0x000fe400078e0017 */
[----:B-1----:R-:W-:Y:S01]  /*a9b0*/  FFMA.FTZ R0, R25, UR6, -R3 ;  /* 0x0000000619007c23 */ /* 0x002fe20008010803 */
[----:B------:R-:W-:-:S04]  /*a9c0*/  MOV R25, R67 ;  /* 0x0000004300197202 */ /* 0x000fc80000000f00 */
[----:B------:R1:W-:Y:S01]  /*a9d0*/  MUFU.EX2 R205, R0 ;  /* 0x0000000000cd7308 */ /* 0x0003e20000000800 */
[----:B------:R-:W-:Y:S02]  /*a9e0*/  IMAD.MOV.U32 R42, RZ, RZ, R25 ;  /* 0x000000ffff2a7224 */ /* 0x000fe400078e0019 */
[----:B-1----:R-:W-:Y:S01]  /*a9f0*/  FFMA.FTZ R0, R18, UR6, -R3 ;  /* 0x0000000612007c23 */ /* 0x002fe20008010803 */
[----:B------:R-:W-:-:S04]  /*aa00*/  IMAD.MOV.U32 R18, RZ, RZ, R133 ;  /* 0x000000ffff127224 */ /* 0x000fc800078e0085 */
        /* <DEDUP_REMOVED lines=9> */
[----:B-1----:R-:W-:Y:S01]  /*aaa0*/  FFMA.FTZ R2, R35, UR6, -R3 ;  /* 0x0000000623027c23 */ /* 0x002fe20008010803 */
[----:B------:R-:W-:Y:S02]  /*aab0*/  IMAD.MOV.U32 R35, RZ, RZ, R126 ;  /* 0x000000ffff237224 */ /* 0x000fe400078e007e */
[----:B------:R-:W-:Y:S01]  /*aac0*/  FMNMX.FTZ R0, R16, R0, !PT ;  /* 0x0000000010007209 */ /* 0x000fe20007810000 */
[----:B------:R1:W-:Y:S03]  /*aad0*/  MUFU.EX2 R216, R2 ;  /* 0x0000000200d87308 */ /* 0x0003e60000000800 */
[----:B------:R-:W-:-:S04]  /*aae0*/  FMNMX.FTZ R0, R15, R0, !PT ;  /* 0x000000000f007209 */ /* 0x000fc80007810000 */
[----:B------:R-:W-:-:S04]  /*aaf0*/  FMNMX.FTZ R0, R20, R0, !PT ;  /* 0x0000000014007209 */ /* 0x000fc80007810000 */
[----:B------:R-:W-:-:S04]  /*ab00*/  FMNMX.FTZ R0, R24, R0, !PT ;  /* 0x0000000018007209 */ /* 0x000fc80007810000 */
[----:B------:R-:W-:Y:S01]  /*ab10*/  FMNMX.FTZ R0, R22, R0, !PT ;  /* 0x0000000016007209 */ /* 0x000fe20007810000 */
[----:B-1----:R-:W-:-:S03]  /*ab20*/  FFMA.FTZ R2, R49, UR6, -R3 ;  /* 0x0000000631027c23 */ /* 0x002fc60008010803 */
[----:B------:R-:W-:Y:S02]  /*ab30*/  FMNMX.FTZ R0, R21, R0, !PT ;  /* 0x0000000015007209 */ /* 0x000fe40007810000 */
[----:B------:R-:W-:Y:S01]  /*ab40*/  FSEL R49, R62, -INF , !P1 ;  /* 0xff8000003e317808 */ /* 0x000fe20004800000 */
[----:B------:R1:W-:Y:S01]  /*ab50*/  MUFU.EX2 R232, R2 ;  /* 0x0000000200e87308 */ /* 0x0003e20000000800 */
[----:B------:R-:W-:Y:S02]  /*ab60*/  FMNMX.FTZ R0, R27, R0, !PT ;  /* 0x000000001b007209 */ /* 0x000fe40007810000 */
[----:B------:R-:W-:Y:S02]  /*ab70*/  FSEL R62, R214, -INF , !P0 ;  /* 0xff800000d63e7808 */ /* 0x000fe40004000000 */
[----:B------:R-:W-:Y:S02]  /*ab80*/  FMNMX.FTZ R0, R26, R0, !PT ;  /* 0x000000001a007209 */ /* 0x000fe40007810000 */
[----:B------:R-:W-:-:S02]  /*ab90*/  ISETP.GE.AND P0, PT, R44, R9, PT ;  /* 0x000000092c00720c */ /* 0x000fc40003f06270 */
[----:B------:R-:W-:Y:S02]  /*aba0*/  FMNMX.FTZ R0, R29, R0, !PT ;  /* 0x000000001d007209 */ /* 0x000fe40007810000 */
[----:B------:R-:W-:Y:S02]  /*abb0*/  FSEL R44, R213, -INF , !P4 ;  /* 0xff800000d52c7808 */ /* 0x000fe40006000000 */
[----:B------:R-:W-:Y:S02]  /*abc0*/  FMNMX.FTZ R0, R32, R0, !PT ;  /* 0x0000000020007209 */ /* 0x000fe40007810000 */
[----:B------:R-:W-:Y:S01]  /*abd0*/  ISETP.GE.AND P1, PT, R41, R9, PT ;  /* 0x000000092900720c */ /* 0x000fe20003f26270 */
[----:B-1----:R-:W-:Y:S01]  /*abe0*/  FFMA.FTZ R2, R17, UR6, -R3 ;  /* 0x0000000611027c23 */ /* 0x002fe20008010803 */
[----:B------:R-:W-:Y:S02]  /*abf0*/  FMNMX.FTZ R0, R13, R0, !PT ;  /* 0x000000000d007209 */ /* 0x000fe40007810000 */
[----:B------:R-:W-:Y:S01]  /*ac00*/  FSEL R67, R234, -INF , !P1 ;  /* 0xff800000ea437808 */ /* 0x000fe20004800000 */
[----:B------:R1:W-:Y:S01]  /*ac10*/  MUFU.EX2 R231, R2 ;  /* 0x0000000200e77308 */ /* 0x0003e20000000800 */
[----:B------:R-:W-:-:S02]  /*ac20*/  FMNMX.FTZ R0, R40, R0, !PT ;  /* 0x0000000028007209 */ /* 0x000fc40007810000 */
[----:B------:R-:W-:Y:S01]  /*ac30*/  ISETP.GE.AND P4, PT, R45, R9, PT ;  /* 0x000000092d00720c */ /* 0x000fe20003f86270 */
[----:B------:R-:W-:Y:S01]  /*ac40*/  IMAD.MOV.U32 R45, RZ, RZ, R123 ;  /* 0x000000ffff2d7224 */ /* 0x000fe200078e007b */
[----:B------:R-:W-:Y:S01]  /*ac50*/  FMNMX.FTZ R0, R50, R0, !PT ;  /* 0x0000000032007209 */ /* 0x000fe20007810000 */
[----:B------:R-:W-:Y:S01]  /*ac60*/  IMAD.MOV.U32 R123, RZ, RZ, R75 ;  /* 0x000000ffff7b7224 */ /* 0x000fe200078e004b */
[----:B------:R-:W-:Y:S02]  /*ac70*/  FSEL R69, R210, -INF , !P0 ;  /* 0xff800000d2457808 */ /* 0x000fe40004000000 */
[----:B------:R-:W-:Y:S02]  /*ac80*/  FMNMX.FTZ R0, R68, R0, !PT ;  /* 0x0000000044007209 */ /* 0x000fe40007810000 */
[----:B------:R-:W-:Y:S02]  /*ac90*/  FSEL R71, R251, -INF , !P4 ;  /* 0xff800000fb477808 */ /* 0x000fe40006000000 */
[----:B------:R-:W-:-:S02]  /*aca0*/  FMNMX.FTZ R0, R70, R0, !PT ;  /* 0x0000000046007209 */ /* 0x000fc40007810000 */
[-C--:B------:R-:W-:Y:S01]  /*acb0*/  ISETP.GE.AND P0, PT, R51, R9.reuse, PT ;  /* 0x000000093300720c */ /* 0x080fe20003f06270 */
[----:B------:R-:W-:Y:S02]  /*acc0*/  IMAD.MOV.U32 R51, RZ, RZ, R180 ;  /* 0x000000ffff337224 */ /* 0x000fe400078e00b4 */
[----:B-1----:R-:W-:Y:S01]  /*acd0*/  FFMA.FTZ R2, R64, UR6, -R3 ;  /* 0x0000000640027c23 */ /* 0x002fe20008010803 */
[----:B------:R-:W-:Y:S02]  /*ace0*/  FMNMX.FTZ R0, R72, R0, !PT ;  /* 0x0000000048007209 */ /* 0x000fe40007810000 */
[----:B------:R-:W-:Y:S01]  /*acf0*/  FSEL R64, R235, -INF , !P3 ;  /* 0xff800000eb407808 */ /* 0x000fe20005800000 */
[----:B------:R1:W-:Y:S01]  /*ad00*/  MUFU.EX2 R230, R2 ;  /* 0x0000000200e67308 */ /* 0x0003e20000000800 */
[----:B------:R-:W-:Y:S02]  /*ad10*/  FMNMX.FTZ R0, R81, R0, !PT ;  /* 0x0000000051007209 */ /* 0x000fe40007810000 */
[----:B------:R-:W-:-:S02]  /*ad20*/  ISETP.GE.AND P3, PT, R47, R9, PT ;  /* 0x000000092f00720c */ /* 0x000fc40003f66270 */
[----:B------:R-:W-:Y:S02]  /*ad30*/  FMNMX.FTZ R0, R85, R0, !PT ;  /* 0x0000000055007209 */ /* 0x000fe40007810000 */
[----:B------:R-:W-:Y:S02]  /*ad40*/  FSEL R74, R209, -INF , !P3 ;  /* 0xff800000d14a7808 */ /* 0x000fe40005800000 */
[----:B------:R-:W-:Y:S02]  /*ad50*/  FMNMX.FTZ R0, R116, R0, !PT ;  /* 0x0000000074007209 */ /* 0x000fe40007810000 */
[----:B------:R-:W-:Y:S01]  /*ad60*/  ISETP.GE.AND P1, PT, R52, R9, PT ;  /* 0x000000093400720c */ /* 0x000fe20003f26270 */
[----:B------:R-:W-:Y:S01]  /*ad70*/  IMAD.MOV.U32 R52, RZ, RZ, R196 ;  /* 0x000000ffff347224 */ /* 0x000fe200078e00c4 */
[----:B------:R-:W-:Y:S02]  /*ad80*/  FMNMX.FTZ R0, R117, R0, !PT ;  /* 0x0000000075007209 */ /* 0x000fe40007810000 */
[----:B------:R-:W-:Y:S01]  /*ad90*/  FSEL R77, R248, -INF , !P0 ;  /* 0xff800000f84d7808 */ /* 0x000fe20004000000 */
[----:B-1----:R-:W-:Y:S01]  /*ada0*/  FFMA.FTZ R2, R84, UR6, -R3 ;  /* 0x0000000654027c23 */ /* 0x002fe20008010803 */
[----:B------:R-:W-:-:S02]  /*adb0*/  FMNMX.FTZ R0, R118, R0, !PT ;  /* 0x0000000076007209 */ /* 0x000fc40007810000 */
[-C--:B------:R-:W-:Y:S01]  /*adc0*/  ISETP.GE.AND P0, PT, R61, R9.reuse, PT ;  /* 0x000000093d00720c */ /* 0x080fe20003f06270 */
[----:B------:R1:W-:Y:S01]  /*add0*/  MUFU.EX2 R229, R2 ;  /* 0x0000000200e57308 */ /* 0x0003e20000000800 */
[----:B------:R-:W-:Y:S02]  /*ade0*/  FMNMX.FTZ R0, R121, R0, !PT ;  /* 0x0000000079007209 */ /* 0x000fe40007810000 */
[----:B------:R-:W-:Y:S02]  /*adf0*/  FSEL R84, R249, -INF , !P1 ;  /* 0xff800000f9547808 */ /* 0x000fe40004800000 */
[----:B------:R-:W-:Y:S02]  /*ae00*/  FMNMX.FTZ R0, R122, R0, !PT ;  /* 0x000000007a007209 */ /* 0x000fe40007810000 */
[----:B------:R-:W-:Y:S02]  /*ae10*/  ISETP.GE.AND P1, PT, R56, R9, PT ;  /* 0x000000093800720c */ /* 0x000fe40003f26270 */
[----:B------:R-:W-:-:S02]  /*ae20*/  FMNMX.FTZ R0, R131, R0, !PT ;  /* 0x0000000083007209 */ /* 0x000fc40007810000 */
[----:B------:R-:W-:Y:S02]  /*ae30*/  MOV R47, R174 ;  /* 0x000000ae002f7202 */ /* 0x000fe40000000f00 */
[----:B------:R-:W-:Y:S02]  /*ae40*/  FMNMX.FTZ R0, R238, R0, !PT ;  /* 0x00000000ee007209 */ /* 0x000fe40007810000 */
[----:B------:R-:W-:Y:S01]  /*ae50*/  MOV R251, R183 ;  /* 0x000000b700fb7202 */ /* 0x000fe20000000f00 */
[----:B-1----:R-:W-:Y:S02]  /*ae60*/  FFMA.FTZ R2, R87, UR6, -R3 ;  /* 0x0000000657027c23 */ /* 0x002fe40008010803 */
[----:B------:R-:W1:Y:S01]  /*ae70*/  SHFL.BFLY PT, R5, R0, 0x2, 0x1f ;  /* 0x0c401f0000057f89 */ /* 0x000e6200000e0000 */
[----:B------:R-:W-:Y:S01]  /*ae80*/  MOV R41, R19 ;  /* 0x0000001300297202 */ /* 0x000fe20000000f00 */
[----:B------:R2:W-:Y:S01]  /*ae90*/  MUFU.EX2 R228, R2 ;  /* 0x0000000200e47308 */ /* 0x0005e20000000800 */
[----:B------:R-:W-:-:S02]  /*aea0*/  FSETP.NEU.FTZ.AND P4, PT, R115, -INF , PT ;  /* 0xff8000007300780b */ /* 0x000fc40003f9d000 */
[----:B------:R-:W-:Y:S01]  /*aeb0*/  MOV R248, R170 ;  /* 0x000000aa00f87202 */ /* 0x000fe20000000f00 */
[----:B--2---:R-:W-:Y:S01]  /*aec0*/  FFMA.FTZ R2, R88, UR6, -R3 ;  /* 0x0000000658027c23 */ /* 0x004fe20008010803 */
[----:B------:R-:W-:-:S03]  /*aed0*/  IMAD.MOV.U32 R88, RZ, RZ, R86 ;  /* 0x000000ffff587224 */ /* 0x000fc600078e0056 */
[----:B------:R2:W-:Y:S01]  /*aee0*/  MUFU.EX2 R227, R2 ;  /* 0x0000000200e37308 */ /* 0x0005e20000000800 */
[----:B-1----:R-:W-:-:S05]  /*aef0*/  FMNMX.FTZ R0, R0, R5, !PT ;  /* 0x0000000500007209 */ /* 0x002fca0007810000 */
[----:B------:R-:W1:Y:S01]  /*af00*/  SHFL.BFLY PT, R5, R0, 0x1, 0x1f ;  /* 0x0c201f0000057f89 */ /* 0x000e6200000e0000 */
[----:B--2---:R-:W-:Y:S01]  /*af10*/  FFMA.FTZ R2, R89, UR6, -R3 ;  /* 0x0000000659027c23 */ /* 0x004fe20008010803 */
[----:B-----5:R-:W-:-:S03]  /*af20*/  IMAD.MOV.U32 R89, RZ, RZ, R80 ;  /* 0x000000ffff597224 */ /* 0x020fc600078e0050 */
[----:B------:R2:W-:Y:S01]  /*af30*/  MUFU.EX2 R226, R2 ;  /* 0x0000000200e27308 */ /* 0x0005e20000000800 */
[----:B-1----:R-:W-:Y:S01]  /*af40*/  FMNMX.FTZ R78, R0, R5, !PT ;  /* 0x00000005004e7209 */ /* 0x002fe20007810000 */
[----:B------:R-:W-:Y:S01]  /*af50*/  FFMA.FTZ R0, R125, UR6, -R3 ;  /* 0x000000067d007c23 */ /* 0x000fe20008010803 */
[----:B------:R-:W-:Y:S02]  /*af60*/  IMAD.MOV.U32 R125, RZ, RZ, R199 ;  /* 0x000000ffff7d7224 */ /* 0x000fe400078e00c7 */
[----:B------:R-:W-:-:S03]  /*af70*/  FSETP.NEU.FTZ.AND P3, PT, R78, -INF , PT ;  /* 0xff8000004e00780b */ /* 0x000fc60003f7d000 */
[----:B------:R-:W-:Y:S01]  /*af80*/  MUFU.EX2 R209, R0 ;  /* 0x0000000000d17308 */ /* 0x000fe20000000800 */
[----:B--2---:R-:W-:Y:S01]  /*af90*/  FFMA.FTZ R2, R90, UR6, -R3 ;  /* 0x000000065a027c23 */ /* 0x004fe20008010803 */
[----:B------:R-:W-:-:S06]  /*afa0*/  IMAD.MOV.U32 R90, RZ, RZ, R128 ;  /* 0x000000ffff5a7224 */ /* 0x000fcc00078e0080 */
[----:B------:R1:W-:Y:S02]  /*afb0*/  MUFU.EX2 R225, R2 ;  /* 0x0000000200e17308 */ /* 0x0003e40000000800 */
[----:B-1----:R-:W-:Y:S01]  /*afc0*/  FFMA.FTZ R2, R91, UR6, -R3 ;  /* 0x000000065b027c23 */ /* 0x002fe20008010803 */
[----:B------:R-:W-:-:S05]  /*afd0*/  IMAD.MOV.U32 R91, RZ, RZ, R12 ;  /* 0x000000ffff5b7224 */ /* 0x000fca00078e000c */
[----:B------:R1:W-:Y:S02]  /*afe0*/  MUFU.EX2 R224, R2 ;  /* 0x0000000200e07308 */ /* 0x0003e40000000800 */
[----:B-1----:R-:W-:Y:S01]  /*aff0*/  FFMA.FTZ R2, R92, UR6, -R3 ;  /* 0x000000065c027c23 */ /* 0x002fe20008010803 */
[----:B------:R-:W-:-:S05]  /*b000*/  MOV R92, R130 ;  /* 0x00000082005c7202 */ /* 0x000fca0000000f00 */
[----:B------:R1:W-:Y:S02]  /*b010*/  MUFU.EX2 R223, R2 ;  /* 0x0000000200df7308 */ /* 0x0003e40000000800 */
[----:B-1----:R-:W-:Y:S01]  /*b020*/  FFMA.FTZ R2, R93, UR6, -R3 ;  /* 0x000000065d027c23 */ /* 0x002fe20008010803 */
[----:B------:R-:W-:-:S05]  /*b030*/  IMAD.MOV.U32 R93, RZ, RZ, R179 ;  /* 0x000000ffff5d7224 */ /* 0x000fca00078e00b3 */
[----:B------:R1:W-:Y:S02]  /*b040*/  MUFU.EX2 R222, R2 ;  /* 0x0000000200de7308 */ /* 0x0003e40000000800 */
[----:B-1----:R-:W-:Y:S01]  /*b050*/  FFMA.FTZ R2, R94, UR6, -R3 ;  /* 0x000000065e027c23 */ /* 0x002fe20008010803 */
[----:B------:R-:W-:-:S05]  /*b060*/  IMAD.MOV.U32 R94, RZ, RZ, R178 ;  /* 0x000000ffff5e7224 */ /* 0x000fca00078e00b2 */
        /* <DEDUP_REMOVED lines=14> */
[----:B------:R-:W-:-:S03]  /*b150*/  MOV R98, R79 ;  /* 0x0000004f00627202 */ /* 0x000fc60000000f00 */
[----:B------:R1:W-:Y:S02]  /*b160*/  MUFU.EX2 R215, R4 ;  /* 0x0000000400d77308 */ /* 0x0003e40000000800 */
[----:B-1----:R-:W-:-:S06]  /*b170*/  FFMA.FTZ R4, R99, UR6, -R3 ;  /* 0x0000000663047c23 */ /* 0x002fcc0008010803 */
[----:B------:R1:W-:Y:S02]  /*b180*/  MUFU.EX2 R214, R4 ;  /* 0x0000000400d67308 */ /* 0x0003e40000000800 */
[----:B-1----:R-:W-:Y:S01]  /*b190*/  FMNMX.FTZ R4, R11, R2, !PT ;  /* 0x000000020b047209 */ /* 0x002fe20007810000 */
[----:B------:R-:W-:-:S03]  /*b1a0*/  FFMA.FTZ R2, R100, UR6, -R3 ;  /* 0x0000000664027c23 */ /* 0x000fc60008010803 */
[----:B------:R-:W-:Y:S02]  /*b1b0*/  FMNMX.FTZ R4, R49, R4, !PT ;  /* 0x0000000431047209 */ /* 0x000fe40007810000 */
[----:B------:R1:W-:Y:S02]  /*b1c0*/  MUFU.EX2 R213, R2 ;  /* 0x0000000200d57308 */ /* 0x0003e40000000800 */
[----:B-1----:R-:W-:Y:S01]  /*b1d0*/  FMNMX.FTZ R2, R62, R4, !PT ;  /* 0x000000043e027209 */ /* 0x002fe20007810000 */
[----:B------:R-:W-:Y:S01]  /*b1e0*/  FFMA.FTZ R4, R101, UR6, -R3 ;  /* 0x0000000665047c23 */ /* 0x000fe20008010803 */
[----:B------:R-:W-:Y:S02]  /*b1f0*/  IMAD.MOV.U32 R101, RZ, RZ, R177 ;  /* 0x000000ffff657224 */ /* 0x000fe400078e00b1 */
[----:B------:R-:W-:Y:S02]  /*b200*/  FMNMX.FTZ R2, R64, R2, !PT ;  /* 0x0000000240027209 */ /* 0x000fe40007810000 */
[----:B------:R1:W-:Y:S02]  /*b210*/  MUFU.EX2 R212, R4 ;  /* 0x0000000400d47308 */ /* 0x0003e40000000800 */
        /* <DEDUP_REMOVED lines=12> */
[----:B------:R-:W-:Y:S01]  /*b2e0*/  FMUL.FTZ R2, R78, UR6 ;  /* 0x000000064e027c20 */ /* 0x000fe20008410000 */
[-C--:B------:R-:W-:Y:S02]  /*b2f0*/  ISETP.GE.AND P0, PT, R54, R9.reuse, PT ;  /* 0x000000093600720c */ /* 0x080fe40003f06270 */
[----:B------:R-:W-:Y:S02]  /*b300*/  FMNMX.FTZ R0, R74, R0, !PT ;  /* 0x000000004a007209 */ /* 0x000fe40007810000 */
[----:B------:R-:W-:Y:S02]  /*b310*/  FSEL R2, R2, RZ, P3 ;  /* 0x000000ff02027208 */ /* 0x000fe40001800000 */
[----:B------:R-:W-:Y:S01]  /*b320*/  FMNMX.FTZ R0, R76, R0, !PT ;  /* 0x000000004c007209 */ /* 0x000fe20007810000 */
[----:B-1----:R-:W-:Y:S01]  /*b330*/  FFMA.FTZ R4, R104, UR6, -R3 ;  /* 0x0000000668047c23 */ /* 0x002fe20008010803 */
[----:B------:R-:W-:Y:S01]  /*b340*/  FSEL R100, R171, -INF , !P0 ;  /* 0xff800000ab647808 */ /* 0x000fe20004000000 */
[----:B------:R-:W-:Y:S01]  /*b350*/  FFMA.FTZ R5, R22, UR6, -R2 ;  /* 0x0000000616057c23 */ /* 0x000fe20008010802 */
[----:B------:R-:W-:Y:S01]  /*b360*/  FMNMX.FTZ R0, R77, R0, !PT ;  /* 0x000000004d007209 */ /* 0x000fe20007810000 */
[----:B------:R1:W-:Y:S01]  /*b370*/  MUFU.EX2 R210, R4 ;  /* 0x0000000400d27308 */ /* 0x0003e20000000800 */
[----:B------:R-:W-:Y:S01]  /*b380*/  ISETP.GE.AND P0, PT, R59, R9, PT ;  /* 0x000000093b00720c */ /* 0x000fe20003f06270 */
[----:B------:R-:W-:Y:S01]  /*b390*/  IMAD.MOV.U32 R104, RZ, RZ, R181 ;  /* 0x000000ffff687224 */ /* 0x000fe200078e00b5 */
[----:B------:R-:W-:-:S02]  /*b3a0*/  FMNMX.FTZ R0, R84, R0, !PT ;  /* 0x0000000054007209 */ /* 0x000fc40007810000 */
[----:B------:R-:W-:Y:S01]  /*b3b0*/  FSEL R95, R242, -INF , !P0 ;  /* 0xff800000f25f7808 */ /* 0x000fe20004000000 */
[----:B------:R-:W-:Y:S01]  /*b3c0*/  IMAD.MOV.U32 R242, RZ, RZ, R83 ;  /* 0x000000fffff27224 */ /* 0x000fe200078e0053 */
[----:B------:R-:W-:Y:S01]  /*b3d0*/  FMNMX.FTZ R0, R103, R0, !PT ;  /* 0x0000000067007209 */ /* 0x000fe20007810000 */
[----:B------:R-:W-:Y:S01]  /*b3e0*/  MUFU.EX2 R178, R5 ;  /* 0x0000000500b27308 */ /* 0x000fe20000000800 */
[----:B------:R-:W-:Y:S02]  /*b3f0*/  FSEL R83, R243, -INF , !P2 ;  /* 0xff800000f3537808 */ /* 0x000fe40005000000 */
[----:B------:R-:W-:Y:S02]  /*b400*/  ISETP.GE.AND P0, PT, R63, R9, PT ;  /* 0x000000093f00720c */ /* 0x000fe40003f06270 */
[----:B------:R-:W-:Y:S02]  /*b410*/  MOV R243, R18 ;  /* 0x0000001200f37202 */ /* 0x000fe40000000f00 */
[----:B------:R-:W-:Y:S01]  /*b420*/  FSEL R235, R119, -INF , !P0 ;  /* 0xff80000077eb7808 */ /* 0x000fe20004000000 */
[----:B-1----:R-:W-:Y:S01]  /*b430*/  FFMA.FTZ R4, R110, UR6, -R3 ;  /* 0x000000066e047c23 */ /* 0x002fe20008010803 */
[----:B------:R-:W-:-:S02]  /*b440*/  MOV R110, R127 ;  /* 0x0000007f006e7202 */ /* 0x000fc40000000f00 */
[----:B------:R-:W-:Y:S01]  /*b450*/  MOV R245, R98 ;  /* 0x0000006200f57202 */ /* 0x000fe20000000f00 */
        /* <DEDUP_REMOVED lines=15> */
[----:B------:R-:W-:Y:S01]  /*b550*/  FSEL R234, R240, -INF , !P1 ;  /* 0xff800000f0ea7808 */ /* 0x000fe20004800000 */
[----:B------:R-:W-:Y:S01]  /*b560*/  IMAD.MOV.U32 R240, RZ, RZ, R120 ;  /* 0x000000fffff07224 */ /* 0x000fe200078e0078 */
[----:B------:R-:W-:Y:S01]  /*b570*/  FMNMX.FTZ R0, R95, R0, !PT ;  /* 0x000000005f007209 */ /* 0x000fe20007810000 */
[----:B------:R1:W-:Y:S03]  /*b580*/  MUFU.EX2 R129, R4 ;  /* 0x0000000400817308 */ /* 0x0003e60000000800 */
[----:B------:R-:W-:-:S04]  /*b590*/  FMNMX.FTZ R0, R83, R0, !PT ;  /* 0x0000000053007209 */ /* 0x000fc80007810000 */
[----:B------:R-:W-:-:S04]  /*b5a0*/  FMNMX.FTZ R0, R234, R0, !PT ;  /* 0x00000000ea007209 */ /* 0x000fc80007810000 */
[----:B------:R-:W-:-:S05]  /*b5b0*/  FMNMX.FTZ R0, R235, R0, !PT ;  /* 0x00000000eb007209 */ /* 0x000fca0007810000 */
[----:B------:R-:W2:Y:S01]  /*b5c0*/  SHFL.BFLY PT, R6, R0, 0x2, 0x1f ;  /* 0x0c401f0000067f89 */ /* 0x000ea200000e0000 */
[----:B-1----:R-:W-:-:S04]  /*b5d0*/  FFMA.FTZ R4, R107, UR6, -R2 ;  /* 0x000000066b047c23 */ /* 0x002fc80008010802 */
[----:B------:R1:W-:Y:S02]  /*b5e0*/  MUFU.EX2 R133, R4 ;  /* 0x0000000400857308 */ /* 0x0003e40000000800 */
[----:B-1----:R-:W-:Y:S01]  /*b5f0*/  FFMA.FTZ R4, R106, UR6, -R2 ;  /* 0x000000066a047c23 */ /* 0x002fe20008010802 */
[----:B--2---:R-:W-:-:S05]  /*b600*/  FMNMX.FTZ R0, R0, R6, !PT ;  /* 0x0000000600007209 */ /* 0x004fca0007810000 */
[----:B------:R1:W-:Y:S01]  /*b610*/  MUFU.EX2 R171, R4 ;  /* 0x0000000400ab7308 */ /* 0x0003e20000000800 */
[----:B------:R-:W2:Y:S01]  /*b620*/  SHFL.BFLY PT, R5, R0, 0x1, 0x1f ;  /* 0x0c201f0000057f89 */ /* 0x000ea200000e0000 */
[----:B-1----:R-:W-:-:S06]  /*b630*/  FFMA.FTZ R4, R105, UR6, -R2 ;  /* 0x0000000669047c23 */ /* 0x002fcc0008010802 */
[----:B------:R1:W-:Y:S01]  /*b640*/  MUFU.EX2 R173, R4 ;  /* 0x0000000400ad7308 */ /* 0x0003e20000000800 */
[----:B--2---:R-:W-:Y:S01]  /*b650*/  FMNMX.FTZ R75, R0, R5, !PT ;  /* 0x00000005004b7209 */ /* 0x004fe20007810000 */
[----:B------:R-:W-:Y:S01]  /*b660*/  FFMA.FTZ R0, R13, UR6, -R2 ;  /* 0x000000060d007c23 */ /* 0x000fe20008010802 */
[----:B------:R-:W-:Y:S02]  /*b670*/  FSEL R5, R78, RZ, P3 ;  /* 0x000000ff4e057208 */ /* 0x000fe40001800000 */
[----:B------:R-:W-:-:S03]  /*b680*/  FSETP.NEU.FTZ.AND P0, PT, R75, -INF , PT ;  /* 0xff8000004b00780b */ /* 0x000fc60003f1d000 */
[----:B------:R2:W-:Y:S01]  /*b690*/  MUFU.EX2 R196, R0 ;  /* 0x0000000000c47308 */ /* 0x0005e20000000800 */
[----:B------:R-:W-:Y:S01]  /*b6a0*/  FADD.FTZ R5, R37, -R5 ;  /* 0x8000000525057221 */ /* 0x000fe20000010000 */
[----:B-1----:R-:W-:-:S03]  /*b6b0*/  FFMA.FTZ R4, R109, UR6, -R2 ;  /* 0x000000066d047c23 */ /* 0x002fc60008010802 */
[----:B------:R-:W-:-:S03]  /*b6c0*/  FMUL.FTZ R5, R5, UR6 ;  /* 0x0000000605057c20 */ /* 0x000fc60008410000 */
[----:B------:R1:W-:Y:S01]  /*b6d0*/  MUFU.EX2 R172, R4 ;  /* 0x0000000400ac7308 */ /* 0x0003e20000000800 */
[----:B--2---:R-:W-:-:S07]  /*b6e0*/  FMUL.FTZ R0, R75, UR6 ;  /* 0x000000064b007c20 */ /* 0x004fce0008410000 */
[----:B------:R2:W3:Y:S01]  /*b6f0*/  MUFU.EX2 R87, R5 ;  /* 0x0000000500577308 */ /* 0x0004e20000000800 */
[----:B------:R-:W-:Y:S01]  /*b700*/  FSEL R0, R0, RZ, P0 ;  /* 0x000000ff00007208 */ /* 0x000fe20000000000 */
[----:B-1----:R-:W-:-:S04]  /*b710*/  FFMA.FTZ R4, R14, UR6, -R2 ;  /* 0x000000060e047c23 */ /* 0x002fc80008010802 */
[----:B------:R-:W-:Y:S02]  /*b720*/  FFMA.FTZ R6, R7, UR6, -R0 ;  /* 0x0000000607067c23 */ /* 0x000fe40008010800 */
[----:B------:R1:W-:Y:S01]  /*b730*/  MUFU.EX2 R174, R4 ;  /* 0x0000000400ae7308 */ /* 0x0003e20000000800 */
[----:B--2---:R-:W-:Y:S01]  /*b740*/  FSEL R5, R115, RZ, P4 ;  /* 0x000000ff73057208 */ /* 0x004fe20002000000 */
[-C--:B---3--:R-:W-:Y:S01]  /*b750*/  FMUL.FTZ R156, R156, R87.reuse ;  /* 0x000000579c9c7220 */ /* 0x088fe20000410000 */
[-C--:B------:R-:W-:Y:S01]  /*b760*/  FMUL.FTZ R157, R157, R87.reuse ;  /* 0x000000579d9d7220 */ /* 0x080fe20000410000 */
[----:B------:R-:W-:-:S04]  /*b770*/  FMUL.FTZ R164, R164, R87 ;  /* 0x00000057a4a47220 */ /* 0x000fc80000410000 */
[----:B------:R2:W-:Y:S01]  /*b780*/  MUFU.EX2 R130, R6 ;  /* 0x0000000600827308 */ /* 0x0005e20000000800 */
[----:B------:R-:W-:Y:S01]  /*b790*/  FADD.FTZ R5, R39, -R5 ;  /* 0x8000000527057221 */ /* 0x000fe20000010000 */
[-C--:B------:R-:W-:Y:S01]  /*b7a0*/  FMUL.FTZ R165, R165, R87.reuse ;  /* 0x00000057a5a57220 */ /* 0x080fe20000410000 */
[-C--:B------:R-:W-:Y:S01]  /*b7b0*/  FMUL.FTZ R148, R148, R87.reuse ;  /* 0x0000005794947220 */ /* 0x080fe20000410000 */
[-C--:B------:R-:W-:Y:S01]  /*b7c0*/  FMUL.FTZ R149, R149, R87.reuse ;  /* 0x0000005795957220 */ /* 0x080fe20000410000 */
[----:B------:R-:W-:Y:S01]  /*b7d0*/  FMUL.FTZ R5, R5, UR6 ;  /* 0x0000000605057c20 */ /* 0x000fe20008410000 */
[-C--:B------:R-:W-:Y:S01]  /*b7e0*/  FMUL.FTZ R136, R136, R87.reuse ;  /* 0x0000005788887220 */ /* 0x080fe20000410000 */
[----:B------:R-:W-:Y:S01]  /*b7f0*/  FMUL.FTZ R137, R137, R87 ;  /* 0x0000005789897220 */ /* 0x000fe20000410000 */
[----:B-1----:R-:W-:Y:S01]  /*b800*/  FFMA.FTZ R4, R16, UR6, -R2 ;  /* 0x0000000610047c23 */ /* 0x002fe20008010802 */
[----:B------:R-:W1:Y:S01]  /*b810*/  MUFU.EX2 R80, R5 ;  /* 0x0000000500507308 */ /* 0x000e620000000800 */
[----:B------:R-:W3:Y:S01]  /*b820*/  LDSM.16.MT88.4 R16, [R185+0x4000] ;  /* 0x00400000b910783b */ /* 0x000ee20000004200 */
[----:B--2---:R-:W-:-:S06]  /*b830*/  FSEL R6, R82, RZ, P6 ;  /* 0x000000ff52067208 */ /* 0x004fcc0003000000 */
        /* <DEDUP_REMOVED lines=9> */
[--C-:B--2---:R-:W-:Y:S02]  /*b8d0*/  FFMA.FTZ R4, R15, UR6, -R2.reuse ;  /* 0x000000060f047c23 */ /* 0x104fe40008010802 */
[----:B------:R-:W1:Y:S02]  /*b8e0*/  LDSM.16.MT88.4 R12, [R184+0x4000] ;  /* 0x00400000b80c783b */ /* 0x000e640000004200 */
[----:B------:R2:W-:Y:S02]  /*b8f0*/  MUFU.EX2 R176, R4 ;  /* 0x0000000400b07308 */ /* 0x0005e40000000800 */
[----:B--2---:R-:W-:-:S06]  /*b900*/  FFMA.FTZ R4, R20, UR6, -R2 ;  /* 0x0000000614047c23 */ /* 0x004fcc0008010802 */
        /* <DEDUP_REMOVED lines=26> */
[----:B--2---:R-:W-:Y:S02]  /*bab0*/  FSEL R4, R75, RZ, P0 ;  /* 0x000000ff4b047208 */ /* 0x004fe40000000000 */
[----:B----4-:R-:W-:-:S03]  /*bac0*/  F2FP.F16.F32.PACK_AB R7, R126, R120 ;  /* 0x000000787e07723e */ /* 0x010fc600000000ff */
[----:B------:R-:W-:-:S04]  /*bad0*/  FADD.FTZ R4, R36, -R4 ;  /* 0x8000000424047221 */ /* 0x000fc80000010000 */
[----:B------:R-:W-:-:S04]  /*bae0*/  FMUL.FTZ R4, R4, UR6 ;  /* 0x0000000604047c20 */ /* 0x000fc80008410000 */
[----:B------:R2:W4:Y:S02]  /*baf0*/  MUFU.EX2 R86, R4 ;  /* 0x0000000400567308 */ /* 0x0005240000000800 */
[----:B--2---:R-:W-:Y:S01]  /*bb00*/  FFMA.FTZ R4, R8, UR6, -R0 ;  /* 0x0000000608047c23 */ /* 0x004fe20008010800 */
[-C--:B----4-:R-:W-:Y:S01]  /*bb10*/  FMUL.FTZ R158, R158, R86.reuse ;  /* 0x000000569e9e7220 */ /* 0x090fe20000410000 */
[-C--:B------:R-:W-:Y:S01]  /*bb20*/  FMUL.FTZ R159, R159, R86.reuse ;  /* 0x000000569f9f7220 */ /* 0x080fe20000410000 */
[----:B------:R-:W-:-:S03]  /*bb30*/  FMUL.FTZ R166, R166, R86 ;  /* 0x00000056a6a67220 */ /* 0x000fc60000410000 */
[----:B------:R2:W-:Y:S01]  /*bb40*/  MUFU.EX2 R128, R4 ;  /* 0x0000000400807308 */ /* 0x0005e20000000800 */
[-C--:B------:R-:W-:Y:S01]  /*bb50*/  FMUL.FTZ R167, R167, R86.reuse ;  /* 0x00000056a7a77220 */ /* 0x080fe20000410000 */
[-C--:B------:R-:W-:Y:S01]  /*bb60*/  FMUL.FTZ R150, R150, R86.reuse ;  /* 0x0000005696967220 */ /* 0x080fe20000410000 */
[-C--:B------:R-:W-:Y:S01]  /*bb70*/  FMUL.FTZ R151, R151, R86.reuse ;  /* 0x0000005697977220 */ /* 0x080fe20000410000 */
[----:B------:R-:W-:Y:S01]  /*bb80*/  FFMA.FTZ R8, R10, UR6, -R0 ;  /* 0x000000060a087c23 */ /* 0x000fe20008010800 */
[-C--:B------:R-:W-:Y:S01]  /*bb90*/  FMUL.FTZ R138, R138, R86.reuse ;  /* 0x000000568a8a7220 */ /* 0x080fe20000410000 */
[----:B------:R-:W-:Y:S02]  /*bba0*/  FMUL.FTZ R139, R139, R86 ;  /* 0x000000568b8b7220 */ /* 0x000fe40000410000 */
[----:B------:R4:W-:Y:S01]  /*bbb0*/  MUFU.EX2 R127, R8 ;  /* 0x00000008007f7308 */ /* 0x0009e20000000800 */
[----:B--2---:R-:W-:Y:S01]  /*bbc0*/  FADD.FTZ R4, R38, -R6 ;  /* 0x8000000626047221 */ /* 0x004fe20000010000 */
[----:B------:R-:W-:Y:S01]  /*bbd0*/  F2FP.F16.F32.PACK_AB R6, R171, R133 ;  /* 0x00000085ab06723e */ /* 0x000fe200000000ff */
[----:B------:R-:W-:Y:S02]  /*bbe0*/  LDSM.16.MT88.4 R36, [R185+0x4400] ;  /* 0x00440000b924783b */ /* 0x000fe40000004200 */
[----:B------:R-:W-:Y:S01]  /*bbf0*/  FMUL.FTZ R9, R4, UR6 ;  /* 0x0000000604097c20 */ /* 0x000fe20008410000 */
[----:B------:R-:W-:-:S03]  /*bc00*/  F2FP.F16.F32.PACK_AB R4, R129, R236 ;  /* 0x000000ec8104723e */ /* 0x000fc600000000ff */
[----:B------:R2:W5:Y:S01]  /*bc10*/  MUFU.EX2 R79, R9 ;  /* 0x00000009004f7308 */ /* 0x0005620000000800 */
[----:B----4-:R-:W-:Y:S01]  /*bc20*/  FFMA.FTZ R8, R11, UR6, -R0 ;  /* 0x000000060b087c23 */ /* 0x010fe20008010800 */
[----:B------:R-:W-:Y:S02]  /*bc30*/  F2FP.F16.F32.PACK_AB R11, R207, R205 ;  /* 0x000000cdcf0b723e */ /* 0x000fe400000000ff */
[C---:B---3--:R-:W-:Y:S06]  /*bc40*/  HMMA.16816.F32 R20, R4.reuse, R16, R156 ;  /* 0x000000100414723c */ /* 0x048fec000000189c */
[----:B-1----:R-:W-:Y:S01]  /*bc50*/  HMMA.16816.F32 R24, R4, R14, R148 ;  /* 0x0000000e0418723c */ /* 0x002fe20000001894 */
[----:B------:R-:W-:-:S02]  /*bc60*/  IMAD.MOV.U32 R156, RZ, RZ, R35 ;  /* 0x000000ffff9c7224 */ /* 0x000fc400078e0023 */
[----:B------:R-:W-:Y:S02]  /*bc70*/  IMAD.MOV.U32 R157, RZ, RZ, R47 ;  /* 0x000000ffff9d7224 */ /* 0x000fe400078e002f */
[----:B------:R-:W-:Y:S01]  /*bc80*/  IMAD.MOV.U32 R158, RZ, RZ, R48 ;  /* 0x000000ffff9e7224 */ /* 0x000fe200078e0030 */
[C---:B------:R-:W-:Y:S01]  /*bc90*/  HMMA.16816.F32 R32, R4.reuse, R18, R164 ;  /* 0x000000120420723c */ /* 0x040fe200000018a4 */
[----:B------:R-:W3:Y:S01]  /*bca0*/  LDL.LU R164, [R1+0x1c] ;  /* 0x00001c0001a47983 */ /* 0x000ee20000300800 */
[----:B------:R-:W-:Y:S01]  /*bcb0*/  IMAD.MOV.U32 R150, RZ, RZ, R52 ;  /* 0x000000ffff967224 */ /* 0x000fe200078e0034 */
[----:B------:R-:W-:Y:S01]  /*bcc0*/  MOV R148, R104 ;  /* 0x0000006800947202 */ /* 0x000fe20000000f00 */
[----:B------:R-:W-:Y:S01]  /*bcd0*/  IMAD.MOV.U32 R149, RZ, RZ, R251 ;  /* 0x000000ffff957224 */ /* 0x000fe200078e00fb */
[----:B------:R-:W4:Y:S01]  /*bce0*/  LDL.LU R165, [R1+0x20] ;  /* 0x0000200001a57983 */ /* 0x000f220000300800 */
[----:B------:R-:W-:Y:S01]  /*bcf0*/  IMAD.MOV.U32 R104, RZ, RZ, R41 ;  /* 0x000000ffff687224 */ /* 0x000fe200078e0029 */
[----:B------:R-:W-:Y:S01]  /*bd00*/  MOV R251, R43 ;  /* 0x0000002b00fb7202 */ /* 0x000fe20000000f00 */
[----:B------:R-:W-:Y:S01]  /*bd10*/  IMAD.MOV.U32 R52, RZ, RZ, R42 ;  /* 0x000000ffff347224 */ /* 0x000fe200078e002a */
[----:B------:R-:W-:Y:S01]  /*bd20*/  MOV R167, R125 ;  /* 0x0000007d00a77202 */ /* 0x000fe20000000f00 */
[----:B------:R-:W1:Y:S01]  /*bd30*/  LDSM.16.MT88.4 R40, [R184+0x4400] ;  /* 0x00440000b828783b */ /* 0x000e620000004200 */
[----:B------:R-:W-:Y:S01]  /*bd40*/  IMAD.MOV.U32 R166, RZ, RZ, R110 ;  /* 0x000000ffffa67224 */ /* 0x000fe200078e006e */
[-C--:B------:R-:W-:Y:S01]  /*bd50*/  HMMA.16816.F32 R28, R4, R12.reuse, R136 ;  /* 0x0000000c041c723c */ /* 0x080fe20000001888 */
[----:B------:R5:W5:Y:S01]  /*bd60*/  MUFU.EX2 R125, R8 ;  /* 0x00000008007d7308 */ /* 0x000b620000000800 */
[----:B--2---:R-:W-:Y:S01]  /*bd70*/  F2FP.F16.F32.PACK_AB R9, R204, R202 ;  /* 0x000000cacc09723e */ /* 0x004fe200000000ff */
[-C--:B-----5:R-:W-:Y:S01]  /*bd80*/  FMUL.FTZ R142, R142, R79.reuse ;  /* 0x0000004f8e8e7220 */ /* 0x0a0fe20000410000 */
[----:B------:R-:W-:Y:S01]  /*bd90*/  F2FP.F16.F32.PACK_AB R10, R167, R156 ;  /* 0x0000009ca70a723e */ /* 0x000fe200000000ff */
[-C--:B------:R-:W-:Y:S01]  /*bda0*/  FMUL.FTZ R143, R143, R79.reuse ;  /* 0x0000004f8f8f7220 */ /* 0x080fe20000410000 */
[-C--:B------:R-:W-:Y:S01]  /*bdb0*/  FMUL.FTZ R146, R146, R79.reuse ;  /* 0x0000004f92927220 */ /* 0x080fe20000410000 */
[-C--:B------:R-:W-:Y:S01]  /*bdc0*/  FMUL.FTZ R147, R147, R79.reuse ;  /* 0x0000004f93937220 */ /* 0x080fe20000410000 */
[-C--:B------:R-:W-:Y:S01]  /*bdd0*/  FMUL.FTZ R154, R154, R79.reuse ;  /* 0x0000004f9a9a7220 */ /* 0x080fe20000410000 */
[-C--:B------:R-:W-:Y:S01]  /*bde0*/  FMUL.FTZ R155, R155, R79.reuse ;  /* 0x0000004f9b9b7220 */ /* 0x080fe20000410000 */
[-C--:B------:R-:W-:Y:S01]  /*bdf0*/  FMUL.FTZ R162, R162, R79.reuse ;  /* 0x0000004fa2a27220 */ /* 0x080fe20000410000 */
[----:B------:R-:W-:Y:S01]  /*be00*/  FMUL.FTZ R163, R163, R79 ;  /* 0x0000004fa3a37220 */ /* 0x000fe20000410000 */
[----:B------:R-:W-:Y:S01]  /*be10*/  FFMA.FTZ R4, R68, UR6, -R2 ;  /* 0x0000000644047c23 */ /* 0x000fe20008010802 */
[----:B------:R-:W-:Y:S01]  /*be20*/  IMAD.MOV.U32 R110, RZ, RZ, R132 ;  /* 0x000000ffff6e7224 */ /* 0x000fe200078e0084 */
[----:B------:R-:W-:Y:S01]  /*be30*/  F2FP.F16.F32.PACK_AB R5, R128, R130 ;  /* 0x000000828005723e */ /* 0x000fe200000000ff */
[----:B------:R-:W-:Y:S01]  /*be40*/  IMAD.MOV.U32 R151, RZ, RZ, R250 ;  /* 0x000000ffff977224 */ /* 0x000fe200078e00fa */
[----:B------:R2:W-:Y:S01]  /*be50*/  MUFU.EX2 R170, R4 ;  /* 0x0000000400aa7308 */ /* 0x0005e20000000800 */
[----:B------:R-:W-:Y:S01]  /*be60*/  IMAD.MOV.U32 R250, RZ, RZ, R134 ;  /* 0x000000fffffa7224 */ /* 0x000fe200078e0086 */
[----:B------:R-:W-:Y:S01]  /*be70*/  F2FP.F16.F32.PACK_AB R8, R166, R247 ;  /* 0x000000f7a608723e */ /* 0x000fe200000000ff */
[----:B------:R-:W-:Y:S01]  /*be80*/  IMAD.MOV.U32 R159, RZ, RZ, R51 ;  /* 0x000000ffff9f7224 */ /* 0x000fe200078e0033 */
[----:B------:R-:W-:Y:S01]  /*be90*/  F2FP.F16.F32.PACK_AB R6, R175, R174 ;  /* 0x000000aeaf06723e */ /* 0x000fe200000000ff */
[----:B------:R-:W-:Y:S01]  /*bea0*/  IMAD.MOV.U32 R51, RZ, RZ, R45 ;  /* 0x000000ffff337224 */ /* 0x000fe200078e002d */
[----:B------:R-:W-:Y:S01]  /*beb0*/  F2FP.F16.F32.PACK_AB R7, R125, R127 ;  /* 0x0000007f7d07723e */ /* 0x000fe200000000ff */
[----:B------:R-:W-:Y:S01]  /*bec0*/  IMAD.MOV.U32 R249, RZ, RZ, R251 ;  /* 0x000000fffff97224 */ /* 0x000fe200078e00fb */
[----:B------:R-:W-:Y:S01]  /*bed0*/  MOV R48, R252 ;  /* 0x000000fc00307202 */ /* 0x000fe20000000f00 */
[----:B------:R-:W-:Y:S01]  /*bee0*/  HMMA.16816.F32 R140, R8, R12, R140 ;  /* 0x0000000c088c723c */ /* 0x000fe2000000188c */
[----:B------:R-:W-:Y:S01]  /*bef0*/  IMAD.MOV.U32 R252, RZ, RZ, R46 ;  /* 0x000000fffffc7224 */ /* 0x000fe200078e002e */
[----:B------:R-:W-:Y:S01]  /*bf00*/  MOV R61, R52 ;  /* 0x00000034003d7202 */ /* 0x000fe20000000f00 */
[----:B------:R-:W-:-:S02]  /*bf10*/  IMAD.MOV.U32 R108, RZ, RZ, R104 ;  /* 0x000000ffff6c7224 */ /* 0x000fc400078e0068 */
[----:B------:R-:W-:Y:S01]  /*bf20*/  IMAD.MOV.U32 R251, RZ, RZ, R48 ;  /* 0x000000fffffb7224 */ /* 0x000fe200078e0030 */
[C---:B------:R-:W-:Y:S01]  /*bf30*/  HMMA.16816.F32 R144, R8.reuse, R14, R144 ;  /* 0x0000000e0890723c */ /* 0x040fe20000001890 */
[----:B------:R-:W5:Y:S01]  /*bf40*/  LDSM.16.MT88.4 R12, [R185+0x4800] ;  /* 0x00480000b90c783b */ /* 0x000f620000004200 */
[--C-:B--2---:R-:W-:Y:S01]  /*bf50*/  FFMA.FTZ R4, R70, UR6, -R2.reuse ;  /* 0x0000000646047c23 */ /* 0x104fe20008010802 */
[----:B------:R-:W-:Y:S01]  /*bf60*/  IMAD.MOV.U32 R244, RZ, RZ, R251 ;  /* 0x000000fffff47224 */ /* 0x000fe200078e00fb */
[----:B------:R-:W-:Y:S01]  /*bf70*/  MOV R251, R237 ;  /* 0x000000ed00fb7202 */ /* 0x000fe20000000f00 */
[----:B------:R-:W-:Y:S01]  /*bf80*/  IMAD.MOV.U32 R237, RZ, RZ, R91 ;  /* 0x000000ffffed7224 */ /* 0x000fe200078e005b */
[C---:B------:R-:W-:Y:S01]  /*bf90*/  HMMA.16816.F32 R152, R8.reuse, R16, R152 ;  /* 0x000000100898723c */ /* 0x040fe20000001898 */
[----:B------:R2:W-:Y:S05]  /*bfa0*/  MUFU.EX2 R134, R4 ;  /* 0x0000000400867308 */ /* 0x0005ea0000000800 */
[----:B------:R-:W-:Y:S01]  /*bfb0*/  HMMA.16816.F32 R160, R8, R18, R160 ;  /* 0x0000001208a0723c */ /* 0x000fe200000018a0 */
[----:B------:R-:W5:Y:S06]  /*bfc0*/  LDSM.16.MT88.4 R16, [R184+0x4800] ;  /* 0x00480000b810783b */ /* 0x000f6c0000004200 */
[----:B------:R-:W-:Y:S01]  /*bfd0*/  FFMA.FTZ R8, R72, UR6, -R2 ;  /* 0x0000000648087c23 */ /* 0x000fe20008010802 */
[----:B------:R-:W-:-:S02]  /*bfe0*/  F2FP.F16.F32.PACK_AB R9, R216, R217 ;  /* 0x000000d9d809723e */ /* 0x000fc400000000ff */
[----:B------:R-:W-:Y:S01]  /*bff0*/  F2FP.F16.F32.PACK_AB R10, R157, R150 ;  /* 0x000000969d0a723e */ /* 0x000fe200000000ff */
[----:B------:R1:W-:Y:S01]  /*c000*/  MUFU.EX2 R132, R8 ;  /* 0x0000000800847308 */ /* 0x0003e20000000800 */
[----:B--2---:R-:W-:Y:S02]  /*c010*/  F2FP.F16.F32.PACK_AB R4, R172, R173 ;  /* 0x000000adac04723e */ /* 0x004fe400000000ff */
[----:B------:R-:W-:-:S05]  /*c020*/  F2FP.F16.F32.PACK_AB R11, R231, R232 ;  /* 0x000000e8e70b723e */ /* 0x000fca00000000ff */
[C---:B-1----:R-:W-:Y:S06]  /*c030*/  HMMA.16816.F32 R28, R4.reuse, R40, R28 ;  /* 0x00000028041c723c */ /* 0x042fec000000181c */
[----:B------:R-:W-:Y:S01]  /*c040*/  HMMA.16816.F32 R24, R4, R42, R24 ;  /* 0x0000002a0418723c */ /* 0x000fe20000001818 */
[----:B------:R-:W-:-:S05]  /*c050*/  FFMA.FTZ R8, R49, UR6, -R0 ;  /* 0x0000000631087c23 */ /* 0x000fca0008010800 */
[C---:B------:R-:W-:Y:S01]  /*c060*/  HMMA.16816.F32 R20, R4.reuse, R36, R20 ;  /* 0x000000240414723c */ /* 0x040fe20000001814 */
[----:B------:R1:W-:Y:S05]  /*c070*/  MUFU.EX2 R114, R8 ;  /* 0x0000000800727308 */ /* 0x0003ea0000000800 */
[----:B------:R-:W-:Y:S07]  /*c080*/  HMMA.16816.F32 R32, R4, R38, R32 ;  /* 0x000000260420723c */ /* 0x000fee0000001820 */
[----:B------:R-:W-:Y:S01]  /*c090*/  FFMA.FTZ R4, R44, UR6, -R0 ;  /* 0x000000062c047c23 */ /* 0x000fe20008010800 */
[----:B------:R-:W-:-:S03]  /*c0a0*/  F2FP.F16.F32.PACK_AB R6, R178, R179 ;  /* 0x000000b3b206723e */ /* 0x000fc600000000ff */
[----:B------:R2:W-:Y:S01]  /*c0b0*/  MUFU.EX2 R112, R4 ;  /* 0x0000000400707308 */ /* 0x0005e20000000800 */
[----:B-1----:R-:W-:-:S07]  /*c0c0*/  FFMA.FTZ R8, R62, UR6, -R0 ;  /* 0x000000063e087c23 */ /* 0x002fce0008010800 */
[----:B------:R1:W5:Y:S01]  /*c0d0*/  MUFU.EX2 R113, R8 ;  /* 0x0000000800717308 */ /* 0x0003620000000800 */
[----:B--2---:R-:W-:-:S07]  /*c0e0*/  FFMA.FTZ R4, R81, UR6, -R2 ;  /* 0x0000000651047c23 */ /* 0x004fce0008010802 */
[----:B------:R2:W-:Y:S01]  /*c0f0*/  MUFU.EX2 R124, R4 ;  /* 0x00000004007c7308 */ /* 0x0005e20000000800 */
[----:B-1----:R-:W-:Y:S01]  /*c100*/  FFMA.FTZ R8, R64, UR6, -R0 ;  /* 0x0000000640087c23 */ /* 0x002fe20008010800 */
[----:B-----5:R-:W-:-:S06]  /*c110*/  F2FP.F16.F32.PACK_AB R5, R113, R114 ;  /* 0x000000727105723e */ /* 0x020fcc00000000ff */
[----:B------:R1:W5:Y:S01]  /*c120*/  MUFU.EX2 R111, R8 ;  /* 0x00000008006f7308 */ /* 0x0003620000000800 */
[----:B--2---:R-:W-:Y:S01]  /*c130*/  FFMA.FTZ R4, R85, UR6, -R2 ;  /* 0x0000000655047c23 */ /* 0x004fe20008010802 */
[----:B------:R-:W-:Y:S01]  /*c140*/  FFMA.FTZ R85, R203, UR6, -R3 ;  /* 0x00000006cb557c23 */ /* 0x000fe20008010803 */
[----:B------:R-:W-:Y:S01]  /*c150*/  IMAD.MOV.U32 R203, RZ, RZ, R244 ;  /* 0x000000ffffcb7224 */ /* 0x000fe200078e00f4 */
[----:B-1----:R-:W-:Y:S02]  /*c160*/  F2FP.F16.F32.PACK_AB R8, R151, R149 ;  /* 0x000000959708723e */ /* 0x002fe400000000ff */
[----:B-----5:R-:W-:-:S05]  /*c170*/  F2FP.F16.F32.PACK_AB R7, R112, R111 ;  /* 0x0000006f7007723e */ /* 0x020fca00000000ff */
[C---:B------:R-:W-:Y:S06]  /*c180*/  HMMA.16816.F32 R44, R8.reuse, R36, R152 ;  /* 0x00000024082c723c */ /* 0x040fec0000001898 */
[C---:B------:R-:W-:Y:S01]  /*c190*/  HMMA.16816.F32 R140, R8.reuse, R40, R140 ;  /* 0x00000028088c723c */ /* 0x040fe2000000188c */
[----:B------:R-:W-:Y:S02]  /*c1a0*/  IMAD.MOV.U32 R153, RZ, RZ, R248 ;  /* 0x000000ffff997224 */ /* 0x000fe400078e00f8 */
[----:B------:R-:W-:Y:S02]  /*c1b0*/  IMAD.MOV.U32 R248, RZ, RZ, R88 ;  /* 0x000000fffff87224 */ /* 0x000fe400078e0058 */
[----:B------:R-:W-:Y:S01]  /*c1c0*/  IMAD.MOV.U32 R88, RZ, RZ, R123 ;  /* 0x000000ffff587224 */ /* 0x000fe200078e007b */
[----:B------:R-:W-:Y:S01]  /*c1d0*/  HMMA.16816.F32 R144, R8, R42, R144 ;  /* 0x0000002a0890723c */ /* 0x000fe20000001890 */
[----:B------:R1:W-:Y:S01]  /*c1e0*/  MUFU.EX2 R123, R4 ;  /* 0x00000004007b7308 */ /* 0x0003e20000000800 */
[----:B------:R-:W-:Y:S01]  /*c1f0*/  IMAD.MOV.U32 R155, RZ, RZ, R110 ;  /* 0x000000ffff9b7224 */ /* 0x000fe200078e006e */
[----:B------:R-:W-:Y:S01]  /*c200*/  MOV R110, R51 ;  /* 0x00000033006e7202 */ /* 0x000fe20000000f00 */
[----:B------:R-:W-:-:S02]  /*c210*/  IMAD.MOV.U32 R152, RZ, RZ, R250 ;  /* 0x000000ffff987224 */ /* 0x000fc400078e00fa */
[----:B------:R-:W-:Y:S01]  /*c220*/  HMMA.16816.F32 R160, R8, R38, R160 ;  /* 0x0000002608a0723c */ /* 0x000fe200000018a0 */
[----:B------:R-:W-:Y:S02]  /*c230*/  IMAD.MOV.U32 R250, RZ, RZ, R101 ;  /* 0x000000fffffa7224 */ /* 0x000fe400078e0065 */
[----:B------:R-:W-:-:S04]  /*c240*/  IMAD.MOV.U32 R154, RZ, RZ, R93 ;  /* 0x000000ffff9a7224 */ /* 0x000fc800078e005d */
[----:B------:R-:W-:Y:S01]  /*c250*/  FFMA.FTZ R8, R116, UR6, -R2 ;  /* 0x0000000674087c23 */ /* 0x000fe20008010802 */
[----:B------:R-:W-:-:S03]  /*c260*/  F2FP.F16.F32.PACK_AB R10, R183, R182 ;  /* 0x000000b6b70a723e */ /* 0x000fc600000000ff */
[----:B------:R2:W-:Y:S01]  /*c270*/  MUFU.EX2 R116, R8 ;  /* 0x0000000800747308 */ /* 0x0005e20000000800 */
[----:B-1----:R-:W-:-:S07]  /*c280*/  F2FP.F16.F32.PACK_AB R4, R177, R176 ;  /* 0x000000b0b104723e */ /* 0x002fce00000000ff */
[C---:B------:R-:W-:Y:S01]  /*c290*/  HMMA.16816.F32 R48, R4.reuse, R12, R20 ;  /* 0x0000000c0430723c */ /* 0x040fe20000001814 */
[----:B------:R-:W1:Y:S05]  /*c2a0*/  LDSM.16.MT88.4 R20, [R184+0x4c00] ;  /* 0x004c0000b814783b */ /* 0x000e6a0000004200 */
[----:B------:R-:W-:Y:S01]  /*c2b0*/  HMMA.16816.F32 R52, R4, R18, R24 ;  /* 0x000000120434723c */ /* 0x000fe20000001818 */
[----:B------:R-:W5:Y:S01]  /*c2c0*/  LDSM.16.MT88.4 R24, [R185+0x4c00] ;  /* 0x004c0000b918783b */ /* 0x000f620000004200 */
[----:B--2---:R-:W-:-:S04]  /*c2d0*/  FFMA.FTZ R8, R65, UR6, -R0 ;  /* 0x0000000641087c23 */ /* 0x004fc80008010800 */
[C---:B------:R-:W-:Y:S01]  /*c2e0*/  HMMA.16816.F32 R56, R4.reuse, R16, R28 ;  /* 0x000000100438723c */ /* 0x040fe2000000181c */
[----:B------:R2:W-:Y:S05]  /*c2f0*/  MUFU.EX2 R105, R8 ;  /* 0x0000000800697308 */ /* 0x0005ea0000000800 */
[----:B------:R-:W-:Y:S07]  /*c300*/  HMMA.16816.F32 R40, R4, R14, R32 ;  /* 0x0000000e0428723c */ /* 0x000fee0000001820 */
[----:B------:R-:W-:-:S02]  /*c310*/  F2FP.F16.F32.PACK_AB R4, R158, R153 ;  /* 0x000000999e04723e */ /* 0x000fc400000000ff */
[----:B------:R-:W-:Y:S02]  /*c320*/  F2FP.F16.F32.PACK_AB R5, R229, R230 ;  /* 0x000000e6e505723e */ /* 0x000fe400000000ff */
[----:B------:R-:W-:Y:S01]  /*c330*/  F2FP.F16.F32.PACK_AB R6, R148, R159 ;  /* 0x0000009f9406723e */ /* 0x000fe200000000ff */
[----:B--2---:R-:W-:Y:S01]  /*c340*/  FFMA.FTZ R8, R66, UR6, -R0 ;  /* 0x0000000642087c23 */ /* 0x004fe20008010800 */
[----:B------:R-:W-:-:S03]  /*c350*/  F2FP.F16.F32.PACK_AB R7, R227, R228 ;  /* 0x000000e4e307723e */ /* 0x000fc600000000ff */
[----:B------:R2:W1:Y:S04]  /*c360*/  MUFU.EX2 R104, R8 ;  /* 0x0000000800687308 */ /* 0x0004680000000800 */
[C---:B------:R-:W-:Y:S06]  /*c370*/  HMMA.16816.F32 R28, R4.reuse, R16, R140 ;  /* 0x00000010041c723c */ /* 0x040fec000000188c */
[C---:B------:R-:W-:Y:S01]  /*c380*/  HMMA.16816.F32 R36, R4.reuse, R18, R144 ;  /* 0x000000120424723c */ /* 0x040fe20000001890 */
[----:B------:R-:W3:Y:S01]  /*c390*/  LDSM.16.MT88.4 R16, [R184+0x5000] ;  /* 0x00500000b810783b */ /* 0x000ee20000004200 */
[----:B------:R-:W-:Y:S01]  /*c3a0*/  MOV R143, R245 ;  /* 0x000000f5008f7202 */ /* 0x000fe20000000f00 */
[----:B------:R-:W-:Y:S01]  /*c3b0*/  FFMA.FTZ R93, R246, UR6, -R3 ;  /* 0x00000006f65d7c23 */ /* 0x000fe20008010803 */
[----:B------:R-:W-:Y:S01]  /*c3c0*/  MOV R245, R90 ;  /* 0x0000005a00f57202 */ /* 0x000fe20000000f00 */
[----:B------:R-:W-:Y:S01]  /*c3d0*/  IMAD.MOV.U32 R142, RZ, RZ, R88 ;  /* 0x000000ffff8e7224 */ /* 0x000fe200078e0058 */
[----:B------:R-:W-:Y:S01]  /*c3e0*/  HMMA.16816.F32 R44, R4, R12, R44 ;  /* 0x0000000c042c723c */ /* 0x000fe2000000182c */
[----:B--2---:R-:W-:Y:S01]  /*c3f0*/  FFMA.FTZ R8, R67, UR6, -R0 ;  /* 0x0000000643087c23 */ /* 0x004fe20008010800 */
[----:B-1----:R-:W-:-:S04]  /*c400*/  F2FP.F16.F32.PACK_AB R9, R104, R105 ;  /* 0x000000696809723e */ /* 0x002fc800000000ff */
[----:B------:R-:W-:Y:S01]  /*c410*/  HMMA.16816.F32 R32, R4, R14, R160 ;  /* 0x0000000e0420723c */ /* 0x000fe200000018a0 */
[----:B------:R1:W-:Y:S01]  /*c420*/  MUFU.EX2 R98, R8 ;  /* 0x0000000800627308 */ /* 0x0003e20000000800 */
[----:B------:R-:W2:Y:S01]  /*c430*/  LDSM.16.MT88.4 R12, [R185+0x5000] ;  /* 0x00500000b90c783b */ /* 0x000ea20000004200 */
[----:B------:R-:W-:Y:S01]  /*c440*/  MOV R244, R245 ;  /* 0x000000f500f47202 */ /* 0x000fe20000000f00 */
[----:B------:R-:W-:Y:S01]  /*c450*/  FFMA.FTZ R72, R97, UR6, -R0 ;  /* 0x0000000661487c23 */ /* 0x000fe20008010800 */
[----:B------:R-:W-:Y:S01]  /*c460*/  IMAD.MOV.U32 R141, RZ, RZ, R158 ;  /* 0x000000ffff8d7224 */ /* 0x000fe200078e009e */
[----:B------:R-:W-:Y:S01]  /*c470*/  LDSM.16.MT88.4 R144, [R184+0x5c00] ;  /* 0x005c0000b890783b */ /* 0x000fe20000004200 */
[----:B------:R-:W-:Y:S01]  /*c480*/  FFMA.FTZ R4, R121, UR6, -R2 ;  /* 0x0000000679047c23 */ /* 0x000fe20008010802 */
[----:B------:R-:W-:Y:S01]  /*c490*/  IMAD.MOV.U32 R121, RZ, RZ, R61 ;  /* 0x000000ffff797224 */ /* 0x000fe200078e003d */
[----:B------:R-:W-:Y:S01]  /*c4a0*/  MOV R162, R249 ;  /* 0x000000f900a27202 */ /* 0x000fe20000000f00 */
[----:B------:R-:W-:Y:S01]  /*c4b0*/  IMAD.MOV.U32 R249, RZ, RZ, R89 ;  /* 0x000000fffff97224 */ /* 0x000fe200078e0059 */
[----:B------:R-:W-:-:S02]  /*c4c0*/  F2FP.F16.F32.PACK_AB R5, R225, R226 ;  /* 0x000000e2e105723e */ /* 0x000fc400000000ff */
[----:B------:R-:W-:Y:S01]  /*c4d0*/  F2FP.F16.F32.PACK_AB R6, R152, R143 ;  /* 0x0000008f9806723e */ /* 0x000fe200000000ff */
[----:B------:R-:W-:Y:S01]  /*c4e0*/  IMAD.MOV.U32 R245, RZ, RZ, R249 ;  /* 0x000000fffff57224 */ /* 0x000fe200078e00f9 */
[----:B------:R-:W-:Y:S01]  /*c4f0*/  F2FP.F16.F32.PACK_AB R7, R223, R224 ;  /* 0x000000e0df07723e */ /* 0x000fe200000000ff */
[----:B-1----:R-:W-:-:S04]  /*c500*/  FFMA.FTZ R8, R69, UR6, -R0 ;  /* 0x0000000645087c23 */ /* 0x002fc80008010800 */
[----:B------:R1:W5:Y:S02]  /*c510*/  MUFU.EX2 R101, R8 ;  /* 0x0000000800657308 */ /* 0x0003640000000800 */
[----:B-1----:R-:W-:Y:S01]  /*c520*/  FFMA.FTZ R8, R117, UR6, -R2 ;  /* 0x0000000675087c23 */ /* 0x002fe20008010802 */
[----:B------:R-:W-:Y:S01]  /*c530*/  IMAD.MOV.U32 R117, RZ, RZ, R110 ;  /* 0x000000ffff757224 */ /* 0x000fe200078e006e */
[----:B-----5:R-:W-:-:S04]  /*c540*/  F2FP.F16.F32.PACK_AB R11, R101, R98 ;  /* 0x00000062650b723e */ /* 0x020fc800000000ff */
[----:B------:R1:W-:Y:S02]  /*c550*/  MUFU.EX2 R110, R8 ;  /* 0x00000008006e7308 */ /* 0x0003e40000000800 */
[----:B-1----:R-:W-:Y:S01]  /*c560*/  FFMA.FTZ R8, R118, UR6, -R2 ;  /* 0x0000000676087c23 */ /* 0x002fe20008010802 */
[----:B------:R-:W-:-:S05]  /*c570*/  IMAD.MOV.U32 R118, RZ, RZ, R108 ;  /* 0x000000ffff767224 */ /* 0x000fca00078e006c */
[----:B------:R1:W-:Y:S08]  /*c580*/  MUFU.EX2 R108, R4 ;  /* 0x00000004006c7308 */ /* 0x0003f00000000800 */
[----:B------:R5:W-:Y:S01]  /*c590*/  MUFU.EX2 R109, R8 ;  /* 0x00000008006d7308 */ /* 0x000be20000000800 */
[----:B-1----:R-:W-:Y:S01]  /*c5a0*/  FFMA.FTZ R4, R122, UR6, -R2 ;  /* 0x000000067a047c23 */ /* 0x002fe20008010802 */
[----:B------:R-:W-:Y:S01]  /*c5b0*/  IMAD.MOV.U32 R122, RZ, RZ, R248 ;  /* 0x000000ffff7a7224 */ /* 0x000fe200078e00f8 */
[----:B------:R-:W-:Y:S01]  /*c5c0*/  MOV R248, R250 ;  /* 0x000000fa00f87202 */ /* 0x000fe20000000f00 */
[----:B------:R-:W-:-:S04]  /*c5d0*/  IMAD.MOV.U32 R250, RZ, RZ, R252 ;  /* 0x000000fffffa7224 */ /* 0x000fc800078e00fc */
[----:B------:R1:W-:Y:S01]  /*c5e0*/  MUFU.EX2 R107, R4 ;  /* 0x00000004006b7308 */ /* 0x0003e20000000800 */
[----:B------:R-:W-:Y:S02]  /*c5f0*/  IMAD.MOV.U32 R252, RZ, RZ, R92 ;  /* 0x000000fffffc7224 */ /* 0x000fe400078e005c */
[----:B------:R-:W-:Y:S01]  /*c600*/  IMAD.MOV.U32 R249, RZ, RZ, R248 ;  /* 0x000000fffff97224 */ /* 0x000fe200078e00f8 */
[----:B-----5:R-:W-:Y:S02]  /*c610*/  F2FP.F16.F32.PACK_AB R8, R181, R180 ;  /* 0x000000b4b508723e */ /* 0x020fe400000000ff */
[----:B------:R-:W-:-:S05]  /*c620*/  MOV R248, R94 ;  /* 0x0000005e00f87202 */ /* 0x000fca0000000f00 */
[----:B------:R-:W-:Y:S01]  /*c630*/  HMMA.16816.F32 R60, R8, R20, R56 ;  /* 0x00000014083c723c */ /* 0x000fe20000001838 */
[----:B-1----:R-:W-:-:S05]  /*c640*/  FFMA.FTZ R4, R71, UR6, -R0 ;  /* 0x0000000647047c23 */ /* 0x002fca0008010800 */
[C---:B------:R-:W-:Y:S01]  /*c650*/  HMMA.16816.F32 R64, R8.reuse, R22, R52 ;  /* 0x000000160840723c */ /* 0x040fe20000001834 */
[----:B------:R1:W-:Y:S05]  /*c660*/  MUFU.EX2 R92, R4 ;  /* 0x00000004005c7308 */ /* 0x0003ea0000000800 */
[C---:B------:R-:W-:Y:S06]  /*c670*/  HMMA.16816.F32 R68, R8.reuse, R24, R48 ;  /* 0x000000180844723c */ /* 0x040fec0000001830 */
[----:B------:R-:W-:Y:S07]  /*c680*/  HMMA.16816.F32 R56, R8, R26, R40 ;  /* 0x0000001a0838723c */ /* 0x000fee0000001828 */
[----:B------:R-:W-:Y:S01]  /*c690*/  FFMA.FTZ R8, R73, UR6, -R0 ;  /* 0x0000000649087c23 */ /* 0x000fe20008010800 */
[----:B-1----:R-:W-:-:S03]  /*c6a0*/  F2FP.F16.F32.PACK_AB R4, R155, R162 ;  /* 0x000000a29b04723e */ /* 0x002fc600000000ff */
[----:B------:R1:W5:Y:S04]  /*c6b0*/  MUFU.EX2 R91, R8 ;  /* 0x00000008005b7308 */ /* 0x0003680000000800 */
[C---:B------:R-:W-:Y:S06]  /*c6c0*/  HMMA.16816.F32 R52, R4.reuse, R20, R28 ;  /* 0x000000140434723c */ /* 0x040fec000000181c */
[C---:B------:R-:W-:Y:S01]  /*c6d0*/  HMMA.16816.F32 R48, R4.reuse, R22, R36 ;  /* 0x000000160430723c */ /* 0x040fe20000001824 */
[----:B------:R-:W4:Y:S05]  /*c6e0*/  LDSM.16.MT88.4 R20, [R184+0x5400] ;  /* 0x00540000b814783b */ /* 0x000f2a0000004200 */
[----:B------:R-:W-:Y:S01]  /*c6f0*/  HMMA.16816.F32 R40, R4, R24, R44 ;  /* 0x000000180428723c */ /* 0x000fe2000000182c */
[----:B-1----:R-:W-:-:S04]  /*c700*/  FFMA.FTZ R8, R74, UR6, -R0 ;  /* 0x000000064a087c23 */ /* 0x002fc80008010800 */
[----:B------:R1:W-:Y:S01]  /*c710*/  MUFU.EX2 R90, R8 ;  /* 0x00000008005a7308 */ /* 0x0003e20000000800 */
[----:B------:R-:W-:Y:S01]  /*c720*/  HMMA.16816.F32 R32, R4, R26, R32 ;  /* 0x0000001a0420723c */ /* 0x000fe20000001820 */
[----:B------:R-:W4:Y:S01]  /*c730*/  LDSM.16.MT88.4 R24, [R185+0x5400] ;  /* 0x00540000b918783b */ /* 0x000f220000004200 */
[----:B-1----:R-:W-:-:S05]  /*c740*/  FFMA.FTZ R8, R76, UR6, -R0 ;  /* 0x000000064c087c23 */ /* 0x002fca0008010800 */
[----:B------:R-:W1:Y:S01]  /*c750*/  MUFU.EX2 R89, R8 ;  /* 0x0000000800597308 */ /* 0x000e620000000800 */
[--C-:B------:R-:W-:Y:S01]  /*c760*/  FFMA.FTZ R37, R131, UR6, -R2.reuse ;  /* 0x0000000683257c23 */ /* 0x100fe20008010802 */
[----:B------:R-:W-:Y:S01]  /*c770*/  FFMA.FTZ R38, R238, UR6, -R2 ;  /* 0x00000006ee267c23 */ /* 0x000fe20008010802 */
[--C-:B------:R-:W-:Y:S01]  /*c780*/  FFMA.FTZ R2, R84, UR6, -R0.reuse ;  /* 0x0000000654027c23 */ /* 0x100fe20008010800 */
[----:B------:R-:W-:Y:S02]  /*c790*/  F2FP.F16.F32.PACK_AB R4, R196, R197 ;  /* 0x000000c5c404723e */ /* 0x000fe400000000ff */
[----:B-----5:R-:W-:Y:S02]  /*c7a0*/  F2FP.F16.F32.PACK_AB R5, R91, R92 ;  /* 0x0000005c5b05723e */ /* 0x020fe400000000ff */
[----:B------:R-:W-:Y:S01]  /*c7b0*/  F2FP.F16.F32.PACK_AB R6, R199, R198 ;  /* 0x000000c6c706723e */ /* 0x000fe200000000ff */
[----:B------:R-:W-:Y:S01]  /*c7c0*/  FFMA.FTZ R94, R241, UR6, -R3 ;  /* 0x00000006f15e7c23 */ /* 0x000fe20008010803 */
[----:B------:R5:W-:Y:S01]  /*c7d0*/  MUFU.EX2 R81, R2 ;  /* 0x0000000200517308 */ /* 0x000be20000000800 */
[--C-:B------:R-:W-:Y:S01]  /*c7e0*/  FFMA.FTZ R3, R103, UR6, -R0.reuse ;  /* 0x0000000667037c23 */ /* 0x100fe20008010800 */
[----:B-1----:R-:W-:Y:S01]  /*c7f0*/  F2FP.F16.F32.PACK_AB R7, R89, R90 ;  /* 0x0000005a5907723e */ /* 0x002fe200000000ff */
[--C-:B------:R-:W-:Y:S01]  /*c800*/  FFMA.FTZ R8, R77, UR6, -R0.reuse ;  /* 0x000000064d087c23 */ /* 0x100fe20008010800 */
[----:B------:R-:W-:-:S04]  /*c810*/  FFMA.FTZ R74, R83, UR6, -R0 ;  /* 0x00000006534a7c23 */ /* 0x000fc80008010800 */
[----:B------:R-:W-:Y:S01]  /*c820*/  MUFU.EX2 R84, R3 ;  /* 0x0000000300547308 */ /* 0x000fe20000000800 */
[----:B------:R-:W-:Y:S01]  /*c830*/  F2FP.F16.F32.PACK_AB R9, R221, R222 ;  /* 0x000000dedd09723e */ /* 0x000fe200000000ff */
[----:B-----5:R-:W-:-:S06]  /*c840*/  FFMA.FTZ R2, R102, UR6, -R0 ;  /* 0x0000000666027c23 */ /* 0x020fcc0008010800 */
[----:B------:R1:W5:Y:S01]  /*c850*/  MUFU.EX2 R88, R8 ;  /* 0x0000000800587308 */ /* 0x0003620000000800 */
[----:B---3--:R-:W-:Y:S01]  /*c860*/  HMMA.16816.F32 R28, R4, R16, R60 ;  /* 0x00000010041c723c */ /* 0x008fe2000000183c */
[----:B------:R-:W-:Y:S02]  /*c870*/  F2FP.F16.F32.PACK_AB R10, R118, R121 ;  /* 0x00000079760a723e */ /* 0x000fe400000000ff */
[----:B------:R-:W-:-:S03]  /*c880*/  F2FP.F16.F32.PACK_AB R11, R219, R220 ;  /* 0x000000dcdb0b723e */ /* 0x000fc600000000ff */
[C---:B------:R-:W-:Y:S01]  /*c890*/  HMMA.16816.F32 R44, R4.reuse, R18, R64 ;  /* 0x00000012042c723c */ /* 0x040fe20000001840 */
[----:B------:R-:W3:Y:S05]  /*c8a0*/  MUFU.EX2 R83, R2 ;  /* 0x0000000200537308 */ /* 0x000eea0000000800 */
[----:B--2---:R-:W-:Y:S01]  /*c8b0*/  HMMA.16816.F32 R60, R4, R12, R68 ;  /* 0x0000000c043c723c */ /* 0x004fe20000001844 */
[----:B-1----:R-:W-:-:S05]  /*c8c0*/  F2FP.F16.F32.PACK_AB R8, R122, R203 ;  /* 0x000000cb7a08723e */ /* 0x002fca00000000ff */
[----:B------:R-:W-:Y:S06]  /*c8d0*/  HMMA.16816.F32 R56, R4, R14, R56 ;  /* 0x0000000e0438723c */ /* 0x000fec0000001838 */
[C---:B------:R-:W-:Y:S06]  /*c8e0*/  HMMA.16816.F32 R52, R8.reuse, R16, R52 ;  /* 0x000000100834723c */ /* 0x040fec0000001834 */
[C---:B------:R-:W-:Y:S01]  /*c8f0*/  HMMA.16816.F32 R48, R8.reuse, R18, R48 ;  /* 0x000000120830723c */ /* 0x040fe20000001830 */
[----:B------:R-:W-:Y:S05]  /*c900*/  LDSM.16.MT88.4 R16, [R185+0x5800] ;  /* 0x00580000b910783b */ /* 0x000fea0000004200 */
[C---:B------:R-:W-:Y:S06]  /*c910*/  HMMA.16816.F32 R40, R8.reuse, R12, R40 ;  /* 0x0000000c0828723c */ /* 0x040fec0000001828 */
[----:B------:R-:W-:Y:S01]  /*c920*/  HMMA.16816.F32 R32, R8, R14, R32 ;  /* 0x0000000e0820723c */ /* 0x000fe20000001820 */
[----:B------:R-:W1:Y:S01]  /*c930*/  LDSM.16.MT88.4 R12, [R184+0x5800] ;  /* 0x00580000b80c783b */ /* 0x000e620000004200 */
[----:B------:R-:W-:-:S02]  /*c940*/  F2FP.F16.F32.PACK_AB R4, R134, R170 ;  /* 0x000000aa8604723e */ /* 0x000fc400000000ff */
[----:B-----5:R-:W-:Y:S02]  /*c950*/  F2FP.F16.F32.PACK_AB R5, R81, R88 ;  /* 0x000000585105723e */ /* 0x020fe400000000ff */
[----:B------:R-:W-:Y:S02]  /*c960*/  F2FP.F16.F32.PACK_AB R6, R124, R132 ;  /* 0x000000847c06723e */ /* 0x000fe400000000ff */
[----:B---3--:R-:W-:Y:S01]  /*c970*/  F2FP.F16.F32.PACK_AB R7, R83, R84 ;  /* 0x000000545307723e */ /* 0x008fe200000000ff */
[--C-:B------:R-:W-:Y:S01]  /*c980*/  FFMA.FTZ R36, R99, UR6, -R0.reuse ;  /* 0x0000000663247c23 */ /* 0x100fe20008010800 */
[--C-:B------:R-:W-:Y:S01]  /*c990*/  FFMA.FTZ R39, R96, UR6, -R0.reuse ;  /* 0x0000000660277c23 */ /* 0x100fe20008010800 */
[----:B------:R-:W-:Y:S01]  /*c9a0*/  FFMA.FTZ R3, R100, UR6, -R0 ;  /* 0x0000000664037c23 */ /* 0x000fe20008010800 */
[----:B------:R-:W-:Y:S03]  /*c9b0*/  MUFU.EX2 R72, R72 ;  /* 0x0000004800487308 */ /* 0x000fe60000000800 */
[C---:B----4-:R-:W-:Y:S05]  /*c9c0*/  HMMA.16816.F32 R136, R4.reuse, R20, R28 ;  /* 0x000000140488723c */ /* 0x050fea000000181c */
[----:B------:R-:W-:Y:S01]  /*c9d0*/  MUFU.EX2 R64, R36 ;  /* 0x0000002400407308 */ /* 0x000fe20000000800 */
[C---:B------:R-:W-:Y:S06]  /*c9e0*/  HMMA.16816.F32 R44, R4.reuse, R22, R44 ;  /* 0x00000016042c723c */ /* 0x040fec000000182c */
[C---:B------:R-:W-:Y:S01]  /*c9f0*/  HMMA.16816.F32 R60, R4.reuse, R24, R60 ;  /* 0x00000018043c723c */ /* 0x040fe2000000183c */
[----:B------:R-:W2:Y:S05]  /*ca00*/  MUFU.EX2 R31, R39 ;  /* 0x00000027001f7308 */ /* 0x000eaa0000000800 */
[----:B------:R-:W-:Y:S03]  /*ca10*/  HMMA.16816.F32 R56, R4, R26, R56 ;  /* 0x0000001a0438723c */ /* 0x000fe60000001838 */
[----:B------:R3:W4:Y:S01]  /*ca20*/  MUFU.EX2 R30, R3 ;  /* 0x00000003001e7308 */ /* 0x0007220000000800 */
[----:B------:R-:W-:-:S02]  /*ca30*/  F2FP.F16.F32.PACK_AB R8, R240, R117 ;  /* 0x00000075f008723e */ /* 0x000fc400000000ff */
[----:B------:R-:W-:Y:S02]  /*ca40*/  F2FP.F16.F32.PACK_AB R9, R215, R218 ;  /* 0x000000dad709723e */ /* 0x000fe400000000ff */
[----:B------:R-:W-:Y:S02]  /*ca50*/  F2FP.F16.F32.PACK_AB R10, R242, R243 ;  /* 0x000000f3f20a723e */ /* 0x000fe400000000ff */
[----:B------:R-:W-:Y:S01]  /*ca60*/  F2FP.F16.F32.PACK_AB R11, R213, R214 ;  /* 0x000000d6d50b723e */ /* 0x000fe200000000ff */
[--C-:B------:R-:W-:Y:S01]  /*ca70*/  FFMA.FTZ R73, R95, UR6, -R0.reuse ;  /* 0x000000065f497c23 */ /* 0x100fe20008010800 */
[--C-:B------:R-:W-:Y:S01]  /*ca80*/  FFMA.FTZ R76, R234, UR6, -R0.reuse ;  /* 0x00000006ea4c7c23 */ /* 0x100fe20008010800 */
[----:B------:R-:W-:Y:S01]  /*ca90*/  FFMA.FTZ R77, R235, UR6, -R0 ;  /* 0x00000006eb4d7c23 */ /* 0x000fe20008010800 */
[----:B------:R-:W-:Y:S01]  /*caa0*/  FFMA.FTZ R2, R142, R80, R247 ;  /* 0x000000508e027223 */ /* 0x000fe200000100f7 */
[----:B------:R-:W-:Y:S01]  /*cab0*/  FFMA.FTZ R0, R154, R79, R202 ;  /* 0x0000004f9a007223 */ /* 0x000fe200000100ca */
[----:B------:R-:W-:Y:S01]  /*cac0*/  FFMA.FTZ R28, R164, R87, R236 ;  /* 0x00000057a41c7223 */ /* 0x000fe200000100ec */
[----:B------:R-:W-:Y:S01]  /*cad0*/  FFMA.FTZ R29, R165, R86, R106 ;  /* 0x00000056a51d7223 */ /* 0x000fe2000001006a */
[----:B------:R-:W-:Y:S01]  /*cae0*/  HMMA.16816.F32 R52, R8, R20, R52 ;  /* 0x000000140834723c */ /* 0x000fe20000001834 */
[----:B------:R-:W-:Y:S01]  /*caf0*/  F2FP.F16.F32.PACK_AB R4, R116, R123 ;  /* 0x0000007b7404723e */ /* 0x000fe200000000ff */
[----:B---3--:R-:W-:Y:S01]  /*cb00*/  FADD.FTZ R3, R204, R0 ;  /* 0x00000000cc037221 */ /* 0x008fe20000010000 */
[----:B--2---:R-:W-:-:S02]  /*cb10*/  F2FP.F16.F32.PACK_AB R5, R31, R64 ;  /* 0x000000401f05723e */ /* 0x004fc400000000ff */
[----:B------:R-:W-:Y:S02]  /*cb20*/  F2FP.F16.F32.PACK_AB R6, R109, R110 ;  /* 0x0000006e6d06723e */ /* 0x000fe400000000ff */
[----:B------:R-:W-:Y:S01]  /*cb30*/  FADD.FTZ R20, R166, R2 ;  /* 0x00000002a6147221 */ /* 0x000fe20000010000 */
[----:B----4-:R-:W-:Y:S01]  /*cb40*/  F2FP.F16.F32.PACK_AB R7, R72, R30 ;  /* 0x0000001e4807723e */ /* 0x010fe200000000ff */
[----:B------:R-:W-:Y:S01]  /*cb50*/  FADD.FTZ R2, R129, R28 ;  /* 0x0000001c81027221 */ /* 0x000fe20000010000 */
[----:B------:R-:W-:Y:S01]  /*cb60*/  HMMA.16816.F32 R40, R8, R24, R40 ;  /* 0x000000180828723c */ /* 0x000fe20000001828 */
[----:B------:R-:W-:Y:S01]  /*cb70*/  FADD.FTZ R0, R119, R29 ;  /* 0x0000001d77007221 */ /* 0x000fe20000010000 */
[----:B------:R-:W-:Y:S01]  /*cb80*/  FADD.FTZ R3, R205, R3 ;  /* 0x00000003cd037221 */ /* 0x000fe20000010000 */
[----:B------:R-:W-:Y:S01]  /*cb90*/  MOV R142, R157 ;  /* 0x0000009d008e7202 */ /* 0x000fe20000000f00 */
[----:B------:R-:W-:Y:S01]  /*cba0*/  IMAD.MOV.U32 R140, RZ, RZ, R159 ;  /* 0x000000ffff8c7224 */ /* 0x000fe200078e009f */
[----:B------:R-:W-:-:S02]  /*cbb0*/  MOV R163, R148 ;  /* 0x0000009400a37202 */ /* 0x000fc40000000f00 */
[----:B------:R-:W-:Y:S01]  /*cbc0*/  FADD.FTZ R24, R156, R20 ;  /* 0x000000149c187221 */ /* 0x000fe20000010000 */
[----:B------:R-:W-:Y:S01]  /*cbd0*/  IMAD.MOV.U32 R160, RZ, RZ, R149 ;  /* 0x000000ffffa07224 */ /* 0x000fe200078e0095 */
[----:B------:R-:W-:Y:S01]  /*cbe0*/  MOV R161, R151 ;  /* 0x0000009700a17202 */ /* 0x000fe20000000f00 */
[----:B------:R-:W-:Y:S02]  /*cbf0*/  IMAD.MOV.U32 R154, RZ, RZ, R150 ;  /* 0x000000ffff9a7224 */ /* 0x000fe400078e0096 */
[----:B------:R-:W-:Y:S01]  /*cc00*/  FADD.FTZ R2, R133, R2 ;  /* 0x0000000285027221 */ /* 0x000fe20000010000 */
[----:B------:R-:W-:Y:S01]  /*cc10*/  FADD.FTZ R0, R120, R0 ;  /* 0x0000000078007221 */ /* 0x000fe20000010000 */
[C---:B-1----:R-:W-:Y:S06]  /*cc20*/  HMMA.16816.F32 R136, R4.reuse, R12, R136 ;  /* 0x0000000c0488723c */ /* 0x042fec0000001888 */
[C---:B------:R-:W-:Y:S06]  /*cc30*/  HMMA.16816.F32 R148, R4.reuse, R14, R44 ;  /* 0x0000000e0494723c */ /* 0x040fec000000182c */
[C---:B------:R-:W-:Y:S06]  /*cc40*/  HMMA.16816.F32 R156, R4.reuse, R16, R60 ;  /* 0x00000010049c723c */ /* 0x040fec000000183c */
[----:B------:R-:W-:Y:S07]  /*cc50*/  HMMA.16816.F32 R56, R4, R18, R56 ;  /* 0x000000120438723c */ /* 0x000fee0000001838 */
        /* <DEDUP_REMOVED lines=26> */
[----:B------:R-:W-:Y:S01]  /*ce00*/  MOV R102, R140 ;  /* 0x0000008c00667202 */ /* 0x000fe20000000f00 */
        /* <DEDUP_REMOVED lines=65> */
[----:B------:R-:W-:Y:S01]  /*d220*/  HMMA.16816.F32 R32, R8, R26, R32 ;  /* 0x0000001a0820723c */ /* 0x000fe20000001820 */
[----:B------:R-:W-:Y:S01]  /*d230*/  FADD.FTZ R2, R124, R2 ;  /* 0x000000027c027221 */ /* 0x000fe20000010000 */
[----:B------:R-:W-:Y:S01]  /*d240*/  FADD.FTZ R0, R83, R0 ;  /* 0x0000000053007221 */ /* 0x000fe20000010000 */
[----:B------:R-:W-:Y:S01]  /*d250*/  FADD.FTZ R4, R244, R4 ;  /* 0x00000004f4047221 */ /* 0x000fe20000010000 */
[----:B------:R-:W1:Y:S01]  /*d260*/  MUFU.EX2 R73, R73 ;  /* 0x0000004900497308 */ /* 0x000e620000000800 */
[----:B------:R-:W2:Y:S02]  /*d270*/  LDSM.16.MT88.4 R20, [R185+0x5c00] ;  /* 0x005c0000b914783b */ /* 0x000ea40000004200 */
[----:B------:R-:W-:Y:S02]  /*d280*/  F2FP.F16.F32.PACK_AB R8, R245, R244 ;  /* 0x000000f4f508723e */ /* 0x000fe400000000ff */
[----:B------:R-:W-:Y:S02]  /*d290*/  F2FP.F16.F32.PACK_AB R9, R211, R212 ;  /* 0x000000d4d309723e */ /* 0x000fe400000000ff */
[----:B------:R-:W-:-:S02]  /*d2a0*/  F2FP.F16.F32.PACK_AB R10, R248, R249 ;  /* 0x000000f9f80a723e */ /* 0x000fc400000000ff */
[----:B------:R-:W-:Y:S01]  /*d2b0*/  F2FP.F16.F32.PACK_AB R11, R209, R210 ;  /* 0x000000d2d10b723e */ /* 0x000fe200000000ff */
[----:B------:R-:W-:Y:S01]  /*d2c0*/  FADD.FTZ R3, R212, R3 ;  /* 0x00000003d4037221 */ /* 0x000fe20000010000 */
[----:B------:R-:W-:Y:S01]  /*d2d0*/  FADD.FTZ R2, R123, R2 ;  /* 0x000000027b027221 */ /* 0x000fe20000010000 */
[----:B------:R-:W-:Y:S01]  /*d2e0*/  FADD.FTZ R0, R64, R0 ;  /* 0x0000000040007221 */ /* 0x000fe20000010000 */
[----:B------:R-:W-:Y:S01]  /*d2f0*/  FADD.FTZ R4, R245, R4 ;  /* 0x00000004f5047221 */ /* 0x000fe20000010000 */
[----:B------:R-:W-:Y:S02]  /*d300*/  FADD.FTZ R3, R211, R3 ;  /* 0x00000003d3037221 */ /* 0x000fe40000010000 */
[----:B------:R-:W-:Y:S01]  /*d310*/  HMMA.16816.F32 R52, R8, R12, R52 ;  /* 0x0000000c0834723c */ /* 0x000fe20000001834 */
[----:B------:R-:W3:Y:S01]  /*d320*/  MUFU.EX2 R13, R85 ;  /* 0x00000055000d7308 */ /* 0x000ee20000000800 */
[----:B------:R-:W-:Y:S01]  /*d330*/  FADD.FTZ R2, R116, R2 ;  /* 0x0000000274027221 */ /* 0x000fe20000010000 */
[----:B------:R-:W-:Y:S01]  /*d340*/  FADD.FTZ R0, R31, R0 ;  /* 0x000000001f007221 */ /* 0x000fe20000010000 */
[----:B------:R-:W-:Y:S01]  /*d350*/  FADD.FTZ R4, R249, R4 ;  /* 0x00000004f9047221 */ /* 0x000fe20000010000 */
[----:B------:R-:W-:-:S04]  /*d360*/  FADD.FTZ R3, R210, R3 ;  /* 0x00000003d2037221 */ /* 0x000fc80000010000 */
[----:B------:R-:W4:Y:S01]  /*d370*/  MUFU.EX2 R74, R74 ;  /* 0x0000004a004a7308 */ /* 0x000f220000000800 */
[----:B------:R-:W-:Y:S01]  /*d380*/  FADD.FTZ R2, R110, R2 ;  /* 0x000000026e027221 */ /* 0x000fe20000010000 */
[----:B------:R-:W-:Y:S01]  /*d390*/  FADD.FTZ R0, R30, R0 ;  /* 0x000000001e007221 */ /* 0x000fe20000010000 */
[----:B------:R-:W-:-:S05]  /*d3a0*/  FADD.FTZ R4, R248, R4 ;  /* 0x00000004f8047221 */ /* 0x000fca0000010000 */
[----:B------:R-:W5:Y:S01]  /*d3b0*/  MUFU.EX2 R12, R93 ;  /* 0x0000005d000c7308 */ /* 0x000f620000000800 */
[----:B------:R-:W-:Y:S01]  /*d3c0*/  FADD.FTZ R3, R209, R3 ;  /* 0x00000003d1037221 */ /* 0x000fe20000010000 */
[----:B------:R-:W-:-:S06]  /*d3d0*/  FADD.FTZ R2, R109, R2 ;  /* 0x000000026d027221 */ /* 0x000fcc0000010000 */
[----:B------:R-:W2:Y:S01]  /*d3e0*/  MUFU.EX2 R66, R37 ;  /* 0x0000002500427308 */ /* 0x000ea20000000800 */
[----:B------:R-:W-:Y:S01]  /*d3f0*/  FADD.FTZ R0, R72, R0 ;  /* 0x0000000048007221 */ /* 0x000fe20000010000 */
[----:B------:R-:W-:-:S06]  /*d400*/  FADD.FTZ R4, R250, R4 ;  /* 0x00000004fa047221 */ /* 0x000fcc0000010000 */
[----:B------:R-:W2:Y:S01]  /*d410*/  MUFU.EX2 R76, R76 ;  /* 0x0000004c004c7308 */ /* 0x000ea20000000800 */
[----:B------:R-:W-:Y:S01]  /*d420*/  FADD.FTZ R3, R206, R3 ;  /* 0x00000003ce037221 */ /* 0x000fe20000010000 */
[----:B------:R-:W-:-:S06]  /*d430*/  FADD.FTZ R2, R108, R2 ;  /* 0x000000026c027221 */ /* 0x000fcc0000010000 */
[----:B------:R-:W2:Y:S01]  /*d440*/  MUFU.EX2 R7, R94 ;  /* 0x0000005e00077308 */ /* 0x000ea20000000800 */
[----:B-1----:R-:W-:-:S07]  /*d450*/  FADD.FTZ R0, R73, R0 ;  /* 0x0000000049007221 */ /* 0x002fce0000010000 */
[----:B------:R-:W1:Y:S01]  /*d460*/  MUFU.EX2 R65, R38 ;  /* 0x0000002600417308 */ /* 0x000e620000000800 */
[----:B------:R-:W-:-:S07]  /*d470*/  FADD.FTZ R4, R251, R4 ;  /* 0x00000004fb047221 */ /* 0x000fce0000010000 */
[----:B------:R-:W1:Y:S01]  /*d480*/  MUFU.EX2 R25, R77 ;  /* 0x0000004d00197308 */ /* 0x000e620000000800 */
[----:B---3--:R-:W-:Y:S01]  /*d490*/  FADD.FTZ R3, R13, R3 ;  /* 0x000000030d037221 */ /* 0x008fe20000010000 */
[----:B------:R-:W-:Y:S01]  /*d4a0*/  FADD.FTZ R2, R107, R2 ;  /* 0x000000026b027221 */ /* 0x000fe20000010000 */
[----:B----4-:R-:W-:Y:S01]  /*d4b0*/  FADD.FTZ R0, R74, R0 ;  /* 0x000000004a007221 */ /* 0x010fe20000010000 */
[----:B------:R-:W-:Y:S01]  /*d4c0*/  FADD.FTZ R4, R252, R4 ;  /* 0x00000004fc047221 */ /* 0x000fe20000010000 */
[----:B-----5:R-:W-:Y:S01]  /*d4d0*/  FADD.FTZ R3, R12, R3 ;  /* 0x000000030c037221 */ /* 0x020fe20000010000 */
[----:B--2---:R-:W-:Y:S01]  /*d4e0*/  FADD.FTZ R2, R66, R2 ;  /* 0x0000000242027221 */ /* 0x004fe20000010000 */
[----:B------:R-:W-:Y:S01]  /*d4f0*/  FADD.FTZ R0, R76, R0 ;  /* 0x000000004c007221 */ /* 0x000fe20000010000 */
[----:B------:R-:W-:Y:S01]  /*d500*/  HMMA.16816.F32 R48, R8, R14, R48 ;  /* 0x0000000e0830723c */ /* 0x000fe20000001830 */
[----:B------:R-:W-:Y:S01]  /*d510*/  FADD.FTZ R5, R237, R4 ;  /* 0x00000004ed057221 */ /* 0x000fe20000010000 */
[----:B------:R-:W-:Y:S01]  /*d520*/  FADD.FTZ R4, R7, R3 ;  /* 0x0000000307047221 */ /* 0x000fe20000010000 */
[----:B-1----:R-:W-:-:S03]  /*d530*/  FADD.FTZ R3, R65, R2 ;  /* 0x0000000241037221 */ /* 0x002fc60000010000 */
[----:B------:R-:W-:Y:S01]  /*d540*/  HMMA.16816.F32 R40, R8, R16, R40 ;  /* 0x000000100828723c */ /* 0x000fe20000001828 */
[----:B------:R2:W-:Y:S01]  /*d550*/  STL [R1+0x14], R5 ;  /* 0x0000140501007387 */ /* 0x0005e20000100800 */
[----:B------:R-:W-:-:S04]  /*d560*/  FADD.FTZ R2, R25, R0 ;  /* 0x0000000019027221 */ /* 0x000fc80000010000 */
[----:B------:R-:W-:Y:S01]  /*d570*/  HMMA.16816.F32 R32, R8, R18, R32 ;  /* 0x000000120820723c */ /* 0x000fe20000001820 */
[----:B------:R2:W-:Y:S04]  /*d580*/  STL [R1+0x18], R4 ;  /* 0x0000180401007387 */ /* 0x0005e80000100800 */
[----:B------:R2:W-:Y:S04]  /*d590*/  STL [R1+0x1c], R3 ;  /* 0x00001c0301007387 */ /* 0x0005e80000100800 */
[----:B------:R2:W-:Y:S01]  /*d5a0*/  STL [R1+0x20], R2 ;  /* 0x0000200201007387 */ /* 0x0005e20000100800 */
[----:B------:R-:W-:-:S02]  /*d5b0*/  ISETP.GE.AND P0, PT, R233, 0x3, PT ;  /* 0x00000003e900780c */ /* 0x000fc40003f06270 */
[----:B------:R-:W-:Y:S02]  /*d5c0*/  F2FP.F16.F32.PACK_AB R164, R107, R108 ;  /* 0x0000006c6ba4723e */ /* 0x000fe400000000ff */
[----:B------:R-:W-:Y:S02]  /*d5d0*/  F2FP.F16.F32.PACK_AB R165, R74, R73 ;  /* 0x000000494aa5723e */ /* 0x000fe400000000ff */
[----:B------:R-:W-:Y:S02]  /*d5e0*/  F2FP.F16.F32.PACK_AB R166, R65, R66 ;  /* 0x0000004241a6723e */ /* 0x000fe400000000ff */
[----:B------:R-:W-:Y:S02]  /*d5f0*/  F2FP.F16.F32.PACK_AB R167, R25, R76 ;  /* 0x0000004c19a7723e */ /* 0x000fe400000000ff */
[----:B------:R-:W-:Y:S02]  /*d600*/  F2FP.F16.F32.PACK_AB R160, R251, R250 ;  /* 0x000000fafba0723e */ /* 0x000fe400000000ff */
[----:B------:R-:W-:-:S02]  /*d610*/  F2FP.F16.F32.PACK_AB R161, R13, R206 ;  /* 0x000000ce0da1723e */ /* 0x000fc400000000ff */
[----:B------:R-:W-:Y:S02]  /*d620*/  F2FP.F16.F32.PACK_AB R162, R237, R252 ;  /* 0x000000fceda2723e */ /* 0x000fe400000000ff */
[----:B------:R-:W-:Y:S01]  /*d630*/  F2FP.F16.F32.PACK_AB R163, R7, R12 ;  /* 0x0000000c07a3723e */ /* 0x000fe200000000ff */
[----:B------:R-:W-:Y:S01]  /*d640*/  HMMA.16816.F32 R136, R164, R144, R136 ;  /* 0x00000090a488723c */ /* 0x000fe20000001888 */
[----:B------:R-:W-:Y:S01]  /*d650*/  MOV R38, R82 ;  /* 0x0000005200267202 */ /* 0x000fe20000000f00 */
[----:B------:R-:W-:-:S04]  /*d660*/  IMAD.MOV.U32 R39, RZ, RZ, R115 ;  /* 0x000000ffff277224 */ /* 0x000fc800078e0073 */
[----:B------:R-:W-:Y:S01]  /*d670*/  HMMA.16816.F32 R148, R164, R146, R148 ;  /* 0x00000092a494723c */ /* 0x000fe20000001894 */
[----:B------:R-:W-:Y:S01]  /*d680*/  MOV R36, R75 ;  /* 0x0000004b00247202 */ /* 0x000fe20000000f00 */
[----:B------:R-:W-:-:S04]  /*d690*/  IMAD.MOV.U32 R37, RZ, RZ, R78 ;  /* 0x000000ffff257224 */ /* 0x000fc800078e004e */
[----:B------:R-:W-:Y:S01]  /*d6a0*/  HMMA.16816.F32 R140, R160, R144, R52 ;  /* 0x00000090a08c723c */ /* 0x000fe20000001834 */
[----:B------:R-:W-:Y:S01]  /*d6b0*/  @P0 IMAD.MOV.U32 R38, RZ, RZ, R82 ;  /* 0x000000ffff260224 */ /* 0x000fe200078e0052 */
[----:B------:R-:W-:-:S04]  /*d6c0*/  @P0 MOV R36, R75 ;  /* 0x0000004b00240202 */ /* 0x000fc80000000f00 */
[----:B------:R-:W-:Y:S01]  /*d6d0*/  HMMA.16816.F32 R156, R164, R20, R156 ;  /* 0x00000014a49c723c */ /* 0x000fe2000000189c */
[----:B------:R-:W-:Y:S01]  /*d6e0*/  @P0 IMAD.MOV.U32 R39, RZ, RZ, R115 ;  /* 0x000000ffff270224 */ /* 0x000fe200078e0073 */
[----:B------:R-:W-:-:S04]  /*d6f0*/  MOV R0, R239 ;  /* 0x000000ef00007202 */ /* 0x000fc80000000f00 */
[----:B------:R-:W-:Y:S01]  /*d700*/  HMMA.16816.F32 R144, R160, R146, R48 ;  /* 0x00000092a090723c */ /* 0x000fe20000001830 */
[----:B------:R-:W-:-:S05]  /*d710*/  @P0 IMAD.MOV.U32 R37, RZ, RZ, R78 ;  /* 0x000000ffff250224 */ /* 0x000fca00078e004e */
[----:B------:R-:W-:Y:S01]  /*d720*/  HMMA.16816.F32 R152, R160, R20, R40 ;  /* 0x00000014a098723c */ /* 0x000fe20000001828 */
[----:B------:R-:W-:-:S05]  /*d730*/  @P0 VIADD R196, R233, 0xfffffffd ;  /* 0xfffffffde9c40836 */ /* 0x000fca0000000000 */
[-C--:B------:R-:W-:Y:S06]  /*d740*/  HMMA.16816.F32 R164, R164, R22.reuse, R56 ;  /* 0x00000016a4a4723c */ /* 0x080fec0000001838 */
[----:B------:R-:W-:Y:S01]  /*d750*/  HMMA.16816.F32 R160, R160, R22, R32 ;  /* 0x00000016a0a0723c */ /* 0x000fe20000001820 */
[----:B------:R-:W-:-:S08]  /*d760*/  NOP ;  /* 0x0000000000007918 */ /* 0x000fd00000000000 */
[----:B--2---:R-:W-:-:S15]  /*d770*/  @P0 BRA `(.L_x_329) ;  /* 0x0000000000040947 */ /* 0x004fde0003800000 */
.L_x_327:
[----:B------:R-:W-:-:S07]  /*d780*/  IADD3 R196, R0, -0x1, RZ ;  /* 0xffffffff00c47810 */ /* 0x000fce0007ffe0ff */
.L_x_329:
[----:B------:R-:W-:-:S13]  /*d790*/  ISETP.GE.AND P0, PT, R196, RZ, PT ;  /* 0x000000ffc400720c */ /* 0x000fda0003f06270 */
[----:B------:R-:W-:Y:S05]  /*d7a0*/  @!P0 BRA `(.L_x_330) ;  /* 0x0000004800488947 */ /* 0x000fea0003800000 */
[----:B------:R-:W2:Y:S01]  /*d7b0*/  LDL.LU.64 R6, [R1+0x28] ;  /* 0x0000280001067983 */ /* 0x000ea20000300a00 */
[C---:B------:R-:W-:Y:S01]  /*d7c0*/  SHF.L.U64.HI R216, R200.reuse, 0x6, R201 ;  /* 0x00000006c8d87819 */ /* 0x040fe200000102c9 */
[----:B------:R-:W-:Y:S01]  /*d7d0*/  IMAD.SHL.U32 R215, R200, 0x40, RZ ;  /* 0x00000040c8d77824 */ /* 0x000fe200078e00ff */
[C---:B------:R-:W-:Y:S01]  /*d7e0*/  SHF.L.U64.HI R214, R168.reuse, 0x6, R169 ;  /* 0x00000006a8d67819 */ /* 0x040fe200000102a9 */
[----:B-1----:R-:W2:Y:S01]  /*d7f0*/  LDL.LU.64 R4, [R1+0x68] ;  /* 0x0000680001047983 */ /* 0x002ea20000300a00 */
[----:B------:R-:W-:Y:S01]  /*d800*/  SHF.L.U32 R213, R168, 0x6, RZ ;  /* 0x00000006a8d57819 */ /* 0x000fe200000006ff */
[----:B------:R-:W-:Y:S01]  /*d810*/  IMAD.MOV.U32 R132, RZ, RZ, R38 ;  /* 0x000000ffff847224 */ /* 0x000fe200078e0026 */
        /* <DEDUP_REMOVED lines=8> */
[----:B--2---:R-:W-:-:S05]  /*d8a0*/  IMAD.MOV.U32 R5, RZ, RZ, R7 ;  /* 0x000000ffff057224 */ /* 0x004fca00078e0007 */
[----:B------:R1:W-:Y:S01]  /*d8b0*/  STL.64 [R1+0x28], R4 ;  /* 0x0000280401007387 */ /* 0x0003e20000100a00 */
[----:B------:R-:W-:Y:S05]  /*d8c0*/  BRA `(.L_x_331) ;  /* 0x00000000006c7947 */ /* 0x000fea0003800000 */
.L_x_333:
        /* <DEDUP_REMOVED lines=27> */
.L_x_331:
[----:B--2---:R-:W2:Y:S01]  /*da80*/  LDL R0, [R1+0x38] ;  /* 0x0000380001007983 */ /* 0x004ea20000100800 */
[----:B------:R-:W-:Y:S04]  /*da90*/  DEPBAR.LE SB0, 0x0 ;  /* 0x000080000000791a */ /* 0x000fe80000000000 */
[----:B-1----:R-:W3:Y:S01]  /*daa0*/  LDL.64 R4, [R1+0x28] ;  /* 0x0000280001047983 */ /* 0x002ee20000100a00 */
[----:B------:R-:W-:Y:S05]  /*dab0*/  SHF.R.S32.HI R2, RZ, 0x1f, R196 ;  /* 0x0000001fff027819 */ /* 0x000fea00000114c4 */
[----:B------:R-:W3:Y:S01]  /*dac0*/  LDL R6, [R1+0x24] ;  /* 0x0000240001067983 */ /* 0x000ee20000100800 */
[----:B------:R-:W-:Y:S01]  /*dad0*/  BAR.SYNC.DEFER_BLOCKING 0x0 ;  /* 0x0000000000007b1d */ /* 0x000fe20000010000 */
[----:B---3--:R-:W-:Y:S04]  /*dae0*/  IMAD.WIDE.U32 R4, R196, R6, R4 ;  /* 0x00000006c4047225 */ /* 0x008fe800078e0004 */
[----:B--2---:R-:W-:Y:S01]  /*daf0*/  IMAD R0, R0, R196, RZ ;  /* 0x000000c400007224 */ /* 0x004fe200078e02ff */
[----:B------:R-:W-:Y:S03]  /*db00*/  LEA R8, P0, R4, UR10, 0x1 ;  /* 0x0000000a04087c11 */ /* 0x000fe6000f8008ff */
[----:B------:R-:W-:Y:S01]  /*db10*/  IMAD R0, R2, R6, R0 ;  /* 0x0000000602007224 */ /* 0x000fe200078e0200 */
[-C--:B------:R-:W-:Y:S04]  /*db20*/  IADD3 R6, P2, R8, R215.reuse, RZ ;  /* 0x000000d708067210 */ /* 0x080fe80007f5e0ff */
[----:B------:R-:W-:Y:S04]  /*db30*/  IADD3 R0, R5, R0, RZ ;  /* 0x0000000005007210 */ /* 0x000fe80007ffe0ff */
[----:B------:R-:W-:Y:S02]  /*db40*/  LEA.HI.X R9, R4, UR11, R0, 0x1, P0 ;  /* 0x0000000b04097c11 */ /* 0x000fe400080f0c00 */
[-C--:B------:R-:W-:Y:S02]  /*db50*/  IADD3 R4, P1, R6, R215.reuse, RZ ;  /* 0x000000d706047210 */ /* 0x080fe40007f3e0ff */
[-C--:B------:R-:W-:Y:S01]  /*db60*/  IADD3.X R7, R9, R216.reuse, RZ, P2, !PT ;  /* 0x000000d809077210 */ /* 0x080fe200017fe4ff */
[----:B------:R-:W-:Y:S01]  /*db70*/  @!PT LDS RZ, [RZ] ;  /* 0x00000000fffff984 */ /* 0x000fe20000000800 */
[----:B------:R-:W-:Y:S01]  /*db80*/  @!PT LDS RZ, [RZ] ;  /* 0x00000000fffff984 */ /* 0x000fe20000000800 */
[----:B------:R-:W-:Y:S01]  /*db90*/  @!PT LDS RZ, [RZ] ;  /* 0x00000000fffff984 */ /* 0x000fe20000000800 */
[----:B------:R-:W-:Y:S01]  /*dba0*/  LDGSTS.E.BYPASS.LTC128B.128 [R208+0x4000], desc[UR12][R8.64] ;  /* 0x0400000008d07fae */ /* 0x000fe2000b901d4c */
[----:B------:R-:W-:Y:S02]  /*dbb0*/  IADD3 R10, P0, R4, R215, RZ ;  /* 0x000000d7040a7210 */ /* 0x000fe40007f1e0ff */
[-C--:B------:R-:W-:Y:S02]  /*dbc0*/  IADD3.X R5, R7, R216.reuse, RZ, P1, !PT ;  /* 0x000000d807057210 */ /* 0x080fe40000ffe4ff */
[----:B------:R-:W-:Y:S02]  /*dbd0*/  ISETP.GT.AND P2, PT, R196, RZ, PT ;  /* 0x000000ffc400720c */ /* 0x000fe40003f44270 */
[----:B------:R-:W-:Y:S01]  /*dbe0*/  IADD3.X R11, R5, R216, RZ, P0, !PT ;  /* 0x000000d8050b7210 */ /* 0x000fe200007fe4ff */
[----:B------:R-:W-:Y:S08]  /*dbf0*/  LDGSTS.E.BYPASS.LTC128B.128 [R208+0x4800], desc[UR12][R6.64] ;  /* 0x0480000006d07fae */ /* 0x000ff0000b901d4c */
[----:B------:R1:W-:Y:S08]  /*dc00*/  LDGSTS.E.BYPASS.LTC128B.128 [R208+0x5000], desc[UR12][R4.64] ;  /* 0x0500000004d07fae */ /* 0x0003f0000b901d4c */
[----:B------:R2:W-:Y:S08]  /*dc10*/  LDGSTS.E.BYPASS.LTC128B.128 [R208+0x5800], desc[UR12][R10.64] ;  /* 0x058000000ad07fae */ /* 0x0005f0000b901d4c */
[----:B------:R-:W-:Y:S08]  /*dc20*/  LDSM.16.M88.4 R128, [R186] ;  /* 0x00000000ba80783b */ /* 0x000ff00000000200 */
[----:B------:R-:W0:Y:S08]  /*dc30*/  LDGDEPBAR ;  /* 0x00000000000079af */ /* 0x000e300000000000 */
[----:B------:R-:W1:Y:S08]  /*dc40*/  LDSM.16.M88.4 R16, [R135+0x2000] ;  /* 0x002000008710783b */ /* 0x000e700000000200 */
        /* <DEDUP_REMOVED lines=461> */
.L_x_332:
[----:B-1----:R-:W-:Y:S01]  /*f920*/  SHFL.BFLY PT, R6, R39, 0x2, 0x1f ;  /* 0x0c401f0027067f89 */ /* 0x002fe200000e0000 */
[----:B---3--:R-:W-:Y:S02]  /*f930*/  FMNMX.FTZ R5, R67, R13, !PT ;  /* 0x0000000d43057209 */ /* 0x008fe40007810000 */
        /* <DEDUP_REMOVED lines=25> */
[C---:B------:R-:W-:Y:S01]  /*fad0*/  FMUL.FTZ R64, R38.reuse, UR4 ;  /* 0x0000000426407c20 */ /* 0x040fe20008410000 */
[----:B------:R-:W-:Y:S01]  /*fae0*/  FSEL R43, R43, RZ, P0 ;  /* 0x000000ff2b2b7208 */ /* 0x000fe20000000000 */
[C---:B------:R-:W-:Y:S01]  /*faf0*/  FADD.FTZ R0, -R38.reuse, R132 ;  /* 0x0000008426007221 */ /* 0x040fe20000010100 */
[----:B------:R1:W-:Y:S01]  /*fb00*/  MUFU.EX2 R40, R3 ;  /* 0x0000000300287308 */ /* 0x0003e20000000800 */
[----:B---3--:R-:W-:Y:S02]  /*fb10*/  FMNMX.FTZ R37, R37, R7, !PT ;  /* 0x0000000725257209 */ /* 0x008fe40007810000 */
[----:B------:R-:W-:Y:S01]  /*fb20*/  FSETP.NEU.FTZ.AND P0, PT, R38, -INF , PT ;  /* 0xff8000002600780b */ /* 0x000fe20003f1d000 */
[--C-:B------:R-:W-:Y:S01]  /*fb30*/  FFMA.FTZ R8, R199, UR4, -R43.reuse ;  /* 0x00000004c7087c23 */ /* 0x100fe2000801082b */
[----:B------:R-:W-:Y:S01]  /*fb40*/  FFMA.FTZ R7, R32, UR4, -R43 ;  /* 0x0000000420077c23 */ /* 0x000fe2000801082b */
[C---:B------:R-:W-:Y:S01]  /*fb50*/  FMUL.FTZ R65, R37.reuse, UR4 ;  /* 0x0000000425417c20 */ /* 0x040fe20008410000 */
        /* <DEDUP_REMOVED lines=10> */
[----:B------:R4:W2:Y:S10]  /*fc00*/  MUFU.EX2 R36, R3 ;  /* 0x0000000300247308 */ /* 0x0008b40000000800 */
        /* <DEDUP_REMOVED lines=10> */
[--C-:B---3--:R-:W-:Y:S01]  /*fcb0*/  FFMA.FTZ R6, R33, UR4, -R43.reuse ;  /* 0x0000000421067c23 */ /* 0x108fe2000801082b */
[----:B------:R-:W-:Y:S01]  /*fcc0*/  FSEL R66, R66, RZ, P0 ;  /* 0x000000ff42427208 */ /* 0x000fe20000000000 */
[----:B------:R-:W-:Y:S07]  /*fcd0*/  FMUL.FTZ R0, R0, UR4 ;  /* 0x0000000400007c20 */ /* 0x000fee0008410000 */
[----:B------:R-:W3:Y:S01]  /*fce0*/  MUFU.EX2 R2, R2 ;  /* 0x0000000200027308 */ /* 0x000ee20000000800 */
[--C-:B-1----:R-:W-:Y:S01]  /*fcf0*/  FFMA.FTZ R7, R18, UR4, -R43.reuse ;  /* 0x0000000412077c23 */ /* 0x102fe2000801082b */
[----:B--2---:R-:W-:Y:S08]  /*fd00*/  FMUL.FTZ R18, R36, R146 ;  /* 0x0000009224127220 */ /* 0x004ff00000410000 */
[----:B------:R-:W1:Y:S01]  /*fd10*/  MUFU.EX2 R0, R0 ;  /* 0x0000000000007308 */ /* 0x000e620000000800 */
[--C-:B----4-:R-:W-:Y:S09]  /*fd20*/  FFMA.FTZ R4, R212, UR4, -R43.reuse ;  /* 0x00000004d4047c23 */ /* 0x110ff2000801082b */
[----:B------:R2:W-:Y:S01]  /*fd30*/  MUFU.EX2 R172, R4 ;  /* 0x0000000400ac7308 */ /* 0x0005e20000000800 */
[----:B---3--:R-:W-:Y:S09]  /*fd40*/  FMUL.FTZ R13, R2, R149 ;  /* 0x00000095020d7220 */ /* 0x008ff20000410000 */
[----:B------:R3:W-:Y:S01]  /*fd50*/  MUFU.EX2 R249, R7 ;  /* 0x0000000700f97308 */ /* 0x0007e20000000800 */
[----:B-1----:R-:W-:Y:S01]  /*fd60*/  FMUL.FTZ R14, R0, R150 ;  /* 0x00000096000e7220 */ /* 0x002fe20000410000 */
[--C-:B--2---:R-:W-:Y:S08]  /*fd70*/  FFMA.FTZ R4, R203, UR4, -R64.reuse ;  /* 0x00000004cb047c23 */ /* 0x104ff00008010840 */
[----:B------:R1:W-:Y:S01]  /*fd80*/  MUFU.EX2 R203, R5 ;  /* 0x0000000500cb7308 */ /* 0x0003e20000000800 */
[----:B---3--:R-:W-:Y:S01]  /*fd90*/  FFMA.FTZ R7, R80, UR4, -R43 ;  /* 0x0000000450077c23 */ /* 0x008fe2000801082b */
[--C-:B------:R-:W-:Y:S08]  /*fda0*/  FFMA.FTZ R80, R124, UR4, -R65.reuse ;  /* 0x000000047c507c23 */ /* 0x100ff00008010841 */
[----:B------:R2:W-:Y:S10]  /*fdb0*/  MUFU.EX2 R131, R4 ;  /* 0x0000000400837308 */ /* 0x0005f40000000800 */
[----:B------:R-:W-:Y:S01]  /*fdc0*/  MUFU.EX2 R80, R80 ;  /* 0x0000005000507308 */ /* 0x000fe20000000800 */
[----:B-1----:R-:W-:Y:S09]  /*fdd0*/  FFMA.FTZ R5, R207, UR4, -R65 ;  /* 0x00000004cf057c23 */ /* 0x002ff20008010841 */
[----:B------:R1:W-:Y:S01]  /*fde0*/  MUFU.EX2 R174, R5 ;  /* 0x0000000500ae7308 */ /* 0x0003e20000000800 */
[--C-:B--2---:R-:W-:Y:S09]  /*fdf0*/  FFMA.FTZ R4, R211, UR4, -R64.reuse ;  /* 0x00000004d3047c23 */ /* 0x104ff20008010840 */
[----:B------:R2:W-:Y:S01]  /*fe00*/  MUFU.EX2 R134, R4 ;  /* 0x0000000400867308 */ /* 0x0005e20000000800 */
[--C-:B-1----:R-:W-:Y:S01]  /*fe10*/  FFMA.FTZ R5, R198, UR4, -R64.reuse ;  /* 0x00000004c6057c23 */ /* 0x102fe20008010840 */
[--C-:B--2---:R-:W-:Y:S08]  /*fe20*/  FFMA.FTZ R4, R197, UR4, -R43.reuse ;  /* 0x00000004c5047c23 */ /* 0x104ff0000801082b */
        /* <DEDUP_REMOVED lines=31> */
[--C-:B------:R-:W-:Y:S01]  /*10020*/  FFMA.FTZ R16, R97, UR4, -R43.reuse ;  /* 0x0000000461107c23 */ /* 0x100fe2000801082b */
[----:B-1----:R-:W-:Y:S07]  /*10030*/  FFMA.FTZ R4, R204, UR4, -R66 ;  /* 0x00000004cc047c23 */ /* 0x002fee0008010842 */
[----:B------:R1:W-:Y:S02]  /*10040*/  MUFU.EX2 R180, R4 ;  /* 0x0000000400b47308 */ /* 0x0003e40000000800 */
[----:B-1----:R-:W-:Y:S08]  /*10050*/  FFMA.FTZ R4, R178, UR4, -R43 ;  /* 0x00000004b2047c23 */ /* 0x002ff0000801082b */
[----:B------:R1:W-:Y:S10]  /*10060*/  MUFU.EX2 R178, R5 ;  /* 0x0000000500b27308 */ /* 0x0003f40000000800 */
[----:B------:R2:W-:Y:S01]  /*10070*/  MUFU.EX2 R199, R4 ;  /* 0x0000000400c77308 */ /* 0x0005e20000000800 */
[--C-:B-1----:R-:W-:Y:S01]  /*10080*/  FFMA.FTZ R5, R28, UR4, -R65.reuse ;  /* 0x000000041c057c23 */ /* 0x102fe20008010841 */
[--C-:B------:R-:W-:Y:S08]  /*10090*/  FFMA.FTZ R28, R99, UR4, -R64.reuse ;  /* 0x00000004631c7c23 */ /* 0x100ff00008010840 */
[----:B------:R1:W-:Y:S01]  /*100a0*/  MUFU.EX2 R176, R5 ;  /* 0x0000000500b07308 */ /* 0x0003e20000000800 */
[--C-:B--2---:R-:W-:Y:S09]  /*100b0*/  FFMA.FTZ R4, R177, UR4, -R64.reuse ;  /* 0x00000004b1047c23 */ /* 0x104ff20008010840 */
[----:B------:R2:W-:Y:S01]  /*100c0*/  MUFU.EX2 R183, R4 ;  /* 0x0000000400b77308 */ /* 0x0005e20000000800 */
[--C-:B-1----:R-:W-:Y:S09]  /*100d0*/  FFMA.FTZ R5, R25, UR4, -R64.reuse ;  /* 0x0000000419057c23 */ /* 0x102ff20008010840 */
[----:B------:R1:W-:Y:S01]  /*100e0*/  MUFU.EX2 R210, R5 ;  /* 0x0000000500d27308 */ /* 0x0003e20000000800 */
[--C-:B--2---:R-:W-:Y:S09]  /*100f0*/  FFMA.FTZ R4, R34, UR4, -R64.reuse ;  /* 0x0000000422047c23 */ /* 0x104ff20008010840 */
[----:B------:R2:W-:Y:S10]  /*10100*/  MUFU.EX2 R198, R4 ;  /* 0x0000000400c67308 */ /* 0x0005f40000000800 */
[----:B------:R3:W-:Y:S01]  /*10110*/  MUFU.EX2 R34, R6 ;  /* 0x0000000600227308 */ /* 0x0007e20000000800 */
[----:B-1----:R-:W-:Y:S01]  /*10120*/  FFMA.FTZ R5, R44, UR4, -R65 ;  /* 0x000000042c057c23 */ /* 0x002fe20008010841 */
[----:B------:R-:W-:Y:S08]  /*10130*/  F2FP.F16.F32.PACK_AB R44, R172, R133 ;  /* 0x00000085ac2c723e */ /* 0x000ff000000000ff */
[----:B------:R1:W-:Y:S01]  /*10140*/  MUFU.EX2 R217, R5 ;  /* 0x0000000500d97308 */ /* 0x0003e20000000800 */
[----:B--2---:R-:W-:Y:S09]  /*10150*/  FFMA.FTZ R4, R35, UR4, -R64 ;  /* 0x0000000423047c23 */ /* 0x004ff20008010840 */
[----:B------:R2:W-:Y:S01]  /*10160*/  MUFU.EX2 R205, R4 ;  /* 0x0000000400cd7308 */ /* 0x0005e20000000800 */
[----:B---3--:R-:W-:Y:S01]  /*10170*/  FFMA.FTZ R6, R81, UR4, -R43 ;  /* 0x0000000451067c23 */ /* 0x008fe2000801082b */
[----:B------:R-:W-:Y:S08]  /*10180*/  FFMA.FTZ R81, R41, UR4, -R66 ;  /* 0x0000000429517c23 */ /* 0x000ff00008010842 */
[----:B------:R3:W4:Y:S01]  /*10190*/  MUFU.EX2 R10, R6 ;  /* 0x00000006000a7308 */ /* 0x0007220000000800 */
[--C-:B-1----:R-:W-:Y:S09]  /*101a0*/  FFMA.FTZ R5, R54, UR4, -R64.reuse ;  /* 0x0000000436057c23 */ /* 0x102ff20008010840 */
[----:B------:R1:W-:Y:S01]  /*101b0*/  MUFU.EX2 R222, R5 ;  /* 0x0000000500de7308 */ /* 0x0003e20000000800 */
[--C-:B--2---:R-:W-:Y:S09]  /*101c0*/  FFMA.FTZ R4, R171, UR4, -R65.reuse ;  /* 0x00000004ab047c23 */ /* 0x104ff20008010841 */
[----:B------:R2:W-:Y:S01]  /*101d0*/  MUFU.EX2 R169, R4 ;  /* 0x0000000400a97308 */ /* 0x0005e20000000800 */
[----:B---3--:R-:W-:Y:S01]  /*101e0*/  FMUL.FTZ R6, R36, R142 ;  /* 0x0000008e24067220 */ /* 0x008fe20000410000 */
[--C-:B-1----:R-:W-:Y:S08]  /*101f0*/  FFMA.FTZ R5, R60, UR4, -R65.reuse ;  /* 0x000000043c057c23 */ /* 0x102ff00008010841 */
[----:B------:R1:W-:Y:S01]  /*10200*/  MUFU.EX2 R60, R7 ;  /* 0x00000007003c7308 */ /* 0x0003e20000000800 */
[----:B--2---:R-:W-:Y:S09]  /*10210*/  FFMA.FTZ R4, R168, UR4, -R65 ;  /* 0x00000004a8047c23 */ /* 0x004ff20008010841 */
[----:B------:R2:W-:Y:S10]  /*10220*/  MUFU.EX2 R239, R5 ;  /* 0x0000000500ef7308 */ /* 0x0005f40000000800 */
[----:B------:R3:W-:Y:S01]  /*10230*/  MUFU.EX2 R171, R4 ;  /* 0x0000000400ab7308 */ /* 0x0007e20000000800 */
[----:B-1----:R-:W-:Y:S01]  /*10240*/  FMUL.FTZ R7, R36, R143 ;  /* 0x0000008f24077220 */ /* 0x002fe20000410000 */
[----:B----4-:R-:W-:Y:S01]  /*10250*/  MOV R143, R10 ;  /* 0x0000000a008f7202 */ /* 0x010fe20000000f00 */
[----:B------:R-:W-:Y:S01]  /*10260*/  FMUL.FTZ R10, R0, R138 ;  /* 0x0000008a000a7220 */ /* 0x000fe20000410000 */
[----:B--2---:R-:W-:Y:S01]  /*10270*/  FFMA.FTZ R5, R70, UR4, -R64 ;  /* 0x0000000446057c23 */ /* 0x004fe20008010840 */
[----:B------:R-:W-:Y:S05]  /*10280*/  FFMA.FTZ R70, R117, UR4, -R43 ;  /* 0x0000000475467c23 */ /* 0x000fea000801082b */
[----:B------:R1:W-:Y:S01]  /*10290*/  MUFU.EX2 R244, R5 ;  /* 0x0000000500f47308 */ /* 0x0003e20000000800 */
[--C-:B---3--:R-:W-:Y:S09]  /*102a0*/  FFMA.FTZ R4, R170, UR4, -R66.reuse ;  /* 0x00000004aa047c23 */ /* 0x108ff20008010842 */
        /* <DEDUP_REMOVED lines=8> */
[C---:B-1----:R-:W-:Y:S01]  /*10330*/  FMUL.FTZ R5, R40.reuse, R141 ;  /* 0x0000008d28057220 */ /* 0x042fe20000410000 */
[----:B--2---:R-:W-:Y:S08]  /*10340*/  FFMA.FTZ R4, R29, UR4, -R65 ;  /* 0x000000041d047c23 */ /* 0x004ff00008010841 */
[----:B------:R1:W2:Y:S10]  /*10350*/  MUFU.EX2 R29, R16 ;  /* 0x00000010001d7308 */ /* 0x0002b40000000800 */
[----:B------:R3:W-:Y:S01]  /*10360*/  MUFU.EX2 R202, R4 ;  /* 0x0000000400ca7308 */ /* 0x0007e20000000800 */
[----:B-1----:R-:W-:Y:S01]  /*10370*/  FMUL.FTZ R16, R40, R144 ;  /* 0x0000009028107220 */ /* 0x002fe20000410000 */
[----:B------:R-:W-:Y:S01]  /*10380*/  MOV R144, R34 ;  /* 0x0000002200907202 */ /* 0x000fe20000000f00 */
[----:B------:R-:W-:Y:S01]  /*10390*/  FMUL.FTZ R34, R36, R162 ;  /* 0x000000a224227220 */ /* 0x000fe20000410000 */
[--C-:B---3--:R-:W-:Y:S06]  /*103a0*/  FFMA.FTZ R4, R30, UR4, -R66.reuse ;  /* 0x000000041e047c23 */ /* 0x108fec0008010842 */
[----:B------:R1:W-:Y:S02]  /*103b0*/  MUFU.EX2 R177, R4 ;  /* 0x0000000400b17308 */ /* 0x0003e40000000800 */
[----:B-1----:R-:W-:Y:S08]  /*103c0*/  FFMA.FTZ R4, R31, UR4, -R66 ;  /* 0x000000041f047c23 */ /* 0x002ff00008010842 */
[----:B------:R1:W-:Y:S02]  /*103d0*/  MUFU.EX2 R219, R4 ;  /* 0x0000000400db7308 */ /* 0x0003e40000000800 */
[----:B-1----:R-:W-:Y:S02]  /*103e0*/  FFMA.FTZ R4, R24, UR4, -R43 ;  /* 0x0000000418047c23 */ /* 0x002fe4000801082b */
[----:B------:R-:W1:Y:S06]  /*103f0*/  LDSM.16.MT88.4 R24, [R184+0x4000] ;  /* 0x00400000b818783b */ /* 0x000e6c0000004200 */
[----:B------:R3:W-:Y:S02]  /*10400*/  MUFU.EX2 R229, R4 ;  /* 0x0000000400e57308 */ /* 0x0007e40000000800 */
[--C-:B---3--:R-:W-:Y:S08]  /*10410*/  FFMA.FTZ R4, R23, UR4, -R64.reuse ;  /* 0x0000000417047c23 */ /* 0x108ff00008010840 */
[----:B------:R3:W-:Y:S02]  /*10420*/  MUFU.EX2 R226, R4 ;  /* 0x0000000400e27308 */ /* 0x0007e40000000800 */
[--C-:B---3--:R-:W-:Y:S01]  /*10430*/  FFMA.FTZ R4, R50, UR4, -R64.reuse ;  /* 0x0000000432047c23 */ /* 0x108fe20008010840 */
[----:B------:R-:W-:Y:S07]  /*10440*/  F2FP.F16.F32.PACK_AB R50, R182, R174 ;  /* 0x000000aeb632723e */ /* 0x000fee00000000ff */
[----:B------:R3:W-:Y:S02]  /*10450*/  MUFU.EX2 R228, R4 ;  /* 0x0000000400e47308 */ /* 0x0007e40000000800 */
[--C-:B---3--:R-:W-:Y:S01]  /*10460*/  FFMA.FTZ R4, R51, UR4, -R64.reuse ;  /* 0x0000000433047c23 */ /* 0x108fe20008010840 */
[----:B------:R-:W-:Y:S07]  /*10470*/  F2FP.F16.F32.PACK_AB R51, R180, R175 ;  /* 0x000000afb433723e */ /* 0x000fee00000000ff */
[----:B------:R3:W-:Y:S02]  /*10480*/  MUFU.EX2 R232, R4 ;  /* 0x0000000400e87308 */ /* 0x0007e40000000800 */
[--C-:B---3--:R-:W-:Y:S01]  /*10490*/  FFMA.FTZ R4, R22, UR4, -R65.reuse ;  /* 0x0000000416047c23 */ /* 0x108fe20008010841 */
[----:B------:R-:W-:Y:S07]  /*104a0*/  FMUL.FTZ R22, R36, R154 ;  /* 0x0000009a24167220 */ /* 0x000fee0000410000 */
[----:B------:R3:W-:Y:S02]  /*104b0*/  MUFU.EX2 R201, R4 ;  /* 0x0000000400c97308 */ /* 0x0007e40000000800 */
[--C-:B---3--:R-:W-:Y:S01]  /*104c0*/  FFMA.FTZ R4, R20, UR4, -R65.reuse ;  /* 0x0000000414047c23 */ /* 0x108fe20008010841 */
[----:B------:R-:W-:Y:S07]  /*104d0*/  FFMA.FTZ R20, R98, UR4, -R64 ;  /* 0x0000000462147c23 */ /* 0x000fee0008010840 */
[----:B------:R3:W-:Y:S10]  /*104e0*/  MUFU.EX2 R221, R4 ;  /* 0x0000000400dd7308 */ /* 0x0007f40000000800 */
[----:B------:R4:W-:Y:S01]  /*104f0*/  MUFU.EX2 R149, R20 ;  /* 0x0000001400957308 */ /* 0x0009e20000000800 */
[--C-:B---3--:R-:W-:Y:S01]  /*10500*/  FFMA.FTZ R4, R21, UR4, -R66.reuse ;  /* 0x0000000415047c23 */ /* 0x108fe20008010842 */
[C---:B------:R-:W-:Y:S08]  /*10510*/  FMUL.FTZ R21, R40.reuse, R153 ;  /* 0x0000009928157220 */ /* 0x040ff00000410000 */
[----:B------:R3:W-:Y:S01]  /*10520*/  MUFU.EX2 R204, R4 ;  /* 0x0000000400cc7308 */ /* 0x0007e20000000800 */
[----:B----4-:R-:W-:Y:S09]  /*10530*/  FMUL.FTZ R20, R40, R152 ;  /* 0x0000009828147220 */ /* 0x010ff20000410000 */
[----:B------:R4:W-:Y:S01]  /*10540*/  MUFU.EX2 R152, R28 ;  /* 0x0000001c00987308 */ /* 0x0009e20000000800 */
[--C-:B---3--:R-:W-:Y:S01]  /*10550*/  FFMA.FTZ R4, R19, UR4, -R66.reuse ;  /* 0x0000000413047c23 */ /* 0x108fe20008010842 */
[----:B------:R-:W-:Y:S08]  /*10560*/  FMUL.FTZ R19, R36, R147 ;  /* 0x0000009324137220 */ /* 0x000ff00000410000 */
[----:B------:R3:W-:Y:S01]  /*10570*/  MUFU.EX2 R212, R4 ;  /* 0x0000000400d47308 */ /* 0x0007e20000000800 */
[--C-:B----4-:R-:W-:Y:S09]  /*10580*/  FFMA.FTZ R28, R88, UR4, -R65.reuse ;  /* 0x00000004581c7c23 */ /* 0x110ff20008010841 */
[----:B------:R4:W-:Y:S01]  /*10590*/  MUFU.EX2 R138, R28 ;  /* 0x0000001c008a7308 */ /* 0x0009e20000000800 */
[----:B---3--:R-:W-:Y:S01]  /*105a0*/  FFMA.FTZ R4, R45, UR4, -R65 ;  /* 0x000000042d047c23 */ /* 0x008fe20008010841 */
[----:B------:R-:W-:Y:S08]  /*105b0*/  F2FP.F16.F32.PACK_AB R45, R134, R131 ;  /* 0x00000083862d723e */ /* 0x000ff000000000ff */
[----:B------:R3:W-:Y:S01]  /*105c0*/  MUFU.EX2 R223, R4 ;  /* 0x0000000400df7308 */ /* 0x0007e20000000800 */
[----:B----4-:R-:W-:Y:S01]  /*105d0*/  FMUL.FTZ R28, R2, R164 ;  /* 0x000000a4021c7220 */ /* 0x010fe20000410000 */
[--C-:B---3--:R-:W-:Y:S01]  /*105e0*/  FFMA.FTZ R4, R46, UR4, -R66.reuse ;  /* 0x000000042e047c23 */ /* 0x108fe20008010842 */
[----:B------:R-:W-:Y:S07]  /*105f0*/  F2FP.F16.F32.PACK_AB R46, R211, R197 ;  /* 0x000000c5d32e723e */ /* 0x000fee00000000ff */
[----:B------:R3:W-:Y:S02]  /*10600*/  MUFU.EX2 R220, R4 ;  /* 0x0000000400dc7308 */ /* 0x0007e40000000800 */
[----:B---3--:R-:W-:Y:S01]  /*10610*/  FFMA.FTZ R4, R47, UR4, -R66 ;  /* 0x000000042f047c23 */ /* 0x008fe20008010842 */
[----:B------:R-:W-:Y:S07]  /*10620*/  F2FP.F16.F32.PACK_AB R47, R203, R181 ;  /* 0x000000b5cb2f723e */ /* 0x000fee00000000ff */
[----:B------:R3:W-:Y:S02]  /*10630*/  MUFU.EX2 R225, R4 ;  /* 0x0000000400e17308 */ /* 0x0007e40000000800 */
[----:B---3--:R-:W-:Y:S08]  /*10640*/  FFMA.FTZ R4, R53, UR4, -R43 ;  /* 0x0000000435047c23 */ /* 0x008ff0000801082b */
[----:B------:R3:W-:Y:S02]  /*10650*/  MUFU.EX2 R233, R4 ;  /* 0x0000000400e97308 */ /* 0x0007e40000000800 */
[--C-:B---3--:R-:W-:Y:S02]  /*10660*/  FFMA.FTZ R4, R55, UR4, -R64.reuse ;  /* 0x0000000437047c23 */ /* 0x108fe40008010840 */
[----:B------:R-:W3:Y:S06]  /*10670*/  LDSM.16.MT88.4 R52, [R185+0x4000] ;  /* 0x00400000b934783b */ /* 0x000eec0000004200 */
[----:B------:R4:W-:Y:S02]  /*10680*/  MUFU.EX2 R231, R4 ;  /* 0x0000000400e77308 */ /* 0x0009e40000000800 */
[--C-:B----4-:R-:W-:Y:S01]  /*10690*/  FFMA.FTZ R4, R17, UR4, -R64.reuse ;  /* 0x0000000411047c23 */ /* 0x110fe20008010840 */
[----:B------:R-:W-:Y:S01]  /*106a0*/  FMUL.FTZ R17, R40, R145 ;  /* 0x0000009128117220 */ /* 0x000fe20000410000 */
[----:B--2---:R-:W-:Y:S01]  /*106b0*/  MOV R145, R29 ;  /* 0x0000001d00917202 */ /* 0x004fe20000000f00 */
[----:B------:R-:W-:Y:S05]  /*106c0*/  FMUL.FTZ R29, R2, R165 ;  /* 0x000000a5021d7220 */ /* 0x000fea0000410000 */
[----:B------:R2:W-:Y:S02]  /*106d0*/  MUFU.EX2 R246, R4 ;  /* 0x0000000400f67308 */ /* 0x0005e40000000800 */
[----:B--2---:R-:W-:Y:S01]  /*106e0*/  FFMA.FTZ R4, R15, UR4, -R64 ;  /* 0x000000040f047c23 */ /* 0x004fe20008010840 */
[----:B------:R-:W-:Y:S07]  /*106f0*/  FMUL.FTZ R15, R0, R151 ;  /* 0x00000097000f7220 */ /* 0x000fee0000410000 */
[----:B------:R2:W-:Y:S02]  /*10700*/  MUFU.EX2 R35, R4 ;  /* 0x0000000400237308 */ /* 0x0005e40000000800 */
[--C-:B--2---:R-:W-:Y:S08]  /*10710*/  FFMA.FTZ R4, R56, UR4, -R65.reuse ;  /* 0x0000000438047c23 */ /* 0x104ff00008010841 */
[----:B------:R2:W-:Y:S02]  /*10720*/  MUFU.EX2 R206, R4 ;  /* 0x0000000400ce7308 */ /* 0x0005e40000000800 */
[--C-:B--2---:R-:W-:Y:S08]  /*10730*/  FFMA.FTZ R4, R57, UR4, -R65.reuse ;  /* 0x0000000439047c23 */ /* 0x104ff00008010841 */
[----:B------:R2:W-:Y:S02]  /*10740*/  MUFU.EX2 R227, R4 ;  /* 0x0000000400e37308 */ /* 0x0005e40000000800 */
[--C-:B--2---:R-:W-:Y:S08]  /*10750*/  FFMA.FTZ R4, R58, UR4, -R66.reuse ;  /* 0x000000043a047c23 */ /* 0x104ff00008010842 */
[----:B------:R2:W-:Y:S02]  /*10760*/  MUFU.EX2 R207, R4 ;  /* 0x0000000400cf7308 */ /* 0x0005e40000000800 */
[--C-:B--2---:R-:W-:Y:S02]  /*10770*/  FFMA.FTZ R4, R59, UR4, -R66.reuse ;  /* 0x000000043b047c23 */ /* 0x104fe40008010842 */
[----:B------:R-:W2:Y:S06]  /*10780*/  LDSM.16.MT88.4 R56, [R184+0x4400] ;  /* 0x00440000b838783b */ /* 0x000eac0000004200 */
[----:B------:R4:W-:Y:S02]  /*10790*/  MUFU.EX2 R238, R4 ;  /* 0x0000000400ee7308 */ /* 0x0009e40000000800 */
[----:B----4-:R-:W-:Y:S08]  /*107a0*/  FFMA.FTZ R4, R61, UR4, -R65 ;  /* 0x000000043d047c23 */ /* 0x010ff00008010841 */
[----:B------:R4:W-:Y:S02]  /*107b0*/  MUFU.EX2 R245, R4 ;  /* 0x0000000400f57308 */ /* 0x0009e40000000800 */
[--C-:B----4-:R-:W-:Y:S08]  /*107c0*/  FFMA.FTZ R4, R62, UR4, -R66.reuse ;  /* 0x000000043e047c23 */ /* 0x110ff00008010842 */
[----:B------:R4:W-:Y:S02]  /*107d0*/  MUFU.EX2 R234, R4 ;  /* 0x0000000400ea7308 */ /* 0x0009e40000000800 */
[----:B----4-:R-:W-:Y:S08]  /*107e0*/  FFMA.FTZ R4, R63, UR4, -R66 ;  /* 0x000000043f047c23 */ /* 0x010ff00008010842 */
[----:B------:R4:W-:Y:S02]  /*107f0*/  MUFU.EX2 R248, R4 ;  /* 0x0000000400f87308 */ /* 0x0009e40000000800 */
[--C-:B----4-:R-:W-:Y:S01]  /*10800*/  FFMA.FTZ R4, R69, UR4, -R43.reuse ;  /* 0x0000000445047c23 */ /* 0x110fe2000801082b */
[----:B------:R-:W-:Y:S07]  /*10810*/  FFMA.FTZ R69, R116, UR4, -R43 ;  /* 0x0000000474457c23 */ /* 0x000fee000801082b */
[----:B------:R4:W-:Y:S10]  /*10820*/  MUFU.EX2 R31, R4 ;  /* 0x00000004001f7308 */ /* 0x0009f40000000800 */
[----:B------:R-:W-:Y:S01]  /*10830*/  MUFU.EX2 R69, R69 ;  /* 0x0000004500457308 */ /* 0x000fe20000000800 */
[--C-:B----4-:R-:W-:Y:S01]  /*10840*/  FFMA.FTZ R4, R71, UR4, -R64.reuse ;  /* 0x0000000447047c23 */ /* 0x110fe20008010840 */
[--C-:B------:R-:W-:Y:S08]  /*10850*/  FFMA.FTZ R71, R118, UR4, -R64.reuse ;  /* 0x0000000476477c23 */ /* 0x100ff00008010840 */
[----:B------:R4:W5:Y:S10]  /*10860*/  MUFU.EX2 R251, R4 ;  /* 0x0000000400fb7308 */ /* 0x0009740000000800 */
[----:B------:R-:W-:Y:S01]  /*10870*/  MUFU.EX2 R71, R71 ;  /* 0x0000004700477308 */ /* 0x000fe20000000800 */
[--C-:B----4-:R-:W-:Y:S01]  /*10880*/  FFMA.FTZ R4, R82, UR4, -R64.reuse ;  /* 0x0000000452047c23 */ /* 0x110fe20008010840 */
[----:B-----5:R-:W-:Y:S01]  /*10890*/  F2FP.F16.F32.PACK_AB R41, R251, R244 ;  /* 0x000000f4fb29723e */ /* 0x020fe200000000ff */
[----:B------:R-:W4:Y:S07]  /*108a0*/  LDL.LU R82, [R1+0x14] ;  /* 0x0000140001527983 */ /* 0x000f2e0000300800 */
[----:B------:R5:W1:Y:S01]  /*108b0*/  MUFU.EX2 R23, R4 ;  /* 0x0000000400177308 */ /* 0x000a620000000800 */
[----:B------:R-:W2:Y:S04]  /*108c0*/  LDL.LU R153, [R1+0x18] ;  /* 0x0000180001997983 */ /* 0x000ea80000300800 */
[----:B------:R-:W4:Y:S04]  /*108d0*/  LDL.LU R147, [R1+0x1c] ;  /* 0x00001c0001937983 */ /* 0x000f280000300800 */
[----:B------:R-:W2:Y:S01]  /*108e0*/  LDL.LU R146, [R1+0x20] ;  /* 0x0000200001927983 */ /* 0x000ea20000300800 */
[--C-:B-----5:R-:W-:Y:S01]  /*108f0*/  FFMA.FTZ R4, R83, UR4, -R64.reuse ;  /* 0x0000000453047c23 */ /* 0x120fe20008010840 */
[----:B-1----:R-:W-:Y:S01]  /*10900*/  MOV R154, R23 ;  /* 0x00000017009a7202 */ /* 0x002fe20000000f00 */
[----:B------:R-:W-:Y:S01]  /*10910*/  FMUL.FTZ R23, R36, R155 ;  /* 0x0000009b24177220 */ /* 0x000fe20000410000 */
[----:B------:R-:W-:Y:S01]  /*10920*/  MOV R155, R60 ;  /* 0x0000003c009b7202 */ /* 0x000fe20000000f00 */
[----:B------:R1:W5:Y:S01]  /*10930*/  MUFU.EX2 R11, R4 ;  /* 0x00000004000b7308 */ /* 0x0003620000000800 */
[----:B------:R-:W2:Y:S01]  /*10940*/  LDSM.16.MT88.4 R60, [R185+0x4400] ;  /* 0x00440000b93c783b */ /* 0x000ea20000004200 */
[--C-:B-1----:R-:W-:Y:S01]  /*10950*/  FFMA.FTZ R4, R72, UR4, -R65.reuse ;  /* 0x0000000448047c23 */ /* 0x102fe20008010841 */
[----:B-----5:R-:W-:Y:S01]  /*10960*/  MOV R142, R11 ;  /* 0x0000000b008e7202 */ /* 0x020fe20000000f00 */
[----:B------:R-:W-:Y:S01]  /*10970*/  FMUL.FTZ R11, R0, R139 ;  /* 0x0000008b000b7220 */ /* 0x000fe20000410000 */
[----:B------:R-:W-:Y:S05]  /*10980*/  FFMA.FTZ R72, R119, UR4, -R64 ;  /* 0x0000000477487c23 */ /* 0x000fea0008010840 */
[----:B------:R1:W-:Y:S10]  /*10990*/  MUFU.EX2 R236, R4 ;  /* 0x0000000400ec7308 */ /* 0x0003f40000000800 */
[----:B------:R5:W-:Y:S10]  /*109a0*/  MUFU.EX2 R139, R12 ;  /* 0x0000000c008b7308 */ /* 0x000bf40000000800 */
[----:B------:R-:W-:Y:S01]  /*109b0*/  MUFU.EX2 R72, R72 ;  /* 0x0000004800487308 */ /* 0x000fe20000000800 */
[----:B-1----:R-:W-:Y:S01]  /*109c0*/  FFMA.FTZ R4, R73, UR4, -R65 ;  /* 0x0000000449047c23 */ /* 0x002fe20008010841 */
[--C-:B------:R-:W-:Y:S08]  /*109d0*/  FFMA.FTZ R73, R128, UR4, -R43.reuse ;  /* 0x0000000480497c23 */ /* 0x100ff0000801082b */
[----:B------:R1:W-:Y:S01]  /*109e0*/  MUFU.EX2 R241, R4 ;  /* 0x0000000400f17308 */ /* 0x0003e20000000800 */
[--C-:B-----5:R-:W-:Y:S09]  /*109f0*/  FFMA.FTZ R12, R96, UR4, -R43.reuse ;  /* 0x00000004600c7c23 */ /* 0x120ff2000801082b */
[----:B------:R5:W3:Y:S10]  /*10a00*/  MUFU.EX2 R30, R12 ;  /* 0x0000000c001e7308 */ /* 0x000af40000000800 */
[----:B------:R-:W-:Y:S01]  /*10a10*/  MUFU.EX2 R73, R73 ;  /* 0x0000004900497308 */ /* 0x000fe20000000800 */
[--C-:B-1----:R-:W-:Y:S01]  /*10a20*/  FFMA.FTZ R4, R74, UR4, -R66.reuse ;  /* 0x000000044a047c23 */ /* 0x102fe20008010842 */
[----:B------:R-:W-:Y:S08]  /*10a30*/  FFMA.FTZ R74, R129, UR4, -R43 ;  /* 0x00000004814a7c23 */ /* 0x000ff0000801082b */
[----:B------:R1:W-:Y:S01]  /*10a40*/  MUFU.EX2 R237, R4 ;  /* 0x0000000400ed7308 */ /* 0x0003e20000000800 */
[----:B-----5:R-:W-:Y:S01]  /*10a50*/  FMUL.FTZ R12, R2, R148 ;  /* 0x00000094020c7220 */ /* 0x020fe20000410000 */
[----:B---3--:R-:W-:Y:S01]  /*10a60*/  MOV R150, R30 ;  /* 0x0000001e00967202 */ /* 0x008fe20000000f00 */
[--C-:B------:R-:W-:Y:S07]  /*10a70*/  FFMA.FTZ R30, R89, UR4, -R65.reuse ;  /* 0x00000004591e7c23 */ /* 0x100fee0008010841 */
[----:B------:R-:W3:Y:S01]  /*10a80*/  MUFU.EX2 R74, R74 ;  /* 0x0000004a004a7308 */ /* 0x000ee20000000800 */
[----:B-1----:R-:W-:Y:S01]  /*10a90*/  FFMA.FTZ R4, R75, UR4, -R66 ;  /* 0x000000044b047c23 */ /* 0x002fe20008010842 */
[----:B------:R-:W-:Y:S08]  /*10aa0*/  FFMA.FTZ R75, R130, UR4, -R64 ;  /* 0x00000004824b7c23 */ /* 0x000ff00008010840 */
[----:B------:R1:W-:Y:S01]  /*10ab0*/  MUFU.EX2 R242, R4 ;  /* 0x0000000400f27308 */ /* 0x0003e20000000800 */
[----:B---3--:R-:W-:Y:S09]  /*10ac0*/  F2FP.F16.F32.PACK_AB R162, R74, R73 ;  /* 0x000000494aa2723e */ /* 0x008ff200000000ff */
[----:B------:R-:W-:Y:S01]  /*10ad0*/  MUFU.EX2 R75, R75 ;  /* 0x0000004b004b7308 */ /* 0x000fe20000000800 */
[--C-:B-1----:R-:W-:Y:S01]  /*10ae0*/  FFMA.FTZ R4, R76, UR4, -R65.reuse ;  /* 0x000000044c047c23 */ /* 0x102fe20008010841 */
[--C-:B------:R-:W-:Y:S08]  /*10af0*/  FFMA.FTZ R76, R120, UR4, -R65.reuse ;  /* 0x00000004784c7c23 */ /* 0x100ff00008010841 */
[----:B------:R1:W-:Y:S10]  /*10b00*/  MUFU.EX2 R243, R4 ;  /* 0x0000000400f37308 */ /* 0x0003f40000000800 */
[----:B------:R-:W-:Y:S01]  /*10b10*/  MUFU.EX2 R76, R76 ;  /* 0x0000004c004c7308 */ /* 0x000fe20000000800 */
[--C-:B-1----:R-:W-:Y:S01]  /*10b20*/  FFMA.FTZ R4, R77, UR4, -R65.reuse ;  /* 0x000000044d047c23 */ /* 0x102fe20008010841 */
[----:B------:R-:W-:Y:S08]  /*10b30*/  FFMA.FTZ R77, R121, UR4, -R65 ;  /* 0x00000004794d7c23 */ /* 0x000ff00008010841 */
[----:B------:R1:W-:Y:S10]  /*10b40*/  MUFU.EX2 R252, R4 ;  /* 0x0000000400fc7308 */ /* 0x0003f40000000800 */
[----:B------:R-:W3:Y:S01]  /*10b50*/  MUFU.EX2 R77, R77 ;  /* 0x0000004d004d7308 */ /* 0x000ee20000000800 */
[--C-:B-1----:R-:W-:Y:S01]  /*10b60*/  FFMA.FTZ R4, R79, UR4, -R66.reuse ;  /* 0x000000044f047c23 */ /* 0x102fe20008010842 */
[--C-:B------:R-:W-:Y:S08]  /*10b70*/  FFMA.FTZ R79, R123, UR4, -R66.reuse ;  /* 0x000000047b4f7c23 */ /* 0x100ff00008010842 */
[----:B------:R1:W-:Y:S01]  /*10b80*/  MUFU.EX2 R250, R4 ;  /* 0x0000000400fa7308 */ /* 0x0003e20000000800 */
[----:B---3--:R-:W-:Y:S09]  /*10b90*/  F2FP.F16.F32.PACK_AB R164, R77, R76 ;  /* 0x0000004c4da4723e */ /* 0x008ff200000000ff */
[----:B------:R-:W3:Y:S01]  /*10ba0*/  MUFU.EX2 R79, R79 ;  /* 0x0000004f004f7308 */ /* 0x000ee20000000800 */
[--C-:B-1----:R-:W-:Y:S09]  /*10bb0*/  FFMA.FTZ R4, R84, UR4, -R43.reuse ;  /* 0x0000000454047c23 */ /* 0x102ff2000801082b */
[----:B------:R1:W5:Y:S01]  /*10bc0*/  MUFU.EX2 R33, R4 ;  /* 0x0000000400217308 */ /* 0x0003620000000800 */
[----:B---3--:R-:W-:Y:S01]  /*10bd0*/  F2FP.F16.F32.PACK_AB R165, R79, R78 ;  /* 0x0000004e4fa5723e */ /* 0x008fe200000000ff */
[----:B-1----:R-:W-:Y:S01]  /*10be0*/  FFMA.FTZ R4, R85, UR4, -R43 ;  /* 0x0000000455047c23 */ /* 0x002fe2000801082b */
[----:B-----5:R-:W-:Y:S01]  /*10bf0*/  MOV R141, R33 ;  /* 0x00000021008d7202 */ /* 0x020fe20000000f00 */
[----:B------:R-:W-:Y:S01]  /*10c00*/  FMUL.FTZ R33, R40, R161 ;  /* 0x000000a128217220 */ /* 0x000fe20000410000 */
[----:B------:R-:W-:Y:S05]  /*10c10*/  F2FP.F16.F32.PACK_AB R161, R72, R71 ;  /* 0x0000004748a1723e */ /* 0x000fea00000000ff */
[----:B------:R1:W3:Y:S02]  /*10c20*/  MUFU.EX2 R32, R4 ;  /* 0x0000000400207308 */ /* 0x0002e40000000800 */
[C---:B-1----:R-:W-:Y:S01]  /*10c30*/  FMUL.FTZ R4, R40.reuse, R140 ;  /* 0x0000008c28047220 */ /* 0x042fe20000410000 */
[----:B---3--:R-:W-:Y:S07]  /*10c40*/  MOV R151, R32 ;  /* 0x0000002000977202 */ /* 0x008fee0000000f00 */
[----:B------:R1:W-:Y:S01]  /*10c50*/  MUFU.EX2 R140, R9 ;  /* 0x00000009008c7308 */ /* 0x0003e20000000800 */
[----:B------:R-:W-:Y:S01]  /*10c60*/  FMUL.FTZ R32, R40, R160 ;  /* 0x000000a028207220 */ /* 0x000fe20000410000 */
[----:B------:R-:W-:Y:S01]  /*10c70*/  F2FP.F16.F32.PACK_AB R160, R70, R69 ;  /* 0x0000004546a0723e */ /* 0x000fe200000000ff */
[-C--:B------:R-:W-:Y:S05]  /*10c80*/  HMMA.16816.F32 R4, R44, R24.reuse, R4 ;  /* 0x000000182c04723c */ /* 0x080fea0000001804 */
[C---:B-1----:R-:W-:Y:S02]  /*10c90*/  FMUL.FTZ R9, R2.reuse, R137 ;  /* 0x0000008902097220 */ /* 0x042fe40000410000 */
[----:B------:R1:W-:Y:S05]  /*10ca0*/  MUFU.EX2 R137, R30 ;  /* 0x0000001e00897308 */ /* 0x0003ea0000000800 */
        /* <DEDUP_REMOVED lines=8> */
[----:B------:R-:W-:Y:S01]  /*10d30*/  MOV R156, R31 ;  /* 0x0000001f009c7202 */ /* 0x000fe20000000f00 */
[C---:B-1----:R-:W-:Y:S03]  /*10d40*/  FMUL.FTZ R30, R0.reuse, R166 ;  /* 0x000000a6001e7220 */ /* 0x042fe60000410000 */
[----:B------:R-:W-:Y:S01]  /*10d50*/  FMUL.FTZ R31, R0, R167 ;  /* 0x000000a7001f7220 */ /* 0x000fe20000410000 */
[----:B------:R-:W-:Y:S01]  /*10d60*/  MOV R157, R35 ;  /* 0x00000023009d7202 */ /* 0x000fe20000000f00 */
[C---:B------:R-:W-:Y:S04]  /*10d70*/  HMMA.16816.F32 R24, R48.reuse, R52, R24 ;  /* 0x000000343018723c */ /* 0x040fe80000001818 */
[----:B------:R-:W-:Y:S02]  /*10d80*/  FMUL.FTZ R35, R36, R163 ;  /* 0x000000a324237220 */ /* 0x000fe40000410000 */
[-C--:B------:R-:W-:Y:S05]  /*10d90*/  HMMA.16816.F32 R28, R48, R54.reuse, R28 ;  /* 0x00000036301c723c */ /* 0x080fea000000181c */
[----:B------:R-:W-:Y:S01]  /*10da0*/  FFMA.FTZ R52, R90, UR4, -R66 ;  /* 0x000000045a347c23 */ /* 0x000fe20008010842 */
[----:B------:R-:W-:Y:S03]  /*10db0*/  HMMA.16816.F32 R32, R44, R54, R32 ;  /* 0x000000362c20723c */ /* 0x000fe60000001820 */
[----:B------:R1:W-:Y:S02]  /*10dc0*/  MUFU.EX2 R136, R52 ;  /* 0x0000003400887308 */ /* 0x0003e40000000800 */
[----:B------:R-:W-:Y:S01]  /*10dd0*/  F2FP.F16.F32.PACK_AB R48, R199, R179 ;  /* 0x000000b3c730723e */ /* 0x000fe200000000ff */
[----:B----4-:R-:W-:Y:S01]  /*10de0*/  FFMA.FTZ R2, R2, R147, R127 ;  /* 0x0000009302027223 */ /* 0x010fe2000001007f */
[----:B------:R-:W-:Y:S01]  /*10df0*/  F2FP.F16.F32.PACK_AB R49, R183, R178 ;  /* 0x000000b2b731723e */ /* 0x000fe200000000ff */
[----:B--2---:R-:W-:Y:S03]  /*10e00*/  FFMA.FTZ R0, R0, R146, R126 ;  /* 0x0000009200007223 */ /* 0x004fe6000001007e */
[----:B------:R-:W-:Y:S01]  /*10e10*/  F2FP.F16.F32.PACK_AB R50, R209, R200 ;  /* 0x000000c8d132723e */ /* 0x000fe200000000ff */
[----:B------:R-:W-:Y:S01]  /*10e20*/  FFMA.FTZ R36, R36, R153, R131 ;  /* 0x0000009924247223 */ /* 0x000fe20000010083 */
[----:B------:R-:W-:Y:S01]  /*10e30*/  F2FP.F16.F32.PACK_AB R51, R205, R198 ;  /* 0x000000c6cd33723e */ /* 0x000fe200000000ff */
[----:B------:R-:W-:Y:S01]  /*10e40*/  FFMA.FTZ R40, R40, R82, R133 ;  /* 0x0000005228287223 */ /* 0x000fe20000010085 */
        /* <DEDUP_REMOVED lines=9> */
[----:B------:R-:W-:Y:S01]  /*10ee0*/  MOV R153, R145 ;  /* 0x0000009100997202 */ /* 0x000fe20000000f00 */
[----:B------:R1:W-:Y:S02]  /*10ef0*/  MUFU.EX2 R148, R52 ;  /* 0x0000003400947308 */ /* 0x0003e40000000800 */
[----:B------:R-:W-:Y:S01]  /*10f00*/  FADD.FTZ R36, R181, R36 ;  /* 0x00000024b5247221 */ /* 0x000fe20000010000 */
[----:B------:R-:W-:Y:S01]  /*10f10*/  MOV R134, R3 ;  /* 0x0000000300867202 */ /* 0x000fe20000000f00 */
[C---:B------:R-:W-:Y:S04]  /*10f20*/  HMMA.16816.F32 R8, R44.reuse, R56, R8 ;  /* 0x000000382c08723c */ /* 0x040fe80000001808 */
[----:B------:R-:W-:Y:S01]  /*10f30*/  FADD.FTZ R36, R203, R36 ;  /* 0x00000024cb247221 */ /* 0x000fe20000010000 */
[----:B------:R-:W-:Y:S01]  /*10f40*/  MOV R132, R38 ;  /* 0x0000002600847202 */ /* 0x000fe20000000f00 */
        /* <DEDUP_REMOVED lines=15> */
[--C-:B------:R-:W-:Y:S01]  /*11040*/  FFMA.FTZ R60, R101, UR4, -R43.reuse ;  /* 0x00000004653c7c23 */ /* 0x100fe2000801082b */
[----:B------:R-:W-:Y:S01]  /*11050*/  F2FP.F16.F32.PACK_AB R45, R226, R210 ;  /* 0x000000d2e22d723e */ /* 0x000fe200000000ff */
[----:B------:R-:W-:Y:S03]  /*11060*/  FADD.FTZ R36, R183, R36 ;  /* 0x00000024b7247221 */ /* 0x000fe60000010000 */
[----:B------:R-:W-:Y:S02]  /*11070*/  F2FP.F16.F32.PACK_AB R46, R235, R230 ;  /* 0x000000e6eb2e723e */ /* 0x000fe400000000ff */
[----:B------:R3:W-:Y:S01]  /*11080*/  MUFU.EX2 R94, R60 ;  /* 0x0000003c005e7308 */ /* 0x0007e20000000800 */
[----:B------:R-:W-:Y:S01]  /*11090*/  F2FP.F16.F32.PACK_AB R47, R232, R228 ;  /* 0x000000e4e82f723e */ /* 0x000fe200000000ff */
[----:B------:R-:W-:Y:S01]  /*110a0*/  FADD.FTZ R36, R198, R36 ;  /* 0x00000024c6247221 */ /* 0x000fe20000010000 */
[----:B------:R-:W-:Y:S02]  /*110b0*/  F2FP.F16.F32.PACK_AB R48, R221, R201 ;  /* 0x000000c9dd30723e */ /* 0x000fe400000000ff */
[----:B------:R-:W-:Y:S02]  /*110c0*/  F2FP.F16.F32.PACK_AB R49, R212, R204 ;  /* 0x000000ccd431723e */ /* 0x000fe400000000ff */
[----:B------:R-:W-:Y:S01]  /*110d0*/  F2FP.F16.F32.PACK_AB R50, R223, R217 ;  /* 0x000000d9df32723e */ /* 0x000fe200000000ff */
[----:B--2---:R-:W-:Y:S01]  /*110e0*/  FFMA.FTZ R56, R95, UR4, -R66 ;  /* 0x000000045f387c23 */ /* 0x004fe20008010842 */
[----:B------:R-:W-:Y:S02]  /*110f0*/  F2FP.F16.F32.PACK_AB R51, R225, R220 ;  /* 0x000000dce133723e */ /* 0x000fe400000000ff */
[----:B------:R-:W-:Y:S01]  /*11100*/  MOV R133, R37 ;  /* 0x0000002500857202 */ /* 0x000fe20000000f00 */
[----:B------:R2:W-:Y:S01]  /*11110*/  MUFU.EX2 R96, R56 ;  /* 0x0000003800607308 */ /* 0x0005e20000000800 */
[--C-:B---3--:R-:W-:Y:S09]  /*11120*/  FFMA.FTZ R60, R102, UR4, -R64.reuse ;  /* 0x00000004663c7c23 */ /* 0x108ff20008010840 */
[----:B------:R3:W-:Y:S01]  /*11130*/  MUFU.EX2 R93, R60 ;  /* 0x0000003c005d7308 */ /* 0x0007e20000000800 */
[--C-:B--2---:R-:W-:Y:S01]  /*11140*/  FFMA.FTZ R56, R100, UR4, -R43.reuse ;  /* 0x0000000464387c23 */ /* 0x104fe2000801082b */
[-C--:B-1----:R-:W-:Y:S08]  /*11150*/  HMMA.16816.F32 R4, R44, R52.reuse, R4 ;  /* 0x000000342c04723c */ /* 0x082ff00000001804 */
[----:B------:R1:W-:Y:S01]  /*11160*/  MUFU.EX2 R95, R56 ;  /* 0x00000038005f7308 */ /* 0x0003e20000000800 */
[C---:B------:R-:W-:Y:S04]  /*11170*/  HMMA.16816.F32 R8, R48.reuse, R52, R8 ;  /* 0x000000343008723c */ /* 0x040fe80000001808 */
[----:B---3--:R-:W-:Y:S02]  /*11180*/  FFMA.FTZ R60, R103, UR4, -R64 ;  /* 0x00000004673c7c23 */ /* 0x008fe40008010840 */
[-C--:B------:R-:W-:Y:S03]  /*11190*/  HMMA.16816.F32 R12, R48, R54.reuse, R12 ;  /* 0x00000036300c723c */ /* 0x080fe6000000180c */
[----:B------:R2:W-:Y:S02]  /*111a0*/  MUFU.EX2 R91, R60 ;  /* 0x0000003c005b7308 */ /* 0x0005e40000000800 */
[--C-:B------:R-:W-:Y:S01]  /*111b0*/  FFMA.FTZ R52, R112, UR4, -R43.reuse ;  /* 0x0000000470347c23 */ /* 0x100fe2000801082b */
[C---:B------:R-:W-:Y:S01]  /*111c0*/  HMMA.16816.F32 R16, R44.reuse, R54, R16 ;  /* 0x000000362c10723c */ /* 0x040fe20000001810 */
[----:B-1----:R-:W1:Y:S06]  /*111d0*/  LDSM.16.MT88.4 R56, [R185+0x4800] ;  /* 0x00480000b938783b */ /* 0x002e6c0000004200 */
[----:B------:R3:W-:Y:S02]  /*111e0*/  MUFU.EX2 R90, R52 ;  /* 0x00000034005a7308 */ /* 0x0007e40000000800 */
[----:B--2---:R-:W2:Y:S02]  /*111f0*/  LDSM.16.MT88.4 R60, [R184+0x4c00] ;  /* 0x004c0000b83c783b */ /* 0x004ea40000004200 */
[----:B---3--:R-:W-:Y:S01]  /*11200*/  FFMA.FTZ R52, R113, UR4, -R43 ;  /* 0x0000000471347c23 */ /* 0x008fe2000801082b */
[----:B------:R-:W-:Y:S05]  /*11210*/  FFMA.FTZ R43, R107, UR4, -R66 ;  /* 0x000000046b2b7c23 */ /* 0x000fea0008010842 */
[----:B------:R3:W-:Y:S10]  /*11220*/  MUFU.EX2 R92, R52 ;  /* 0x00000034005c7308 */ /* 0x0007f40000000800 */
[----:B------:R4:W-:Y:S01]  /*11230*/  MUFU.EX2 R84, R43 ;  /* 0x0000002b00547308 */ /* 0x0009e20000000800 */
[-C--:B-1----:R-:W-:Y:S03]  /*11240*/  HMMA.16816.F32 R20, R44, R56.reuse, R20 ;  /* 0x000000382c14723c */ /* 0x082fe60000001814 */
[--C-:B---3--:R-:W-:Y:S03]  /*11250*/  FFMA.FTZ R52, R114, UR4, -R64.reuse ;  /* 0x0000000472347c23 */ /* 0x108fe60008010840 */
[C---:B------:R-:W-:Y:S03]  /*11260*/  HMMA.16816.F32 R24, R48.reuse, R56, R24 ;  /* 0x000000383018723c */ /* 0x040fe60000001818 */
[----:B------:R1:W-:Y:S02]  /*11270*/  MUFU.EX2 R88, R52 ;  /* 0x0000003400587308 */ /* 0x0003e40000000800 */
[--C-:B----4-:R-:W-:Y:S01]  /*11280*/  FFMA.FTZ R43, R109, UR4, -R65.reuse ;  /* 0x000000046d2b7c23 */ /* 0x110fe20008010841 */
[-C--:B------:R-:W-:Y:S07]  /*11290*/  HMMA.16816.F32 R28, R48, R58.reuse, R28 ;  /* 0x0000003a301c723c */ /* 0x080fee000000181c */
[----:B------:R-:W-:Y:S01]  /*112a0*/  MUFU.EX2 R82, R43 ;  /* 0x0000002b00527308 */ /* 0x000fe20000000800 */
[--C-:B------:R-:W-:Y:S01]  /*112b0*/  FFMA.FTZ R56, R105, UR4, -R65.reuse ;  /* 0x0000000469387c23 */ /* 0x100fe20008010841 */
[----:B------:R-:W-:Y:S08]  /*112c0*/  HMMA.16816.F32 R32, R44, R58, R32 ;  /* 0x0000003a2c20723c */ /* 0x000ff00000001820 */
[----:B------:R3:W-:Y:S03]  /*112d0*/  MUFU.EX2 R86, R56 ;  /* 0x0000003800567308 */ /* 0x0007e60000000800 */
[--C-:B-1----:R-:W-:Y:S01]  /*112e0*/  FFMA.FTZ R52, R115, UR4, -R64.reuse ;  /* 0x0000000473347c23 */ /* 0x102fe20008010840 */
[----:B------:R-:W-:Y:S01]  /*112f0*/  F2FP.F16.F32.PACK_AB R48, R233, R224 ;  /* 0x000000e0e930723e */ /* 0x000fe200000000ff */
[----:B------:R-:W-:Y:S01]  /*11300*/  FFMA.FTZ R64, R67, UR4, -R64 ;  /* 0x0000000443407c23 */ /* 0x000fe20008010840 */
[----:B------:R-:W-:Y:S01]  /*11310*/  F2FP.F16.F32.PACK_AB R49, R231, R222 ;  /* 0x000000dee731723e */ /* 0x000fe200000000ff */
[--C-:B------:R-:W-:Y:S03]  /*11320*/  FFMA.FTZ R67, R110, UR4, -R66.reuse ;  /* 0x000000046e437c23 */ /* 0x100fe60008010842 */
[----:B------:R1:W-:Y:S01]  /*11330*/  MUFU.EX2 R89, R52 ;  /* 0x0000003400597308 */ /* 0x0003e20000000800 */
[----:B------:R-:W-:Y:S02]  /*11340*/  F2FP.F16.F32.PACK_AB R50, R144, R249 ;  /* 0x000000f99032723e */ /* 0x000fe400000000ff */
[----:B------:R-:W-:Y:S02]  /*11350*/  F2FP.F16.F32.PACK_AB R51, R157, R246 ;  /* 0x000000f69d33723e */ /* 0x000fe400000000ff */
[----:B------:R-:W-:Y:S02]  /*11360*/  F2FP.F16.F32.PACK_AB R44, R227, R206 ;  /* 0x000000cee32c723e */ /* 0x000fe400000000ff */
[----:B------:R-:W-:Y:S03]  /*11370*/  F2FP.F16.F32.PACK_AB R45, R238, R207 ;  /* 0x000000cfee2d723e */ /* 0x000fe600000000ff */
[----:B------:R-:W4:Y:S01]  /*11380*/  MUFU.EX2 R64, R64 ;  /* 0x0000004000407308 */ /* 0x000f220000000800 */
[--C-:B---3--:R-:W-:Y:S01]  /*11390*/  FFMA.FTZ R56, R106, UR4, -R66.reuse ;  /* 0x000000046a387c23 */ /* 0x108fe20008010842 */
[-C--:B--2---:R-:W-:Y:S05]  /*113a0*/  HMMA.16816.F32 R4, R48, R60.reuse, R4 ;  /* 0x0000003c3004723c */ /* 0x084fea0000001804 */
[----:B------:R-:W-:Y:S03]  /*113b0*/  F2FP.F16.F32.PACK_AB R46, R245, R239 ;  /* 0x000000eff52e723e */ /* 0x000fe600000000ff */
[----:B------:R2:W-:Y:S03]  /*113c0*/  MUFU.EX2 R85, R56 ;  /* 0x0000003800557308 */ /* 0x0005e60000000800 */
[--C-:B-1----:R-:W-:Y:S01]  /*113d0*/  FFMA.FTZ R52, R104, UR4, -R65.reuse ;  /* 0x0000000468347c23 */ /* 0x102fe20008010841 */
[----:B------:R-:W-:Y:S02]  /*113e0*/  F2FP.F16.F32.PACK_AB R47, R248, R234 ;  /* 0x000000eaf82f723e */ /* 0x000fe400000000ff */
[----:B------:R-:W-:Y:S01]  /*113f0*/  F2FP.F16.F32.PACK_AB R43, R142, R154 ;  /* 0x0000009a8e2b723e */ /* 0x000fe200000000ff */
[----:B------:R-:W-:Y:S01]  /*11400*/  FFMA.FTZ R66, R42, UR4, -R66 ;  /* 0x000000042a427c23 */ /* 0x000fe20008010842 */
[----:B------:R-:W-:Y:S02]  /*11410*/  F2FP.F16.F32.PACK_AB R42, R143, R155 ;  /* 0x0000009b8f2a723e */ /* 0x000fe400000000ff */
[----:B------:R1:W-:Y:S01]  /*11420*/  MUFU.EX2 R87, R52 ;  /* 0x0000003400577308 */ /* 0x0003e20000000800 */
[C---:B------:R-:W-:Y:S04]  /*11430*/  HMMA.16816.F32 R8, R44.reuse, R60, R8 ;  /* 0x0000003c2c08723c */ /* 0x040fe80000001808 */
[----:B----4-:R-:W-:Y:S02]  /*11440*/  F2FP.F16.F32.PACK_AB R163, R64, R75 ;  /* 0x0000004b40a3723e */ /* 0x010fe400000000ff */
[-C--:B------:R-:W-:Y:S03]  /*11450*/  HMMA.16816.F32 R12, R44, R62.reuse, R12 ;  /* 0x0000003e2c0c723c */ /* 0x080fe6000000180c */
[----:B------:R-:W-:Y:S01]  /*11460*/  MUFU.EX2 R66, R66 ;  /* 0x0000004200427308 */ /* 0x000fe20000000800 */
[----:B--2---:R-:W-:Y:S01]  /*11470*/  LDSM.16.MT88.4 R56, [R184+0x5000] ;  /* 0x00500000b838783b */ /* 0x004fe20000004200 */
[--C-:B------:R-:W-:Y:S01]  /*11480*/  FFMA.FTZ R60, R108, UR4, -R65.reuse ;  /* 0x000000046c3c7c23 */ /* 0x100fe20008010841 */
[C---:B------:R-:W-:Y:S07]  /*11490*/  HMMA.16816.F32 R16, R48.reuse, R62, R16 ;  /* 0x0000003e3010723c */ /* 0x040fee0000001810 */
[----:B------:R2:W-:Y:S01]  /*114a0*/  MUFU.EX2 R83, R60 ;  /* 0x0000003c00537308 */ /* 0x0005e20000000800 */
[----:B-1----:R-:W1:Y:S03]  /*114b0*/  LDSM.16.MT88.4 R52, [R185+0x4c00] ;  /* 0x004c0000b934783b */ /* 0x002e660000004200 */
[----:B------:R-:W-:Y:S06]  /*114c0*/  FFMA.FTZ R65, R125, UR4, -R65 ;  /* 0x000000047d417c23 */ /* 0x000fec0008010841 */
[----:B------:R-:W3:Y:S10]  /*114d0*/  MUFU.EX2 R65, R65 ;  /* 0x0000004100417308 */ /* 0x000ef40000000800 */
[----:B------:R-:W4:Y:S01]  /*114e0*/  MUFU.EX2 R67, R67 ;  /* 0x0000004300437308 */ /* 0x000f220000000800 */
[----:B--2---:R-:W2:Y:S01]  /*114f0*/  LDSM.16.MT88.4 R60, [R185+0x5000] ;  /* 0x00500000b93c783b */ /* 0x004ea20000004200 */
[----:B---3--:R-:W-:Y:S01]  /*11500*/  F2FP.F16.F32.PACK_AB R166, R65, R80 ;  /* 0x0000005041a6723e */ /* 0x008fe200000000ff */
[-C--:B-1----:R-:W-:Y:S06]  /*11510*/  HMMA.16816.F32 R20, R48, R52.reuse, R20 ;  /* 0x000000343014723c */ /* 0x082fec0000001814 */
[C---:B------:R-:W-:Y:S06]  /*11520*/  HMMA.16816.F32 R24, R44.reuse, R52, R24 ;  /* 0x000000342c18723c */ /* 0x040fec0000001818 */
[-C--:B------:R-:W-:Y:S05]  /*11530*/  HMMA.16816.F32 R28, R44, R54.reuse, R28 ;  /* 0x000000362c1c723c */ /* 0x080fea000000181c */
[----:B------:R-:W-:Y:S01]  /*11540*/  FADD.FTZ R52, R172, R40 ;  /* 0x00000028ac347221 */ /* 0x000fe20000010000 */
[----:B------:R-:W-:Y:S01]  /*11550*/  HMMA.16816.F32 R32, R48, R54, R32 ;  /* 0x000000363020723c */ /* 0x000fe20000001820 */
[----:B------:R-:W1:Y:S04]  /*11560*/  LDSM.16.MT88.4 R48, [R184+0x5400] ;  /* 0x00540000b830783b */ /* 0x000e680000004200 */
[----:B------:R-:W-:Y:S01]  /*11570*/  F2FP.F16.F32.PACK_AB R40, R156, R247 ;  /* 0x000000f79c28723e */ /* 0x000fe200000000ff */
[----:B------:R-:W-:Y:S01]  /*11580*/  FADD.FTZ R53, R174, R2 ;  /* 0x00000002ae357221 */ /* 0x000fe20000010000 */
[----:B------:R-:W-:Y:S01]  /*11590*/  F2FP.F16.F32.PACK_AB R44, R241, R236 ;  /* 0x000000ecf12c723e */ /* 0x000fe200000000ff */
[----:B------:R-:W-:Y:S03]  /*115a0*/  FADD.FTZ R2, R175, R0 ;  /* 0x00000000af027221 */ /* 0x000fe60000010000 */
[----:B------:R-:W-:Y:S01]  /*115b0*/  F2FP.F16.F32.PACK_AB R45, R242, R237 ;  /* 0x000000edf22d723e */ /* 0x000fe200000000ff */
[-C--:B------:R-:W-:Y:S05]  /*115c0*/  HMMA.16816.F32 R4, R40, R56.reuse, R4 ;  /* 0x000000382804723c */ /* 0x080fea0000001804 */
[----:B------:R-:W-:Y:S01]  /*115d0*/  F2FP.F16.F32.PACK_AB R46, R252, R243 ;  /* 0x000000f3fc2e723e */ /* 0x000fe200000000ff */
[----:B------:R-:W-:Y:S01]  /*115e0*/  FADD.FTZ R52, R197, R52 ;  /* 0x00000034c5347221 */ /* 0x000fe20000010000 */
[----:B------:R-:W-:Y:S01]  /*115f0*/  F2FP.F16.F32.PACK_AB R47, R250, R240 ;  /* 0x000000f0fa2f723e */ /* 0x000fe200000000ff */
[----:B------:R-:W-:Y:S03]  /*11600*/  FADD.FTZ R0, R182, R53 ;  /* 0x00000035b6007221 */ /* 0x000fe60000010000 */
        /* <DEDUP_REMOVED lines=10> */
[-C--:B--2---:R-:W-:Y:S05]  /*116b0*/  HMMA.16816.F32 R20, R40, R60.reuse, R20 ;  /* 0x0000003c2814723c */ /* 0x084fea0000001814 */
[----:B------:R-:W-:Y:S01]  /*116c0*/  FADD.FTZ R56, R200, R52 ;  /* 0x00000034c8387221 */ /* 0x000fe20000010000 */
[C---:B------:R-:W-:Y:S01]  /*116d0*/  HMMA.16816.F32 R24, R44.reuse, R60, R24 ;  /* 0x0000003c2c18723c */ /* 0x040fe20000001818 */
[----:B------:R-:W2:Y:S04]  /*116e0*/  LDSM.16.MT88.4 R52, [R185+0x5400] ;  /* 0x00540000b934783b */ /* 0x000ea80000004200 */
[----:B------:R-:W-:Y:S01]  /*116f0*/  FADD.FTZ R56, R209, R56 ;  /* 0x00000038d1387221 */ /* 0x000fe20000010000 */
[-C--:B------:R-:W-:Y:S05]  /*11700*/  HMMA.16816.F32 R28, R44, R62.reuse, R28 ;  /* 0x0000003e2c1c723c */ /* 0x080fea000000181c */
[----:B------:R-:W-:Y:S01]  /*11710*/  FADD.FTZ R60, R205, R36 ;  /* 0x00000024cd3c7221 */ /* 0x000fe20000010000 */
[----:B------:R-:W-:Y:S05]  /*11720*/  HMMA.16816.F32 R32, R40, R62, R32 ;  /* 0x0000003e2820723c */ /* 0x000fea0000001820 */
[----:B------:R-:W-:Y:S01]  /*11730*/  F2FP.F16.F32.PACK_AB R44, R151, R141 ;  /* 0x0000008d972c723e */ /* 0x000fe200000000ff */
[----:B------:R-:W-:Y:S01]  /*11740*/  FADD.FTZ R36, R218, R56 ;  /* 0x00000038da247221 */ /* 0x000fe20000010000 */
[----:B------:R-:W-:Y:S01]  /*11750*/  F2FP.F16.F32.PACK_AB R45, R139, R140 ;  /* 0x0000008c8b2d723e */ /* 0x000fe200000000ff */
[----:B------:R-:W3:Y:S03]  /*11760*/  LDSM.16.MT88.4 R56, [R184+0x5800] ;  /* 0x00580000b838783b */ /* 0x000ee60000004200 */
        /* <DEDUP_REMOVED lines=9> */
[-C--:B-1----:R-:W-:Y:S05]  /*11800*/  HMMA.16816.F32 R4, R44, R48.reuse, R4 ;  /* 0x000000302c04723c */ /* 0x082fea0000001804 */
[----:B------:R-:W-:Y:S01]  /*11810*/  F2FP.F16.F32.PACK_AB R43, R96, R97 ;  /* 0x00000061602b723e */ /* 0x000fe200000000ff */
[----:B------:R-:W-:Y:S01]  /*11820*/  FADD.FTZ R0, R219, R0 ;  /* 0x00000000db007221 */ /* 0x000fe20000010000 */
[----:B------:R-:W-:Y:S04]  /*11830*/  FADD.FTZ R2, R202, R2 ;  /* 0x00000002ca027221 */ /* 0x000fe80000010000 */
        /* <DEDUP_REMOVED lines=10> */
[C---:B------:R-:W-:Y:S05]  /*118e0*/  HMMA.16816.F32 R24, R40.reuse, R52, R24 ;  /* 0x000000342818723c */ /* 0x040fea0000001818 */
[----:B------:R-:W-:Y:S01]  /*118f0*/  FADD.FTZ R2, R212, R2 ;  /* 0x00000002d4027221 */ /* 0x000fe20000010000 */
[-C--:B------:R-:W-:Y:S05]  /*11900*/  HMMA.16816.F32 R28, R40, R54.reuse, R28 ;  /* 0x00000036281c723c */ /* 0x080fea000000181c */
[----:B------:R-:W-:Y:S01]  /*11910*/  FADD.FTZ R48, R235, R48 ;  /* 0x00000030eb307221 */ /* 0x000fe20000010000 */
[----:B------:R-:W-:Y:S05]  /*11920*/  HMMA.16816.F32 R32, R44, R54, R32 ;  /* 0x000000362c20723c */ /* 0x000fea0000001820 */
[----:B------:R-:W-:Y:S01]  /*11930*/  FADD.FTZ R36, R226, R60 ;  /* 0x0000003ce2247221 */ /* 0x000fe20000010000 */
[----:B------:R-:W-:Y:S01]  /*11940*/  FADD.FTZ R0, R220, R2 ;  /* 0x00000002dc007221 */ /* 0x000fe20000010000 */
[----:B------:R-:W-:Y:S01]  /*11950*/  FADD.FTZ R2, R223, R49 ;  /* 0x00000031df027221 */ /* 0x000fe20000010000 */
[----:B------:R-:W-:Y:S02]  /*11960*/  FADD.FTZ R60, R224, R48 ;  /* 0x00000030e03c7221 */ /* 0x000fe40000010000 */
[----:B------:R-:W1:Y:S01]  /*11970*/  LDSM.16.MT88.4 R48, [R185+0x5800] ;  /* 0x00580000b930783b */ /* 0x000e620000004200 */
        /* <DEDUP_REMOVED lines=14> */
[-C--:B---3--:R-:W-:Y:S05]  /*11a60*/  HMMA.16816.F32 R4, R40, R56.reuse, R4 ;  /* 0x000000382804723c */ /* 0x088fea0000001804 */
[----:B----4-:R-:W-:Y:S01]  /*11a70*/  F2FP.F16.F32.PACK_AB R47, R68, R67 ;  /* 0x00000043442f723e */ /* 0x010fe200000000ff */
[----:B------:R-:W-:Y:S01]  /*11a80*/  FADD.FTZ R2, R249, R60 ;  /* 0x0000003cf9027221 */ /* 0x000fe20000010000 */
[----:B------:R-:W-:Y:S01]  /*11a90*/  FADD.FTZ R52, R246, R36 ;  /* 0x00000024f6347221 */ /* 0x000fe20000010000 */
[----:B------:R-:W-:Y:S03]  /*11aa0*/  FADD.FTZ R53, R239, R53 ;  /* 0x00000035ef357221 */ /* 0x000fe60000010000 */
[----:B------:R-:W-:Y:S01]  /*11ab0*/  FADD.FTZ R36, R144, R2 ;  /* 0x0000000290247221 */ /* 0x000fe20000010000 */
[C---:B------:R-:W-:Y:S01]  /*11ac0*/  HMMA.16816.F32 R8, R44.reuse, R56, R8 ;  /* 0x000000382c08723c */ /* 0x040fe20000001808 */
[----:B------:R-:W2:Y:S01]  /*11ad0*/  LDSM.16.MT88.4 R144, [R184+0x5c00] ;  /* 0x005c0000b890783b */ /* 0x000ea20000004200 */
[----:B------:R-:W3:Y:S02]  /*11ae0*/  MUFU.EX2 R57, R81 ;  /* 0x0000005100397308 */ /* 0x000ee40000000800 */
[----:B------:R-:W-:Y:S01]  /*11af0*/  FADD.FTZ R2, R157, R52 ;  /* 0x000000349d027221 */ /* 0x000fe20000010000 */
[----:B------:R-:W-:Y:S01]  /*11b00*/  FADD.FTZ R0, R225, R0 ;  /* 0x00000000e1007221 */ /* 0x000fe20000010000 */
[-C--:B------:R-:W-:Y:S05]  /*11b10*/  HMMA.16816.F32 R12, R44, R58.reuse, R12 ;  /* 0x0000003a2c0c723c */ /* 0x080fea000000180c */
[----:B------:R-:W-:Y:S01]  /*11b20*/  FADD.FTZ R0, R207, R0 ;  /* 0x00000000cf007221 */ /* 0x000fe20000010000 */
[C---:B------:R-:W-:Y:S05]  /*11b30*/  HMMA.16816.F32 R16, R40.reuse, R58, R16 ;  /* 0x0000003a2810723c */ /* 0x040fea0000001810 */
[----:B------:R-:W-:Y:S01]  /*11b40*/  FADD.FTZ R0, R238, R0 ;  /* 0x00000000ee007221 */ /* 0x000fe20000010000 */
[-C--:B-1----:R-:W-:Y:S05]  /*11b50*/  HMMA.16816.F32 R20, R40, R48.reuse, R20 ;  /* 0x000000302814723c */ /* 0x082fea0000001814 */
        /* <DEDUP_REMOVED lines=14> */
[----:B------:R-:W1:Y:S01]  /*11c40*/  LDSM.16.MT88.4 R52, [R185+0x5c00] ;  /* 0x005c0000b934783b */ /* 0x000e620000004200 */
[----:B------:R-:W-:Y:S03]  /*11c50*/  FADD.FTZ R36, R241, R36 ;  /* 0x00000024f1247221 */ /* 0x000fe60000010000 */
[----:B------:R-:W-:Y:S01]  /*11c60*/  FADD.FTZ R2, R143, R2 ;  /* 0x000000028f027221 */ /* 0x000fe20000010000 */
[----:B------:R-:W-:Y:S01]  /*11c70*/  FADD.FTZ R56, R142, R56 ;  /* 0x000000388e387221 */ /* 0x000fe20000010000 */
[----:B------:R-:W-:Y:S01]  /*11c80*/  FADD.FTZ R36, R243, R36 ;  /* 0x00000024f3247221 */ /* 0x000fe20000010000 */
[----:B------:R-:W-:Y:S01]  /*11c90*/  FADD.FTZ R0, R242, R0 ;  /* 0x00000000f2007221 */ /* 0x000fe20000010000 */
[----:B------:R-:W-:Y:S01]  /*11ca0*/  FADD.FTZ R44, R141, R2 ;  /* 0x000000028d2c7221 */ /* 0x000fe20000010000 */
[----:B---3--:R-:W-:Y:S01]  /*11cb0*/  F2FP.F16.F32.PACK_AB R167, R66, R57 ;  /* 0x0000003942a7723e */ /* 0x008fe200000000ff */
[----:B------:R-:W-:Y:S01]  /*11cc0*/  FADD.FTZ R49, R252, R36 ;  /* 0x00000024fc317221 */ /* 0x000fe20000010000 */
[----:B------:R-:W-:Y:S01]  /*11cd0*/  FADD.FTZ R36, R140, R56 ;  /* 0x000000388c247221 */ /* 0x000fe20000010000 */
[----:B------:R-:W-:Y:S01]  /*11ce0*/  FADD.FTZ R0, R240, R0 ;  /* 0x00000000f0007221 */ /* 0x000fe20000010000 */
[-C--:B--2---:R-:W-:Y:S05]  /*11cf0*/  HMMA.16816.F32 R140, R160, R144.reuse, R4 ;  /* 0x00000090a08c723c */ /* 0x084fea0000001804 */
        /* <DEDUP_REMOVED lines=9> */
[C---:B------:R-:W-:Y:S04]  /*11d90*/  HMMA.16816.F32 R136, R164.reuse, R144, R8 ;  /* 0x00000090a488723c */ /* 0x040fe80000001808 */
[----:B------:R-:W-:Y:S01]  /*11da0*/  FADD.FTZ R6, R152, R6 ;  /* 0x0000000698067221 */ /* 0x000fe20000010000 */
[----:B------:R-:W-:Y:S01]  /*11db0*/  FADD.FTZ R5, R99, R5 ;  /* 0x0000000563057221 */ /* 0x000fe20000010000 */
[----:B------:R-:W-:Y:S01]  /*11dc0*/  FADD.FTZ R0, R148, R2 ;  /* 0x0000000294007221 */ /* 0x000fe20000010000 */
[----:B------:R-:W-:Y:S01]  /*11dd0*/  MOV R3, R39 ;  /* 0x0000002700037202 */ /* 0x000fe20000000f00 */
[-C--:B------:R-:W-:Y:S03]  /*11de0*/  HMMA.16816.F32 R148, R164, R146.reuse, R12 ;  /* 0x00000092a494723c */ /* 0x080fe6000000180c */
        /* <DEDUP_REMOVED lines=31> */
[----:B------:R-:W-:Y:S02]  /*11fe0*/  FADD.FTZ R2, R72, R2 ;  /* 0x0000000248027221 */ /* 0x000fe40000010000 */
[----:B------:R-:W-:Y:S03]  /*11ff0*/  FADD.FTZ R0, R77, R4 ;  /* 0x000000044d007221 */ /* 0x000fe60000010000 */
[----:B------:R-:W-:Y:S01]  /*12000*/  FADD.FTZ R4, R79, R5 ;  /* 0x000000054f047221 */ /* 0x000fe20000010000 */
[----:B------:R-:W-:Y:S01]  /*12010*/  FADD.FTZ R6, R74, R6 ;  /* 0x000000064a067221 */ /* 0x000fe20000010000 */
[----:B------:R-:W-:Y:S01]  /*12020*/  FADD.FTZ R5, R75, R2 ;  /* 0x000000024b057221 */ /* 0x000fe20000010000 */
[----:B------:R-:W-:Y:S01]  /*12030*/  FADD.FTZ R2, R80, R0 ;  /* 0x0000000050027221 */ /* 0x000fe20000010000 */
[----:B------:R-:W-:Y:S02]  /*12040*/  FADD.FTZ R0, R57, R4 ;  /* 0x0000000439007221 */ /* 0x000fe40000010000 */
[----:B------:R2:W-:Y:S01]  /*12050*/  STL [R1+0x14], R6 ;  /* 0x0000140601007387 */ /* 0x0005e20000100800 */
[----:B------:R-:W-:Y:S01]  /*12060*/  FADD.FTZ R4, R64, R5 ;  /* 0x0000000540047221 */ /* 0x000fe20000010000 */
[----:B------:R-:W-:Y:S01]  /*12070*/  FADD.FTZ R2, R65, R2 ;  /* 0x0000000241027221 */ /* 0x000fe20000010000 */
[----:B------:R-:W-:Y:S03]  /*12080*/  FADD.FTZ R0, R66, R0 ;  /* 0x0000000042007221 */ /* 0x000fe60000010000 */
[----:B------:R2:W-:Y:S04]  /*12090*/  STL [R1+0x18], R4 ;  /* 0x0000180401007387 */ /* 0x0005e80000100800 */
[----:B------:R2:W-:Y:S04]  /*120a0*/  STL [R1+0x1c], R2 ;  /* 0x00001c0201007387 */ /* 0x0005e80000100800 */
[----:B------:R2:W-:Y:S01]  /*120b0*/  STL [R1+0x20], R0 ;  /* 0x0000200001007387 */ /* 0x0005e20000100800 */
[----:B------:R-:W-:Y:S05]  /*120c0*/  @P2 BRA `(.L_x_331) ;  /* 0xffffffb8006c2947 */ /* 0x000fea000383ffff */
.L_x_330:
[----:B------:R-:W3:Y:S04]  /*120d0*/  LDL.LU R7, [R1+0x14] ;  /* 0x0000140001077983 */ /* 0x000ee80000300800 */
[----:B-12---:R-:W2:Y:S04]  /*120e0*/  LDL.LU R2, [R1+0x18] ;  /* 0x0000180001027983 */ /* 0x006ea80000300800 */
[----:B------:R-:W4:Y:S04]  /*120f0*/  LDL.LU R14, [R1+0x1c] ;  /* 0x00001c00010e7983 */ /* 0x000f280000300800 */
[----:B------:R-:W5:Y:S04]  /*12100*/  LDL.LU R13, [R1+0x20] ;  /* 0x00002000010d7983 */ /* 0x000f680000300800 */
[----:B------:R-:W5:Y:S01]  /*12110*/  LDL R12, [R1+0x3c] ;  /* 0x00003c00010c7983 */ /* 0x000f620000100800 */
[----:B------:R-:W1:Y:S01]  /*12120*/  S2UR UR4, SR_CgaCtaId ;  /* 0x00000000000479c3 */ /* 0x000e620000008800 */
[----:B------:R-:W-:Y:S01]  /*12130*/  UMOV UR5, 0x400 ;  /* 0x0000040000057882 */ /* 0x000fe20000000000 */
[----:B------:R-:W1:Y:S02]  /*12140*/  S2R R40, SR_TID.X ;  /* 0x0000000000287919 */ /* 0x000e640000002100 */
[----:B-1----:R-:W-:Y:S01]  /*12150*/  ULEA UR4, UR4, UR5, 0x18 ;  /* 0x0000000504047291 */ /* 0x002fe2000f8ec03f */
[----:B------:R-:W-:-:S04]  /*12160*/  SHF.R.S32.HI R29, RZ, 0x1f, R40 ;  /* 0x0000001fff1d7819 */ /* 0x000fc80000011428 */
[CC--:B------:R-:W-:Y:S02]  /*12170*/  LEA.HI R6, R29.reuse, R40.reuse, RZ, 0x2 ;  /* 0x000000281d067211 */ /* 0x0c0fe400078f10ff */
[----:B------:R-:W-:Y:S02]  /*12180*/  LEA.HI R29, R29, R40, RZ, 0x5 ;  /* 0x000000281d1d7211 */ /* 0x000fe400078f28ff */
[----:B------:R-:W-:Y:S02]  /*12190*/  SHF.R.S32.HI R0, RZ, 0x2, R6 ;  /* 0x00000002ff007819 */ /* 0x000fe40000011406 */
[----:B------:R-:W-:Y:S02]  /*121a0*/  LOP3.LUT R6, R6, 0xfffffffc, RZ, 0xc0, !PT ;  /* 0xfffffffc06067812 */ /* 0x000fe400078ec0ff */
[----:B------:R-:W-:Y:S02]  /*121b0*/  SHF.R.S32.HI R3, RZ, 0x1f, R0 ;  /* 0x0000001fff037819 */ /* 0x000fe40000011400 */
[----:B------:R-:W-:-:S02]  /*121c0*/  SHF.R.S32.HI R28, RZ, 0x5, R29 ;  /* 0x00000005ff1c7819 */ /* 0x000fc4000001141d */
[----:B------:R-:W-:-:S04]  /*121d0*/  LEA.HI R3, R3, R0, RZ, 0x3 ;  /* 0x0000000003037211 */ /* 0x000fc800078f18ff */
[----:B------:R-:W-:-:S05]  /*121e0*/  LOP3.LUT R3, R3, 0xfffffff8, RZ, 0xc0, !PT ;  /* 0xfffffff803037812 */ /* 0x000fca00078ec0ff */
[----:B------:R-:W-:Y:S01]  /*121f0*/  IMAD.IADD R3, R0, 0x1, -R3 ;  /* 0x0000000100037824 */ /* 0x000fe200078e0a03 */
[----:B---3--:R-:W1:Y:S04]  /*12200*/  SHFL.BFLY PT, R5, R7, 0x2, 0x1f ;  /* 0x0c401f0007057f89 */ /* 0x008e6800000e0000 */
[----:B--2---:R-:W2:Y:S04]  /*12210*/  SHFL.BFLY PT, R4, R2, 0x2, 0x1f ;  /* 0x0c401f0002047f89 */ /* 0x004ea800000e0000 */
[----:B----4-:R-:W3:Y:S04]  /*12220*/  SHFL.BFLY PT, R8, R14, 0x2, 0x1f ;  /* 0x0c401f000e087f89 */ /* 0x010ee800000e0000 */
[----:B-----5:R-:W4:Y:S01]  /*12230*/  SHFL.BFLY PT, R9, R13, 0x2, 0x1f ;  /* 0x0c401f000d097f89 */ /* 0x020f2200000e0000 */
[----:B------:R-:W-:Y:S01]  /*12240*/  ISETP.NE.AND P1, PT, R12, -0x1, PT ;  /* 0xffffffff0c00780c */ /* 0x000fe20003f25270 */
[----:B-1----:R-:W-:Y:S01]  /*12250*/  FADD.FTZ R5, R5, R7 ;  /* 0x0000000705057221 */ /* 0x002fe20000010000 */
[----:B--2---:R-:W-:-:S04]  /*12260*/  FADD.FTZ R4, R4, R2 ;  /* 0x0000000204047221 */ /* 0x004fc80000010000 */
[----:B------:R-:W1:Y:S01]  /*12270*/  SHFL.BFLY PT, R26, R5, 0x1, 0x1f ;  /* 0x0c201f00051a7f89 */ /* 0x000e6200000e0000 */
[----:B------:R-:W-:-:S06]  /*12280*/  LEA.HI R2, R3, R3, RZ, 0x1 ;  /* 0x0000000303027211 */ /* 0x000fcc00078f08ff */
[----:B------:R-:W2:Y:S01]  /*12290*/  @P1 LDC.64 R10, c[0x0][0x298] ;  /* 0x0000a600ff0a1b82 */ /* 0x000ea20000000a00 */
[----:B------:R-:W5:Y:S01]  /*122a0*/  SHFL.BFLY PT, R25, R4, 0x1, 0x1f ;  /* 0x0c201f0004197f89 */ /* 0x000f6200000e0000 */
[----:B------:R-:W-:Y:S02]  /*122b0*/  SHF.R.S32.HI R0, RZ, 0x1, R2 ;  /* 0x00000001ff007819 */ /* 0x000fe40000011402 */
[----:B------:R-:W-:Y:S01]  /*122c0*/  LOP3.LUT R16, R2, 0x3fffffe, RZ, 0xc0, !PT ;  /* 0x03fffffe02107812 */ /* 0x000fe200078ec0ff */
[----:B------:R-:W-:Y:S02]  /*122d0*/  IMAD.IADD R2, R40, 0x1, -R6 ;  /* 0x0000000128027824 */ /* 0x000fe400078e0a06 */
[----:B---3--:R-:W-:Y:S01]  /*122e0*/  FADD.FTZ R6, R8, R14 ;  /* 0x0000000e08067221 */ /* 0x008fe20000010000 */
[----:B------:R-:W-:Y:S02]  /*122f0*/  IMAD.SHL.U32 R7, R0, 0x40, RZ ;  /* 0x0000004000077824 */ /* 0x000fe400078e00ff */
[----:B------:R-:W-:-:S02]  /*12300*/  IMAD.IADD R16, R3, 0x1, -R16 ;  /* 0x0000000103107824 */ /* 0x000fc400078e0a10 */
[----:B------:R-:W-:Y:S01]  /*12310*/  IMAD R2, R28, 0x100, R2 ;  /* 0x000001001c027824 */ /* 0x000fe200078e0202 */
[----:B------:R-:W-:Y:S01]  /*12320*/  LOP3.LUT R3, R7, 0xc0, RZ, 0xc0, !PT ;  /* 0x000000c007037812 */ /* 0x000fe200078ec0ff */
[----:B----4-:R-:W-:Y:S01]  /*12330*/  FADD.FTZ R7, R9, R13 ;  /* 0x0000000d09077221 */ /* 0x010fe20000010000 */
[----:B------:R3:W4:Y:S01]  /*12340*/  SHFL.BFLY PT, R21, R6, 0x1, 0x1f ;  /* 0x0c201f0006157f89 */ /* 0x00072200000e0000 */
[----:B------:R-:W-:Y:S01]  /*12350*/  IMAD R16, R16, 0x10, R2 ;  /* 0x0000001010107824 */ /* 0x000fe200078e0202 */
[----:B------:R-:W-:Y:S02]  /*12360*/  LOP3.LUT R9, R0, 0x1, RZ, 0xc0, !PT ;  /* 0x0000000100097812 */ /* 0x000fe400078ec0ff */
[----:B------:R3:W2:Y:S01]  /*12370*/  SHFL.BFLY PT, R24, R7, 0x1, 0x1f ;  /* 0x0c201f0007187f89 */ /* 0x0006a200000e0000 */
[----:B-1----:R-:W-:Y:S01]  /*12380*/  FADD.FTZ R26, R5, R26 ;  /* 0x0000001a051a7221 */ /* 0x002fe20000010000 */
[----:B------:R-:W-:Y:S01]  /*12390*/  LEA.HI R5, R3, R3, RZ, 0x1d ;  /* 0x0000000303057211 */ /* 0x000fe200078fe8ff */
[----:B--2---:R-:W-:-:S04]  /*123a0*/  @P1 IMAD.WIDE.U32 R2, R12, R10, RZ ;  /* 0x0000000a0c021225 */ /* 0x004fc800078e00ff */
[----:B-----5:R-:W-:Y:S01]  /*123b0*/  FADD.FTZ R25, R4, R25 ;  /* 0x0000001904197221 */ /* 0x020fe20000010000 */
[----:B------:R-:W-:Y:S02]  /*123c0*/  IMAD.U32 R16, R16, 0x2, R5 ;  /* 0x0000000210107824 */ /* 0x000fe400078e0005 */
[----:B------:R-:W-:Y:S02]  /*123d0*/  @P1 IMAD R31, R12, R11, R3 ;  /* 0x0000000b0c1f1224 */ /* 0x000fe400078e0203 */
[----:B------:R-:W-:Y:S01]  /*123e0*/  @P1 IMAD.MOV.U32 R30, RZ, RZ, R2 ;  /* 0x000000ffff1e1224 */ /* 0x000fe200078e0002 */
[----:B------:R-:W-:Y:S01]  /*123f0*/  LEA R16, R16, UR4, 0x1 ;  /* 0x0000000410107c11 */ /* 0x000fe2000f8e08ff */
[----:B---34-:R-:W-:Y:S06]  /*12400*/  @P1 BRA `(.L_x_334) ;  /* 0x0000000000201947 */ /* 0x018fec0003800000 */
        /* <DEDUP_REMOVED lines=8> */
.L_x_334:
        /* <DEDUP_REMOVED lines=20> */
.L_x_335:
[----:B------:R1:W5:Y:S01]  /*125d0*/  LDL R43, [R1+0x50] ;  /* 0x00005000012b7983 */ /* 0x0003620000100800 */
[----:B------:R-:W-:Y:S01]  /*125e0*/  MOV R27, 0x10 ;  /* 0x00000010001b7802 */ /* 0x000fe20000000f00 */
[----:B------:R-:W-:Y:S01]  /*125f0*/  FADD.FTZ R24, R7, R24 ;  /* 0x0000001807187221 */ /* 0x000fe20000010000 */
[----:B------:R-:W-:Y:S01]  /*12600*/  ISETP.NE.AND P5, PT, RZ, UR4, PT ;  /* 0x00000004ff007c0c */ /* 0x000fe2000bfa5270 */
[----:B------:R-:W2:Y:S01]  /*12610*/  S2R R42, SR_CTAID.Y ;  /* 0x00000000002a7919 */ /* 0x000ea20000002600 */
[----:B------:R-:W-:Y:S01]  /*12620*/  SEL R27, R27, 0xfffffff0, P4 ;  /* 0xfffffff01b1b7807 */ /* 0x000fe20002000000 */
[----:B------:R-:W3:Y:S01]  /*12630*/  S2UR UR4, SR_CTAID.X ;  /* 0x00000000000479c3 */ /* 0x000ee20000002500 */
[----:B------:R-:W-:Y:S01]  /*12640*/  LOP3.LUT P4, RZ, R0, 0x2, RZ, 0xc0, !PT ;  /* 0x0000000200ff7812 */ /* 0x000fe2000788c0ff */
[----:B------:R-:W4:Y:S01]  /*12650*/  S2R R41, SR_CTAID.Z ;  /* 0x0000000000297919 */ /* 0x000f220000002700 */
[----:B------:R-:W-:Y:S01]  /*12660*/  ISETP.NE.AND P0, PT, R3, RZ, PT ;  /* 0x000000ff0300720c */ /* 0x000fe20003f05270 */
[----:B------:R-:W-:Y:S01]  /*12670*/  BSSY B0, `(.L_x_336) ;  /* 0x00000aa000007945 */ /* 0x000fe20003800000 */
[----:B------:R-:W-:-:S02]  /*12680*/  IADD3 R19, R16, 0x20, RZ ;  /* 0x0000002010137810 */ /* 0x000fc40007ffe0ff */
[----:B------:R-:W-:Y:S02]  /*12690*/  FSETP.NE.FTZ.AND P1, PT, R21, RZ, PT ;  /* 0x000000ff1500720b */ /* 0x000fe40003f35000 */
[----:B------:R-:W-:Y:S01]  /*126a0*/  MOV R3, 0x3f800000 ;  /* 0x3f80000000037802 */ /* 0x000fe20000000f00 */
[----:B------:R-:W1:Y:S01]  /*126b0*/  @!P5 LDC R17, c[0x0][0x2c4] ;  /* 0x0000b100ff11db82 */ /* 0x000e620000000800 */
[----:B------:R-:W-:Y:S02]  /*126c0*/  MOV R4, 0x3f800000 ;  /* 0x3f80000000047802 */ /* 0x000fe40000000f00 */
[----:B------:R-:W-:Y:S02]  /*126d0*/  MOV R0, 0x3f800000 ;  /* 0x3f80000000007802 */ /* 0x000fe40000000f00 */
[----:B------:R-:W-:Y:S01]  /*126e0*/  @P4 IADD3 R19, R16, -0x20, RZ ;  /* 0xffffffe010134810 */ /* 0x000fe20007ffe0ff */
[----:B------:R-:W3:Y:S01]  /*126f0*/  @P3 MUFU.RCP R3, R26 ;  /* 0x0000001a00033308 */ /* 0x000ee20000001000 */
[----:B------:R-:W-:-:S02]  /*12700*/  PLOP3.LUT P4, PT, PT, PT, PT, 0x8, 0x0 ;  /* 0x000000000000781c */ /* 0x000fc40003f8e170 */
[----:B------:R-:W-:Y:S02]  /*12710*/  @!P5 PLOP3.LUT P4, PT, P0, PT, PT, 0x80, 0x0 ;  /* 0x000000000000d81c */ /* 0x000fe4000078f070 */
[----:B------:R-:W-:Y:S02]  /*12720*/  FSETP.NE.FTZ.AND P0, PT, R24, RZ, PT ;  /* 0x000000ff1800720b */ /* 0x000fe40003f15000 */
[----:B------:R-:W-:Y:S01]  /*12730*/  MOV R2, 0x3f800000 ;  /* 0x3f80000000027802 */ /* 0x000fe20000000f00 */
[----:B------:R-:W2:Y:S08]  /*12740*/  @P2 MUFU.RCP R4, R25 ;  /* 0x0000001900042308 */ /* 0x000eb00000001000 */
        /* <DEDUP_REMOVED lines=8> */
[----:B------:R-:W3:Y:S01]  /*127d0*/  @P0 MUFU.RCP R2, R24 ;  /* 0x0000001800020308 */ /* 0x000ee20000001000 */
        /* <DEDUP_REMOVED lines=8> */
[C---:B----4-:R-:W-:Y:S01]  /*12860*/  FMUL.FTZ R136, R0.reuse, R136 ;  /* 0x0000008800887220 */ /* 0x050fe20000410000 */
[C---:B------:R-:W-:Y:S01]  /*12870*/  FMUL.FTZ R6, R0.reuse, R137 ;  /* 0x0000008900067220 */ /* 0x040fe20000410000 */
[C---:B------:R-:W-:Y:S01]  /*12880*/  FMUL.FTZ R148, R0.reuse, R148 ;  /* 0x0000009400947220 */ /* 0x040fe20000410000 */
[----:B------:R-:W-:Y:S01]  /*12890*/  FMUL.FTZ R149, R0, R149 ;  /* 0x0000009500957220 */ /* 0x000fe20000410000 */
[----:B------:R-:W-:Y:S01]  /*128a0*/  FMUL.FTZ R9, R4, R163 ;  /* 0x000000a304097220 */ /* 0x000fe20000410000 */
[----:B------:R-:W-:Y:S01]  /*128b0*/  F2FP.F16.F32.PACK_AB R8, R8, R140 ;  /* 0x0000008c0808723e */ /* 0x000fe200000000ff */
[----:B------:R-:W-:Y:S01]  /*128c0*/  FMUL.FTZ R156, R0, R156 ;  /* 0x0000009c009c7220 */ /* 0x000fe20000410000 */
[----:B------:R-:W-:Y:S01]  /*128d0*/  F2FP.F16.F32.PACK_AB R7, R7, R142 ;  /* 0x0000008e0707723e */ /* 0x000fe200000000ff */
        /* <DEDUP_REMOVED lines=10> */
[----:B------:R-:W-:Y:S01]  /*12980*/  F2FP.F16.F32.PACK_AB R3, R3, R146 ;  /* 0x000000920303723e */ /* 0x000fe200000000ff */
[----:B------:R-:W-:Y:S01]  /*12990*/  FMUL.FTZ R164, R0, R164 ;  /* 0x000000a400a47220 */ /* 0x000fe20000410000 */
[----:B------:R-:W-:Y:S01]  /*129a0*/  IADD3 R2, R16, R27, RZ ;  /* 0x0000001b10027210 */ /* 0x000fe20007ffe0ff */
[----:B------:R-:W-:Y:S01]  /*129b0*/  FMUL.FTZ R18, R0, R165 ;  /* 0x000000a500127220 */ /* 0x000fe20000410000 */
[----:B------:R-:W-:Y:S01]  /*129c0*/  F2FP.F16.F32.PACK_AB R6, R6, R136 ;  /* 0x000000880606723e */ /* 0x000fe200000000ff */
[----:B------:R2:W-:Y:S01]  /*129d0*/  STS [R16], R8 ;  /* 0x0000000810007388 */ /* 0x0005e20000000800 */
[----:B------:R-:W-:Y:S01]  /*129e0*/  F2FP.F16.F32.PACK_AB R5, R139, R5 ;  /* 0x000000058b05723e */ /* 0x000fe200000000ff */
[----:B-1----:R-:W1:Y:S01]  /*129f0*/  @P4 LDC R17, c[0x0][0x2e4] ;  /* 0x0000b900ff114b82 */ /* 0x002e620000000800 */
[----:B------:R-:W-:Y:S01]  /*12a00*/  F2FP.F16.F32.PACK_AB R0, R149, R148 ;  /* 0x000000949500723e */ /* 0x000fe200000000ff */
[----:B------:R3:W-:Y:S01]  /*12a10*/  STS [R16+0x200], R7 ;  /* 0x0002000710007388 */ /* 0x0007e20000000800 */
[----:B------:R-:W-:-:S02]  /*12a20*/  F2FP.F16.F32.PACK_AB R15, R151, R15 ;  /* 0x0000000f970f723e */ /* 0x000fc400000000ff */
[----:B------:R-:W-:Y:S01]  /*12a30*/  F2FP.F16.F32.PACK_AB R14, R14, R152 ;  /* 0x000000980e0e723e */ /* 0x000fe200000000ff */
[----:B------:R-:W-:Y:S01]  /*12a40*/  STS [R2], R4 ;  /* 0x0000000402007388 */ /* 0x000fe20000000800 */
[----:B------:R-:W-:Y:S02]  /*12a50*/  F2FP.F16.F32.PACK_AB R13, R13, R154 ;  /* 0x0000009a0d0d723e */ /* 0x000fe400000000ff */
[----:B------:R-:W-:Y:S01]  /*12a60*/  F2FP.F16.F32.PACK_AB R10, R10, R160 ;  /* 0x000000a00a0a723e */ /* 0x000fe200000000ff */
[----:B------:R4:W-:Y:S01]  /*12a70*/  STS [R2+0x200], R3 ;  /* 0x0002000302007388 */ /* 0x0009e20000000800 */
[----:B------:R-:W-:Y:S02]  /*12a80*/  F2FP.F16.F32.PACK_AB R9, R9, R162 ;  /* 0x000000a20909723e */ /* 0x000fe400000000ff */
[----:B------:R-:W-:Y:S01]  /*12a90*/  F2FP.F16.F32.PACK_AB R12, R12, R156 ;  /* 0x0000009c0c0c723e */ /* 0x000fe200000000ff */
[----:B------:R4:W-:Y:S01]  /*12aa0*/  STS [R16+0x1000], R6 ;  /* 0x0010000610007388 */ /* 0x0009e20000000800 */
[----:B------:R-:W-:-:S02]  /*12ab0*/  F2FP.F16.F32.PACK_AB R11, R159, R11 ;  /* 0x0000000b9f0b723e */ /* 0x000fc400000000ff */
[----:B------:R-:W-:Y:S01]  /*12ac0*/  F2FP.F16.F32.PACK_AB R18, R18, R164 ;  /* 0x000000a41212723e */ /* 0x000fe200000000ff */
[----:B------:R1:W-:Y:S01]  /*12ad0*/  STS [R16+0x1200], R5 ;  /* 0x0012000510007388 */ /* 0x0003e20000000800 */
[----:B------:R-:W-:-:S03]  /*12ae0*/  F2FP.F16.F32.PACK_AB R20, R167, R20 ;  /* 0x00000014a714723e */ /* 0x000fc600000000ff */
[----:B------:R1:W-:Y:S01]  /*12af0*/  STS [R2+0x1000], R0 ;  /* 0x0010000002007388 */ /* 0x0003e20000000800 */
[----:B--2---:R-:W2:Y:S03]  /*12b00*/  @!P5 LDC R8, c[0x0][0x270] ;  /* 0x00009c00ff08db82 */ /* 0x004ea60000000800 */
[----:B------:R1:W-:Y:S04]  /*12b10*/  STS [R2+0x1200], R15 ;  /* 0x0012000f02007388 */ /* 0x0003e80000000800 */
[----:B------:R-:W-:Y:S01]  /*12b20*/  STS [R19], R14 ;  /* 0x0000000e13007388 */ /* 0x000fe20000000800 */
[----:B---3--:R-:W3:Y:S03]  /*12b30*/  @P3 LDC R7, c[0x0][0x2e8] ;  /* 0x0000ba00ff073b82 */ /* 0x008ee60000000800 */
[----:B------:R2:W-:Y:S01]  /*12b40*/  STS [R19+0x200], R13 ;  /* 0x0002000d13007388 */ /* 0x0005e20000000800 */
[----:B----4-:R4:W3:Y:S04]  /*12b50*/  @P3 MUFU.LG2 R3, R26 ;  /* 0x0000001a00033308 */ /* 0x0108e80000000c00 */
[----:B------:R-:W3:Y:S01]  /*12b60*/  @P5 LDC R6, c[0x0][0x2c0] ;  /* 0x0000b000ff065b82 */ /* 0x000ee20000000800 */
[----:B-1----:R-:W1:Y:S01]  /*12b70*/  S2R R16, SR_TID.X ;  /* 0x0000000000107919 */ /* 0x002e620000002100 */
[----:B------:R-:W-:-:S06]  /*12b80*/  IMAD.IADD R0, R27, 0x1, R19 ;  /* 0x000000011b007824 */ /* 0x000fcc00078e0213 */
[----:B------:R-:W3:Y:S01]  /*12b90*/  @P5 LDC.64 R4, c[0x0][0x2c0] ;  /* 0x0000b000ff045b82 */ /* 0x000ee20000000a00 */
[----:B------:R-:W-:Y:S02]  /*12ba0*/  MOV R27, 0x7f800000 ;  /* 0x7f800000001b7802 */ /* 0x000fe40000000f00 */
[----:B------:R-:W-:Y:S01]  /*12bb0*/  @P5 MOV R2, 0x1 ;  /* 0x0000000100025802 */ /* 0x000fe20000000f00 */
[----:B------:R1:W-:Y:S01]  /*12bc0*/  STS [R0], R10 ;  /* 0x0000000a00007388 */ /* 0x0003e20000000800 */
[----:B--2---:R-:W-:Y:S01]  /*12bd0*/  @!P5 IMAD R2, R17, R8, RZ ;  /* 0x000000081102d224 */ /* 0x004fe200078e02ff */
[----:B------:R-:W-:Y:S02]  /*12be0*/  LOP3.LUT R8, R29, 0xffffffe0, RZ, 0xc0, !PT ;  /* 0xffffffe01d087812 */ /* 0x000fe400078ec0ff */
[----:B------:R2:W-:Y:S01]  /*12bf0*/  STS [R0+0x200], R9 ;  /* 0x0002000900007388 */ /* 0x0005e20000000800 */
[----:B------:R-:W-:Y:S01]  /*12c00*/  IMAD R2, R42, R2, RZ ;  /* 0x000000022a027224 */ /* 0x000fe200078e02ff */
[----:B----4-:R-:W-:Y:S01]  /*12c10*/  MOV R26, 0x7f800000 ;  /* 0x7f800000001a7802 */ /* 0x010fe20000000f00 */
[----:B------:R-:W4:Y:S01]  /*12c20*/  @P1 LDC R13, c[0x0][0x2e8] ;  /* 0x0000ba00ff0d1b82 */ /* 0x000f220000000800 */
[----:B------:R3:W-:Y:S01]  /*12c30*/  STS [R19+0x1000], R12 ;  /* 0x0010000c13007388 */ /* 0x0007e20000000800 */
[----:B------:R-:W-:-:S03]  /*12c40*/  @!P5 IMAD.MOV.U32 R6, RZ, RZ, 0x1 ;  /* 0x00000001ff06d424 */ /* 0x000fc600078e00ff */
[----:B------:R3:W-:Y:S04]  /*12c50*/  STS [R19+0x1200], R11 ;  /* 0x0012000b13007388 */ /* 0x0007e80000000800 */
[----:B------:R-:W-:Y:S04]  /*12c60*/  STS [R0+0x1000], R18 ;  /* 0x0010001200007388 */ /* 0x000fe80000000800 */
[----:B------:R4:W-:Y:S01]  /*12c70*/  STS [R0+0x1200], R20 ;  /* 0x0012001400007388 */ /* 0x0009e20000000800 */
[----:B-1----:R-:W-:Y:S01]  /*12c80*/  SHF.R.S32.HI R29, RZ, 0x1f, R16 ;  /* 0x0000001fff1d7819 */ /* 0x002fe20000011410 */
[----:B------:R-:W-:Y:S03]  /*12c90*/  BAR.SYNC.DEFER_BLOCKING 0x0 ;  /* 0x0000000000007b1d */ /* 0x000fe60000010000 */
[----:B------:R-:W-:-:S05]  /*12ca0*/  LEA.HI R29, R29, R16, RZ, 0x2 ;  /* 0x000000101d1d7211 */ /* 0x000fca00078f10ff */
[----:B------:R-:W1:Y:S01]  /*12cb0*/  @P2 LDC R10, c[0x0][0x2e8] ;  /* 0x0000ba00ff0a2b82 */ /* 0x000e620000000800 */
[----:B--2---:R-:W2:Y:S07]  /*12cc0*/  @P1 MUFU.LG2 R9, R21 ;  /* 0x0000001500091308 */ /* 0x004eae0000000c00 */
[----:B---3--:R-:W3:Y:S01]  /*12cd0*/  @P0 LDC R12, c[0x0][0x2e8] ;  /* 0x0000ba00ff0c0b82 */ /* 0x008ee20000000800 */
[----:B------:R2:W2:Y:S01]  /*12ce0*/  @P2 MUFU.LG2 R11, R25 ;  /* 0x00000019000b2308 */ /* 0x0004a20000000c00 */
[----:B----4-:R-:W-:Y:S01]  /*12cf0*/  @P5 IMAD R0, R5, R4, RZ ;  /* 0x0000000405005224 */ /* 0x010fe200078e02ff */
[----:B------:R-:W-:Y:S01]  /*12d00*/  IADD3 R5, -R8, R40, RZ ;  /* 0x0000002808057210 */ /* 0x000fe20007ffe1ff */
[----:B------:R-:W-:Y:S01]  /*12d10*/  @P3 FMUL.FTZ R4, R3, 0.69314718246459960938 ;  /* 0x3f31721803043820 */ /* 0x000fe20000410000 */
[----:B------:R4:W4:Y:S04]  /*12d20*/  LDS.128 R32, [R208+0x1800] ;  /* 0x00180000d0207984 */ /* 0x0009280000000c00 */
[----:B------:R-:W1:Y:S01]  /*12d30*/  @P0 MUFU.LG2 R8, R24 ;  /* 0x0000001800080308 */ /* 0x000e620000000c00 */
[----:B------:R-:W-:Y:S01]  /*12d40*/  @!P5 MOV R0, R17 ;  /* 0x000000110000d202 */ /* 0x000fe20000000f00 */
[----:B------:R-:W-:Y:S01]  /*12d50*/  @P3 FFMA.FTZ R27, R39, R7, R4 ;  /* 0x00000007271b3223 */ /* 0x000fe20000010004 */
[----:B------:R-:W-:Y:S01]  /*12d60*/  SEL R3, R2, RZ, !P6 ;  /* 0x000000ff02037207 */ /* 0x000fe20007000000 */
[----:B------:R-:W-:Y:S01]  /*12d70*/  IMAD R2, R6, UR4, RZ ;  /* 0x0000000406027c24 */ /* 0x000fe2000f8e02ff */
[----:B------:R-:W-:Y:S01]  /*12d80*/  LOP3.LUT P5, RZ, R5, 0x3, RZ, 0xc0, !PT ;  /* 0x0000000305ff7812 */ /* 0x000fe200078ac0ff */
[----:B--2---:R-:W-:Y:S01]  /*12d90*/  @P1 FMUL.FTZ R4, R9, 0.69314718246459960938 ;  /* 0x3f31721809041820 */ /* 0x004fe20000410000 */
[----:B------:R-:W-:Y:S01]  /*12da0*/  MOV R25, 0x7f800000 ;  /* 0x7f80000000197802 */ /* 0x000fe20000000f00 */
[----:B------:R-:W-:Y:S01]  /*12db0*/  IMAD R0, R41, R0, R3 ;  /* 0x0000000029007224 */ /* 0x000fe200078e0203 */
[----:B------:R-:W-:Y:S01]  /*12dc0*/  SHF.L.U32 R7, R2, 0x7, RZ ;  /* 0x0000000702077819 */ /* 0x000fe200000006ff */
[----:B------:R-:W-:-:S03]  /*12dd0*/  @P2 FMUL.FTZ R3, R11, 0.69314718246459960938 ;  /* 0x3f3172180b032820 */ /* 0x000fc60000410000 */
[----:B------:R-:W-:Y:S01]  /*12de0*/  SHF.R.S32.HI R5, RZ, 0x1f, R7 ;  /* 0x0000001fff057819 */ /* 0x000fe20000011407 */
[----:B-1----:R-:W-:Y:S01]  /*12df0*/  @P2 FFMA.FTZ R26, R38, R10, R3 ;  /* 0x0000000a261a2223 */ /* 0x002fe20000010003 */
[--C-:B------:R-:W-:Y:S01]  /*12e00*/  IADD3 R7, P4, P3, R7, R22, R0.reuse ;  /* 0x0000001607077210 */ /* 0x100fe20007b9e000 */
[----:B------:R-:W-:Y:S01]  /*12e10*/  @P0 FMUL.FTZ R2, R8, 0.69314718246459960938 ;  /* 0x3f31721808020820 */ /* 0x000fe20000410000 */
[----:B------:R-:W-:Y:S02]  /*12e20*/  SHF.R.S32.HI R0, RZ, 0x1f, R0 ;  /* 0x0000001fff007819 */ /* 0x000fe40000011400 */
[----:B------:R-:W-:Y:S01]  /*12e30*/  MOV R24, 0x7f800000 ;  /* 0x7f80000000187802 */ /* 0x000fe20000000f00 */
[----:B------:R-:W-:Y:S01]  /*12e40*/  @P1 FFMA.FTZ R24, R37, R13, R4 ;  /* 0x0000000d25181223 */ /* 0x000fe20000010004 */
[----:B---3--:R-:W-:Y:S01]  /*12e50*/  @P0 FFMA.FTZ R25, R36, R12, R2 ;  /* 0x0000000c24190223 */ /* 0x008fe20000010002 */
[----:B------:R-:W-:Y:S01]  /*12e60*/  IADD3.X R9, R5, R23, R0, P4, P3 ;  /* 0x0000001705097210 */ /* 0x000fe200027e6400 */
[----:B----4-:R-:W-:Y:S06]  /*12e70*/  @P5 BRA `(.L_x_337) ;  /* 0x0000000000a45947 */ /* 0x010fec0003800000 */
        /* <DEDUP_REMOVED lines=41> */
.L_x_337:
[----:B------:R-:W-:Y:S05]  /*13110*/  BSYNC B0 ;  /* 0x0000000000007941 */ /* 0x000fea0003800000 */
.L_x_336:
[----:B------:R-:W2:Y:S01]  /*13120*/  LDL.LU R0, [R1+0x70] ;  /* 0x0000700001007983 */ /* 0x000ea20000300800 */
[----:B-1----:R-:W-:Y:S01]  /*13130*/  SHF.R.S32.HI R5, RZ, 0x2, R29 ;  /* 0x00000002ff057819 */ /* 0x002fe2000001141d */
[----:B------:R-:W-:Y:S02]  /*13140*/  ULDC.64 UR4, c[0x0][0x2a0] ;  /* 0x0000a80000047ab9 */ /* 0x000fe40000000a00 */
[----:B------:R-:W3:Y:S04]  /*13150*/  LDL.LU.64 R8, [R1+0x58] ;  /* 0x0000580001087983 */ /* 0x000ee80000300a00 */
[----:B------:R-:W4:Y:S04]  /*13160*/  LDL.LU R7, [R1+0x60] ;  /* 0x0000600001077983 */ /* 0x000f280000300800 */
[----:B------:R1:W5:Y:S01]  /*13170*/  LDL.64 R10, [R1+0x48] ;  /* 0x00004800010a7983 */ /* 0x0003620000100a00 */
[----:B------:R-:W-:Y:S01]  /*13180*/  SHF.R.S32.HI R4, RZ, 0x1f, R41 ;  /* 0x0000001fff047819 */ /* 0x000fe20000011429 */
[----:B------:R-:W-:Y:S02]  /*13190*/  BSSY B0, `(.L_x_338) ;  /* 0x0000018000007945 */ /* 0x000fe40003800000 */
[----:B------:R1:W1:Y:S02]  /*131a0*/  LDS.128 R12, [R208] ;  /* 0x00000000d00c7984 */ /* 0x0002640000000c00 */
[----:B------:R-:W-:Y:S01]  /*131b0*/  IMAD R4, R4, UR4, RZ ;  /* 0x0000000404047c24 */ /* 0x000fe2000f8e02ff */
[----:B--2--5:R-:W-:Y:S01]  /*131c0*/  ISETP.GE.AND P2, PT, R0, R43, PT ;  /* 0x0000002b0000720c */ /* 0x024fe20003f46270 */
[----:B------:R-:W-:Y:S01]  /*131d0*/  VIADD R0, R5, 0x20 ;  /* 0x0000002005007836 */ /* 0x000fe20000000000 */
[----:B---3--:R-:W-:-:S04]  /*131e0*/  IADD3 R2, P0, R8, R30, RZ ;  /* 0x0000001e08027210 */ /* 0x008fc80007f1e0ff */
[-C--:B------:R-:W-:Y:S01]  /*131f0*/  ISETP.GE.AND P1, PT, R0, R43.reuse, PT ;  /* 0x0000002b0000720c */ /* 0x080fe20003f26270 */
[----:B------:R-:W-:Y:S01]  /*13200*/  IMAD R0, R41, UR5, R4 ;  /* 0x0000000529007c24 */ /* 0x000fe2000f8e0204 */
[-C--:B----4-:R-:W-:Y:S01]  /*13210*/  ISETP.GE.AND P3, PT, R7, R43.reuse, PT ;  /* 0x0000002b0700720c */ /* 0x090fe20003f66270 */
[----:B------:R-:W-:Y:S01]  /*13220*/  IMAD.X R3, R9, 0x1, R31, P0 ;  /* 0x0000000109037824 */ /* 0x000fe200000e061f */
[----:B------:R-:W-:Y:S01]  /*13230*/  ISETP.GE.AND P0, PT, R5, R43, PT ;  /* 0x0000002b0500720c */ /* 0x000fe20003f06270 */
[----:B------:R-:W-:-:S04]  /*13240*/  IMAD.WIDE.U32 R8, R41, UR4, R2 ;  /* 0x0000000429087c25 */ /* 0x000fc8000f8e0002 */
[----:B------:R-:W-:-:S08]  /*13250*/  IMAD.IADD R7, R9, 0x1, R0 ;  /* 0x0000000109077824 */ /* 0x000fd000078e0200 */
        /* <DEDUP_REMOVED lines=11> */
.L_x_339:
[----:B------:R-:W-:Y:S05]  /*13310*/  BSYNC B0 ;  /* 0x0000000000007941 */ /* 0x000fea0003800000 */
.L_x_338:
        /* <DEDUP_REMOVED lines=16> */
.L_x_341:
[----:B------:R-:W-:Y:S05]  /*13420*/  BSYNC B0 ;  /* 0x0000000000007941 */ /* 0x000fea0003800000 */
.L_x_340:
        /* <DEDUP_REMOVED lines=16> */
.L_x_343:
[----:B------:R-:W-:Y:S05]  /*13530*/  BSYNC B0 ;  /* 0x0000000000007941 */ /* 0x000fea0003800000 */
.L_x_342:
        /* <DEDUP_REMOVED lines=15> */
.L_x_323:
        /* <DEDUP_REMOVED lines=36> */
[C---:B------:R-:W-:Y:S01]  /*13870*/  IADD3 R8, P0, R0.reuse, R4, RZ ;  /* 0x0000000400087210 */ /* 0x040fe20007f1e0ff */
        /* <DEDUP_REMOVED lines=9> */
[--C-:B------:R-:W-:Y:S01]  /*13910*/  @!P1 IMAD.MOV.U32 R14, RZ, RZ, R13.reuse ;  /* 0x000000ffff0e9224 */ /* 0x100fe200078e000d */
[C---:B------:R-:W-:Y:S01]  /*13920*/  ISETP.GE.AND P0, PT, R4.reuse, R0, PT ;  /* 0x000000000400720c */ /* 0x040fe20003f06270 */
[----:B------:R-:W-:Y:S01]  /*13930*/  IMAD R2, R19, R2, RZ ;  /* 0x0000000213027224 */ /* 0x000fe200078e02ff */
[----:B------:R-:W-:Y:S01]  /*13940*/  SHF.R.S32.HI R5, RZ, 0x1f, R4 ;  /* 0x0000001fff057819 */ /* 0x000fe20000011404 */
[----:B------:R-:W-:Y:S01]  /*13950*/  VIADD R19, R4, 0x20 ;  /* 0x0000002004137836 */ /* 0x000fe20000000000 */
[----:B------:R-:W-:Y:S01]  /*13960*/  @!P1 SHF.R.S32.HI R15, RZ, 0x1f, R13 ;  /* 0x0000001fff0f9819 */ /* 0x000fe2000001140d */
[----:B------:R-:W-:Y:S01]  /*13970*/  IMAD R6, R6, UR4, RZ ;  /* 0x0000000406067c24 */ /* 0x000fe2000f8e02ff */
[CC--:B------:R-:W-:Y:S01]  /*13980*/  ISETP.GE.OR P3, PT, R4.reuse, R0.reuse, P4 ;  /* 0x000000000400720c */ /* 0x0c0fe20002766670 */
[----:B------:R-:W-:Y:S01]  /*13990*/  VIADD R20, R4, 0x40 ;  /* 0x0000004004147836 */ /* 0x000fe20000000000 */
[----:B------:R-:W-:Y:S01]  /*139a0*/  SEL R17, R2, RZ, P1 ;  /* 0x000000ff02117207 */ /* 0x000fe20000800000 */
[----:B------:R-:W-:Y:S01]  /*139b0*/  VIADD R21, R4, 0x60 ;  /* 0x0000006004157836 */ /* 0x000fe20000000000 */
[CC--:B------:R-:W-:Y:S01]  /*139c0*/  ISETP.GE.OR P1, PT, R19.reuse, R0.reuse, P4 ;  /* 0x000000001300720c */ /* 0x0c0fe20002726670 */
        /* <DEDUP_REMOVED lines=20> */
.L_x_345:
[----:B------:R-:W-:Y:S05]  /*13b10*/  BSYNC B0 ;  /* 0x0000000000007941 */ /* 0x000fea0003800000 */
.L_x_344:
        /* <DEDUP_REMOVED lines=19> */
.L_x_347:
[----:B------:R-:W-:Y:S05]  /*13c50*/  BSYNC B0 ;  /* 0x0000000000007941 */ /* 0x000fea0003800000 */
.L_x_346:
        /* <DEDUP_REMOVED lines=15> */
.L_x_349:
[----:B------:R-:W-:Y:S05]  /*13d50*/  BSYNC B0 ;  /* 0x0000000000007941 */ /* 0x000fea0003800000 */
.L_x_348:
        /* <DEDUP_REMOVED lines=17> */
.L_x_351:
[----:B------:R-:W-:Y:S05]  /*13e70*/  BSYNC B0 ;  /* 0x0000000000007941 */ /* 0x000fea0003800000 */
.L_x_350:
        /* <DEDUP_REMOVED lines=12> */
.L_x_353:
[----:B------:R-:W-:Y:S05]  /*13f40*/  BSYNC B0 ;  /* 0x0000000000007941 */ /* 0x000fea0003800000 */
.L_x_352:
        /* <DEDUP_REMOVED lines=11> */
.L_x_355:
[----:B------:R-:W-:Y:S05]  /*14000*/  BSYNC B0 ;  /* 0x0000000000007941 */ /* 0x000fea0003800000 */
.L_x_354:
        /* <DEDUP_REMOVED lines=10> */
.L_x_357:
[----:B------:R-:W-:Y:S05]  /*140b0*/  BSYNC B0 ;  /* 0x0000000000007941 */ /* 0x000fea0003800000 */
.L_x_356:
        /* <DEDUP_REMOVED lines=10> */
.L_x_358:
        /* <DEDUP_REMOVED lines=10> */
.L_x_724:


//--------------------- .text._ZN5flash16flash_fwd_kernelI23Flash_fwd_kernel_traitsILi32ELi128ELi128ELi4ELb0ELb0EN7cutlass6half_tE19Flash_kernel_traitsILi32ELi128ELi128ELi4ES3_EELb1ELb1ELb0ELb1ELb0ELb0ELb0ELb0EEEvNS_16Flash_fwd_paramsE --------------------------
	.section	.text._ZN5flash16flash_fwd_kernelI23Flash_fwd_kernel_traitsILi32ELi128ELi128ELi4ELb0ELb0EN7cutlass6half_tE19Flash_kernel_traitsILi32ELi128ELi128ELi4ES3_EELb1ELb1ELb0ELb1ELb0ELb0ELb0ELb0EEEvNS_16Flash_fwd_paramsE,"ax",@progbits
	.align	128
        .global         _ZN5flash16flash_fwd_kernelI23Flash_fwd_kernel_traitsILi32ELi128ELi128ELi4ELb0ELb0EN7cutlass6half_tE19Flash_kernel_traitsILi32ELi128ELi128ELi4ES3_EELb1ELb1ELb0ELb1ELb0ELb0ELb0ELb0EEEvNS_16Flash_fwd_paramsE
        .type           _ZN5flash16flash_fwd_kernelI23Flash_fwd_kernel_traitsILi32ELi128ELi128ELi4ELb0ELb0EN7cutlass6half_tE19Flash_kernel_traitsILi32ELi128ELi128ELi4ES3_EELb1ELb1ELb0ELb1ELb0ELb0ELb0ELb0EEEvNS_16Flash_fwd_paramsE,@function
        .size           _ZN5flash16flash_fwd_kernelI23Flash_fwd_kernel_traitsILi32ELi128ELi128ELi4ELb0ELb0EN7cutlass6half_tE19Flash_kernel_traitsILi32ELi128ELi128ELi4ES3_EELb1ELb1ELb0ELb1ELb0ELb0ELb0ELb0EEEvNS_16Flash_fwd_paramsE,(.L_x_725 - _ZN5flash16flash_fwd_kernelI23Flash_fwd_kernel_traitsILi32ELi128ELi128ELi4ELb0ELb0EN7cutlass6half_tE19Flash_kernel_traitsILi32ELi128ELi128ELi4ES3_EELb1ELb1ELb0ELb1ELb0ELb0ELb0ELb0EEEvNS_16Flash_fwd_paramsE)
        .other          _ZN5flash16flash_fwd_kernelI23Flash_fwd_kernel_traitsILi32ELi128ELi128ELi4ELb0ELb0EN7cutlass6half_tE19Flash_kernel_traitsILi32ELi128ELi128ELi4ES3_EELb1ELb1ELb0ELb1ELb0ELb0ELb0ELb0EEEvNS_16Flash_fwd_paramsE,@"STO_CUDA_ENTRY STV_DEFAULT"
_ZN5flash16flash_fwd_kernelI23Flash_fwd_kernel_traitsILi32ELi128ELi128ELi4ELb0ELb0EN7cutlass6half_tE19Flash_kernel_traitsILi32ELi128ELi128ELi4ES3_EELb1ELb1ELb0ELb1ELb0ELb0ELb0ELb0EEEvNS_16Flash_fwd_paramsE:
.text._ZN5flash16flash_fwd_kernelI23Flash_fwd_kernel_traitsILi32ELi128ELi128ELi4ELb0ELb0EN7cutlass6half_tE19Flash_kernel_traitsILi32ELi128ELi128ELi4ES3_EELb1ELb1ELb0ELb1ELb0ELb0ELb0ELb0EEEvNS_16Flash_fwd_paramsE:
        /* <DEDUP_REMOVED lines=8> */
[----:B------:R-:W2:Y:S01]  /*0080*/  LDC R177, c[0x0][0x3ac] ;  /* 0x0000eb00ffb17b82 */ /* 0x000ea20000000800 */
[----:B------:R-:W3:Y:S01]  /*0090*/  S2R R2, SR_TID.X ;  /* 0x0000000000027919 */ /* 0x000ee20000002100 */
[----:B------:R-:W-:Y:S01]  /*00a0*/  ULDC.64 UR6, c[0x0][0x2f0] ;  /* 0x0000bc0000067ab9 */ /* 0x000fe20000000a00 */
[----:B------:R-:W-:Y:S01]  /*00b0*/  ULDC.64 UR8, c[0x0][0x2f0] ;  /* 0x0000bc0000087ab9 */ /* 0x000fe20000000a00 */
[----:B-1----:R-:W-:-:S04]  /*00c0*/  VIADD R1, R1, 0xffffff70 ;  /* 0xffffff7001017836 */ /* 0x002fc80000000000 */
[----:B------:R-:W-:Y:S01]  /*00d0*/  S2UR UR18, SR_CTAID.X ;  /* 0x00000000001279c3 */ /* 0x000fe20000002500 */
[----:B------:R-:W4:Y:S07]  /*00e0*/  @P2 LDG.E.64 R6, desc[UR20][R6.64] ;  /* 0x0000001406062981 */ /* 0x000f2e000c1e1b00 */
[----:B------:R-:W1:Y:S08]  /*00f0*/  S2UR UR31, SR_CTAID.Y ;  /* 0x00000000001f79c3 */ /* 0x000e700000002600 */
[----:B------:R-:W5:Y:S01]  /*0100*/  S2UR UR30, SR_CTAID.Z ;  /* 0x00000000001e79c3 */ /* 0x000f620000002700 */
[----:B--2---:R-:W2:Y:S01]  /*0110*/  @P2 LDG.E.64 R4, desc[UR20][R176.64] ;  /* 0x00000014b0042981 */ /* 0x004ea2000c1e1b00 */
[----:B------:R-:W-:Y:S01]  /*0120*/  UISETP.NE.U32.AND UP2, UPT, UR6, URZ, UPT ;  /* 0x0000003f0600728c */ /* 0x000fe2000bf45070 */
[----:B------:R-:W-:-:S02]  /*0130*/  UMOV UR17, 0xffffffff ;  /* 0xffffffff00117882 */ /* 0x000fc40000000000 */
[----:B------:R-:W-:Y:S01]  /*0140*/  ULDC.U8 UR6, c[0x0][0x3c2] ;  /* 0x0000f08000067ab9 */ /* 0x000fe20000000000 */
[----:B------:R-:W-:Y:S02]  /*0150*/  UISETP.NE.AND.EX UP2, UPT, UR7, URZ, UPT, UP2 ;  /* 0x0000003f0700728c */ /* 0x000fe4000bf45320 */
[----:B------:R-:W2:Y:S01]  /*0160*/  @P2 LDC R0, c[0x0][0x3b0] ;  /* 0x0000ec00ff002b82 */ /* 0x000ea20000000800 */
[----:B------:R-:W-:Y:S01]  /*0170*/  UISETP.NE.AND UP3, UPT, UR6, URZ, UPT ;  /* 0x0000003f0600728c */ /* 0x000fe2000bf65270 */
[----:B------:R-:W-:Y:S02]  /*0180*/  ULDC UR10, c[0x0][0x270] ;  /* 0x00009c00000a7ab9 */ /* 0x000fe40000000800 */
[----:B------:R-:W-:Y:S01]  /*0190*/  PLOP3.LUT P0, PT, PT, PT, UP2, 0x80, 0x0 ;  /* 0x000000000000781c */ /* 0x000fe20003f0f028 */
[----:B------:R-:W-:Y:S01]  /*01a0*/  ULDC.64 UR6, c[0x0][0x2f8] ;  /* 0x0000be0000067ab9 */ /* 0x000fe20000000a00 */
[----:B-1----:R-:W-:-:S06]  /*01b0*/  UIMAD.WIDE UR8, UR31, 0x4, UR8 ;  /* 0x000000041f0878a5 */ /* 0x002fcc000f8e0208 */
[----:B------:R-:W-:Y:S01]  /*01c0*/  IMAD.U32 R14, RZ, RZ, UR8 ;  /* 0x00000008ff0e7e24 */ /* 0x000fe2000f8e00ff */
[----:B-----5:R-:W-:Y:S01]  /*01d0*/  ULOP3.LUT UR4, UR30, UR18, UR31, 0xfe, !UPT ;  /* 0x000000121e047292 */ /* 0x020fe2000f8efe1f */
[----:B------:R-:W-:-:S05]  /*01e0*/  IMAD.U32 R15, RZ, RZ, UR9 ;  /* 0x00000009ff0f7e24 */ /* 0x000fca000f8e00ff */
[----:B---3--:R-:W-:Y:S01]  /*01f0*/  LOP3.LUT P3, RZ, R2, UR4, RZ, 0xfc, !PT ;  /* 0x0000000402ff7c12 */ /* 0x008fe2000f86fcff */
[----:B------:R-:W-:Y:S02]  /*0200*/  ULDC.64 UR4, c[0x0][0x300] ;  /* 0x0000c00000047ab9 */ /* 0x000fe40000000a00 */
[----:B------:R-:W-:-:S04]  /*0210*/  UISETP.NE.U32.AND UP1, UPT, UR4, URZ, UPT ;  /* 0x0000003f0400728c */ /* 0x000fc8000bf25070 */
[----:B------:R-:W-:-:S03]  /*0220*/  UISETP.NE.AND.EX UP1, UPT, UR5, URZ, UPT, UP1 ;  /* 0x0000003f0500728c */ /* 0x000fc6000bf25310 */
[----:B------:R-:W-:Y:S02]  /*0230*/  ULDC.64 UR4, c[0x0][0x2f8] ;  /* 0x0000be0000047ab9 */ /* 0x000fe40000000a00 */
[----:B------:R-:W-:Y:S01]  /*0240*/  UISETP.EQ.U32.AND UP0, UPT, UR4, URZ, UPT ;  /* 0x0000003f0400728c */ /* 0x000fe2000bf02070 */
[----:B------:R-:W1:Y:S03]  /*0250*/  @!P3 LDC.64 R8, c[0x0][0x3b8] ;  /* 0x0000ee00ff08bb82 */ /* 0x000e660000000a00 */
[----:B------:R-:W-:Y:S02]  /*0260*/  UISETP.EQ.OR.EX UP0, UPT, UR5, URZ, !UP3, UP0 ;  /* 0x0000003f0500728c */ /* 0x000fe4000df02700 */
[----:B------:R-:W-:Y:S02]  /*0270*/  @UP1 ULDC.64 UR8, c[0x0][0x300] ;  /* 0x0000c00000081ab9 */ /* 0x000fe40000000a00 */
[----:B------:R-:W-:-:S02]  /*0280*/  @UP1 UIMAD.WIDE UR8, UR31, 0x4, UR8 ;  /* 0x000000041f0818a5 */ /* 0x000fc4000f8e0208 */
[----:B------:R-:W-:-:S04]  /*0290*/  UIMAD.WIDE UR6, UR31, 0x4, UR6 ;  /* 0x000000041f0678a5 */ /* 0x000fc8000f8e0206 */
[----:B------:R-:W-:Y:S02]  /*02a0*/  IMAD.U32 R12, RZ, RZ, UR8 ;  /* 0x00000008ff0c7e24 */ /* 0x000fe4000f8e00ff */
[----:B------:R-:W-:Y:S01]  /*02b0*/  IMAD.U32 R13, RZ, RZ, UR9 ;  /* 0x00000009ff0d7e24 */ /* 0x000fe2000f8e00ff */
[----:B----4-:R-:W-:Y:S02]  /*02c0*/  @P2 R2UR UR26, R6 ;  /* 0x00000000061a22ca */ /* 0x010fe400000e0000 */
[----:B------:R-:W-:-:S11]  /*02d0*/  @P2 R2UR UR27, R7 ;  /* 0x00000000071b22ca */ /* 0x000fd600000e0000 */
[----:B------:R-:W-:Y:S02]  /*02e0*/  IMAD.U32 R10, RZ, RZ, UR26 ;  /* 0x0000001aff0a7e24 */ /* 0x000fe4000f8e00ff */
[----:B------:R-:W-:Y:S01]  /*02f0*/  IMAD.U32 R11, RZ, RZ, UR27 ;  /* 0x0000001bff0b7e24 */ /* 0x000fe2000f8e00ff */
[----:B--2---:R-:W-:-:S04]  /*0300*/  @P2 IADD3 R176, P1, R4, R0, RZ ;  /* 0x0000000004b02210 */ /* 0x004fc80007f3e0ff */
[----:B-1----:R1:W-:Y:S01]  /*0310*/  @!P3 STG.E.64 desc[UR20][R8.64], R10 ;  /* 0x0000000a0800b986 */ /* 0x0023e2000c101b14 */
[----:B------:R-:W-:Y:S01]  /*0320*/  @P2 IMAD.X R177, RZ, RZ, R5, P1 ;  /* 0x000000ffffb12224 */ /* 0x000fe200008e0605 */
[----:B------:R-:W-:Y:S02]  /*0330*/  PLOP3.LUT P1, PT, PT, PT, UP1, 0x80, 0x0 ;  /* 0x000000000000781c */ /* 0x000fe40003f2f018 */
[----:B------:R-:W-:Y:S02]  /*0340*/  PLOP3.LUT P2, PT, PT, PT, UP0, 0x80, 0x0 ;  /* 0x000000000000781c */ /* 0x000fe40003f4f008 */
[----:B------:R2:W-:Y:S01]  /*0350*/  @!P3 STG.E.64 desc[UR20][R8.64+0x8], R176 ;  /* 0x000008b00800b986 */ /* 0x0005e2000c101b14 */
[----:B------:R-:W-:-:S03]  /*0360*/  IMAD.U32 R4, RZ, RZ, UR6 ;  /* 0x00000006ff047e24 */ /* 0x000fc6000f8e00ff */
[----:B------:R-:W3:Y:S01]  /*0370*/  @P0 LDG.E R7, desc[UR20][R14.64] ;  /* 0x000000140e070981 */ /* 0x000ee2000c1e1900 */
[----:B------:R-:W-:-:S03]  /*0380*/  IMAD.U32 R5, RZ, RZ, UR7 ;  /* 0x00000007ff057e24 */ /* 0x000fc6000f8e00ff */
[----:B------:R-:W4:Y:S04]  /*0390*/  @P0 LDG.E R6, desc[UR20][R14.64+0x4] ;  /* 0x000004140e060981 */ /* 0x000f28000c1e1900 */
[----:B------:R-:W5:Y:S04]  /*03a0*/  @P1 LDG.E R3, desc[UR20][R12.64] ;  /* 0x000000140c031981 */ /* 0x000f68000c1e1900 */
[----:B------:R-:W2:Y:S01]  /*03b0*/  @!P2 LDG.E R0, desc[UR20][R4.64] ;  /* 0x000000140400a981 */ /* 0x000ea2000c1e1900 */
[----:B------:R-:W-:Y:S01]  /*03c0*/  UMOV UR14, URZ ;  /* 0x0000003f000e7c82 */ /* 0x000fe20008000000 */
[----:B------:R-:W-:Y:S01]  /*03d0*/  UIMAD UR6, UR31, UR10, UR30 ;  /* 0x0000000a1f0672a4 */ /* 0x000fe2000f8e021e */
[----:B------:R-:W-:Y:S01]  /*03e0*/  UMOV UR8, 0xffffffff ;  /* 0xffffffff00087882 */ /* 0x000fe20000000000 */
[----:B-1----:R-:W-:-:S04]  /*03f0*/  SHF.R.S32.HI R11, RZ, 0x1f, R2 ;  /* 0x0000001fff0b7819 */ /* 0x002fc80000011402 */
[----:B------:R-:W-:Y:S02]  /*0400*/  LEA.HI R186, R11, R2, RZ, 0x5 ;  /* 0x000000020bba7211 */ /* 0x000fe400078f28ff */
[----:B---3--:R-:W-:Y:S02]  /*0410*/  @P0 R2UR UR17, R7 ;  /* 0x00000000071102ca */ /* 0x008fe400000e0000 */
[----:B----4-:R-:W-:Y:S02]  /*0420*/  @P0 R2UR UR33, R6 ;  /* 0x00000000062102ca */ /* 0x010fe400000e0000 */
[----:B------:R-:W-:Y:S01]  /*0430*/  ISETP.NE.U32.AND P0, PT, RZ, UR4, PT ;  /* 0x00000004ff007c0c */ /* 0x000fe2000bf05070 */
[----:B------:R-:W-:Y:S01]  /*0440*/  USHF.L.U32 UR4, UR6, 0x5, URZ ;  /* 0x0000000506047899 */ /* 0x000fe2000800063f */
[----:B-----5:R-:W-:Y:S02]  /*0450*/  @P1 R2UR UR14, R3 ;  /* 0x00000000030e12ca */ /* 0x020fe400000e0000 */
[----:B------:R-:W-:-:S02]  /*0460*/  LOP3.LUT R3, R186, 0xffffffe0, RZ, 0xc0, !PT ;  /* 0xffffffe0ba037812 */ /* 0x000fc400078ec0ff */
[----:B--2---:R-:W-:Y:S02]  /*0470*/  @!P2 R2UR UR8, R0 ;  /* 0x000000000008a2ca */ /* 0x004fe400000e0000 */
[----:B------:R-:W-:Y:S01]  /*0480*/  ISETP.NE.AND.EX P2, PT, RZ, UR5, PT, P0 ;  /* 0x00000005ff007c0c */ /* 0x000fe2000bf45300 */
[----:B------:R-:W-:Y:S01]  /*0490*/  IMAD.IADD R10, R2, 0x1, -R3 ;  /* 0x00000001020a7824 */ /* 0x000fe200078e0a03 */
[----:B------:R-:W-:Y:S02]  /*04a0*/  USHF.R.S32.HI UR5, URZ, 0x1f, UR4 ;  /* 0x0000001f3f057899 */ /* 0x000fe40008011404 */
[----:B------:R-:W-:Y:S02]  /*04b0*/  @UP2 UIADD3 UR33, UR33, -UR17, URZ ;  /* 0x8000001121212290 */ /* 0x000fe4000fffe03f */
[--C-:B------:R-:W-:Y:S02]  /*04c0*/  IADD3 R176, P1, P0, R176, UR4, R10.reuse ;  /* 0x00000004b0b07c10 */ /* 0x100fe4000f83e00a */
[----:B------:R-:W-:-:S03]  /*04d0*/  SHF.R.S32.HI R0, RZ, 0x1f, R10 ;  /* 0x0000001fff007819 */ /* 0x000fc6000001140a */
[----:B------:R-:W-:Y:S01]  /*04e0*/  @!UP2 ULDC UR33, c[0x0][0x2c4] ;  /* 0x0000b1000021aab9 */ /* 0x000fe20000000800 */
        /* <DEDUP_REMOVED lines=9> */
.L_x_359:
[----:B------:R-:W-:-:S05]  /*0580*/  ULDC UR6, c[0x0][0x2c8] ;  /* 0x0000b20000067ab9 */ /* 0x000fca0000000800 */
.L_x_360:
        /* <DEDUP_REMOVED lines=36> */
[----:B------:R-:W1:Y:S01]  /*07d0*/  LDC R0, c[0x0][0x278] ;  /* 0x00009e00ff007b82 */ /* 0x000e620000000800 */
[----:B------:R-:W2:Y:S01]  /*07e0*/  S2R R3, SR_CTAID.Z ;  /* 0x0000000000037919 */ /* 0x000ea20000002700 */
[----:B------:R-:W-:Y:S01]  /*07f0*/  IMAD.MOV.U32 R6, RZ, RZ, RZ ;  /* 0x000000ffff067224 */ /* 0x000fe200078e00ff */
[----:B------:R-:W-:Y:S01]  /*0800*/  UISETP.NE.AND UP1, UPT, UR17, -0x1, UPT ;  /* 0xffffffff1100788c */ /* 0x000fe2000bf25270 */
[----:B------:R-:W-:Y:S01]  /*0810*/  LEA.HI R9, R11, R2, RZ, 0x3 ;  /* 0x000000020b097211 */ /* 0x000fe200078f18ff */
[----:B------:R-:W-:Y:S01]  /*0820*/  UISETP.NE.AND UP0, UPT, UR8, -0x1, UPT ;  /* 0xffffffff0800788c */ /* 0x000fe2000bf05270 */
[----:B------:R-:W-:Y:S01]  /*0830*/  SHF.R.S32.HI R186, RZ, 0x5, R186 ;  /* 0x00000005ffba7819 */ /* 0x000fe200000114ba */
[----:B------:R-:W-:-:S04]  /*0840*/  IMAD.MOV.U32 R203, RZ, RZ, R15 ;  /* 0x000000ffffcb7224 */ /* 0x000fc800078e000f */
[----:B------:R-:W-:-:S03]  /*0850*/  PLOP3.LUT P0, PT, PT, PT, UP0, 0x80, 0x0 ;  /* 0x000000000000781c */ /* 0x000fc60003f0f008 */
[----:B------:R-:W-:Y:S01]  /*0860*/  @UP1 ULDC.64 UR6, c[0x0][0x240] ;  /* 0x0000900000061ab9 */ /* 0x000fe20000000a00 */
[----:B------:R-:W-:Y:S02]  /*0870*/  @!UP1 USHF.R.S32.HI UR9, URZ, 0x1f, UR31 ;  /* 0x0000001f3f099899 */ /* 0x000fe4000801141f */
[----:B------:R-:W-:Y:S02]  /*0880*/  @UP1 UIMAD.WIDE.U32 UR28, UR17, UR6, URZ ;  /* 0x00000006111c12a5 */ /* 0x000fe4000f8e003f */
[----:B------:R-:W-:Y:S02]  /*0890*/  @UP0 UIADD3 UR13, UR14, UR8, URZ ;  /* 0x000000080e0d0290 */ /* 0x000fe4000fffe03f */
[----:B------:R-:W-:Y:S01]  /*08a0*/  @UP1 UIMAD UR4, UR17, UR7, UR29 ;  /* 0x00000007110412a4 */ /* 0x000fe2000f8e021d */
[----:B------:R-:W-:Y:S01]  /*08b0*/  @UP0 ULDC.64 UR10, c[0x0][0x248] ;  /* 0x00009200000a0ab9 */ /* 0x000fe20000000a00 */
[----:B-1----:R-:W-:Y:S01]  /*08c0*/  IABS R4, R0 ;  /* 0x0000000000047213 */ /* 0x002fe20000000000 */
[----:B------:R-:W-:Y:S01]  /*08d0*/  @!UP1 ULDC.64 UR6, c[0x0][0x228] ;  /* 0x00008a0000069ab9 */ /* 0x000fe20000000a00 */
[----:B------:R-:W-:-:S02]  /*08e0*/  @UP0 UIMAD.WIDE.U32 UR36, UR13, UR10, URZ ;  /* 0x0000000a0d2402a5 */ /* 0x000fc4000f8e003f */
[----:B------:R-:W1:Y:S01]  /*08f0*/  I2F.RP R8, R4 ;  /* 0x0000000400087306 */ /* 0x000e620000209400 */
[----:B------:R-:W-:Y:S02]  /*0900*/  @!UP1 UIMAD UR9, UR9, UR6, URZ ;  /* 0x00000006090992a4 */ /* 0x000fe4000f8e023f */
[----:B------:R-:W-:Y:S01]  /*0910*/  @!UP1 UIMAD.WIDE.U32 UR34, UR31, UR6, URZ ;  /* 0x000000061f2292a5 */ /* 0x000fe2000f8e003f */
[----:B--2---:R-:W-:Y:S01]  /*0920*/  IABS R3, R3 ;  /* 0x0000000300037213 */ /* 0x004fe20000000000 */
[----:B------:R-:W-:Y:S02]  /*0930*/  @!UP1 UIMAD UR7, UR31, UR7, UR9 ;  /* 0x000000071f0792a4 */ /* 0x000fe4000f8e0209 */
[----:B------:R-:W-:Y:S01]  /*0940*/  @UP0 UIMAD UR13, UR13, UR11, URZ ;  /* 0x0000000b0d0d02a4 */ /* 0x000fe2000f8e023f */
[----:B------:R-:W-:Y:S01]  /*0950*/  @UP0 UMOV UR24, UR36 ;  /* 0x0000002400180c82 */ /* 0x000fe20008000000 */
[----:B------:R-:W-:Y:S02]  /*0960*/  @!UP1 UIADD3 UR4, UR35, UR7, URZ ;  /* 0x0000000723049290 */ /* 0x000fe4000fffe03f */
[----:B------:R-:W-:Y:S01]  /*0970*/  @UP0 UIADD3 UR13, UR37, UR13, URZ ;  /* 0x0000000d250d0290 */ /* 0x000fe2000fffe03f */
[----:B-1----:R-:W1:Y:S01]  /*0980*/  MUFU.RCP R7, R8 ;  /* 0x0000000800077308 */ /* 0x002e620000001000 */
[----:B------:R-:W-:Y:S01]  /*0990*/  @!UP1 UMOV UR28, UR34 ;  /* 0x00000022001c9c82 */ /* 0x000fe20008000000 */
[----:B-1----:R-:W-:-:S06]  /*09a0*/  VIADD R7, R7, 0xffffffe ;  /* 0x0ffffffe07077836 */ /* 0x002fcc0000000000 */
[----:B------:R-:W1:Y:S02]  /*09b0*/  F2I.FTZ.U32.TRUNC.NTZ R7, R7 ;  /* 0x0000000700077305 */ /* 0x000e64000021f000 */
[----:B-1----:R-:W-:-:S04]  /*09c0*/  IMAD.MOV R5, RZ, RZ, -R7 ;  /* 0x000000ffff057224 */ /* 0x002fc800078e0a07 */
[----:B------:R-:W-:-:S04]  /*09d0*/  IMAD R5, R5, R4, RZ ;  /* 0x0000000405057224 */ /* 0x000fc800078e02ff */
[----:B------:R-:W-:Y:S01]  /*09e0*/  IMAD.HI.U32 R6, R7, R5, R6 ;  /* 0x0000000507067227 */ /* 0x000fe200078e0006 */
[----:B------:R-:W-:-:S04]  /*09f0*/  LEA.HI R7, R11, R2, RZ, 0x2 ;  /* 0x000000020b077211 */ /* 0x000fc800078f10ff */
[----:B------:R-:W-:Y:S01]  /*0a00*/  LOP3.LUT R13, R7, 0xfffffffc, RZ, 0xc0, !PT ;  /* 0xfffffffc070d7812 */ /* 0x000fe200078ec0ff */
[----:B------:R-:W-:Y:S01]  /*0a10*/  IMAD.HI.U32 R178, R6, R3, RZ ;  /* 0x0000000306b27227 */ /* 0x000fe200078e00ff */
[----:B------:R-:W-:-:S03]  /*0a20*/  SHF.R.S32.HI R16, RZ, 0x2, R7 ;  /* 0x00000002ff107819 */ /* 0x000fc60000011407 */
[----:B------:R-:W-:Y:S01]  /*0a30*/  IMAD.IADD R8, R2, 0x1, -R13 ;  /* 0x0000000102087824 */ /* 0x000fe200078e0a0d */
[----:B------:R-:W-:Y:S01]  /*0a40*/  LEA.HI R7, R7, R16, RZ, 0x1 ;  /* 0x0000001007077211 */ /* 0x000fe200078f08ff */
[----:B------:R-:W-:Y:S02]  /*0a50*/  IMAD.MOV R5, RZ, RZ, -R178 ;  /* 0x000000ffff057224 */ /* 0x000fe400078e0ab2 */
[----:B------:R-:W-:Y:S01]  /*0a60*/  IMAD.SHL.U32 R14, R8, 0x8, RZ ;  /* 0x00000008080e7824 */ /* 0x000fe200078e00ff */
[----:B------:R-:W-:Y:S01]  /*0a70*/  LOP3.LUT R7, R7, 0x7fffffe, RZ, 0xc0, !PT ;  /* 0x07fffffe07077812 */ /* 0x000fe200078ec0ff */
[----:B------:R-:W-:Y:S01]  /*0a80*/  IMAD R5, R4, R5, R3 ;  /* 0x0000000504057224 */ /* 0x000fe200078e0203 */
[----:B------:R-:W-:Y:S01]  /*0a90*/  SHF.R.S32.HI R3, RZ, 0x3, R9 ;  /* 0x00000003ff037819 */ /* 0x000fe20000011409 */
[--C-:B------:R-:W-:Y:S01]  /*0aa0*/  IMAD.MOV.U32 R202, RZ, RZ, R14.reuse ;  /* 0x000000ffffca7224 */ /* 0x100fe200078e000e */
[----:B------:R1:W-:Y:S01]  /*0ab0*/  STL [R1+0x50], R14 ;  /* 0x0000500e01007387 */ /* 0x0003e20000100800 */
[----:B------:R-:W-:-:S02]  /*0ac0*/  IMAD.MOV.U32 R202, RZ, RZ, R14 ;  /* 0x000000ffffca7224 */ /* 0x000fc400078e000e */
        /* <DEDUP_REMOVED lines=19> */
.L_x_362:
        /* <DEDUP_REMOVED lines=27> */
.L_x_363:
[----:B------:R-:W2:Y:S01]  /*0db0*/  S2UR UR19, SR_CgaCtaId ;  /* 0x00000000001379c3 */ /* 0x000ea20000008800 */
[----:B------:R-:W-:Y:S01]  /*0dc0*/  SHF.R.S32.HI R203, RZ, 0x1f, R202 ;  /* 0x0000001fffcb7819 */ /* 0x000fe200000114ca */
[----:B------:R-:W-:Y:S01]  /*0dd0*/  @!P1 IMAD.IADD R5, R5, 0x1, -R4 ;  /* 0x0000000105059824 */ /* 0x000fe200078e0a04 */
[----:B------:R-:W-:Y:S01]  /*0de0*/  UIADD3 UR14, -UR32, UR33, URZ ;  /* 0x00000021200e7290 */ /* 0x000fe2000fffe13f */
[----:B------:R-:W-:Y:S01]  /*0df0*/  LOP3.LUT R6, R0, UR30, RZ, 0x3c, !PT ;  /* 0x0000001e00067c12 */ /* 0x000fe2000f8e3cff */
[----:B------:R-:W-:Y:S01]  /*0e00*/  ULDC.64 UR6, c[0x0][0x258] ;  /* 0x0000960000067ab9 */ /* 0x000fe20000000a00 */
[----:B------:R3:W-:Y:S01]  /*0e10*/  STL [R1+0x54], R203 ;  /* 0x000054cb01007387 */ /* 0x0007e20000100800 */
[----:B------:R-:W-:Y:S01]  /*0e20*/  ISETP.GE.U32.AND P6, PT, R5, R4, PT ;  /* 0x000000040500720c */ /* 0x000fe20003fc6070 */
[----:B------:R-:W-:Y:S01]  /*0e30*/  UIMAD UR15, UR29, UR6, URZ ;  /* 0x000000061d0f72a4 */ /* 0x000fe2000f8e023f */
[----:B------:R-:W-:Y:S01]  /*0e40*/  IADD3 R4, P0, R202, UR28, RZ ;  /* 0x0000001cca047c10 */ /* 0x000fe2000ff1e0ff */
[----:B------:R-:W-:Y:S01]  /*0e50*/  IMAD.U32 R12, RZ, RZ, UR6 ;  /* 0x00000006ff0c7e24 */ /* 0x000fe2000f8e00ff */
[----:B------:R-:W-:Y:S01]  /*0e60*/  ISETP.GE.AND P3, PT, R16, UR14, PT ;  /* 0x0000000e10007c0c */ /* 0x000fe2000bf66270 */
[----:B------:R-:W-:Y:S01]  /*0e70*/  UIMAD UR7, UR30, UR7, UR15 ;  /* 0x000000071e0772a4 */ /* 0x000fe2000f8e020f */
[----:B------:R-:W-:Y:S01]  /*0e80*/  IADD3.X R5, R203, UR4, RZ, P0, !PT ;  /* 0x00000004cb057c10 */ /* 0x000fe200087fe4ff */
[----:B------:R-:W-:Y:S01]  /*0e90*/  UMOV UR6, 0x400 ;  /* 0x0000040000067882 */ /* 0x000fe20000000000 */
[----:B------:R-:W-:Y:S01]  /*0ea0*/  ISETP.GE.AND P4, PT, R6, RZ, PT ;  /* 0x000000ff0600720c */ /* 0x000fe20003f86270 */
[----:B------:R-:W-:Y:S01]  /*0eb0*/  VIADD R8, R16, 0x20 ;  /* 0x0000002010087836 */ /* 0x000fe20000000000 */
[----:B------:R-:W-:Y:S01]  /*0ec0*/  SHF.R.S32.HI R17, RZ, 0x1f, R16 ;  /* 0x0000001fff117819 */ /* 0x000fe20000011410 */
[----:B------:R-:W-:Y:S01]  /*0ed0*/  IMAD.WIDE.U32 R12, R12, UR30, R4 ;  /* 0x0000001e0c0c7c25 */ /* 0x000fe2000f8e0004 */
[----:B------:R-:W-:Y:S01]  /*0ee0*/  BSSY B0, `(.L_x_364) ;  /* 0x0000022000007945 */ /* 0x000fe20003800000 */
[----:B------:R-:W-:-:S02]  /*0ef0*/  ISETP.NE.AND P5, PT, R0, RZ, PT ;  /* 0x000000ff0000720c */ /* 0x000fc40003fa5270 */
[----:B------:R-:W-:Y:S01]  /*0f00*/  VIADD R7, R16, 0x40 ;  /* 0x0000004010077836 */ /* 0x000fe20000000000 */
[----:B------:R-:W-:Y:S01]  /*0f10*/  ISETP.GE.AND P2, PT, R8, UR14, PT ;  /* 0x0000000e08007c0c */ /* 0x000fe2000bf46270 */
[----:B--2---:R-:W-:Y:S01]  /*0f20*/  ULEA UR4, UR19, UR6, 0x18 ;  /* 0x0000000613047291 */ /* 0x004fe2000f8ec03f */
[----:B------:R-:W-:Y:S02]  /*0f30*/  VIADD R6, R16, 0x60 ;  /* 0x0000006010067836 */ /* 0x000fe40000000000 */
[----:B------:R-:W-:Y:S02]  /*0f40*/  IMAD.U32 R19, RZ, RZ, UR18 ;  /* 0x00000012ff137e24 */ /* 0x000fe4000f8e00ff */
[----:B------:R-:W-:Y:S01]  /*0f50*/  @!P1 VIADD R178, R178, 0x1 ;  /* 0x00000001b2b29836 */ /* 0x000fe20000000000 */
[----:B------:R-:W-:Y:S01]  /*0f60*/  ISETP.GE.AND P1, PT, R7, UR14, PT ;  /* 0x0000000e07007c0c */ /* 0x000fe2000bf26270 */
[----:B------:R-:W-:Y:S01]  /*0f70*/  VIADD R15, R13, UR7 ;  /* 0x000000070d0f7c36 */ /* 0x000fe20008000000 */
[----:B------:R-:W-:Y:S01]  /*0f80*/  ISETP.GE.AND P0, PT, R6, UR14, PT ;  /* 0x0000000e06007c0c */ /* 0x000fe2000bf06270 */
[----:B------:R-:W-:Y:S01]  /*0f90*/  IMAD.WIDE R18, R19, 0x80, R16 ;  /* 0x0000008013127825 */ /* 0x000fe200078e0210 */
[----:B------:R-:W-:-:S03]  /*0fa0*/  LEA R227, R227, UR4, 0x1 ;  /* 0x00000004e3e37c11 */ /* 0x000fc6000f8e08ff */
[----:B------:R-:W-:Y:S01]  /*0fb0*/  @P6 VIADD R178, R178, 0x1 ;  /* 0x00000001b2b26836 */ /* 0x000fe20000000000 */
[----:B---3--:R-:W-:Y:S07]  /*0fc0*/  @P3 BRA `(.L_x_365) ;  /* 0x00000000004c3947 */ /* 0x008fee0003800000 */
[----:B------:R-:W-:Y:S02]  /*0fd0*/  ULDC UR6, c[0x0][0x2d0] ;  /* 0x0000b40000067ab9 */ /* 0x000fe40000000800 */
[----:B------:R-:W-:-:S13]  /*0fe0*/  ISETP.GE.AND P3, PT, R202, UR6, PT ;  /* 0x00000006ca007c0c */ /* 0x000fda000bf66270 */
[----:B------:R2:W-:Y:S04]  /*0ff0*/  @P3 STS [R227], RZ ;  /* 0x000000ffe3003388 */ /* 0x0005e80000000800 */
[----:B------:R2:W-:Y:S04]  /*1000*/  @P3 STS [R227+0x4], RZ ;  /* 0x000004ffe3003388 */ /* 0x0005e80000000800 */
[----:B------:R2:W-:Y:S01]  /*1010*/  @P3 STS.64 [R227+0x8], RZ ;  /* 0x000008ffe3003388 */ /* 0x0005e20000000a00 */
[----:B------:R-:W-:Y:S05]  /*1020*/  @P3 BRA `(.L_x_365) ;  /* 0x0000000000343947 */ /* 0x000fea0003800000 */
[----:B------:R-:W-:Y:S01]  /*1030*/  ULDC.64 UR6, c[0x0][0x240] ;  /* 0x0000900000067ab9 */ /* 0x000fe20000000a00 */
[----:B-1----:R-:W-:Y:S01]  /*1040*/  MOV R14, R12 ;  /* 0x0000000c000e7202 */ /* 0x002fe20000000f00 */
        /* <DEDUP_REMOVED lines=11> */
.L_x_365:
[----:B------:R-:W-:Y:S05]  /*1100*/  BSYNC B0 ;  /* 0x0000000000007941 */ /* 0x000fea0003800000 */
.L_x_364:
        /* <DEDUP_REMOVED lines=18> */
[----:B------:R-:W-:Y:S01]  /*1230*/  @!PT LDS RZ, [RZ] ;  /* 0x00000000fffff984 */ /* 0x000fe20000000800 */
[----:B------:R-:W-:Y:S01]  /*1240*/  @!PT LDS RZ, [RZ] ;  /* 0x00000000fffff984 */ /* 0x000fe20000000800 */
[----:B------:R-:W-:Y:S01]  /*1250*/  @!PT LDS RZ, [RZ] ;  /* 0x00000000fffff984 */ /* 0x000fe20000000800 */
[----:B------:R3:W-:Y:S02]  /*1260*/  LDGSTS.E.BYPASS.LTC128B.128 [R227+0x800], desc[UR20][R22.64] ;  /* 0x0080000016e37fae */ /* 0x0007e4000b901d54 */
.L_x_367:
[----:B------:R-:W-:Y:S05]  /*1270*/  BSYNC B0 ;  /* 0x0000000000007941 */ /* 0x000fea0003800000 */
.L_x_366:
        /* <DEDUP_REMOVED lines=22> */
.L_x_369:
[----:B------:R-:W-:Y:S05]  /*13e0*/  BSYNC B0 ;  /* 0x0000000000007941 */ /* 0x000fea0003800000 */
.L_x_368:
        /* <DEDUP_REMOVED lines=21> */
.L_x_371:
[----:B------:R-:W-:Y:S05]  /*1540*/  BSYNC B0 ;  /* 0x0000000000007941 */ /* 0x000fea0003800000 */
.L_x_370:
[----:B-1----:R-:W-:Y:S01]  /*1550*/  IMAD R5, R17, UR10, RZ ;  /* 0x0000000a11057c24 */ /* 0x002fe2000f8e02ff */
[----:B------:R-:W-:Y:S01]  /*1560*/  @!P4 IADD3 R178, -R178, RZ, RZ ;  /* 0x000000ffb2b2c210 */ /* 0x000fe20007ffe1ff */
[C---:B------:R-:W-:Y:S01]  /*1570*/  IMAD.WIDE.U32 R12, R16.reuse, UR10, R202 ;  /* 0x0000000a100c7c25 */ /* 0x040fe2000f8e00ca */
[----:B------:R-:W-:Y:S01]  /*1580*/  @!P5 LOP3.LUT R178, RZ, R0, RZ, 0x33, !PT ;  /* 0x00000000ffb2d212 */ /* 0x000fe200078e33ff */
[----:B------:R-:W-:Y:S01]  /*1590*/  ULDC.64 UR6, c[0x0][0x260] ;  /* 0x0000980000067ab9 */ /* 0x000fe20000000a00 */
[----:B------:R-:W-:Y:S01]  /*15a0*/  UIADD3 UR19, UR22, -0x1, URZ ;  /* 0xffffffff16137890 */ /* 0x000fe2000fffe03f */
[----:B------:R-:W-:Y:S01]  /*15b0*/  IMAD R4, R16, UR11, R5 ;  /* 0x0000000b10047c24 */ /* 0x000fe2000f8e0205 */
[----:B------:R-:W-:Y:S01]  /*15c0*/  IADD3 R14, P0, R12, UR24, RZ ;  /* 0x000000180c0e7c10 */ /* 0x000fe2000ff1e0ff */
[----:B------:R-:W-:Y:S01]  /*15d0*/  IMAD.WIDE.U32 R18, R16, UR8, R202 ;  /* 0x0000000810127c25 */ /* 0x000fe2000f8e00ca */
[----:B------:R-:W-:Y:S01]  /*15e0*/  SHF.R.S32.HI R181, RZ, 0x1f, R178 ;  /* 0x0000001fffb57819 */ /* 0x000fe200000114b2 */
[----:B------:R-:W-:Y:S01]  /*15f0*/  UIMAD UR28, UR19, -0x80, UR25 ;  /* 0xffffff80131c78a4 */ /* 0x000fe2000f8e0219 */
[----:B------:R-:W-:Y:S01]  /*1600*/  IADD3.X R15, R13, UR13, R4, P0, !PT ;  /* 0x0000000d0d0f7c10 */ /* 0x000fe200087fe404 */
[----:B------:R-:W-:Y:S01]  /*1610*/  IMAD R5, R17, UR8, RZ ;  /* 0x0000000811057c24 */ /* 0x000fe2000f8e02ff */
[----:B------:R-:W-:Y:S01]  /*1620*/  IADD3 R4, P0, R18, UR16, RZ ;  /* 0x0000001012047c10 */ /* 0x000fe2000ff1e0ff */
[----:B------:R-:W-:Y:S01]  /*1630*/  IMAD R13, R181, UR6, RZ ;  /* 0x00000006b50d7c24 */ /* 0x000fe2000f8e02ff */
[----:B------:R-:W-:Y:S01]  /*1640*/  USHF.L.U64.HI UR23, UR10, 0x7, UR11 ;  /* 0x000000070a177899 */ /* 0x000fe2000801020b */
[----:B------:R-:W-:Y:S01]  /*1650*/  IMAD R0, R16, UR9, R5 ;  /* 0x0000000910007c24 */ /* 0x000fe2000f8e0205 */
[----:B------:R-:W-:Y:S01]  /*1660*/  USHF.L.U32 UR24, UR10, 0x7, URZ ;  /* 0x000000070a187899 */ /* 0x000fe2000800063f */
[C---:B------:R-:W-:Y:S01]  /*1670*/  IMAD.WIDE.U32 R20, R178.reuse, UR6, R14 ;  /* 0x00000006b2147c25 */ /* 0x040fe2000f8e000e */
[----:B------:R-:W-:Y:S01]  /*1680*/  USHF.R.S32.HI UR34, URZ, 0x1f, UR19 ;  /* 0x0000001f3f227899 */ /* 0x000fe20008011413 */
[----:B------:R-:W-:Y:S01]  /*1690*/  MOV R12, UR19 ;  /* 0x00000013000c7c02 */ /* 0x000fe20008000f00 */
[----:B------:R-:W-:Y:S01]  /*16a0*/  BSSY B0, `(.L_x_372) ;  /* 0x0000021000007945 */ /* 0x000fe20003800000 */
[----:B------:R-:W-:Y:S01]  /*16b0*/  IADD3.X R5, R19, UR12, R0, P0, !PT ;  /* 0x0000000c13057c10 */ /* 0x000fe200087fe400 */
[----:B------:R-:W-:Y:S01]  /*16c0*/  IMAD R0, R178, UR7, R13 ;  /* 0x00000007b2007c24 */ /* 0x000fe2000f8e020d */
[----:B------:R-:W-:Y:S01]  /*16d0*/  MOV R200, R20 ;  /* 0x0000001400c87202 */ /* 0x000fe20000000f00 */
[----:B------:R1:W-:Y:S01]  /*16e0*/  STL.64 [R1+0x40], R20 ;  /* 0x0000401401007387 */ /* 0x0003e20000100a00 */
[----:B------:R-:W-:Y:S01]  /*16f0*/  ISETP.GE.AND P0, PT, R16, UR28, PT ;  /* 0x0000001c10007c0c */ /* 0x000fe2000bf06270 */
[----:B------:R-:W-:Y:S01]  /*1700*/  UIMAD UR12, UR23, UR19, URZ ;  /* 0x00000013170c72a4 */ /* 0x000fe2000f8e023f */
[----:B------:R-:W-:Y:S01]  /*1710*/  IADD3 R201, R21, R0, RZ ;  /* 0x0000000015c97210 */ /* 0x000fe20007ffe0ff */
[----:B------:R-:W-:Y:S01]  /*1720*/  ULDC.64 UR6, c[0x0][0x268] ;  /* 0x00009a0000067ab9 */ /* 0x000fe20000000a00 */
[----:B------:R-:W-:Y:S01]  /*1730*/  ISETP.GE.AND P3, PT, R8, UR28, PT ;  /* 0x0000001c08007c0c */ /* 0x000fe2000bf66270 */
[----:B------:R-:W-:Y:S01]  /*1740*/  UIMAD UR12, UR34, UR24, UR12 ;  /* 0x00000018220c72a4 */ /* 0x000fe2000f8e020c */
[----:B------:R-:W-:Y:S01]  /*1750*/  IMAD R181, R181, UR6, RZ ;  /* 0x00000006b5b57c24 */ /* 0x000fe2000f8e02ff */
[----:B------:R1:W-:Y:S01]  /*1760*/  STL.64 [R1+0x48], R200 ;  /* 0x000048c801007387 */ /* 0x0003e20000100a00 */
[----:B------:R-:W-:Y:S01]  /*1770*/  IMAD.WIDE.U32 R12, R12, UR24, R200 ;  /* 0x000000180c0c7c25 */ /* 0x000fe2000f8e00c8 */
[----:B------:R-:W-:-:S02]  /*1780*/  ISETP.GE.AND P2, PT, R7, UR28, PT ;  /* 0x0000001c07007c0c */ /* 0x000fc4000bf46270 */
[----:B------:R-:W-:Y:S01]  /*1790*/  ISETP.GE.AND P1, PT, R6, UR28, PT ;  /* 0x0000001c06007c0c */ /* 0x000fe2000bf26270 */
[C---:B------:R-:W-:Y:S01]  /*17a0*/  IMAD R181, R178.reuse, UR7, R181 ;  /* 0x00000007b2b57c24 */ /* 0x040fe2000f8e02b5 */
[----:B------:R-:W-:Y:S01]  /*17b0*/  IADD3 R15, R13, UR12, RZ ;  /* 0x0000000c0d0f7c10 */ /* 0x000fe2000fffe0ff */
[----:B------:R-:W-:Y:S01]  /*17c0*/  IMAD.WIDE.U32 R178, R178, UR6, R4 ;  /* 0x00000006b2b27c25 */ /* 0x000fe2000f8e0004 */
[----:B------:R-:W-:Y:S09]  /*17d0*/  @P0 BRA `(.L_x_373) ;  /* 0x0000000000340947 */ /* 0x000ff20003800000 */
        /* <DEDUP_REMOVED lines=13> */
.L_x_373:
[----:B------:R-:W-:Y:S05]  /*18b0*/  BSYNC B0 ;  /* 0x0000000000007941 */ /* 0x000fea0003800000 */
.L_x_372:
        /* <DEDUP_REMOVED lines=17> */
.L_x_375:
[----:B------:R-:W-:Y:S05]  /*19d0*/  BSYNC B0 ;  /* 0x0000000000007941 */ /* 0x000fea0003800000 */
.L_x_374:
        /* <DEDUP_REMOVED lines=18> */
.L_x_377:
[----:B------:R-:W-:Y:S05]  /*1b00*/  BSYNC B0 ;  /* 0x0000000000007941 */ /* 0x000fea0003800000 */
.L_x_376:
        /* <DEDUP_REMOVED lines=18> */
.L_x_379:
[----:B------:R-:W-:Y:S05]  /*1c30*/  BSYNC B0 ;  /* 0x0000000000007941 */ /* 0x000fea0003800000 */
.L_x_378:
        /* <DEDUP_REMOVED lines=13> */
[----:B------:R-:W-:Y:S01]  /*1d10*/  LOP3.LUT R9, R9, 0xfffffff8, RZ, 0xc0, !PT ;  /* 0xfffffff809097812 */ /* 0x000fe200078ec0ff */
[----:B------:R-:W-:Y:S01]  /*1d20*/  @UP1 ULEA UR12, UP0, UR36, UR12, 0x2 ;  /* 0x0000000c240c1291 */ /* 0x000fe2000f80103f */
[----:B------:R-:W-:Y:S01]  /*1d30*/  SHF.R.S32.HI R185, RZ, 0x1f, R10 ;  /* 0x0000001fffb97819 */ /* 0x000fe2000001140a */
[----:B------:R-:W-:Y:S01]  /*1d40*/  @UP1 UIADD3 UR7, UR37, UR7, URZ ;  /* 0x0000000725071290 */ /* 0x000fe2000fffe03f */
[----:B------:R-:W-:Y:S01]  /*1d50*/  ISETP.GE.AND P2, PT, R7, UR28, PT ;  /* 0x0000001c07007c0c */ /* 0x000fe2000bf46270 */
[----:B------:R-:W-:-:S04]  /*1d60*/  DEPBAR.LE SB0, 0x0 ;  /* 0x000080000000791a */ /* 0x000fc80000000000 */
[----:B------:R-:W-:Y:S01]  /*1d70*/  @UP1 ULEA.HI.X UR13, UR36, UR13, UR7, 0x2, UP0 ;  /* 0x0000000d240d1291 */ /* 0x000fe200080f1407 */
[----:B------:R-:W-:Y:S01]  /*1d80*/  IMAD.U32 R12, RZ, RZ, UR12 ;  /* 0x0000000cff0c7e24 */ /* 0x000fe2000f8e00ff */
[----:B------:R-:W-:Y:S01]  /*1d90*/  LEA R0, R186, UR32, 0x4 ;  /* 0x00000020ba007c11 */ /* 0x000fe2000f8e20ff */
[----:B------:R-:W-:-:S03]  /*1da0*/  @UP1 ULDC UR6, c[0x0][0x2e8] ;  /* 0x0000ba0000061ab9 */ /* 0x000fc60000000800 */
[----:B------:R-:W-:-:S05]  /*1db0*/  IMAD.U32 R13, RZ, RZ, UR13 ;  /* 0x0000000dff0d7e24 */ /* 0x000fca000f8e00ff */
[----:B-1----:R-:W5:Y:S01]  /*1dc0*/  @P0 LDG.E R4, desc[UR20][R12.64] ;  /* 0x000000140c040981 */ /* 0x002f62000c1e1900 */
[----:B------:R-:W-:Y:S01]  /*1dd0*/  LOP3.LUT R5, R11, 0xfffffff0, RZ, 0xc0, !PT ;  /* 0xfffffff00b057812 */ /* 0x000fe200078ec0ff */
[----:B------:R-:W-:Y:S01]  /*1de0*/  USHF.L.U64.HI UR12, UR8, 0x7, UR9 ;  /* 0x00000007080c7899 */ /* 0x000fe20008010209 */
[----:B------:R-:W-:Y:S01]  /*1df0*/  SHF.R.S32.HI R182, RZ, 0x4, R11 ;  /* 0x00000004ffb67819 */ /* 0x000fe2000001140b */
[----:B------:R-:W-:Y:S01]  /*1e00*/  USHF.L.U32 UR13, UR8, 0x7, URZ ;  /* 0x00000007080d7899 */ /* 0x000fe2000800063f */
[----:B------:R-:W-:Y:S01]  /*1e10*/  LEA.HI R185, R185, R10, RZ, 0x2 ;  /* 0x0000000ab9b97211 */ /* 0x000fe200078f10ff */
[C---:B------:R-:W-:Y:S01]  /*1e20*/  IMAD.IADD R184, R2.reuse, 0x1, -R5 ;  /* 0x0000000102b87824 */ /* 0x040fe200078e0a05 */
[----:B------:R-:W-:Y:S01]  /*1e30*/  LEA.HI R11, R11, R182, RZ, 0x1 ;  /* 0x000000b60b0b7211 */ /* 0x000fe200078f08ff */
[----:B------:R-:W-:Y:S01]  /*1e40*/  IMAD.IADD R5, R2, 0x1, -R9 ;  /* 0x0000000102057824 */ /* 0x000fe200078e0a09 */
[----:B------:R-:W-:Y:S01]  /*1e50*/  SHF.R.S32.HI R185, RZ, 0x2, R185 ;  /* 0x00000002ffb97819 */ /* 0x000fe200000114b9 */
[----:B------:R-:W-:Y:S01]  /*1e60*/  UIMAD UR7, UR12, UR19, URZ ;  /* 0x000000130c0772a4 */ /* 0x000fe2000f8e023f */
[----:B------:R-:W-:Y:S01]  /*1e70*/  LEA.HI R7, R184, R184, RZ, 0x1 ;  /* 0x000000b8b8077211 */ /* 0x000fe200078f08ff */
[----:B------:R-:W-:Y:S01]  /*1e80*/  IMAD.IADD R181, R179, 0x1, R181 ;  /* 0x00000001b3b57824 */ /* 0x000fe200078e02b5 */
[----:B------:R-:W-:Y:S01]  /*1e90*/  LOP3.LUT R11, R11, 0xfffffffe, RZ, 0xc0, !PT ;  /* 0xfffffffe0b0b7812 */ /* 0x000fe200078ec0ff */
[----:B------:R-:W-:Y:S01]  /*1ea0*/  IMAD.MOV.U32 R180, RZ, RZ, R178 ;  /* 0x000000ffffb47224 */ /* 0x000fe200078e00b2 */
[--C-:B------:R-:W-:Y:S01]  /*1eb0*/  SHF.R.S32.HI R9, RZ, 0x1, R7.reuse ;  /* 0x00000001ff097819 */ /* 0x100fe20000011407 */
[----:B------:R-:W-:Y:S01]  /*1ec0*/  UIMAD UR7, UR34, UR13, UR7 ;  /* 0x0000000d220772a4 */ /* 0x000fe2000f8e0207 */
[----:B------:R-:W-:Y:S01]  /*1ed0*/  SHF.R.S32.HI R10, RZ, 0x1f, R7 ;  /* 0x0000001fff0a7819 */ /* 0x000fe20000011407 */
[----:B------:R-:W-:Y:S01]  /*1ee0*/  IMAD.IADD R182, R182, 0x1, -R11 ;  /* 0x00000001b6b67824 */ /* 0x000fe200078e0a0b */
[----:B------:R-:W-:Y:S01]  /*1ef0*/  ISETP.GE.AND P3, PT, R8, UR28, PT ;  /* 0x0000001c08007c0c */ /* 0x000fe2000bf66270 */
[----:B------:R-:W5:Y:S01]  /*1f00*/  @P0 MUFU.RCP R11, UR6 ;  /* 0x00000006000b0d08 */ /* 0x000f620008001000 */
[----:B------:R-:W-:Y:S01]  /*1f10*/  LEA.HI R8, R5, R5, RZ, 0x1 ;  /* 0x0000000505087211 */ /* 0x000fe200078f08ff */
[----:B------:R-:W-:Y:S01]  /*1f20*/  BSSY B0, `(.L_x_380) ;  /* 0x000003e000007945 */ /* 0x000fe20003800000 */
[----:B------:R-:W-:-:S02]  /*1f30*/  LEA.HI R10, R10, R9, RZ, 0x2 ;  /* 0x000000090a0a7211 */ /* 0x000fc400078f10ff */
[----:B------:R-:W-:Y:S02]  /*1f40*/  SHF.R.S32.HI R183, RZ, 0x1f, R184 ;  /* 0x0000001fffb77819 */ /* 0x000fe400000114b8 */
[----:B------:R-:W-:Y:S02]  /*1f50*/  LOP3.LUT R7, R7, 0x7fffffe, RZ, 0xc0, !PT ;  /* 0x07fffffe07077812 */ /* 0x000fe400078ec0ff */
[----:B------:R-:W-:Y:S02]  /*1f60*/  IADD3 R185, R0, 0x1, R185 ;  /* 0x0000000100b97810 */ /* 0x000fe40007ffe0b9 */
[----:B------:R-:W-:Y:S02]  /*1f70*/  SHF.R.S32.HI R0, RZ, 0x1, R8 ;  /* 0x00000001ff007819 */ /* 0x000fe40000011408 */
[----:B------:R-:W-:Y:S01]  /*1f80*/  LOP3.LUT R10, R10, 0xfffffffc, RZ, 0xc0, !PT ;  /* 0xfffffffc0a0a7812 */ /* 0x000fe200078ec0ff */
[----:B------:R-:W-:Y:S01]  /*1f90*/  BAR.SYNC.DEFER_BLOCKING 0x0 ;  /* 0x0000000000007b1d */ /* 0x000fe20000010000 */
[----:B------:R-:W-:-:S02]  /*1fa0*/  ISETP.GE.AND P4, PT, R16, UR28, PT ;  /* 0x0000001c10007c0c */ /* 0x000fc4000bf86270 */
[----:B------:R-:W-:Y:S01]  /*1fb0*/  LEA.HI R183, R183, R184, RZ, 0x3 ;  /* 0x000000b8b7b77211 */ /* 0x000fe200078f18ff */
[----:B------:R-:W-:Y:S01]  /*1fc0*/  IMAD.IADD R184, R184, 0x1, -R7 ;  /* 0x00000001b8b87824 */ /* 0x000fe200078e0a07 */
[----:B------:R-:W-:Y:S01]  /*1fd0*/  LOP3.LUT R8, R8, 0x7fffffe, RZ, 0xc0, !PT ;  /* 0x07fffffe08087812 */ /* 0x000fe200078ec0ff */
[----:B------:R-:W-:Y:S01]  /*1fe0*/  IMAD.SHL.U32 R7, R3, 0x8, RZ ;  /* 0x0000000803077824 */ /* 0x000fe200078e00ff */
[----:B------:R-:W-:Y:S01]  /*1ff0*/  ISETP.GE.AND P1, PT, R6, UR28, PT ;  /* 0x0000001c06007c0c */ /* 0x000fe2000bf26270 */
[----:B------:R-:W-:Y:S02]  /*2000*/  IMAD.SHL.U32 R6, R0, 0x40, RZ ;  /* 0x0000004000067824 */ /* 0x000fe400078e00ff */
[----:B------:R-:W-:Y:S02]  /*2010*/  IMAD.IADD R3, R9, 0x1, -R10 ;  /* 0x0000000109037824 */ /* 0x000fe400078e0a0a */
[----:B------:R-:W-:Y:S01]  /*2020*/  IMAD.IADD R5, R5, 0x1, -R8 ;  /* 0x0000000105057824 */ /* 0x000fe200078e0a08 */
[----:B------:R-:W-:Y:S01]  /*2030*/  LOP3.LUT R6, R6, 0xc0, RZ, 0xc0, !PT ;  /* 0x000000c006067812 */ /* 0x000fe200078ec0ff */
[----:B------:R-:W-:-:S02]  /*2040*/  IMAD.SHL.U32 R9, R3, 0x40, RZ ;  /* 0x0000004003097824 */ /* 0x000fc400078e00ff */
[----:B------:R-:W-:Y:S01]  /*2050*/  IMAD.SHL.U32 R183, R183, 0x20, RZ ;  /* 0x00000020b7b77824 */ /* 0x000fe200078e00ff */
[----:B------:R-:W-:Y:S01]  /*2060*/  LOP3.LUT R7, R6, 0x8, R7, 0xf8, !PT ;  /* 0x0000000806077812 */ /* 0x000fe200078ef807 */
[C---:B------:R-:W-:Y:S01]  /*2070*/  IMAD R214, R182.reuse, 0x8, R5 ;  /* 0x00000008b6d67824 */ /* 0x040fe200078e0205 */
[----:B------:R-:W-:Y:S01]  /*2080*/  LOP3.LUT R9, R9, 0xc0, RZ, 0xc0, !PT ;  /* 0x000000c009097812 */ /* 0x000fe200078ec0ff */
[----:B------:R-:W-:Y:S01]  /*2090*/  IMAD.SHL.U32 R182, R182, 0x8, RZ ;  /* 0x00000008b6b67824 */ /* 0x000fe200078e00ff */
[----:B------:R-:W-:Y:S02]  /*20a0*/  SHF.R.U32.HI R6, RZ, 0x3, R6 ;  /* 0x00000003ff067819 */ /* 0x000fe40000011606 */
[----:B------:R-:W-:Y:S01]  /*20b0*/  LOP3.LUT R183, R183, 0xffffff00, RZ, 0xc0, !PT ;  /* 0xffffff00b7b77812 */ /* 0x000fe200078ec0ff */
[----:B------:R1:W-:Y:S01]  /*20c0*/  @P4 STS [R227+0x4000], RZ ;  /* 0x004000ffe3004388 */ /* 0x0003e20000000800 */
[----:B------:R-:W-:Y:S02]  /*20d0*/  LOP3.LUT R182, R9, 0x8, R182, 0xf8, !PT ;  /* 0x0000000809b67812 */ /* 0x000fe400078ef8b6 */
[----:B------:R-:W-:Y:S01]  /*20e0*/  LOP3.LUT R7, R7, R6, RZ, 0x3c, !PT ;  /* 0x0000000607077212 */ /* 0x000fe200078e3cff */
[----:B------:R1:W-:Y:S01]  /*20f0*/  @P4 STS [R227+0x4004], RZ ;  /* 0x004004ffe3004388 */ /* 0x0003e20000000800 */
[----:B------:R-:W-:Y:S01]  /*2100*/  SHF.R.U32.HI R9, RZ, 0x3, R9 ;  /* 0x00000003ff097819 */ /* 0x000fe20000011609 */
[----:B------:R-:W-:-:S02]  /*2110*/  IMAD.U32 R6, RZ, RZ, UR33 ;  /* 0x00000021ff067e24 */ /* 0x000fc4000f8e00ff */
[----:B------:R1:W-:Y:S01]  /*2120*/  @P4 STS.64 [R227+0x4008], RZ ;  /* 0x004008ffe3004388 */ /* 0x0003e20000000a00 */
[----:B------:R-:W-:Y:S01]  /*2130*/  IMAD R5, R186, 0x200, R183 ;  /* 0x00000200ba057824 */ /* 0x000fe200078e02b7 */
[----:B------:R-:W-:Y:S01]  /*2140*/  LOP3.LUT R182, R182, R9, RZ, 0x3c, !PT ;  /* 0x00000009b6b67212 */ /* 0x000fe200078e3cff */
[----:B------:R-:W-:Y:S01]  /*2150*/  IMAD.U32 R9, RZ, RZ, UR19 ;  /* 0x00000013ff097e24 */ /* 0x000fe2000f8e00ff */
[----:B------:R-:W-:Y:S01]  /*2160*/  IADD3 R185, R185, UR25, -R6 ;  /* 0x00000019b9b97c10 */ /* 0x000fe2000fffe806 */
[----:B------:R-:W-:Y:S02]  /*2170*/  IMAD R5, R184, 0x20, R5 ;  /* 0x00000020b8057824 */ /* 0x000fe400078e0205 */
[----:B------:R-:W-:-:S04]  /*2180*/  IMAD.WIDE.U32 R8, R9, UR13, R180 ;  /* 0x0000000d09087c25 */ /* 0x000fc8000f8e00b4 */
[----:B------:R-:W-:Y:S02]  /*2190*/  IMAD.IADD R215, R182, 0x1, R5 ;  /* 0x00000001b6d77824 */ /* 0x000fe400078e0205 */
[----:B------:R-:W-:Y:S01]  /*21a0*/  VIADD R185, R185, UR5 ;  /* 0x00000005b9b97c36 */ /* 0x000fe20008000000 */
[----:B------:R-:W-:Y:S01]  /*21b0*/  UMOV UR5, URZ ;  /* 0x0000003f00057c82 */ /* 0x000fe20008000000 */
[----:B------:R-:W-:Y:S01]  /*21c0*/  IMAD.U32 R214, R214, 0x20, R7 ;  /* 0x00000020d6d67824 */ /* 0x000fe200078e0007 */
[----:B------:R-:W-:Y:S01]  /*21d0*/  LEA R215, R215, UR4, 0x1 ;  /* 0x00000004d7d77c11 */ /* 0x000fe2000f8e08ff */
[----:B-----5:R-:W-:Y:S01]  /*21e0*/  @P0 FMUL.FTZ R4, R4, R11 ;  /* 0x0000000b04040220 */ /* 0x020fe20000410000 */
[----:B------:R-:W-:-:S04]  /*21f0*/  VIADD R11, R9, UR7 ;  /* 0x00000007090b7c36 */ /* 0x000fc80008000000 */
[----:B------:R-:W-:-:S13]  /*2200*/  @P0 R2UR UR6, R4 ;  /* 0x00000000040602ca */ /* 0x000fda00000e0000 */
        /* <DEDUP_REMOVED lines=15> */
.L_x_381:
[----:B------:R-:W-:Y:S05]  /*2300*/  BSYNC B0 ;  /* 0x0000000000007941 */ /* 0x000fea0003800000 */
.L_x_380:
        /* <DEDUP_REMOVED lines=19> */
.L_x_383:
[----:B------:R-:W-:Y:S05]  /*2440*/  BSYNC B0 ;  /* 0x0000000000007941 */ /* 0x000fea0003800000 */
.L_x_382:
        /* <DEDUP_REMOVED lines=19> */
.L_x_385:
[----:B------:R-:W-:Y:S05]  /*2580*/  BSYNC B0 ;  /* 0x0000000000007941 */ /* 0x000fea0003800000 */
.L_x_384:
        /* <DEDUP_REMOVED lines=19> */
.L_x_387:
[----:B------:R-:W-:Y:S05]  /*26c0*/  BSYNC B0 ;  /* 0x0000000000007941 */ /* 0x000fea0003800000 */
.L_x_386:
[----:B------:R-:W-:Y:S01]  /*26d0*/  LDSM.16.M88.4 R64, [R215] ;  /* 0x00000000d740783b */ /* 0x000fe20000000200 */
[----:B------:R-:W-:Y:S01]  /*26e0*/  LOP3.LUT P0, RZ, R0, 0x2, RZ, 0xc0, !PT ;  /* 0x0000000200ff7812 */ /* 0x000fe2000780c0ff */
[----:B------:R-:W-:Y:S01]  /*26f0*/  IMAD.MOV.U32 R0, RZ, RZ, 0x10 ;  /* 0x00000010ff007424 */ /* 0x000fe200078e00ff */
[----:B------:R-:W-:Y:S01]  /*2700*/  LOP3.LUT P1, RZ, R3, 0x2, RZ, 0xc0, !PT ;  /* 0x0000000203ff7812 */ /* 0x000fe2000782c0ff */
[----:B------:R-:W5:Y:S01]  /*2710*/  LDSM.16.M88.4 R144, [R214+0x2000] ;  /* 0x00200000d690783b */ /* 0x000f620000000200 */
[----:B------:R-:W-:Y:S01]  /*2720*/  IMAD.SHL.U32 R2, R2, 0x2, RZ ;  /* 0x0000000202027824 */ /* 0x000fe200078e00ff */
[----:B------:R-:W-:Y:S01]  /*2730*/  UISETP.GE.AND UP0, UPT, UR22, 0x2, UPT ;  /* 0x000000021600788c */ /* 0x000fe2000bf06270 */
[C---:B------:R-:W-:Y:S01]  /*2740*/  SEL R3, R0.reuse, 0xfffffff0, !P0 ;  /* 0xfffffff000037807 */ /* 0x040fe20004000000 */
[----:B------:R-:W2:Y:S01]  /*2750*/  LDSM.16.M88.4 R100, [R215+0x1000] ;  /* 0x00100000d764783b */ /* 0x000ea20000000200 */
[----:B------:R-:W-:Y:S01]  /*2760*/  SEL R0, R0, 0xfffffff0, !P1 ;  /* 0xfffffff000007807 */ /* 0x000fe20004800000 */
[----:B------:R-:W-:Y:S01]  /*2770*/  IMAD R183, R184, 0x20, R183 ;  /* 0x00000020b8b77824 */ /* 0x000fe200078e02b7 */
[----:B------:R-:W-:Y:S01]  /*2780*/  LOP3.LUT R220, R2, 0x6, RZ, 0xc0, !PT ;  /* 0x0000000602dc7812 */ /* 0x000fe200078ec0ff */
[----:B------:R-:W3:Y:S01]  /*2790*/  LDSM.16.M88.4 R128, [R214+0x2800] ;  /* 0x00280000d680783b */ /* 0x000ee20000000200 */
[----:B------:R-:W-:Y:S01]  /*27a0*/  IMAD R104, R3, 0x2, R214 ;  /* 0x0000000203687824 */ /* 0x000fe200078e02d6 */
[----:B------:R-:W-:Y:S01]  /*27b0*/  UIADD3 UR34, UR26, -0x4ab325aa, URZ ;  /* 0xb54cda561a227890 */ /* 0x000fe2000fffe03f */
[----:B------:R-:W-:Y:S01]  /*27c0*/  IMAD R213, R0, 0x2, R215 ;  /* 0x0000000200d57824 */ /* 0x000fe200078e02d7 */
[----:B------:R-:W4:Y:S01]  /*27d0*/  LDSM.16.M88.4 R136, [R214+0x2400] ;  /* 0x00240000d688783b */ /* 0x000f220000000200 */
[----:B------:R-:W-:Y:S01]  /*27e0*/  IMAD.IADD R252, R182, 0x1, R183 ;  /* 0x00000001b6fc7824 */ /* 0x000fe200078e02b7 */
[----:B------:R-:W-:-:S02]  /*27f0*/  UIADD3 UR33, UR27, 0x646e171e, URZ ;  /* 0x646e171e1b217890 */ /* 0x000fc4000fffe03f */
[----:B------:R-:W1:Y:S01]  /*2800*/  LDSM.16.M88.4 R120, [R214+0x2c00] ;  /* 0x002c0000d678783b */ /* 0x000e620000000200 */
[----:B------:R-:W-:-:S03]  /*2810*/  UMOV UR35, UR19 ;  /* 0x0000001300237c82 */ /* 0x000fc60008000000 */
[----:B------:R-:W1:Y:S04]  /*2820*/  LDSM.16.M88.4 R80, [R214+0x3000] ;  /* 0x00300000d650783b */ /* 0x000e680000000200 */
[----:B------:R-:W1:Y:S04]  /*2830*/  LDSM.16.M88.4 R72, [R214+0x3400] ;  /* 0x00340000d648783b */ /* 0x000e680000000200 */
[----:B------:R-:W1:Y:S04]  /*2840*/  LDSM.16.M88.4 R68, [R214+0x3800] ;  /* 0x00380000d644783b */ /* 0x000e680000000200 */
[----:B------:R-:W1:Y:S04]  /*2850*/  LDSM.16.M88.4 R172, [R214+0x3c00] ;  /* 0x003c0000d6ac783b */ /* 0x000e680000000200 */
[----:B------:R-:W-:Y:S04]  /*2860*/  LDSM.16.M88.4 R164, [R104+0x2000] ;  /* 0x0020000068a4783b */ /* 0x000fe80000000200 */
[----:B------:R-:W1:Y:S01]  /*2870*/  LDSM.16.M88.4 R168, [R213+0x1000] ;  /* 0x00100000d5a8783b */ /* 0x000e620000000200 */
[-C--:B-----5:R-:W-:Y:S03]  /*2880*/  HMMA.16816.F32 R148, R64, R144.reuse, RZ ;  /* 0x000000904094723c */ /* 0x0a0fe600000018ff */
[----:B------:R-:W5:Y:S03]  /*2890*/  LDSM.16.M88.4 R76, [R213] ;  /* 0x00000000d54c783b */ /* 0x000f660000000200 */
[C---:B--2---:R-:W-:Y:S01]  /*28a0*/  HMMA.16816.F32 R8, R100.reuse, R144, RZ ;  /* 0x000000906408723c */ /* 0x044fe200000018ff */
[----:B------:R-:W2:Y:S04]  /*28b0*/  LDSM.16.M88.4 R156, [R104+0x2800] ;  /* 0x00280000689c783b */ /* 0x000ea80000000200 */
[----:B------:R-:W2:Y:S01]  /*28c0*/  LDSM.16.M88.4 R84, [R104+0x3c00] ;  /* 0x003c00006854783b */ /* 0x000ea20000000200 */
[-C--:B------:R-:W-:Y:S03]  /*28d0*/  HMMA.16816.F32 R60, R100, R146.reuse, RZ ;  /* 0x00000092643c723c */ /* 0x080fe600000018ff */
[----:B------:R-:W2:Y:S03]  /*28e0*/  LDSM.16.M88.4 R160, [R104+0x2400] ;  /* 0x0024000068a0783b */ /* 0x000ea60000000200 */
[----:B------:R-:W-:Y:S01]  /*28f0*/  HMMA.16816.F32 R144, R64, R146, RZ ;  /* 0x000000924090723c */ /* 0x000fe200000018ff */
[----:B------:R-:W2:Y:S04]  /*2900*/  LDSM.16.M88.4 R152, [R104+0x2c00] ;  /* 0x002c00006898783b */ /* 0x000ea80000000200 */
[----:B------:R-:W2:Y:S01]  /*2910*/  LDSM.16.M88.4 R96, [R104+0x3000] ;  /* 0x003000006860783b */ /* 0x000ea20000000200 */
[-C--:B---3--:R-:W-:Y:S03]  /*2920*/  HMMA.16816.F32 R48, R100, R128.reuse, RZ ;  /* 0x000000806430723c */ /* 0x088fe600000018ff */
[----:B------:R-:W3:Y:S03]  /*2930*/  LDSM.16.M88.4 R92, [R104+0x3400] ;  /* 0x00340000685c783b */ /* 0x000ee60000000200 */
[----:B------:R-:W-:Y:S01]  /*2940*/  HMMA.16816.F32 R132, R64, R128, RZ ;  /* 0x000000804084723c */ /* 0x000fe200000018ff */
[----:B------:R5:W3:Y:S04]  /*2950*/  LDSM.16.M88.4 R88, [R104+0x3800] ;  /* 0x003800006858783b */ /* 0x000ae80000000200 */
[----:B------:R-:W0:Y:S01]  /*2960*/  LDGDEPBAR ;  /* 0x00000000000079af */ /* 0x000e220000000000 */
[C---:B----4-:R-:W-:Y:S06]  /*2970*/  HMMA.16816.F32 R56, R100.reuse, R136, RZ ;  /* 0x000000886438723c */ /* 0x050fec00000018ff */
[C---:B-1----:R-:W-:Y:S06]  /*2980*/  HMMA.16816.F32 R40, R100.reuse, R120, RZ ;  /* 0x000000786428723c */ /* 0x042fec00000018ff */
[C---:B------:R-:W-:Y:S06]  /*2990*/  HMMA.16816.F32 R32, R100.reuse, R80, RZ ;  /* 0x000000506420723c */ /* 0x040fec00000018ff */
[----:B------:R-:W-:Y:S01]  /*29a0*/  HMMA.16816.F32 R24, R100, R72, RZ ;  /* 0x000000486418723c */ /* 0x000fe200000018ff */
[----:B------:R-:W-:-:S05]  /*29b0*/  DEPBAR.LE SB0, 0x0 ;  /* 0x000080000000791a */ /* 0x000fca0000000000 */
        /* <DEDUP_REMOVED lines=8> */
[----:B-----5:R-:W-:Y:S06]  /*2a40*/  HMMA.16816.F32 R104, R64, R172, RZ ;  /* 0x000000ac4068723c */ /* 0x020fec00000018ff */
[----:B------:R-:W-:Y:S01]  /*2a50*/  HMMA.16816.F32 R100, R100, R174, RZ ;  /* 0x000000ae6464723c */ /* 0x000fe200000018ff */
[----:B------:R-:W-:-:S05]  /*2a60*/  VIMNMX R172, R185, UR25, PT ;  /* 0x00000019b9ac7c48 */ /* 0x000fca000bfe0100 */
        /* <DEDUP_REMOVED lines=12> */
[-C--:B------:R-:W-:Y:S06]  /*2b30*/  HMMA.16816.F32 R8, R168, R164.reuse, R8 ;  /* 0x000000a4a808723c */ /* 0x080fec0000001808 */
[C---:B------:R-:W-:Y:S06]  /*2b40*/  HMMA.16816.F32 R148, R76.reuse, R164, R148 ;  /* 0x000000a44c94723c */ /* 0x040fec0000001894 */
[----:B------:R-:W-:Y:S06]  /*2b50*/  HMMA.16816.F32 R144, R76, R166, R144 ;  /* 0x000000a64c90723c */ /* 0x000fec0000001890 */
[-C--:B--2---:R-:W-:Y:S06]  /*2b60*/  HMMA.16816.F32 R48, R168, R156.reuse, R48 ;  /* 0x0000009ca830723c */ /* 0x084fec0000001830 */
[----:B------:R-:W-:Y:S06]  /*2b70*/  HMMA.16816.F32 R132, R76, R156, R132 ;  /* 0x0000009c4c84723c */ /* 0x000fec0000001884 */
[----:B------:R-:W-:Y:S01]  /*2b80*/  HMMA.16816.F32 R4, R168, R84, R4 ;  /* 0x00000054a804723c */ /* 0x000fe20000001804 */
[----:B------:R-:W-:-:S04]  /*2b90*/  IMAD.U32 R157, RZ, RZ, UR19 ;  /* 0x00000013ff9d7e24 */ /* 0x000fc8000f8e00ff */
[----:B------:R-:W-:Y:S01]  /*2ba0*/  IMAD R157, R157, 0x80, R220 ;  /* 0x000000809d9d7824 */ /* 0x000fe200078e02dc */
[----:B------:R-:W-:Y:S03]  /*2bb0*/  HMMA.16816.F32 R104, R76, R84, R104 ;  /* 0x000000544c68723c */ /* 0x000fe60000001868 */
[----:B------:R-:W-:-:S03]  /*2bc0*/  VIADD R2, R157, 0x1 ;  /* 0x000000019d027836 */ /* 0x000fc60000000000 */
[----:B------:R-:W-:Y:S01]  /*2bd0*/  HMMA.16816.F32 R56, R168, R160, R56 ;  /* 0x000000a0a838723c */ /* 0x000fe20000001838 */
[----:B------:R-:W-:Y:S01]  /*2be0*/  IMAD.MOV.U32 R84, RZ, RZ, 0x48 ;  /* 0x00000048ff547424 */ /* 0x000fe200078e00ff */
[----:B------:R-:W-:Y:S01]  /*2bf0*/  ISETP.GE.AND P3, PT, R2, R172, PT ;  /* 0x000000ac0200720c */ /* 0x000fe20003f66270 */
[----:B------:R-:W-:-:S03]  /*2c00*/  IMAD.U32 R85, RZ, RZ, UR18 ;  /* 0x00000012ff557e24 */ /* 0x000fc6000f8e00ff */
[C---:B------:R-:W-:Y:S06]  /*2c10*/  HMMA.16816.F32 R40, R168.reuse, R152, R40 ;  /* 0x00000098a828723c */ /* 0x040fec0000001828 */
[C---:B------:R-:W-:Y:S06]  /*2c20*/  HMMA.16816.F32 R32, R168.reuse, R96, R32 ;  /* 0x00000060a820723c */ /* 0x040fec0000001820 */
[C---:B---3--:R-:W-:Y:S06]  /*2c30*/  HMMA.16816.F32 R24, R168.reuse, R92, R24 ;  /* 0x0000005ca818723c */ /* 0x048fec0000001818 */
        /* <DEDUP_REMOVED lines=10> */
[----:B------:R-:W-:Y:S01]  /*2ce0*/  IMAD.MOV.U32 R170, RZ, RZ, 0x40 ;  /* 0x00000040ffaa7424 */ /* 0x000fe200078e00ff */
[----:B------:R-:W-:Y:S01]  /*2cf0*/  VIADDMNMX R169, R185, R84, UR25, PT ;  /* 0x00000019b9a97e46 */ /* 0x000fe2000b800154 */
[----:B------:R-:W-:-:S02]  /*2d00*/  VIADD R84, R157, 0x8 ;  /* 0x000000089d547836 */ /* 0x000fc40000000000 */
[----:B------:R-:W-:Y:S01]  /*2d10*/  IMAD R168, R85, 0x8, R186 ;  /* 0x0000000855a87824 */ /* 0x000fe200078e02ba */
[C---:B------:R-:W-:Y:S01]  /*2d20*/  VIADDMNMX R170, R185.reuse, R170, UR25, PT ;  /* 0x00000019b9aa7e46 */ /* 0x040fe2000b8001aa */
[----:B------:R-:W-:Y:S01]  /*2d30*/  IMAD.MOV.U32 R88, RZ, RZ, 0x8 ;  /* 0x00000008ff587424 */ /* 0x000fe200078e00ff */
[C---:B------:R-:W-:Y:S01]  /*2d40*/  HMMA.16816.F32 R140, R76.reuse, R160, R140 ;  /* 0x000000a04c8c723c */ /* 0x040fe2000000188c */
[C---:B------:R-:W-:Y:S02]  /*2d50*/  ISETP.GE.AND P4, PT, R2.reuse, R169, PT ;  /* 0x000000a90200720c */ /* 0x040fe40003f86270 */
[----:B------:R-:W-:Y:S02]  /*2d60*/  ISETP.GE.AND P0, PT, R2, R170, PT ;  /* 0x000000aa0200720c */ /* 0x000fe40003f06270 */
[----:B------:R-:W-:Y:S01]  /*2d70*/  VIADDMNMX R171, R185, R88, UR25, PT ;  /* 0x00000019b9ab7e46 */ /* 0x000fe2000b800158 */
[----:B------:R-:W-:Y:S01]  /*2d80*/  HMMA.16816.F32 R124, R76, R152, R124 ;  /* 0x000000984c7c723c */ /* 0x000fe2000000187c */
[----:B------:R-:W-:-:S02]  /*2d90*/  ISETP.GE.AND P2, PT, R84, R172, PT ;  /* 0x000000ac5400720c */ /* 0x000fc40003f46270 */
[-C--:B------:R-:W-:Y:S02]  /*2da0*/  ISETP.GE.AND P1, PT, R2, R171.reuse, PT ;  /* 0x000000ab0200720c */ /* 0x080fe40003f26270 */
[----:B------:R-:W-:Y:S01]  /*2db0*/  I2FP.F32.S32 R2, R2 ;  /* 0x0000000200027245 */ /* 0x000fe20000201400 */
[C---:B------:R-:W-:Y:S01]  /*2dc0*/  HMMA.16816.F32 R116, R76.reuse, R96, R116 ;  /* 0x000000604c74723c */ /* 0x040fe20000001874 */
[C---:B------:R-:W-:Y:S02]  /*2dd0*/  ISETP.GE.AND P5, PT, R84.reuse, R170, PT ;  /* 0x000000aa5400720c */ /* 0x040fe40003fa6270 */
[----:B------:R-:W-:Y:S01]  /*2de0*/  ISETP.GE.AND P6, PT, R84, R171, PT ;  /* 0x000000ab5400720c */ /* 0x000fe20003fc6270 */
[C---:B------:R-:W-:Y:S01]  /*2df0*/  FFMA.FTZ R151, R2.reuse, UR5, R151 ;  /* 0x0000000502977c23 */ /* 0x040fe20008010097 */
[C---:B------:R-:W-:Y:S01]  /*2e00*/  FFMA.FTZ R9, R2.reuse, UR5, R9 ;  /* 0x0000000502097c23 */ /* 0x040fe20008010009 */
[----:B------:R-:W-:Y:S01]  /*2e10*/  HMMA.16816.F32 R112, R76, R92, R112 ;  /* 0x0000005c4c70723c */ /* 0x000fe20000001870 */
[C---:B------:R-:W-:Y:S01]  /*2e20*/  FFMA.FTZ R11, R2.reuse, UR5, R11 ;  /* 0x00000005020b7c23 */ /* 0x040fe2000801000b */
[----:B------:R-:W-:Y:S01]  /*2e30*/  FFMA.FTZ R149, R2, UR5, R149 ;  /* 0x0000000502957c23 */ /* 0x000fe20008010095 */
[----:B------:R-:W-:Y:S01]  /*2e40*/  FSEL R204, R151, -INF , !P1 ;  /* 0xff80000097cc7808 */ /* 0x000fe20004800000 */
[----:B------:R-:W-:-:S02]  /*2e50*/  VIADD R2, R157, 0x11 ;  /* 0x000000119d027836 */ /* 0x000fc40000000000 */
[C---:B------:R-:W-:Y:S01]  /*2e60*/  HMMA.16816.F32 R136, R76.reuse, R162, R136 ;  /* 0x000000a24c88723c */ /* 0x040fe20000001888 */
[----:B------:R-:W-:Y:S01]  /*2e70*/  FSEL R224, R11, -INF , !P4 ;  /* 0xff8000000be07808 */ /* 0x000fe20006000000 */
[----:B------:R-:W-:Y:S01]  /*2e80*/  VIADD R11, R157, 0x19 ;  /* 0x000000199d0b7836 */ /* 0x000fe20000000000 */
[----:B------:R-:W-:Y:S01]  /*2e90*/  FSEL R195, R149, -INF , !P3 ;  /* 0xff80000095c37808 */ /* 0x000fe20005800000 */
[----:B------:R-:W-:Y:S01]  /*2ea0*/  BAR.SYNC.DEFER_BLOCKING 0x0 ;  /* 0x0000000000007b1d */ /* 0x000fe20000010000 */
[----:B------:R-:W-:Y:S01]  /*2eb0*/  ISETP.GE.AND P3, PT, R84, R169, PT ;  /* 0x000000a95400720c */ /* 0x000fe20003f66270 */
[C---:B------:R-:W-:Y:S06]  /*2ec0*/  HMMA.16816.F32 R128, R76.reuse, R158, R128 ;  /* 0x0000009e4c80723c */ /* 0x040fec0000001880 */
[C---:B------:R-:W-:Y:S06]  /*2ed0*/  HMMA.16816.F32 R120, R76.reuse, R154, R120 ;  /* 0x0000009a4c78723c */ /* 0x040fec0000001878 */
[C---:B------:R-:W-:Y:S06]  /*2ee0*/  HMMA.16816.F32 R80, R76.reuse, R98, R80 ;  /* 0x000000624c50723c */ /* 0x040fec0000001850 */
[C---:B------:R-:W-:Y:S06]  /*2ef0*/  HMMA.16816.F32 R72, R76.reuse, R94, R72 ;  /* 0x0000005e4c48723c */ /* 0x040fec0000001848 */
[C---:B------:R-:W-:Y:S06]  /*2f00*/  HMMA.16816.F32 R68, R76.reuse, R90, R68 ;  /* 0x0000005a4c44723c */ /* 0x040fec0000001844 */
[----:B------:R-:W-:Y:S07]  /*2f10*/  HMMA.16816.F32 R64, R76, R86, R64 ;  /* 0x000000564c40723c */ /* 0x000fee0000001840 */
[----:B------:R-:W-:Y:S01]  /*2f20*/  I2FP.F32.S32 R77, R84 ;  /* 0x00000054004d7245 */ /* 0x000fe20000201400 */
[----:B------:R-:W-:Y:S01]  /*2f30*/  VIADD R76, R157, 0x9 ;  /* 0x000000099d4c7836 */ /* 0x000fe20000000000 */
[----:B------:R-:W-:Y:S01]  /*2f40*/  FSEL R79, R9, -INF , !P0 ;  /* 0xff800000094f7808 */ /* 0x000fe20004000000 */
[----:B------:R-:W-:-:S02]  /*2f50*/  VIADD R9, R157, 0x10 ;  /* 0x000000109d097836 */ /* 0x000fc40000000000 */
[C---:B------:R-:W-:Y:S01]  /*2f60*/  FFMA.FTZ R144, R77.reuse, UR5, R144 ;  /* 0x000000054d907c23 */ /* 0x040fe20008010090 */
[C---:B------:R-:W-:Y:S01]  /*2f70*/  ISETP.GE.AND P1, PT, R76.reuse, R172, PT ;  /* 0x000000ac4c00720c */ /* 0x040fe20003f26270 */
[C---:B------:R-:W-:Y:S01]  /*2f80*/  FFMA.FTZ R60, R77.reuse, UR5, R60 ;  /* 0x000000054d3c7c23 */ /* 0x040fe2000801003c */
[----:B------:R-:W-:Y:S01]  /*2f90*/  ISETP.GE.AND P0, PT, R76, R171, PT ;  /* 0x000000ab4c00720c */ /* 0x000fe20003f06270 */
[C---:B------:R-:W-:Y:S01]  /*2fa0*/  FFMA.FTZ R146, R77.reuse, UR5, R146 ;  /* 0x000000054d927c23 */ /* 0x040fe20008010092 */
[----:B------:R-:W-:Y:S01]  /*2fb0*/  FSEL R199, R144, -INF , !P2 ;  /* 0xff80000090c77808 */ /* 0x000fe20005000000 */
[----:B------:R-:W-:Y:S01]  /*2fc0*/  FFMA.FTZ R77, R77, UR5, R62 ;  /* 0x000000054d4d7c23 */ /* 0x000fe2000801003e */
[C---:B------:R-:W-:Y:S02]  /*2fd0*/  ISETP.GE.AND P4, PT, R76.reuse, R170, PT ;  /* 0x000000aa4c00720c */ /* 0x040fe40003f86270 */
[----:B------:R-:W-:Y:S02]  /*2fe0*/  ISETP.GE.AND P2, PT, R76, R169, PT ;  /* 0x000000a94c00720c */ /* 0x000fe40003f46270 */
[----:B------:R-:W-:-:S02]  /*2ff0*/  I2FP.F32.S32 R76, R76 ;  /* 0x0000004c004c7245 */ /* 0x000fc40000201400 */
[----:B------:R-:W-:Y:S02]  /*3000*/  FSEL R85, R60, -INF , !P5 ;  /* 0xff8000003c557808 */ /* 0x000fe40006800000 */
[----:B------:R-:W-:Y:S01]  /*3010*/  FSEL R216, R146, -INF , !P6 ;  /* 0xff80000092d87808 */ /* 0x000fe20007000000 */
[C---:B------:R-:W-:Y:S01]  /*3020*/  FFMA.FTZ R145, R76.reuse, UR5, R145 ;  /* 0x000000054c917c23 */ /* 0x040fe20008010091 */
[----:B------:R-:W-:Y:S01]  /*3030*/  FSEL R60, R77, -INF , !P3 ;  /* 0xff8000004d3c7808 */ /* 0x000fe20005800000 */
[C---:B------:R-:W-:Y:S01]  /*3040*/  FFMA.FTZ R61, R76.reuse, UR5, R61 ;  /* 0x000000054c3d7c23 */ /* 0x040fe2000801003d */
        /* <DEDUP_REMOVED lines=38> */
[----:B------:R-:W-:Y:S01]  /*32b0*/  FSEL R56, R56, -INF , !P4 ;  /* 0xff80000038387808 */ /* 0x000fe20006000000 */
[----:B------:R-:W-:Y:S01]  /*32c0*/  FFMA.FTZ R52, R9, UR5, R52 ;  /* 0x0000000509347c23 */ /* 0x000fe20008010034 */
[----:B------:R-:W-:Y:S01]  /*32d0*/  FSEL R222, R59, -INF , !P6 ;  /* 0xff8000003bde7808 */ /* 0x000fe20007000000 */
[C---:B------:R-:W-:Y:S01]  /*32e0*/  FFMA.FTZ R138, R9.reuse, UR5, R138 ;  /* 0x00000005098a7c23 */ /* 0x040fe2000801008a */
[----:B------:R-:W-:Y:S01]  /*32f0*/  FSEL R57, R136, -INF , !P5 ;  /* 0xff80000088397808 */ /* 0x000fe20006800000 */
[----:B------:R-:W-:Y:S01]  /*3300*/  FFMA.FTZ R54, R9, UR5, R54 ;  /* 0x0000000509367c23 */ /* 0x000fe20008010036 */
[C---:B------:R-:W-:Y:S01]  /*3310*/  ISETP.GE.AND P4, PT, R11.reuse, R172, PT ;  /* 0x000000ac0b00720c */ /* 0x040fe20003f86270 */
[C---:B------:R-:W-:Y:S01]  /*3320*/  FFMA.FTZ R59, R2.reuse, UR5, R137 ;  /* 0x00000005023b7c23 */ /* 0x040fe20008010089 */
[----:B------:R-:W-:Y:S01]  /*3330*/  ISETP.GE.AND P2, PT, R11, R171, PT ;  /* 0x000000ab0b00720c */ /* 0x000fe20003f46270 */
[----:B------:R-:W-:Y:S01]  /*3340*/  VIADD R9, R157, 0x21 ;  /* 0x000000219d097836 */ /* 0x000fe20000000000 */
[C---:B------:R-:W-:Y:S01]  /*3350*/  ISETP.GE.AND P6, PT, R11.reuse, R170, PT ;  /* 0x000000aa0b00720c */ /* 0x040fe20003fc6270 */
[----:B------:R-:W-:Y:S01]  /*3360*/  FFMA.FTZ R139, R2, UR5, R139 ;  /* 0x00000005028b7c23 */ /* 0x000fe2000801008b */
[----:B------:R-:W-:Y:S01]  /*3370*/  ISETP.GE.AND P5, PT, R11, R169, PT ;  /* 0x000000a90b00720c */ /* 0x000fe20003fa6270 */
[----:B------:R-:W-:Y:S01]  /*3380*/  VIADD R11, R157, 0x20 ;  /* 0x000000209d0b7836 */ /* 0x000fe20000000000 */
[----:B------:R-:W-:Y:S01]  /*3390*/  FSEL R210, R138, -INF , !P3 ;  /* 0xff8000008ad27808 */ /* 0x000fe20005800000 */
[----:B------:R-:W-:Y:S01]  /*33a0*/  FFMA.FTZ R53, R2, UR5, R53 ;  /* 0x0000000502357c23 */ /* 0x000fe20008010035 */
        /* <DEDUP_REMOVED lines=8> */
[----:B------:R-:W-:-:S02]  /*3430*/  I2FP.F32.S32 R11, R11 ;  /* 0x0000000b000b7245 */ /* 0x000fc40000201400 */
[----:B------:R-:W-:Y:S02]  /*3440*/  I2FP.F32.S32 R2, R9 ;  /* 0x0000000900027245 */ /* 0x000fe40000201400 */
[----:B------:R-:W-:Y:S01]  /*3450*/  FSEL R206, R139, -INF , !P2 ;  /* 0xff8000008bce7808 */ /* 0x000fe20005000000 */
[----:B------:R-:W-:Y:S01]  /*3460*/  FFMA.FTZ R87, R11, UR5, R132 ;  /* 0x000000050b577c23 */ /* 0x000fe20008010084 */
[----:B------:R-:W-:Y:S01]  /*3470*/  FSEL R55, R53, -INF , !P6 ;  /* 0xff80000035377808 */ /* 0x000fe20007000000 */
[C---:B------:R-:W-:Y:S01]  /*3480*/  FFMA.FTZ R134, R11.reuse, UR5, R134 ;  /* 0x000000050b867c23 */ /* 0x040fe20008010086 */
[----:B------:R-:W-:Y:S01]  /*3490*/  FSEL R230, R230, -INF , !P5 ;  /* 0xff800000e6e67808 */ /* 0x000fe20006800000 */
[----:B------:R-:W-:Y:S01]  /*34a0*/  FFMA.FTZ R50, R11, UR5, R50 ;  /* 0x000000050b327c23 */ /* 0x000fe20008010032 */
[----:B------:R-:W-:Y:S01]  /*34b0*/  FSEL R87, R87, -INF , !P3 ;  /* 0xff80000057577808 */ /* 0x000fe20005800000 */
[C---:B------:R-:W-:Y:S01]  /*34c0*/  FFMA.FTZ R91, R2.reuse, UR5, R133 ;  /* 0x00000005025b7c23 */ /* 0x040fe20008010085 */
[----:B------:R-:W-:Y:S01]  /*34d0*/  ISETP.GE.AND P2, PT, R9, R172, PT ;  /* 0x000000ac0900720c */ /* 0x000fe20003f46270 */
[----:B------:R-:W-:Y:S01]  /*34e0*/  VIADD R53, R157, 0x28 ;  /* 0x000000289d357836 */ /* 0x000fe20000000000 */
[C---:B------:R-:W-:Y:S01]  /*34f0*/  ISETP.GE.AND P6, PT, R9.reuse, R171, PT ;  /* 0x000000ab0900720c */ /* 0x040fe20003fc6270 */
[C---:B------:R-:W-:Y:S01]  /*3500*/  FFMA.FTZ R135, R2.reuse, UR5, R135 ;  /* 0x0000000502877c23 */ /* 0x040fe20008010087 */
[C---:B------:R-:W-:Y:S01]  /*3510*/  ISETP.GE.AND P5, PT, R9.reuse, R170, PT ;  /* 0x000000aa0900720c */ /* 0x040fe20003fa6270 */
[----:B------:R-:W-:Y:S01]  /*3520*/  FFMA.FTZ R49, R2, UR5, R49 ;  /* 0x0000000502317c23 */ /* 0x000fe20008010031 */
[----:B------:R-:W-:Y:S01]  /*3530*/  ISETP.GE.AND P3, PT, R9, R169, PT ;  /* 0x000000a90900720c */ /* 0x000fe20003f66270 */
[----:B------:R-:W-:Y:S01]  /*3540*/  FFMA.FTZ R9, R11, UR5, R48 ;  /* 0x000000050b097c23 */ /* 0x000fe20008010030 */
[----:B------:R-:W-:Y:S01]  /*3550*/  FSEL R192, R134, -INF , !P1 ;  /* 0xff80000086c07808 */ /* 0x000fe20004800000 */
[----:B------:R-:W-:Y:S01]  /*3560*/  VIADD R11, R157, 0x29 ;  /* 0x000000299d0b7836 */ /* 0x000fe20000000000 */
        /* <DEDUP_REMOVED lines=13> */
[----:B------:R-:W-:Y:S01]  /*3640*/  FFMA.FTZ R130, R53, UR5, R130 ;  /* 0x0000000535827c23 */ /* 0x000fe20008010082 */
        /* <DEDUP_REMOVED lines=12> */
[----:B------:R-:W-:Y:S01]  /*3710*/  VIADD R44, R157, 0x31 ;  /* 0x000000319d2c7836 */ /* 0x000fe20000000000 */
[----:B------:R-:W-:Y:S01]  /*3720*/  FSEL R196, R130, -INF , !P0 ;  /* 0xff80000082c47808 */ /* 0x000fe20004000000 */
[----:B------:R-:W-:Y:S01]  /*3730*/  FFMA.FTZ R47, R2, UR5, R47 ;  /* 0x00000005022f7c23 */ /* 0x000fe2000801002f */
[----:B------:R-:W-:-:S02]  /*3740*/  FSEL R92, R46, -INF , !P2 ;  /* 0xff8000002e5c7808 */ /* 0x000fc40005000000 */
[----:B------:R-:W-:Y:S02]  /*3750*/  FSEL R11, R11, -INF , !P4 ;  /* 0xff8000000b0b7808 */ /* 0x000fe40006000000 */
[----:B------:R-:W-:Y:S02]  /*3760*/  FSEL R189, R129, -INF , !P6 ;  /* 0xff80000081bd7808 */ /* 0x000fe40007000000 */
[C---:B------:R-:W-:Y:S02]  /*3770*/  ISETP.GE.AND P0, PT, R49.reuse, R172, PT ;  /* 0x000000ac3100720c */ /* 0x040fe40003f06270 */
[C---:B------:R-:W-:Y:S02]  /*3780*/  ISETP.GE.AND P4, PT, R49.reuse, R171, PT ;  /* 0x000000ab3100720c */ /* 0x040fe40003f86270 */
[C---:B------:R-:W-:Y:S02]  /*3790*/  ISETP.GE.AND P2, PT, R49.reuse, R170, PT ;  /* 0x000000aa3100720c */ /* 0x040fe40003f46270 */
[----:B------:R-:W-:-:S02]  /*37a0*/  ISETP.GE.AND P6, PT, R49, R169, PT ;  /* 0x000000a93100720c */ /* 0x000fc40003fc6270 */
[----:B------:R-:W-:Y:S02]  /*37b0*/  I2FP.F32.S32 R49, R49 ;  /* 0x0000003100317245 */ /* 0x000fe40000201400 */
[----:B------:R-:W-:Y:S02]  /*37c0*/  I2FP.F32.S32 R2, R44 ;  /* 0x0000002c00027245 */ /* 0x000fe40000201400 */
[----:B------:R-:W-:Y:S01]  /*37d0*/  FSEL R198, R131, -INF , !P5 ;  /* 0xff80000083c67808 */ /* 0x000fe20006800000 */
[----:B------:R-:W-:Y:S01]  /*37e0*/  FFMA.FTZ R126, R49, UR5, R126 ;  /* 0x00000005317e7c23 */ /* 0x000fe2000801007e */
[----:B------:R-:W-:Y:S01]  /*37f0*/  FSEL R191, R45, -INF , !P3 ;  /* 0xff8000002dbf7808 */ /* 0x000fe20005800000 */
[C---:B------:R-:W-:Y:S01]  /*3800*/  FFMA.FTZ R95, R49.reuse, UR5, R40 ;  /* 0x00000005315f7c23 */ /* 0x040fe20008010028 */
[----:B------:R-:W-:Y:S01]  /*3810*/  FFMA.FTZ R42, R49, UR5, R42 ;  /* 0x00000005312a7c23 */ /* 0x000fe2000801002a */
[----:B------:R-:W-:Y:S01]  /*3820*/  FFMA.FTZ R99, R2, UR5, R125 ;  /* 0x0000000502637c23 */ /* 0x000fe2000801007d */
[-C--:B------:R-:W-:Y:S01]  /*3830*/  ISETP.GE.AND P5, PT, R44, R172.reuse, PT ;  /* 0x000000ac2c00720c */ /* 0x080fe20003fa6270 */
[C---:B------:R-:W-:Y:S01]  /*3840*/  VIADD R45, R157.reuse, 0x38 ;  /* 0x000000389d2d7836 */ /* 0x040fe20000000000 */
[----:B------:R-:W-:Y:S01]  /*3850*/  FSEL R158, R126, -INF , !P4 ;  /* 0xff8000007e9e7808 */ /* 0x000fe20006000000 */
[----:B------:R-:W-:Y:S01]  /*3860*/  VIADD R40, R157, 0x39 ;  /* 0x000000399d287836 */ /* 0x000fe20000000000 */
[----:B------:R-:W-:Y:S01]  /*3870*/  FSEL R95, R95, -INF , !P2 ;  /* 0xff8000005f5f7808 */ /* 0x000fe20005000000 */
[----:B------:R-:W-:Y:S01]  /*3880*/  FFMA.FTZ R127, R2, UR5, R127 ;  /* 0x00000005027f7c23 */ /* 0x000fe2000801007f */
[----:B------:R-:W-:Y:S01]  /*3890*/  FSEL R184, R42, -INF , !P6 ;  /* 0xff8000002ab87808 */ /* 0x000fe20007000000 */
[C---:B------:R-:W-:Y:S01]  /*38a0*/  FFMA.FTZ R41, R2.reuse, UR5, R41 ;  /* 0x0000000502297c23 */ /* 0x040fe20008010029 */
[----:B------:R-:W-:Y:S01]  /*38b0*/  FSEL R99, R99, -INF , !P5 ;  /* 0xff80000063637808 */ /* 0x000fe20006800000 */
[----:B------:R-:W-:Y:S01]  /*38c0*/  FFMA.FTZ R43, R2, UR5, R43 ;  /* 0x00000005022b7c23 */ /* 0x000fe2000801002b */
[----:B------:R-:W-:Y:S01]  /*38d0*/  ISETP.GE.AND P4, PT, R45, R172, PT ;  /* 0x000000ac2d00720c */ /* 0x000fe20003f86270 */
[----:B------:R-:W-:Y:S01]  /*38e0*/  FFMA.FTZ R97, R49, UR5, R124 ;  /* 0x0000000531617c23 */ /* 0x000fe2000801007c */
[----:B------:R-:W-:-:S02]  /*38f0*/  ISETP.GE.AND P2, PT, R45, R171, PT ;  /* 0x000000ab2d00720c */ /* 0x000fc40003f46270 */
[C---:B------:R-:W-:Y:S02]  /*3900*/  ISETP.GE.AND P6, PT, R45.reuse, R170, PT ;  /* 0x000000aa2d00720c */ /* 0x040fe40003fc6270 */
[----:B------:R-:W-:Y:S02]  /*3910*/  ISETP.GE.AND P5, PT, R45, R169, PT ;  /* 0x000000a92d00720c */ /* 0x000fe40003fa6270 */
[----:B------:R-:W-:Y:S02]  /*3920*/  I2FP.F32.S32 R45, R45 ;  /* 0x0000002d002d7245 */ /* 0x000fe40000201400 */
[----:B------:R-:W-:Y:S02]  /*3930*/  FSEL R94, R47, -INF , !P1 ;  /* 0xff8000002f5e7808 */ /* 0x000fe40004800000 */
[----:B------:R-:W-:Y:S01]  /*3940*/  I2FP.F32.S32 R2, R40 ;  /* 0x0000002800027245 */ /* 0x000fe20000201400 */
[C---:B------:R-:W-:Y:S01]  /*3950*/  FFMA.FTZ R122, R45.reuse, UR5, R122 ;  /* 0x000000052d7a7c23 */ /* 0x040fe2000801007a */
[C---:B------:R-:W-:Y:S01]  /*3960*/  ISETP.GE.AND P3, PT, R44.reuse, R171, PT ;  /* 0x000000ab2c00720c */ /* 0x040fe20003f66270 */
[C---:B------:R-:W-:Y:S01]  /*3970*/  FFMA.FTZ R175, R45.reuse, UR5, R36 ;  /* 0x000000052daf7c23 */ /* 0x040fe20008010024 */
[----:B------:R-:W-:Y:S01]  /*3980*/  ISETP.GE.AND P1, PT, R44, R170, PT ;  /* 0x000000aa2c00720c */ /* 0x000fe20003f26270 */
[----:B------:R-:W-:Y:S01]  /*3990*/  FFMA.FTZ R38, R45, UR5, R38 ;  /* 0x000000052d267c23 */ /* 0x000fe20008010026 */
[----:B------:R-:W-:Y:S01]  /*39a0*/  FSEL R156, R127, -INF , !P3 ;  /* 0xff8000007f9c7808 */ /* 0x000fe20005800000 */
[----:B------:R-:W-:Y:S01]  /*39b0*/  FFMA.FTZ R121, R2, UR5, R121 ;  /* 0x0000000502797c23 */ /* 0x000fe20008010079 */
[----:B------:R-:W-:Y:S01]  /*39c0*/  FSEL R173, R41, -INF , !P1 ;  /* 0xff80000029ad7808 */ /* 0x000fe20004800000 */
[C---:B------:R-:W-:Y:S01]  /*39d0*/  VIADD R41, R157.reuse, 0x40 ;  /* 0x000000409d297836 */ /* 0x040fe20000000000 */
[----:B------:R-:W-:Y:S01]  /*39e0*/  ISETP.GE.AND P3, PT, R40, R172, PT ;  /* 0x000000ac2800720c */ /* 0x000fe20003f66270 */
[----:B------:R-:W-:Y:S01]  /*39f0*/  VIADD R36, R157, 0x41 ;  /* 0x000000419d247836 */ /* 0x000fe20000000000 */
        /* <DEDUP_REMOVED lines=15> */
[----:B------:R-:W-:Y:S02]  /*3af0*/  I2FP.F32.S32 R41, R41 ;  /* 0x0000002900297245 */ /* 0x000fe40000201400 */
[----:B------:R-:W-:Y:S02]  /*3b00*/  I2FP.F32.S32 R2, R36 ;  /* 0x0000002400027245 */ /* 0x000fe40000201400 */
[C---:B------:R-:W-:Y:S01]  /*3b10*/  ISETP.GE.AND P1, PT, R40.reuse, R171, PT ;  /* 0x000000ab2800720c */ /* 0x040fe20003f26270 */
[C---:B------:R-:W-:Y:S01]  /*3b20*/  FFMA.FTZ R118, R41.reuse, UR5, R118 ;  /* 0x0000000529767c23 */ /* 0x040fe20008010076 */
[----:B------:R-:W-:Y:S01]  /*3b30*/  ISETP.GE.AND P0, PT, R40, R170, PT ;  /* 0x000000aa2800720c */ /* 0x000fe20003f06270 */
[----:B------:R-:W-:Y:S01]  /*3b40*/  FFMA.FTZ R135, R41, UR5, R32 ;  /* 0x0000000529877c23 */ /* 0x000fe20008010020 */
[----:B------:R-:W-:Y:S01]  /*3b50*/  FSEL R182, R123, -INF , !P1 ;  /* 0xff8000007bb67808 */ /* 0x000fe20004800000 */
[----:B------:R-:W-:Y:S01]  /*3b60*/  FFMA.FTZ R34, R41, UR5, R34 ;  /* 0x0000000529227c23 */ /* 0x000fe20008010022 */
[----:B------:R-:W-:Y:S01]  /*3b70*/  FSEL R167, R37, -INF , !P0 ;  /* 0xff80000025a77808 */ /* 0x000fe20004000000 */
[----:B------:R-:W-:Y:S01]  /*3b80*/  FFMA.FTZ R117, R2, UR5, R117 ;  /* 0x0000000502757c23 */ /* 0x000fe20008010075 */
[----:B------:R-:W-:Y:S01]  /*3b90*/  ISETP.GE.AND P1, PT, R36, R172, PT ;  /* 0x000000ac2400720c */ /* 0x000fe20003f26270 */
[C---:B------:R-:W-:Y:S01]  /*3ba0*/  VIADD R37, R157.reuse, 0x48 ;  /* 0x000000489d257836 */ /* 0x040fe20000000000 */
[----:B------:R-:W-:Y:S01]  /*3bb0*/  FSEL R127, R120, -INF , !P4 ;  /* 0xff800000787f7808 */ /* 0x000fe20006000000 */
[----:B------:R-:W-:Y:S01]  /*3bc0*/  VIADD R32, R157, 0x49 ;  /* 0x000000499d207836 */ /* 0x000fe20000000000 */
[----:B------:R-:W-:Y:S01]  /*3bd0*/  ISETP.GE.AND P4, PT, R40, R169, PT ;  /* 0x000000a92800720c */ /* 0x000fe20003f86270 */
[----:B------:R-:W-:Y:S01]  /*3be0*/  FFMA.FTZ R119, R2, UR5, R119 ;  /* 0x0000000502777c23 */ /* 0x000fe20008010077 */
[----:B------:R-:W-:Y:S01]  /*3bf0*/  FSEL R134, R118, -INF , !P6 ;  /* 0xff80000076867808 */ /* 0x000fe20007000000 */
[C---:B------:R-:W-:Y:S01]  /*3c00*/  FFMA.FTZ R33, R2.reuse, UR5, R33 ;  /* 0x0000000502217c23 */ /* 0x040fe20008010021 */
[----:B------:R-:W-:Y:S01]  /*3c10*/  FSEL R135, R135, -INF , !P5 ;  /* 0xff80000087877808 */ /* 0x000fe20006800000 */
[----:B------:R-:W-:Y:S01]  /*3c20*/  FFMA.FTZ R35, R2, UR5, R35 ;  /* 0x0000000502237c23 */ /* 0x000fe20008010023 */
[----:B------:R-:W-:Y:S01]  /*3c30*/  FSEL R162, R34, -INF , !P3 ;  /* 0xff80000022a27808 */ /* 0x000fe20005800000 */
[----:B------:R-:W-:Y:S01]  /*3c40*/  FFMA.FTZ R116, R41, UR5, R116 ;  /* 0x0000000529747c23 */ /* 0x000fe20008010074 */
[----:B------:R-:W-:-:S02]  /*3c50*/  FSEL R161, R117, -INF , !P1 ;  /* 0xff80000075a17808 */ /* 0x000fc40004800000 */
[C---:B------:R-:W-:Y:S02]  /*3c60*/  ISETP.GE.AND P6, PT, R37.reuse, R172, PT ;  /* 0x000000ac2500720c */ /* 0x040fe40003fc6270 */
[C---:B------:R-:W-:Y:S02]  /*3c70*/  ISETP.GE.AND P5, PT, R37.reuse, R171, PT ;  /* 0x000000ab2500720c */ /* 0x040fe40003fa6270 */
[C---:B------:R-:W-:Y:S02]  /*3c80*/  ISETP.GE.AND P3, PT, R37.reuse, R170, PT ;  /* 0x000000aa2500720c */ /* 0x040fe40003f66270 */
[----:B------:R-:W-:Y:S02]  /*3c90*/  ISETP.GE.AND P1, PT, R37, R169, PT ;  /* 0x000000a92500720c */ /* 0x000fe40003f26270 */
[----:B------:R-:W-:Y:S02]  /*3ca0*/  FSEL R194, R39, -INF , !P4 ;  /* 0xff80000027c27808 */ /* 0x000fe40006000000 */
[----:B------:R-:W-:-:S02]  /*3cb0*/  I2FP.F32.S32 R37, R37 ;  /* 0x0000002500257245 */ /* 0x000fc40000201400 */
        /* <DEDUP_REMOVED lines=32> */
[C---:B------:R-:W-:Y:S01]  /*3ec0*/  FFMA.FTZ R41, R33.reuse, UR5, R24 ;  /* 0x0000000521297c23 */ /* 0x040fe20008010018 */
        /* <DEDUP_REMOVED lines=80> */
[CC--:B------:R-:W-:Y:S01]  /*43d0*/  ISETP.GE.AND P5, PT, R20.reuse, R171.reuse, PT ;  /* 0x000000ab1400720c */ /* 0x0c0fe20003fa6270 */
[C---:B------:R-:W-:Y:S01]  /*43e0*/  FFMA.FTZ R12, R21.reuse, UR5, R12 ;  /* 0x00000005150c7c23 */ /* 0x040fe2000801000c */
[----:B------:R-:W-:Y:S01]  /*43f0*/  ISETP.GE.AND P3, PT, R20, R170, PT ;  /* 0x000000aa1400720c */ /* 0x000fe20003f66270 */
[----:B------:R-:W-:Y:S01]  /*4400*/  FFMA.FTZ R70, R21, UR5, R70 ;  /* 0x0000000515467c23 */ /* 0x000fe20008010046 */
[----:B------:R-:W-:Y:S01]  /*4410*/  FSEL R154, R111, -INF , !P5 ;  /* 0xff8000006f9a7808 */ /* 0x000fe20006800000 */
[----:B------:R-:W-:Y:S01]  /*4420*/  FFMA.FTZ R38, R21, UR5, R14 ;  /* 0x0000000515267c23 */ /* 0x000fe2000801000e */
[----:B------:R-:W-:Y:S01]  /*4430*/  FSEL R113, R17, -INF , !P3 ;  /* 0xff80000011717808 */ /* 0x000fe20005800000 */
[----:B------:R-:W-:Y:S01]  /*4440*/  FFMA.FTZ R69, R2, UR5, R69 ;  /* 0x0000000502457c23 */ /* 0x000fe20008010045 */
[-C--:B------:R-:W-:Y:S01]  /*4450*/  ISETP.GE.AND P5, PT, R16, R172.reuse, PT ;  /* 0x000000ac1000720c */ /* 0x080fe20003fa6270 */
[----:B------:R-:W-:Y:S01]  /*4460*/  VIADD R17, R157, 0x70 ;  /* 0x000000709d117836 */ /* 0x000fe20000000000 */
[----:B------:R-:W-:Y:S01]  /*4470*/  FSEL R166, R70, -INF , !P4 ;  /* 0xff80000046a67808 */ /* 0x000fe20006000000 */
[----:B------:R-:W-:Y:S01]  /*4480*/  FFMA.FTZ R68, R21, UR5, R68 ;  /* 0x0000000515447c23 */ /* 0x000fe20008010044 */
[----:B------:R-:W-:Y:S01]  /*4490*/  FSEL R111, R12, -INF , !P2 ;  /* 0xff8000000c6f7808 */ /* 0x000fe20005000000 */
[----:B------:R-:W-:Y:S01]  /*44a0*/  FFMA.FTZ R71, R2, UR5, R71 ;  /* 0x0000000502477c23 */ /* 0x000fe20008010047 */
[----:B------:R-:W-:Y:S01]  /*44b0*/  FSEL R38, R38, -INF , !P6 ;  /* 0xff80000026267808 */ /* 0x000fe20007000000 */
[C---:B------:R-:W-:Y:S01]  /*44c0*/  FFMA.FTZ R13, R2.reuse, UR5, R13 ;  /* 0x00000005020d7c23 */ /* 0x040fe2000801000d */
[----:B------:R-:W-:Y:S01]  /*44d0*/  FSEL R165, R69, -INF , !P5 ;  /* 0xff80000045a57808 */ /* 0x000fe20006800000 */
[----:B------:R-:W-:Y:S01]  /*44e0*/  FFMA.FTZ R15, R2, UR5, R15 ;  /* 0x00000005020f7c23 */ /* 0x000fe2000801000f */
[----:B------:R-:W-:Y:S01]  /*44f0*/  ISETP.GE.AND P4, PT, R17, R172, PT ;  /* 0x000000ac1100720c */ /* 0x000fe20003f86270 */
[----:B------:R-:W-:Y:S01]  /*4500*/  VIADD R14, R157, 0x71 ;  /* 0x000000719d0e7836 */ /* 0x000fe20000000000 */
[C---:B------:R-:W-:Y:S01]  /*4510*/  ISETP.GE.AND P2, PT, R17.reuse, R171, PT ;  /* 0x000000ab1100720c */ /* 0x040fe20003f46270 */
[----:B------:R-:W-:Y:S01]  /*4520*/  VIADD R2, R214, 0x2000 ;  /* 0x00002000d6027836 */ /* 0x000fe20000000000 */
[----:B------:R-:W-:Y:S01]  /*4530*/  ISETP.GE.AND P6, PT, R17, R170, PT ;  /* 0x000000aa1100720c */ /* 0x000fe20003fc6270 */
[----:B------:R-:W-:Y:S01]  /*4540*/  VIADD R12, R157, 0x78 ;  /* 0x000000789d0c7836 */ /* 0x000fe20000000000 */
[----:B------:R-:W-:Y:S01]  /*4550*/  ISETP.GE.AND P5, PT, R17, R169, PT ;  /* 0x000000a91100720c */ /* 0x000fe20003fa6270 */
[----:B------:R-:W-:Y:S01]  /*4560*/  IMAD R212, R3, 0x2, R2 ;  /* 0x0000000203d47824 */ /* 0x000fe200078e0202 */
[----:B------:R-:W-:Y:S01]  /*4570*/  FSEL R153, R108, -INF , !P1 ;  /* 0xff8000006c997808 */ /* 0x000fe20004800000 */
[----:B------:R-:W1:Y:S01]  /*4580*/  LDC.U8 R3, c[0x0][0x388] ;  /* 0x0000e200ff037b82 */ /* 0x000e620000000000 */
[----:B------:R-:W-:Y:S01]  /*4590*/  I2FP.F32.S32 R17, R17 ;  /* 0x0000001100117245 */ /* 0x000fe20000201400 */
[----:B------:R-:W-:Y:S01]  /*45a0*/  VIADD R2, R157, 0x79 ;  /* 0x000000799d027836 */ /* 0x000fe20000000000 */
[----:B------:R-:W-:-:S02]  /*45b0*/  ISETP.GE.AND P1, PT, R20, R169, PT ;  /* 0x000000a91400720c */ /* 0x000fc40003f26270 */
[----:B------:R-:W-:Y:S01]  /*45c0*/  FSEL R159, R68, -INF , !P0 ;  /* 0xff800000449f7808 */ /* 0x000fe20004000000 */
[----:B------:R-:W-:Y:S01]  /*45d0*/  FFMA.FTZ R104, R17, UR5, R104 ;  /* 0x0000000511687c23 */ /* 0x000fe20008010068 */
[----:B------:R-:W-:Y:S01]  /*45e0*/  FSEL R36, R19, -INF , !P1 ;  /* 0xff80000013247808 */ /* 0x000fe20004800000 */
[C---:B------:R-:W-:Y:S01]  /*45f0*/  FFMA.FTZ R4, R17.reuse, UR5, R4 ;  /* 0x0000000511047c23 */ /* 0x040fe20008010004 */
[C---:B------:R-:W-:Y:S01]  /*4600*/  ISETP.GE.AND P3, PT, R16.reuse, R171, PT ;  /* 0x000000ab1000720c */ /* 0x040fe20003f66270 */
[C---:B------:R-:W-:Y:S01]  /*4610*/  FFMA.FTZ R6, R17.reuse, UR5, R6 ;  /* 0x0000000511067c23 */ /* 0x040fe20008010006 */
[C---:B------:R-:W-:Y:S01]  /*4620*/  ISETP.GE.AND P1, PT, R16.reuse, R170, PT ;  /* 0x000000aa1000720c */ /* 0x040fe20003f26270 */
[----:B------:R-:W-:Y:S01]  /*4630*/  FFMA.FTZ R106, R17, UR5, R106 ;  /* 0x00000005116a7c23 */ /* 0x000fe2000801006a */
[----:B------:R-:W-:Y:S02]  /*4640*/  ISETP.GE.AND P0, PT, R16, R169, PT ;  /* 0x000000a91000720c */ /* 0x000fe40003f06270 */
[----:B------:R-:W-:-:S02]  /*4650*/  FSEL R138, R71, -INF , !P3 ;  /* 0xff800000478a7808 */ /* 0x000fc40005800000 */
[----:B------:R-:W-:Y:S02]  /*4660*/  FSEL R37, R13, -INF , !P1 ;  /* 0xff8000000d257808 */ /* 0x000fe40004800000 */
[----:B------:R-:W-:Y:S02]  /*4670*/  FSEL R98, R15, -INF , !P0 ;  /* 0xff8000000f627808 */ /* 0x000fe40004000000 */
[----:B------:R-:W-:Y:S02]  /*4680*/  FSEL R163, R104, -INF , !P4 ;  /* 0xff80000068a37808 */ /* 0x000fe40006000000 */
[C---:B------:R-:W-:Y:S01]  /*4690*/  ISETP.GE.AND P3, PT, R14.reuse, R172, PT ;  /* 0x000000ac0e00720c */ /* 0x040fe20003f66270 */
[----:B-1----:R-:W-:Y:S01]  /*46a0*/  IMAD R80, R3, 0x10000, R3 ;  /* 0x0001000003507824 */ /* 0x002fe200078e0203 */
[C---:B------:R-:W-:Y:S02]  /*46b0*/  ISETP.GE.AND P1, PT, R14.reuse, R171, PT ;  /* 0x000000ab0e00720c */ /* 0x040fe40003f26270 */
[----:B------:R-:W-:-:S02]  /*46c0*/  ISETP.GE.AND P0, PT, R14, R170, PT ;  /* 0x000000aa0e00720c */ /* 0x000fc40003f06270 */
[----:B------:R-:W-:Y:S02]  /*46d0*/  ISETP.GE.AND P4, PT, R14, R169, PT ;  /* 0x000000a90e00720c */ /* 0x000fe40003f86270 */
[----:B------:R-:W-:Y:S02]  /*46e0*/  I2FP.F32.S32 R14, R14 ;  /* 0x0000000e000e7245 */ /* 0x000fe40000201400 */
[----:B------:R-:W-:Y:S02]  /*46f0*/  I2FP.F32.S32 R13, R12 ;  /* 0x0000000c000d7245 */ /* 0x000fe40000201400 */
[----:B------:R-:W-:Y:S01]  /*4700*/  FSEL R93, R4, -INF , !P6 ;  /* 0xff800000045d7808 */ /* 0x000fe20007000000 */
[C---:B------:R-:W-:Y:S01]  /*4710*/  FFMA.FTZ R104, R14.reuse, UR5, R5 ;  /* 0x000000050e687c23 */ /* 0x040fe20008010005 */
[----:B------:R-:W-:Y:S01]  /*4720*/  I2FP.F32.S32 R5, R157 ;  /* 0x0000009d00057245 */ /* 0x000fe20000201400 */
[C---:B------:R-:W-:Y:S01]  /*4730*/  FFMA.FTZ R105, R14.reuse, UR5, R105 ;  /* 0x000000050e697c23 */ /* 0x040fe20008010069 */
[----:B------:R-:W-:Y:S01]  /*4740*/  FFMA.FTZ R68, R14, UR5, R107 ;  /* 0x000000050e447c23 */ /* 0x000fe2000801006b */
[----:B------:R-:W-:Y:S01]  /*4750*/  FSEL R84, R6, -INF , !P5 ;  /* 0xff80000006547808 */ /* 0x000fe20006800000 */
[----:B------:R-:W-:Y:S01]  /*4760*/  FFMA.FTZ R100, R13, UR5, R100 ;  /* 0x000000050d647c23 */ /* 0x000fe20008010064 */
[----:B------:R-:W-:Y:S01]  /*4770*/  FSEL R104, R104, -INF , !P0 ;  /* 0xff80000068687808 */ /* 0x000fe20004000000 */
[----:B------:R-:W-:Y:S01]  /*4780*/  FFMA.FTZ R16, R5, UR5, R150 ;  /* 0x0000000505107c23 */ /* 0x000fe20008010096 */
[-C--:B------:R-:W-:Y:S01]  /*4790*/  ISETP.GE.AND P0, PT, R157, R171.reuse, PT ;  /* 0x000000ab9d00720c */ /* 0x080fe20003f06270 */
[----:B------:R-:W-:Y:S01]  /*47a0*/  FFMA.FTZ R66, R13, UR5, R66 ;  /* 0x000000050d427c23 */ /* 0x000fe20008010042 */
[----:B------:R-:W-:Y:S01]  /*47b0*/  FSEL R149, R105, -INF , !P3 ;  /* 0xff80000069957808 */ /* 0x000fe20005800000 */
[----:B------:R-:W-:Y:S01]  /*47c0*/  FFMA.FTZ R82, R13, UR5, R102 ;  /* 0x000000050d527c23 */ /* 0x000fe20008010066 */
[----:B------:R-:W-:Y:S01]  /*47d0*/  FSEL R68, R68, -INF , !P1 ;  /* 0xff80000044447808 */ /* 0x000fe20004800000 */
[----:B------:R-:W-:Y:S01]  /*47e0*/  FFMA.FTZ R17, R5, UR5, R148 ;  /* 0x0000000505117c23 */ /* 0x000fe20008010094 */
[----:B------:R-:W-:Y:S01]  /*47f0*/  ISETP.GE.AND P6, PT, R12, R171, PT ;  /* 0x000000ab0c00720c */ /* 0x000fe20003fc6270 */
[----:B------:R-:W-:Y:S01]  /*4800*/  FFMA.FTZ R7, R14, UR5, R7 ;  /* 0x000000050e077c23 */ /* 0x000fe20008010007 */
[C---:B------:R-:W-:Y:S01]  /*4810*/  ISETP.GE.AND P5, PT, R12.reuse, R170, PT ;  /* 0x000000aa0c00720c */ /* 0x040fe20003fa6270 */
[----:B------:R-:W-:Y:S01]  /*4820*/  FFMA.FTZ R64, R13, UR5, R64 ;  /* 0x000000050d407c23 */ /* 0x000fe20008010040 */
[----:B------:R-:W-:Y:S01]  /*4830*/  ISETP.GE.AND P3, PT, R12, R169, PT ;  /* 0x000000a90c00720c */ /* 0x000fe20003f66270 */
[----:B------:R-:W-:Y:S01]  /*4840*/  FFMA.FTZ R8, R5, UR5, R8 ;  /* 0x0000000505087c23 */ /* 0x000fe20008010008 */
[----:B------:R-:W-:Y:S01]  /*4850*/  ISETP.GE.AND P1, PT, R157, R172, PT ;  /* 0x000000ac9d00720c */ /* 0x000fe20003f26270 */
[----:B------:R-:W-:Y:S01]  /*4860*/  FFMA.FTZ R10, R5, UR5, R10 ;  /* 0x00000005050a7c23 */ /* 0x000fe2000801000a */
[----:B------:R-:W-:-:S02]  /*4870*/  FSEL R16, R16, -INF , !P0 ;  /* 0xff80000010107808 */ /* 0x000fc40004000000 */
[----:B------:R-:W-:Y:S02]  /*4880*/  PLOP3.LUT P0, PT, PT, PT, UP0, 0x80, 0x0 ;  /* 0x000000000000781c */ /* 0x000fe40003f0f008 */
[----:B------:R-:W-:Y:S02]  /*4890*/  FSEL R69, R66, -INF , !P6 ;  /* 0xff80000042457808 */ /* 0x000fe40007000000 */
[----:B------:R-:W-:Y:S02]  /*48a0*/  FSEL R105, R100, -INF , !P5 ;  /* 0xff80000064697808 */ /* 0x000fe40006800000 */
[----:B------:R-:W-:Y:S02]  /*48b0*/  FSEL R82, R82, -INF , !P3 ;  /* 0xff80000052527808 */ /* 0x000fe40005800000 */
[----:B------:R-:W-:Y:S02]  /*48c0*/  FSEL R17, R17, -INF , !P1 ;  /* 0xff80000011117808 */ /* 0x000fe40004800000 */
[----:B------:R-:W-:-:S02]  /*48d0*/  ISETP.GE.AND P6, PT, R2, R172, PT ;  /* 0x000000ac0200720c */ /* 0x000fc40003fc6270 */
[C---:B------:R-:W-:Y:S02]  /*48e0*/  ISETP.GE.AND P5, PT, R2.reuse, R171, PT ;  /* 0x000000ab0200720c */ /* 0x040fe40003fa6270 */
[C---:B------:R-:W-:Y:S02]  /*48f0*/  ISETP.GE.AND P3, PT, R2.reuse, R170, PT ;  /* 0x000000aa0200720c */ /* 0x040fe40003f66270 */
[----:B------:R-:W-:Y:S02]  /*4900*/  ISETP.GE.AND P1, PT, R2, R169, PT ;  /* 0x000000a90200720c */ /* 0x000fe40003f26270 */
[----:B------:R-:W-:Y:S02]  /*4910*/  FSEL R126, R106, -INF , !P2 ;  /* 0xff8000006a7e7808 */ /* 0x000fe40005000000 */
[----:B------:R-:W-:Y:S02]  /*4920*/  I2FP.F32.S32 R2, R2 ;  /* 0x0000000200027245 */ /* 0x000fe40000201400 */
[----:B------:R-:W-:-:S02]  /*4930*/  ISETP.GE.AND P2, PT, R12, R172, PT ;  /* 0x000000ac0c00720c */ /* 0x000fc40003f46270 */
[----:B------:R-:W-:Y:S01]  /*4940*/  FSEL R86, R7, -INF , !P4 ;  /* 0xff80000007567808 */ /* 0x000fe20006000000 */
[----:B------:R-:W-:Y:S01]  /*4950*/  FFMA.FTZ R65, R2, UR5, R65 ;  /* 0x0000000502417c23 */ /* 0x000fe20008010041 */
[----:B------:R-:W-:Y:S01]  /*4960*/  FSEL R151, R64, -INF , !P2 ;  /* 0xff80000040977808 */ /* 0x000fe20005000000 */
[C---:B------:R-:W-:Y:S01]  /*4970*/  FFMA.FTZ R67, R2.reuse, UR5, R67 ;  /* 0x0000000502437c23 */ /* 0x040fe20008010043 */
[C---:B------:R-:W-:Y:S01]  /*4980*/  FFMA.FTZ R101, R2.reuse, UR5, R101 ;  /* 0x0000000502657c23 */ /* 0x040fe20008010065 */
[----:B------:R-:W-:Y:S01]  /*4990*/  FFMA.FTZ R83, R2, UR5, R103 ;  /* 0x0000000502537c23 */ /* 0x000fe20008010067 */
[C---:B------:R-:W-:Y:S02]  /*49a0*/  ISETP.GE.AND P4, PT, R157.reuse, R170, PT ;  /* 0x000000aa9d00720c */ /* 0x040fe40003f86270 */
[----:B------:R-:W-:Y:S02]  /*49b0*/  ISETP.GE.AND P2, PT, R157, R169, PT ;  /* 0x000000a99d00720c */ /* 0x000fe40003f46270 */
[----:B------:R-:W-:-:S02]  /*49c0*/  FSEL R15, R8, -INF , !P4 ;  /* 0xff800000080f7808 */ /* 0x000fc40006000000 */
[----:B------:R-:W-:Y:S02]  /*49d0*/  FSEL R14, R10, -INF , !P2 ;  /* 0xff8000000a0e7808 */ /* 0x000fe40005000000 */
[----:B------:R-:W-:Y:S02]  /*49e0*/  FSEL R157, R65, -INF , !P6 ;  /* 0xff800000419d7808 */ /* 0x000fe40007000000 */
        /* <DEDUP_REMOVED lines=61> */
.L_x_390:
[----:B------:R-:W-:Y:S05]  /*4dc0*/  BSYNC B0 ;  /* 0x0000000000007941 */ /* 0x000fea0003800000 */
.L_x_389:
[----:B------:R-:W0:Y:S02]  /*4dd0*/  LDGDEPBAR ;  /* 0x00000000000079af */ /* 0x000e240000000000 */
.L_x_388:
[----:B--2---:R-:W-:Y:S01]  /*4de0*/  FMNMX.FTZ R6, R17, R195, !PT ;  /* 0x000000c311067209 */ /* 0x004fe20007810000 */
[----:B-1----:R-:W-:Y:S01]  /*4df0*/  VIADD R4, R168, 0x4 ;  /* 0x00000004a8047836 */ /* 0x002fe20000000000 */
[----:B------:R-:W-:Y:S01]  /*4e00*/  FMNMX.FTZ R21, R16, R204, !PT ;  /* 0x000000cc10157209 */ /* 0x000fe20007810000 */
[----:B------:R-:W-:Y:S01]  /*4e10*/  USHF.L.U32 UR24, UR35, 0x2, URZ ;  /* 0x0000000223187899 */ /* 0x000fe2000800063f */
[----:B------:R-:W-:Y:S01]  /*4e20*/  FMNMX.FTZ R6, R199, R6, !PT ;  /* 0x00000006c7067209 */ /* 0x000fe20007810000 */
[----:B------:R-:W-:Y:S01]  /*4e30*/  IMAD.WIDE.U32 R100, R168, -0x326172a9, RZ ;  /* 0xcd9e8d57a8647825 */ /* 0x000fe200078e00ff */
[----:B------:R-:W-:Y:S01]  /*4e40*/  FMNMX.FTZ R8, R15, R79, !PT ;  /* 0x0000004f0f087209 */ /* 0x000fe20007810000 */
[----:B------:R-:W-:Y:S01]  /*4e50*/  UIADD3 UR23, UR24, 0x1, URZ ;  /* 0x0000000118177890 */ /* 0x000fe2000fffe03f */
[----:B------:R-:W-:Y:S01]  /*4e60*/  FMNMX.FTZ R6, R207, R6, !PT ;  /* 0x00000006cf067209 */ /* 0x000fe20007810000 */
[----:B------:R-:W-:Y:S01]  /*4e70*/  IMAD.WIDE.U32 R18, R4, -0x326172a9, RZ ;  /* 0xcd9e8d5704127825 */ /* 0x000fe200078e00ff */
[----:B------:R-:W-:Y:S01]  /*4e80*/  FMNMX.FTZ R21, R216, R21, !PT ;  /* 0x00000015d8157209 */ /* 0x000fe20007810000 */
[----:B------:R-:W-:Y:S01]  /*4e90*/  UIADD3 UR6, UR27, -0x4498517b, URZ ;  /* 0xbb67ae851b067890 */ /* 0x000fe2000fffe03f */
[----:B------:R-:W-:Y:S01]  /*4ea0*/  FMNMX.FTZ R6, R61, R6, !PT ;  /* 0x000000063d067209 */ /* 0x000fe20007810000 */
[----:B------:R-:W-:Y:S01]  /*4eb0*/  IMAD.WIDE.U32 R200, R176, -0x2daee0ad, RZ ;  /* 0xd2511f53b0c87825 */ /* 0x000fe200078e00ff */
[----:B------:R-:W-:Y:S01]  /*4ec0*/  FMNMX.FTZ R8, R85, R8, !PT ;  /* 0x0000000855087209 */ /* 0x000fe20007810000 */
[----:B------:R-:W-:Y:S01]  /*4ed0*/  UIADD3 UR19, UR24, 0x2, URZ ;  /* 0x0000000218137890 */ /* 0x000fe2000fffe03f */
[----:B------:R-:W-:Y:S01]  /*4ee0*/  FMNMX.FTZ R6, R209, R6, !PT ;  /* 0x00000006d1067209 */ /* 0x000fe20007810000 */
[----:B------:R-:W-:Y:S01]  /*4ef0*/  IMAD.U32 R13, RZ, RZ, UR23 ;  /* 0x00000017ff0d7e24 */ /* 0x000fe2000f8e00ff */
[----:B------:R-:W-:Y:S01]  /*4f00*/  FMNMX.FTZ R21, R62, R21, !PT ;  /* 0x000000153e157209 */ /* 0x000fe20007810000 */
[----:B------:R-:W-:Y:S01]  /*4f10*/  UIADD3 UR7, UR24, 0x3, URZ ;  /* 0x0000000318077890 */ /* 0x000fe2000fffe03f */
[----:B------:R-:W-:Y:S01]  /*4f20*/  FMNMX.FTZ R6, R57, R6, !PT ;  /* 0x0000000639067209 */ /* 0x000fe20007810000 */
[----:B------:R-:W-:Y:S01]  /*4f30*/  IMAD.U32 R5, RZ, RZ, UR24 ;  /* 0x00000018ff057e24 */ /* 0x000fe2000f8e00ff */
[----:B------:R-:W-:Y:S01]  /*4f40*/  FMNMX.FTZ R8, R63, R8, !PT ;  /* 0x000000083f087209 */ /* 0x000fe20007810000 */
[----:B------:R-:W-:Y:S01]  /*4f50*/  UIADD3 UR32, UR27, 0x76cf5d0a, URZ ;  /* 0x76cf5d0a1b207890 */ /* 0x000fe2000fffe03f */
[----:B------:R-:W-:Y:S01]  /*4f60*/  FMNMX.FTZ R6, R59, R6, !PT ;  /* 0x000000063b067209 */ /* 0x000fe20007810000 */
[----:B------:R-:W-:Y:S01]  /*4f70*/  ULDC UR36, c[0x0][0x2ec] ;  /* 0x0000bb0000247ab9 */ /* 0x000fe20000000800 */
[----:B------:R-:W-:Y:S01]  /*4f80*/  FMNMX.FTZ R21, R208, R21, !PT ;  /* 0x00000015d0157209 */ /* 0x000fe20007810000 */
[----:B------:R-:W-:Y:S01]  /*4f90*/  UIADD3 UR28, UR27, 0x32370b8f, URZ ;  /* 0x32370b8f1b1c7890 */ /* 0x000fe2000fffe03f */
[----:B------:R-:W-:Y:S01]  /*4fa0*/  FMNMX.FTZ R6, R87, R6, !PT ;  /* 0x0000000657067209 */ /* 0x000fe20007810000 */
[----:B------:R-:W-:Y:S01]  /*4fb0*/  UIADD3 UR31, UR26, -0x255992d5, URZ ;  /* 0xdaa66d2b1a1f7890 */ /* 0x000fe2000fffe03f */
[----:B------:R-:W-:Y:S01]  /*4fc0*/  FMNMX.FTZ R8, R193, R8, !PT ;  /* 0x00000008c1087209 */ /* 0x000fe20007810000 */
[----:B------:R-:W-:Y:S01]  /*4fd0*/  UIADD3 UR24, UR27, -0x126145ec, URZ ;  /* 0xed9eba141b187890 */ /* 0x000fe2000fffe03f */
[----:B------:R-:W-:Y:S01]  /*4fe0*/  FMNMX.FTZ R6, R91, R6, !PT ;  /* 0x000000065b067209 */ /* 0x000fe20007810000 */
[----:B------:R-:W-:Y:S01]  /*4ff0*/  UIADD3 UR25, UR26, 0x78dde6e4, URZ ;  /* 0x78dde6e41a197890 */ /* 0x000fe2000fffe03f */
[----:B------:R-:W-:Y:S01]  /*5000*/  FMNMX.FTZ R21, R56, R21, !PT ;  /* 0x0000001538157209 */ /* 0x000fe20007810000 */
[----:B------:R-:W-:Y:S01]  /*5010*/  UIADD3 UR23, UR26, 0x1715609d, URZ ;  /* 0x1715609d1a177890 */ /* 0x000fe2000fffe03f */
        /* <DEDUP_REMOVED lines=18> */
[----:B------:R-:W-:Y:S01]  /*5140*/  FMNMX.FTZ R6, R136, R7, !PT ;  /* 0x0000000788067209 */ /* 0x000fe20007810000 */
[----:B------:R-:W-:Y:S01]  /*5150*/  IMAD.U32 R7, RZ, RZ, UR19 ;  /* 0x00000013ff077e24 */ /* 0x000fe2000f8e00ff */
[----:B------:R-:W-:Y:S01]  /*5160*/  FMNMX.FTZ R8, R191, R8, !PT ;  /* 0x00000008bf087209 */ /* 0x000fe20007810000 */
[----:B------:R-:W-:Y:S01]  /*5170*/  UIADD3 UR19, UR27, -0x56f99767, URZ ;  /* 0xa90668991b137890 */ /* 0x000fe2000fffe03f */
[----:B------:R-:W-:-:S02]  /*5180*/  FMNMX.FTZ R21, R158, R21, !PT ;  /* 0x000000159e157209 */ /* 0x000fc40007810000 */
[----:B------:R-:W-:Y:S02]  /*5190*/  FMNMX.FTZ R6, R161, R6, !PT ;  /* 0x00000006a1067209 */ /* 0x000fe40007810000 */
[----:B------:R-:W-:Y:S02]  /*51a0*/  FMNMX.FTZ R8, R95, R8, !PT ;  /* 0x000000085f087209 */ /* 0x000fe40007810000 */
[----:B------:R-:W-:Y:S02]  /*51b0*/  FMNMX.FTZ R21, R156, R21, !PT ;  /* 0x000000159c157209 */ /* 0x000fe40007810000 */
[----:B------:R-:W-:Y:S02]  /*51c0*/  FMNMX.FTZ R6, R123, R6, !PT ;  /* 0x000000067b067209 */ /* 0x000fe40007810000 */
[----:B------:R-:W-:Y:S02]  /*51d0*/  FMNMX.FTZ R8, R173, R8, !PT ;  /* 0x00000008ad087209 */ /* 0x000fe40007810000 */
[----:B------:R-:W-:-:S02]  /*51e0*/  LOP3.LUT R2, R177, UR26, RZ, 0x3c, !PT ;  /* 0x0000001ab1027c12 */ /* 0x000fc4000f8e3cff */
[----:B------:R-:W-:Y:S02]  /*51f0*/  FMNMX.FTZ R21, R174, R21, !PT ;  /* 0x00000015ae157209 */ /* 0x000fe40007810000 */
[----:B------:R-:W-:Y:S02]  /*5200*/  FMNMX.FTZ R6, R131, R6, !PT ;  /* 0x0000000683067209 */ /* 0x000fe40007810000 */
[----:B------:R-:W-:Y:S02]  /*5210*/  FMNMX.FTZ R8, R175, R8, !PT ;  /* 0x00000008af087209 */ /* 0x000fe40007810000 */
[-C--:B------:R-:W-:Y:S02]  /*5220*/  LOP3.LUT R218, R101, R2.reuse, RZ, 0x3c, !PT ;  /* 0x0000000265da7212 */ /* 0x080fe400078e3cff */
[----:B------:R-:W-:Y:S02]  /*5230*/  FMNMX.FTZ R21, R182, R21, !PT ;  /* 0x00000015b6157209 */ /* 0x000fe40007810000 */
[----:B------:R-:W-:Y:S01]  /*5240*/  LOP3.LUT R202, R19, R2, RZ, 0x3c, !PT ;  /* 0x0000000213ca7212 */ /* 0x000fe200078e3cff */
[----:B------:R-:W-:Y:S01]  /*5250*/  IMAD.WIDE.U32 R218, R218, -0x2daee0ad, RZ ;  /* 0xd2511f53dada7825 */ /* 0x000fe200078e00ff */
[----:B------:R-:W-:-:S02]  /*5260*/  FMNMX.FTZ R6, R133, R6, !PT ;  /* 0x0000000685067209 */ /* 0x000fc40007810000 */
[----:B------:R-:W-:Y:S01]  /*5270*/  FMNMX.FTZ R8, R167, R8, !PT ;  /* 0x00000008a7087209 */ /* 0x000fe20007810000 */
[----:B------:R-:W-:Y:S01]  /*5280*/  IMAD.WIDE.U32 R202, R202, -0x2daee0ad, RZ ;  /* 0xd2511f53caca7825 */ /* 0x000fe200078e00ff */
[----:B------:R-:W-:Y:S02]  /*5290*/  FMNMX.FTZ R21, R134, R21, !PT ;  /* 0x0000001586157209 */ /* 0x000fe40007810000 */
[----:B------:R-:W-:Y:S02]  /*52a0*/  FMNMX.FTZ R6, R147, R6, !PT ;  /* 0x0000000693067209 */ /* 0x000fe40007810000 */
[----:B------:R-:W-:Y:S02]  /*52b0*/  FMNMX.FTZ R19, R14, R224, !PT ;  /* 0x000000e00e137209 */ /* 0x000fe40007810000 */
[----:B------:R-:W-:Y:S02]  /*52c0*/  FMNMX.FTZ R8, R135, R8, !PT ;  /* 0x0000000887087209 */ /* 0x000fe40007810000 */
[----:B------:R-:W-:-:S02]  /*52d0*/  LOP3.LUT R12, R201, UR27, R13, 0x96, !PT ;  /* 0x0000001bc90c7c12 */ /* 0x000fc4000f8e960d */
[----:B------:R-:W-:Y:S02]  /*52e0*/  FMNMX.FTZ R21, R124, R21, !PT ;  /* 0x000000157c157209 */ /* 0x000fe40007810000 */
[----:B------:R-:W-:Y:S01]  /*52f0*/  FMNMX.FTZ R6, R141, R6, !PT ;  /* 0x000000068d067209 */ /* 0x000fe20007810000 */
[----:B------:R-:W-:Y:S01]  /*5300*/  IMAD.WIDE.U32 R12, R12, -0x326172a9, RZ ;  /* 0xcd9e8d570c0c7825 */ /* 0x000fe200078e00ff */
[--C-:B------:R-:W-:Y:S02]  /*5310*/  LOP3.LUT R114, R219, UR6, R200.reuse, 0x96, !PT ;  /* 0x00000006db727c12 */ /* 0x100fe4000f8e96c8 */
[----:B------:R-:W-:Y:S01]  /*5320*/  LOP3.LUT R200, R203, UR6, R200, 0x96, !PT ;  /* 0x00000006cbc87c12 */ /* 0x000fe2000f8e96c8 */
[----:B------:R-:W-:Y:S01]  /*5330*/  UIADD3 UR6, UR26, -0x61c88647, URZ ;  /* 0x9e3779b91a067890 */ /* 0x000fe2000fffe03f */
        /* <DEDUP_REMOVED lines=9> */
[C---:B------:R-:W-:Y:S02]  /*53d0*/  LOP3.LUT R10, R13.reuse, UR6, R100, 0x96, !PT ;  /* 0x000000060d0a7c12 */ /* 0x040fe4000f8e9664 */
[----:B------:R-:W-:Y:S02]  /*53e0*/  LOP3.LUT R32, R13, UR6, R18, 0x96, !PT ;  /* 0x000000060d207c12 */ /* 0x000fe4000f8e9612 */
[----:B------:R-:W-:Y:S02]  /*53f0*/  FMNMX.FTZ R8, R145, R8, !PT ;  /* 0x0000000891087209 */ /* 0x000fe40007810000 */
[----:B------:R-:W-:Y:S01]  /*5400*/  FMNMX.FTZ R13, R58, R19, !PT ;  /* 0x000000133a0d7209 */ /* 0x000fe20007810000 */
[----:B------:R-:W-:Y:S01]  /*5410*/  IMAD.WIDE.U32 R32, R32, -0x2daee0ad, RZ ;  /* 0xd2511f5320207825 */ /* 0x000fe200078e00ff */
        /* <DEDUP_REMOVED lines=22> */
[----:B------:R-:W-:Y:S01]  /*5580*/  IMAD.U32 R5, RZ, RZ, UR7 ;  /* 0x00000007ff057e24 */ /* 0x000fe2000f8e00ff */
        /* <DEDUP_REMOVED lines=8> */
[C---:B------:R-:W-:Y:S02]  /*5610*/  LOP3.LUT R24, R201.reuse, UR27, R7, 0x96, !PT ;  /* 0x0000001bc9187c12 */ /* 0x040fe4000f8e9607 */
[----:B------:R-:W-:Y:S01]  /*5620*/  LOP3.LUT R108, R201, UR27, R5, 0x96, !PT ;  /* 0x0000001bc96c7c12 */ /* 0x000fe2000f8e9605 */
[----:B------:R-:W1:Y:S01]  /*5630*/  SHFL.BFLY PT, R7, R6, 0x2, 0x1f ;  /* 0x0c401f0006077f89 */ /* 0x000e6200000e0000 */
[----:B------:R-:W-:Y:S01]  /*5640*/  FMNMX.FTZ R21, R138, R21, !PT ;  /* 0x000000158a157209 */ /* 0x000fe20007810000 */
[----:B------:R-:W-:Y:S01]  /*5650*/  IMAD.WIDE.U32 R24, R24, -0x326172a9, RZ ;  /* 0xcd9e8d5718187825 */ /* 0x000fe200078e00ff */
[----:B------:R-:W-:-:S02]  /*5660*/  FMNMX.FTZ R8, R37, R8, !PT ;  /* 0x0000000825087209 */ /* 0x000fc40007810000 */
[----:B------:R-:W-:Y:S01]  /*5670*/  FMNMX.FTZ R13, R184, R13, !PT ;  /* 0x0000000db80d7209 */ /* 0x000fe20007810000 */
[----:B------:R-:W-:Y:S01]  /*5680*/  IMAD.WIDE.U32 R108, R108, -0x326172a9, RZ ;  /* 0xcd9e8d576c6c7825 */ /* 0x000fe200078e00ff */
[----:B------:R-:W-:Y:S02]  /*5690*/  FMNMX.FTZ R21, R126, R21, !PT ;  /* 0x000000157e157209 */ /* 0x000fe40007810000 */
[----:B------:R-:W-:Y:S01]  /*56a0*/  FMNMX.FTZ R19, R93, R8, !PT ;  /* 0x000000085d137209 */ /* 0x000fe20007810000 */
[----:B------:R-:W-:Y:S01]  /*56b0*/  IMAD.WIDE.U32 R200, R200, -0x326172a9, RZ ;  /* 0xcd9e8d57c8c87825 */ /* 0x000fe200078e00ff */
[----:B------:R-:W-:Y:S02]  /*56c0*/  FMNMX.FTZ R13, R186, R13, !PT ;  /* 0x0000000dba0d7209 */ /* 0x000fe40007810000 */
[----:B------:R-:W-:Y:S02]  /*56d0*/  FMNMX.FTZ R8, R68, R21, !PT ;  /* 0x0000001544087209 */ /* 0x000fe40007810000 */
[----:B------:R-:W-:-:S02]  /*56e0*/  LOP3.LUT R20, R23, UR6, R18, 0x96, !PT ;  /* 0x0000000617147c12 */ /* 0x000fc4000f8e9612 */
[--C-:B------:R-:W-:Y:S02]  /*56f0*/  LOP3.LUT R185, R25, UR6, R18.reuse, 0x96, !PT ;  /* 0x0000000619b97c12 */ /* 0x100fe4000f8e9612 */
[----:B------:R-:W-:Y:S01]  /*5700*/  LOP3.LUT R177, R109, UR6, R18, 0x96, !PT ;  /* 0x000000066db17c12 */ /* 0x000fe2000f8e9612 */
[----:B------:R-:W-:Y:S01]  /*5710*/  IMAD.WIDE.U32 R20, R20, -0x2daee0ad, RZ ;  /* 0xd2511f5314147825 */ /* 0x000fe200078e00ff */
[----:B------:R-:W-:Y:S02]  /*5720*/  FMNMX.FTZ R18, R104, R19, !PT ;  /* 0x0000001368127209 */ /* 0x000fe40007810000 */
[----:B------:R-:W-:Y:S02]  /*5730*/  FMNMX.FTZ R13, R122, R13, !PT ;  /* 0x0000000d7a0d7209 */ /* 0x000fe40007810000 */
[----:B------:R-:W-:Y:S02]  /*5740*/  FMNMX.FTZ R19, R69, R8, !PT ;  /* 0x0000000845137209 */ /* 0x000fe40007810000 */
[----:B------:R-:W-:-:S02]  /*5750*/  FMNMX.FTZ R13, R194, R13, !PT ;  /* 0x0000000dc20d7209 */ /* 0x000fc40007810000 */
[----:B------:R-:W-:Y:S02]  /*5760*/  FMNMX.FTZ R19, R78, R19, !PT ;  /* 0x000000134e137209 */ /* 0x000fe40007810000 */
[----:B------:R-:W-:Y:S02]  /*5770*/  FMNMX.FTZ R13, R162, R13, !PT ;  /* 0x0000000da20d7209 */ /* 0x000fe40007810000 */
[----:B-1----:R-:W-:Y:S01]  /*5780*/  FMNMX.FTZ R7, R6, R7, !PT ;  /* 0x0000000706077209 */ /* 0x002fe20007810000 */
[----:B------:R-:W1:Y:S01]  /*5790*/  SHFL.BFLY PT, R8, R19, 0x2, 0x1f ;  /* 0x0c401f0013087f89 */ /* 0x000e6200000e0000 */
[----:B------:R-:W-:Y:S02]  /*57a0*/  FMNMX.FTZ R13, R146, R13, !PT ;  /* 0x0000000d920d7209 */ /* 0x000fe40007810000 */
[----:B------:R-:W-:Y:S01]  /*57b0*/  LOP3.LUT R5, R23, UR6, R100, 0x96, !PT ;  /* 0x0000000617057c12 */ /* 0x000fe2000f8e9664 */
[----:B------:R-:W2:Y:S01]  /*57c0*/  SHFL.BFLY PT, R132, R7, 0x1, 0x1f ;  /* 0x0c201f0007847f89 */ /* 0x000ea200000e0000 */
[----:B------:R-:W-:-:S02]  /*57d0*/  FMNMX.FTZ R13, R164, R13, !PT ;  /* 0x0000000da40d7209 */ /* 0x000fc40007810000 */
[----:B------:R-:W-:Y:S01]  /*57e0*/  LOP3.LUT R102, R25, UR6, R100, 0x96, !PT ;  /* 0x0000000619667c12 */ /* 0x000fe2000f8e9664 */
[----:B------:R-:W-:Y:S01]  /*57f0*/  IMAD.WIDE.U32 R28, R5, -0x2daee0ad, RZ ;  /* 0xd2511f53051c7825 */ /* 0x000fe200078e00ff */
[----:B------:R-:W-:Y:S02]  /*5800*/  FMNMX.FTZ R13, R160, R13, !PT ;  /* 0x0000000da00d7209 */ /* 0x000fe40007810000 */
[----:B------:R-:W-:Y:S02]  /*5810*/  LOP3.LUT R5, R21, UR32, R202, 0x96, !PT ;  /* 0x0000002015057c12 */ /* 0x000fe4000f8e96ca */
[----:B------:R-:W-:Y:S02]  /*5820*/  FMNMX.FTZ R13, R120, R13, !PT ;  /* 0x0000000d780d7209 */ /* 0x000fe40007810000 */
[----:B------:R-:W-:Y:S01]  /*5830*/  LOP3.LUT R100, R109, UR6, R100, 0x96, !PT ;  /* 0x000000066d647c12 */ /* 0x000fe2000f8e9664 */
[----:B------:R-:W-:Y:S01]  /*5840*/  UIADD3 UR6, UR26, 0x3c6ef372, URZ ;  /* 0x3c6ef3721a067890 */ /* 0x000fe2000fffe03f */
[----:B------:R-:W-:-:S02]  /*5850*/  FMNMX.FTZ R21, R118, R13, !PT ;  /* 0x0000000d76157209 */ /* 0x000fc40007810000 */
[----:B------:R-:W-:Y:S02]  /*5860*/  FMNMX.FTZ R18, R105, R18, !PT ;  /* 0x0000001269127209 */ /* 0x000fe40007810000 */
[----:B------:R-:W-:Y:S02]  /*5870*/  FMNMX.FTZ R21, R40, R21, !PT ;  /* 0x0000001528157209 */ /* 0x000fe40007810000 */
[----:B------:R-:W-:Y:S02]  /*5880*/  LOP3.LUT R6, R115, UR6, R12, 0x96, !PT ;  /* 0x0000000673067c12 */ /* 0x000fe4000f8e960c */
[----:B-1----:R-:W-:Y:S02]  /*5890*/  FMNMX.FTZ R8, R19, R8, !PT ;  /* 0x0000000813087209 */ /* 0x002fe40007810000 */
[----:B------:R-:W-:Y:S02]  /*58a0*/  FMNMX.FTZ R21, R116, R21, !PT ;  /* 0x0000001574157209 */ /* 0x000fe40007810000 */
[----:B--2---:R-:W-:Y:S01]  /*58b0*/  FMNMX.FTZ R132, R7, R132, !PT ;  /* 0x0000008407847209 */ /* 0x004fe20007810000 */
[----:B------:R-:W1:Y:S01]  /*58c0*/  SHFL.BFLY PT, R13, R8, 0x1, 0x1f ;  /* 0x0c201f00080d7f89 */ /* 0x000e6200000e0000 */
[----:B------:R-:W-:-:S02]  /*58d0*/  FMNMX.FTZ R21, R96, R21, !PT ;  /* 0x0000001560157209 */ /* 0x000fc40007810000 */
[----:B------:R-:W-:Y:S01]  /*58e0*/  LOP3.LUT R12, R201, UR6, R12, 0x96, !PT ;  /* 0x00000006c90c7c12 */ /* 0x000fe2000f8e960c */
[----:B------:R-:W-:Y:S01]  /*58f0*/  FMUL.FTZ R190, R132, UR36 ;  /* 0x0000002484be7c20 */ /* 0x000fe20008410000 */
[----:B------:R-:W-:Y:S02]  /*5900*/  FMNMX.FTZ R21, R36, R21, !PT ;  /* 0x0000001524157209 */ /* 0x000fe40007810000 */
[----:B------:R-:W-:Y:S01]  /*5910*/  FSETP.NEU.FTZ.AND P1, PT, R132, -INF , PT ;  /* 0xff8000008400780b */ /* 0x000fe20003f3d000 */
[----:B------:R-:W-:Y:S01]  /*5920*/  IMAD.WIDE.U32 R236, R12, -0x2daee0ad, RZ ;  /* 0xd2511f530cec7825 */ /* 0x000fe200078e00ff */
[----:B------:R-:W-:Y:S02]  /*5930*/  FMNMX.FTZ R21, R38, R21, !PT ;  /* 0x0000001526157209 */ /* 0x000fe40007810000 */
[----:B------:R-:W-:Y:S01]  /*5940*/  FMNMX.FTZ R18, R107, R18, !PT ;  /* 0x000000126b127209 */ /* 0x000fe20007810000 */
[----:B------:R-:W-:Y:S01]  /*5950*/  IMAD.MOV.U32 R217, RZ, RZ, R237 ;  /* 0x000000ffffd97224 */ /* 0x000fe200078e00ed */
[----:B------:R-:W-:-:S02]  /*5960*/  FMNMX.FTZ R21, R98, R21, !PT ;  /* 0x0000001562157209 */ /* 0x000fc40007810000 */
[----:B------:R-:W-:Y:S01]  /*5970*/  FSEL R190, R190, RZ, P1 ;  /* 0x000000ffbebe7208 */ /* 0x000fe20000800000 */
[----:B------:R-:W2:Y:S01]  /*5980*/  SHFL.BFLY PT, R7, R18, 0x2, 0x1f ;  /* 0x0c401f0012077f89 */ /* 0x000ea200000e0000 */
[----:B------:R-:W-:Y:S02]  /*5990*/  FMNMX.FTZ R21, R84, R21, !PT ;  /* 0x0000001554157209 */ /* 0x000fe40007810000 */
[----:B------:R-:W-:Y:S01]  /*59a0*/  LOP3.LUT R19, R237, UR28, R32, 0x96, !PT ;  /* 0x0000001ced137c12 */ /* 0x000fe2000f8e9620 */
[--C-:B------:R-:W-:Y:S01]  /*59b0*/  FFMA.FTZ R77, R17, UR36, -R190.reuse ;  /* 0x00000024114d7c23 */ /* 0x100fe200080108be */
[----:B------:R-:W-:Y:S01]  /*59c0*/  FMNMX.FTZ R21, R86, R21, !PT ;  /* 0x0000001556157209 */ /* 0x000fe20007810000 */
[----:B------:R-:W-:Y:S01]  /*59d0*/  FFMA.FTZ R46, R59, UR36, -R190 ;  /* 0x000000243b2e7c23 */ /* 0x000fe200080108be */
[----:B------:R-:W-:Y:S01]  /*59e0*/  LOP3.LUT R17, R33, UR32, R202, 0x96, !PT ;  /* 0x0000002021117c12 */ /* 0x000fe2000f8e96ca */
[----:B------:R-:W-:Y:S01]  /*59f0*/  IMAD.WIDE.U32 R32, R5, -0x326172a9, RZ ;  /* 0xcd9e8d5705207825 */ /* 0x000fe200078e00ff */
[----:B-1----:R-:W-:-:S03]  /*5a00*/  FMNMX.FTZ R5, R8, R13, !PT ;  /* 0x0000000d08057209 */ /* 0x002fc60007810000 */
[----:B------:R-:W-:Y:S01]  /*5a10*/  FFMA.FTZ R75, R199, UR36, -R190 ;  /* 0x00000024c74b7c23 */ /* 0x000fe200080108be */
[----:B------:R-:W-:Y:S01]  /*5a20*/  FMNMX.FTZ R8, R82, R21, !PT ;  /* 0x0000001552087209 */ /* 0x000fe20007810000 */
[----:B------:R-:W-:Y:S01]  /*5a30*/  IMAD.WIDE.U32 R34, R19, -0x326172a9, RZ ;  /* 0xcd9e8d5713227825 */ /* 0x000fe200078e00ff */
[----:B------:R-:W-:-:S03]  /*5a40*/  LOP3.LUT R103, R115, UR6, R24, 0x96, !PT ;  /* 0x0000000673677c12 */ /* 0x000fc6000f8e9618 */
[----:B------:R-:W-:Y:S01]  /*5a50*/  FMUL.FTZ R81, R5, UR36 ;  /* 0x0000002405517c20 */ /* 0x000fe20008410000 */
[----:B------:R-:W-:Y:S01]  /*5a60*/  FMNMX.FTZ R8, R83, R8, !PT ;  /* 0x0000000853087209 */ /* 0x000fe20007810000 */
[----:B------:R-:W-:Y:S01]  /*5a70*/  IMAD.MOV.U32 R225, RZ, RZ, R35 ;  /* 0x000000ffffe17224 */ /* 0x000fe200078e0023 */
[----:B------:R-:W-:Y:S01]  /*5a80*/  LOP3.LUT R183, R201, UR6, R24, 0x96, !PT ;  /* 0x00000006c9b77c12 */ /* 0x000fe2000f8e9618 */
[----:B------:R-:W-:Y:S01]  /*5a90*/  FFMA.FTZ R66, R207, UR36, -R190 ;  /* 0x00000024cf427c23 */ /* 0x000fe200080108be */
[----:B------:R-:W-:Y:S01]  /*5aa0*/  LOP3.LUT R24, R29, UR32, R218, 0x96, !PT ;  /* 0x000000201d187c12 */ /* 0x000fe2000f8e96da */
[----:B------:R-:W1:Y:S01]  /*5ab0*/  SHFL.BFLY PT, R13, R8, 0x2, 0x1f ;  /* 0x0c401f00080d7f89 */ /* 0x000e6200000e0000 */
[----:B------:R-:W-:Y:S01]  /*5ac0*/  LOP3.LUT R26, R115, UR6, R22, 0x96, !PT ;  /* 0x00000006731a7c12 */ /* 0x000fe2000f8e9616 */
[----:B------:R-:W-:Y:S01]  /*5ad0*/  FFMA.FTZ R53, R57, UR36, -R190 ;  /* 0x0000002439357c23 */ /* 0x000fe200080108be */
[----:B------:R-:W-:Y:S01]  /*5ae0*/  LOP3.LUT R22, R201, UR6, R22, 0x96, !PT ;  /* 0x00000006c9167c12 */ /* 0x000fe2000f8e9616 */
[----:B------:R-:W-:Y:S01]  /*5af0*/  IMAD.WIDE.U32 R24, R24, -0x326172a9, RZ ;  /* 0xcd9e8d5718187825 */ /* 0x000fe200078e00ff */
[----:B--2---:R-:W-:-:S03]  /*5b00*/  FMNMX.FTZ R7, R18, R7, !PT ;  /* 0x0000000712077209 */ /* 0x004fc60007810000 */
[----:B------:R-:W-:Y:S01]  /*5b10*/  FFMA.FTZ R76, R195, UR36, -R190 ;  /* 0x00000024c34c7c23 */ /* 0x000fe200080108be */
[----:B------:R-:W-:Y:S01]  /*5b20*/  FSETP.NEU.FTZ.AND P1, PT, R5, -INF , PT ;  /* 0xff8000000500780b */ /* 0x000fe20003f3d000 */
[----:B------:R-:W-:Y:S01]  /*5b30*/  IMAD.WIDE.U32 R26, R26, -0x2daee0ad, RZ ;  /* 0xd2511f531a1a7825 */ /* 0x000fe200078e00ff */
[----:B------:R-:W-:Y:S01]  /*5b40*/  LOP3.LUT R30, R25, UR31, R114, 0x96, !PT ;  /* 0x0000001f191e7c12 */ /* 0x000fe2000f8e9672 */
[----:B------:R-:W2:Y:S01]  /*5b50*/  SHFL.BFLY PT, R18, R7, 0x1, 0x1f ;  /* 0x0c201f0007127f89 */ /* 0x000ea200000e0000 */
[----:B------:R-:W-:Y:S01]  /*5b60*/  FSEL R81, R81, RZ, P1 ;  /* 0x000000ff51517208 */ /* 0x000fe20000800000 */
[----:B------:R-:W-:Y:S01]  /*5b70*/  IMAD.WIDE.U32 R22, R22, -0x2daee0ad, RZ ;  /* 0xd2511f5316167825 */ /* 0x000fe200078e00ff */
[----:B------:R-:W-:Y:S01]  /*5b80*/  LOP3.LUT R28, R27, UR28, R28, 0x96, !PT ;  /* 0x0000001c1b1c7c12 */ /* 0x000fe2000f8e961c */
[----:B------:R-:W-:Y:S01]  /*5b90*/  MUFU.EX2 R75, R75 ;  /* 0x0000004b004b7308 */ /* 0x000fe20000000800 */
[----:B------:R-:W-:Y:S01]  /*5ba0*/  LEA R252, R252, UR4, 0x1 ;  /* 0x00000004fcfc7c11 */ /* 0x000fe2000f8e08ff */
[----:B------:R-:W-:Y:S01]  /*5bb0*/  IMAD.WIDE.U32 R30, R30, -0x2daee0ad, RZ ;  /* 0xd2511f531e1e7825 */ /* 0x000fe200078e00ff */
[----:B------:R-:W-:-:S03]  /*5bc0*/  LOP3.LUT R20, R23, UR28, R20, 0x96, !PT ;  /* 0x0000001c17147c12 */ /* 0x000fc6000f8e9614 */
[--C-:B------:R-:W-:Y:S01]  /*5bd0*/  FFMA.FTZ R74, R16, UR36, -R81.reuse ;  /* 0x00000024104a7c23 */ /* 0x100fe20008010851 */
[----:B------:R-:W-:Y:S01]  /*5be0*/  FFMA.FTZ R67, R216, UR36, -R81 ;  /* 0x00000024d8437c23 */ /* 0x000fe20008010851 */
[----:B------:R-:W-:Y:S01]  /*5bf0*/  IMAD.WIDE.U32 R28, R28, -0x326172a9, RZ ;  /* 0xcd9e8d571c1c7825 */ /* 0x000fe200078e00ff */
[----:B------:R-:W-:Y:S01]  /*5c00*/  LOP3.LUT R12, R31, UR24, R26, 0x96, !PT ;  /* 0x000000181f0c7c12 */ /* 0x000fe2000f8e961a */
[----:B------:R-:W-:Y:S01]  /*5c10*/  LDSM.16.MT88.4 R244, [R252+0x4000] ;  /* 0x00400000fcf4783b */ /* 0x000fe20000004200 */
[----:B------:R-:W-:Y:S01]  /*5c20*/  LOP3.LUT R26, R33, UR31, R200, 0x96, !PT ;  /* 0x0000001f211a7c12 */ /* 0x000fe2000f8e96c8 */
[----:B------:R-:W-:Y:S01]  /*5c30*/  IMAD.WIDE.U32 R20, R20, -0x326172a9, RZ ;  /* 0xcd9e8d5714147825 */ /* 0x000fe200078e00ff */
[----:B-1----:R-:W-:Y:S01]  /*5c40*/  FMNMX.FTZ R13, R8, R13, !PT ;  /* 0x0000000d080d7209 */ /* 0x002fe20007810000 */
[----:B------:R-:W-:Y:S01]  /*5c50*/  MUFU.EX2 R66, R66 ;  /* 0x0000004200427308 */ /* 0x000fe20000000800 */
[----:B------:R-:W-:Y:S01]  /*5c60*/  LOP3.LUT R24, R29, UR25, R24, 0x96, !PT ;  /* 0x000000191d187c12 */ /* 0x000fe2000f8e9618 */
[----:B------:R-:W-:-:S04]  /*5c70*/  IMAD.WIDE.U32 R26, R26, -0x2daee0ad, RZ ;  /* 0xd2511f531a1a7825 */ /* 0x000fc800078e00ff */
[--C-:B------:R-:W-:Y:S01]  /*5c80*/  FFMA.FTZ R62, R62, UR36, -R81.reuse ;  /* 0x000000243e3e7c23 */ /* 0x100fe20008010851 */
[----:B------:R-:W1:Y:S01]  /*5c90*/  SHFL.BFLY PT, R8, R13, 0x1, 0x1f ;  /* 0x0c201f000d087f89 */ /* 0x000e6200000e0000 */
[----:B------:R-:W-:Y:S01]  /*5ca0*/  FFMA.FTZ R50, R206, UR36, -R81 ;  /* 0x00000024ce327c23 */ /* 0x000fe20008010851 */
[----:B------:R-:W-:Y:S01]  /*5cb0*/  IMAD.WIDE.U32 R24, R24, -0x2daee0ad, RZ ;  /* 0xd2511f5318187825 */ /* 0x000fe200078e00ff */
[----:B------:R-:W-:Y:S01]  /*5cc0*/  LOP3.LUT R22, R27, UR24, R22, 0x96, !PT ;  /* 0x000000181b167c12 */ /* 0x000fe2000f8e9616 */
[----:B------:R-:W-:Y:S01]  /*5cd0*/  MUFU.EX2 R77, R77 ;  /* 0x0000004d004d7308 */ /* 0x000fe20000000800 */
[----:B--2---:R-:W-:Y:S01]  /*5ce0*/  FMNMX.FTZ R7, R7, R18, !PT ;  /* 0x0000001207077209 */ /* 0x004fe20007810000 */
[----:B------:R-:W-:Y:S01]  /*5cf0*/  IMAD.WIDE.U32 R16, R17, -0x326172a9, RZ ;  /* 0xcd9e8d5711107825 */ /* 0x000fe200078e00ff */
[----:B------:R-:W-:-:S03]  /*5d00*/  LOP3.LUT R18, R21, UR25, R32, 0x96, !PT ;  /* 0x0000001915127c12 */ /* 0x000fc6000f8e9620 */
[----:B------:R-:W-:Y:S01]  /*5d10*/  FFMA.FTZ R61, R61, UR36, -R190 ;  /* 0x000000243d3d7c23 */ /* 0x000fe200080108be */
[C---:B------:R-:W-:Y:S01]  /*5d20*/  FSETP.NEU.FTZ.AND P1, PT, R7.reuse, -INF , PT ;  /* 0xff8000000700780b */ /* 0x040fe20003f3d000 */
[----:B------:R-:W-:Y:S01]  /*5d30*/  FMUL.FTZ R110, R7, UR36 ;  /* 0x00000024076e7c20 */ /* 0x000fe20008410000 */
[----:B------:R-:W-:Y:S01]  /*5d40*/  IMAD.WIDE.U32 R32, R12, -0x326172a9, RZ ;  /* 0xcd9e8d570c207825 */ /* 0x000fe200078e00ff */
[----:B------:R-:W-:Y:S01]  /*5d50*/  LOP3.LUT R12, R25, UR19, R30, 0x96, !PT ;  /* 0x00000013190c7c12 */ /* 0x000fe2000f8e961e */
[----:B------:R-:W-:Y:S01]  /*5d60*/  MUFU.EX2 R76, R76 ;  /* 0x0000004c004c7308 */ /* 0x000fe20000000800 */
[----:B------:R-:W-:Y:S01]  /*5d70*/  LOP3.LUT R47, R35, UR25, R16, 0x96, !PT ;  /* 0x00000019232f7c12 */ /* 0x000fe2000f8e9610 */
[----:B------:R-:W-:Y:S01]  /*5d80*/  IMAD.WIDE.U32 R18, R18, -0x2daee0ad, RZ ;  /* 0xd2511f5312127825 */ /* 0x000fe200078e00ff */
[----:B------:R-:W-:-:S03]  /*5d90*/  FSEL R110, R110, RZ, P1 ;  /* 0x000000ff6e6e7208 */ /* 0x000fc60000800000 */
[----:B------:R-:W-:Y:S01]  /*5da0*/  FFMA.FTZ R54, R209, UR36, -R190 ;  /* 0x00000024d1367c23 */ /* 0x000fe200080108be */
[----:B------:R-:W-:Y:S01]  /*5db0*/  LOP3.LUT R16, R33, UR23, R28, 0x96, !PT ;  /* 0x0000001721107c12 */ /* 0x000fe2000f8e961c */
[----:B------:R-:W-:Y:S01]  /*5dc0*/  IMAD.WIDE.U32 R22, R22, -0x326172a9, RZ ;  /* 0xcd9e8d5716167825 */ /* 0x000fe200078e00ff */
[----:B------:R-:W-:-:S03]  /*5dd0*/  LOP3.LUT R101, R17, UR31, R200, 0x96, !PT ;  /* 0x0000001f11657c12 */ /* 0x000fc6000f8e96c8 */
[----:B------:R-:W-:Y:S01]  /*5de0*/  FFMA.FTZ R73, R15, UR36, -R110 ;  /* 0x000000240f497c23 */ /* 0x000fe2000801086e */
[----:B------:R-:W-:Y:S01]  /*5df0*/  LOP3.LUT R15, R19, UR19, R26, 0x96, !PT ;  /* 0x00000013130f7c12 */ /* 0x000fe2000f8e961a */
[----:B------:R-:W-:Y:S01]  /*5e00*/  IMAD.WIDE.U32 R28, R12, -0x326172a9, RZ ;  /* 0xcd9e8d570c1c7825 */ /* 0x000fe200078e00ff */
[----:B-1----:R-:W-:-:S03]  /*5e10*/  FMNMX.FTZ R8, R13, R8, !PT ;  /* 0x000000080d087209 */ /* 0x002fc60007810000 */
[----:B------:R-:W-:Y:S01]  /*5e20*/  FFMA.FTZ R64, R85, UR36, -R110 ;  /* 0x0000002455407c23 */ /* 0x000fe2000801086e */
[----:B------:R-:W-:Y:S01]  /*5e30*/  LOP3.LUT R12, R23, UR23, R20, 0x96, !PT ;  /* 0x00000017170c7c12 */ /* 0x000fe2000f8e9614 */
[----:B------:R-:W-:Y:S01]  /*5e40*/  IMAD.WIDE.U32 R16, R16, -0x2daee0ad, RZ ;  /* 0xd2511f5310107825 */ /* 0x000fe200078e00ff */
[----:B------:R-:W-:-:S03]  /*5e50*/  FSETP.NEU.FTZ.AND P1, PT, R8, -INF , PT ;  /* 0xff8000000800780b */ /* 0x000fc60003f3d000 */
[----:B------:R-:W-:Y:S01]  /*5e60*/  FMUL.FTZ R85, R8, UR36 ;  /* 0x0000002408557c20 */ /* 0x000fe20008410000 */
[----:B------:R-:W-:Y:S01]  /*5e70*/  LOP3.LUT R26, R29, UR34, R32, 0x96, !PT ;  /* 0x000000221d1a7c12 */ /* 0x000fe2000f8e9620 */
[----:B------:R-:W-:Y:S01]  /*5e80*/  IMAD.WIDE.U32 R20, R15, -0x326172a9, RZ ;  /* 0xcd9e8d570f147825 */ /* 0x000fe200078e00ff */
[----:B------:R-:W-:-:S03]  /*5e90*/  LOP3.LUT R25, R28, 0xffff, RZ, 0xc0, !PT ;  /* 0x0000ffff1c197812 */ /* 0x000fc600078ec0ff */
[----:B------:R-:W-:Y:S01]  /*5ea0*/  FFMA.FTZ R59, R63, UR36, -R110 ;  /* 0x000000243f3b7c23 */ /* 0x000fe2000801086e */
[----:B------:R-:W-:Y:S01]  /*5eb0*/  LOP3.LUT R51, R28, 0xff, RZ, 0xc0, !PT ;  /* 0x000000ff1c337812 */ /* 0x000fe200078ec0ff */
[----:B------:R-:W-:Y:S01]  /*5ec0*/  IMAD R223, R0, 0x2, R252 ;  /* 0x0000000200df7824 */ /* 0x000fe200078e02fc */
[----:B------:R-:W-:Y:S01]  /*5ed0*/  SHF.R.U32.HI R29, RZ, 0x10, R28 ;  /* 0x00000010ff1d7819 */ /* 0x000fe2000001161c */
[----:B------:R-:W-:Y:S01]  /*5ee0*/  FFMA.FTZ R72, R79, UR36, -R110 ;  /* 0x000000244f487c23 */ /* 0x000fe2000801086e */
[----:B------:R-:W-:Y:S01]  /*5ef0*/  SHF.R.U32.HI R27, RZ, 0x18, R28 ;  /* 0x00000018ff1b7819 */ /* 0x000fe2000001161c */
[----:B------:R-:W-:Y:S01]  /*5f00*/  IMAD.WIDE.U32 R30, R12, -0x2daee0ad, RZ ;  /* 0xd2511f530c1e7825 */ /* 0x000fe200078e00ff */
[C---:B------:R-:W-:Y:S01]  /*5f10*/  LOP3.LUT R28, R16.reuse, 0xffff, RZ, 0xc0, !PT ;  /* 0x0000ffff101c7812 */ /* 0x040fe200078ec0ff */
[----:B------:R-:W-:Y:S01]  /*5f20*/  MUFU.EX2 R64, R64 ;  /* 0x0000004000407308 */ /* 0x000fe20000000800 */
[----:B------:R-:W-:Y:S01]  /*5f30*/  LOP3.LUT R109, R16, 0xff, RZ, 0xc0, !PT ;  /* 0x000000ff106d7812 */ /* 0x000fe200078ec0ff */
[----:B------:R-:W-:Y:S01]  /*5f40*/  FFMA.FTZ R49, R205, UR36, -R110 ;  /* 0x00000024cd317c23 */ /* 0x000fe2000801086e */
[----:B------:R-:W-:Y:S01]  /*5f50*/  SHF.R.U32.HI R23, RZ, 0x10, R16 ;  /* 0x00000010ff177819 */ /* 0x000fe20000011610 */
[----:B------:R-:W-:Y:S01]  /*5f60*/  FFMA.FTZ R44, R55, UR36, -R110 ;  /* 0x00000024372c7c23 */ /* 0x000fe2000801086e */
[----:B------:R-:W-:Y:S01]  /*5f70*/  SHF.R.U32.HI R117, RZ, 0x18, R16 ;  /* 0x00000018ff757819 */ /* 0x000fe20000011610 */
[----:B------:R-:W-:Y:S01]  /*5f80*/  FFMA.FTZ R57, R193, UR36, -R110 ;  /* 0x00000024c1397c23 */ /* 0x000fe2000801086e */
[----:B------:R-:W-:Y:S01]  /*5f90*/  FSEL R85, R85, RZ, P1 ;  /* 0x000000ff55557208 */ /* 0x000fe20000800000 */
[----:B------:R-:W1:Y:S01]  /*5fa0*/  MUFU.EX2 R59, R59 ;  /* 0x0000003b003b7308 */ /* 0x000e620000000800 */
[----:B------:R-:W-:Y:S01]  /*5fb0*/  LOP3.LUT R16, R21, UR34, R22, 0x96, !PT ;  /* 0x0000002215107c12 */ /* 0x000fe2000f8e9616 */
[----:B------:R-:W-:Y:S01]  /*5fc0*/  FFMA.FTZ R52, R197, UR36, -R110 ;  /* 0x00000024c5347c23 */ /* 0x000fe2000801086e */
[----:B------:R-:W-:Y:S01]  /*5fd0*/  LOP3.LUT R21, R20, 0xffff, RZ, 0xc0, !PT ;  /* 0x0000ffff14157812 */ /* 0x000fe200078ec0ff */
[--C-:B------:R-:W-:Y:S01]  /*5fe0*/  FFMA.FTZ R71, R14, UR36, -R85.reuse ;  /* 0x000000240e477c23 */ /* 0x100fe20008010855 */
[----:B------:R-:W-:Y:S01]  /*5ff0*/  LOP3.LUT R24, R17, UR33, R24, 0x96, !PT ;  /* 0x0000002111187c12 */ /* 0x000fe2000f8e9618 */
[----:B------:R-:W-:Y:S01]  /*6000*/  FFMA.FTZ R70, R224, UR36, -R85 ;  /* 0x00000024e0467c23 */ /* 0x000fe20008010855 */
[----:B------:R-:W-:Y:S01]  /*6010*/  LOP3.LUT R17, R20, 0xff, RZ, 0xc0, !PT ;  /* 0x000000ff14117812 */ /* 0x000fe200078ec0ff */
[----:B------:R-:W-:Y:S01]  /*6020*/  IMAD.MOV.U32 R224, RZ, RZ, R34 ;  /* 0x000000ffffe07224 */ /* 0x000fe200078e0022 */
[----:B------:R-:W-:Y:S01]  /*6030*/  SHF.R.U32.HI R14, RZ, 0x8, R21 ;  /* 0x00000008ff0e7819 */ /* 0x000fe20000011615 */
[----:B------:R-:W-:Y:S01]  /*6040*/  MUFU.EX2 R73, R73 ;  /* 0x0000004900497308 */ /* 0x000fe20000000800 */
[----:B------:R-:W-:Y:S01]  /*6050*/  LOP3.LUT R32, R29, 0xff, RZ, 0xc0, !PT ;  /* 0x000000ff1d207812 */ /* 0x000fe200078ec0ff */
[--C-:B------:R-:W-:Y:S01]  /*6060*/  FFMA.FTZ R65, R60, UR36, -R85.reuse ;  /* 0x000000243c417c23 */ /* 0x100fe20008010855 */
[----:B------:R-:W-:Y:S01]  /*6070*/  PRMT R17, R17, 0x5410, R14 ;  /* 0x0000541011117816 */ /* 0x000fe2000000000e */
[--C-:B------:R-:W-:Y:S01]  /*6080*/  FFMA.FTZ R60, R226, UR36, -R85.reuse ;  /* 0x00000024e23c7c23 */ /* 0x100fe20008010855 */
[----:B------:R-:W-:Y:S01]  /*6090*/  LOP3.LUT R14, R16, 0xffff, RZ, 0xc0, !PT ;  /* 0x0000ffff100e7812 */ /* 0x000fe200078ec0ff */
[----:B------:R-:W-:Y:S01]  /*60a0*/  FFMA.FTZ R48, R228, UR36, -R85 ;  /* 0x00000024e4307c23 */ /* 0x000fe20008010855 */
[----:B------:R-:W-:Y:S01]  /*60b0*/  PRMT R27, R32, 0x5410, R27 ;  /* 0x00005410201b7816 */ /* 0x000fe2000000001b */
[----:B------:R-:W2:Y:S01]  /*60c0*/  MUFU.EX2 R72, R72 ;  /* 0x0000004800487308 */ /* 0x000ea20000000800 */
[----:B------:R-:W3:Y:S01]  /*60d0*/  LDSM.16.MT88.4 R32, [R223+0x4000] ;  /* 0x00400000df20783b */ /* 0x000ee20000004200 */
[----:B------:R-:W-:Y:S01]  /*60e0*/  LOP3.LUT R21, R16, 0xff, RZ, 0xc0, !PT ;  /* 0x000000ff10157812 */ /* 0x000fe200078ec0ff */
[--C-:B------:R-:W-:Y:S01]  /*60f0*/  FFMA.FTZ R45, R230, UR36, -R85.reuse ;  /* 0x00000024e62d7c23 */ /* 0x100fe20008010855 */
[----:B------:R-:W-:Y:S01]  /*6100*/  SHF.R.U32.HI R14, RZ, 0x8, R14 ;  /* 0x00000008ff0e7819 */ /* 0x000fe2000001160e */
[--C-:B------:R-:W-:Y:S01]  /*6110*/  FFMA.FTZ R58, R58, UR36, -R85.reuse ;  /* 0x000000243a3a7c23 */ /* 0x100fe20008010855 */
[--C-:B------:R-:W-:Y:S01]  /*6120*/  SHF.R.U32.HI R22, RZ, 0x10, R20.reuse ;  /* 0x00000010ff167819 */ /* 0x100fe20000011614 */
[----:B------:R-:W-:Y:S01]  /*6130*/  FFMA.FTZ R55, R222, UR36, -R85 ;  /* 0x00000024de377c23 */ /* 0x000fe20008010855 */
[----:B------:R-:W-:Y:S01]  /*6140*/  SHF.R.U32.HI R19, RZ, 0x18, R20 ;  /* 0x00000018ff137819 */ /* 0x000fe20000011614 */
[----:B------:R-:W-:Y:S01]  /*6150*/  MUFU.EX2 R71, R71 ;  /* 0x0000004700477308 */ /* 0x000fe20000000800 */
[----:B------:R-:W-:Y:S01]  /*6160*/  LOP3.LUT R12, R31, UR33, R18, 0x96, !PT ;  /* 0x000000211f0c7c12 */ /* 0x000fe2000f8e9612 */
[--C-:B------:R-:W-:Y:S01]  /*6170*/  FFMA.FTZ R79, R204, UR36, -R81.reuse ;  /* 0x00000024cc4f7c23 */ /* 0x100fe20008010851 */
[C---:B------:R-:W-:Y:S01]  /*6180*/  LOP3.LUT R13, R30.reuse, 0xffff, RZ, 0xc0, !PT ;  /* 0x0000ffff1e0d7812 */ /* 0x040fe200078ec0ff */
[----:B------:R-:W-:Y:S01]  /*6190*/  IMAD.MOV.U32 R216, RZ, RZ, R236 ;  /* 0x000000ffffd87224 */ /* 0x000fe200078e00ec */
[----:B------:R-:W-:Y:S01]  /*61a0*/  LOP3.LUT R18, R30, 0xff, RZ, 0xc0, !PT ;  /* 0x000000ff1e127812 */ /* 0x000fe200078ec0ff */
[----:B------:R-:W-:Y:S01]  /*61b0*/  FFMA.FTZ R56, R56, UR36, -R81 ;  /* 0x0000002438387c23 */ /* 0x000fe20008010851 */
[--C-:B------:R-:W-:Y:S01]  /*61c0*/  SHF.R.U32.HI R20, RZ, 0x10, R30.reuse ;  /* 0x00000010ff147819 */ /* 0x100fe2000001161e */
[----:B------:R-:W4:Y:S01]  /*61d0*/  MUFU.EX2 R70, R70 ;  /* 0x0000004600467308 */ /* 0x000f220000000800 */
[----:B------:R-:W-:Y:S01]  /*61e0*/  SHF.R.U32.HI R15, RZ, 0x18, R30 ;  /* 0x00000018ff0f7819 */ /* 0x000fe2000001161e */
[----:B------:R-:W-:Y:S01]  /*61f0*/  IMAD.WIDE.U32 R204, R47, -0x2daee0ad, RZ ;  /* 0xd2511f532fcc7825 */ /* 0x000fe200078e00ff */
[----:B------:R-:W-:-:S03]  /*6200*/  SHF.R.U32.HI R30, RZ, 0x8, R25 ;  /* 0x00000008ff1e7819 */ /* 0x000fc60000011619 */
[----:B------:R-:W-:Y:S01]  /*6210*/  FFMA.FTZ R47, R9, UR36, -R110 ;  /* 0x00000024092f7c23 */ /* 0x000fe2000801086e */
[----:B------:R-:W-:Y:S01]  /*6220*/  PRMT R21, R21, 0x5410, R14 ;  /* 0x0000541015157816 */ /* 0x000fe2000000000e */
[----:B------:R-:W-:Y:S01]  /*6230*/  IMAD.WIDE.U32 R206, R10, -0x2daee0ad, RZ ;  /* 0xd2511f530ace7825 */ /* 0x000fe200078e00ff */
[----:B------:R-:W-:Y:S01]  /*6240*/  SHF.R.U32.HI R14, RZ, 0x10, R16 ;  /* 0x00000010ff0e7819 */ /* 0x000fe20000011610 */
[----:B------:R-:W-:Y:S01]  /*6250*/  MUFU.EX2 R65, R65 ;  /* 0x0000004100417308 */ /* 0x000fe20000000800 */
[----:B------:R-:W-:Y:S01]  /*6260*/  PRMT R51, R51, 0x5410, R30 ;  /* 0x0000541033337816 */ /* 0x000fe2000000001e */
[----:B------:R-:W-:Y:S01]  /*6270*/  FFMA.FTZ R11, R11, UR36, -R110 ;  /* 0x000000240b0b7c23 */ /* 0x000fe2000801086e */
[----:B------:R-:W-:Y:S01]  /*6280*/  LOP3.LUT R30, R23, 0xff, RZ, 0xc0, !PT ;  /* 0x000000ff171e7812 */ /* 0x000fe200078ec0ff */
[--C-:B------:R-:W-:Y:S01]  /*6290*/  FFMA.FTZ R92, R92, UR36, -R85.reuse ;  /* 0x000000245c5c7c23 */ /* 0x100fe20008010855 */
[----:B------:R-:W-:Y:S01]  /*62a0*/  SHF.R.U32.HI R28, RZ, 0x8, R28 ;  /* 0x00000008ff1c7819 */ /* 0x000fe2000001161c */
[--C-:B------:R-:W-:Y:S01]  /*62b0*/  FFMA.FTZ R94, R94, UR36, -R85.reuse ;  /* 0x000000245e5e7c23 */ /* 0x100fe20008010855 */
[----:B------:R-:W-:Y:S01]  /*62c0*/  SHF.R.U32.HI R23, RZ, 0x18, R16 ;  /* 0x00000018ff177819 */ /* 0x000fe20000011610 */
[----:B------:R-:W5:Y:S01]  /*62d0*/  MUFU.EX2 R60, R60 ;  /* 0x0000003c003c7308 */ /* 0x000f620000000800 */
[----:B------:R-:W-:Y:S01]  /*62e0*/  LOP3.LUT R14, R14, 0xff, RZ, 0xc0, !PT ;  /* 0x000000ff0e0e7812 */ /* 0x000fe200078ec0ff */
[----:B------:R-:W-:Y:S01]  /*62f0*/  FFMA.FTZ R10, R89, UR36, -R110 ;  /* 0x00000024590a7c23 */ /* 0x000fe2000801086e */
[----:B------:R-:W-:Y:S01]  /*6300*/  LOP3.LUT R29, R12, 0xffff, RZ, 0xc0, !PT ;  /* 0x0000ffff0c1d7812 */ /* 0x000fe200078ec0ff */
[--C-:B------:R-:W-:Y:S01]  /*6310*/  FFMA.FTZ R89, R90, UR36, -R85.reuse ;  /* 0x000000245a597c23 */ /* 0x100fe20008010855 */
[----:B------:R-:W-:Y:S01]  /*6320*/  PRMT R109, R109, 0x5410, R28 ;  /* 0x000054106d6d7816 */ /* 0x000fe2000000001c */
[----:B------:R-:W-:Y:S01]  /*6330*/  FFMA.FTZ R88, R88, UR36, -R85 ;  /* 0x0000002458587c23 */ /* 0x000fe20008010855 */
[----:B------:R-:W-:Y:S01]  /*6340*/  PRMT R23, R14, 0x5410, R23 ;  /* 0x000054100e177816 */ /* 0x000fe20000000017 */
[----:B------:R-:W-:Y:S01]  /*6350*/  MUFU.EX2 R49, R49 ;  /* 0x0000003100317308 */ /* 0x000fe20000000800 */
[----:B------:R-:W-:Y:S01]  /*6360*/  LOP3.LUT R28, R26, 0xffff, RZ, 0xc0, !PT ;  /* 0x0000ffff1a1c7812 */ /* 0x000fe200078ec0ff */
[--C-:B------:R-:W-:Y:S01]  /*6370*/  FFMA.FTZ R91, R91, UR36, -R190.reuse ;  /* 0x000000245b5b7c23 */ /* 0x100fe200080108be */
[----:B------:R-:W-:Y:S01]  /*6380*/  LOP3.LUT R0, R12, 0xff, RZ, 0xc0, !PT ;  /* 0x000000ff0c007812 */ /* 0x000fe200078ec0ff */
[----:B------:R-:W-:Y:S01]  /*6390*/  FFMA.FTZ R97, R97, UR36, -R190 ;  /* 0x0000002461617c23 */ /* 0x000fe200080108be */
[----:B------:R-:W-:Y:S01]  /*63a0*/  SHF.R.U32.HI R29, RZ, 0x8, R29 ;  /* 0x00000008ff1d7819 */ /* 0x000fe2000001161d */
[----:B------:R-:W-:Y:S01]  /*63b0*/  FFMA.FTZ R148, R196, UR36, -R81 ;  /* 0x00000024c4947c23 */ /* 0x000fe20008010851 */
[----:B------:R-:W-:Y:S01]  /*63c0*/  HSET2.LE.AND R234, R17, R80, PT ;  /* 0x0000005011ea7233 */ /* 0x000fe20003803000 */
[----:B------:R-:W3:Y:S01]  /*63d0*/  MUFU.EX2 R44, R44 ;  /* 0x0000002c002c7308 */ /* 0x000ee20000000800 */
[----:B------:R-:W-:Y:S01]  /*63e0*/  SHF.R.U32.HI R28, RZ, 0x8, R28 ;  /* 0x00000008ff1c7819 */ /* 0x000fe2000001161c */
[----:B------:R-:W-:Y:S01]  /*63f0*/  IMAD.WIDE.U32 R196, R100, -0x2daee0ad, RZ ;  /* 0xd2511f5364c47825 */ /* 0x000fe200078e00ff */
[----:B------:R-:W-:-:S03]  /*6400*/  LOP3.LUT R22, R22, 0xff, RZ, 0xc0, !PT ;  /* 0x000000ff16167812 */ /* 0x000fc600078ec0ff */
[--C-:B------:R-:W-:Y:S01]  /*6410*/  FFMA.FTZ R100, R95, UR36, -R110.reuse ;  /* 0x000000245f647c23 */ /* 0x100fe2000801086e */
[----:B------:R-:W-:Y:S01]  /*6420*/  LOP3.LUT R20, R20, 0xff, RZ, 0xc0, !PT ;  /* 0x000000ff14147812 */ /* 0x000fe200078ec0ff */
[----:B------:R-:W-:Y:S01]  /*6430*/  FFMA.FTZ R95, R173, UR36, -R110 ;  /* 0x00000024ad5f7c23 */ /* 0x000fe2000801086e */
[----:B-1----:R-:W-:Y:S01]  /*6440*/  F2FP.F16.F32.PACK_AB R31, R59, R64 ;  /* 0x000000403b1f723e */ /* 0x002fe200000000ff */
[----:B------:R-:W-:Y:S01]  /*6450*/  MUFU.EX2 R48, R48 ;  /* 0x0000003000307308 */ /* 0x000fe20000000800 */
[----:B------:R-:W-:Y:S01]  /*6460*/  PRMT R17, R0, 0x5410, R29 ;  /* 0x0000541000117816 */ /* 0x000fe2000000001d */
[--C-:B------:R-:W-:Y:S01]  /*6470*/  FFMA.FTZ R99, R99, UR36, -R190.reuse ;  /* 0x0000002463637c23 */ /* 0x100fe200080108be */
[--C-:B------:R-:W-:Y:S01]  /*6480*/  HSET2.LE.AND R21, R21, R80.reuse, PT ;  /* 0x0000005015157233 */ /* 0x100fe20003803000 */
[----:B------:R-:W-:Y:S01]  /*6490*/  FFMA.FTZ R139, R139, UR36, -R190 ;  /* 0x000000248b8b7c23 */ /* 0x000fe200080108be */
[--C-:B------:R-:W-:Y:S01]  /*64a0*/  HSET2.LE.AND R23, R23, R80.reuse, PT ;  /* 0x0000005017177233 */ /* 0x100fe20003803000 */
[--C-:B------:R-:W-:Y:S01]  /*64b0*/  FFMA.FTZ R160, R160, UR36, -R85.reuse ;  /* 0x00000024a0a07c23 */ /* 0x100fe20008010855 */
[----:B------:R-:W-:Y:S01]  /*64c0*/  LOP3.LUT R25, R26, 0xff, RZ, 0xc0, !PT ;  /* 0x000000ff1a197812 */ /* 0x000fe200078ec0ff */
[----:B------:R-:W1:Y:S01]  /*64d0*/  MUFU.EX2 R45, R45 ;  /* 0x0000002d002d7308 */ /* 0x000e620000000800 */
[----:B--2---:R-:W-:Y:S01]  /*64e0*/  F2FP.F16.F32.PACK_AB R232, R72, R73 ;  /* 0x0000004948e8723e */ /* 0x004fe200000000ff */
[----:B------:R-:W-:Y:S01]  /*64f0*/  FFMA.FTZ R135, R135, UR36, -R110 ;  /* 0x0000002487877c23 */ /* 0x000fe2000801086e */
[----:B----4-:R-:W-:Y:S01]  /*6500*/  F2FP.F16.F32.PACK_AB R0, R70, R71 ;  /* 0x000000474600723e */ /* 0x010fe200000000ff */
[----:B------:R-:W-:Y:S01]  /*6510*/  FFMA.FTZ R146, R146, UR36, -R85 ;  /* 0x0000002492927c23 */ /* 0x000fe20008010855 */
[----:B------:R-:W-:Y:S01]  /*6520*/  PRMT R19, R22, 0x5410, R19 ;  /* 0x0000541016137816 */ /* 0x000fe20000000013 */
[----:B------:R-:W-:Y:S01]  /*6530*/  FFMA.FTZ R123, R123, UR36, -R190 ;  /* 0x000000247b7b7c23 */ /* 0x000fe200080108be */
[----:B------:R-:W-:Y:S01]  /*6540*/  PRMT R117, R30, 0x5410, R117 ;  /* 0x000054101e757816 */ /* 0x000fe20000000075 */
[----:B------:R-:W-:Y:S01]  /*6550*/  MUFU.EX2 R58, R58 ;  /* 0x0000003a003a7308 */ /* 0x000fe20000000800 */
[----:B------:R-:W-:Y:S01]  /*6560*/  PRMT R25, R25, 0x5410, R28 ;  /* 0x0000541019197816 */ /* 0x000fe2000000001c */
[----:B------:R-:W-:Y:S01]  /*6570*/  FFMA.FTZ R134, R134, UR36, -R81 ;  /* 0x0000002486867c23 */ /* 0x000fe20008010851 */
[----:B------:R-:W-:Y:S01]  /*6580*/  PRMT R15, R20, 0x5410, R15 ;  /* 0x00005410140f7816 */ /* 0x000fe2000000000f */
[----:B------:R-:W-:Y:S01]  /*6590*/  FFMA.FTZ R121, R121, UR36, -R110 ;  /* 0x0000002479797c23 */ /* 0x000fe2000801086e */
[----:B------:R-:W-:Y:S01]  /*65a0*/  LOP3.LUT R234, R234, R31, RZ, 0xc0, !PT ;  /* 0x0000001feaea7212 */ /* 0x000fe200078ec0ff */
[----:B------:R-:W-:Y:S01]  /*65b0*/  FFMA.FTZ R120, R120, UR36, -R85 ;  /* 0x0000002478787c23 */ /* 0x000fe20008010855 */
[----:B------:R-:W-:Y:S01]  /*65c0*/  LOP3.LUT R232, R21, R232, RZ, 0xc0, !PT ;  /* 0x000000e815e87212 */ /* 0x000fe200078ec0ff */
[----:B------:R-:W2:Y:S01]  /*65d0*/  LDSM.16.MT88.4 R28, [R252+0x4400] ;  /* 0x00440000fc1c783b */ /* 0x000ea20000004200 */
[----:B------:R-:W-:Y:S01]  /*65e0*/  LOP3.LUT R233, R23, R0, RZ, 0xc0, !PT ;  /* 0x0000000017e97212 */ /* 0x000fe200078ec0ff */
[----:B------:R-:W4:Y:S01]  /*65f0*/  MUFU.EX2 R55, R55 ;  /* 0x0000003700377308 */ /* 0x000f220000000800 */
[----:B------:R-:W-:Y:S01]  /*6600*/  SHF.R.U32.HI R13, RZ, 0x8, R13 ;  /* 0x00000008ff0d7819 */ /* 0x000fe2000001160d */
[----:B------:R-:W2:Y:S01]  /*6610*/  LDSM.16.MT88.4 R20, [R223+0x4400] ;  /* 0x00440000df14783b */ /* 0x000ea20000004200 */
[--C-:B------:R-:W-:Y:S01]  /*6620*/  HSET2.LE.AND R19, R19, R80.reuse, PT ;  /* 0x0000005013137233 */ /* 0x100fe20003803000 */
[----:B------:R-:W-:Y:S01]  /*6630*/  FFMA.FTZ R128, R128, UR36, -R81 ;  /* 0x0000002480807c23 */ /* 0x000fe20008010851 */
[----:B------:R-:W-:Y:S01]  /*6640*/  PRMT R13, R18, 0x5410, R13 ;  /* 0x00005410120d7816 */ /* 0x000fe2000000000d */
[----:B------:R-:W-:Y:S01]  /*6650*/  FFMA.FTZ R138, R138, UR36, -R81 ;  /* 0x000000248a8a7c23 */ /* 0x000fe20008010851 */
[----:B-----5:R-:W-:Y:S01]  /*6660*/  F2FP.F16.F32.PACK_AB R14, R60, R65 ;  /* 0x000000413c0e723e */ /* 0x020fe200000000ff */
[----:B------:R-:W-:Y:S01]  /*6670*/  MUFU.EX2 R57, R57 ;  /* 0x0000003900397308 */ /* 0x000fe20000000800 */
[----:B------:R-:W-:Y:S01]  /*6680*/  SHF.R.U32.HI R63, RZ, 0x10, R12 ;  /* 0x00000010ff3f7819 */ /* 0x000fe2000001160c */
[----:B------:R-:W-:Y:S01]  /*6690*/  FFMA.FTZ R96, R96, UR36, -R85 ;  /* 0x0000002460607c23 */ /* 0x000fe20008010855 */
[----:B------:R-:W-:Y:S01]  /*66a0*/  LOP3.LUT R235, R19, R14, RZ, 0xc0, !PT ;  /* 0x0000000e13eb7212 */ /* 0x000fe200078ec0ff */
[--C-:B------:R-:W-:Y:S01]  /*66b0*/  FFMA.FTZ R113, R113, UR36, -R110.reuse ;  /* 0x0000002471717c23 */ /* 0x100fe2000801086e */
[--C-:B------:R-:W-:Y:S01]  /*66c0*/  HSET2.LE.AND R13, R13, R80.reuse, PT ;  /* 0x000000500d0d7233 */ /* 0x100fe20003803000 */
[----:B------:R-:W-:Y:S01]  /*66d0*/  FFMA.FTZ R111, R111, UR36, -R110 ;  /* 0x000000246f6f7c23 */ /* 0x000fe2000801086e */
[--C-:B------:R-:W-:Y:S01]  /*66e0*/  HSET2.LE.AND R15, R15, R80.reuse, PT ;  /* 0x000000500f0f7233 */ /* 0x100fe20003803000 */
[----:B------:R-:W5:Y:S01]  /*66f0*/  MUFU.EX2 R52, R52 ;  /* 0x0000003400347308 */ /* 0x000f620000000800 */
[----:B------:R-:W-:Y:S01]  /*6700*/  SHF.R.U32.HI R12, RZ, 0x18, R12 ;  /* 0x00000018ff0c7819 */ /* 0x000fe2000001160c */
[C---:B---3--:R-:W-:Y:S01]  /*6710*/  HMMA.16816.F32 R236, R232.reuse, R32, RZ ;  /* 0x00000020e8ec723c */ /* 0x048fe200000018ff */
[----:B------:R-:W-:Y:S01]  /*6720*/  LOP3.LUT R63, R63, 0xff, RZ, 0xc0, !PT ;  /* 0x000000ff3f3f7812 */ /* 0x000fe200078ec0ff */
[----:B------:R-:W-:Y:S01]  /*6730*/  FFMA.FTZ R105, R105, UR36, -R110 ;  /* 0x0000002469697c23 */ /* 0x000fe2000801086e */
[----:B------:R-:W-:Y:S01]  /*6740*/  F2FP.F16.F32.PACK_AB R18, R44, R49 ;  /* 0x000000312c12723e */ /* 0x000fe200000000ff */
[----:B------:R-:W-:Y:S01]  /*6750*/  FADD.FTZ R73, R73, R72 ;  /* 0x0000004849497221 */ /* 0x000fe20000010000 */
[----:B-1----:R-:W-:Y:S01]  /*6760*/  F2FP.F16.F32.PACK_AB R0, R45, R48 ;  /* 0x000000302d00723e */ /* 0x002fe200000000ff */
[----:B------:R-:W-:Y:S01]  /*6770*/  MUFU.EX2 R74, R74 ;  /* 0x0000004a004a7308 */ /* 0x000fe20000000800 */
[----:B------:R-:W-:Y:S01]  /*6780*/  PRMT R63, R63, 0x5410, R12 ;  /* 0x000054103f3f7816 */ /* 0x000fe2000000000c */
[C---:B------:R-:W-:Y:S01]  /*6790*/  HMMA.16816.F32 R248, R232.reuse, R246, RZ ;  /* 0x000000f6e8f8723c */ /* 0x040fe200000018ff */
[----:B------:R-:W-:Y:S01]  /*67a0*/  LOP3.LUT R18, R13, R18, RZ, 0xc0, !PT ;  /* 0x000000120d127212 */ /* 0x000fe200078ec0ff */
[----:B------:R-:W-:Y:S01]  /*67b0*/  FADD.FTZ R70, R71, R70 ;  /* 0x0000004647467221 */ /* 0x000fe20000010000 */
[----:B------:R-:W-:Y:S01]  /*67c0*/  LOP3.LUT R19, R15, R0, RZ, 0xc0, !PT ;  /* 0x000000000f137212 */ /* 0x000fe200078ec0ff */
[----:B------:R-:W-:Y:S01]  /*67d0*/  FADD.FTZ R64, R64, R73 ;  /* 0x0000004940407221 */ /* 0x000fe20000010000 */
[--C-:B------:R-:W-:Y:S01]  /*67e0*/  SHF.R.U32.HI R119, RZ, 0x10, R26.reuse ;  /* 0x00000010ff777819 */ /* 0x100fe2000001161a */
[----:B------:R-:W-:Y:S01]  /*67f0*/  MUFU.EX2 R67, R67 ;  /* 0x0000004300437308 */ /* 0x000fe20000000800 */
[C---:B------:R-:W-:Y:S01]  /*6800*/  HMMA.16816.F32 R12, R232.reuse, R244, RZ ;  /* 0x000000f4e80c723c */ /* 0x040fe200000018ff */
[----:B------:R-:W-:Y:S01]  /*6810*/  SHF.R.U32.HI R26, RZ, 0x18, R26 ;  /* 0x00000018ff1a7819 */ /* 0x000fe2000001161a */
[----:B------:R-:W-:Y:S01]  /*6820*/  FADD.FTZ R65, R65, R70 ;  /* 0x0000004641417221 */ /* 0x000fe20000010000 */
[----:B------:R-:W-:Y:S01]  /*6830*/  LOP3.LUT R119, R119, 0xff, RZ, 0xc0, !PT ;  /* 0x000000ff77777812 */ /* 0x000fe200078ec0ff */
[--C-:B------:R-:W-:Y:S01]  /*6840*/  FFMA.FTZ R93, R93, UR36, -R110.reuse ;  /* 0x000000245d5d7c23 */ /* 0x100fe2000801086e */
[--C-:B------:R-:W-:Y:S01]  /*6850*/  HSET2.LE.AND R51, R51, R80.reuse, PT ;  /* 0x0000005033337233 */ /* 0x100fe20003803000 */
[----:B------:R-:W-:Y:S01]  /*6860*/  HMMA.16816.F32 R232, R232, R34, RZ ;  /* 0x00000022e8e8723c */ /* 0x000fe200000018ff */
[----:B------:R-:W1:Y:S01]  /*6870*/  MUFU.EX2 R62, R62 ;  /* 0x0000003e003e7308 */ /* 0x000e620000000800 */
[----:B------:R-:W-:Y:S01]  /*6880*/  F2FP.F16.F32.PACK_AB R230, R66, R75 ;  /* 0x0000004b42e6723e */ /* 0x000fe200000000ff */
[--C-:B------:R-:W-:Y:S01]  /*6890*/  FFMA.FTZ R82, R82, UR36, -R85.reuse ;  /* 0x0000002452527c23 */ /* 0x100fe20008010855 */
[--C-:B------:R-:W-:Y:S01]  /*68a0*/  HSET2.LE.AND R16, R17, R80.reuse, PT ;  /* 0x0000005011107233 */ /* 0x100fe20003803000 */
[----:B------:R-:W-:Y:S01]  /*68b0*/  FFMA.FTZ R221, R83, UR36, -R85 ;  /* 0x0000002453dd7c23 */ /* 0x000fe20008010855 */
[--C-:B------:R-:W-:Y:S01]  /*68c0*/  HSET2.LE.AND R17, R63, R80.reuse, PT ;  /* 0x000000503f117233 */ /* 0x100fe20003803000 */
[----:B------:R-:W-:Y:S01]  /*68d0*/  FFMA.FTZ R104, R104, UR36, -R110 ;  /* 0x0000002468687c23 */ /* 0x000fe2000801086e */
[----:B------:R-:W-:Y:S01]  /*68e0*/  PRMT R119, R119, 0x5410, R26 ;  /* 0x0000541077777816 */ /* 0x000fe2000000001a */
[----:B------:R-:W3:Y:S01]  /*68f0*/  MUFU.EX2 R79, R79 ;  /* 0x0000004f004f7308 */ /* 0x000ee20000000800 */
[----:B----4-:R-:W-:Y:S01]  /*6900*/  F2FP.F16.F32.PACK_AB R0, R55, R58 ;  /* 0x0000003a3700723e */ /* 0x010fe200000000ff */
[----:B------:R-:W-:Y:S01]  /*6910*/  FADD.FTZ R64, R59, R64 ;  /* 0x000000403b407221 */ /* 0x000fe20000010000 */
[----:B------:R-:W-:Y:S01]  /*6920*/  LOP3.LUT R230, R51, R230, RZ, 0xc0, !PT ;  /* 0x000000e633e67212 */ /* 0x000fe200078ec0ff */
[----:B------:R-:W-:Y:S01]  /*6930*/  FFMA.FTZ R51, R210, UR36, -R81 ;  /* 0x00000024d2337c23 */ /* 0x000fe20008010851 */
[----:B-----5:R-:W-:Y:S01]  /*6940*/  F2FP.F16.F32.PACK_AB R63, R52, R57 ;  /* 0x00000039343f723e */ /* 0x020fe200000000ff */
[----:B------:R-:W-:Y:S01]  /*6950*/  FADD.FTZ R65, R60, R65 ;  /* 0x000000413c417221 */ /* 0x000fe20000010000 */
[--C-:B------:R-:W-:Y:S01]  /*6960*/  HSET2.LE.AND R25, R25, R80.reuse, PT ;  /* 0x0000005019197233 */ /* 0x100fe20003803000 */
[----:B------:R-:W-:Y:S01]  /*6970*/  MUFU.EX2 R50, R50 ;  /* 0x0000003200327308 */ /* 0x000fe20000000800 */
[----:B------:R-:W-:Y:S01]  /*6980*/  F2FP.F16.F32.PACK_AB R228, R76, R77 ;  /* 0x0000004d4ce4723e */ /* 0x000fe200000000ff */
[----:B------:R-:W-:Y:S01]  /*6990*/  FADD.FTZ R76, R77, R76 ;  /* 0x0000004c4d4c7221 */ /* 0x000fe20000010000 */
[----:B------:R-:W-:Y:S01]  /*69a0*/  LOP3.LUT R17, R17, R0, RZ, 0xc0, !PT ;  /* 0x0000000011117212 */ /* 0x000fe200078ec0ff */
[----:B------:R-:W-:Y:S01]  /*69b0*/  FADD.FTZ R57, R57, R64 ;  /* 0x0000004039397221 */ /* 0x000fe20000010000 */
[--C-:B------:R-:W-:Y:S01]  /*69c0*/  HSET2.LE.AND R27, R27, R80.reuse, PT ;  /* 0x000000501b1b7233 */ /* 0x100fe20003803000 */
[----:B------:R-:W-:Y:S01]  /*69d0*/  FADD.FTZ R75, R75, R76 ;  /* 0x0000004c4b4b7221 */ /* 0x000fe20000010000 */
[----:B------:R-:W-:Y:S01]  /*69e0*/  HSET2.LE.AND R119, R119, R80, PT ;  /* 0x0000005077777233 */ /* 0x000fe20003803000 */
[----:B------:R-:W4:Y:S01]  /*69f0*/  MUFU.EX2 R51, R51 ;  /* 0x0000003300337308 */ /* 0x000f220000000800 */
[----:B------:R-:W-:Y:S01]  /*6a00*/  LOP3.LUT R16, R16, R63, RZ, 0xc0, !PT ;  /* 0x0000003f10107212 */ /* 0x000fe200078ec0ff */
[----:B------:R-:W-:Y:S01]  /*6a10*/  FFMA.FTZ R63, R208, UR36, -R81 ;  /* 0x00000024d03f7c23 */ /* 0x000fe20008010851 */
[----:B-1----:R-:W-:Y:S01]  /*6a20*/  F2FP.F16.F32.PACK_AB R0, R62, R67 ;  /* 0x000000433e00723e */ /* 0x002fe200000000ff */
[----:B------:R-:W-:Y:S01]  /*6a30*/  FADD.FTZ R66, R66, R75 ;  /* 0x0000004b42427221 */ /* 0x000fe20000010000 */
[----:B---3--:R-:W-:Y:S01]  /*6a40*/  F2FP.F16.F32.PACK_AB R26, R79, R74 ;  /* 0x0000004a4f1a723e */ /* 0x008fe200000000ff */
[----:B------:R-:W-:Y:S01]  /*6a50*/  FADD.FTZ R74, R74, R79 ;  /* 0x0000004f4a4a7221 */ /* 0x000fe20000010000 */
[----:B------:R-:W-:Y:S01]  /*6a60*/  LOP3.LUT R228, R25, R228, RZ, 0xc0, !PT ;  /* 0x000000e419e47212 */ /* 0x000fe200078ec0ff */
[----:B------:R-:W-:Y:S01]  /*6a70*/  MUFU.EX2 R61, R61 ;  /* 0x0000003d003d7308 */ /* 0x000fe20000000800 */
[----:B------:R-:W-:Y:S01]  /*6a80*/  LOP3.LUT R25, R24, 0xffff, RZ, 0xc0, !PT ;  /* 0x0000ffff18197812 */ /* 0x000fe200078ec0ff */
[C---:B--2---:R-:W-:Y:S01]  /*6a90*/  HMMA.16816.F32 R12, R16.reuse, R28, R12 ;  /* 0x0000001c100c723c */ /* 0x044fe2000000180c */
[----:B------:R-:W-:Y:S01]  /*6aa0*/  LOP3.LUT R231, R27, R0, RZ, 0xc0, !PT ;  /* 0x000000001be77212 */ /* 0x000fe200078ec0ff */
[----:B------:R-:W-:Y:S01]  /*6ab0*/  FADD.FTZ R67, R67, R74 ;  /* 0x0000004a43437221 */ /* 0x000fe20000010000 */
[----:B------:R-:W-:Y:S01]  /*6ac0*/  LOP3.LUT R229, R119, R26, RZ, 0xc0, !PT ;  /* 0x0000001a77e57212 */ /* 0x000fe200078ec0ff */
[----:B------:R-:W-:Y:S01]  /*6ad0*/  FADD.FTZ R58, R58, R65 ;  /* 0x000000413a3a7221 */ /* 0x000fe20000010000 */
[----:B------:R-:W-:Y:S01]  /*6ae0*/  LOP3.LUT R0, R24, 0xff, RZ, 0xc0, !PT ;  /* 0x000000ff18007812 */ /* 0x000fe200078ec0ff */
[----:B------:R-:W-:Y:S01]  /*6af0*/  MUFU.EX2 R54, R54 ;  /* 0x0000003600367308 */ /* 0x000fe20000000800 */
[----:B------:R-:W-:Y:S01]  /*6b00*/  SHF.R.U32.HI R25, RZ, 0x8, R25 ;  /* 0x00000008ff197819 */ /* 0x000fe20000011619 */
[C---:B------:R-:W-:Y:S01]  /*6b10*/  HMMA.16816.F32 R236, R16.reuse, R20, R236 ;  /* 0x0000001410ec723c */ /* 0x040fe200000018ec */
[----:B------:R-:W-:Y:S01]  /*6b20*/  SHF.R.U32.HI R119, RZ, 0x18, R24 ;  /* 0x00000018ff777819 */ /* 0x000fe20000011618 */
[----:B------:R-:W-:Y:S01]  /*6b30*/  FADD.FTZ R62, R62, R67 ;  /* 0x000000433e3e7221 */ /* 0x000fe20000010000 */
[----:B------:R-:W-:Y:S01]  /*6b40*/  LOP3.LUT R106, R115, UR6, R108, 0x96, !PT ;  /* 0x00000006736a7c12 */ /* 0x000fe2000f8e966c */
[----:B------:R-:W-:Y:S01]  /*6b50*/  FADD.FTZ R52, R52, R57 ;  /* 0x0000003934347221 */ /* 0x000fe20000010000 */
[----:B------:R-:W-:Y:S01]  /*6b60*/  FADD.FTZ R55, R55, R58 ;  /* 0x0000003a37377221 */ /* 0x000fe20000010000 */
[----:B------:R-:W-:Y:S01]  /*6b70*/  MUFU.EX2 R53, R53 ;  /* 0x0000003500357308 */ /* 0x000fe20000000800 */
[C---:B------:R-:W-:Y:S01]  /*6b80*/  HMMA.16816.F32 R248, R16.reuse, R30, R248 ;  /* 0x0000001e10f8723c */ /* 0x040fe200000018f8 */
[----:B------:R-:W-:Y:S01]  /*6b90*/  FADD.FTZ R49, R49, R52 ;  /* 0x0000003431317221 */ /* 0x000fe20000010000 */
[----:B------:R-:W-:Y:S01]  /*6ba0*/  FADD.FTZ R48, R48, R55 ;  /* 0x0000003730307221 */ /* 0x000fe20000010000 */
[--C-:B------:R-:W-:Y:S01]  /*6bb0*/  FFMA.FTZ R83, R69, UR36, -R81.reuse ;  /* 0x0000002445537c23 */ /* 0x100fe20008010851 */
[----:B------:R-:W-:Y:S01]  /*6bc0*/  FFMA.FTZ R69, R68, UR36, -R81 ;  /* 0x0000002444457c23 */ /* 0x000fe20008010851 */
[----:B------:R-:W-:Y:S01]  /*6bd0*/  FADD.FTZ R44, R44, R49 ;  /* 0x000000312c2c7221 */ /* 0x000fe20000010000 */
[----:B------:R-:W-:Y:S01]  /*6be0*/  HMMA.16816.F32 R232, R16, R22, R232 ;  /* 0x0000001610e8723c */ /* 0x000fe200000018e8 */
[----:B------:R-:W1:Y:S01]  /*6bf0*/  MUFU.EX2 R46, R46 ;  /* 0x0000002e002e7308 */ /* 0x000e620000000800 */
[----:B------:R-:W-:Y:S01]  /*6c00*/  FADD.FTZ R48, R45, R48 ;  /* 0x000000302d307221 */ /* 0x000fe20000010000 */
[----:B------:R-:W-:Y:S03]  /*6c10*/  STL [R1+0x58], R223 ;  /* 0x000058df01007387 */ /* 0x000fe60000100800 */
[----:B------:R-:W-:Y:S01]  /*6c20*/  HMMA.16816.F32 R240, R228, R32, RZ ;  /* 0x00000020e4f0723c */ /* 0x000fe200000018ff */
[----:B------:R-:W-:-:S02]  /*6c30*/  SHF.R.U32.HI R16, RZ, 0x10, R24 ;  /* 0x00000010ff107819 */ /* 0x000fc40000011618 */
[----:B------:R-:W-:Y:S01]  /*6c40*/  MUFU.EX2 R63, R63 ;  /* 0x0000003f003f7308 */ /* 0x000fe20000000800 */
[----:B------:R-:W-:Y:S02]  /*6c50*/  PRMT R17, R0, 0x5410, R25 ;  /* 0x0000541000117816 */ /* 0x000fe40000000019 */
[C---:B------:R-:W-:Y:S01]  /*6c60*/  HMMA.16816.F32 R24, R228.reuse, R244, RZ ;  /* 0x000000f4e418723c */ /* 0x040fe200000018ff */
[----:B------:R-:W-:Y:S02]  /*6c70*/  LOP3.LUT R16, R16, 0xff, RZ, 0xc0, !PT ;  /* 0x000000ff10107812 */ /* 0x000fe400078ec0ff */
[--C-:B------:R-:W-:Y:S02]  /*6c80*/  HSET2.LE.AND R18, R109, R80.reuse, PT ;  /* 0x000000506d127233 */ /* 0x100fe40003803000 */
[----:B------:R-:W2:Y:S01]  /*6c90*/  MUFU.EX2 R56, R56 ;  /* 0x0000003800387308 */ /* 0x000ea20000000800 */
[----:B------:R-:W-:Y:S01]  /*6ca0*/  HSET2.LE.AND R19, R117, R80, PT ;  /* 0x0000005075137233 */ /* 0x000fe20003803000 */
[----:B------:R-:W-:Y:S01]  /*6cb0*/  HMMA.16816.F32 R244, R228, R246, RZ ;  /* 0x000000f6e4f4723c */ /* 0x000fe200000018ff */
[----:B------:R-:W-:-:S02]  /*6cc0*/  PRMT R109, R16, 0x5410, R119 ;  /* 0x00005410106d7816 */ /* 0x000fc40000000077 */
[----:B----4-:R-:W-:Y:S02]  /*6cd0*/  F2FP.F16.F32.PACK_AB R0, R50, R51 ;  /* 0x000000333200723e */ /* 0x010fe400000000ff */
[--C-:B------:R-:W-:Y:S01]  /*6ce0*/  HSET2.LE.AND R16, R17, R80.reuse, PT ;  /* 0x0000005011107233 */ /* 0x100fe20003803000 */
[----:B------:R-:W-:Y:S01]  /*6cf0*/  HMMA.16816.F32 R228, R228, R34, RZ ;  /* 0x00000022e4e4723c */ /* 0x000fe200000018ff */
[----:B------:R-:W-:Y:S01]  /*6d00*/  LOP3.LUT R19, R19, R0, RZ, 0xc0, !PT ;  /* 0x0000000013137212 */ /* 0x000fe200078ec0ff */
[----:B------:R-:W-:Y:S01]  /*6d10*/  MUFU.EX2 R11, R11 ;  /* 0x0000000b000b7308 */ /* 0x000fe20000000800 */
[----:B------:R-:W-:Y:S02]  /*6d20*/  HSET2.LE.AND R17, R109, R80, PT ;  /* 0x000000506d117233 */ /* 0x000fe40003803000 */
[----:B-1----:R-:W-:Y:S02]  /*6d30*/  F2FP.F16.F32.PACK_AB R117, R46, R53 ;  /* 0x000000352e75723e */ /* 0x002fe400000000ff */
[----:B------:R-:W-:Y:S01]  /*6d40*/  F2FP.F16.F32.PACK_AB R109, R54, R61 ;  /* 0x0000003d366d723e */ /* 0x000fe200000000ff */
[----:B------:R-:W-:Y:S01]  /*6d50*/  IMAD.WIDE.U32 R34, R101, -0x2daee0ad, RZ ;  /* 0xd2511f5365227825 */ /* 0x000fe200078e00ff */
[----:B--2---:R-:W-:Y:S01]  /*6d60*/  F2FP.F16.F32.PACK_AB R0, R56, R63 ;  /* 0x0000003f3800723e */ /* 0x004fe200000000ff */
[----:B------:R-:W-:Y:S01]  /*6d70*/  MUFU.EX2 R47, R47 ;  /* 0x0000002f002f7308 */ /* 0x000fe20000000800 */
[----:B------:R-:W-:Y:S01]  /*6d80*/  LOP3.LUT R18, R18, R117, RZ, 0xc0, !PT ;  /* 0x0000007512127212 */ /* 0x000fe200078ec0ff */
[----:B------:R-:W-:Y:S01]  /*6d90*/  FADD.FTZ R61, R61, R66 ;  /* 0x000000423d3d7221 */ /* 0x000fe20000010000 */
[----:B------:R-:W-:Y:S01]  /*6da0*/  LOP3.LUT R16, R16, R109, RZ, 0xc0, !PT ;  /* 0x0000006d10107212 */ /* 0x000fe200078ec0ff */
[----:B------:R-:W-:Y:S01]  /*6db0*/  FADD.FTZ R63, R63, R62 ;  /* 0x0000003e3f3f7221 */ /* 0x000fe20000010000 */
[----:B------:R-:W-:Y:S01]  /*6dc0*/  LOP3.LUT R17, R17, R0, RZ, 0xc0, !PT ;  /* 0x0000000011117212 */ /* 0x000fe200078ec0ff */
[----:B------:R-:W-:Y:S01]  /*6dd0*/  FADD.FTZ R54, R54, R61 ;  /* 0x0000003d36367221 */ /* 0x000fe20000010000 */
[----:B------:R-:W-:Y:S01]  /*6de0*/  LOP3.LUT R33, R35, UR24, R216, 0x96, !PT ;  /* 0x0000001823217c12 */ /* 0x000fe2000f8e96d8 */
[----:B------:R-:W-:Y:S01]  /*6df0*/  MUFU.EX2 R10, R10 ;  /* 0x0000000a000a7308 */ /* 0x000fe20000000800 */
[----:B------:R-:W-:Y:S01]  /*6e00*/  LOP3.LUT R0, R205, UR19, R34, 0x96, !PT ;  /* 0x00000013cd007c12 */ /* 0x000fe2000f8e9622 */
[----:B------:R-:W-:Y:S01]  /*6e10*/  FADD.FTZ R56, R56, R63 ;  /* 0x0000003f38387221 */ /* 0x000fe20000010000 */
[----:B------:R-:W-:Y:S01]  /*6e20*/  LOP3.LUT R32, R201, UR6, R108, 0x96, !PT ;  /* 0x00000006c9207c12 */ /* 0x000fe2000f8e966c */
[----:B------:R-:W-:Y:S01]  /*6e30*/  HMMA.16816.F32 R24, R16, R28, R24 ;  /* 0x0000001c1018723c */ /* 0x000fe20000001818 */
[----:B------:R-:W-:-:S04]  /*6e40*/  IMAD.WIDE.U32 R34, R33, -0x326172a9, RZ ;  /* 0xcd9e8d5721227825 */ /* 0x000fc800078e00ff */
[----:B------:R-:W-:Y:S01]  /*6e50*/  FADD.FTZ R53, R53, R54 ;  /* 0x0000003635357221 */ /* 0x000fe20000010000 */
[----:B------:R-:W-:Y:S01]  /*6e60*/  FADD.FTZ R51, R51, R56 ;  /* 0x0000003833337221 */ /* 0x000fe20000010000 */
[----:B------:R-:W-:Y:S01]  /*6e70*/  MUFU.EX2 R89, R89 ;  /* 0x0000005900597308 */ /* 0x000fe20000000800 */
[----:B------:R-:W-:Y:S01]  /*6e80*/  IMAD.WIDE.U32 R108, R6, -0x2daee0ad, RZ ;  /* 0xd2511f53066c7825 */ /* 0x000fe200078e00ff */
[----:B------:R-:W-:Y:S01]  /*6e90*/  LOP3.LUT R101, R35, UR23, R224, 0x96, !PT ;  /* 0x0000001723657c12 */ /* 0x000fe2000f8e96e0 */
[----:B------:R-:W-:Y:S02]  /*6ea0*/  HMMA.16816.F32 R240, R16, R20, R240 ;  /* 0x0000001410f0723c */ /* 0x000fe400000018f0 */
[----:B------:R-:W-:Y:S01]  /*6eb0*/  FFMA.FTZ R6, R191, UR36, -R110 ;  /* 0x00000024bf067c23 */ /* 0x000fe2000801086e */
[----:B------:R-:W-:Y:S01]  /*6ec0*/  IMAD.WIDE.U32 R28, R0, -0x326172a9, RZ ;  /* 0xcd9e8d57001c7825 */ /* 0x000fe200078e00ff */
[----:B------:R-:W-:-:S03]  /*6ed0*/  LOP3.LUT R0, R207, UR32, R218, 0x96, !PT ;  /* 0x00000020cf007c12 */ /* 0x000fc6000f8e96da */
[----:B------:R-:W-:Y:S01]  /*6ee0*/  FADD.FTZ R53, R46, R53 ;  /* 0x000000352e357221 */ /* 0x000fe20000010000 */
[----:B------:R-:W-:Y:S01]  /*6ef0*/  LOP3.LUT R206, R109, UR28, R206, 0x96, !PT ;  /* 0x0000001c6dce7c12 */ /* 0x000fe2000f8e96ce */
[C---:B------:R-:W-:Y:S01]  /*6f00*/  HMMA.16816.F32 R244, R16.reuse, R30, R244 ;  /* 0x0000001e10f4723c */ /* 0x040fe200000018f4 */
[----:B------:R-:W-:Y:S01]  /*6f10*/  LOP3.LUT R33, R29, UR34, R34, 0x96, !PT ;  /* 0x000000221d217c12 */ /* 0x000fe2000f8e9622 */
[----:B------:R-:W-:Y:S01]  /*6f20*/  IMAD.WIDE.U32 R34, R0, -0x326172a9, RZ ;  /* 0xcd9e8d5700227825 */ /* 0x000fe200078e00ff */
[----:B------:R-:W-:Y:S01]  /*6f30*/  LOP3.LUT R9, R28, 0xffff, RZ, 0xc0, !PT ;  /* 0x0000ffff1c097812 */ /* 0x000fe200078ec0ff */
[----:B------:R-:W1:Y:S01]  /*6f40*/  MUFU.EX2 R6, R6 ;  /* 0x0000000600067308 */ /* 0x000e620000000800 */
[----:B------:R-:W-:Y:S01]  /*6f50*/  LOP3.LUT R109, R33, 0xffff, RZ, 0xc0, !PT ;  /* 0x0000ffff216d7812 */ /* 0x000fe200078ec0ff */
[----:B------:R-:W-:Y:S01]  /*6f60*/  IMAD.WIDE.U32 R206, R206, -0x326172a9, RZ ;  /* 0xcd9e8d57cece7825 */ /* 0x000fe200078e00ff */
[----:B------:R-:W-:Y:S01]  /*6f70*/  LOP3.LUT R117, R28, 0xff, RZ, 0xc0, !PT ;  /* 0x000000ff1c757812 */ /* 0x000fe200078ec0ff */
[----:B------:R-:W-:Y:S01]  /*6f80*/  HMMA.16816.F32 R228, R16, R22, R228 ;  /* 0x0000001610e4723c */ /* 0x000fe200000018e4 */
[--C-:B------:R-:W-:Y:S01]  /*6f90*/  SHF.R.U32.HI R0, RZ, 0x10, R28.reuse ;  /* 0x00000010ff007819 */ /* 0x100fe2000001161c */
[----:B------:R-:W-:Y:S01]  /*6fa0*/  FADD.FTZ R51, R50, R51 ;  /* 0x0000003332337221 */ /* 0x000fe20000010000 */
[----:B------:R-:W-:Y:S01]  /*6fb0*/  SHF.R.U32.HI R115, RZ, 0x18, R28 ;  /* 0x00000018ff737819 */ /* 0x000fe2000001161c */
[----:B------:R-:W-:Y:S01]  /*6fc0*/  MUFU.EX2 R88, R88 ;  /* 0x0000005800587308 */ /* 0x000fe20000000800 */
[----:B------:R-:W-:-:S02]  /*6fd0*/  SHF.R.U32.HI R28, RZ, 0x8, R9 ;  /* 0x00000008ff1c7819 */ /* 0x000fc40000011609 */
[----:B------:R-:W-:Y:S02]  /*6fe0*/  LOP3.LUT R20, R33, 0xff, RZ, 0xc0, !PT ;  /* 0x000000ff21147812 */ /* 0x000fe400078ec0ff */
[----:B------:R-:W-:Y:S02]  /*6ff0*/  SHF.R.U32.HI R109, RZ, 0x8, R109 ;  /* 0x00000008ff6d7819 */ /* 0x000fe4000001166d */
[----:B------:R-:W-:Y:S01]  /*7000*/  LOP3.LUT R208, R35, UR31, R114, 0x96, !PT ;  /* 0x0000001f23d07c12 */ /* 0x000fe2000f8e9672 */
[----:B------:R-:W-:Y:S01]  /*7010*/  MUFU.EX2 R9, R92 ;  /* 0x0000005c00097308 */ /* 0x000fe20000000800 */
[----:B------:R-:W-:Y:S02]  /*7020*/  LOP3.LUT R34, R207, UR25, R34, 0x96, !PT ;  /* 0x00000019cf227c12 */ /* 0x000fe4000f8e9622 */
[----:B------:R-:W-:Y:S01]  /*7030*/  PRMT R117, R117, 0x5410, R28 ;  /* 0x0000541075757816 */ /* 0x000fe2000000001c */
[----:B------:R-:W-:Y:S01]  /*7040*/  IMAD.WIDE.U32 R208, R208, -0x2daee0ad, RZ ;  /* 0xd2511f53d0d07825 */ /* 0x000fe200078e00ff */
[----:B------:R-:W-:Y:S01]  /*7050*/  PRMT R109, R20, 0x5410, R109 ;  /* 0x00005410146d7816 */ /* 0x000fe2000000006d */
[----:B------:R-:W2:Y:S01]  /*7060*/  LDSM.16.MT88.4 R28, [R252+0x4800] ;  /* 0x00480000fc1c783b */ /* 0x000ea20000004200 */
[----:B------:R-:W-:Y:S01]  /*7070*/  LOP3.LUT R0, R0, 0xff, RZ, 0xc0, !PT ;  /* 0x000000ff00007812 */ /* 0x000fe200078ec0ff */
[----:B------:R-:W-:Y:S01]  /*7080*/  IMAD.WIDE.U32 R34, R34, -0x2daee0ad, RZ ;  /* 0xd2511f5322227825 */ /* 0x000fe200078e00ff */
[----:B------:R-:W-:Y:S01]  /*7090*/  LOP3.LUT R108, R209, UR24, R108, 0x96, !PT ;  /* 0x00000018d16c7c12 */ /* 0x000fe2000f8e966c */
[----:B------:R-:W3:Y:S01]  /*70a0*/  LDSM.16.MT88.4 R20, [R223+0x4800] ;  /* 0x00480000df14783b */ /* 0x000ee20000004200 */
[----:B------:R-:W-:Y:S01]  /*70b0*/  PRMT R115, R0, 0x5410, R115 ;  /* 0x0000541000737816 */ /* 0x000fe20000000073 */
[----:B------:R-:W-:Y:S01]  /*70c0*/  MUFU.EX2 R91, R91 ;  /* 0x0000005b005b7308 */ /* 0x000fe20000000800 */
[----:B------:R-:W-:Y:S01]  /*70d0*/  LOP3.LUT R35, R35, UR19, R208, 0x96, !PT ;  /* 0x0000001323237c12 */ /* 0x000fe2000f8e96d0 */
[----:B------:R-:W-:Y:S01]  /*70e0*/  IMAD.WIDE.U32 R18, R108, -0x326172a9, RZ ;  /* 0xcd9e8d576c127825 */ /* 0x000fe200078e00ff */
[----:B------:R-:W-:-:S02]  /*70f0*/  SHF.R.U32.HI R16, RZ, 0x10, R33 ;  /* 0x00000010ff107819 */ /* 0x000fc40000011621 */
[----:B------:R-:W-:Y:S01]  /*7100*/  SHF.R.U32.HI R17, RZ, 0x18, R33 ;  /* 0x00000018ff117819 */ /* 0x000fe20000011621 */
[----:B------:R-:W-:Y:S01]  /*7110*/  IMAD.WIDE.U32 R208, R35, -0x326172a9, RZ ;  /* 0xcd9e8d5723d07825 */ /* 0x000fe200078e00ff */
[----:B------:R-:W-:Y:S01]  /*7120*/  LOP3.LUT R16, R16, 0xff, RZ, 0xc0, !PT ;  /* 0x000000ff10107812 */ /* 0x000fe200078ec0ff */
[----:B------:R4:W5:Y:S01]  /*7130*/  MUFU.EX2 R0, R94 ;  /* 0x0000005e00007308 */ /* 0x0009620000000800 */
[----:B------:R-:W-:Y:S01]  /*7140*/  LOP3.LUT R33, R19, UR23, R206, 0x96, !PT ;  /* 0x0000001713217c12 */ /* 0x000fe2000f8e96ce */
[----:B------:R-:W-:Y:S01]  /*7150*/  IMAD.WIDE.U32 R206, R101, -0x2daee0ad, RZ ;  /* 0xd2511f5365ce7825 */ /* 0x000fe200078e00ff */
[----:B------:R-:W-:-:S03]  /*7160*/  LOP3.LUT R108, R208, 0xffff, RZ, 0xc0, !PT ;  /* 0x0000ffffd06c7812 */ /* 0x000fc600078ec0ff */
[----:B------:R-:W-:Y:S01]  /*7170*/  FFMA.FTZ R101, R188, UR36, -R81 ;  /* 0x00000024bc657c23 */ /* 0x000fe20008010851 */
[----:B------:R-:W-:Y:S02]  /*7180*/  LOP3.LUT R35, R209, UR34, R18, 0x96, !PT ;  /* 0x00000022d1237c12 */ /* 0x000fe4000f8e9612 */
[--C-:B------:R-:W-:Y:S01]  /*7190*/  HSET2.LE.AND R18, R117, R80.reuse, PT ;  /* 0x0000005075127233 */ /* 0x100fe20003803000 */
[----:B------:R-:W-:Y:S01]  /*71a0*/  MUFU.EX2 R100, R100 ;  /* 0x0000006400647308 */ /* 0x000fe20000000800 */
[----:B------:R-:W-:Y:S02]  /*71b0*/  PRMT R17, R16, 0x5410, R17 ;  /* 0x0000541010117816 */ /* 0x000fe40000000011 */
[----:B------:R-:W-:Y:S02]  /*71c0*/  HSET2.LE.AND R19, R115, R80, PT ;  /* 0x0000005073137233 */ /* 0x000fe40003803000 */
[----:B------:R-:W-:Y:S02]  /*71d0*/  LOP3.LUT R119, R208, 0xff, RZ, 0xc0, !PT ;  /* 0x000000ffd0777812 */ /* 0x000fe400078ec0ff */
[----:B------:R-:W-:Y:S01]  /*71e0*/  SHF.R.U32.HI R108, RZ, 0x8, R108 ;  /* 0x00000008ff6c7819 */ /* 0x000fe2000001166c */
[----:B------:R-:W-:Y:S01]  /*71f0*/  MUFU.EX2 R101, R101 ;  /* 0x0000006500657308 */ /* 0x000fe20000000800 */
[----:B----4-:R-:W-:Y:S01]  /*7200*/  FFMA.FTZ R94, R87, UR36, -R190 ;  /* 0x00000024575e7c23 */ /* 0x010fe200080108be */
[----:B-1----:R-:W-:-:S02]  /*7210*/  F2FP.F16.F32.PACK_AB R87, R6, R11 ;  /* 0x0000000b0657723e */ /* 0x002fc400000000ff */
[----:B-----5:R-:W-:Y:S02]  /*7220*/  F2FP.F16.F32.PACK_AB R16, R0, R9 ;  /* 0x000000090010723e */ /* 0x020fe400000000ff */
[----:B------:R-:W-:Y:S02]  /*7230*/  SHF.R.U32.HI R92, RZ, 0x10, R208 ;  /* 0x00000010ff5c7819 */ /* 0x000fe400000116d0 */
[----:B------:R-:W-:Y:S01]  /*7240*/  LOP3.LUT R18, R18, R87, RZ, 0xc0, !PT ;  /* 0x0000005712127212 */ /* 0x000fe200078ec0ff */
[----:B------:R-:W-:Y:S01]  /*7250*/  FFMA.FTZ R87, R187, UR36, -R190 ;  /* 0x00000024bb577c23 */ /* 0x000fe200080108be */
[----:B------:R-:W-:Y:S01]  /*7260*/  PRMT R119, R119, 0x5410, R108 ;  /* 0x0000541077777816 */ /* 0x000fe2000000006c */
[----:B------:R-:W-:Y:S01]  /*7270*/  MUFU.EX2 R94, R94 ;  /* 0x0000005e005e7308 */ /* 0x000fe20000000800 */
[----:B------:R-:W-:Y:S02]  /*7280*/  LOP3.LUT R19, R19, R16, RZ, 0xc0, !PT ;  /* 0x0000001013137212 */ /* 0x000fe400078ec0ff */
[----:B------:R-:W-:-:S02]  /*7290*/  SHF.R.U32.HI R187, RZ, 0x18, R208 ;  /* 0x00000018ffbb7819 */ /* 0x000fc400000116d0 */
[----:B------:R-:W-:Y:S02]  /*72a0*/  LOP3.LUT R108, R92, 0xff, RZ, 0xc0, !PT ;  /* 0x000000ff5c6c7812 */ /* 0x000fe400078ec0ff */
[--C-:B------:R-:W-:Y:S01]  /*72b0*/  HSET2.LE.AND R16, R109, R80.reuse, PT ;  /* 0x000000506d107233 */ /* 0x100fe20003803000 */
[----:B------:R1:W-:Y:S01]  /*72c0*/  MUFU.EX2 R92, R97 ;  /* 0x00000061005c7308 */ /* 0x0003e20000000800 */
[----:B------:R-:W-:Y:S02]  /*72d0*/  HSET2.LE.AND R17, R17, R80, PT ;  /* 0x0000005011117233 */ /* 0x000fe40003803000 */
[----:B------:R-:W-:Y:S01]  /*72e0*/  F2FP.F16.F32.PACK_AB R109, R10, R47 ;  /* 0x0000002f0a6d723e */ /* 0x000fe200000000ff */
[----:B------:R-:W-:Y:S01]  /*72f0*/  FADD.FTZ R47, R47, R44 ;  /* 0x0000002c2f2f7221 */ /* 0x000fe20000010000 */
[----:B------:R-:W-:Y:S01]  /*7300*/  F2FP.F16.F32.PACK_AB R90, R88, R89 ;  /* 0x00000059585a723e */ /* 0x000fe200000000ff */
[----:B------:R-:W-:Y:S01]  /*7310*/  FADD.FTZ R89, R89, R48 ;  /* 0x0000003059597221 */ /* 0x000fe20000010000 */
[----:B------:R-:W-:Y:S01]  /*7320*/  PRMT R187, R108, 0x5410, R187 ;  /* 0x000054106cbb7816 */ /* 0x000fe200000000bb */
[----:B------:R-:W-:Y:S01]  /*7330*/  FFMA.FTZ R108, R192, UR36, -R81 ;  /* 0x00000024c06c7c23 */ /* 0x000fe20008010851 */
[----:B------:R-:W-:Y:S01]  /*7340*/  LOP3.LUT R16, R16, R109, RZ, 0xc0, !PT ;  /* 0x0000006d10107212 */ /* 0x000fe200078ec0ff */
[----:B------:R-:W-:Y:S01]  /*7350*/  MUFU.EX2 R87, R87 ;  /* 0x0000005700577308 */ /* 0x000fe20000000800 */
[----:B------:R-:W-:Y:S01]  /*7360*/  LOP3.LUT R17, R17, R90, RZ, 0xc0, !PT ;  /* 0x0000005a11117212 */ /* 0x000fe200078ec0ff */
[----:B------:R-:W-:Y:S01]  /*7370*/  FFMA.FTZ R90, R189, UR36, -R190 ;  /* 0x00000024bd5a7c23 */ /* 0x000fe200080108be */
[----:B------:R-:W-:Y:S01]  /*7380*/  IMAD.WIDE.U32 R188, R102, -0x2daee0ad, RZ ;  /* 0xd2511f5366bc7825 */ /* 0x000fe200078e00ff */
[----:B------:R-:W-:-:S03]  /*7390*/  LOP3.LUT R204, R207, UR33, R204, 0x96, !PT ;  /* 0x00000021cfcc7c12 */ /* 0x000fc6000f8e96cc */
[----:B------:R-:W-:Y:S01]  /*73a0*/  FADD.FTZ R10, R10, R47 ;  /* 0x0000002f0a0a7221 */ /* 0x000fe20000010000 */
[----:B------:R-:W-:Y:S01]  /*73b0*/  LOP3.LUT R109, R206, 0xffff, RZ, 0xc0, !PT ;  /* 0x0000ffffce6d7812 */ /* 0x000fe200078ec0ff */
[----:B-1----:R-:W-:Y:S01]  /*73c0*/  FFMA.FTZ R97, R198, UR36, -R81 ;  /* 0x00000024c6617c23 */ /* 0x002fe20008010851 */
[----:B------:R-:W-:Y:S01]  /*73d0*/  MUFU.EX2 R108, R108 ;  /* 0x0000006c006c7308 */ /* 0x000fe20000000800 */
[C---:B--2---:R-:W-:Y:S01]  /*73e0*/  HMMA.16816.F32 R12, R16.reuse, R28, R12 ;  /* 0x0000001c100c723c */ /* 0x044fe2000000180c */
[----:B------:R-:W-:Y:S01]  /*73f0*/  LOP3.LUT R115, R206, 0xff, RZ, 0xc0, !PT ;  /* 0x000000ffce737812 */ /* 0x000fe200078ec0ff */
[----:B------:R-:W-:Y:S01]  /*7400*/  FADD.FTZ R88, R88, R89 ;  /* 0x0000005958587221 */ /* 0x000fe20000010000 */
[----:B------:R-:W-:Y:S01]  /*7410*/  SHF.R.U32.HI R117, RZ, 0x10, R206 ;  /* 0x00000010ff757819 */ /* 0x000fe200000116ce */
[----:B------:R-:W-:Y:S01]  /*7420*/  FADD.FTZ R11, R11, R10 ;  /* 0x0000000a0b0b7221 */ /* 0x000fe20000010000 */
[----:B------:R-:W-:Y:S01]  /*7430*/  SHF.R.U32.HI R112, RZ, 0x18, R206 ;  /* 0x00000018ff707819 */ /* 0x000fe200000116ce */
[----:B---3--:R-:W-:Y:S01]  /*7440*/  HMMA.16816.F32 R236, R16, R20, R236 ;  /* 0x0000001410ec723c */ /* 0x008fe200000018ec */
[----:B------:R-:W1:Y:S01]  /*7450*/  MUFU.EX2 R90, R90 ;  /* 0x0000005a005a7308 */ /* 0x000e620000000800 */
[----:B------:R-:W-:-:S04]  /*7460*/  IMAD.WIDE.U32 R206, R103, -0x2daee0ad, RZ ;  /* 0xd2511f5367ce7825 */ /* 0x000fc800078e00ff */
[----:B------:R-:W-:Y:S01]  /*7470*/  FADD.FTZ R9, R9, R88 ;  /* 0x0000005809097221 */ /* 0x000fe20000010000 */
[----:B------:R-:W-:Y:S01]  /*7480*/  FADD.FTZ R11, R6, R11 ;  /* 0x0000000b060b7221 */ /* 0x000fe20000010000 */
[C---:B------:R-:W-:Y:S01]  /*7490*/  HMMA.16816.F32 R248, R16.reuse, R30, R248 ;  /* 0x0000001e10f8723c */ /* 0x040fe200000018f8 */
[----:B------:R-:W-:Y:S01]  /*74a0*/  LOP3.LUT R198, R207, UR28, R188, 0x96, !PT ;  /* 0x0000001ccfc67c12 */ /* 0x000fe2000f8e96bc */
[----:B------:R-:W-:Y:S01]  /*74b0*/  FADD.FTZ R9, R0, R9 ;  /* 0x0000000900097221 */ /* 0x000fe20000010000 */
[----:B------:R-:W-:Y:S03]  /*74c0*/  MUFU.EX2 R102, R148 ;  /* 0x0000009400667308 */ /* 0x000fe60000000800 */
[----:B------:R-:W-:Y:S01]  /*74d0*/  HMMA.16816.F32 R232, R16, R22, R232 ;  /* 0x0000001610e8723c */ /* 0x000fe200000018e8 */
[----:B------:R-:W-:-:S04]  /*74e0*/  IMAD.WIDE.U32 R198, R198, -0x326172a9, RZ ;  /* 0xcd9e8d57c6c67825 */ /* 0x000fc800078e00ff */
[----:B------:R-:W2:Y:S01]  /*74f0*/  MUFU.EX2 R97, R97 ;  /* 0x0000006100617308 */ /* 0x000ea20000000800 */
[----:B-1----:R-:W-:Y:S02]  /*7500*/  F2FP.F16.F32.PACK_AB R103, R90, R87 ;  /* 0x000000575a67723e */ /* 0x002fe400000000ff */
[C---:B------:R-:W-:Y:S02]  /*7510*/  LOP3.LUT R18, R35.reuse, 0xffff, RZ, 0xc0, !PT ;  /* 0x0000ffff23127812 */ /* 0x040fe400078ec0ff */
[--C-:B------:R-:W-:Y:S02]  /*7520*/  SHF.R.U32.HI R16, RZ, 0x10, R35.reuse ;  /* 0x00000010ff107819 */ /* 0x100fe40000011623 */
[----:B------:R-:W-:Y:S01]  /*7530*/  LOP3.LUT R19, R35, 0xff, RZ, 0xc0, !PT ;  /* 0x000000ff23137812 */ /* 0x000fe200078ec0ff */
[----:B------:R-:W-:Y:S01]  /*7540*/  MUFU.EX2 R95, R95 ;  /* 0x0000005f005f7308 */ /* 0x000fe20000000800 */
[----:B------:R-:W-:Y:S02]  /*7550*/  SHF.R.U32.HI R17, RZ, 0x18, R35 ;  /* 0x00000018ff117819 */ /* 0x000fe40000011623 */
[----:B------:R-:W-:-:S02]  /*7560*/  SHF.R.U32.HI R18, RZ, 0x8, R18 ;  /* 0x00000008ff127819 */ /* 0x000fc40000011612 */
[----:B------:R-:W-:Y:S02]  /*7570*/  LOP3.LUT R16, R16, 0xff, RZ, 0xc0, !PT ;  /* 0x000000ff10107812 */ /* 0x000fe400078ec0ff */
[----:B------:R-:W-:Y:S01]  /*7580*/  PRMT R19, R19, 0x5410, R18 ;  /* 0x0000541013137816 */ /* 0x000fe20000000012 */
[----:B------:R-:W-:Y:S01]  /*7590*/  MUFU.EX2 R99, R99 ;  /* 0x0000006300637308 */ /* 0x000fe20000000800 */
[----:B------:R-:W-:Y:S02]  /*75a0*/  PRMT R17, R16, 0x5410, R17 ;  /* 0x0000541010117816 */ /* 0x000fe40000000011 */
[----:B------:R-:W-:Y:S01]  /*75b0*/  F2FP.F16.F32.PACK_AB R18, R101, R108 ;  /* 0x0000006c6512723e */ /* 0x000fe200000000ff */
[----:B------:R-:W-:Y:S01]  /*75c0*/  FADD.FTZ R108, R108, R51 ;  /* 0x000000336c6c7221 */ /* 0x000fe20000010000 */
[--C-:B------:R-:W-:Y:S02]  /*75d0*/  HSET2.LE.AND R16, R19, R80.reuse, PT ;  /* 0x0000005013107233 */ /* 0x100fe40003803000 */
[--C-:B------:R-:W-:Y:S01]  /*75e0*/  HSET2.LE.AND R17, R17, R80.reuse, PT ;  /* 0x0000005011117233 */ /* 0x100fe20003803000 */
[----:B------:R-:W-:Y:S01]  /*75f0*/  MUFU.EX2 R160, R160 ;  /* 0x000000a000a07308 */ /* 0x000fe20000000800 */
[----:B------:R-:W-:Y:S01]  /*7600*/  F2FP.F16.F32.PACK_AB R19, R91, R94 ;  /* 0x0000005e5b13723e */ /* 0x000fe200000000ff */
[----:B------:R-:W-:Y:S01]  /*7610*/  FADD.FTZ R94, R94, R53 ;  /* 0x000000355e5e7221 */ /* 0x000fe20000010000 */
[----:B--2---:R-:W-:Y:S01]  /*7620*/  F2FP.F16.F32.PACK_AB R148, R97, R102 ;  /* 0x000000666194723e */ /* 0x004fe200000000ff */
[----:B------:R-:W-:Y:S01]  /*7630*/  FADD.FTZ R101, R101, R108 ;  /* 0x0000006c65657221 */ /* 0x000fe20000010000 */
[----:B------:R-:W-:Y:S01]  /*7640*/  LOP3.LUT R16, R16, R19, RZ, 0xc0, !PT ;  /* 0x0000001310107212 */ /* 0x000fe200078ec0ff */
[----:B------:R-:W-:Y:S01]  /*7650*/  FADD.FTZ R94, R91, R94 ;  /* 0x0000005e5b5e7221 */ /* 0x000fe20000010000 */
[----:B------:R-:W-:Y:S01]  /*7660*/  LOP3.LUT R17, R17, R18, RZ, 0xc0, !PT ;  /* 0x0000001211117212 */ /* 0x000fe200078ec0ff */
[----:B------:R-:W-:Y:S01]  /*7670*/  MUFU.EX2 R135, R135 ;  /* 0x0000008700877308 */ /* 0x000fe20000000800 */
[--C-:B------:R-:W-:Y:S01]  /*7680*/  HSET2.LE.AND R18, R119, R80.reuse, PT ;  /* 0x0000005077127233 */ /* 0x100fe20003803000 */
[----:B------:R-:W-:Y:S01]  /*7690*/  FADD.FTZ R87, R87, R94 ;  /* 0x0000005e57577221 */ /* 0x000fe20000010000 */
[----:B------:R-:W-:Y:S01]  /*76a0*/  HSET2.LE.AND R19, R187, R80, PT ;  /* 0x00000050bb137233 */ /* 0x000fe20003803000 */
[----:B------:R-:W-:Y:S01]  /*76b0*/  FADD.FTZ R102, R102, R101 ;  /* 0x0000006566667221 */ /* 0x000fe20000010000 */
[----:B------:R-:W-:Y:S01]  /*76c0*/  LOP3.LUT R35, R189, UR32, R218, 0x96, !PT ;  /* 0x00000020bd237c12 */ /* 0x000fe2000f8e96da */
[----:B------:R-:W-:Y:S01]  /*76d0*/  IMAD.WIDE.U32 R188, R106, -0x2daee0ad, RZ ;  /* 0xd2511f536abc7825 */ /* 0x000fe200078e00ff */
[----:B------:R-:W-:-:S03]  /*76e0*/  LOP3.LUT R18, R18, R103, RZ, 0xc0, !PT ;  /* 0x0000006712127212 */ /* 0x000fc600078ec0ff */
[----:B------:R-:W-:Y:S01]  /*76f0*/  FFMA.FTZ R103, R167, UR36, -R110 ;  /* 0x00000024a7677c23 */ /* 0x000fe2000801086e */
[----:B------:R-:W-:Y:S01]  /*7700*/  LOP3.LUT R19, R19, R148, RZ, 0xc0, !PT ;  /* 0x0000009413137212 */ /* 0x000fe200078ec0ff */
[----:B------:R-:W-:Y:S01]  /*7710*/  IMAD.WIDE.U32 R192, R35, -0x326172a9, RZ ;  /* 0xcd9e8d5723c07825 */ /* 0x000fe200078e00ff */
[----:B------:R-:W-:-:S03]  /*7720*/  LOP3.LUT R218, R197, UR32, R218, 0x96, !PT ;  /* 0x00000020c5da7c12 */ /* 0x000fc6000f8e96da */
[----:B------:R-:W-:Y:S01]  /*7730*/  FFMA.FTZ R106, R175, UR36, -R110 ;  /* 0x00000024af6a7c23 */ /* 0x000fe2000801086e */
[----:B------:R-:W-:Y:S01]  /*7740*/  LOP3.LUT R167, R204, 0xffff, RZ, 0xc0, !PT ;  /* 0x0000ffffcca77812 */ /* 0x000fe200078ec0ff */
[----:B------:R-:W-:Y:S01]  /*7750*/  MUFU.EX2 R103, R103 ;  /* 0x0000006700677308 */ /* 0x000fe20000000800 */
[----:B------:R-:W-:Y:S01]  /*7760*/  LOP3.LUT R119, R117, 0xff, RZ, 0xc0, !PT ;  /* 0x000000ff75777812 */ /* 0x000fe200078ec0ff */
[----:B------:R-:W-:Y:S01]  /*7770*/  HMMA.16816.F32 R24, R16, R28, R24 ;  /* 0x0000001c1018723c */ /* 0x000fe20000001818 */
[----:B------:R-:W-:Y:S01]  /*7780*/  IMAD.WIDE.U32 R218, R218, -0x326172a9, RZ ;  /* 0xcd9e8d57dada7825 */ /* 0x000fe200078e00ff */
[----:B------:R-:W-:-:S03]  /*7790*/  SHF.R.U32.HI R167, RZ, 0x8, R167 ;  /* 0x00000008ffa77819 */ /* 0x000fc600000116a7 */
[----:B------:R-:W-:Y:S01]  /*77a0*/  FADD.FTZ R87, R90, R87 ;  /* 0x000000575a577221 */ /* 0x000fe20000010000 */
[----:B------:R-:W-:Y:S01]  /*77b0*/  PRMT R119, R119, 0x5410, R112 ;  /* 0x0000541077777816 */ /* 0x000fe20000000070 */
[----:B------:R-:W-:Y:S01]  /*77c0*/  FADD.FTZ R97, R97, R102 ;  /* 0x0000006661617221 */ /* 0x000fe20000010000 */
[C---:B------:R-:W-:Y:S01]  /*77d0*/  HMMA.16816.F32 R240, R16.reuse, R20, R240 ;  /* 0x0000001410f0723c */ /* 0x040fe200000018f0 */
[--C-:B------:R-:W-:Y:S01]  /*77e0*/  LOP3.LUT R28, R193, UR31, R114.reuse, 0x96, !PT ;  /* 0x0000001fc11c7c12 */ /* 0x100fe2000f8e9672 */
[----:B------:R-:W1:Y:S01]  /*77f0*/  MUFU.EX2 R106, R106 ;  /* 0x0000006a006a7308 */ /* 0x000e620000000800 */
[----:B------:R-:W-:Y:S01]  /*7800*/  LOP3.LUT R35, R219, UR31, R114, 0x96, !PT ;  /* 0x0000001fdb237c12 */ /* 0x000fe2000f8e9672 */
[--C-:B------:R-:W-:Y:S01]  /*7810*/  FFMA.FTZ R114, R122, UR36, -R85.reuse ;  /* 0x000000247a727c23 */ /* 0x100fe20008010855 */
[----:B------:R-:W-:Y:S01]  /*7820*/  FFMA.FTZ R122, R194, UR36, -R85 ;  /* 0x00000024c27a7c23 */ /* 0x000fe20008010855 */
[----:B------:R-:W-:Y:S01]  /*7830*/  IMAD.WIDE.U32 R208, R28, -0x2daee0ad, RZ ;  /* 0xd2511f531cd07825 */ /* 0x000fe200078e00ff */
[----:B------:R-:W-:Y:S01]  /*7840*/  SHF.R.U32.HI R28, RZ, 0x8, R109 ;  /* 0x00000008ff1c7819 */ /* 0x000fe2000001166d */
[C---:B------:R-:W-:Y:S01]  /*7850*/  HMMA.16816.F32 R244, R16.reuse, R30, R244 ;  /* 0x0000001e10f4723c */ /* 0x040fe200000018f4 */
[----:B------:R-:W-:Y:S01]  /*7860*/  LOP3.LUT R20, R204, 0xff, RZ, 0xc0, !PT ;  /* 0x000000ffcc147812 */ /* 0x000fe200078ec0ff */
[----:B------:R2:W-:Y:S01]  /*7870*/  MUFU.EX2 R109, R114 ;  /* 0x00000072006d7308 */ /* 0x0005e20000000800 */
[----:B------:R-:W-:Y:S01]  /*7880*/  PRMT R117, R115, 0x5410, R28 ;  /* 0x0000541073757816 */ /* 0x000fe2000000001c */
[----:B------:R-:W-:Y:S01]  /*7890*/  FFMA.FTZ R115, R186, UR36, -R85 ;  /* 0x00000024ba737c23 */ /* 0x000fe20008010855 */
[----:B------:R-:W-:Y:S01]  /*78a0*/  PRMT R167, R20, 0x5410, R167 ;  /* 0x0000541014a77816 */ /* 0x000fe200000000a7 */
[----:B------:R-:W-:Y:S01]  /*78b0*/  HMMA.16816.F32 R228, R16, R22, R228 ;  /* 0x0000001610e4723c */ /* 0x000fe200000018e4 */
[----:B------:R-:W3:Y:S01]  /*78c0*/  LDSM.16.MT88.4 R28, [R252+0x4c00] ;  /* 0x004c0000fc1c783b */ /* 0x000ee20000004200 */
[----:B------:R-:W-:Y:S01]  /*78d0*/  LOP3.LUT R195, R199, UR25, R192, 0x96, !PT ;  /* 0x00000019c7c37c12 */ /* 0x000fe2000f8e96c0 */
[----:B------:R-:W-:Y:S01]  /*78e0*/  FFMA.FTZ R219, R78, UR36, -R81 ;  /* 0x000000244edb7c23 */ /* 0x000fe20008010851 */
[----:B------:R4:W5:Y:S01]  /*78f0*/  MUFU.EX2 R112, R122 ;  /* 0x0000007a00707308 */ /* 0x0009620000000800 */
[----:B------:R-:W3:Y:S01]  /*7900*/  LDSM.16.MT88.4 R20, [R223+0x4c00] ;  /* 0x004c0000df14783b */ /* 0x000ee20000004200 */
[----:B------:R-:W-:Y:S01]  /*7910*/  LOP3.LUT R148, R209, UR24, R206, 0x96, !PT ;  /* 0x00000018d1947c12 */ /* 0x000fe2000f8e96ce */
[----:B------:R-:W-:Y:S01]  /*7920*/  IMAD.WIDE.U32 R194, R195, -0x2daee0ad, RZ ;  /* 0xd2511f53c3c27825 */ /* 0x000fe200078e00ff */
[----:B------:R-:W-:-:S02]  /*7930*/  SHF.R.U32.HI R16, RZ, 0x10, R204 ;  /* 0x00000010ff107819 */ /* 0x000fc400000116cc */
[----:B------:R-:W-:Y:S01]  /*7940*/  SHF.R.U32.HI R17, RZ, 0x18, R204 ;  /* 0x00000018ff117819 */ /* 0x000fe200000116cc */
[----:B------:R-:W-:Y:S01]  /*7950*/  IMAD.WIDE.U32 R206, R148, -0x326172a9, RZ ;  /* 0xcd9e8d5794ce7825 */ /* 0x000fe200078e00ff */
[----:B------:R-:W-:Y:S03]  /*7960*/  MUFU.EX2 R115, R115 ;  /* 0x0000007300737308 */ /* 0x000fe60000000800 */
[----:B--2---:R-:W-:Y:S01]  /*7970*/  FFMA.FTZ R114, R184, UR36, -R85 ;  /* 0x00000024b8727c23 */ /* 0x004fe20008010855 */
[----:B------:R-:W-:Y:S01]  /*7980*/  LOP3.LUT R16, R16, 0xff, RZ, 0xc0, !PT ;  /* 0x000000ff10107812 */ /* 0x000fe200078ec0ff */
[----:B------:R-:W-:Y:S01]  /*7990*/  FFMA.FTZ R148, R174, UR36, -R81 ;  /* 0x00000024ae947c23 */ /* 0x000fe20008010851 */
[--C-:B------:R-:W-:Y:S01]  /*79a0*/  HSET2.LE.AND R18, R117, R80.reuse, PT ;  /* 0x0000005075127233 */ /* 0x100fe20003803000 */
[----:B------:R-:W-:Y:S01]  /*79b0*/  IMAD.WIDE.U32 R204, R35, -0x2daee0ad, RZ ;  /* 0xd2511f5323cc7825 */ /* 0x000fe200078e00ff */
[----:B------:R-:W-:-:S03]  /*79c0*/  HSET2.LE.AND R19, R119, R80, PT ;  /* 0x0000005077137233 */ /* 0x000fc60003803000 */
[--C-:B------:R-:W-:Y:S01]  /*79d0*/  FFMA.FTZ R119, R129, UR36, -R190.reuse ;  /* 0x0000002481777c23 */ /* 0x100fe200080108be */
[----:B------:R-:W2:Y:S01]  /*79e0*/  MUFU.EX2 R114, R114 ;  /* 0x0000007200727308 */ /* 0x000ea20000000800 */
[----:B------:R-:W-:Y:S01]  /*79f0*/  PRMT R17, R16, 0x5410, R17 ;  /* 0x0000541010117816 */ /* 0x000fe20000000011 */
[--C-:B------:R-:W-:Y:S01]  /*7a00*/  FFMA.FTZ R129, R156, UR36, -R81.reuse ;  /* 0x000000249c817c23 */ /* 0x100fe20008010851 */
[----:B-1----:R-:W-:Y:S01]  /*7a10*/  F2FP.F16.F32.PACK_AB R117, R103, R106 ;  /* 0x0000006a6775723e */ /* 0x002fe200000000ff */
[--C-:B----4-:R-:W-:Y:S01]  /*7a20*/  FFMA.FTZ R122, R127, UR36, -R190.reuse ;  /* 0x000000247f7a7c23 */ /* 0x110fe200080108be */
[----:B-----5:R-:W-:Y:S01]  /*7a30*/  F2FP.F16.F32.PACK_AB R184, R112, R109 ;  /* 0x0000006d70b8723e */ /* 0x020fe200000000ff */
[----:B------:R-:W-:Y:S01]  /*7a40*/  FFMA.FTZ R127, R182, UR36, -R81 ;  /* 0x00000024b67f7c23 */ /* 0x000fe20008010851 */
[----:B------:R-:W-:Y:S01]  /*7a50*/  LOP3.LUT R18, R18, R117, RZ, 0xc0, !PT ;  /* 0x0000007512127212 */ /* 0x000fe200078ec0ff */
[----:B------:R-:W-:Y:S01]  /*7a60*/  MUFU.EX2 R129, R129 ;  /* 0x0000008100817308 */ /* 0x000fe20000000800 */
[----:B------:R-:W-:Y:S01]  /*7a70*/  LOP3.LUT R19, R19, R184, RZ, 0xc0, !PT ;  /* 0x000000b813137212 */ /* 0x000fe200078ec0ff */
[--C-:B------:R-:W-:Y:S01]  /*7a80*/  FFMA.FTZ R182, R153, UR36, -R190.reuse ;  /* 0x0000002499b67c23 */ /* 0x100fe200080108be */
[--C-:B------:R-:W-:Y:S01]  /*7a90*/  HSET2.LE.AND R16, R167, R80.reuse, PT ;  /* 0x00000050a7107233 */ /* 0x100fe20003803000 */
[--C-:B------:R-:W-:Y:S01]  /*7aa0*/  FFMA.FTZ R156, R133, UR36, -R190.reuse ;  /* 0x00000024859c7c23 */ /* 0x100fe200080108be */
[----:B------:R-:W-:Y:S01]  /*7ab0*/  HSET2.LE.AND R17, R17, R80, PT ;  /* 0x0000005011117233 */ /* 0x000fe20003803000 */
[--C-:B------:R-:W-:Y:S01]  /*7ac0*/  FFMA.FTZ R133, R147, UR36, -R190.reuse ;  /* 0x0000002493857c23 */ /* 0x100fe200080108be */
[----:B------:R-:W-:Y:S01]  /*7ad0*/  F2FP.F16.F32.PACK_AB R117, R95, R100 ;  /* 0x000000645f75723e */ /* 0x000fe200000000ff */
[----:B------:R-:W-:Y:S01]  /*7ae0*/  MUFU.EX2 R122, R122 ;  /* 0x0000007a007a7308 */ /* 0x000fe20000000800 */
[----:B--2---:R-:W-:Y:S01]  /*7af0*/  F2FP.F16.F32.PACK_AB R184, R115, R114 ;  /* 0x0000007273b8723e */ /* 0x004fe200000000ff */
[--C-:B------:R-:W-:Y:S01]  /*7b00*/  FFMA.FTZ R147, R163, UR36, -R190.reuse ;  /* 0x00000024a3937c23 */ /* 0x100fe200080108be */
[----:B------:R-:W-:Y:S01]  /*7b10*/  LOP3.LUT R16, R16, R117, RZ, 0xc0, !PT ;  /* 0x0000007510107212 */ /* 0x000fe200078ec0ff */
[--C-:B------:R-:W-:Y:S01]  /*7b20*/  FFMA.FTZ R117, R136, UR36, -R190.reuse ;  /* 0x0000002488757c23 */ /* 0x100fe200080108be */
[----:B------:R-:W-:Y:S01]  /*7b30*/  LOP3.LUT R17, R17, R184, RZ, 0xc0, !PT ;  /* 0x000000b811117212 */ /* 0x000fe200078ec0ff */
[----:B------:R-:W-:Y:S01]  /*7b40*/  FFMA.FTZ R136, R161, UR36, -R190 ;  /* 0x00000024a1887c23 */ /* 0x000fe200080108be */
[----:B------:R-:W-:Y:S01]  /*7b50*/  LOP3.LUT R150, R195, UR19, R208, 0x96, !PT ;  /* 0x00000013c3967c12 */ /* 0x000fe2000f8e96d0 */
[----:B------:R-:W-:Y:S01]  /*7b60*/  MUFU.EX2 R119, R119 ;  /* 0x0000007700777308 */ /* 0x000fe20000000800 */
[----:B------:R-:W-:Y:S01]  /*7b70*/  LOP3.LUT R196, R189, UR28, R196, 0x96, !PT ;  /* 0x0000001cbdc47c12 */ /* 0x000fe2000f8e96c4 */
[----:B------:R-:W-:Y:S01]  /*7b80*/  IMAD.WIDE.U32 R208, R32, -0x2daee0ad, RZ ;  /* 0xd2511f5320d07825 */ /* 0x000fe200078e00ff */
[----:B------:R-:W-:Y:S01]  /*7b90*/  LOP3.LUT R189, R205, UR24, R188, 0x96, !PT ;  /* 0x00000018cdbd7c12 */ /* 0x000fe2000f8e96bc */
[----:B---3--:R-:W-:Y:S01]  /*7ba0*/  HMMA.16816.F32 R12, R16, R28, R12 ;  /* 0x0000001c100c723c */ /* 0x008fe2000000180c */
[----:B------:R-:W-:Y:S01]  /*7bb0*/  LOP3.LUT R175, R207, UR23, R198, 0x96, !PT ;  /* 0x00000017cfaf7c12 */ /* 0x000fe2000f8e96c6 */
[----:B------:R-:W-:-:S04]  /*7bc0*/  IMAD.WIDE.U32 R186, R150, -0x326172a9, RZ ;  /* 0xcd9e8d5796ba7825 */ /* 0x000fc800078e00ff */
[----:B------:R-:W-:Y:S01]  /*7bd0*/  FFMA.FTZ R150, R158, UR36, -R81 ;  /* 0x000000249e967c23 */ /* 0x000fe20008010851 */
[----:B------:R-:W-:Y:S01]  /*7be0*/  MUFU.EX2 R148, R148 ;  /* 0x0000009400947308 */ /* 0x000fe20000000800 */
[----:B------:R-:W-:Y:S01]  /*7bf0*/  FFMA.FTZ R158, R131, UR36, -R190 ;  /* 0x00000024839e7c23 */ /* 0x000fe200080108be */
[----:B------:R-:W-:Y:S01]  /*7c00*/  HMMA.16816.F32 R248, R16, R30, R248 ;  /* 0x0000001e10f8723c */ /* 0x000fe200000018f8 */
[----:B------:R-:W-:Y:S01]  /*7c10*/  IMAD.WIDE.U32 R196, R196, -0x326172a9, RZ ;  /* 0xcd9e8d57c4c47825 */ /* 0x000fe200078e00ff */
[----:B------:R-:W-:-:S03]  /*7c20*/  LOP3.LUT R161, R187, UR34, R206, 0x96, !PT ;  /* 0x00000022bba17c12 */ /* 0x000fc6000f8e96ce */
[----:B------:R-:W-:Y:S01]  /*7c30*/  FADD.FTZ R100, R100, R11 ;  /* 0x0000000b64647221 */ /* 0x000fe20000010000 */
[C---:B------:R-:W-:Y:S01]  /*7c40*/  LOP3.LUT R188, R186.reuse, 0xffff, RZ, 0xc0, !PT ;  /* 0x0000ffffbabc7812 */ /* 0x040fe200078ec0ff */
[----:B------:R-:W-:Y:S01]  /*7c50*/  IMAD.WIDE.U32 R206, R185, -0x2daee0ad, RZ ;  /* 0xd2511f53b9ce7825 */ /* 0x000fe200078e00ff */
[----:B------:R-:W-:Y:S01]  /*7c60*/  HMMA.16816.F32 R236, R16, R20, R236 ;  /* 0x0000001410ec723c */ /* 0x000fe200000018ec */
[----:B------:R-:W1:Y:S01]  /*7c70*/  MUFU.EX2 R150, R150 ;  /* 0x0000009600967308 */ /* 0x000e620000000800 */
[----:B------:R-:W-:Y:S01]  /*7c80*/  LOP3.LUT R192, R197, UR25, R218, 0x96, !PT ;  /* 0x00000019c5c07c12 */ /* 0x000fe2000f8e96da */
[----:B------:R-:W-:Y:S01]  /*7c90*/  IMAD.WIDE.U32 R184, R177, -0x2daee0ad, RZ ;  /* 0xd2511f53b1b87825 */ /* 0x000fe200078e00ff */
[----:B------:R-:W-:-:S03]  /*7ca0*/  LOP3.LUT R199, R186, 0xff, RZ, 0xc0, !PT ;  /* 0x000000ffbac77812 */ /* 0x000fc600078ec0ff */
[----:B------:R-:W-:Y:S01]  /*7cb0*/  FFMA.FTZ R218, R107, UR36, -R110 ;  /* 0x000000246bda7c23 */ /* 0x000fe2000801086e */
[----:B------:R-:W-:Y:S01]  /*7cc0*/  HMMA.16816.F32 R232, R16, R22, R232 ;  /* 0x0000001610e8723c */ /* 0x000fe200000018e8 */
[----:B------:R-:W-:Y:S01]  /*7cd0*/  IMAD.WIDE.U32 R192, R192, -0x2daee0ad, RZ ;  /* 0xd2511f53c0c07825 */ /* 0x000fe200078e00ff */
[----:B------:R-:W-:Y:S01]  /*7ce0*/  SHF.R.U32.HI R197, RZ, 0x18, R186 ;  /* 0x00000018ffc57819 */ /* 0x000fe200000116ba */
[----:B------:R-:W2:Y:S01]  /*7cf0*/  MUFU.EX2 R127, R127 ;  /* 0x0000007f007f7308 */ /* 0x000ea20000000800 */
[----:B------:R-:W-:Y:S01]  /*7d00*/  LOP3.LUT R201, R209, UR28, R184, 0x96, !PT ;  /* 0x0000001cd1c97c12 */ /* 0x000fe2000f8e96b8 */
[----:B------:R-:W-:Y:S01]  /*7d10*/  FADD.FTZ R114, R114, R9 ;  /* 0x0000000972727221 */ /* 0x000fe20000010000 */
[----:B------:R-:W-:Y:S01]  /*7d20*/  LOP3.LUT R35, R193, UR19, R204, 0x96, !PT ;  /* 0x00000013c1237c12 */ /* 0x000fe2000f8e96cc */
[----:B------:R-:W-:Y:S01]  /*7d30*/  IMAD.WIDE.U32 R16, R33, -0x2daee0ad, RZ ;  /* 0xd2511f5321107825 */ /* 0x000fe200078e00ff */
[----:B------:R-:W-:-:S03]  /*7d40*/  SHF.R.U32.HI R193, RZ, 0x10, R186 ;  /* 0x00000010ffc17819 */ /* 0x000fc600000116ba */
[----:B------:R-:W-:Y:S01]  /*7d50*/  FADD.FTZ R95, R95, R100 ;  /* 0x000000645f5f7221 */ /* 0x000fe20000010000 */
[----:B------:R-:W-:Y:S01]  /*7d60*/  SHF.R.U32.HI R188, RZ, 0x8, R188 ;  /* 0x00000008ffbc7819 */ /* 0x000fe200000116bc */
[----:B------:R-:W-:Y:S01]  /*7d70*/  IMAD.WIDE.U32 R204, R189, -0x326172a9, RZ ;  /* 0xcd9e8d57bdcc7825 */ /* 0x000fe200078e00ff */
[C---:B------:R-:W-:Y:S01]  /*7d80*/  LOP3.LUT R18, R16.reuse, 0xffff, RZ, 0xc0, !PT ;  /* 0x0000ffff10127812 */ /* 0x040fe200078ec0ff */
[----:B------:R3:W-:Y:S01]  /*7d90*/  MUFU.EX2 R184, R139 ;  /* 0x0000008b00b87308 */ /* 0x0007e20000000800 */
[----:B------:R-:W-:Y:S01]  /*7da0*/  SHF.R.U32.HI R19, RZ, 0x10, R16 ;  /* 0x00000010ff137819 */ /* 0x000fe20000011610 */
[----:B------:R-:W-:Y:S01]  /*7db0*/  IMAD.WIDE.U32 R186, R35, -0x326172a9, RZ ;  /* 0xcd9e8d5723ba7825 */ /* 0x000fe200078e00ff */
[----:B------:R-:W-:-:S03]  /*7dc0*/  LOP3.LUT R191, R16, 0xff, RZ, 0xc0, !PT ;  /* 0x000000ff10bf7812 */ /* 0x000fc600078ec0ff */
[----:B------:R-:W-:Y:S01]  /*7dd0*/  FADD.FTZ R114, R115, R114 ;  /* 0x0000007273727221 */ /* 0x000fe20000010000 */
[----:B------:R-:W-:Y:S01]  /*7de0*/  SHF.R.U32.HI R18, RZ, 0x8, R18 ;  /* 0x00000008ff127819 */ /* 0x000fe20000011612 */
[----:B------:R-:W-:Y:S01]  /*7df0*/  FADD.FTZ R106, R106, R95 ;  /* 0x0000005f6a6a7221 */ /* 0x000fe20000010000 */
[----:B------:R-:W-:Y:S01]  /*7e00*/  LOP3.LUT R34, R17, UR33, R34, 0x96, !PT ;  /* 0x0000002111227c12 */ /* 0x000fe2000f8e9622 */
[----:B------:R-:W-:Y:S01]  /*7e10*/  MUFU.EX2 R146, R146 ;  /* 0x0000009200927308 */ /* 0x000fe20000000800 */
[----:B------:R-:W-:Y:S01]  /*7e20*/  SHF.R.U32.HI R16, RZ, 0x18, R16 ;  /* 0x00000018ff107819 */ /* 0x000fe20000011610 */
[----:B------:R-:W-:Y:S01]  /*7e30*/  FADD.FTZ R109, R109, R114 ;  /* 0x000000726d6d7221 */ /* 0x000fe20000010000 */
[----:B------:R-:W-:Y:S01]  /*7e40*/  LOP3.LUT R19, R19, 0xff, RZ, 0xc0, !PT ;  /* 0x000000ff13137812 */ /* 0x000fe200078ec0ff */
[----:B------:R-:W-:Y:S01]  /*7e50*/  FADD.FTZ R106, R103, R106 ;  /* 0x0000006a676a7221 */ /* 0x000fe20000010000 */
[----:B------:R-:W-:Y:S01]  /*7e60*/  PRMT R191, R191, 0x5410, R18 ;  /* 0x00005410bfbf7816 */ /* 0x000fe20000000012 */
[----:B------:R-:W-:Y:S01]  /*7e70*/  FADD.FTZ R112, R112, R109 ;  /* 0x0000006d70707221 */ /* 0x000fe20000010000 */
[C---:B------:R-:W-:Y:S01]  /*7e80*/  LOP3.LUT R18, R34.reuse, 0xffff, RZ, 0xc0, !PT ;  /* 0x0000ffff22127812 */ /* 0x040fe200078ec0ff */
[----:B------:R-:W-:Y:S01]  /*7e90*/  MUFU.EX2 R134, R134 ;  /* 0x0000008600867308 */ /* 0x000fe20000000800 */
[----:B------:R-:W-:Y:S01]  /*7ea0*/  PRMT R19, R19, 0x5410, R16 ;  /* 0x0000541013137816 */ /* 0x000fe20000000010 */
[----:B---3--:R-:W-:Y:S01]  /*7eb0*/  FFMA.FTZ R139, R165, UR36, -R190 ;  /* 0x00000024a58b7c23 */ /* 0x008fe200080108be */
[----:B------:R-:W-:Y:S01]  /*7ec0*/  SHF.R.U32.HI R16, RZ, 0x10, R34 ;  /* 0x00000010ff107819 */ /* 0x000fe20000011622 */
[----:B------:R-:W-:Y:S01]  /*7ed0*/  FFMA.FTZ R165, R145, UR36, -R110 ;  /* 0x0000002491a57c23 */ /* 0x000fe2000801086e */
[----:B------:R-:W-:Y:S01]  /*7ee0*/  LOP3.LUT R17, R34, 0xff, RZ, 0xc0, !PT ;  /* 0x000000ff22117812 */ /* 0x000fe200078ec0ff */
[----:B------:R-:W-:Y:S01]  /*7ef0*/  FFMA.FTZ R145, R164, UR36, -R85 ;  /* 0x00000024a4917c23 */ /* 0x000fe20008010855 */
[----:B------:R-:W-:Y:S01]  /*7f00*/  SHF.R.U32.HI R18, RZ, 0x8, R18 ;  /* 0x00000008ff127819 */ /* 0x000fe20000011612 */
[----:B------:R-:W-:Y:S01]  /*7f10*/  FFMA.FTZ R164, R149, UR36, -R190 ;  /* 0x0000002495a47c23 */ /* 0x000fe200080108be */
[----:B------:R-:W-:Y:S01]  /*7f20*/  SHF.R.U32.HI R34, RZ, 0x18, R34 ;  /* 0x00000018ff227819 */ /* 0x000fe20000011622 */
[----:B------:R-:W-:Y:S01]  /*7f30*/  MUFU.EX2 R117, R117 ;  /* 0x0000007500757308 */ /* 0x000fe20000000800 */
[----:B------:R-:W-:-:S02]  /*7f40*/  LOP3.LUT R195, R16, 0xff, RZ, 0xc0, !PT ;  /* 0x000000ff10c37812 */ /* 0x000fc400078ec0ff */
[----:B------:R-:W-:Y:S02]  /*7f50*/  PRMT R17, R17, 0x5410, R18 ;  /* 0x0000541011117816 */ /* 0x000fe40000000012 */
[----:B------:R-:W-:Y:S02]  /*7f60*/  PRMT R131, R195, 0x5410, R34 ;  /* 0x00005410c3837816 */ /* 0x000fe40000000022 */
[C---:B-1----:R-:W-:Y:S01]  /*7f70*/  F2FP.F16.F32.PACK_AB R34, R129.reuse, R150 ;  /* 0x000000968122723e */ /* 0x042fe200000000ff */
[----:B------:R-:W-:Y:S01]  /*7f80*/  MUFU.EX2 R145, R145 ;  /* 0x0000009100917308 */ /* 0x000fe20000000800 */
[--C-:B------:R-:W-:Y:S01]  /*7f90*/  HSET2.LE.AND R16, R17, R80.reuse, PT ;  /* 0x0000005011107233 */ /* 0x100fe20003803000 */
[----:B------:R-:W-:Y:S01]  /*7fa0*/  FADD.FTZ R150, R150, R97 ;  /* 0x0000006196967221 */ /* 0x000fe20000010000 */
[--C-:B------:R-:W-:Y:S02]  /*7fb0*/  HSET2.LE.AND R17, R131, R80.reuse, PT ;  /* 0x0000005083117233 */ /* 0x100fe40003803000 */
[--C-:B------:R-:W-:Y:S01]  /*7fc0*/  HSET2.LE.AND R18, R191, R80.reuse, PT ;  /* 0x00000050bf127233 */ /* 0x100fe20003803000 */
[----:B------:R-:W-:Y:S01]  /*7fd0*/  FADD.FTZ R129, R129, R150 ;  /* 0x0000009681817221 */ /* 0x000fe20000010000 */
[----:B------:R-:W-:Y:S01]  /*7fe0*/  HSET2.LE.AND R19, R19, R80, PT ;  /* 0x0000005013137233 */ /* 0x000fe20003803000 */
[----:B------:R-:W-:Y:S01]  /*7ff0*/  MUFU.EX2 R136, R136 ;  /* 0x0000008800887308 */ /* 0x000fe20000000800 */
[----:B------:R-:W-:-:S02]  /*8000*/  F2FP.F16.F32.PACK_AB R191, R119, R122 ;  /* 0x0000007a77bf723e */ /* 0x000fc400000000ff */
[----:B--2---:R-:W-:Y:S01]  /*8010*/  F2FP.F16.F32.PACK_AB R174, R127, R148 ;  /* 0x000000947fae723e */ /* 0x004fe200000000ff */
[----:B------:R-:W-:Y:S01]  /*8020*/  FADD.FTZ R148, R148, R129 ;  /* 0x0000008194947221 */ /* 0x000fe20000010000 */
[----:B------:R-:W-:Y:S01]  /*8030*/  F2FP.F16.F32.PACK_AB R131, R99, R92 ;  /* 0x0000005c6383723e */ /* 0x000fe200000000ff */
[----:B------:R-:W-:Y:S01]  /*8040*/  FADD.FTZ R92, R92, R87 ;  /* 0x000000575c5c7221 */ /* 0x000fe20000010000 */
[----:B------:R-:W-:Y:S01]  /*8050*/  LOP3.LUT R17, R17, R34, RZ, 0xc0, !PT ;  /* 0x0000002211117212 */ /* 0x000fe200078ec0ff */
[----:B------:R-:W-:Y:S01]  /*8060*/  MUFU.EX2 R123, R123 ;  /* 0x0000007b007b7308 */ /* 0x000fe20000000800 */
[----:B------:R-:W-:Y:S01]  /*8070*/  LOP3.LUT R173, R205, UR23, R196, 0x96, !PT ;  /* 0x00000017cdad7c12 */ /* 0x000fe2000f8e96c4 */
[----:B------:R-:W-:Y:S01]  /*8080*/  FADD.FTZ R99, R99, R92 ;  /* 0x0000005c63637221 */ /* 0x000fe20000010000 */
[----:B------:R-:W-:Y:S01]  /*8090*/  LOP3.LUT R167, R187, UR34, R204, 0x96, !PT ;  /* 0x00000022bba77c12 */ /* 0x000fe2000f8e96cc */
[----:B------:R-:W-:Y:S01]  /*80a0*/  IMAD.WIDE.U32 R204, R183, -0x2daee0ad, RZ ;  /* 0xd2511f53b7cc7825 */ /* 0x000fe200078e00ff */
[----:B------:R-:W-:-:S03]  /*80b0*/  LOP3.LUT R34, R207, UR32, R202, 0x96, !PT ;  /* 0x00000020cf227c12 */ /* 0x000fc6000f8e96ca */
[----:B------:R-:W-:Y:S01]  /*80c0*/  FADD.FTZ R122, R122, R99 ;  /* 0x000000637a7a7221 */ /* 0x000fe20000010000 */
[----:B------:R-:W-:Y:S01]  /*80d0*/  LOP3.LUT R18, R18, R191, RZ, 0xc0, !PT ;  /* 0x000000bf12127212 */ /* 0x000fe200078ec0ff */
[----:B------:R-:W-:Y:S01]  /*80e0*/  MUFU.EX2 R158, R158 ;  /* 0x0000009e009e7308 */ /* 0x000fe20000000800 */
[----:B------:R-:W-:Y:S01]  /*80f0*/  LOP3.LUT R19, R19, R174, RZ, 0xc0, !PT ;  /* 0x000000ae13137212 */ /* 0x000fe200078ec0ff */
[----:B------:R-:W-:Y:S01]  /*8100*/  IMAD.WIDE.U32 R210, R34, -0x326172a9, RZ ;  /* 0xcd9e8d5722d27825 */ /* 0x000fe200078e00ff */
[----:B------:R-:W-:-:S03]  /*8110*/  LOP3.LUT R16, R16, R131, RZ, 0xc0, !PT ;  /* 0x0000008310107212 */ /* 0x000fc600078ec0ff */
[----:B------:R-:W-:Y:S01]  /*8120*/  FFMA.FTZ R131, R141, UR36, -R190 ;  /* 0x000000248d837c23 */ /* 0x000fe200080108be */
[----:B------:R-:W-:Y:S01]  /*8130*/  LOP3.LUT R202, R185, UR32, R202, 0x96, !PT ;  /* 0x00000020b9ca7c12 */ /* 0x000fe2000f8e96ca */
[----:B------:R-:W-:Y:S01]  /*8140*/  FFMA.FTZ R174, R159, UR36, -R190 ;  /* 0x000000249fae7c23 */ /* 0x000fe200080108be */
[----:B------:R-:W-:Y:S01]  /*8150*/  LOP3.LUT R141, R205, UR28, R206, 0x96, !PT ;  /* 0x0000001ccd8d7c12 */ /* 0x000fe2000f8e96ce */
[----:B------:R-:W-:Y:S01]  /*8160*/  MUFU.EX2 R121, R121 ;  /* 0x0000007900797308 */ /* 0x000fe20000000800 */
[----:B------:R-:W-:Y:S01]  /*8170*/  PRMT R199, R199, 0x5410, R188 ;  /* 0x00005410c7c77816 */ /* 0x000fe200000000bc */
[----:B------:R-:W-:Y:S01]  /*8180*/  HMMA.16816.F32 R24, R16, R28, R24 ;  /* 0x0000001c1018723c */ /* 0x000fe20000001818 */
[----:B------:R-:W-:Y:S01]  /*8190*/  IMAD.WIDE.U32 R202, R202, -0x326172a9, RZ ;  /* 0xcd9e8d57caca7825 */ /* 0x000fe200078e00ff */
[----:B------:R-:W-:-:S03]  /*81a0*/  LOP3.LUT R188, R193, 0xff, RZ, 0xc0, !PT ;  /* 0x000000ffc1bc7812 */ /* 0x000fc600078ec0ff */
[----:B------:R-:W-:Y:S01]  /*81b0*/  FADD.FTZ R122, R119, R122 ;  /* 0x0000007a777a7221 */ /* 0x000fe20000010000 */
[----:B------:R-:W-:Y:S01]  /*81c0*/  LOP3.LUT R189, R186, 0xffff, RZ, 0xc0, !PT ;  /* 0x0000ffffbabd7812 */ /* 0x000fe200078ec0ff */
[----:B------:R-:W-:-:S04]  /*81d0*/  IMAD.WIDE.U32 R206, R141, -0x326172a9, RZ ;  /* 0xcd9e8d578dce7825 */ /* 0x000fc800078e00ff */
[----:B------:R-:W-:Y:S01]  /*81e0*/  FFMA.FTZ R141, R155, UR36, -R190 ;  /* 0x000000249b8d7c23 */ /* 0x000fe200080108be */
[--C-:B------:R-:W-:Y:S01]  /*81f0*/  LOP3.LUT R28, R211, UR31, R200.reuse, 0x96, !PT ;  /* 0x0000001fd31c7c12 */ /* 0x100fe2000f8e96c8 */
[C---:B------:R-:W-:Y:S01]  /*8200*/  HMMA.16816.F32 R244, R16.reuse, R30, R244 ;  /* 0x0000001e10f4723c */ /* 0x040fe200000018f4 */
[----:B------:R-:W-:Y:S01]  /*8210*/  LOP3.LUT R29, R203, UR31, R200, 0x96, !PT ;  /* 0x0000001fcb1d7c12 */ /* 0x000fe2000f8e96c8 */
[----:B------:R-:W-:Y:S01]  /*8220*/  IMAD.WIDE.U32 R200, R201, -0x326172a9, RZ ;  /* 0xcd9e8d57c9c87825 */ /* 0x000fe200078e00ff */
[----:B------:R-:W-:Y:S01]  /*8230*/  LOP3.LUT R205, R207, UR25, R210, 0x96, !PT ;  /* 0x00000019cfcd7c12 */ /* 0x000fe2000f8e96d2 */
[----:B------:R-:W-:Y:S01]  /*8240*/  MUFU.EX2 R120, R120 ;  /* 0x0000007800787308 */ /* 0x000fe20000000800 */
[----:B------:R-:W-:Y:S01]  /*8250*/  PRMT R197, R188, 0x5410, R197 ;  /* 0x00005410bcc57816 */ /* 0x000fe200000000c5 */
[----:B------:R-:W-:Y:S01]  /*8260*/  IMAD.WIDE.U32 R216, R28, -0x2daee0ad, RZ ;  /* 0xd2511f531cd87825 */ /* 0x000fe200078e00ff */
[----:B------:R-:W-:Y:S01]  /*8270*/  LOP3.LUT R202, R201, UR25, R202, 0x96, !PT ;  /* 0x00000019c9ca7c12 */ /* 0x000fe2000f8e96ca */
[C---:B------:R-:W-:Y:S01]  /*8280*/  HMMA.16816.F32 R240, R16.reuse, R20, R240 ;  /* 0x0000001410f0723c */ /* 0x040fe200000018f0 */
[----:B------:R-:W-:Y:S01]  /*8290*/  LOP3.LUT R35, R186, 0xff, RZ, 0xc0, !PT ;  /* 0x000000ffba237812 */ /* 0x000fe200078ec0ff */
[----:B------:R-:W-:Y:S01]  /*82a0*/  IMAD.WIDE.U32 R210, R29, -0x2daee0ad, RZ ;  /* 0xd2511f531dd27825 */ /* 0x000fe200078e00ff */
[----:B------:R-:W-:Y:S01]  /*82b0*/  LOP3.LUT R28, R217, UR24, R204, 0x96, !PT ;  /* 0x00000018d91c7c12 */ /* 0x000fe2000f8e96cc */
[----:B------:R1:W-:Y:S01]  /*82c0*/  MUFU.EX2 R188, R165 ;  /* 0x000000a500bc7308 */ /* 0x0003e20000000800 */
[----:B------:R-:W-:Y:S01]  /*82d0*/  SHF.R.U32.HI R187, RZ, 0x10, R186 ;  /* 0x00000010ffbb7819 */ /* 0x000fe200000116ba */
[----:B------:R-:W-:Y:S01]  /*82e0*/  IMAD.WIDE.U32 R204, R205, -0x2daee0ad, RZ ;  /* 0xd2511f53cdcc7825 */ /* 0x000fe200078e00ff */
[----:B------:R-:W-:Y:S01]  /*82f0*/  LOP3.LUT R32, R211, UR24, R208, 0x96, !PT ;  /* 0x00000018d3207c12 */ /* 0x000fe2000f8e96d0 */
[----:B------:R-:W-:Y:S01]  /*8300*/  HMMA.16816.F32 R228, R16, R22, R228 ;  /* 0x0000001610e4723c */ /* 0x000fe200000018e4 */
[----:B------:R-:W-:Y:S01]  /*8310*/  SHF.R.U32.HI R33, RZ, 0x18, R186 ;  /* 0x00000018ff217819 */ /* 0x000fe200000116ba */
[----:B------:R-:W-:Y:S01]  /*8320*/  IMAD.WIDE.U32 R202, R202, -0x2daee0ad, RZ ;  /* 0xd2511f53caca7825 */ /* 0x000fe200078e00ff */
[----:B------:R-:W-:-:S03]  /*8330*/  LOP3.LUT R29, R205, UR19, R216, 0x96, !PT ;  /* 0x00000013cd1d7c12 */ /* 0x000fc6000f8e96d8 */
[--C-:B------:R-:W-:Y:S01]  /*8340*/  FFMA.FTZ R186, R137, UR36, -R110.reuse ;  /* 0x0000002489ba7c23 */ /* 0x100fe2000801086e */
[----:B------:R-:W-:Y:S01]  /*8350*/  FFMA.FTZ R137, R143, UR36, -R110 ;  /* 0x000000248f897c23 */ /* 0x000fe2000801086e */
[----:B------:R-:W2:Y:S01]  /*8360*/  LDSM.16.MT88.4 R16, [R252+0x5000] ;  /* 0x00500000fc10783b */ /* 0x000ea20000004200 */
[----:B------:R-:W-:Y:S01]  /*8370*/  LOP3.LUT R155, R203, UR19, R210, 0x96, !PT ;  /* 0x00000013cb9b7c12 */ /* 0x000fe2000f8e96d2 */
[----:B------:R-:W-:-:S04]  /*8380*/  IMAD.WIDE.U32 R210, R28, -0x326172a9, RZ ;  /* 0xcd9e8d571cd27825 */ /* 0x000fc800078e00ff */
[----:B------:R-:W-:Y:S01]  /*8390*/  FFMA.FTZ R143, R162, UR36, -R85 ;  /* 0x00000024a28f7c23 */ /* 0x000fe20008010855 */
[----:B------:R-:W-:Y:S01]  /*83a0*/  MUFU.EX2 R186, R186 ;  /* 0x000000ba00ba7308 */ /* 0x000fe20000000800 */
[----:B------:R-:W-:Y:S01]  /*83b0*/  FFMA.FTZ R162, R151, UR36, -R190 ;  /* 0x0000002497a27c23 */ /* 0x000fe200080108be */
[----:B------:R-:W-:Y:S01]  /*83c0*/  IMAD.WIDE.U32 R208, R29, -0x326172a9, RZ ;  /* 0xcd9e8d571dd07825 */ /* 0x000fe200078e00ff */
[----:B------:R-:W-:-:S03]  /*83d0*/  LOP3.LUT R153, R211, UR23, R206, 0x96, !PT ;  /* 0x00000017d3997c12 */ /* 0x000fc6000f8e96ce */
[----:B------:R-:W-:Y:S01]  /*83e0*/  FFMA.FTZ R217, R157, UR36, -R190 ;  /* 0x000000249dd97c23 */ /* 0x000fe200080108be */
[--C-:B------:R-:W-:Y:S01]  /*83f0*/  FFMA.FTZ R151, R42, UR36, -R81.reuse ;  /* 0x000000242a977c23 */ /* 0x100fe20008010851 */
[----:B------:R-:W-:Y:S01]  /*8400*/  IMAD.WIDE.U32 R206, R155, -0x326172a9, RZ ;  /* 0xcd9e8d579bce7825 */ /* 0x000fe200078e00ff */
[----:B------:R-:W-:Y:S01]  /*8410*/  LOP3.LUT R28, R209, UR34, R210, 0x96, !PT ;  /* 0x00000022d11c7c12 */ /* 0x000fe2000f8e96d2 */
[----:B------:R-:W3:Y:S01]  /*8420*/  MUFU.EX2 R137, R137 ;  /* 0x0000008900897308 */ /* 0x000ee20000000800 */
[----:B------:R-:W-:Y:S01]  /*8430*/  SHF.R.U32.HI R30, RZ, 0x10, R208 ;  /* 0x00000010ff1e7819 */ /* 0x000fe200000116d0 */
[----:B------:R-:W-:Y:S01]  /*8440*/  FFMA.FTZ R157, R154, UR36, -R81 ;  /* 0x000000249a9d7c23 */ /* 0x000fe20008010851 */
[----:B------:R-:W-:Y:S01]  /*8450*/  LOP3.LUT R34, R208, 0xffff, RZ, 0xc0, !PT ;  /* 0x0000ffffd0227812 */ /* 0x000fe200078ec0ff */
[----:B------:R-:W-:Y:S01]  /*8460*/  FADD.FTZ R127, R127, R148 ;  /* 0x000000947f7f7221 */ /* 0x000fe20000010000 */
[----:B-1----:R-:W-:Y:S02]  /*8470*/  SHF.R.U32.HI R165, RZ, 0x10, R28 ;  /* 0x00000010ffa57819 */ /* 0x002fe4000001161c */
[C---:B------:R-:W-:Y:S01]  /*8480*/  LOP3.LUT R20, R28.reuse, 0xffff, RZ, 0xc0, !PT ;  /* 0x0000ffff1c147812 */ /* 0x040fe200078ec0ff */
[----:B------:R-:W1:Y:S01]  /*8490*/  MUFU.EX2 R143, R143 ;  /* 0x0000008f008f7308 */ /* 0x000e620000000800 */
[----:B------:R-:W-:-:S02]  /*84a0*/  LOP3.LUT R177, R28, 0xff, RZ, 0xc0, !PT ;  /* 0x000000ff1cb17812 */ /* 0x000fc400078ec0ff */
[----:B------:R-:W-:Y:S02]  /*84b0*/  LOP3.LUT R31, R208, 0xff, RZ, 0xc0, !PT ;  /* 0x000000ffd01f7812 */ /* 0x000fe400078ec0ff */
[----:B------:R-:W-:Y:S01]  /*84c0*/  SHF.R.U32.HI R29, RZ, 0x18, R208 ;  /* 0x00000018ff1d7819 */ /* 0x000fe200000116d0 */
[----:B------:R-:W-:Y:S01]  /*84d0*/  IMAD.WIDE.U32 R208, R32, -0x326172a9, RZ ;  /* 0xcd9e8d5720d07825 */ /* 0x000fe200078e00ff */
[----:B------:R-:W-:Y:S01]  /*84e0*/  LOP3.LUT R30, R30, 0xff, RZ, 0xc0, !PT ;  /* 0x000000ff1e1e7812 */ /* 0x000fe200078ec0ff */
[----:B------:R-:W-:Y:S01]  /*84f0*/  MUFU.EX2 R151, R151 ;  /* 0x0000009700977308 */ /* 0x000fe20000000800 */
[----:B------:R-:W-:Y:S02]  /*8500*/  SHF.R.U32.HI R28, RZ, 0x18, R28 ;  /* 0x00000018ff1c7819 */ /* 0x000fe4000001161c */
[----:B------:R-:W-:Y:S02]  /*8510*/  SHF.R.U32.HI R34, RZ, 0x8, R34 ;  /* 0x00000008ff227819 */ /* 0x000fe40000011622 */
[----:B------:R-:W-:-:S02]  /*8520*/  LOP3.LUT R165, R165, 0xff, RZ, 0xc0, !PT ;  /* 0x000000ffa5a57812 */ /* 0x000fc400078ec0ff */
[----:B------:R-:W-:Y:S01]  /*8530*/  PRMT R21, R31, 0x5410, R34 ;  /* 0x000054101f157816 */ /* 0x000fe20000000022 */
[----:B------:R-:W-:Y:S01]  /*8540*/  MUFU.EX2 R131, R131 ;  /* 0x0000008300837308 */ /* 0x000fe20000000800 */
[----:B------:R-:W-:Y:S02]  /*8550*/  PRMT R23, R30, 0x5410, R29 ;  /* 0x000054101e177816 */ /* 0x000fe4000000001d */
[----:B------:R-:W-:Y:S02]  /*8560*/  PRMT R165, R165, 0x5410, R28 ;  /* 0x00005410a5a57816 */ /* 0x000fe4000000001c */
[----:B------:R-:W4:Y:S01]  /*8570*/  LDSM.16.MT88.4 R28, [R223+0x5000] ;  /* 0x00500000df1c783b */ /* 0x000f220000004200 */
[----:B------:R-:W-:Y:S02]  /*8580*/  SHF.R.U32.HI R20, RZ, 0x8, R20 ;  /* 0x00000008ff147819 */ /* 0x000fe40000011614 */
[----:B------:R-:W-:Y:S01]  /*8590*/  HSET2.LE.AND R21, R21, R80, PT ;  /* 0x0000005015157233 */ /* 0x000fe20003803000 */
[----:B------:R-:W-:Y:S01]  /*85a0*/  MUFU.EX2 R156, R156 ;  /* 0x0000009c009c7308 */ /* 0x000fe20000000800 */
[----:B------:R-:W-:-:S02]  /*85b0*/  PRMT R177, R177, 0x5410, R20 ;  /* 0x00005410b1b17816 */ /* 0x000fc40000000014 */
[----:B------:R-:W-:Y:S02]  /*85c0*/  HSET2.LE.AND R23, R23, R80, PT ;  /* 0x0000005017177233 */ /* 0x000fe40003803000 */
[----:B---3--:R-:W-:Y:S02]  /*85d0*/  F2FP.F16.F32.PACK_AB R22, R188, R137 ;  /* 0x00000089bc16723e */ /* 0x008fe400000000ff */
[----:B------:R-:W-:Y:S01]  /*85e0*/  F2FP.F16.F32.PACK_AB R20, R160, R145 ;  /* 0x00000091a014723e */ /* 0x000fe200000000ff */
[----:B------:R-:W-:Y:S01]  /*85f0*/  MUFU.EX2 R133, R133 ;  /* 0x0000008500857308 */ /* 0x000fe20000000800 */
[----:B------:R-:W-:Y:S02]  /*8600*/  LOP3.LUT R32, R207, UR34, R208, 0x96, !PT ;  /* 0x00000022cf207c12 */ /* 0x000fe4000f8e96d0 */
[C---:B------:R-:W-:Y:S02]  /*8610*/  LOP3.LUT R159, R206.reuse, 0xffff, RZ, 0xc0, !PT ;  /* 0x0000ffffce9f7812 */ /* 0x040fe400078ec0ff */
[----:B------:R-:W-:-:S02]  /*8620*/  LOP3.LUT R191, R206, 0xff, RZ, 0xc0, !PT ;  /* 0x000000ffcebf7812 */ /* 0x000fc400078ec0ff */
[--C-:B------:R-:W-:Y:S01]  /*8630*/  SHF.R.U32.HI R163, RZ, 0x10, R206.reuse ;  /* 0x00000010ffa37819 */ /* 0x100fe200000116ce */
[----:B------:R-:W-:Y:S01]  /*8640*/  MUFU.EX2 R128, R128 ;  /* 0x0000008000807308 */ /* 0x000fe20000000800 */
[----:B------:R-:W-:Y:S01]  /*8650*/  SHF.R.U32.HI R185, RZ, 0x18, R206 ;  /* 0x00000018ffb97819 */ /* 0x000fe200000116ce */
[----:B------:R-:W-:Y:S01]  /*8660*/  IMAD.WIDE.U32 R206, R175, -0x2daee0ad, RZ ;  /* 0xd2511f53afce7825 */ /* 0x000fe200078e00ff */
[----:B------:R-:W-:Y:S02]  /*8670*/  LOP3.LUT R22, R21, R22, RZ, 0xc0, !PT ;  /* 0x0000001615167212 */ /* 0x000fe400078ec0ff */
[----:B------:R-:W-:Y:S02]  /*8680*/  LOP3.LUT R23, R23, R20, RZ, 0xc0, !PT ;  /* 0x0000001417177212 */ /* 0x000fe400078ec0ff */
[--C-:B------:R-:W-:Y:S01]  /*8690*/  HSET2.LE.AND R20, R177, R80.reuse, PT ;  /* 0x00000050b1147233 */ /* 0x100fe20003803000 */
[----:B------:R-:W-:Y:S01]  /*86a0*/  MUFU.EX2 R174, R174 ;  /* 0x000000ae00ae7308 */ /* 0x000fe20000000800 */
[----:B------:R-:W-:-:S02]  /*86b0*/  HSET2.LE.AND R21, R165, R80, PT ;  /* 0x00000050a5157233 */ /* 0x000fc40003803000 */
[----:B------:R-:W-:Y:S02]  /*86c0*/  SHF.R.U32.HI R34, RZ, 0x8, R189 ;  /* 0x00000008ff227819 */ /* 0x000fe400000116bd */
[----:B------:R-:W-:Y:S01]  /*86d0*/  F2FP.F16.F32.PACK_AB R149, R186, R135 ;  /* 0x00000087ba95723e */ /* 0x000fe200000000ff */
[----:B------:R-:W-:Y:S01]  /*86e0*/  FADD.FTZ R135, R135, R106 ;  /* 0x0000006a87877221 */ /* 0x000fe20000010000 */
[----:B-1----:R-:W-:Y:S01]  /*86f0*/  F2FP.F16.F32.PACK_AB R190, R146, R143 ;  /* 0x0000008f92be723e */ /* 0x002fe200000000ff */
[----:B------:R-:W-:Y:S01]  /*8700*/  MUFU.EX2 R139, R139 ;  /* 0x0000008b008b7308 */ /* 0x000fe20000000800 */
[----:B------:R-:W-:Y:S01]  /*8710*/  LOP3.LUT R175, R207, UR33, R194, 0x96, !PT ;  /* 0x00000021cfaf7c12 */ /* 0x000fe2000f8e96c2 */
[----:B------:R-:W-:Y:S01]  /*8720*/  IMAD.WIDE.U32 R194, R173, -0x2daee0ad, RZ ;  /* 0xd2511f53adc27825 */ /* 0x000fe200078e00ff */
[----:B------:R-:W-:-:S03]  /*8730*/  LOP3.LUT R20, R20, R149, RZ, 0xc0, !PT ;  /* 0x0000009514147212 */ /* 0x000fc600078ec0ff */
[--C-:B------:R-:W-:Y:S01]  /*8740*/  FFMA.FTZ R149, R124, UR36, -R81.reuse ;  /* 0x000000247c957c23 */ /* 0x100fe20008010851 */
[----:B------:R-:W-:Y:S01]  /*8750*/  LOP3.LUT R21, R21, R190, RZ, 0xc0, !PT ;  /* 0x000000be15157212 */ /* 0x000fe200078ec0ff */
[----:B------:R-:W-:Y:S01]  /*8760*/  FFMA.FTZ R124, R130, UR36, -R81 ;  /* 0x00000024827c7c23 */ /* 0x000fe20008010851 */
[----:B------:R-:W-:Y:S01]  /*8770*/  PRMT R35, R35, 0x5410, R34 ;  /* 0x0000541023237816 */ /* 0x000fe20000000022 */
[----:B------:R-:W-:Y:S01]  /*8780*/  MUFU.EX2 R96, R96 ;  /* 0x0000006000607308 */ /* 0x000fe20000000800 */
[----:B------:R-:W-:Y:S01]  /*8790*/  LOP3.LUT R34, R187, 0xff, RZ, 0xc0, !PT ;  /* 0x000000ffbb227812 */ /* 0x000fe200078ec0ff */
[----:B------:R-:W-:Y:S01]  /*87a0*/  FADD.FTZ R143, R143, R112 ;  /* 0x000000708f8f7221 */ /* 0x000fe20000010000 */
[----:B------:R-:W-:Y:S01]  /*87b0*/  LOP3.LUT R155, R209, UR23, R200, 0x96, !PT ;  /* 0x00000017d19b7c12 */ /* 0x000fe2000f8e96c8 */
[C---:B--2---:R-:W-:Y:S01]  /*87c0*/  HMMA.16816.F32 R12, R20.reuse, R16, R12 ;  /* 0x00000010140c723c */ /* 0x044fe2000000180c */
[----:B------:R-:W-:Y:S01]  /*87d0*/  PRMT R33, R34, 0x5410, R33 ;  /* 0x0000541022217816 */ /* 0x000fe20000000021 */
[----:B------:R-:W-:Y:S01]  /*87e0*/  FADD.FTZ R186, R186, R135 ;  /* 0x00000087baba7221 */ /* 0x000fe20000010000 */
[----:B------:R-:W-:Y:S01]  /*87f0*/  LOP3.LUT R34, R195, UR33, R192, 0x96, !PT ;  /* 0x00000021c3227c12 */ /* 0x000fe2000f8e96c0 */
[----:B------:R-:W-:Y:S01]  /*8800*/  IMAD.WIDE.U32 R192, R153, -0x2daee0ad, RZ ;  /* 0xd2511f5399c07825 */ /* 0x000fe200078e00ff */
[C---:B------:R-:W-:Y:S01]  /*8810*/  LOP3.LUT R200, R206.reuse, 0xffff, RZ, 0xc0, !PT ;  /* 0x0000ffffcec87812 */ /* 0x040fe200078ec0ff */
[C---:B------:R-:W-:Y:S01]  /*8820*/  HMMA.16816.F32 R248, R20.reuse, R18, R248 ;  /* 0x0000001214f8723c */ /* 0x040fe200000018f8 */
[----:B------:R-:W-:Y:S01]  /*8830*/  LOP3.LUT R196, R206, 0xff, RZ, 0xc0, !PT ;  /* 0x000000ffcec47812 */ /* 0x000fe200078ec0ff */
[----:B------:R-:W1:Y:S01]  /*8840*/  MUFU.EX2 R149, R149 ;  /* 0x0000009500957308 */ /* 0x000e620000000800 */
[--C-:B------:R-:W-:Y:S01]  /*8850*/  SHF.R.U32.HI R201, RZ, 0x10, R206.reuse ;  /* 0x00000010ffc97819 */ /* 0x100fe200000116ce */
[--C-:B------:R-:W-:Y:S01]  /*8860*/  FFMA.FTZ R153, R140, UR36, -R81.reuse ;  /* 0x000000248c997c23 */ /* 0x100fe20008010851 */
[----:B------:R-:W-:Y:S01]  /*8870*/  SHF.R.U32.HI R198, RZ, 0x18, R206 ;  /* 0x00000018ffc67819 */ /* 0x000fe200000116ce */
[C---:B----4-:R-:W-:Y:S01]  /*8880*/  HMMA.16816.F32 R236, R20.reuse, R28, R236 ;  /* 0x0000001c14ec723c */ /* 0x050fe200000018ec */
[----:B------:R-:W-:Y:S01]  /*8890*/  LOP3.LUT R206, R192, 0xffff, RZ, 0xc0, !PT ;  /* 0x0000ffffc0ce7812 */ /* 0x000fe200078ec0ff */
[----:B------:R-:W-:Y:S01]  /*88a0*/  FFMA.FTZ R140, R152, UR36, -R81 ;  /* 0x00000024988c7c23 */ /* 0x000fe20008010851 */
[----:B------:R-:W-:Y:S01]  /*88b0*/  LOP3.LUT R205, R192, 0xff, RZ, 0xc0, !PT ;  /* 0x000000ffc0cd7812 */ /* 0x000fe200078ec0ff */
[----:B------:R-:W2:Y:S01]  /*88c0*/  MUFU.EX2 R124, R124 ;  /* 0x0000007c007c7308 */ /* 0x000ea20000000800 */
[--C-:B------:R-:W-:Y:S01]  /*88d0*/  SHF.R.U32.HI R203, RZ, 0x10, R192.reuse ;  /* 0x00000010ffcb7819 */ /* 0x100fe200000116c0 */
[----:B------:R-:W-:Y:S01]  /*88e0*/  HMMA.16816.F32 R232, R20, R30, R232 ;  /* 0x0000001e14e8723c */ /* 0x000fe200000018e8 */
[----:B------:R-:W-:Y:S01]  /*88f0*/  SHF.R.U32.HI R42, RZ, 0x18, R192 ;  /* 0x00000018ff2a7819 */ /* 0x000fe200000116c0 */
[----:B------:R-:W-:Y:S01]  /*8900*/  FFMA.FTZ R152, R125, UR36, -R110 ;  /* 0x000000247d987c23 */ /* 0x000fe2000801086e */
[----:B------:R-:W-:Y:S01]  /*8910*/  LOP3.LUT R183, R194, 0xffff, RZ, 0xc0, !PT ;  /* 0x0000ffffc2b77812 */ /* 0x000fe200078ec0ff */
[--C-:B------:R-:W-:Y:S01]  /*8920*/  FFMA.FTZ R125, R118, UR36, -R85.reuse ;  /* 0x00000024767d7c23 */ /* 0x100fe20008010855 */
[----:B------:R-:W-:Y:S01]  /*8930*/  LOP3.LUT R190, R194, 0xff, RZ, 0xc0, !PT ;  /* 0x000000ffc2be7812 */ /* 0x000fe200078ec0ff */
[----:B------:R-:W-:Y:S01]  /*8940*/  FFMA.FTZ R118, R40, UR36, -R85 ;  /* 0x0000002428767c23 */ /* 0x000fe20008010855 */
[----:B------:R-:W-:Y:S01]  /*8950*/  IMAD.WIDE.U32 R20, R155, -0x2daee0ad, RZ ;  /* 0xd2511f539b147825 */ /* 0x000fe200078e00ff */
[----:B------:R-:W-:-:S03]  /*8960*/  SHF.R.U32.HI R22, RZ, 0x10, R161 ;  /* 0x00000010ff167819 */ /* 0x000fc600000116a1 */
[----:B------:R-:W-:Y:S01]  /*8970*/  FFMA.FTZ R155, R144, UR36, -R81 ;  /* 0x00000024909b7c23 */ /* 0x000fe20008010851 */
[----:B------:R-:W-:Y:S01]  /*8980*/  SHF.R.U32.HI R189, RZ, 0x10, R194 ;  /* 0x00000010ffbd7819 */ /* 0x000fe200000116c2 */
[----:B------:R-:W-:Y:S01]  /*8990*/  FFMA.FTZ R144, R41, UR36, -R110 ;  /* 0x0000002429907c23 */ /* 0x000fe2000801086e */
[----:B------:R-:W-:Y:S01]  /*89a0*/  LOP3.LUT R165, R21, UR33, R202, 0x96, !PT ;  /* 0x0000002115a57c12 */ /* 0x000fe2000f8e96ca */
[----:B------:R-:W-:Y:S01]  /*89b0*/  MUFU.EX2 R118, R118 ;  /* 0x0000007600767308 */ /* 0x000fe20000000800 */
[----:B------:R-:W-:Y:S01]  /*89c0*/  LOP3.LUT R192, R20, 0xffff, RZ, 0xc0, !PT ;  /* 0x0000ffff14c07812 */ /* 0x000fe200078ec0ff */
[----:B------:R-:W-:Y:S01]  /*89d0*/  FADD.FTZ R146, R146, R143 ;  /* 0x0000008f92927221 */ /* 0x000fe20000010000 */
[----:B------:R-:W-:Y:S01]  /*89e0*/  LOP3.LUT R21, R161, 0xffff, RZ, 0xc0, !PT ;  /* 0x0000ffffa1157812 */ /* 0x000fe200078ec0ff */
[----:B------:R-:W-:Y:S01]  /*89f0*/  FADD.FTZ R137, R137, R186 ;  /* 0x000000ba89897221 */ /* 0x000fe20000010000 */
[----:B------:R-:W-:Y:S01]  /*8a00*/  SHF.R.U32.HI R187, RZ, 0x18, R194 ;  /* 0x00000018ffbb7819 */ /* 0x000fe200000116c2 */
[----:B------:R-:W-:Y:S01]  /*8a10*/  FADD.FTZ R145, R145, R146 ;  /* 0x0000009291917221 */ /* 0x000fe20000010000 */
[----:B------:R-:W-:Y:S01]  /*8a20*/  LOP3.LUT R204, R193, UR33, R204, 0x96, !PT ;  /* 0x00000021c1cc7c12 */ /* 0x000fe2000f8e96cc */
[----:B------:R-:W-:Y:S01]  /*8a30*/  MUFU.EX2 R152, R152 ;  /* 0x0000009800987308 */ /* 0x000fe20000000800 */
[----:B------:R-:W-:Y:S01]  /*8a40*/  LOP3.LUT R195, R20, 0xff, RZ, 0xc0, !PT ;  /* 0x000000ff14c37812 */ /* 0x000fe200078ec0ff */
[----:B------:R-:W-:Y:S01]  /*8a50*/  FADD.FTZ R137, R188, R137 ;  /* 0x00000089bc897221 */ /* 0x000fe20000010000 */
[--C-:B------:R-:W-:Y:S01]  /*8a60*/  SHF.R.U32.HI R194, RZ, 0x10, R20.reuse ;  /* 0x00000010ffc27819 */ /* 0x100fe20000011614 */
[----:B------:R-:W-:Y:S01]  /*8a70*/  FADD.FTZ R145, R160, R145 ;  /* 0x00000091a0917221 */ /* 0x000fe20000010000 */
[----:B------:R-:W-:-:S02]  /*8a80*/  SHF.R.U32.HI R193, RZ, 0x18, R20 ;  /* 0x00000018ffc17819 */ /* 0x000fc40000011614 */
[----:B------:R-:W-:Y:S01]  /*8a90*/  SHF.R.U32.HI R130, RZ, 0x8, R21 ;  /* 0x00000008ff827819 */ /* 0x000fe20000011615 */
[----:B------:R-:W-:Y:S01]  /*8aa0*/  MUFU.EX2 R144, R144 ;  /* 0x0000009000907308 */ /* 0x000fe20000000800 */
[----:B------:R-:W-:Y:S02]  /*8ab0*/  SHF.R.U32.HI R20, RZ, 0x18, R161 ;  /* 0x00000018ff147819 */ /* 0x000fe400000116a1 */
[----:B------:R-:W-:Y:S02]  /*8ac0*/  LOP3.LUT R21, R22, 0xff, RZ, 0xc0, !PT ;  /* 0x000000ff16157812 */ /* 0x000fe400078ec0ff */
[----:B------:R-:W-:Y:S02]  /*8ad0*/  LOP3.LUT R177, R167, 0xffff, RZ, 0xc0, !PT ;  /* 0x0000ffffa7b17812 */ /* 0x000fe400078ec0ff */
[----:B------:R-:W-:Y:S01]  /*8ae0*/  PRMT R21, R21, 0x5410, R20 ;  /* 0x0000541015157816 */ /* 0x000fe20000000014 */
[----:B------:R-:W-:Y:S01]  /*8af0*/  MUFU.EX2 R125, R125 ;  /* 0x0000007d007d7308 */ /* 0x000fe20000000800 */
[----:B------:R-:W-:-:S02]  /*8b00*/  SHF.R.U32.HI R177, RZ, 0x8, R177 ;  /* 0x00000008ffb17819 */ /* 0x000fc400000116b1 */
[----:B------:R-:W-:Y:S02]  /*8b10*/  LOP3.LUT R20, R167, 0xff, RZ, 0xc0, !PT ;  /* 0x000000ffa7147812 */ /* 0x000fe400078ec0ff */
[----:B------:R-:W-:Y:S02]  /*8b20*/  SHF.R.U32.HI R173, RZ, 0x18, R167 ;  /* 0x00000018ffad7819 */ /* 0x000fe400000116a7 */
[----:B------:R-:W-:Y:S01]  /*8b30*/  PRMT R177, R20, 0x5410, R177 ;  /* 0x0000541014b17816 */ /* 0x000fe200000000b1 */
[----:B------:R-:W-:Y:S01]  /*8b40*/  MUFU.EX2 R153, R153 ;  /* 0x0000009900997308 */ /* 0x000fe20000000800 */
[----:B------:R-:W-:Y:S02]  /*8b50*/  SHF.R.U32.HI R20, RZ, 0x10, R167 ;  /* 0x00000010ff147819 */ /* 0x000fe400000116a7 */
[----:B------:R-:W-:Y:S01]  /*8b60*/  LOP3.LUT R23, R161, 0xff, RZ, 0xc0, !PT ;  /* 0x000000ffa1177812 */ /* 0x000fe200078ec0ff */
[----:B------:R-:W-:Y:S01]  /*8b70*/  FFMA.FTZ R161, R116, UR36, -R85 ;  /* 0x0000002474a17c23 */ /* 0x000fe20008010855 */
[----:B------:R-:W-:-:S02]  /*8b80*/  LOP3.LUT R20, R20, 0xff, RZ, 0xc0, !PT ;  /* 0x000000ff14147812 */ /* 0x000fc400078ec0ff */
[----:B------:R-:W-:Y:S01]  /*8b90*/  PRMT R23, R23, 0x5410, R130 ;  /* 0x0000541017177816 */ /* 0x000fe20000000082 */
[----:B------:R-:W-:Y:S01]  /*8ba0*/  FFMA.FTZ R130, R142, UR36, -R81 ;  /* 0x000000248e827c23 */ /* 0x000fe20008010851 */
[----:B------:R-:W-:Y:S01]  /*8bb0*/  PRMT R173, R20, 0x5410, R173 ;  /* 0x0000541014ad7816 */ /* 0x000fe200000000ad */
[----:B------:R-:W-:Y:S01]  /*8bc0*/  FFMA.FTZ R142, R166, UR36, -R81 ;  /* 0x00000024a68e7c23 */ /* 0x000fe20008010851 */
[----:B------:R-:W-:Y:S01]  /*8bd0*/  SHF.R.U32.HI R20, RZ, 0x8, R159 ;  /* 0x00000008ff147819 */ /* 0x000fe2000001169f */
[----:B------:R-:W3:Y:S01]  /*8be0*/  MUFU.EX2 R161, R161 ;  /* 0x000000a100a17308 */ /* 0x000ee20000000800 */
[--C-:B------:R-:W-:Y:S01]  /*8bf0*/  HSET2.LE.AND R21, R21, R80.reuse, PT ;  /* 0x0000005015157233 */ /* 0x100fe20003803000 */
[----:B------:R-:W-:Y:S01]  /*8c00*/  FFMA.FTZ R159, R43, UR36, -R110 ;  /* 0x000000242b9f7c23 */ /* 0x000fe2000801086e */
[----:B------:R-:W-:Y:S02]  /*8c10*/  PRMT R191, R191, 0x5410, R20 ;  /* 0x00005410bfbf7816 */ /* 0x000fe40000000014 */
[----:B------:R-:W-:-:S02]  /*8c20*/  HSET2.LE.AND R20, R23, R80, PT ;  /* 0x0000005017147233 */ /* 0x000fc40003803000 */
[----:B-1----:R-:W-:Y:S01]  /*8c30*/  F2FP.F16.F32.PACK_AB R22, R149, R134 ;  /* 0x000000869516723e */ /* 0x002fe200000000ff */
[----:B------:R-:W1:Y:S01]  /*8c40*/  MUFU.EX2 R159, R159 ;  /* 0x0000009f009f7308 */ /* 0x000e620000000800 */
[----:B------:R-:W-:Y:S01]  /*8c50*/  F2FP.F16.F32.PACK_AB R23, R136, R117 ;  /* 0x000000758817723e */ /* 0x000fe200000000ff */
[----:B------:R-:W-:Y:S01]  /*8c60*/  FADD.FTZ R117, R117, R122 ;  /* 0x0000007a75757221 */ /* 0x000fe20000010000 */
[----:B------:R-:W-:Y:S01]  /*8c70*/  LOP3.LUT R21, R21, R22, RZ, 0xc0, !PT ;  /* 0x0000001615157212 */ /* 0x000fe200078ec0ff */
[----:B------:R-:W-:Y:S01]  /*8c80*/  FADD.FTZ R134, R134, R127 ;  /* 0x0000007f86867221 */ /* 0x000fe20000010000 */
[----:B------:R-:W-:Y:S01]  /*8c90*/  LOP3.LUT R20, R20, R23, RZ, 0xc0, !PT ;  /* 0x0000001714147212 */ /* 0x000fe200078ec0ff */
[----:B------:R-:W-:Y:S01]  /*8ca0*/  FADD.FTZ R136, R136, R117 ;  /* 0x0000007588887221 */ /* 0x000fe20000010000 */
        /* <DEDUP_REMOVED lines=8> */
[----:B------:R-:W-:Y:S01]  /*8d30*/  HSET2.LE.AND R23, R197, R80, PT ;  /* 0x00000050c5177233 */ /* 0x000fe20003803000 */
[----:B------:R-:W2:Y:S01]  /*8d40*/  MUFU.EX2 R155, R155 ;  /* 0x0000009b009b7308 */ /* 0x000ea20000000800 */
[----:B------:R-:W-:Y:S01]  /*8d50*/  LOP3.LUT R41, R204, 0xffff, RZ, 0xc0, !PT ;  /* 0x0000ffffcc297812 */ /* 0x000fe200078ec0ff */
[----:B------:R-:W-:Y:S01]  /*8d60*/  FADD.FTZ R123, R158, R123 ;  /* 0x0000007b9e7b7221 */ /* 0x000fe20000010000 */
[----:B------:R-:W-:Y:S01]  /*8d70*/  LOP3.LUT R154, R163, 0xff, RZ, 0xc0, !PT ;  /* 0x000000ffa39a7812 */ /* 0x000fe200078ec0ff */
[----:B------:R-:W-:Y:S01]  /*8d80*/  FADD.FTZ R151, R151, R124 ;  /* 0x0000007c97977221 */ /* 0x000fe20000010000 */
[----:B------:R-:W-:-:S02]  /*8d90*/  LOP3.LUT R23, R23, R166, RZ, 0xc0, !PT ;  /* 0x000000a617177212 */ /* 0x000fc400078ec0ff */
[----:B------:R-:W-:Y:S01]  /*8da0*/  SHF.R.U32.HI R40, RZ, 0x8, R41 ;  /* 0x00000008ff287819 */ /* 0x000fe20000011629 */
[----:B------:R-:W-:Y:S01]  /*8db0*/  MUFU.EX2 R113, R113 ;  /* 0x0000007100717308 */ /* 0x000fe20000000800 */
[----:B------:R-:W-:Y:S02]  /*8dc0*/  LOP3.LUT R199, R203, 0xff, RZ, 0xc0, !PT ;  /* 0x000000ffcbc77812 */ /* 0x000fe400078ec0ff */
[----:B------:R-:W-:Y:S01]  /*8dd0*/  LOP3.LUT R163, R204, 0xff, RZ, 0xc0, !PT ;  /* 0x000000ffcca37812 */ /* 0x000fe200078ec0ff */
[C---:B------:R-:W-:Y:S01]  /*8de0*/  HMMA.16816.F32 R24, R20.reuse, R16, R24 ;  /* 0x000000101418723c */ /* 0x040fe20000001818 */
[----:B------:R-:W-:Y:S02]  /*8df0*/  PRMT R199, R199, 0x5410, R42 ;  /* 0x00005410c7c77816 */ /* 0x000fe4000000002a */
[----:B------:R-:W-:Y:S01]  /*8e00*/  PRMT R163, R163, 0x5410, R40 ;  /* 0x00005410a3a37816 */ /* 0x000fe20000000028 */
[----:B------:R-:W-:Y:S01]  /*8e10*/  MUFU.EX2 R142, R142 ;  /* 0x0000008e008e7308 */ /* 0x000fe20000000800 */
[----:B------:R-:W-:Y:S01]  /*8e20*/  LDSM.16.MT88.4 R40, [R223+0x5400] ;  /* 0x00540000df28783b */ /* 0x000fe20000004200 */
[----:B------:R-:W-:Y:S01]  /*8e30*/  HMMA.16816.F32 R244, R20, R18, R244 ;  /* 0x0000001214f4723c */ /* 0x000fe200000018f4 */
[----:B------:R-:W-:-:S02]  /*8e40*/  LOP3.LUT R167, R201, 0xff, RZ, 0xc0, !PT ;  /* 0x000000ffc9a77812 */ /* 0x000fc400078ec0ff */
[----:B------:R-:W4:Y:S01]  /*8e50*/  LDSM.16.MT88.4 R16, [R252+0x5400] ;  /* 0x00540000fc10783b */ /* 0x000f220000004200 */
[----:B------:R-:W-:Y:S02]  /*8e60*/  SHF.R.U32.HI R206, RZ, 0x8, R206 ;  /* 0x00000008ffce7819 */ /* 0x000fe400000116ce */
[----:B------:R-:W-:Y:S01]  /*8e70*/  SHF.R.U32.HI R201, RZ, 0x10, R204 ;  /* 0x00000010ffc97819 */ /* 0x000fe200000116cc */
[C---:B------:R-:W-:Y:S01]  /*8e80*/  HMMA.16816.F32 R228, R20.reuse, R30, R228 ;  /* 0x0000001e14e4723c */ /* 0x040fe200000018e4 */
[----:B------:R-:W-:Y:S01]  /*8e90*/  PRMT R205, R205, 0x5410, R206 ;  /* 0x00005410cdcd7816 */ /* 0x000fe200000000ce */
[----:B------:R-:W-:Y:S01]  /*8ea0*/  MUFU.EX2 R182, R182 ;  /* 0x000000b600b67308 */ /* 0x000fe20000000800 */
[----:B------:R-:W-:Y:S02]  /*8eb0*/  SHF.R.U32.HI R204, RZ, 0x18, R204 ;  /* 0x00000018ffcc7819 */ /* 0x000fe400000116cc */
[----:B------:R-:W-:Y:S01]  /*8ec0*/  LOP3.LUT R201, R201, 0xff, RZ, 0xc0, !PT ;  /* 0x000000ffc9c97812 */ /* 0x000fe200078ec0ff */
[----:B------:R-:W-:Y:S01]  /*8ed0*/  HMMA.16816.F32 R240, R20, R28, R240 ;  /* 0x0000001c14f0723c */ /* 0x000fe200000018f0 */
[----:B------:R-:W-:-:S02]  /*8ee0*/  HSET2.LE.AND R31, R199, R80, PT ;  /* 0x00000050c71f7233 */ /* 0x000fc40003803000 */
[----:B------:R-:W-:Y:S01]  /*8ef0*/  SHF.R.U32.HI R197, RZ, 0x8, R200 ;  /* 0x00000008ffc57819 */ /* 0x000fe200000116c8 */
[----:B------:R-:W-:Y:S01]  /*8f00*/  MUFU.EX2 R141, R141 ;  /* 0x0000008d008d7308 */ /* 0x000fe20000000800 */
[----:B------:R-:W-:Y:S02]  /*8f10*/  PRMT R201, R201, 0x5410, R204 ;  /* 0x00005410c9c97816 */ /* 0x000fe400000000cc */
[----:B---3--:R-:W-:Y:S02]  /*8f20*/  F2FP.F16.F32.PACK_AB R20, R161, R118 ;  /* 0x00000076a114723e */ /* 0x008fe400000000ff */
[----:B------:R-:W-:Y:S02]  /*8f30*/  LOP3.LUT R22, R175, 0xffff, RZ, 0xc0, !PT ;  /* 0x0000ffffaf167812 */ /* 0x000fe400078ec0ff */
[----:B------:R-:W-:Y:S01]  /*8f40*/  LOP3.LUT R31, R31, R20, RZ, 0xc0, !PT ;  /* 0x000000141f1f7212 */ /* 0x000fe200078ec0ff */
[----:B------:R-:W-:Y:S01]  /*8f50*/  MUFU.EX2 R111, R111 ;  /* 0x0000006f006f7308 */ /* 0x000fe20000000800 */
[----:B------:R-:W-:-:S02]  /*8f60*/  SHF.R.U32.HI R20, RZ, 0x10, R175 ;  /* 0x00000010ff147819 */ /* 0x000fc400000116af */
[----:B------:R-:W-:Y:S02]  /*8f70*/  PRMT R197, R196, 0x5410, R197 ;  /* 0x00005410c4c57816 */ /* 0x000fe400000000c5 */
[----:B------:R-:W-:Y:S02]  /*8f80*/  LOP3.LUT R21, R175, 0xff, RZ, 0xc0, !PT ;  /* 0x000000ffaf157812 */ /* 0x000fe400078ec0ff */
[----:B------:R-:W-:Y:S01]  /*8f90*/  HSET2.LE.AND R30, R205, R80, PT ;  /* 0x00000050cd1e7233 */ /* 0x000fe20003803000 */
[----:B------:R-:W-:Y:S01]  /*8fa0*/  MUFU.EX2 R140, R140 ;  /* 0x0000008c008c7308 */ /* 0x000fe20000000800 */
[----:B------:R-:W-:Y:S02]  /*8fb0*/  SHF.R.U32.HI R22, RZ, 0x8, R22 ;  /* 0x00000008ff167819 */ /* 0x000fe40000011616 */
[----:B------:R-:W-:Y:S02]  /*8fc0*/  F2FP.F16.F32.PACK_AB R23, R152, R121 ;  /* 0x000000799817723e */ /* 0x000fe400000000ff */
[----:B------:R-:W-:-:S02]  /*8fd0*/  SHF.R.U32.HI R175, RZ, 0x18, R175 ;  /* 0x00000018ffaf7819 */ /* 0x000fc400000116af */
[----:B------:R-:W-:Y:S01]  /*8fe0*/  LOP3.LUT R20, R20, 0xff, RZ, 0xc0, !PT ;  /* 0x000000ff14147812 */ /* 0x000fe200078ec0ff */
[----:B------:R-:W-:Y:S01]  /*8ff0*/  MUFU.EX2 R157, R157 ;  /* 0x0000009d009d7308 */ /* 0x000fe20000000800 */
[--C-:B------:R-:W-:Y:S02]  /*9000*/  HSET2.LE.AND R28, R163, R80.reuse, PT ;  /* 0x00000050a31c7233 */ /* 0x100fe40003803000 */
[--C-:B------:R-:W-:Y:S02]  /*9010*/  HSET2.LE.AND R29, R201, R80.reuse, PT ;  /* 0x00000050c91d7233 */ /* 0x100fe40003803000 */
[----:B------:R-:W-:Y:S02]  /*9020*/  PRMT R21, R21, 0x5410, R22 ;  /* 0x0000541015157816 */ /* 0x000fe40000000016 */
[----:B-1----:R-:W-:Y:S01]  /*9030*/  F2FP.F16.F32.PACK_AB R163, R159, R144 ;  /* 0x000000909fa3723e */ /* 0x002fe200000000ff */
[----:B------:R-:W-:Y:S01]  /*9040*/  MUFU.EX2 R93, R93 ;  /* 0x0000005d005d7308 */ /* 0x000fe20000000800 */
[----:B------:R-:W-:Y:S01]  /*9050*/  F2FP.F16.F32.PACK_AB R116, R125, R120 ;  /* 0x000000787d74723e */ /* 0x000fe200000000ff */
[----:B------:R-:W-:Y:S01]  /*9060*/  FADD.FTZ R144, R144, R137 ;  /* 0x0000008990907221 */ /* 0x000fe20000010000 */
[----:B------:R-:W-:Y:S01]  /*9070*/  LOP3.LUT R30, R30, R23, RZ, 0xc0, !PT ;  /* 0x000000171e1e7212 */ /* 0x000fe200078ec0ff */
[----:B------:R-:W-:Y:S01]  /*9080*/  FADD.FTZ R120, R120, R145 ;  /* 0x0000009178787221 */ /* 0x000fe20000010000 */
[--C-:B------:R-:W-:Y:S01]  /*9090*/  HSET2.LE.AND R22, R197, R80.reuse, PT ;  /* 0x00000050c5167233 */ /* 0x100fe20003803000 */
[----:B------:R-:W-:Y:S01]  /*90a0*/  FADD.FTZ R144, R159, R144 ;  /* 0x000000909f907221 */ /* 0x000fe20000010000 */
[----:B------:R-:W-:Y:S01]  /*90b0*/  PRMT R167, R167, 0x5410, R198 ;  /* 0x00005410a7a77816 */ /* 0x000fe200000000c6 */
[----:B------:R-:W-:Y:S01]  /*90c0*/  MUFU.EX2 R218, R218 ;  /* 0x000000da00da7308 */ /* 0x000fe20000000800 */
[----:B------:R-:W-:Y:S01]  /*90d0*/  F2FP.F16.F32.PACK_AB R23, R184, R131 ;  /* 0x00000083b817723e */ /* 0x000fe200000000ff */
[----:B------:R-:W-:Y:S01]  /*90e0*/  FADD.FTZ R125, R125, R120 ;  /* 0x000000787d7d7221 */ /* 0x000fe20000010000 */
[----:B------:R-:W-:Y:S01]  /*90f0*/  PRMT R175, R20, 0x5410, R175 ;  /* 0x0000541014af7816 */ /* 0x000fe200000000af */
[----:B------:R-:W-:Y:S01]  /*9100*/  FADD.FTZ R121, R121, R144 ;  /* 0x0000009079797221 */ /* 0x000fe20000010000 */
[----:B------:R-:W-:Y:S01]  /*9110*/  LOP3.LUT R29, R29, R116, RZ, 0xc0, !PT ;  /* 0x000000741d1d7212 */ /* 0x000fe200078ec0ff */
[----:B------:R-:W-:Y:S01]  /*9120*/  FFMA.FTZ R116, R126, UR36, -R81 ;  /* 0x000000247e747c23 */ /* 0x000fe20008010851 */
[----:B------:R-:W-:Y:S01]  /*9130*/  LOP3.LUT R28, R28, R163, RZ, 0xc0, !PT ;  /* 0x000000a31c1c7212 */ /* 0x000fe200078ec0ff */
[--C-:B------:R-:W-:Y:S01]  /*9140*/  FFMA.FTZ R126, R39, UR36, -R110.reuse ;  /* 0x00000024277e7c23 */ /* 0x100fe2000801086e */
[----:B------:R-:W-:Y:S01]  /*9150*/  LOP3.LUT R22, R22, R23, RZ, 0xc0, !PT ;  /* 0x0000001716167212 */ /* 0x000fe200078ec0ff */
[----:B------:R2:W-:Y:S01]  /*9160*/  MUFU.EX2 R163, R138 ;  /* 0x0000008a00a37308 */ /* 0x0005e20000000800 */
[--C-:B------:R-:W-:Y:S01]  /*9170*/  HSET2.LE.AND R20, R21, R80.reuse, PT ;  /* 0x0000005015147233 */ /* 0x100fe20003803000 */
[----:B------:R-:W-:Y:S01]  /*9180*/  FADD.FTZ R118, R118, R125 ;  /* 0x0000007d76767221 */ /* 0x000fe20000010000 */
[----:B------:R-:W-:Y:S01]  /*9190*/  PRMT R185, R154, 0x5410, R185 ;  /* 0x000054109ab97816 */ /* 0x000fe200000000b9 */
[C---:B----4-:R-:W-:Y:S01]  /*91a0*/  HMMA.16816.F32 R12, R28.reuse, R16, R12 ;  /* 0x000000101c0c723c */ /* 0x050fe2000000180c */
[--C-:B------:R-:W-:Y:S01]  /*91b0*/  HSET2.LE.AND R23, R167, R80.reuse, PT ;  /* 0x00000050a7177233 */ /* 0x100fe20003803000 */
[--C-:B------:R-:W-:Y:S01]  /*91c0*/  FFMA.FTZ R167, R36, UR36, -R85.reuse ;  /* 0x0000002424a77c23 */ /* 0x100fe20008010855 */
[--C-:B------:R-:W-:Y:S01]  /*91d0*/  HSET2.LE.AND R21, R175, R80.reuse, PT ;  /* 0x00000050af157233 */ /* 0x100fe20003803000 */
[----:B------:R-:W-:Y:S01]  /*91e0*/  MUFU.EX2 R126, R126 ;  /* 0x0000007e007e7308 */ /* 0x000fe20000000800 */
[----:B------:R-:W-:Y:S01]  /*91f0*/  F2FP.F16.F32.PACK_AB R39, R133, R156 ;  /* 0x0000009c8527723e */ /* 0x000fe200000000ff */
[C---:B------:R-:W-:Y:S01]  /*9200*/  HMMA.16816.F32 R248, R28.reuse, R18, R248 ;  /* 0x000000121cf8723c */ /* 0x040fe200000018f8 */
[----:B------:R-:W-:Y:S01]  /*9210*/  F2FP.F16.F32.PACK_AB R154, R153, R128 ;  /* 0x00000080999a723e */ /* 0x000fe200000000ff */
[----:B------:R-:W-:Y:S01]  /*9220*/  FFMA.FTZ R175, R98, UR36, -R85 ;  /* 0x0000002462af7c23 */ /* 0x000fe20008010855 */
[----:B------:R-:W-:Y:S01]  /*9230*/  LOP3.LUT R20, R20, R39, RZ, 0xc0, !PT ;  /* 0x0000002714147212 */ /* 0x000fe200078ec0ff */
[----:B------:R-:W-:Y:S01]  /*9240*/  FADD.FTZ R156, R156, R123 ;  /* 0x0000007b9c9c7221 */ /* 0x000fe20000010000 */
[----:B------:R-:W-:Y:S01]  /*9250*/  LOP3.LUT R21, R21, R154, RZ, 0xc0, !PT ;  /* 0x0000009a15157212 */ /* 0x000fe200078ec0ff */
[----:B------:R-:W1:Y:S01]  /*9260*/  MUFU.EX2 R167, R167 ;  /* 0x000000a700a77308 */ /* 0x000e620000000800 */
[----:B--2---:R-:W-:Y:S01]  /*9270*/  F2FP.F16.F32.PACK_AB R138, R155, R130 ;  /* 0x000000829b8a723e */ /* 0x004fe200000000ff */
[C---:B------:R-:W-:Y:S01]  /*9280*/  HMMA.16816.F32 R236, R28.reuse, R40, R236 ;  /* 0x000000281cec723c */ /* 0x040fe200000018ec */
[----:B------:R-:W-:Y:S01]  /*9290*/  LOP3.LUT R36, R32, 0xffff, RZ, 0xc0, !PT ;  /* 0x0000ffff20247812 */ /* 0x000fe200078ec0ff */
[----:B------:R-:W-:Y:S01]  /*92a0*/  FFMA.FTZ R154, R38, UR36, -R85 ;  /* 0x00000024269a7c23 */ /* 0x000fe20008010855 */
[----:B------:R-:W-:Y:S01]  /*92b0*/  LOP3.LUT R23, R23, R138, RZ, 0xc0, !PT ;  /* 0x0000008a17177212 */ /* 0x000fe200078ec0ff */
[----:B------:R-:W-:Y:S01]  /*92c0*/  FFMA.FTZ R138, R37, UR36, -R110 ;  /* 0x00000024258a7c23 */ /* 0x000fe2000801086e */
[----:B------:R-:W-:Y:S01]  /*92d0*/  LOP3.LUT R199, R32, 0xff, RZ, 0xc0, !PT ;  /* 0x000000ff20c77812 */ /* 0x000fe200078ec0ff */
[----:B------:R-:W-:Y:S01]  /*92e0*/  HMMA.16816.F32 R232, R28, R42, R232 ;  /* 0x0000002a1ce8723c */ /* 0x000fe200000018e8 */
[----:B------:R-:W-:Y:S01]  /*92f0*/  LOP3.LUT R197, R34, 0xff, RZ, 0xc0, !PT ;  /* 0x000000ff22c57812 */ /* 0x000fe200078ec0ff */
[----:B------:R-:W-:Y:S01]  /*9300*/  MUFU.EX2 R154, R154 ;  /* 0x0000009a009a7308 */ /* 0x000fe20000000800 */
[----:B------:R-:W-:Y:S01]  /*9310*/  SHF.R.U32.HI R36, RZ, 0x8, R36 ;  /* 0x00000008ff247819 */ /* 0x000fe20000011624 */
[----:B------:R-:W-:Y:S01]  /*9320*/  FADD.FTZ R128, R128, R151 ;  /* 0x0000009780807221 */ /* 0x000fe20000010000 */
[--C-:B------:R-:W-:Y:S01]  /*9330*/  HSET2.LE.AND R33, R33, R80.reuse, PT ;  /* 0x0000005021217233 */ /* 0x100fe20003803000 */
[C---:B------:R-:W-:Y:S01]  /*9340*/  HMMA.16816.F32 R24, R20.reuse, R16, R24 ;  /* 0x000000101418723c */ /* 0x040fe20000001818 */
[----:B------:R-:W-:Y:S01]  /*9350*/  LOP3.LUT R28, R189, 0xff, RZ, 0xc0, !PT ;  /* 0x000000ffbd1c7812 */ /* 0x000fe200078ec0ff */
[----:B------:R-:W-:Y:S01]  /*9360*/  FADD.FTZ R156, R133, R156 ;  /* 0x0000009c859c7221 */ /* 0x000fe20000010000 */
[----:B------:R-:W-:Y:S01]  /*9370*/  SHF.R.U32.HI R189, RZ, 0x10, R34 ;  /* 0x00000010ffbd7819 */ /* 0x000fe20000011622 */
[----:B------:R-:W2:Y:S01]  /*9380*/  MUFU.EX2 R138, R138 ;  /* 0x0000008a008a7308 */ /* 0x000ea20000000800 */
[----:B------:R-:W-:Y:S01]  /*9390*/  PRMT R187, R28, 0x5410, R187 ;  /* 0x000054101cbb7816 */ /* 0x000fe200000000bb */
[C---:B------:R-:W-:Y:S01]  /*93a0*/  HMMA.16816.F32 R244, R20.reuse, R18, R244 ;  /* 0x0000001214f4723c */ /* 0x040fe200000018f4 */
[--C-:B------:R-:W-:Y:S01]  /*93b0*/  SHF.R.U32.HI R16, RZ, 0x10, R32.reuse ;  /* 0x00000010ff107819 */ /* 0x100fe20000011620 */
[----:B------:R-:W3:Y:S01]  /*93c0*/  LDSM.16.MT88.4 R28, [R252+0x5800] ;  /* 0x00580000fc1c783b */ /* 0x000ee20000004200 */
[----:B------:R-:W-:Y:S01]  /*93d0*/  SHF.R.U32.HI R17, RZ, 0x18, R32 ;  /* 0x00000018ff117819 */ /* 0x000fe20000011620 */
[----:B------:R-:W-:Y:S01]  /*93e0*/  FADD.FTZ R153, R153, R128 ;  /* 0x0000008099997221 */ /* 0x000fe20000010000 */
[----:B------:R-:W-:Y:S01]  /*93f0*/  LOP3.LUT R16, R16, 0xff, RZ, 0xc0, !PT ;  /* 0x000000ff10107812 */ /* 0x000fe200078ec0ff */
[C---:B------:R-:W-:Y:S01]  /*9400*/  HMMA.16816.F32 R240, R20.reuse, R40, R240 ;  /* 0x0000002814f0723c */ /* 0x040fe200000018f0 */
[----:B------:R-:W-:Y:S01]  /*9410*/  LOP3.LUT R32, R34, 0xffff, RZ, 0xc0, !PT ;  /* 0x0000ffff22207812 */ /* 0x000fe200078ec0ff */
[----:B------:R-:W4:Y:S01]  /*9420*/  MUFU.EX2 R175, R175 ;  /* 0x000000af00af7308 */ /* 0x000f220000000800 */
[----:B------:R-:W-:Y:S01]  /*9430*/  SHF.R.U32.HI R34, RZ, 0x18, R34 ;  /* 0x00000018ff227819 */ /* 0x000fe20000011622 */
[----:B------:R-:W-:Y:S01]  /*9440*/  FADD.FTZ R131, R131, R156 ;  /* 0x0000009c83837221 */ /* 0x000fe20000010000 */
[----:B------:R-:W-:Y:S01]  /*9450*/  LOP3.LUT R189, R189, 0xff, RZ, 0xc0, !PT ;  /* 0x000000ffbdbd7812 */ /* 0x000fe200078ec0ff */
[----:B------:R-:W-:Y:S01]  /*9460*/  HMMA.16816.F32 R228, R20, R42, R228 ;  /* 0x0000002a14e4723c */ /* 0x000fe200000018e4 */
[----:B------:R-:W-:Y:S01]  /*9470*/  PRMT R17, R16, 0x5410, R17 ;  /* 0x0000541010117816 */ /* 0x000fe20000000011 */
[----:B------:R-:W-:Y:S01]  /*9480*/  FADD.FTZ R130, R130, R153 ;  /* 0x0000009982827221 */ /* 0x000fe20000010000 */
[----:B------:R-:W-:Y:S01]  /*9490*/  SHF.R.U32.HI R32, RZ, 0x8, R32 ;  /* 0x00000008ff207819 */ /* 0x000fe20000011620 */
[----:B------:R5:W-:Y:S01]  /*94a0*/  MUFU.EX2 R41, R105 ;  /* 0x0000006900297308 */ /* 0x000be20000000800 */
[----:B------:R-:W-:Y:S01]  /*94b0*/  PRMT R189, R189, 0x5410, R34 ;  /* 0x00005410bdbd7816 */ /* 0x000fe20000000022 */
[----:B------:R-:W-:Y:S01]  /*94c0*/  FADD.FTZ R131, R184, R131 ;  /* 0x00000083b8837221 */ /* 0x000fe20000010000 */
[----:B------:R-:W-:Y:S01]  /*94d0*/  PRMT R199, R199, 0x5410, R36 ;  /* 0x00005410c7c77816 */ /* 0x000fe20000000024 */
[--C-:B------:R-:W-:Y:S01]  /*94e0*/  FFMA.FTZ R42, R84, UR36, -R85.reuse ;  /* 0x00000024542a7c23 */ /* 0x100fe20008010855 */
[--C-:B------:R-:W-:Y:S01]  /*94f0*/  HSET2.LE.AND R34, R35, R80.reuse, PT ;  /* 0x0000005023227233 */ /* 0x100fe20003803000 */
[----:B------:R-:W3:Y:S01]  /*9500*/  LDSM.16.MT88.4 R36, [R223+0x5800] ;  /* 0x00580000df24783b */ /* 0x000ee20000004200 */
[----:B------:R-:W-:Y:S01]  /*9510*/  PRMT R197, R197, 0x5410, R32 ;  /* 0x00005410c5c57816 */ /* 0x000fe20000000020 */
[----:B------:R-:W-:Y:S01]  /*9520*/  FFMA.FTZ R43, R86, UR36, -R85 ;  /* 0x00000024562b7c23 */ /* 0x000fe20008010855 */
[----:B------:R-:W-:Y:S01]  /*9530*/  F2FP.F16.F32.PACK_AB R35, R139, R174 ;  /* 0x000000ae8b23723e */ /* 0x000fe200000000ff */
[----:B------:R-:W-:Y:S01]  /*9540*/  MUFU.EX2 R40, R104 ;  /* 0x0000006800287308 */ /* 0x000fe20000000800 */
[--C-:B------:R-:W-:Y:S01]  /*9550*/  HSET2.LE.AND R17, R17, R80.reuse, PT ;  /* 0x0000005011117233 */ /* 0x100fe20003803000 */
[----:B------:R-:W-:Y:S01]  /*9560*/  FADD.FTZ R155, R155, R130 ;  /* 0x000000829b9b7221 */ /* 0x000fe20000010000 */
[----:B-1----:R-:W-:Y:S01]  /*9570*/  F2FP.F16.F32.PACK_AB R32, R167, R96 ;  /* 0x00000060a720723e */ /* 0x002fe200000000ff */
[----:B------:R-:W-:Y:S01]  /*9580*/  FADD.FTZ R121, R152, R121 ;  /* 0x0000007998797221 */ /* 0x000fe20000010000 */
[----:B------:R-:W-:Y:S01]  /*9590*/  LOP3.LUT R34, R34, R35, RZ, 0xc0, !PT ;  /* 0x0000002322227212 */ /* 0x000fe200078ec0ff */
[----:B------:R-:W-:Y:S01]  /*95a0*/  FADD.FTZ R161, R161, R118 ;  /* 0x00000076a1a17221 */ /* 0x000fe20000010000 */
[--C-:B------:R-:W-:Y:S01]  /*95b0*/  HSET2.LE.AND R16, R199, R80.reuse, PT ;  /* 0x00000050c7107233 */ /* 0x100fe20003803000 */
[----:B------:R-:W-:Y:S01]  /*95c0*/  MUFU.EX2 R42, R42 ;  /* 0x0000002a002a7308 */ /* 0x000fe20000000800 */
[----:B------:R-:W-:Y:S01]  /*95d0*/  F2FP.F16.F32.PACK_AB R35, R113, R126 ;  /* 0x0000007e7123723e */ /* 0x000fe200000000ff */
[----:B------:R-:W-:Y:S01]  /*95e0*/  FADD.FTZ R126, R126, R121 ;  /* 0x000000797e7e7221 */ /* 0x000fe20000010000 */
[----:B------:R-:W-:Y:S01]  /*95f0*/  LOP3.LUT R17, R17, R32, RZ, 0xc0, !PT ;  /* 0x0000002011117212 */ /* 0x000fe200078ec0ff */
[----:B------:R-:W-:Y:S01]  /*9600*/  FADD.FTZ R96, R96, R161 ;  /* 0x000000a160607221 */ /* 0x000fe20000010000 */
[----:B------:R-:W-:Y:S01]  /*9610*/  HSET2.LE.AND R32, R177, R80, PT ;  /* 0x00000050b1207233 */ /* 0x000fe20003803000 */
[----:B------:R-:W-:Y:S01]  /*9620*/  FADD.FTZ R126, R113, R126 ;  /* 0x0000007e717e7221 */ /* 0x000fe20000010000 */
[----:B------:R-:W-:Y:S01]  /*9630*/  F2FP.F16.F32.PACK_AB R20, R163, R142 ;  /* 0x0000008ea314723e */ /* 0x000fe200000000ff */
[----:B------:R-:W-:Y:S01]  /*9640*/  MUFU.EX2 R43, R43 ;  /* 0x0000002b002b7308 */ /* 0x000fe20000000800 */
[----:B------:R-:W-:Y:S01]  /*9650*/  F2FP.F16.F32.PACK_AB R21, R141, R182 ;  /* 0x000000b68d15723e */ /* 0x000fe200000000ff */
[----:B------:R-:W-:Y:S01]  /*9660*/  FADD.FTZ R182, R182, R131 ;  /* 0x00000083b6b67221 */ /* 0x000fe20000010000 */
[----:B------:R-:W-:Y:S01]  /*9670*/  LOP3.LUT R16, R16, R35, RZ, 0xc0, !PT ;  /* 0x0000002310107212 */ /* 0x000fe200078ec0ff */
[----:B------:R-:W-:Y:S01]  /*9680*/  FADD.FTZ R167, R167, R96 ;  /* 0x00000060a7a77221 */ /* 0x000fe20000010000 */
[----:B------:R-:W-:Y:S01]  /*9690*/  LOP3.LUT R35, R33, R20, RZ, 0xc0, !PT ;  /* 0x0000001421237212 */ /* 0x000fe200078ec0ff */
[----:B------:R-:W-:Y:S01]  /*96a0*/  FADD.FTZ R141, R141, R182 ;  /* 0x000000b68d8d7221 */ /* 0x000fe20000010000 */
[----:B------:R-:W-:Y:S01]  /*96b0*/  LOP3.LUT R32, R32, R21, RZ, 0xc0, !PT ;  /* 0x0000001520207212 */ /* 0x000fe200078ec0ff */
[----:B------:R-:W-:Y:S01]  /*96c0*/  MUFU.EX2 R82, R82 ;  /* 0x0000005200527308 */ /* 0x000fe20000000800 */
[----:B------:R-:W-:Y:S01]  /*96d0*/  LOP3.LUT R20, R165, 0xffff, RZ, 0xc0, !PT ;  /* 0x0000ffffa5147812 */ /* 0x000fe200078ec0ff */
[----:B------:R-:W-:Y:S01]  /*96e0*/  FADD.FTZ R174, R174, R141 ;  /* 0x0000008daeae7221 */ /* 0x000fe20000010000 */
[----:B------:R-:W-:-:S02]  /*96f0*/  SHF.R.U32.HI R21, RZ, 0x10, R165 ;  /* 0x00000010ff157819 */ /* 0x000fc400000116a5 */
[----:B------:R-:W-:Y:S01]  /*9700*/  SHF.R.U32.HI R22, RZ, 0x8, R20 ;  /* 0x00000008ff167819 */ /* 0x000fe20000011614 */
[----:B------:R-:W-:Y:S01]  /*9710*/  FADD.FTZ R174, R139, R174 ;  /* 0x000000ae8bae7221 */ /* 0x000fe20000010000 */
[----:B------:R-:W-:Y:S01]  /*9720*/  LOP3.LUT R20, R21, 0xff, RZ, 0xc0, !PT ;  /* 0x000000ff15147812 */ /* 0x000fe200078ec0ff */
[----:B------:R-:W1:Y:S01]  /*9730*/  MUFU.EX2 R221, R221 ;  /* 0x000000dd00dd7308 */ /* 0x000e620000000800 */
[----:B------:R-:W-:Y:S02]  /*9740*/  LOP3.LUT R107, R165, 0xff, RZ, 0xc0, !PT ;  /* 0x000000ffa56b7812 */ /* 0x000fe400078ec0ff */
[----:B-----5:R-:W-:Y:S02]  /*9750*/  SHF.R.U32.HI R105, RZ, 0x18, R165 ;  /* 0x00000018ff697819 */ /* 0x020fe400000116a5 */
[----:B------:R-:W-:Y:S02]  /*9760*/  HSET2.LE.AND R18, R191, R80, PT ;  /* 0x00000050bf127233 */ /* 0x000fe40003803000 */
[----:B--2---:R-:W-:Y:S01]  /*9770*/  F2FP.F16.F32.PACK_AB R19, R138, R111 ;  /* 0x0000006f8a13723e */ /* 0x004fe200000000ff */
[----:B------:R-:W-:Y:S01]  /*9780*/  MUFU.EX2 R147, R147 ;  /* 0x0000009300937308 */ /* 0x000fe20000000800 */
[----:B------:R-:W-:Y:S01]  /*9790*/  PRMT R107, R107, 0x5410, R22 ;  /* 0x000054106b6b7816 */ /* 0x000fe20000000016 */
[----:B------:R-:W-:Y:S01]  /*97a0*/  FADD.FTZ R111, R111, R126 ;  /* 0x0000007e6f6f7221 */ /* 0x000fe20000010000 */
[----:B------:R-:W-:-:S02]  /*97b0*/  PRMT R105, R20, 0x5410, R105 ;  /* 0x0000541014697816 */ /* 0x000fc40000000069 */
[----:B------:R-:W2:Y:S01]  /*97c0*/  LDSM.16.MT88.4 R20, [R252+0x5c00] ;  /* 0x005c0000fc14783b */ /* 0x000ea20000004200 */
[----:B------:R-:W-:Y:S01]  /*97d0*/  LOP3.LUT R18, R18, R19, RZ, 0xc0, !PT ;  /* 0x0000001312127212 */ /* 0x000fe200078ec0ff */
[----:B------:R-:W-:Y:S01]  /*97e0*/  FADD.FTZ R138, R138, R111 ;  /* 0x0000006f8a8a7221 */ /* 0x000fe20000010000 */
[--C-:B------:R-:W-:Y:S01]  /*97f0*/  HSET2.LE.AND R19, R185, R80.reuse, PT ;  /* 0x00000050b9137233 */ /* 0x100fe20003803000 */
[----:B------:R-:W-:Y:S01]  /*9800*/  MUFU.EX2 R164, R164 ;  /* 0x000000a400a47308 */ /* 0x000fe20000000800 */
[----:B----4-:R-:W-:Y:S01]  /*9810*/  F2FP.F16.F32.PACK_AB R98, R175, R154 ;  /* 0x0000009aaf62723e */ /* 0x010fe200000000ff */
[----:B------:R-:W-:Y:S01]  /*9820*/  FADD.FTZ R154, R154, R167 ;  /* 0x000000a79a9a7221 */ /* 0x000fe20000010000 */
[--C-:B------:R-:W-:Y:S02]  /*9830*/  HSET2.LE.AND R33, R173, R80.reuse, PT ;  /* 0x00000050ad217233 */ /* 0x100fe40003803000 */
[----:B------:R-:W-:Y:S01]  /*9840*/  LOP3.LUT R19, R19, R98, RZ, 0xc0, !PT ;  /* 0x0000006213137212 */ /* 0x000fe200078ec0ff */
[----:B------:R-:W-:Y:S01]  /*9850*/  FADD.FTZ R175, R175, R154 ;  /* 0x0000009aafaf7221 */ /* 0x000fe20000010000 */
[----:B------:R-:W-:Y:S01]  /*9860*/  F2FP.F16.F32.PACK_AB R84, R157, R140 ;  /* 0x0000008c9d54723e */ /* 0x000fe200000000ff */
[----:B------:R-:W-:Y:S01]  /*9870*/  MUFU.EX2 R162, R162 ;  /* 0x000000a200a27308 */ /* 0x000fe20000000800 */
[----:B------:R-:W-:Y:S01]  /*9880*/  SHF.R.U32.HI R192, RZ, 0x8, R192 ;  /* 0x00000008ffc07819 */ /* 0x000fe200000116c0 */
[----:B------:R-:W-:Y:S01]  /*9890*/  FADD.FTZ R140, R140, R155 ;  /* 0x0000009b8c8c7221 */ /* 0x000fe20000010000 */
[----:B------:R-:W-:Y:S01]  /*98a0*/  LOP3.LUT R194, R194, 0xff, RZ, 0xc0, !PT ;  /* 0x000000ffc2c27812 */ /* 0x000fe200078ec0ff */
[C---:B---3--:R-:W-:Y:S01]  /*98b0*/  HMMA.16816.F32 R12, R16.reuse, R28, R12 ;  /* 0x0000001c100c723c */ /* 0x048fe2000000180c */
[----:B------:R-:W-:Y:S01]  /*98c0*/  LOP3.LUT R33, R33, R84, RZ, 0xc0, !PT ;  /* 0x0000005421217212 */ /* 0x000fe200078ec0ff */
[----:B------:R-:W-:Y:S01]  /*98d0*/  FADD.FTZ R157, R157, R140 ;  /* 0x0000008c9d9d7221 */ /* 0x000fe20000010000 */
[----:B------:R-:W-:Y:S01]  /*98e0*/  PRMT R195, R195, 0x5410, R192 ;  /* 0x00005410c3c37816 */ /* 0x000fe200000000c0 */
[----:B------:R-:W-:Y:S01]  /*98f0*/  MUFU.EX2 R217, R217 ;  /* 0x000000d900d97308 */ /* 0x000fe20000000800 */
[----:B------:R-:W-:Y:S01]  /*9900*/  PRMT R193, R194, 0x5410, R193 ;  /* 0x00005410c2c17816 */ /* 0x000fe200000000c1 */
[----:B------:R-:W-:Y:S01]  /*9910*/  HMMA.16816.F32 R248, R16, R30, R248 ;  /* 0x0000001e10f8723c */ /* 0x000fe200000018f8 */
[----:B-1----:R-:W-:Y:S01]  /*9920*/  F2FP.F16.F32.PACK_AB R72, R221, R82 ;  /* 0x00000052dd48723e */ /* 0x002fe200000000ff */
[----:B------:R-:W-:Y:S01]  /*9930*/  FADD.FTZ R142, R142, R157 ;  /* 0x0000009d8e8e7221 */ /* 0x000fe20000010000 */
[----:B------:R-:W-:-:S02]  /*9940*/  HSET2.LE.AND R195, R195, R80, PT ;  /* 0x00000050c3c37233 */ /* 0x000fc40003803000 */
[--C-:B------:R-:W-:Y:S01]  /*9950*/  HSET2.LE.AND R193, R193, R80.reuse, PT ;  /* 0x00000050c1c17233 */ /* 0x100fe20003803000 */
[----:B------:R-:W-:Y:S01]  /*9960*/  HMMA.16816.F32 R24, R32, R28, R24 ;  /* 0x0000001c2018723c */ /* 0x000fe20000001818 */
[----:B------:R-:W-:Y:S01]  /*9970*/  MUFU.EX2 R116, R116 ;  /* 0x0000007400747308 */ /* 0x000fe20000000800 */
[----:B------:R-:W-:Y:S01]  /*9980*/  SHF.R.U32.HI R183, RZ, 0x8, R183 ;  /* 0x00000008ffb77819 */ /* 0x000fe200000116b7 */
[----:B------:R-:W-:Y:S01]  /*9990*/  FADD.FTZ R163, R163, R142 ;  /* 0x0000008ea3a37221 */ /* 0x000fe20000010000 */
[--C-:B------:R-:W-:Y:S02]  /*99a0*/  HSET2.LE.AND R187, R187, R80.reuse, PT ;  /* 0x00000050bbbb7233 */ /* 0x100fe40003803000 */
[----:B------:R-:W-:Y:S01]  /*99b0*/  HMMA.16816.F32 R236, R16, R36, R236 ;  /* 0x0000002410ec723c */ /* 0x000fe200000018ec */
[--C-:B------:R-:W-:Y:S02]  /*99c0*/  HSET2.LE.AND R28, R107, R80.reuse, PT ;  /* 0x000000506b1c7233 */ /* 0x100fe40003803000 */
[--C-:B------:R-:W-:Y:S01]  /*99d0*/  HSET2.LE.AND R29, R105, R80.reuse, PT ;  /* 0x00000050691d7233 */ /* 0x100fe20003803000 */
[----:B------:R-:W-:Y:S01]  /*99e0*/  MUFU.EX2 R68, R83 ;  /* 0x0000005300447308 */ /* 0x000fe20000000800 */
[----:B------:R-:W-:Y:S01]  /*99f0*/  PRMT R183, R190, 0x5410, R183 ;  /* 0x00005410beb77816 */ /* 0x000fe200000000b7 */
[----:B------:R-:W-:Y:S01]  /*9a00*/  HMMA.16816.F32 R244, R32, R30, R244 ;  /* 0x0000001e20f4723c */ /* 0x000fe200000018f4 */
[----:B------:R-:W-:-:S02]  /*9a10*/  HSET2.LE.AND R197, R197, R80, PT ;  /* 0x00000050c5c57233 */ /* 0x000fc40003803000 */
[--C-:B------:R-:W-:Y:S02]  /*9a20*/  HSET2.LE.AND R189, R189, R80.reuse, PT ;  /* 0x00000050bdbd7233 */ /* 0x100fe40003803000 */
[----:B------:R-:W-:Y:S01]  /*9a30*/  HSET2.LE.AND R183, R183, R80, PT ;  /* 0x00000050b7b77233 */ /* 0x000fe20003803000 */
[C---:B------:R-:W-:Y:S01]  /*9a40*/  HMMA.16816.F32 R240, R32.reuse, R36, R240 ;  /* 0x0000002420f0723c */ /* 0x040fe200000018f0 */
[----:B------:R-:W-:Y:S01]  /*9a50*/  F2FP.F16.F32.PACK_AB R30, R218, R41 ;  /* 0x00000029da1e723e */ /* 0x000fe200000000ff */
[----:B------:R-:W1:Y:S01]  /*9a60*/  MUFU.EX2 R219, R219 ;  /* 0x000000db00db7308 */ /* 0x000e620000000800 */
[----:B------:R-:W-:Y:S02]  /*9a70*/  LOP3.LUT R31, R193, R72, RZ, 0xc0, !PT ;  /* 0x00000048c11f7212 */ /* 0x000fe400078ec0ff */
[----:B------:R-:W-:Y:S01]  /*9a80*/  LOP3.LUT R30, R195, R30, RZ, 0xc0, !PT ;  /* 0x0000001ec31e7212 */ /* 0x000fe200078ec0ff */
[-C--:B------:R-:W-:Y:S01]  /*9a90*/  HMMA.16816.F32 R228, R32, R38.reuse, R228 ;  /* 0x0000002620e4723c */ /* 0x080fe200000018e4 */
[----:B------:R-:W-:Y:S01]  /*9aa0*/  F2FP.F16.F32.PACK_AB R37, R40, R93 ;  /* 0x0000005d2825723e */ /* 0x000fe200000000ff */
[----:B------:R-:W-:Y:S01]  /*9ab0*/  FADD.FTZ R93, R93, R138 ;  /* 0x0000008a5d5d7221 */ /* 0x000fe20000010000 */
[----:B------:R-:W-:Y:S01]  /*9ac0*/  F2FP.F16.F32.PACK_AB R36, R43, R42 ;  /* 0x0000002a2b24723e */ /* 0x000fe200000000ff */
[----:B------:R-:W3:Y:S01]  /*9ad0*/  MUFU.EX2 R33, R69 ;  /* 0x0000004500217308 */ /* 0x000ee20000000800 */
[----:B------:R-:W-:Y:S01]  /*9ae0*/  LOP3.LUT R28, R28, R37, RZ, 0xc0, !PT ;  /* 0x000000251c1c7212 */ /* 0x000fe200078ec0ff */
[----:B------:R-:W-:Y:S01]  /*9af0*/  HMMA.16816.F32 R232, R16, R38, R232 ;  /* 0x0000002610e8723c */ /* 0x000fe200000018e8 */
[----:B------:R-:W-:Y:S01]  /*9b00*/  LOP3.LUT R29, R29, R36, RZ, 0xc0, !PT ;  /* 0x000000241d1d7212 */ /* 0x000fe200078ec0ff */
[----:B------:R-:W4:Y:S01]  /*9b10*/  LDSM.16.MT88.4 R16, [R223+0x5c00] ;  /* 0x005c0000df10783b */ /* 0x000f220000004200 */
[----:B------:R-:W-:Y:S01]  /*9b20*/  FADD.FTZ R42, R42, R175 ;  /* 0x000000af2a2a7221 */ /* 0x000fe20000010000 */
[----:B------:R-:W-:Y:S01]  /*9b30*/  FADD.FTZ R40, R40, R93 ;  /* 0x0000005d28287221 */ /* 0x000fe20000010000 */
[----:B-1----:R-:W-:-:S03]  /*9b40*/  F2FP.F16.F32.PACK_AB R32, R219, R68 ;  /* 0x00000044db20723e */ /* 0x002fc600000000ff */
[----:B--2---:R-:W-:Y:S01]  /*9b50*/  HMMA.16816.F32 R12, R28, R20, R12 ;  /* 0x000000141c0c723c */ /* 0x004fe2000000180c */
[----:B------:R-:W-:Y:S01]  /*9b60*/  FADD.FTZ R43, R43, R42 ;  /* 0x0000002a2b2b7221 */ /* 0x000fe20000010000 */
[----:B------:R-:W-:-:S03]  /*9b70*/  FADD.FTZ R41, R41, R40 ;  /* 0x0000002829297221 */ /* 0x000fc60000010000 */
[----:B------:R-:W-:Y:S01]  /*9b80*/  FADD.FTZ R82, R82, R43 ;  /* 0x0000002b52527221 */ /* 0x000fe20000010000 */
[----:B------:R-:W-:Y:S01]  /*9b90*/  HMMA.16816.F32 R248, R28, R22, R248 ;  /* 0x000000161cf8723c */ /* 0x000fe200000018f8 */
[----:B---3--:R-:W-:Y:S01]  /*9ba0*/  F2FP.F16.F32.PACK_AB R34, R33, R116 ;  /* 0x000000742122723e */ /* 0x008fe200000000ff */
[----:B------:R-:W-:Y:S01]  /*9bb0*/  FADD.FTZ R116, R116, R163 ;  /* 0x000000a374747221 */ /* 0x000fe20000010000 */
[----:B------:R-:W-:Y:S01]  /*9bc0*/  FADD.FTZ R218, R218, R41 ;  /* 0x00000029dada7221 */ /* 0x000fe20000010000 */
[----:B------:R-:W-:Y:S02]  /*9bd0*/  FADD.FTZ R221, R221, R82 ;  /* 0x00000052dddd7221 */ /* 0x000fe40000010000 */
[----:B------:R-:W-:-:S04]  /*9be0*/  FADD.FTZ R33, R33, R116 ;  /* 0x0000007421217221 */ /* 0x000fc80000010000 */
[----:B------:R-:W-:-:S04]  /*9bf0*/  FADD.FTZ R68, R68, R33 ;  /* 0x0000002144447221 */ /* 0x000fc80000010000 */
[----:B------:R-:W-:-:S03]  /*9c00*/  FADD.FTZ R219, R219, R68 ;  /* 0x00000044dbdb7221 */ /* 0x000fc60000010000 */
[----:B------:R1:W-:Y:S04]  /*9c10*/  STL.64 [R1], R12 ;  /* 0x0000000c01007387 */ /* 0x0003e80000100a00 */
[----:B------:R2:W-:Y:S01]  /*9c20*/  STL.64 [R1+0x8], R14 ;  /* 0x0000080e01007387 */ /* 0x0005e20000100a00 */
[C---:B----4-:R-:W-:Y:S06]  /*9c30*/  HMMA.16816.F32 R236, R28.reuse, R16, R236 ;  /* 0x000000101cec723c */ /* 0x050fec00000018ec */
[----:B------:R-:W-:Y:S01]  /*9c40*/  HMMA.16816.F32 R232, R28, R18, R232 ;  /* 0x000000121ce8723c */ /* 0x000fe200000018e8 */
[----:B-1----:R-:W-:Y:S01]  /*9c50*/  F2FP.F16.F32.PACK_AB R12, R164, R147 ;  /* 0x00000093a40c723e */ /* 0x002fe200000000ff */
[----:B------:R-:W-:Y:S01]  /*9c60*/  FADD.FTZ R147, R147, R174 ;  /* 0x000000ae93937221 */ /* 0x000fe20000010000 */
[----:B------:R-:W-:-:S02]  /*9c70*/  LOP3.LUT R13, R189, R34, RZ, 0xc0, !PT ;  /* 0x00000022bd0d7212 */ /* 0x000fc400078ec0ff */
[----:B--2---:R-:W-:Y:S01]  /*9c80*/  F2FP.F16.F32.PACK_AB R14, R217, R162 ;  /* 0x000000a2d90e723e */ /* 0x004fe200000000ff */
[----:B------:R-:W-:Y:S01]  /*9c90*/  FADD.FTZ R147, R164, R147 ;  /* 0x00000093a4937221 */ /* 0x000fe20000010000 */
[----:B------:R-:W-:Y:S02]  /*9ca0*/  LOP3.LUT R15, R187, R32, RZ, 0xc0, !PT ;  /* 0x00000020bb0f7212 */ /* 0x000fe400078ec0ff */
[----:B------:R-:W-:Y:S01]  /*9cb0*/  LOP3.LUT R14, R183, R14, RZ, 0xc0, !PT ;  /* 0x0000000eb70e7212 */ /* 0x000fe200078ec0ff */
[----:B------:R-:W-:Y:S01]  /*9cc0*/  FADD.FTZ R162, R162, R147 ;  /* 0x00000093a2a27221 */ /* 0x000fe20000010000 */
[----:B------:R-:W-:-:S03]  /*9cd0*/  LOP3.LUT R12, R197, R12, RZ, 0xc0, !PT ;  /* 0x0000000cc50c7212 */ /* 0x000fc600078ec0ff */
[----:B------:R-:W-:-:S04]  /*9ce0*/  FADD.FTZ R217, R217, R162 ;  /* 0x000000a2d9d97221 */ /* 0x000fc80000010000 */
[C---:B------:R-:W-:Y:S06]  /*9cf0*/  HMMA.16816.F32 R24, R12.reuse, R20, R24 ;  /* 0x000000140c18723c */ /* 0x040fec0000001818 */
[C---:B------:R-:W-:Y:S06]  /*9d00*/  HMMA.16816.F32 R244, R12.reuse, R22, R244 ;  /* 0x000000160cf4723c */ /* 0x040fec00000018f4 */
[C---:B------:R-:W-:Y:S06]  /*9d10*/  HMMA.16816.F32 R240, R12.reuse, R16, R240 ;  /* 0x000000100cf0723c */ /* 0x040fec00000018f0 */
[----:B------:R-:W-:Y:S05]  /*9d20*/  HMMA.16816.F32 R228, R12, R18, R228 ;  /* 0x000000120ce4723c */ /* 0x000fea00000018e4 */
[----:B------:R1:W-:Y:S04]  /*9d30*/  STL.64 [R1+0x10], R24 ;  /* 0x0000101801007387 */ /* 0x0003e80000100a00 */
[----:B------:R1:W-:Y:S01]  /*9d40*/  STL.64 [R1+0x18], R26 ;  /* 0x0000181a01007387 */ /* 0x0003e20000100a00 */
[----:B------:R-:W-:-:S14]  /*9d50*/  @!P0 BRA `(.L_x_391) ;  /* 0x0000007c00888947 */ /* 0x000fdc0003800000 */
[----:B------:R-:W2:Y:S01]  /*9d60*/  LDL.64 R224, [R1+0x50] ;  /* 0x0000500001e07983 */ /* 0x000ea20000100a00 */
[----:B------:R-:W-:Y:S01]  /*9d70*/  ULDC UR4, c[0x0][0x2d0] ;  /* 0x0000b40000047ab9 */ /* 0x000fe20000000800 */
[----:B------:R-:W-:-:S04]  /*9d80*/  DEPBAR.LE SB0, 0x0 ;  /* 0x000080000000791a */ /* 0x000fc80000000000 */
[----:B------:R-:W-:Y:S02]  /*9d90*/  IMAD.U32 R9, RZ, RZ, UR8 ;  /* 0x00000008ff097e24 */ /* 0x000fe4000f8e00ff */
        /* <DEDUP_REMOVED lines=11> */
[----:B------:R-:W2:Y:S01]  /*9e50*/  @!P1 LDC.64 R16, c[0x0][0x220] ;  /* 0x00008800ff109b82 */ /* 0x000ea20000000a00 */
[----:B------:R-:W-:Y:S01]  /*9e60*/  VOTEU.ALL UP0, P1 ;  /* 0x00000000003f7886 */ /* 0x000fe20000800000 */
[----:B------:R-:W-:Y:S01]  /*9e70*/  @P1 STS [R227+0x4000], RZ ;  /* 0x004000ffe3001388 */ /* 0x000fe20000000800 */
[----:B------:R-:W-:Y:S02]  /*9e80*/  @!P1 LEA R9, P0, R9, R20, 0x6 ;  /* 0x0000001409099211 */ /* 0x000fe400078030ff */
[----:B------:R-:W-:Y:S01]  /*9e90*/  VIADD R21, R21, UR4 ;  /* 0x0000000415157c36 */ /* 0x000fe20008000000 */
[----:B------:R-:W-:Y:S01]  /*9ea0*/  @!UP0 UIMAD UR4, UR9, 0x60, URZ ;  /* 0x00000060090488a4 */ /* 0x000fe2000f8e023f */
[----:B------:R-:W-:Y:S01]  /*9eb0*/  @P1 STS [R227+0x4004], RZ ;  /* 0x004004ffe3001388 */ /* 0x000fe20000000800 */
[----:B------:R-:W1:Y:S01]  /*9ec0*/  @!P1 LDC.64 R12, c[0x0][0x220] ;  /* 0x00008800ff0c9b82 */ /* 0x000e620000000a00 */
[----:B------:R-:W-:Y:S01]  /*9ed0*/  @!P1 IMAD.WIDE.U32 R28, R0, 0x60, R20 ;  /* 0x00000060001c9825 */ /* 0x000fe200078e0014 */
[----:B------:R-:W-:Y:S01]  /*9ee0*/  @!P1 LEA.HI.X R18, R19, R21, R18, 0x6, P0 ;  /* 0x0000001513129211 */ /* 0x000fe200000f3412 */
[----:B------:R-:W-:Y:S01]  /*9ef0*/  @P1 STS.64 [R227+0x4008], RZ ;  /* 0x004008ffe3001388 */ /* 0x000fe20000000a00 */
[----:B------:R-:W-:Y:S01]  /*9f00*/  @!P1 IADD3 R6, P0, R20, UR30, RZ ;  /* 0x0000001e14069c10 */ /* 0x000fe2000ff1e0ff */
[----:B------:R-:W-:Y:S01]  /*9f10*/  @!P1 VIADD R0, R29, UR4 ;  /* 0x000000041d009c36 */ /* 0x000fe20008000000 */
[----:B------:R-:W-:-:S02]  /*9f20*/  UIADD3 UR4, UR22, -0x2, URZ ;  /* 0xfffffffe16047890 */ /* 0x000fc4000fffe03f */
[----:B------:R-:W3:Y:S01]  /*9f30*/  @!P1 LDC.64 R14, c[0x0][0x220] ;  /* 0x00008800ff0e9b82 */ /* 0x000ee20000000a00 */
[----:B------:R-:W-:-:S07]  /*9f40*/  UISETP.GE.AND UP0, UPT, UR22, 0x3, UPT ;  /* 0x000000031600788c */ /* 0x000fce000bf06270 */
[----:B------:R-:W4:Y:S01]  /*9f50*/  @!P1 LDC.64 R10, c[0x0][0x220] ;  /* 0x00008800ff0a9b82 */ /* 0x000f220000000a00 */
[C---:B--2---:R-:W-:Y:S02]  /*9f60*/  @!P1 LEA R22, P3, R20.reuse, R16, 0x1 ;  /* 0x0000001014169211 */ /* 0x044fe400078608ff */
[----:B------:R-:W-:Y:S02]  /*9f70*/  @!P1 IADD3.X R16, R21, UR29, RZ, P0, !PT ;  /* 0x0000001d15109c10 */ /* 0x000fe400087fe4ff */
[----:B------:R-:W-:Y:S02]  /*9f80*/  @!P1 LEA.HI.X R23, R20, R17, R21, 0x1, P3 ;  /* 0x0000001114179211 */ /* 0x000fe400018f0c15 */
[----:B-1----:R-:W-:-:S03]  /*9f90*/  @!P1 LEA R26, P0, R9, R12, 0x1 ;  /* 0x0000000c091a9211 */ /* 0x002fc600078008ff */
[----:B------:R-:W-:Y:S01]  /*9fa0*/  @!PT LDS RZ, [RZ] ;  /* 0x00000000fffff984 */ /* 0x000fe20000000800 */
[----:B------:R-:W-:Y:S01]  /*9fb0*/  @!PT LDS RZ, [RZ] ;  /* 0x00000000fffff984 */ /* 0x000fe20000000800 */
[----:B------:R-:W-:Y:S01]  /*9fc0*/  @!PT LDS RZ, [RZ] ;  /* 0x00000000fffff984 */ /* 0x000fe20000000800 */
[----:B------:R-:W-:Y:S01]  /*9fd0*/  @!P1 LDGSTS.E.BYPASS.LTC128B.128 [R227+0x4000], desc[UR20][R22.64] ;  /* 0x0400000016e39fae */ /* 0x000fe2000b901d54 */
        /* <DEDUP_REMOVED lines=24> */
[----:B------:R-:W1:Y:S04]  /*a160*/  LDSM.16.M88.4 R92, [R214+0x2800] ;  /* 0x00280000d65c783b */ /* 0x000e680000000200 */
[----:B------:R-:W2:Y:S04]  /*a170*/  LDSM.16.M88.4 R164, [R214+0x2c00] ;  /* 0x002c0000d6a4783b */ /* 0x000ea80000000200 */
[----:B------:R-:W2:Y:S04]  /*a180*/  LDSM.16.M88.4 R160, [R214+0x3000] ;  /* 0x00300000d6a0783b */ /* 0x000ea80000000200 */
[----:B------:R-:W2:Y:S04]  /*a190*/  LDSM.16.M88.4 R152, [R214+0x3400] ;  /* 0x00340000d698783b */ /* 0x000ea80000000200 */
[----:B------:R-:W2:Y:S04]  /*a1a0*/  LDSM.16.M88.4 R148, [R214+0x3800] ;  /* 0x00380000d694783b */ /* 0x000ea80000000200 */
[----:B------:R-:W2:Y:S04]  /*a1b0*/  LDSM.16.M88.4 R144, [R214+0x3c00] ;  /* 0x003c0000d690783b */ /* 0x000ea80000000200 */
[----:B------:R-:W-:Y:S04]  /*a1c0*/  LDSM.16.M88.4 R88, [R213] ;  /* 0x00000000d558783b */ /* 0x000fe80000000200 */
[----:B------:R-:W2:Y:S01]  /*a1d0*/  LDSM.16.M88.4 R84, [R212] ;  /* 0x00000000d454783b */ /* 0x000ea20000000200 */
[C---:B---3--:R-:W-:Y:S03]  /*a1e0*/  HMMA.16816.F32 R80, R12.reuse, R72, RZ ;  /* 0x000000480c50723c */ /* 0x048fe600000018ff */
[----:B------:R-:W3:Y:S03]  /*a1f0*/  LDSM.16.M88.4 R136, [R212+0x400] ;  /* 0x00040000d488783b */ /* 0x000ee60000000200 */
[-C--:B----4-:R-:W-:Y:S01]  /*a200*/  HMMA.16816.F32 R64, R12, R100.reuse, RZ ;  /* 0x000000640c40723c */ /* 0x090fe200000018ff */
[----:B------:R-:W4:Y:S04]  /*a210*/  LDSM.16.M88.4 R140, [R213+0x1000] ;  /* 0x00100000d58c783b */ /* 0x000f280000000200 */
[----:B------:R-:W4:Y:S01]  /*a220*/  LDSM.16.M88.4 R128, [R212+0x800] ;  /* 0x00080000d480783b */ /* 0x000f220000000200 */
[----:B-----5:R-:W-:Y:S03]  /*a230*/  HMMA.16816.F32 R104, R156, R100, RZ ;  /* 0x000000649c68723c */ /* 0x020fe600000018ff */
[----:B------:R-:W5:Y:S03]  /*a240*/  LDSM.16.M88.4 R124, [R212+0xc00] ;  /* 0x000c0000d47c783b */ /* 0x000f660000000200 */
[----:B------:R-:W-:Y:S01]  /*a250*/  HMMA.16816.F32 R68, R12, R74, RZ ;  /* 0x0000004a0c44723c */ /* 0x000fe200000018ff */
[----:B------:R-:W5:Y:S04]  /*a260*/  LDSM.16.M88.4 R120, [R212+0x1000] ;  /* 0x00100000d478783b */ /* 0x000f680000000200 */
[----:B------:R-:W5:Y:S01]  /*a270*/  LDSM.16.M88.4 R116, [R212+0x1400] ;  /* 0x00140000d474783b */ /* 0x000f620000000200 */
[----:B------:R-:W-:Y:S03]  /*a280*/  HMMA.16816.F32 R76, R156, R72, RZ ;  /* 0x000000489c4c723c */ /* 0x000fe600000018ff */
[----:B------:R-:W5:Y:S03]  /*a290*/  LDSM.16.M88.4 R112, [R212+0x1800] ;  /* 0x00180000d470783b */ /* 0x000f660000000200 */
[C---:B------:R-:W-:Y:S01]  /*a2a0*/  HMMA.16816.F32 R60, R12.reuse, R102, RZ ;  /* 0x000000660c3c723c */ /* 0x040fe200000018ff */
[----:B------:R-:W5:Y:S04]  /*a2b0*/  LDSM.16.M88.4 R108, [R212+0x1c00] ;  /* 0x001c0000d46c783b */ /* 0x000f680000000200 */
[----:B------:R-:W0:Y:S01]  /*a2c0*/  LDGDEPBAR ;  /* 0x00000000000079af */ /* 0x000e220000000000 */
[C---:B-1----:R-:W-:Y:S06]  /*a2d0*/  HMMA.16816.F32 R56, R12.reuse, R92, RZ ;  /* 0x0000005c0c38723c */ /* 0x042fec00000018ff */
[C---:B--2---:R-:W-:Y:S06]  /*a2e0*/  HMMA.16816.F32 R48, R12.reuse, R164, RZ ;  /* 0x000000a40c30723c */ /* 0x044fec00000018ff */
        /* <DEDUP_REMOVED lines=11> */
[----:B------:R-:W-:Y:S06]  /*a3a0*/  HMMA.16816.F32 R72, R156, R74, RZ ;  /* 0x0000004a9c48723c */ /* 0x000fec00000018ff */
[----:B------:R-:W-:Y:S06]  /*a3b0*/  HMMA.16816.F32 R80, R88, R84, R80 ;  /* 0x000000545850723c */ /* 0x000fec0000001850 */
[----:B------:R-:W-:Y:S06]  /*a3c0*/  HMMA.16816.F32 R96, R156, R92, RZ ;  /* 0x0000005c9c60723c */ /* 0x000fec00000018ff */
[-C--:B---3--:R-:W-:Y:S06]  /*a3d0*/  HMMA.16816.F32 R64, R88, R136.reuse, R64 ;  /* 0x000000885840723c */ /* 0x088fec0000001840 */
[----:B----4-:R-:W-:Y:S06]  /*a3e0*/  HMMA.16816.F32 R104, R140, R136, R104 ;  /* 0x000000888c68723c */ /* 0x010fec0000001868 */
[----:B------:R-:W-:Y:S01]  /*a3f0*/  HMMA.16816.F32 R68, R88, R86, R68 ;  /* 0x000000565844723c */ /* 0x000fe20000001844 */
[----:B------:R-:W-:-:S04]  /*a400*/  IMAD.U32 R137, RZ, RZ, UR4 ;  /* 0x00000004ff897e24 */ /* 0x000fc8000f8e00ff */
[----:B------:R-:W-:Y:S01]  /*a410*/  IMAD R137, R137, 0x80, R220 ;  /* 0x0000008089897824 */ /* 0x000fe200078e02dc */
[----:B------:R-:W-:Y:S03]  /*a420*/  HMMA.16816.F32 R76, R140, R84, R76 ;  /* 0x000000548c4c723c */ /* 0x000fe6000000184c */
[C---:B------:R-:W-:Y:S02]  /*a430*/  VIADD R0, R137.reuse, 0x1 ;  /* 0x0000000189007836 */ /* 0x040fe40000000000 */
[C---:B------:R-:W-:Y:S01]  /*a440*/  VIADD R11, R137.reuse, 0x8 ;  /* 0x00000008890b7836 */ /* 0x040fe20000000000 */
[----:B------:R-:W-:Y:S01]  /*a450*/  HMMA.16816.F32 R60, R88, R138, R60 ;  /* 0x0000008a583c723c */ /* 0x000fe2000000183c */
[----:B------:R-:W-:Y:S01]  /*a460*/  VIADD R208, R137, 0x19 ;  /* 0x0000001989d07836 */ /* 0x000fe20000000000 */
[----:B------:R-:W-:Y:S02]  /*a470*/  I2FP.F32.S32 R6, R0 ;  /* 0x0000000000067245 */ /* 0x000fe40000201400 */
[----:B------:R-:W-:-:S02]  /*a480*/  ISETP.GE.AND P3, PT, R0, R172, PT ;  /* 0x000000ac0000720c */ /* 0x000fc40003f66270 */
[C---:B------:R-:W-:Y:S01]  /*a490*/  HMMA.16816.F32 R56, R88.reuse, R128, R56 ;  /* 0x000000805838723c */ /* 0x040fe20000001838 */
[C---:B------:R-:W-:Y:S01]  /*a4a0*/  FFMA.FTZ R81, R6.reuse, UR5, R81 ;  /* 0x0000000506517c23 */ /* 0x040fe20008010051 */
[----:B------:R-:W-:Y:S01]  /*a4b0*/  FFMA.FTZ R83, R6, UR5, R83 ;  /* 0x0000000506537c23 */ /* 0x000fe20008010053 */
[-C--:B------:R-:W-:Y:S02]  /*a4c0*/  ISETP.GE.AND P2, PT, R0, R171.reuse, PT ;  /* 0x000000ab0000720c */ /* 0x080fe40003f46270 */
[----:B------:R-:W-:Y:S01]  /*a4d0*/  ISETP.GE.AND P6, PT, R11, R172, PT ;  /* 0x000000ac0b00720c */ /* 0x000fe20003fc6270 */
[C---:B-----5:R-:W-:Y:S01]  /*a4e0*/  HMMA.16816.F32 R48, R88.reuse, R124, R48 ;  /* 0x0000007c5830723c */ /* 0x060fe20000001830 */
[----:B------:R-:W-:Y:S02]  /*a4f0*/  FSEL R134, R81, -INF , !P3 ;  /* 0xff80000051867808 */ /* 0x000fe40005800000 */
[C---:B------:R-:W-:Y:S02]  /*a500*/  ISETP.GE.AND P5, PT, R11.reuse, R171, PT ;  /* 0x000000ab0b00720c */ /* 0x040fe40003fa6270 */
[-C--:B------:R-:W-:Y:S01]  /*a510*/  ISETP.GE.AND P3, PT, R11, R170.reuse, PT ;  /* 0x000000aa0b00720c */ /* 0x080fe20003f66270 */
[C---:B------:R-:W-:Y:S01]  /*a520*/  HMMA.16816.F32 R40, R88.reuse, R120, R40 ;  /* 0x000000785828723c */ /* 0x040fe20000001828 */
[----:B------:R-:W-:Y:S01]  /*a530*/  I2FP.F32.S32 R9, R11 ;  /* 0x0000000b00097245 */ /* 0x000fe20000201400 */
[----:B------:R-:W-:Y:S01]  /*a540*/  FFMA.FTZ R77, R6, UR5, R77 ;  /* 0x00000005064d7c23 */ /* 0x000fe2000801004d */
[----:B------:R-:W-:Y:S01]  /*a550*/  ISETP.GE.AND P0, PT, R0, R170, PT ;  /* 0x000000aa0000720c */ /* 0x000fe20003f06270 */
[----:B------:R-:W-:Y:S01]  /*a560*/  FFMA.FTZ R10, R6, UR5, R79 ;  /* 0x00000005060a7c23 */ /* 0x000fe2000801004f */
[----:B------:R-:W-:Y:S01]  /*a570*/  ISETP.GE.AND P4, PT, R0, R169, PT ;  /* 0x000000a90000720c */ /* 0x000fe20003f86270 */
[----:B------:R-:W-:Y:S01]  /*a580*/  HMMA.16816.F32 R32, R88, R116, R32 ;  /* 0x000000745820723c */ /* 0x000fe20000001820 */
[----:B------:R-:W-:Y:S01]  /*a590*/  FFMA.FTZ R68, R9, UR5, R68 ;  /* 0x0000000509447c23 */ /* 0x000fe20008010044 */
[----:B------:R-:W-:Y:S01]  /*a5a0*/  VIADD R0, R137, 0x9 ;  /* 0x0000000989007836 */ /* 0x000fe20000000000 */
[----:B------:R-:W-:-:S02]  /*a5b0*/  FSEL R9, R77, -INF , !P0 ;  /* 0xff8000004d097808 */ /* 0x000fc40004000000 */
[----:B------:R-:W-:Y:S01]  /*a5c0*/  FSEL R10, R10, -INF , !P4 ;  /* 0xff8000000a0a7808 */ /* 0x000fe20006000000 */
[C---:B------:R-:W-:Y:S01]  /*a5d0*/  HMMA.16816.F32 R24, R88.reuse, R112, R24 ;  /* 0x000000705818723c */ /* 0x040fe20000001818 */
[----:B------:R-:W-:Y:S02]  /*a5e0*/  FSEL R207, R68, -INF , !P6 ;  /* 0xff80000044cf7808 */ /* 0x000fe40007000000 */
[C---:B------:R-:W-:Y:S02]  /*a5f0*/  ISETP.GE.AND P0, PT, R0.reuse, R172, PT ;  /* 0x000000ac0000720c */ /* 0x040fe40003f06270 */
[C---:B------:R-:W-:Y:S01]  /*a600*/  ISETP.GE.AND P4, PT, R0.reuse, R171, PT ;  /* 0x000000ab0000720c */ /* 0x040fe20003f86270 */
[----:B------:R-:W-:Y:S01]  /*a610*/  HMMA.16816.F32 R16, R88, R108, R16 ;  /* 0x0000006c5810723c */ /* 0x000fe20000001810 */
[----:B------:R-:W-:Y:S02]  /*a620*/  ISETP.GE.AND P6, PT, R0, R170, PT ;  /* 0x000000aa0000720c */ /* 0x000fe40003fc6270 */
[----:B------:R-:W-:-:S03]  /*a630*/  I2FP.F32.S32 R6, R0 ;  /* 0x0000000000067245 */ /* 0x000fc60000201400 */
[C---:B------:R-:W-:Y:S06]  /*a640*/  HMMA.16816.F32 R52, R88.reuse, R130, R52 ;  /* 0x000000825834723c */ /* 0x040fec0000001834 */
[C---:B------:R-:W-:Y:S06]  /*a650*/  HMMA.16816.F32 R44, R88.reuse, R126, R44 ;  /* 0x0000007e582c723c */ /* 0x040fec000000182c */
[C---:B------:R-:W-:Y:S06]  /*a660*/  HMMA.16816.F32 R36, R88.reuse, R122, R36 ;  /* 0x0000007a5824723c */ /* 0x040fec0000001824 */
[C---:B------:R-:W-:Y:S06]  /*a670*/  HMMA.16816.F32 R28, R88.reuse, R118, R28 ;  /* 0x00000076581c723c */ /* 0x040fec000000181c */
[C---:B------:R-:W-:Y:S06]  /*a680*/  HMMA.16816.F32 R20, R88.reuse, R114, R20 ;  /* 0x000000725814723c */ /* 0x040fec0000001814 */
[----:B------:R-:W-:Y:S06]  /*a690*/  HMMA.16816.F32 R12, R88, R110, R12 ;  /* 0x0000006e580c723c */ /* 0x000fec000000180c */
[----:B------:R-:W-:Y:S06]  /*a6a0*/  HMMA.16816.F32 R88, R156, R164, RZ ;  /* 0x000000a49c58723c */ /* 0x000fec00000018ff */
[----:B------:R-:W-:Y:S06]  /*a6b0*/  HMMA.16816.F32 R72, R140, R86, R72 ;  /* 0x000000568c48723c */ /* 0x000fec0000001848 */
[----:B------:R-:W-:Y:S06]  /*a6c0*/  HMMA.16816.F32 R164, R156, R166, RZ ;  /* 0x000000a69ca4723c */ /* 0x000fec00000018ff */
[----:B------:R-:W-:Y:S06]  /*a6d0*/  HMMA.16816.F32 R96, R140, R128, R96 ;  /* 0x000000808c60723c */ /* 0x000fec0000001860 */
[----:B------:R-:W-:Y:S01]  /*a6e0*/  HMMA.16816.F32 R100, R156, R102, RZ ;  /* 0x000000669c64723c */ /* 0x000fe200000018ff */
[----:B------:R-:W-:Y:S01]  /*a6f0*/  FSEL R129, R83, -INF , !P2 ;  /* 0xff80000053817808 */ /* 0x000fe20005000000 */
[----:B------:R-:W-:Y:S01]  /*a700*/  BAR.SYNC.DEFER_BLOCKING 0x0 ;  /* 0x0000000000007b1d */ /* 0x000fe20000010000 */
[----:B------:R-:W-:-:S02]  /*a710*/  ISETP.GE.AND P2, PT, R11, R169, PT ;  /* 0x000000a90b00720c */ /* 0x000fc40003f46270 */
[----:B------:R-:W-:Y:S01]  /*a720*/  I2FP.F32.S32 R11, R11 ;  /* 0x0000000b000b7245 */ /* 0x000fe20000201400 */
[----:B------:R-:W-:Y:S04]  /*a730*/  HMMA.16816.F32 R84, R156, R160, RZ ;  /* 0x000000a09c54723c */ /* 0x000fe800000018ff */
[C---:B------:R-:W-:Y:S01]  /*a740*/  FFMA.FTZ R70, R11.reuse, UR5, R70 ;  /* 0x000000050b467c23 */ /* 0x040fe20008010046 */
[C---:B------:R-:W-:Y:S01]  /*a750*/  FFMA.FTZ R72, R11.reuse, UR5, R72 ;  /* 0x000000050b487c23 */ /* 0x040fe20008010048 */
[----:B------:R-:W-:Y:S01]  /*a760*/  HMMA.16816.F32 R164, R140, R126, R164 ;  /* 0x0000007e8ca4723c */ /* 0x000fe200000018a4 */
[----:B------:R-:W-:Y:S02]  /*a770*/  FFMA.FTZ R11, R11, UR5, R74 ;  /* 0x000000050b0b7c23 */ /* 0x000fe4000801004a */
[----:B------:R-:W-:-:S02]  /*a780*/  FSEL R133, R70, -INF , !P5 ;  /* 0xff80000046857808 */ /* 0x000fc40006800000 */
[----:B------:R-:W-:Y:S01]  /*a790*/  ISETP.GE.AND P5, PT, R0, R169, PT ;  /* 0x000000a90000720c */ /* 0x000fe20003fa6270 */
[----:B------:R-:W-:Y:S01]  /*a7a0*/  HMMA.16816.F32 R92, R156, R94, RZ ;  /* 0x0000005e9c5c723c */ /* 0x000fe200000018ff */
[----:B------:R-:W-:Y:S01]  /*a7b0*/  I2FP.F32.S32 R0, R0 ;  /* 0x0000000000007245 */ /* 0x000fe20000201400 */
[----:B------:R-:W-:Y:S01]  /*a7c0*/  FFMA.FTZ R126, R6, UR5, R69 ;  /* 0x00000005067e7c23 */ /* 0x000fe20008010045 */
[----:B------:R-:W-:Y:S01]  /*a7d0*/  VIADD R69, R137, 0x10 ;  /* 0x0000001089457836 */ /* 0x000fe20000000000 */
[----:B------:R-:W-:Y:S01]  /*a7e0*/  FSEL R11, R11, -INF , !P2 ;  /* 0xff8000000b0b7808 */ /* 0x000fe20005000000 */
[----:B------:R-:W-:Y:S02]  /*a7f0*/  VIADD R6, R137, 0x11 ;  /* 0x0000001189067836 */ /* 0x000fe40000000000 */
[C---:B------:R-:W-:Y:S01]  /*a800*/  FFMA.FTZ R71, R0.reuse, UR5, R71 ;  /* 0x0000000500477c23 */ /* 0x040fe20008010047 */
[C---:B------:R-:W-:Y:S01]  /*a810*/  FFMA.FTZ R73, R0.reuse, UR5, R73 ;  /* 0x0000000500497c23 */ /* 0x040fe20008010049 */
[----:B------:R-:W-:Y:S01]  /*a820*/  FFMA.FTZ R75, R0, UR5, R75 ;  /* 0x00000005004b7c23 */ /* 0x000fe2000801004b */
[----:B------:R-:W-:Y:S01]  /*a830*/  FSEL R0, R72, -INF , !P3 ;  /* 0xff80000048007808 */ /* 0x000fe20005800000 */
[----:B------:R-:W-:Y:S01]  /*a840*/  HMMA.16816.F32 R100, R140, R138, R100 ;  /* 0x0000008a8c64723c */ /* 0x000fe20000001864 */
[----:B------:R-:W-:-:S02]  /*a850*/  FSEL R126, R126, -INF , !P0 ;  /* 0xff8000007e7e7808 */ /* 0x000fc40004000000 */
[----:B------:R-:W-:Y:S01]  /*a860*/  FSEL R223, R71, -INF , !P4 ;  /* 0xff80000047df7808 */ /* 0x000fe20006000000 */
[----:B------:R1:W-:Y:S01]  /*a870*/  STL [R1+0x3c], R0 ;  /* 0x00003c0001007387 */ /* 0x0003e20000100800 */
[C---:B------:R-:W-:Y:S01]  /*a880*/  ISETP.GE.AND P3, PT, R69.reuse, R172, PT ;  /* 0x000000ac4500720c */ /* 0x040fe20003f66270 */
[C---:B------:R-:W-:Y:S01]  /*a890*/  HMMA.16816.F32 R84, R140.reuse, R120, R84 ;  /* 0x000000788c54723c */ /* 0x040fe20000001854 */
[C---:B------:R-:W-:Y:S02]  /*a8a0*/  ISETP.GE.AND P2, PT, R69.reuse, R171, PT ;  /* 0x000000ab4500720c */ /* 0x040fe40003f46270 */
[----:B------:R-:W-:Y:S02]  /*a8b0*/  I2FP.F32.S32 R77, R69 ;  /* 0x00000045004d7245 */ /* 0x000fe40000201400 */
[C---:B------:R-:W-:Y:S01]  /*a8c0*/  ISETP.GE.AND P0, PT, R69.reuse, R170, PT ;  /* 0x000000aa4500720c */ /* 0x040fe20003f06270 */
[----:B------:R-:W-:Y:S01]  /*a8d0*/  HMMA.16816.F32 R88, R140, R124, R88 ;  /* 0x0000007c8c58723c */ /* 0x000fe20000001858 */
[----:B------:R-:W-:Y:S01]  /*a8e0*/  ISETP.GE.AND P4, PT, R69, R169, PT ;  /* 0x000000a94500720c */ /* 0x000fe20003f86270 */
[----:B------:R-:W-:Y:S01]  /*a8f0*/  FFMA.FTZ R64, R77, UR5, R64 ;  /* 0x000000054d407c23 */ /* 0x000fe20008010040 */
[----:B------:R-:W-:-:S02]  /*a900*/  I2FP.F32.S32 R69, R69 ;  /* 0x0000004500457245 */ /* 0x000fc40000201400 */
[----:B------:R-:W-:Y:S01]  /*a910*/  FSEL R68, R73, -INF , !P6 ;  /* 0xff80000049447808 */ /* 0x000fe20007000000 */
[----:B------:R-:W-:Y:S01]  /*a920*/  HMMA.16816.F32 R160, R156, R162, RZ ;  /* 0x000000a29ca0723c */ /* 0x000fe200000018ff */
[----:B------:R-:W-:Y:S01]  /*a930*/  FSEL R225, R75, -INF , !P5 ;  /* 0xff8000004be17808 */ /* 0x000fe20006800000 */
[C---:B------:R-:W-:Y:S01]  /*a940*/  FFMA.FTZ R66, R69.reuse, UR5, R66 ;  /* 0x0000000545427c23 */ /* 0x040fe20008010042 */
[----:B------:R-:W-:Y:S01]  /*a950*/  FSEL R209, R64, -INF , !P3 ;  /* 0xff80000040d17808 */ /* 0x000fe20005800000 */
[C---:B------:R-:W-:Y:S01]  /*a960*/  FFMA.FTZ R104, R69.reuse, UR5, R104 ;  /* 0x0000000545687c23 */ /* 0x040fe20008010068 */
[----:B------:R-:W-:Y:S01]  /*a970*/  ISETP.GE.AND P6, PT, R6, R172, PT ;  /* 0x000000ac0600720c */ /* 0x000fe20003fc6270 */
[----:B------:R-:W-:Y:S01]  /*a980*/  FFMA.FTZ R106, R69, UR5, R106 ;  /* 0x00000005456a7c23 */ /* 0x000fe2000801006a */
[----:B------:R-:W-:Y:S01]  /*a990*/  FSEL R121, R66, -INF , !P2 ;  /* 0xff80000042797808 */ /* 0x000fe20005000000 */
[----:B------:R2:W-:Y:S01]  /*a9a0*/  STL [R1+0x38], R68 ;  /* 0x0000384401007387 */ /* 0x0005e20000100800 */
[C---:B------:R-:W-:Y:S01]  /*a9b0*/  ISETP.GE.AND P5, PT, R6.reuse, R171, PT ;  /* 0x000000ab0600720c */ /* 0x040fe20003fa6270 */
[----:B------:R-:W-:Y:S01]  /*a9c0*/  HMMA.16816.F32 R92, R140, R130, R92 ;  /* 0x000000828c5c723c */ /* 0x000fe2000000185c */
[C---:B------:R-:W-:Y:S01]  /*a9d0*/  ISETP.GE.AND P3, PT, R6.reuse, R170, PT ;  /* 0x000000aa0600720c */ /* 0x040fe20003f66270 */
[----:B-1----:R-:W-:Y:S01]  /*a9e0*/  VIADD R0, R137, 0x18 ;  /* 0x0000001889007836 */ /* 0x002fe20000000000 */
[----:B------:R-:W-:-:S02]  /*a9f0*/  ISETP.GE.AND P2, PT, R6, R169, PT ;  /* 0x000000a90600720c */ /* 0x000fc40003f46270 */
[-C--:B------:R-:W-:Y:S02]  /*aa00*/  I2FP.F32.S32 R224, R6.reuse ;  /* 0x0000000600e07245 */ /* 0x080fe40000201400 */
[----:B------:R-:W-:Y:S02]  /*aa10*/  I2FP.F32.S32 R6, R6 ;  /* 0x0000000600067245 */ /* 0x000fe40000201400 */
[----:B------:R-:W-:Y:S01]  /*aa20*/  I2FP.F32.S32 R69, R0 ;  /* 0x0000000000457245 */ /* 0x000fe20000201400 */
[----:B------:R-:W-:Y:S01]  /*aa30*/  FFMA.FTZ R224, R224, UR5, R65 ;  /* 0x00000005e0e07c23 */ /* 0x000fe20008010041 */
[----:B------:R-:W-:Y:S02]  /*aa40*/  IMAD.U32 R65, RZ, RZ, UR4 ;  /* 0x00000004ff417e24 */ /* 0x000fe4000f8e00ff */
[C---:B------:R-:W-:Y:S01]  /*aa50*/  FFMA.FTZ R67, R6.reuse, UR5, R67 ;  /* 0x0000000506437c23 */ /* 0x040fe20008010043 */
[C---:B------:R-:W-:Y:S01]  /*aa60*/  FFMA.FTZ R105, R6.reuse, UR5, R105 ;  /* 0x0000000506697c23 */ /* 0x040fe20008010069 */
[----:B------:R-:W-:Y:S01]  /*aa70*/  FFMA.FTZ R107, R6, UR5, R107 ;  /* 0x00000005066b7c23 */ /* 0x000fe2000801006b */
[----:B------:R-:W-:Y:S01]  /*aa80*/  FFMA.FTZ R60, R69, UR5, R60 ;  /* 0x00000005453c7c23 */ /* 0x000fe2000801003c */
[----:B------:R-:W-:Y:S01]  /*aa90*/  FSEL R203, R104, -INF , !P0 ;  /* 0xff80000068cb7808 */ /* 0x000fe20004000000 */
[----:B------:R-:W-:Y:S01]  /*aaa0*/  HMMA.16816.F32 R160, R140, R122, R160 ;  /* 0x0000007a8ca0723c */ /* 0x000fe200000018a0 */
[----:B------:R-:W-:-:S02]  /*aab0*/  FSEL R124, R67, -INF , !P5 ;  /* 0xff800000437c7808 */ /* 0x000fc40006800000 */
[----:B------:R-:W-:Y:S02]  /*aac0*/  I2FP.F32.S32 R67, R0 ;  /* 0x0000000000437245 */ /* 0x000fe40000201400 */
[----:B------:R-:W-:Y:S01]  /*aad0*/  FSEL R135, R105, -INF , !P3 ;  /* 0xff80000069877808 */ /* 0x000fe20005800000 */
[----:B--2---:R-:W-:Y:S01]  /*aae0*/  IMAD R68, R65, 0x80, R220 ;  /* 0x0000008041447824 */ /* 0x004fe200078e02dc */
[----:B------:R-:W-:Y:S01]  /*aaf0*/  FSEL R120, R106, -INF , !P4 ;  /* 0xff8000006a787808 */ /* 0x000fe20006000000 */
[C---:B------:R-:W-:Y:S01]  /*ab00*/  FFMA.FTZ R62, R67.reuse, UR5, R62 ;  /* 0x00000005433e7c23 */ /* 0x040fe2000801003e */
[----:B------:R-:W-:Y:S01]  /*ab10*/  FSEL R224, R224, -INF , !P6 ;  /* 0xff800000e0e07808 */ /* 0x000fe20007000000 */
[----:B------:R-:W-:Y:S01]  /*ab20*/  FFMA.FTZ R100, R67, UR5, R100 ;  /* 0x0000000543647c23 */ /* 0x000fe20008010064 */
[-C--:B------:R-:W-:Y:S01]  /*ab30*/  ISETP.GE.AND P3, PT, R137, R172.reuse, PT ;  /* 0x000000ac8900720c */ /* 0x080fe20003f66270 */
[----:B------:R-:W-:Y:S01]  /*ab40*/  VIADD R204, R68, 0x21 ;  /* 0x0000002144cc7836 */ /* 0x000fe20000000000 */
[----:B------:R-:W-:Y:S01]  /*ab50*/  ISETP.GE.AND P0, PT, R0, R172, PT ;  /* 0x000000ac0000720c */ /* 0x000fe20003f06270 */
[----:B------:R-:W-:Y:S01]  /*ab60*/  VIADD R83, R68, 0x20 ;  /* 0x0000002044537836 */ /* 0x000fe20000000000 */
[----:B------:R-:W-:Y:S01]  /*ab70*/  ISETP.GE.AND P4, PT, R0, R171, PT ;  /* 0x000000ab0000720c */ /* 0x000fe20003f86270 */
[----:B------:R-:W-:Y:S01]  /*ab80*/  VIADD R195, R68, 0x28 ;  /* 0x0000002844c37836 */ /* 0x000fe20000000000 */
[----:B------:R-:W-:Y:S01]  /*ab90*/  ISETP.GE.AND P6, PT, R0, R170, PT ;  /* 0x000000aa0000720c */ /* 0x000fe20003fc6270 */
[C---:B------:R-:W-:Y:S01]  /*aba0*/  VIADD R187, R68.reuse, 0x31 ;  /* 0x0000003144bb7836 */ /* 0x040fe20000000000 */
[----:B------:R-:W-:Y:S01]  /*abb0*/  I2FP.F32.S32 R137, R137 ;  /* 0x0000008900897245 */ /* 0x000fe20000201400 */
[C---:B------:R-:W-:Y:S01]  /*abc0*/  VIADD R189, R68.reuse, 0x39 ;  /* 0x0000003944bd7836 */ /* 0x040fe20000000000 */
[----:B------:R-:W-:Y:S01]  /*abd0*/  FSEL R194, R107, -INF , !P2 ;  /* 0xff8000006bc27808 */ /* 0x000fe20005000000 */
[----:B------:R-:W-:Y:S01]  /*abe0*/  VIADD R127, R68, 0x48 ;  /* 0x00000048447f7836 */ /* 0x000fe20000000000 */
[----:B------:R-:W-:Y:S01]  /*abf0*/  FSEL R222, R60, -INF , !P0 ;  /* 0xff8000003cde7808 */ /* 0x000fe20004000000 */
[----:B------:R-:W-:Y:S01]  /*ac00*/  FFMA.FTZ R80, R137, UR5, R80 ;  /* 0x0000000589507c23 */ /* 0x000fe20008010050 */
[----:B------:R-:W-:Y:S01]  /*ac10*/  FSEL R125, R62, -INF , !P4 ;  /* 0xff8000003e7d7808 */ /* 0x000fe20006000000 */
[----:B------:R-:W-:Y:S01]  /*ac20*/  VIADD R137, R68, 0x30 ;  /* 0x0000003044897836 */ /* 0x000fe20000000000 */
[----:B------:R-:W-:Y:S01]  /*ac30*/  FSEL R197, R100, -INF , !P6 ;  /* 0xff80000064c57808 */ /* 0x000fe20007000000 */
[----:B------:R-:W-:Y:S01]  /*ac40*/  FFMA.FTZ R216, R67, UR5, R102 ;  /* 0x0000000543d87c23 */ /* 0x000fe20008010066 */
[----:B------:R-:W-:Y:S01]  /*ac50*/  ISETP.GE.AND P2, PT, R208, R172, PT ;  /* 0x000000acd000720c */ /* 0x000fe20003f46270 */
        /* <DEDUP_REMOVED lines=9> */
[----:B------:R-:W-:Y:S01]  /*acf0*/  I2FP.F32.S32 R196, R204 ;  /* 0x000000cc00c47245 */ /* 0x000fe20000201400 */
[----:B------:R-:W-:Y:S01]  /*ad00*/  VIADD R183, R68, 0x50 ;  /* 0x0000005044b77836 */ /* 0x000fe20000000000 */
[----:B------:R-:W-:Y:S01]  /*ad10*/  I2FP.F32.S32 R201, R137 ;  /* 0x0000008900c97245 */ /* 0x000fe20000201400 */
[C---:B------:R-:W-:Y:S01]  /*ad20*/  FFMA.FTZ R211, R208.reuse, UR5, R101 ;  /* 0x00000005d0d37c23 */ /* 0x040fe20008010065 */
[C---:B------:R-:W-:Y:S01]  /*ad30*/  FFMA.FTZ R61, R208.reuse, UR5, R61 ;  /* 0x00000005d03d7c23 */ /* 0x040fe2000801003d */
[----:B------:R-:W-:Y:S01]  /*ad40*/  I2FP.F32.S32 R206, R83 ;  /* 0x0000005300ce7245 */ /* 0x000fe20000201400 */
[C---:B------:R-:W-:Y:S01]  /*ad50*/  FFMA.FTZ R63, R208.reuse, UR5, R63 ;  /* 0x00000005d03f7c23 */ /* 0x040fe2000801003f */
[----:B------:R-:W-:Y:S01]  /*ad60*/  I2FP.F32.S32 R205, R195 ;  /* 0x000000c300cd7245 */ /* 0x000fe20000201400 */
[----:B------:R-:W-:Y:S01]  /*ad70*/  FFMA.FTZ R208, R208, UR5, R103 ;  /* 0x00000005d0d07c23 */ /* 0x000fe20008010067 */
[----:B------:R-:W-:Y:S01]  /*ad80*/  ISETP.GE.AND P5, PT, R0, R169, PT ;  /* 0x000000a90000720c */ /* 0x000fe20003fa6270 */
[----:B------:R-:W-:Y:S01]  /*ad90*/  FFMA.FTZ R57, R196, UR5, R57 ;  /* 0x00000005c4397c23 */ /* 0x000fe20008010039 */
[----:B------:R-:W-:Y:S01]  /*ada0*/  FSEL R210, R80, -INF , !P3 ;  /* 0xff80000050d27808 */ /* 0x000fe20005800000 */
[----:B------:R-:W-:Y:S01]  /*adb0*/  FFMA.FTZ R0, R201, UR5, R48 ;  /* 0x00000005c9007c23 */ /* 0x000fe20008010030 */
[----:B------:R-:W-:Y:S01]  /*adc0*/  FSEL R211, R211, -INF , !P4 ;  /* 0xff800000d3d37808 */ /* 0x000fe20006000000 */
[----:B------:R-:W-:Y:S01]  /*add0*/  FFMA.FTZ R56, R206, UR5, R56 ;  /* 0x00000005ce387c23 */ /* 0x000fe20008010038 */
[----:B------:R-:W-:Y:S01]  /*ade0*/  I2FP.F32.S32 R200, R187 ;  /* 0x000000bb00c87245 */ /* 0x000fe20000201400 */
[----:B------:R-:W-:Y:S01]  /*adf0*/  FFMA.FTZ R52, R205, UR5, R52 ;  /* 0x00000005cd347c23 */ /* 0x000fe20008010034 */
[----:B------:R-:W-:Y:S01]  /*ae00*/  I2FP.F32.S32 R186, R189 ;  /* 0x000000bd00ba7245 */ /* 0x000fe20000201400 */
[----:B------:R-:W-:Y:S01]  /*ae10*/  VIADD R107, R68, 0x58 ;  /* 0x00000058446b7836 */ /* 0x000fe20000000000 */
[----:B------:R-:W-:Y:S01]  /*ae20*/  I2FP.F32.S32 R199, R127 ;  /* 0x0000007f00c77245 */ /* 0x000fe20000201400 */
[----:B------:R-:W-:Y:S01]  /*ae30*/  FFMA.FTZ R6, R200, UR5, R49 ;  /* 0x00000005c8067c23 */ /* 0x000fe20008010031 */
[-C--:B------:R-:W-:Y:S01]  /*ae40*/  ISETP.GE.AND P3, PT, R204, R172.reuse, PT ;  /* 0x000000accc00720c */ /* 0x080fe20003f66270 */
[----:B------:R-:W-:Y:S01]  /*ae50*/  FFMA.FTZ R45, R186, UR5, R45 ;  /* 0x00000005ba2d7c23 */ /* 0x000fe2000801002d */
[----:B------:R-:W-:Y:S01]  /*ae60*/  ISETP.GE.AND P4, PT, R137, R172, PT ;  /* 0x000000ac8900720c */ /* 0x000fe20003f86270 */
[----:B------:R-:W-:Y:S01]  /*ae70*/  FFMA.FTZ R36, R199, UR5, R36 ;  /* 0x00000005c7247c23 */ /* 0x000fe20008010024 */
[----:B------:R-:W-:Y:S01]  /*ae80*/  FSEL R216, R216, -INF , !P5 ;  /* 0xff800000d8d87808 */ /* 0x000fe20006800000 */
[C---:B------:R-:W-:Y:S01]  /*ae90*/  VIADD R182, R68.reuse, 0x41 ;  /* 0x0000004144b67836 */ /* 0x040fe20000000000 */
[----:B------:R-:W-:Y:S01]  /*aea0*/  FSEL R226, R61, -INF , !P2 ;  /* 0xff8000003de27808 */ /* 0x000fe20005000000 */
[C---:B------:R-:W-:Y:S01]  /*aeb0*/  VIADD R100, R68.reuse, 0x68 ;  /* 0x0000006844647836 */ /* 0x040fe20000000000 */
[----:B------:R-:W-:Y:S01]  /*aec0*/  I2FP.F32.S32 R191, R184 ;  /* 0x000000b800bf7245 */ /* 0x000fe20000201400 */
[C---:B------:R-:W-:Y:S01]  /*aed0*/  VIADD R103, R68.reuse, 0x59 ;  /* 0x0000005944677836 */ /* 0x040fe20000000000 */
[----:B------:R-:W-:Y:S01]  /*aee0*/  I2FP.F32.S32 R139, R185 ;  /* 0x000000b9008b7245 */ /* 0x000fe20000201400 */
[----:B------:R-:W-:Y:S01]  /*aef0*/  VIADD R102, R68, 0x60 ;  /* 0x0000006044667836 */ /* 0x000fe20000000000 */
[-C--:B------:R-:W-:Y:S01]  /*af00*/  ISETP.GE.AND P5, PT, R83, R172.reuse, PT ;  /* 0x000000ac5300720c */ /* 0x080fe20003fa6270 */
[----:B------:R-:W-:Y:S01]  /*af10*/  FFMA.FTZ R44, R191, UR5, R44 ;  /* 0x00000005bf2c7c23 */ /* 0x000fe2000801002c */
[----:B------:R-:W-:Y:S01]  /*af20*/  ISETP.GE.AND P2, PT, R195, R172, PT ;  /* 0x000000acc300720c */ /* 0x000fe20003f46270 */
[----:B------:R-:W-:Y:S01]  /*af30*/  FFMA.FTZ R40, R139, UR5, R40 ;  /* 0x000000058b287c23 */ /* 0x000fe20008010028 */
[----:B------:R-:W-:Y:S01]  /*af40*/  FSEL R208, R208, -INF , !P6 ;  /* 0xff800000d0d07808 */ /* 0x000fe20007000000 */
[----:B------:R-:W-:Y:S01]  /*af50*/  VIADD R101, R68, 0x61 ;  /* 0x0000006144657836 */ /* 0x000fe20000000000 */
[----:B------:R-:W-:Y:S01]  /*af60*/  FSEL R173, R57, -INF , !P3 ;  /* 0xff80000039ad7808 */ /* 0x000fe20005800000 */
[----:B------:R-:W-:Y:S01]  /*af70*/  FFMA.FTZ R58, R206, UR5, R58 ;  /* 0x00000005ce3a7c23 */ /* 0x000fe2000801003a */
[----:B------:R-:W-:Y:S01]  /*af80*/  FSEL R0, R0, -INF , !P4 ;  /* 0xff80000000007808 */ /* 0x000fe20006000000 */
[----:B------:R-:W-:Y:S01]  /*af90*/  FFMA.FTZ R59, R196, UR5, R59 ;  /* 0x00000005c43b7c23 */ /* 0x000fe2000801003b */
[----:B------:R-:W-:Y:S01]  /*afa0*/  I2FP.F32.S32 R188, R130 ;  /* 0x0000008200bc7245 */ /* 0x000fe20000201400 */
[----:B------:R-:W-:Y:S01]  /*afb0*/  FFMA.FTZ R54, R205, UR5, R54 ;  /* 0x00000005cd367c23 */ /* 0x000fe20008010036 */
[----:B------:R-:W-:Y:S01]  /*afc0*/  I2FP.F32.S32 R138, R128 ;  /* 0x00000080008a7245 */ /* 0x000fe20000201400 */
[----:B------:R-:W-:Y:S01]  /*afd0*/  FFMA.FTZ R50, R201, UR5, R50 ;  /* 0x00000005c9327c23 */ /* 0x000fe20008010032 */
[-C--:B------:R-:W-:Y:S01]  /*afe0*/  ISETP.GE.AND P6, PT, R187, R172.reuse, PT ;  /* 0x000000acbb00720c */ /* 0x080fe20003fc6270 */
[----:B------:R-:W-:Y:S01]  /*aff0*/  FFMA.FTZ R37, R188, UR5, R37 ;  /* 0x00000005bc257c23 */ /* 0x000fe20008010025 */
[-C--:B------:R-:W-:Y:S01]  /*b000*/  ISETP.GE.AND P3, PT, R189, R172.reuse, PT ;  /* 0x000000acbd00720c */ /* 0x080fe20003f66270 */
[----:B------:R-:W-:Y:S01]  /*b010*/  FFMA.FTZ R33, R138, UR5, R33 ;  /* 0x000000058a217c23 */ /* 0x000fe20008010021 */
[-C--:B------:R-:W-:Y:S01]  /*b020*/  ISETP.GE.AND P4, PT, R127, R172.reuse, PT ;  /* 0x000000ac7f00720c */ /* 0x080fe20003f86270 */
[----:B------:R-:W-:Y:S01]  /*b030*/  FFMA.FTZ R51, R200, UR5, R51 ;  /* 0x00000005c8337c23 */ /* 0x000fe20008010033 */
[----:B------:R-:W-:Y:S01]  /*b040*/  I2FP.F32.S32 R202, R193 ;  /* 0x000000c100ca7245 */ /* 0x000fe20000201400 */
[----:B------:R-:W-:Y:S01]  /*b050*/  FFMA.FTZ R46, R191, UR5, R46 ;  /* 0x00000005bf2e7c23 */ /* 0x000fe2000801002e */
[----:B------:R-:W-:Y:S01]  /*b060*/  FSEL R122, R56, -INF , !P5 ;  /* 0xff800000387a7808 */ /* 0x000fe20006800000 */
[----:B------:R-:W-:Y:S01]  /*b070*/  FFMA.FTZ R47, R186, UR5, R47 ;  /* 0x00000005ba2f7c23 */ /* 0x000fe2000801002f */
[----:B------:R-:W-:Y:S01]  /*b080*/  FSEL R136, R52, -INF , !P2 ;  /* 0xff80000034887808 */ /* 0x000fe20005000000 */
[C---:B------:R-:W-:Y:S01]  /*b090*/  FFMA.FTZ R53, R202.reuse, UR5, R53 ;  /* 0x00000005ca357c23 */ /* 0x040fe20008010035 */
[----:B------:R-:W-:Y:S01]  /*b0a0*/  I2FP.F32.S32 R177, R183 ;  /* 0x000000b700b17245 */ /* 0x000fe20000201400 */
[----:B------:R-:W-:Y:S01]  /*b0b0*/  FFMA.FTZ R55, R202, UR5, R55 ;  /* 0x00000005ca377c23 */ /* 0x000fe20008010037 */
[-C--:B------:R-:W-:Y:S01]  /*b0c0*/  ISETP.GE.AND P5, PT, R184, R172.reuse, PT ;  /* 0x000000acb800720c */ /* 0x080fe20003fa6270 */
[----:B------:R-:W-:Y:S01]  /*b0d0*/  FFMA.FTZ R42, R139, UR5, R42 ;  /* 0x000000058b2a7c23 */ /* 0x000fe2000801002a */
[-C--:B------:R-:W-:Y:S01]  /*b0e0*/  ISETP.GE.AND P2, PT, R185, R172.reuse, PT ;  /* 0x000000acb900720c */ /* 0x080fe20003f46270 */
[----:B------:R-:W-:Y:S01]  /*b0f0*/  FFMA.FTZ R32, R177, UR5, R32 ;  /* 0x00000005b1207c23 */ /* 0x000fe20008010020 */
[----:B------:R-:W-:Y:S01]  /*b100*/  FSEL R6, R6, -INF , !P6 ;  /* 0xff80000006067808 */ /* 0x000fe20007000000 */
[----:B------:R-:W-:Y:S01]  /*b110*/  FFMA.FTZ R38, R199, UR5, R38 ;  /* 0x00000005c7267c23 */ /* 0x000fe20008010026 */
[----:B------:R-:W-:Y:S01]  /*b120*/  FSEL R45, R45, -INF , !P3 ;  /* 0xff8000002d2d7808 */ /* 0x000fe20005800000 */
[----:B------:R-:W-:Y:S01]  /*b130*/  FFMA.FTZ R39, R188, UR5, R39 ;  /* 0x00000005bc277c23 */ /* 0x000fe20008010027 */
[----:B------:R-:W-:Y:S01]  /*b140*/  FSEL R49, R36, -INF , !P4 ;  /* 0xff80000024317808 */ /* 0x000fe20006000000 */
[----:B------:R-:W-:Y:S01]  /*b150*/  VIADD R36, R68, 0x70 ;  /* 0x0000007044247836 */ /* 0x000fe20000000000 */
[-C--:B------:R-:W-:Y:S01]  /*b160*/  ISETP.GE.AND P6, PT, R130, R172.reuse, PT ;  /* 0x000000ac8200720c */ /* 0x080fe20003fc6270 */
[----:B------:R-:W-:Y:S01]  /*b170*/  FFMA.FTZ R96, R206, UR5, R96 ;  /* 0x00000005ce607c23 */ /* 0x000fe20008010060 */
[----:B------:R-:W-:Y:S01]  /*b180*/  ISETP.GE.AND P3, PT, R128, R172, PT ;  /* 0x000000ac8000720c */ /* 0x000fe20003f66270 */
[----:B------:R-:W-:Y:S01]  /*b190*/  FFMA.FTZ R206, R206, UR5, R98 ;  /* 0x00000005cece7c23 */ /* 0x000fe20008010062 */
[----:B------:R-:W-:Y:S01]  /*b1a0*/  I2FP.F32.S32 R105, R107 ;  /* 0x0000006b00697245 */ /* 0x000fe20000201400 */
[C---:B------:R-:W-:Y:S01]  /*b1b0*/  FFMA.FTZ R97, R196.reuse, UR5, R97 ;  /* 0x00000005c4617c23 */ /* 0x040fe20008010061 */
[----:B------:R-:W-:Y:S01]  /*b1c0*/  FSEL R123, R63, -INF , !P0 ;  /* 0xff8000003f7b7808 */ /* 0x000fe20004000000 */
[----:B------:R-:W-:Y:S01]  /*b1d0*/  FFMA.FTZ R196, R196, UR5, R99 ;  /* 0x00000005c4c47c23 */ /* 0x000fe20008010063 */
[----:B------:R-:W-:Y:S01]  /*b1e0*/  I2FP.F32.S32 R198, R182 ;  /* 0x000000b600c67245 */ /* 0x000fe20000201400 */
[----:B------:R-:W-:Y:S01]  /*b1f0*/  FFMA.FTZ R28, R105, UR5, R28 ;  /* 0x00000005691c7c23 */ /* 0x000fe2000801001c */
[-C--:B------:R-:W-:Y:S01]  /*b200*/  ISETP.GE.AND P0, PT, R193, R172.reuse, PT ;  /* 0x000000acc100720c */ /* 0x080fe20003f06270 */
[----:B------:R-:W-:Y:S01]  /*b210*/  FFMA.FTZ R30, R105, UR5, R30 ;  /* 0x00000005691e7c23 */ /* 0x000fe2000801001e */
[----:B------:R-:W-:Y:S01]  /*b220*/  FSEL R44, R44, -INF , !P5 ;  /* 0xff8000002c2c7808 */ /* 0x000fe20006800000 */
[----:B------:R-:W-:Y:S01]  /*b230*/  FFMA.FTZ R41, R198, UR5, R41 ;  /* 0x00000005c6297c23 */ /* 0x000fe20008010029 */
[----:B------:R-:W-:Y:S01]  /*b240*/  FSEL R48, R40, -INF , !P2 ;  /* 0xff80000028307808 */ /* 0x000fe20005000000 */
[----:B------:R-:W-:Y:S01]  /*b250*/  VIADD R40, R68, 0x69 ;  /* 0x0000006944287836 */ /* 0x000fe20000000000 */
[----:B------:R-:W-:Y:S01]  /*b260*/  ISETP.GE.AND P5, PT, R183, R172, PT ;  /* 0x000000acb700720c */ /* 0x000fe20003fa6270 */
[----:B------:R-:W-:Y:S01]  /*b270*/  FFMA.FTZ R43, R198, UR5, R43 ;  /* 0x00000005c62b7c23 */ /* 0x000fe2000801002b */
[----:B------:R-:W-:Y:S01]  /*b280*/  FSEL R56, R37, -INF , !P6 ;  /* 0xff80000025387808 */ /* 0x000fe20007000000 */
[----:B------:R-:W-:Y:S01]  /*b290*/  FFMA.FTZ R92, R205, UR5, R92 ;  /* 0x00000005cd5c7c23 */ /* 0x000fe2000801005c */
[----:B------:R-:W-:Y:S01]  /*b2a0*/  FSEL R57, R33, -INF , !P3 ;  /* 0xff80000021397808 */ /* 0x000fe20005800000 */
[C---:B------:R-:W-:Y:S01]  /*b2b0*/  FFMA.FTZ R93, R202.reuse, UR5, R93 ;  /* 0x00000005ca5d7c23 */ /* 0x040fe2000801005d */
[----:B------:R-:W-:Y:S01]  /*b2c0*/  I2FP.F32.S32 R37, R100 ;  /* 0x0000006400257245 */ /* 0x000fe20000201400 */
        /* <DEDUP_REMOVED lines=8> */
[----:B------:R-:W-:Y:S01]  /*b350*/  FFMA.FTZ R22, R37, UR5, R22 ;  /* 0x0000000525167c23 */ /* 0x000fe20008010016 */
[----:B------:R-:W-:Y:S01]  /*b360*/  ISETP.GE.AND P0, PT, R182, R172, PT ;  /* 0x000000acb600720c */ /* 0x000fe20003f06270 */
[----:B------:R-:W-:Y:S01]  /*b370*/  FFMA.FTZ R18, R33, UR5, R18 ;  /* 0x0000000521127c23 */ /* 0x000fe20008010012 */
[----:B------:R-:W-:Y:S01]  /*b380*/  FSEL R53, R32, -INF , !P5 ;  /* 0xff80000020357808 */ /* 0x000fe20006800000 */
[----:B------:R-:W-:Y:S01]  /*b390*/  FFMA.FTZ R60, R106, UR5, R29 ;  /* 0x000000056a3c7c23 */ /* 0x000fe2000801001d */
[----:B------:R-:W-:Y:S01]  /*b3a0*/  I2FP.F32.S32 R32, R40 ;  /* 0x0000002800207245 */ /* 0x000fe20000201400 */
[----:B------:R-:W-:Y:S01]  /*b3b0*/  VIADD R29, R68, 0x71 ;  /* 0x00000071441d7836 */ /* 0x000fe20000000000 */
[----:B------:R-:W-:Y:S01]  /*b3c0*/  FSEL R61, R28, -INF , !P2 ;  /* 0xff8000001c3d7808 */ /* 0x000fe20005000000 */
[----:B------:R-:W-:Y:S01]  /*b3d0*/  VIADD R28, R68, 0x78 ;  /* 0x00000078441c7836 */ /* 0x000fe20000000000 */
[----:B------:R-:W-:Y:S01]  /*b3e0*/  FSEL R52, R41, -INF , !P0 ;  /* 0xff80000029347808 */ /* 0x000fe20004000000 */
[----:B------:R-:W-:Y:S01]  /*b3f0*/  FFMA.FTZ R21, R32, UR5, R21 ;  /* 0x0000000520157c23 */ /* 0x000fe20008010015 */
[-C--:B------:R-:W-:Y:S01]  /*b400*/  ISETP.GE.AND P5, PT, R100, R172.reuse, PT ;  /* 0x000000ac6400720c */ /* 0x080fe20003fa6270 */
[----:B------:R-:W-:Y:S01]  /*b410*/  FFMA.FTZ R31, R106, UR5, R31 ;  /* 0x000000056a1f7c23 */ /* 0x000fe2000801001f */
[----:B------:R-:W-:Y:S01]  /*b420*/  ISETP.GE.AND P2, PT, R36, R172, PT ;  /* 0x000000ac2400720c */ /* 0x000fe20003f46270 */
[----:B------:R-:W-:Y:S01]  /*b430*/  FFMA.FTZ R23, R32, UR5, R23 ;  /* 0x0000000520177c23 */ /* 0x000fe20008010017 */
        /* <DEDUP_REMOVED lines=40> */
[-C--:B------:R-:W-:Y:S01]  /*b6c0*/  ISETP.GE.AND P0, PT, R83, R171.reuse, PT ;  /* 0x000000ab5300720c */ /* 0x080fe20003f06270 */
[----:B------:R-:W-:Y:S01]  /*b6d0*/  FFMA.FTZ R84, R139, UR5, R84 ;  /* 0x000000058b547c23 */ /* 0x000fe20008010054 */
[-C--:B------:R-:W-:Y:S01]  /*b6e0*/  ISETP.GE.AND P4, PT, R204, R171.reuse, PT ;  /* 0x000000abcc00720c */ /* 0x080fe20003f86270 */
        /* <DEDUP_REMOVED lines=9> */
[----:B------:R-:W-:-:S02]  /*b780*/  ISETP.GE.AND P0, PT, R193, R171, PT ;  /* 0x000000abc100720c */ /* 0x000fc40003f06270 */
[-C--:B------:R-:W-:Y:S02]  /*b790*/  ISETP.GE.AND P4, PT, R137, R171.reuse, PT ;  /* 0x000000ab8900720c */ /* 0x080fe40003f86270 */
[----:B------:R-:W-:Y:S02]  /*b7a0*/  FSEL R175, R54, -INF , !P5 ;  /* 0xff80000036af7808 */ /* 0x000fe40006800000 */
[-C--:B------:R-:W-:Y:S02]  /*b7b0*/  ISETP.GE.AND P5, PT, R187, R171.reuse, PT ;  /* 0x000000abbb00720c */ /* 0x080fe40003fa6270 */
[----:B------:R-:W-:Y:S02]  /*b7c0*/  FSEL R174, R55, -INF , !P0 ;  /* 0xff80000037ae7808 */ /* 0x000fe40004000000 */
[----:B------:R-:W-:Y:S02]  /*b7d0*/  FSEL R72, R50, -INF , !P4 ;  /* 0xff80000032487808 */ /* 0x000fe40006000000 */
[----:B------:R-:W-:-:S02]  /*b7e0*/  ISETP.GE.AND P0, PT, R184, R171, PT ;  /* 0x000000abb800720c */ /* 0x000fc40003f06270 */
[-C--:B------:R-:W-:Y:S02]  /*b7f0*/  ISETP.GE.AND P4, PT, R189, R171.reuse, PT ;  /* 0x000000abbd00720c */ /* 0x080fe40003f86270 */
[----:B------:R-:W-:Y:S02]  /*b800*/  FSEL R71, R51, -INF , !P5 ;  /* 0xff80000033477808 */ /* 0x000fe40006800000 */
[----:B------:R-:W-:Y:S02]  /*b810*/  ISETP.GE.AND P5, PT, R185, R171, PT ;  /* 0x000000abb900720c */ /* 0x000fe40003fa6270 */
[----:B------:R-:W-:Y:S02]  /*b820*/  FSEL R70, R46, -INF , !P0 ;  /* 0xff8000002e467808 */ /* 0x000fe40004000000 */
[----:B------:R-:W-:Y:S02]  /*b830*/  FSEL R69, R47, -INF , !P4 ;  /* 0xff8000002f457808 */ /* 0x000fe40006000000 */
[----:B------:R-:W-:-:S02]  /*b840*/  ISETP.GE.AND P3, PT, R68, R170, PT ;  /* 0x000000aa4400720c */ /* 0x000fc40003f66270 */
[----:B------:R-:W-:Y:S02]  /*b850*/  ISETP.GE.AND P2, PT, R68, R169, PT ;  /* 0x000000a94400720c */ /* 0x000fe40003f46270 */
[-C--:B------:R-:W-:Y:S02]  /*b860*/  ISETP.GE.AND P0, PT, R182, R171.reuse, PT ;  /* 0x000000abb600720c */ /* 0x080fe40003f06270 */
[-C--:B------:R-:W-:Y:S02]  /*b870*/  ISETP.GE.AND P4, PT, R127, R171.reuse, PT ;  /* 0x000000ab7f00720c */ /* 0x080fe40003f86270 */
[----:B------:R-:W-:Y:S02]  /*b880*/  FSEL R68, R42, -INF , !P5 ;  /* 0xff8000002a447808 */ /* 0x000fe40006800000 */
[----:B------:R-:W-:Y:S02]  /*b890*/  ISETP.GE.AND P5, PT, R130, R171, PT ;  /* 0x000000ab8200720c */ /* 0x000fe40003fa6270 */
[----:B------:R-:W-:-:S02]  /*b8a0*/  FSEL R67, R43, -INF , !P0 ;  /* 0xff8000002b437808 */ /* 0x000fc40004000000 */
[----:B------:R-:W-:Y:S02]  /*b8b0*/  FSEL R59, R38, -INF , !P4 ;  /* 0xff800000263b7808 */ /* 0x000fe40006000000 */
        /* <DEDUP_REMOVED lines=11> */
[----:B------:R-:W-:Y:S01]  /*b970*/  FSEL R47, R26, -INF , !P4 ;  /* 0xff8000001a2f7808 */ /* 0x000fe20006000000 */
[----:B------:R-:W-:Y:S01]  /*b980*/  FFMA.FTZ R26, R21, UR5, R78 ;  /* 0x00000005151a7c23 */ /* 0x000fe2000801004e */
[-C--:B------:R-:W-:Y:S02]  /*b990*/  ISETP.GE.AND P0, PT, R100, R171.reuse, PT ;  /* 0x000000ab6400720c */ /* 0x080fe40003f06270 */
[-C--:B------:R-:W-:Y:S02]  /*b9a0*/  ISETP.GE.AND P4, PT, R40, R171.reuse, PT ;  /* 0x000000ab2800720c */ /* 0x080fe40003f86270 */
[----:B------:R-:W-:Y:S01]  /*b9b0*/  FSEL R46, R27, -INF , !P5 ;  /* 0xff8000001b2e7808 */ /* 0x000fe20006800000 */
[----:B------:R-:W-:Y:S01]  /*b9c0*/  FFMA.FTZ R27, R21, UR5, R76 ;  /* 0x00000005151b7c23 */ /* 0x000fe2000801004c */
[----:B------:R-:W-:Y:S01]  /*b9d0*/  I2FP.F32.S32 R30, R24 ;  /* 0x00000018001e7245 */ /* 0x000fe20000201400 */
[----:B------:R-:W-:Y:S01]  /*b9e0*/  FFMA.FTZ R76, R139, UR5, R86 ;  /* 0x000000058b4c7c23 */ /* 0x000fe20008010056 */
[----:B------:R-:W-:-:S02]  /*b9f0*/  ISETP.GE.AND P5, PT, R36, R171, PT ;  /* 0x000000ab2400720c */ /* 0x000fc40003fa6270 */
[----:B------:R-:W-:Y:S01]  /*ba00*/  FSEL R79, R22, -INF , !P0 ;  /* 0xff800000164f7808 */ /* 0x000fe20004000000 */
[C---:B------:R-:W-:Y:S01]  /*ba10*/  FFMA.FTZ R13, R30.reuse, UR5, R13 ;  /* 0x000000051e0d7c23 */ /* 0x040fe2000801000d */
[----:B------:R-:W-:Y:S01]  /*ba20*/  FSEL R77, R23, -INF , !P4 ;  /* 0xff800000174d7808 */ /* 0x000fe20006000000 */
[----:B------:R-:W-:Y:S01]  /*ba30*/  FFMA.FTZ R15, R30, UR5, R15 ;  /* 0x000000051e0f7c23 */ /* 0x000fe2000801000f */
[-C--:B------:R-:W-:Y:S01]  /*ba40*/  ISETP.GE.AND P0, PT, R29, R171.reuse, PT ;  /* 0x000000ab1d00720c */ /* 0x080fe20003f06270 */
[----:B------:R-:W-:Y:S01]  /*ba50*/  HMMA.16816.F32 R20, R156, R144, RZ ;  /* 0x000000909c14723c */ /* 0x000fe200000018ff */
[----:B------:R-:W-:Y:S02]  /*ba60*/  ISETP.GE.AND P4, PT, R28, R171, PT ;  /* 0x000000ab1c00720c */ /* 0x000fe40003f86270 */
[----:B------:R-:W-:Y:S02]  /*ba70*/  FSEL R75, R18, -INF , !P5 ;  /* 0xff800000124b7808 */ /* 0x000fe40006800000 */
[----:B------:R-:W-:-:S02]  /*ba80*/  ISETP.GE.AND P6, PT, R24, R172, PT ;  /* 0x000000ac1800720c */ /* 0x000fc40003fc6270 */
[----:B------:R-:W-:Y:S02]  /*ba90*/  ISETP.GE.AND P5, PT, R24, R171, PT ;  /* 0x000000ab1800720c */ /* 0x000fe40003fa6270 */
[----:B------:R-:W-:Y:S02]  /*baa0*/  FSEL R81, R19, -INF , !P0 ;  /* 0xff80000013517808 */ /* 0x000fe40004000000 */
[----:B------:R-:W-:Y:S01]  /*bab0*/  FSEL R80, R14, -INF , !P4 ;  /* 0xff8000000e507808 */ /* 0x000fe20006000000 */
[C---:B------:R-:W-:Y:S01]  /*bac0*/  HMMA.16816.F32 R16, R156.reuse, R148, RZ ;  /* 0x000000949c10723c */ /* 0x040fe200000018ff */
[C---:B------:R-:W-:Y:S02]  /*bad0*/  ISETP.GE.AND P0, PT, R83.reuse, R170, PT ;  /* 0x000000aa5300720c */ /* 0x040fe40003f06270 */
[----:B------:R-:W-:Y:S02]  /*bae0*/  ISETP.GE.AND P4, PT, R83, R169, PT ;  /* 0x000000a95300720c */ /* 0x000fe40003f86270 */
[----:B------:R-:W-:Y:S01]  /*baf0*/  FSEL R83, R13, -INF , !P6 ;  /* 0xff8000000d537808 */ /* 0x000fe20007000000 */
[----:B------:R-:W-:Y:S01]  /*bb00*/  HMMA.16816.F32 R148, R156, R150, RZ ;  /* 0x000000969c94723c */ /* 0x000fe200000018ff */
[----:B------:R-:W-:-:S02]  /*bb10*/  FSEL R82, R15, -INF , !P5 ;  /* 0xff8000000f527808 */ /* 0x000fc40006800000 */
[----:B------:R-:W-:Y:S02]  /*bb20*/  FSEL R27, R27, -INF , !P3 ;  /* 0xff8000001b1b7808 */ /* 0x000fe40005800000 */
[----:B------:R-:W-:Y:S01]  /*bb30*/  FSEL R26, R26, -INF , !P2 ;  /* 0xff8000001a1a7808 */ /* 0x000fe20005000000 */
[C---:B------:R-:W-:Y:S01]  /*bb40*/  HMMA.16816.F32 R12, R156.reuse, R152, RZ ;  /* 0x000000989c0c723c */ /* 0x040fe200000018ff */
[CC--:B------:R-:W-:Y:S02]  /*bb50*/  ISETP.GE.AND P6, PT, R204.reuse, R170.reuse, PT ;  /* 0x000000aacc00720c */ /* 0x0c0fe40003fc6270 */
[-C--:B------:R-:W-:Y:S02]  /*bb60*/  ISETP.GE.AND P5, PT, R204, R169.reuse, PT ;  /* 0x000000a9cc00720c */ /* 0x080fe40003fa6270 */
[C---:B------:R-:W-:Y:S01]  /*bb70*/  ISETP.GE.AND P3, PT, R195.reuse, R170, PT ;  /* 0x000000aac300720c */ /* 0x040fe20003f66270 */
[----:B------:R-:W-:Y:S01]  /*bb80*/  HMMA.16816.F32 R152, R156, R154, RZ ;  /* 0x0000009a9c98723c */ /* 0x000fe200000018ff */
[----:B------:R-:W-:-:S02]  /*bb90*/  ISETP.GE.AND P2, PT, R195, R169, PT ;  /* 0x000000a9c300720c */ /* 0x000fc40003f46270 */
[----:B------:R-:W-:Y:S02]  /*bba0*/  FSEL R195, R96, -INF , !P0 ;  /* 0xff80000060c37808 */ /* 0x000fe40004000000 */
[C---:B------:R-:W-:Y:S01]  /*bbb0*/  ISETP.GE.AND P0, PT, R193.reuse, R170, PT ;  /* 0x000000aac100720c */ /* 0x040fe20003f06270 */
[----:B------:R-:W-:Y:S01]  /*bbc0*/  HMMA.16816.F32 R156, R156, R146, RZ ;  /* 0x000000929c9c723c */ /* 0x000fe200000018ff */
[----:B------:R-:W-:Y:S02]  /*bbd0*/  FSEL R206, R206, -INF , !P4 ;  /* 0xff800000cece7808 */ /* 0x000fe40006000000 */
[----:B------:R-:W-:Y:S02]  /*bbe0*/  ISETP.GE.AND P4, PT, R193, R169, PT ;  /* 0x000000a9c100720c */ /* 0x000fe40003f86270 */
[----:B------:R-:W-:Y:S01]  /*bbf0*/  FSEL R193, R97, -INF , !P6 ;  /* 0xff80000061c17808 */ /* 0x000fe20007000000 */
[----:B------:R-:W-:Y:S01]  /*bc00*/  HMMA.16816.F32 R148, R140, R114, R148 ;  /* 0x000000728c94723c */ /* 0x000fe20000001894 */
[----:B------:R-:W-:-:S02]  /*bc10*/  FSEL R196, R196, -INF , !P5 ;  /* 0xff800000c4c47808 */ /* 0x000fc40006800000 */
[CC--:B------:R-:W-:Y:S02]  /*bc20*/  ISETP.GE.AND P6, PT, R137.reuse, R170.reuse, PT ;  /* 0x000000aa8900720c */ /* 0x0c0fe40003fc6270 */
[----:B------:R-:W-:Y:S01]  /*bc30*/  ISETP.GE.AND P5, PT, R137, R169, PT ;  /* 0x000000a98900720c */ /* 0x000fe20003fa6270 */
[C---:B------:R-:W-:Y:S01]  /*bc40*/  HMMA.16816.F32 R12, R140.reuse, R116, R12 ;  /* 0x000000748c0c723c */ /* 0x040fe2000000180c */
[----:B------:R-:W-:Y:S02]  /*bc50*/  FSEL R137, R92, -INF , !P3 ;  /* 0xff8000005c897808 */ /* 0x000fe40005800000 */
[----:B------:R-:W-:Y:S02]  /*bc60*/  FSEL R205, R93, -INF , !P0 ;  /* 0xff8000005dcd7808 */ /* 0x000fe40004000000 */
[----:B------:R-:W-:Y:S01]  /*bc70*/  ISETP.GE.AND P3, PT, R187, R170, PT ;  /* 0x000000aabb00720c */ /* 0x000fe20003f66270 */
[----:B------:R-:W-:Y:S01]  /*bc80*/  HMMA.16816.F32 R152, R140, R118, R152 ;  /* 0x000000768c98723c */ /* 0x000fe20000001898 */
[----:B------:R-:W-:-:S02]  /*bc90*/  FSEL R204, R94, -INF , !P2 ;  /* 0xff8000005ecc7808 */ /* 0x000fc40005000000 */
[-C--:B------:R-:W-:Y:S02]  /*bca0*/  ISETP.GE.AND P0, PT, R184, R170.reuse, PT ;  /* 0x000000aab800720c */ /* 0x080fe40003f06270 */
[----:B------:R-:W-:Y:S01]  /*bcb0*/  FSEL R202, R202, -INF , !P4 ;  /* 0xff800000caca7808 */ /* 0x000fe20006000000 */
[C---:B------:R-:W-:Y:S01]  /*bcc0*/  HMMA.16816.F32 R20, R140.reuse, R108, R20 ;  /* 0x0000006c8c14723c */ /* 0x040fe20000001814 */
[-C--:B------:R-:W-:Y:S02]  /*bcd0*/  ISETP.GE.AND P2, PT, R187, R169.reuse, PT ;  /* 0x000000a9bb00720c */ /* 0x080fe40003f46270 */
[-C--:B------:R-:W-:Y:S02]  /*bce0*/  ISETP.GE.AND P4, PT, R184, R169.reuse, PT ;  /* 0x000000a9b800720c */ /* 0x080fe40003f86270 */
[----:B------:R-:W-:Y:S01]  /*bcf0*/  FSEL R187, R88, -INF , !P6 ;  /* 0xff80000058bb7808 */ /* 0x000fe20007000000 */
[C---:B------:R-:W-:Y:S01]  /*bd00*/  HMMA.16816.F32 R16, R140.reuse, R112, R16 ;  /* 0x000000708c10723c */ /* 0x040fe20000001810 */
[----:B------:R-:W-:Y:S01]  /*bd10*/  FSEL R184, R90, -INF , !P5 ;  /* 0xff8000005ab87808 */ /* 0x000fe20006800000 */
[----:B------:R-:W-:Y:S01]  /*bd20*/  FFMA.FTZ R148, R37, UR5, R148 ;  /* 0x0000000525947c23 */ /* 0x000fe20008010094 */
[CC--:B------:R-:W-:Y:S01]  /*bd30*/  ISETP.GE.AND P6, PT, R189.reuse, R170.reuse, PT ;  /* 0x000000aabd00720c */ /* 0x0c0fe20003fc6270 */
[----:B------:R-:W-:Y:S01]  /*bd40*/  FFMA.FTZ R149, R32, UR5, R149 ;  /* 0x0000000520957c23 */ /* 0x000fe20008010095 */
[-C--:B------:R-:W-:Y:S01]  /*bd50*/  ISETP.GE.AND P5, PT, R189, R169.reuse, PT ;  /* 0x000000a9bd00720c */ /* 0x080fe20003fa6270 */
[----:B------:R-:W-:Y:S01]  /*bd60*/  HMMA.16816.F32 R156, R140, R110, R156 ;  /* 0x0000006e8c9c723c */ /* 0x000fe2000000189c */
        /* <DEDUP_REMOVED lines=20> */
[CC--:B------:R-:W-:Y:S01]  /*beb0*/  ISETP.GE.AND P6, PT, R127.reuse, R170.reuse, PT ;  /* 0x000000aa7f00720c */ /* 0x0c0fe20003fc6270 */
[----:B------:R-:W-:Y:S01]  /*bec0*/  FFMA.FTZ R17, R104, UR5, R17 ;  /* 0x0000000568117c23 */ /* 0x000fe20008010011 */
[----:B------:R-:W-:Y:S01]  /*bed0*/  ISETP.GE.AND P5, PT, R127, R169, PT ;  /* 0x000000a97f00720c */ /* 0x000fe20003fa6270 */
        /* <DEDUP_REMOVED lines=8> */
[C---:B------:R-:W-:Y:S01]  /*bf60*/  FFMA.FTZ R20, R33.reuse, UR5, R20 ;  /* 0x0000000521147c23 */ /* 0x040fe20008010014 */
[----:B------:R-:W-:Y:S01]  /*bf70*/  FSEL R164, R164, -INF , !P3 ;  /* 0xff800000a4a47808 */ /* 0x000fe20005800000 */
[----:B------:R-:W-:Y:S01]  /*bf80*/  FFMA.FTZ R22, R33, UR5, R22 ;  /* 0x0000000521167c23 */ /* 0x000fe20008010016 */
[----:B------:R-:W-:Y:S01]  /*bf90*/  FSEL R165, R12, -INF , !P0 ;  /* 0xff8000000ca57808 */ /* 0x000fe20004000000 */
        /* <DEDUP_REMOVED lines=10> */
[-C--:B------:R-:W-:Y:S02]  /*c040*/  ISETP.GE.AND P0, PT, R100, R170.reuse, PT ;  /* 0x000000aa6400720c */ /* 0x080fe40003f06270 */
[-C--:B------:R-:W-:Y:S02]  /*c050*/  ISETP.GE.AND P2, PT, R130, R169.reuse, PT ;  /* 0x000000a98200720c */ /* 0x080fe40003f46270 */
[----:B------:R-:W-:Y:S02]  /*c060*/  FSEL R161, R160, -INF , !P6 ;  /* 0xff800000a0a17808 */ /* 0x000fe40007000000 */
[----:B------:R-:W-:Y:S02]  /*c070*/  FSEL R160, R199, -INF , !P5 ;  /* 0xff800000c7a07808 */ /* 0x000fe40006800000 */
[C---:B------:R-:W-:Y:S02]  /*c080*/  ISETP.GE.AND P6, PT, R128.reuse, R170, PT ;  /* 0x000000aa8000720c */ /* 0x040fe40003fc6270 */
[----:B------:R-:W-:-:S02]  /*c090*/  ISETP.GE.AND P5, PT, R128, R169, PT ;  /* 0x000000a98000720c */ /* 0x000fc40003fa6270 */
[----:B------:R-:W-:Y:S02]  /*c0a0*/  FSEL R167, R148, -INF , !P0 ;  /* 0xff80000094a77808 */ /* 0x000fe40004000000 */
[----:B------:R-:W-:Y:S01]  /*c0b0*/  FSEL R130, R87, -INF , !P4 ;  /* 0xff80000057827808 */ /* 0x000fe20006000000 */
[----:B------:R-:W-:Y:S01]  /*c0c0*/  FFMA.FTZ R87, R32, UR5, R151 ;  /* 0x0000000520577c23 */ /* 0x000fe20008010097 */
[----:B------:R-:W-:Y:S02]  /*c0d0*/  FSEL R162, R162, -INF , !P2 ;  /* 0xff800000a2a27808 */ /* 0x000fe40005000000 */
[----:B------:R-:W-:Y:S02]  /*c0e0*/  ISETP.GE.AND P0, PT, R29, R170, PT ;  /* 0x000000aa1d00720c */ /* 0x000fe40003f06270 */
[-C--:B------:R-:W-:Y:S02]  /*c0f0*/  ISETP.GE.AND P4, PT, R183, R169.reuse, PT ;  /* 0x000000a9b700720c */ /* 0x080fe40003f86270 */
        /* <DEDUP_REMOVED lines=8> */
[----:B------:R-:W-:Y:S02]  /*c180*/  PLOP3.LUT P0, PT, PT, PT, UP0, 0x80, 0x0 ;  /* 0x000000000000781c */ /* 0x000fe40003f0f008 */
[-C--:B------:R-:W-:Y:S02]  /*c190*/  ISETP.GE.AND P4, PT, R103, R169.reuse, PT ;  /* 0x000000a96700720c */ /* 0x080fe40003f86270 */
[C---:B------:R-:W-:Y:S02]  /*c1a0*/  ISETP.GE.AND P3, PT, R101.reuse, R170, PT ;  /* 0x000000aa6500720c */ /* 0x040fe40003f66270 */
        /* <DEDUP_REMOVED lines=8> */
[-C--:B------:R-:W-:Y:S02]  /*c230*/  ISETP.GE.AND P4, PT, R100, R169.reuse, PT ;  /* 0x000000a96400720c */ /* 0x080fe40003f86270 */
[CC--:B------:R-:W-:Y:S02]  /*c240*/  ISETP.GE.AND P3, PT, R36.reuse, R170.reuse, PT ;  /* 0x000000aa2400720c */ /* 0x0c0fe40003f66270 */
[----:B------:R-:W-:Y:S02]  /*c250*/  ISETP.GE.AND P2, PT, R36, R169, PT ;  /* 0x000000a92400720c */ /* 0x000fe40003f46270 */
[----:B------:R-:W-:Y:S02]  /*c260*/  FSEL R166, R149, -INF , !P6 ;  /* 0xff80000095a67808 */ /* 0x000fe40007000000 */
[----:B------:R-:W-:Y:S02]  /*c270*/  FSEL R87, R87, -INF , !P5 ;  /* 0xff80000057577808 */ /* 0x000fe40006800000 */
[----:B------:R-:W-:-:S02]  /*c280*/  ISETP.GE.AND P6, PT, R28, R170, PT ;  /* 0x000000aa1c00720c */ /* 0x000fc40003fc6270 */
[----:B------:R-:W-:Y:S02]  /*c290*/  ISETP.GE.AND P5, PT, R24, R170, PT ;  /* 0x000000aa1800720c */ /* 0x000fe40003fa6270 */
[----:B------:R-:W-:Y:S02]  /*c2a0*/  FSEL R88, R88, -INF , !P4 ;  /* 0xff80000058587808 */ /* 0x000fe40006000000 */
[----:B------:R-:W-:Y:S02]  /*c2b0*/  FSEL R170, R20, -INF , !P3 ;  /* 0xff80000014aa7808 */ /* 0x000fe40005800000 */
[----:B------:R-:W-:Y:S02]  /*c2c0*/  FSEL R89, R22, -INF , !P2 ;  /* 0xff80000016597808 */ /* 0x000fe40005000000 */
[-C--:B------:R-:W-:Y:S02]  /*c2d0*/  ISETP.GE.AND P4, PT, R29, R169.reuse, PT ;  /* 0x000000a91d00720c */ /* 0x080fe40003f86270 */
[----:B------:R-:W-:-:S02]  /*c2e0*/  ISETP.GE.AND P3, PT, R28, R169, PT ;  /* 0x000000a91c00720c */ /* 0x000fc40003f66270 */
[----:B------:R-:W-:Y:S02]  /*c2f0*/  ISETP.GE.AND P2, PT, R24, R169, PT ;  /* 0x000000a91800720c */ /* 0x000fe40003f46270 */
        /* <DEDUP_REMOVED lines=17> */
[----:B------:R-:W5:Y:S02]  /*c410*/  @!P1 LDC.64 R14, c[0x0][0x218] ;  /* 0x00008600ff0e9b82 */ /* 0x000f640000000a00 */
[----:B------:R4:W-:Y:S01]  /*c420*/  @P1 STS.64 [R227+0x2008], RZ ;  /* 0x002008ffe3001388 */ /* 0x0009e20000000a00 */
[----:B------:R-:W-:Y:S01]  /*c430*/  UIMAD UR4, UR6, UR11, UR4 ;  /* 0x0000000b060472a4 */ /* 0x000fe2000f8e0204 */
[----:B------:R-:W-:-:S02]  /*c440*/  IMAD.U32 R22, RZ, RZ, UR34 ;  /* 0x00000022ff167e24 */ /* 0x000fc4000f8e00ff */
[----:B------:R-:W-:Y:S01]  /*c450*/  IMAD.U32 R19, RZ, RZ, UR34 ;  /* 0x00000022ff137e24 */ /* 0x000fe2000f8e00ff */
[----:B------:R-:W-:Y:S01]  /*c460*/  UIADD3 UR4, UR35, UR4, URZ ;  /* 0x0000000423047290 */ /* 0x000fe2000fffe03f */
[----:B------:R-:W4:Y:S05]  /*c470*/  @!P1 LDC.64 R12, c[0x0][0x218] ;  /* 0x00008600ff0c9b82 */ /* 0x000f2a0000000a00 */
[----:B------:R-:W-:Y:S01]  /*c480*/  IMAD.U32 R18, RZ, RZ, UR4 ;  /* 0x00000004ff127e24 */ /* 0x000fe2000f8e00ff */
[----:B--2---:R-:W-:-:S04]  /*c490*/  LEA R22, P2, R22, R38, 0x7 ;  /* 0x0000002616167211 */ /* 0x004fc800078438ff */
[----:B---3--:R-:W-:Y:S01]  /*c4a0*/  LEA.HI.X R23, R19, R43, R18, 0x7, P2 ;  /* 0x0000002b13177211 */ /* 0x008fe200010f3c12 */
[----:B------:R-:W-:Y:S01]  /*c4b0*/  IMAD.U32 R19, RZ, RZ, UR10 ;  /* 0x0000000aff137e24 */ /* 0x000fe2000f8e00ff */
[----:B------:R-:W-:Y:S01]  /*c4c0*/  @!P1 LEA R21, P3, R21, R22, 0x6 ;  /* 0x0000001615159211 */ /* 0x000fe200078630ff */
[----:B------:R-:W-:Y:S01]  /*c4d0*/  IMAD.U32 R18, RZ, RZ, UR11 ;  /* 0x0000000bff127e24 */ /* 0x000fe2000f8e00ff */
[C---:B------:R-:W-:Y:S02]  /*c4e0*/  @!P1 IADD3 R20, P2, R22.reuse, UR16, RZ ;  /* 0x0000001016149c10 */ /* 0x040fe4000ff5e0ff */
[----:B-1----:R-:W-:Y:S02]  /*c4f0*/  @!P1 LEA R16, P4, R22, R16, 0x1 ;  /* 0x0000001016109211 */ /* 0x002fe400078808ff */
[----:B------:R-:W-:Y:S02]  /*c500*/  @!P1 LEA.HI.X R18, R19, R23, R18, 0x6, P3 ;  /* 0x0000001713129211 */ /* 0x000fe400018f3412 */
[----:B-----5:R-:W-:-:S02]  /*c510*/  @!P1 LEA R28, P3, R20, R14, 0x1 ;  /* 0x0000000e141c9211 */ /* 0x020fc400078608ff */
[----:B------:R-:W-:Y:S02]  /*c520*/  @!P1 IADD3.X R14, R23, UR15, RZ, P2, !PT ;  /* 0x0000000f170e9c10 */ /* 0x000fe400097fe4ff */
[C---:B----4-:R-:W-:Y:S02]  /*c530*/  @!P1 LEA R12, P2, R21.reuse, R12, 0x1 ;  /* 0x0000000c150c9211 */ /* 0x050fe400078408ff */
[----:B------:R-:W-:Y:S02]  /*c540*/  @!P1 LEA.HI.X R17, R22, R17, R23, 0x1, P4 ;  /* 0x0000001116119211 */ /* 0x000fe400020f0c17 */
[----:B------:R-:W-:Y:S02]  /*c550*/  @!P1 LEA.HI.X R29, R20, R15, R14, 0x1, P3 ;  /* 0x0000000f141d9211 */ /* 0x000fe400018f0c0e */
        /* <DEDUP_REMOVED lines=17> */
[----:B-1----:R-:W-:Y:S01]  /*c670*/  IMAD.U32 R13, RZ, RZ, UR10 ;  /* 0x0000000aff0d7e24 */ /* 0x002fe2000f8e00ff */
        /* <DEDUP_REMOVED lines=10> */
.L_x_394:
[----:B------:R-:W-:Y:S05]  /*c720*/  BSYNC B0 ;  /* 0x0000000000007941 */ /* 0x000fea0003800000 */
.L_x_393:
[----:B------:R-:W0:Y:S02]  /*c730*/  LDGDEPBAR ;  /* 0x00000000000079af */ /* 0x000e240000000000 */
.L_x_392:
[----:B------:R-:W3:Y:S04]  /*c740*/  LDL.LU R95, [R1+0x3c] ;  /* 0x00003c00015f7983 */ /* 0x000ee80000300800 */
[----:B------:R-:W4:Y:S04]  /*c750*/  LDL.LU R97, [R1+0x38] ;  /* 0x0000380001617983 */ /* 0x000f280000300800 */
[----:B------:R-:W5:Y:S04]  /*c760*/  LDL.LU R37, [R1+0x8] ;  /* 0x0000080001257983 */ /* 0x000f680000300800 */
[----:B------:R-:W5:Y:S04]  /*c770*/  LDL.LU R36, [R1+0xc] ;  /* 0x00000c0001247983 */ /* 0x000f680000300800 */
[----:B------:R-:W5:Y:S04]  /*c780*/  LDL.LU R39, [R1] ;  /* 0x0000000001277983 */ /* 0x000f680000300800 */
[----:B------:R-:W5:Y:S04]  /*c790*/  LDL.LU R38, [R1+0x4] ;  /* 0x0000040001267983 */ /* 0x000f680000300800 */
[----:B------:R-:W5:Y:S04]  /*c7a0*/  LDL.LU R41, [R1+0x10] ;  /* 0x0000100001297983 */ /* 0x000f680000300800 */
[----:B------:R-:W5:Y:S04]  /*c7b0*/  LDL.LU R40, [R1+0x14] ;  /* 0x0000140001287983 */ /* 0x000f680000300800 */
[----:B------:R-:W5:Y:S04]  /*c7c0*/  LDL.LU R43, [R1+0x18] ;  /* 0x00001800012b7983 */ /* 0x000f680000300800 */
[----:B------:R-:W5:Y:S04]  /*c7d0*/  LDL.LU R42, [R1+0x1c] ;  /* 0x00001c00012a7983 */ /* 0x000f680000300800 */
[----:B------:R-:W5:Y:S01]  /*c7e0*/  LDL R96, [R1+0x58] ;  /* 0x0000580001607983 */ /* 0x000f620000100800 */
[----:B-1----:R-:W-:Y:S01]  /*c7f0*/  FMNMX.FTZ R12, R7, R27, !PT ;  /* 0x0000001b070c7209 */ /* 0x002fe20007810000 */
[----:B------:R-:W-:Y:S01]  /*c800*/  UIADD3 UR35, UR22, -0x2, URZ ;  /* 0xfffffffe16237890 */ /* 0x000fe2000fffe03f */
[----:B------:R-:W-:Y:S01]  /*c810*/  FMNMX.FTZ R13, R8, R26, !PT ;  /* 0x0000001a080d7209 */ /* 0x000fe20007810000 */
[----:B------:R-:W-:Y:S01]  /*c820*/  IMAD.WIDE.U32 R34, R176, -0x2daee0ad, RZ ;  /* 0xd2511f53b0227825 */ /* 0x000fe200078e00ff */
[----:B------:R-:W-:Y:S01]  /*c830*/  FMNMX.FTZ R12, R9, R12, !PT ;  /* 0x0000000c090c7209 */ /* 0x000fe20007810000 */
[----:B------:R-:W-:Y:S01]  /*c840*/  USHF.L.U32 UR33, UR35, 0x2, URZ ;  /* 0x0000000223217899 */ /* 0x000fe2000800063f */
[----:B--2---:R-:W-:Y:S01]  /*c850*/  FMNMX.FTZ R14, R10, R13, !PT ;  /* 0x0000000d0a0e7209 */ /* 0x004fe20007810000 */
[----:B------:R-:W-:Y:S01]  /*c860*/  UIADD3 UR6, UR26, -0x61c88647, URZ ;  /* 0x9e3779b91a067890 */ /* 0x000fe2000fffe03f */
        /* <DEDUP_REMOVED lines=8> */
[----:B------:R-:W-:Y:S01]  /*c8f0*/  LOP3.LUT R200, R115, R2, RZ, 0x3c, !PT ;  /* 0x0000000273c87212 */ /* 0x000fe200078e3cff */
[----:B------:R-:W-:Y:S01]  /*c900*/  UIADD3 UR37, UR33, 0x1, URZ ;  /* 0x0000000121257890 */ /* 0x000fe2000fffe03f */
[----:B------:R-:W-:Y:S01]  /*c910*/  FMNMX.FTZ R13, R120, R13, !PT ;  /* 0x0000000d780d7209 */ /* 0x000fe20007810000 */
[----:B------:R-:W-:Y:S01]  /*c920*/  UIADD3 UR34, UR33, 0x2, URZ ;  /* 0x0000000221227890 */ /* 0x000fe2000fffe03f */
[----:B------:R-:W-:Y:S01]  /*c930*/  FMNMX.FTZ R22, R129, R22, !PT ;  /* 0x0000001681167209 */ /* 0x000fe20007810000 */
[----:B------:R-:W-:Y:S01]  /*c940*/  IMAD.WIDE.U32 R200, R200, -0x2daee0ad, RZ ;  /* 0xd2511f53c8c87825 */ /* 0x000fe200078e00ff */
[----:B------:R-:W-:-:S02]  /*c950*/  FMNMX.FTZ R13, R194, R13, !PT ;  /* 0x0000000dc20d7209 */ /* 0x000fc40007810000 */
[----:B------:R-:W-:Y:S01]  /*c960*/  FMNMX.FTZ R22, R133, R22, !PT ;  /* 0x0000001685167209 */ /* 0x000fe20007810000 */
[----:B------:R-:W-:Y:S01]  /*c970*/  IMAD.U32 R169, RZ, RZ, UR34 ;  /* 0x00000022ffa97e24 */ /* 0x000fe2000f8e00ff */
[----:B------:R-:W-:Y:S02]  /*c980*/  FMNMX.FTZ R13, R216, R13, !PT ;  /* 0x0000000dd80d7209 */ /* 0x000fe40007810000 */
[----:B------:R-:W-:Y:S02]  /*c990*/  LOP3.LUT R198, R201, UR7, R34, 0x96, !PT ;  /* 0x00000007c9c67c12 */ /* 0x000fe4000f8e9622 */
[----:B------:R-:W-:Y:S02]  /*c9a0*/  FMNMX.FTZ R13, R208, R13, !PT ;  /* 0x0000000dd00d7209 */ /* 0x000fe40007810000 */
[----:B------:R-:W-:Y:S01]  /*c9b0*/  FMNMX.FTZ R22, R223, R22, !PT ;  /* 0x00000016df167209 */ /* 0x000fe20007810000 */
[----:B------:R-:W-:Y:S01]  /*c9c0*/  IMAD.WIDE.U32 R198, R198, -0x326172a9, RZ ;  /* 0xcd9e8d57c6c67825 */ /* 0x000fe200078e00ff */
[----:B------:R-:W-:-:S02]  /*c9d0*/  FMNMX.FTZ R13, R206, R13, !PT ;  /* 0x0000000dce0d7209 */ /* 0x000fc40007810000 */
[----:B------:R-:W-:Y:S02]  /*c9e0*/  PRMT R102, R3, 0x7054, R3 ;  /* 0x0000705403667816 */ /* 0x000fe40000000003 */
[----:B------:R-:W-:Y:S02]  /*c9f0*/  FMNMX.FTZ R13, R196, R13, !PT ;  /* 0x0000000dc40d7209 */ /* 0x000fe40007810000 */
[----:B------:R-:W-:Y:S02]  /*ca00*/  LOP3.LUT R169, R35, UR27, R169, 0x96, !PT ;  /* 0x0000001b23a97c12 */ /* 0x000fe4000f8e96a9 */
        /* <DEDUP_REMOVED lines=14> */
[----:B---3--:R-:W-:-:S04]  /*caf0*/  FMNMX.FTZ R12, R95, R12, !PT ;  /* 0x0000000c5f0c7209 */ /* 0x008fc80007810000 */
[----:B----4-:R-:W-:-:S04]  /*cb00*/  FMNMX.FTZ R12, R97, R12, !PT ;  /* 0x0000000c610c7209 */ /* 0x010fc80007810000 */
[----:B------:R-:W-:-:S04]  /*cb10*/  FMNMX.FTZ R12, R203, R12, !PT ;  /* 0x0000000ccb0c7209 */ /* 0x000fc80007810000 */
[----:B------:R-:W-:-:S04]  /*cb20*/  FMNMX.FTZ R12, R135, R12, !PT ;  /* 0x0000000c870c7209 */ /* 0x000fc80007810000 */
[----:B------:R-:W-:-:S04]  /*cb30*/  FMNMX.FTZ R12, R197, R12, !PT ;  /* 0x0000000cc50c7209 */ /* 0x000fc80007810000 */
[----:B------:R-:W-:-:S04]  /*cb40*/  FMNMX.FTZ R12, R211, R12, !PT ;  /* 0x0000000cd30c7209 */ /* 0x000fc80007810000 */
[----:B------:R-:W-:-:S04]  /*cb50*/  FMNMX.FTZ R12, R195, R12, !PT ;  /* 0x0000000cc30c7209 */ /* 0x000fc80007810000 */
[----:B------:R-:W-:Y:S01]  /*cb60*/  FMNMX.FTZ R12, R193, R12, !PT ;  /* 0x0000000cc10c7209 */ /* 0x000fe20007810000 */
[----:B-----5:R-:W-:-:S03]  /*cb70*/  IMAD.MOV.U32 R112, RZ, RZ, R40 ;  /* 0x000000ffff707224 */ /* 0x020fc600078e0028 */
[----:B------:R-:W-:-:S04]  /*cb80*/  FMNMX.FTZ R12, R137, R12, !PT ;  /* 0x0000000c890c7209 */ /* 0x000fc80007810000 */
[----:B------:R-:W-:Y:S01]  /*cb90*/  FMNMX.FTZ R12, R205, R12, !PT ;  /* 0x0000000ccd0c7209 */ /* 0x000fe20007810000 */
[----:B------:R-:W-:-:S03]  /*cba0*/  IMAD.MOV.U32 R108, RZ, RZ, R42 ;  /* 0x000000ffff6c7224 */ /* 0x000fc600078e002a */
[----:B------:R-:W-:Y:S01]  /*cbb0*/  FMNMX.FTZ R12, R187, R12, !PT ;  /* 0x0000000cbb0c7209 */ /* 0x000fe20007810000 */
[----:B------:R-:W-:-:S03]  /*cbc0*/  IMAD.MOV.U32 R109, RZ, RZ, R96 ;  /* 0x000000ffff6d7224 */ /* 0x000fc600078e0060 */
        /* <DEDUP_REMOVED lines=14> */
[----:B------:R-:W-:Y:S02]  /*ccb0*/  FMNMX.FTZ R12, R134, R17, !PT ;  /* 0x00000011860c7209 */ /* 0x000fe40007810000 */
[----:B------:R-:W-:Y:S02]  /*ccc0*/  FMNMX.FTZ R15, R166, R15, !PT ;  /* 0x0000000fa60f7209 */ /* 0x000fe40007810000 */
[----:B------:R-:W-:Y:S02]  /*ccd0*/  FMNMX.FTZ R17, R207, R12, !PT ;  /* 0x0000000ccf117209 */ /* 0x000fe40007810000 */
[----:B------:R-:W-:Y:S02]  /*cce0*/  FMNMX.FTZ R15, R170, R15, !PT ;  /* 0x0000000faa0f7209 */ /* 0x000fe40007810000 */
[----:B------:R-:W-:-:S02]  /*ccf0*/  FMNMX.FTZ R12, R86, R13, !PT ;  /* 0x0000000d560c7209 */ /* 0x000fc40007810000 */
[----:B------:R-:W-:Y:S01]  /*cd00*/  FMNMX.FTZ R14, R158, R15, !PT ;  /* 0x0000000f9e0e7209 */ /* 0x000fe20007810000 */
[----:B------:R-:W-:Y:S01]  /*cd10*/  IMAD.U32 R15, RZ, RZ, UR33 ;  /* 0x00000021ff0f7e24 */ /* 0x000fe2000f8e00ff */
[----:B------:R-:W-:Y:S01]  /*cd20*/  FMNMX.FTZ R16, R126, R17, !PT ;  /* 0x000000117e107209 */ /* 0x000fe20007810000 */
[----:B------:R-:W-:Y:S01]  /*cd30*/  UIADD3 UR33, UR33, 0x3, URZ ;  /* 0x0000000321217890 */ /* 0x000fe2000fffe03f */
[----:B------:R-:W-:Y:S02]  /*cd40*/  FMNMX.FTZ R14, R183, R14, !PT ;  /* 0x0000000eb70e7209 */ /* 0x000fe40007810000 */
[----:B------:R-:W-:Y:S02]  /*cd50*/  LOP3.LUT R18, R35, UR27, R15, 0x96, !PT ;  /* 0x0000001b23127c12 */ /* 0x000fe4000f8e960f */
[----:B------:R-:W-:Y:S01]  /*cd60*/  FMNMX.FTZ R13, R177, R14, !PT ;  /* 0x0000000eb10d7209 */ /* 0x000fe20007810000 */
[----:B------:R-:W-:Y:S01]  /*cd70*/  IMAD.U32 R159, RZ, RZ, UR33 ;  /* 0x00000021ff9f7e24 */ /* 0x000fe2000f8e00ff */
[----:B------:R-:W-:Y:S01]  /*cd80*/  FMNMX.FTZ R15, R85, R12, !PT ;  /* 0x0000000c550f7209 */ /* 0x000fe20007810000 */
[----:B------:R-:W-:Y:S01]  /*cd90*/  IMAD.WIDE.U32 R18, R18, -0x326172a9, RZ ;  /* 0xcd9e8d5712127825 */ /* 0x000fe200078e00ff */
[----:B------:R-:W-:Y:S01]  /*cda0*/  FMNMX.FTZ R17, R209, R16, !PT ;  /* 0x00000010d1117209 */ /* 0x000fe20007810000 */
[----:B------:R-:W1:Y:S01]  /*cdb0*/  SHFL.BFLY PT, R12, R13, 0x2, 0x1f ;  /* 0x0c401f000d0c7f89 */ /* 0x000e6200000e0000 */
[----:B------:R-:W-:Y:S01]  /*cdc0*/  FMNMX.FTZ R14, R88, R15, !PT ;  /* 0x0000000f580e7209 */ /* 0x000fe20007810000 */
[----:B------:R-:W-:Y:S01]  /*cdd0*/  UIADD3 UR33, UR27, 0x646e171e, URZ ;  /* 0x646e171e1b217890 */ /* 0x000fe2000fffe03f */
        /* <DEDUP_REMOVED lines=14> */
[----:B-1----:R-:W-:Y:S01]  /*cec0*/  FMNMX.FTZ R12, R13, R12, !PT ;  /* 0x0000000c0d0c7209 */ /* 0x002fe20007810000 */
[----:B------:R-:W1:Y:S01]  /*ced0*/  SHFL.BFLY PT, R15, R14, 0x2, 0x1f ;  /* 0x0c401f000e0f7f89 */ /* 0x000e6200000e0000 */
[----:B------:R-:W-:-:S02]  /*cee0*/  FMNMX.FTZ R13, R121, R22, !PT ;  /* 0x00000016790d7209 */ /* 0x000fc40007810000 */
[----:B------:R-:W-:Y:S01]  /*cef0*/  FMNMX.FTZ R16, R136, R17, !PT ;  /* 0x0000001188107209 */ /* 0x000fe20007810000 */
[----:B------:R-:W2:Y:S01]  /*cf00*/  SHFL.BFLY PT, R91, R12, 0x1, 0x1f ;  /* 0x0c201f000c5b7f89 */ /* 0x000ea200000e0000 */
        /* <DEDUP_REMOVED lines=8> */
[----:B------:R-:W-:Y:S02]  /*cf90*/  LOP3.LUT R16, R157, R2, RZ, 0x3c, !PT ;  /* 0x000000029d107212 */ /* 0x000fe400078e3cff */
[----:B------:R-:W-:Y:S02]  /*cfa0*/  FMNMX.FTZ R13, R192, R13, !PT ;  /* 0x0000000dc00d7209 */ /* 0x000fe40007810000 */
[----:B------:R-:W-:Y:S01]  /*cfb0*/  FMNMX.FTZ R20, R44, R17, !PT ;  /* 0x000000112c147209 */ /* 0x000fe20007810000 */
[----:B------:R-:W-:Y:S01]  /*cfc0*/  IMAD.WIDE.U32 R110, R16, -0x2daee0ad, RZ ;  /* 0xd2511f53106e7825 */ /* 0x000fe200078e00ff */
[----:B------:R-:W-:Y:S02]  /*cfd0*/  FMNMX.FTZ R16, R190, R13, !PT ;  /* 0x0000000dbe107209 */ /* 0x000fe40007810000 */
[----:B------:R-:W-:-:S02]  /*cfe0*/  LOP3.LUT R30, R199, UR4, R18, 0x96, !PT ;  /* 0x00000004c71e7c12 */ /* 0x000fc4000f8e9612 */
[----:B------:R-:W-:Y:S02]  /*cff0*/  FMNMX.FTZ R17, R45, R20, !PT ;  /* 0x000000142d117209 */ /* 0x000fe40007810000 */
[----:B------:R-:W-:Y:S01]  /*d000*/  FMNMX.FTZ R13, R175, R16, !PT ;  /* 0x00000010af0d7209 */ /* 0x000fe20007810000 */
[----:B------:R-:W-:Y:S01]  /*d010*/  IMAD.WIDE.U32 R30, R30, -0x2daee0ad, RZ ;  /* 0xd2511f531e1e7825 */ /* 0x000fe200078e00ff */
[----:B-1----:R-:W-:Y:S02]  /*d020*/  FMNMX.FTZ R15, R14, R15, !PT ;  /* 0x0000000f0e0f7209 */ /* 0x002fe40007810000 */
[----:B------:R-:W-:Y:S02]  /*d030*/  FMNMX.FTZ R17, R48, R17, !PT ;  /* 0x0000001130117209 */ /* 0x000fe40007810000 */
[----:B------:R-:W-:Y:S01]  /*d040*/  LOP3.LUT R14, R111, UR7, R34, 0x96, !PT ;  /* 0x000000076f0e7c12 */ /* 0x000fe2000f8e9622 */
[----:B------:R-:W1:Y:S01]  /*d050*/  SHFL.BFLY PT, R90, R15, 0x1, 0x1f ;  /* 0x0c201f000f5a7f89 */ /* 0x000e6200000e0000 */
[----:B--2---:R-:W-:Y:S01]  /*d060*/  FMNMX.FTZ R91, R12, R91, !PT ;  /* 0x0000005b0c5b7209 */ /* 0x004fe20007810000 */
[----:B------:R-:W-:Y:S01]  /*d070*/  UIADD3 UR7, UR26, -0x4ab325aa, URZ ;  /* 0xb54cda561a077890 */ /* 0x000fe2000fffe03f */
[----:B------:R-:W-:Y:S01]  /*d080*/  FMNMX.FTZ R13, R174, R13, !PT ;  /* 0x0000000dae0d7209 */ /* 0x000fe20007810000 */
[----:B------:R-:W-:Y:S01]  /*d090*/  IMAD.WIDE.U32 R148, R14, -0x326172a9, RZ ;  /* 0xcd9e8d570e947825 */ /* 0x000fe200078e00ff */
[----:B------:R-:W-:-:S03]  /*d0a0*/  FMNMX.FTZ R12, R52, R17, !PT ;  /* 0x00000011340c7209 */ /* 0x000fc60007810000 */
[----:B------:R-:W-:Y:S01]  /*d0b0*/  FMUL.FTZ R188, R91, UR36 ;  /* 0x000000245bbc7c20 */ /* 0x000fe20008410000 */
[----:B------:R-:W-:Y:S01]  /*d0c0*/  LOP3.LUT R32, R31, UR28, R32, 0x96, !PT ;  /* 0x0000001c1f207c12 */ /* 0x000fe2000f8e9620 */
[----:B------:R-:W-:Y:S01]  /*d0d0*/  IMAD.MOV.U32 R111, RZ, RZ, R41 ;  /* 0x000000ffff6f7224 */ /* 0x000fe200078e0029 */
[----:B------:R-:W-:Y:S02]  /*d0e0*/  FMNMX.FTZ R14, R72, R13, !PT ;  /* 0x0000000d480e7209 */ /* 0x000fe40007810000 */
[----:B------:R-:W-:Y:S01]  /*d0f0*/  FMNMX.FTZ R13, R49, R12, !PT ;  /* 0x0000000c310d7209 */ /* 0x000fe20007810000 */
[----:B------:R-:W-:Y:S01]  /*d100*/  IMAD.WIDE.U32 R32, R32, -0x326172a9, RZ ;  /* 0xcd9e8d5720207825 */ /* 0x000fe200078e00ff */
[----:B------:R-:W-:Y:S02]  /*d110*/  FSETP.NEU.FTZ.AND P2, PT, R91, -INF , PT ;  /* 0xff8000005b00780b */ /* 0x000fe40003f5d000 */
[----:B------:R-:W-:Y:S01]  /*d120*/  FMNMX.FTZ R12, R56, R13, !PT ;  /* 0x0000000d380c7209 */ /* 0x000fe20007810000 */
[----:B------:R-:W-:Y:S01]  /*d130*/  IMAD.MOV.U32 R115, RZ, RZ, R111 ;  /* 0x000000ffff737224 */ /* 0x000fe200078e006f */
[----:B------:R-:W-:-:S02]  /*d140*/  LOP3.LUT R28, R33, UR25, R28, 0x96, !PT ;  /* 0x00000019211c7c12 */ /* 0x000fc4000f8e961c */
[----:B------:R-:W-:Y:S02]  /*d150*/  FMNMX.FTZ R12, R53, R12, !PT ;  /* 0x0000000c350c7209 */ /* 0x000fe40007810000 */
[----:B------:R-:W-:Y:S01]  /*d160*/  LOP3.LUT R33, R19, UR6, R156, 0x96, !PT ;  /* 0x0000000613217c12 */ /* 0x000fe2000f8e969c */
[----:B------:R-:W-:Y:S01]  /*d170*/  IMAD.WIDE.U32 R28, R28, -0x2daee0ad, RZ ;  /* 0xd2511f531c1c7825 */ /* 0x000fe200078e00ff */
[----:B------:R-:W-:Y:S02]  /*d180*/  FMNMX.FTZ R12, R57, R12, !PT ;  /* 0x0000000c390c7209 */ /* 0x000fe40007810000 */
[----:B------:R-:W-:Y:S02]  /*d190*/  FMNMX.FTZ R19, R71, R14, !PT ;  /* 0x0000000e47137209 */ /* 0x000fe40007810000 */
[----:B------:R-:W-:Y:S02]  /*d1a0*/  FSEL R188, R188, RZ, P2 ;  /* 0x000000ffbcbc7208 */ /* 0x000fe40001000000 */
[----:B------:R-:W-:-:S02]  /*d1b0*/  FMNMX.FTZ R13, R61, R12, !PT ;  /* 0x0000000c3d0d7209 */ /* 0x000fc40007810000 */
[----:B------:R-:W-:Y:S01]  /*d1c0*/  FMNMX.FTZ R20, R70, R19, !PT ;  /* 0x0000001346147209 */ /* 0x000fe20007810000 */
[----:B------:R-:W-:Y:S01]  /*d1d0*/  FFMA.FTZ R99, R9, UR36, -R188 ;  /* 0x0000002409637c23 */ /* 0x000fe200080108bc */
[----:B------:R-:W-:Y:S01]  /*d1e0*/  LOP3.LUT R22, R29, UR19, R22, 0x96, !PT ;  /* 0x000000131d167c12 */ /* 0x000fe2000f8e9616 */
[----:B------:R-:W-:Y:S01]  /*d1f0*/  FFMA.FTZ R98, R95, UR36, -R188 ;  /* 0x000000245f627c23 */ /* 0x000fe200080108bc */
[----:B------:R-:W-:Y:S01]  /*d200*/  LOP3.LUT R24, R149, UR4, R18, 0x96, !PT ;  /* 0x0000000495187c12 */ /* 0x000fe2000f8e9612 */
[--C-:B------:R-:W-:Y:S01]  /*d210*/  FFMA.FTZ R101, R27, UR36, -R188.reuse ;  /* 0x000000241b657c23 */ /* 0x100fe200080108bc */
[----:B------:R-:W-:Y:S01]  /*d220*/  FMNMX.FTZ R18, R60, R13, !PT ;  /* 0x0000000d3c127209 */ /* 0x000fe20007810000 */
[----:B------:R-:W-:Y:S01]  /*d230*/  FFMA.FTZ R97, R97, UR36, -R188 ;  /* 0x0000002461617c23 */ /* 0x000fe200080108bc */
[----:B------:R-:W-:Y:S01]  /*d240*/  FMNMX.FTZ R9, R69, R20, !PT ;  /* 0x0000001445097209 */ /* 0x000fe20007810000 */
[----:B------:R-:W-:Y:S01]  /*d250*/  MUFU.EX2 R99, R99 ;  /* 0x0000006300637308 */ /* 0x000fe20000000800 */
[----:B------:R-:W-:Y:S01]  /*d260*/  LOP3.LUT R30, R23, UR24, R30, 0x96, !PT ;  /* 0x00000018171e7c12 */ /* 0x000fe2000f8e961e */
[----:B------:R-:W-:Y:S01]  /*d270*/  IMAD.WIDE.U32 R22, R22, -0x326172a9, RZ ;  /* 0xcd9e8d5716167825 */ /* 0x000fe200078e00ff */
[----:B------:R-:W-:-:S03]  /*d280*/  FMNMX.FTZ R13, R63, R18, !PT ;  /* 0x000000123f0d7209 */ /* 0x000fc60007810000 */
[--C-:B------:R-:W-:Y:S01]  /*d290*/  FFMA.FTZ R119, R197, UR36, -R188.reuse ;  /* 0x00000024c5777c23 */ /* 0x100fe200080108bc */
[----:B------:R-:W-:Y:S01]  /*d2a0*/  FMNMX.FTZ R18, R68, R9, !PT ;  /* 0x0000000944127209 */ /* 0x000fe20007810000 */
[----:B------:R-:W-:Y:S01]  /*d2b0*/  IMAD.WIDE.U32 R30, R30, -0x326172a9, RZ ;  /* 0xcd9e8d571e1e7825 */ /* 0x000fe200078e00ff */
[C---:B------:R-:W-:Y:S01]  /*d2c0*/  LOP3.LUT R14, R22.reuse, 0xffff, RZ, 0xc0, !PT ;  /* 0x0000ffff160e7812 */ /* 0x040fe200078ec0ff */
[----:B------:R-:W-:Y:S01]  /*d2d0*/  MUFU.EX2 R101, R101 ;  /* 0x0000006500657308 */ /* 0x000fe20000000800 */
[----:B------:R-:W-:Y:S01]  /*d2e0*/  FMNMX.FTZ R18, R67, R18, !PT ;  /* 0x0000001243127209 */ /* 0x000fe20007810000 */
[--C-:B------:R-:W-:Y:S01]  /*d2f0*/  FFMA.FTZ R116, R203, UR36, -R188.reuse ;  /* 0x00000024cb747c23 */ /* 0x100fe200080108bc */
[----:B------:R-:W-:Y:S01]  /*d300*/  LOP3.LUT R17, R22, 0xff, RZ, 0xc0, !PT ;  /* 0x000000ff16117812 */ /* 0x000fe200078ec0ff */
[----:B------:R-:W-:Y:S01]  /*d310*/  FFMA.FTZ R189, R189, UR36, -R188 ;  /* 0x00000024bdbd7c23 */ /* 0x000fe200080108bc */
[----:B------:R-:W-:Y:S01]  /*d320*/  SHF.R.U32.HI R14, RZ, 0x8, R14 ;  /* 0x00000008ff0e7819 */ /* 0x000fe2000001160e */
[----:B------:R-:W-:Y:S01]  /*d330*/  FFMA.FTZ R164, R164, UR36, -R188 ;  /* 0x00000024a4a47c23 */ /* 0x000fe200080108bc */
[----:B------:R-:W-:Y:S01]  /*d340*/  FMNMX.FTZ R9, R59, R18, !PT ;  /* 0x000000123b097209 */ /* 0x000fe20007810000 */
[----:B------:R-:W-:Y:S01]  /*d350*/  MUFU.EX2 R98, R98 ;  /* 0x0000006200627308 */ /* 0x000fe20000000800 */
[----:B------:R-:W-:Y:S01]  /*d360*/  SHF.R.U32.HI R12, RZ, 0x10, R22 ;  /* 0x00000010ff0c7819 */ /* 0x000fe20000011616 */
[----:B------:R-:W-:Y:S01]  /*d370*/  FFMA.FTZ R183, R183, UR36, -R188 ;  /* 0x00000024b7b77c23 */ /* 0x000fe200080108bc */
[----:B------:R-:W-:Y:S01]  /*d380*/  PRMT R17, R17, 0x5410, R14 ;  /* 0x0000541011117816 */ /* 0x000fe2000000000e */
[--C-:B------:R-:W-:Y:S01]  /*d390*/  FFMA.FTZ R170, R170, UR36, -R188.reuse ;  /* 0x00000024aaaa7c23 */ /* 0x100fe200080108bc */
[----:B-1----:R-:W-:Y:S01]  /*d3a0*/  FMNMX.FTZ R90, R15, R90, !PT ;  /* 0x0000005a0f5a7209 */ /* 0x002fe20007810000 */
[----:B------:R-:W-:Y:S01]  /*d3b0*/  FFMA.FTZ R158, R158, UR36, -R188 ;  /* 0x000000249e9e7c23 */ /* 0x000fe200080108bc */
[----:B------:R-:W-:Y:S01]  /*d3c0*/  FMNMX.FTZ R14, R58, R9, !PT ;  /* 0x000000093a0e7209 */ /* 0x000fe20007810000 */
[----:B------:R-:W1:Y:S01]  /*d3d0*/  MUFU.EX2 R97, R97 ;  /* 0x0000006100617308 */ /* 0x000e620000000800 */
[----:B------:R-:W-:Y:S01]  /*d3e0*/  SHF.R.U32.HI R19, RZ, 0x18, R22 ;  /* 0x00000018ff137819 */ /* 0x000fe20000011616 */
[----:B------:R-:W-:Y:S01]  /*d3f0*/  FMUL.FTZ R95, R90, UR36 ;  /* 0x000000245a5f7c20 */ /* 0x000fe20008410000 */
[----:B------:R-:W-:Y:S01]  /*d400*/  LOP3.LUT R12, R12, 0xff, RZ, 0xc0, !PT ;  /* 0x000000ff0c0c7812 */ /* 0x000fe200078ec0ff */
[----:B------:R-:W-:Y:S01]  /*d410*/  FFMA.FTZ R177, R177, UR36, -R188 ;  /* 0x00000024b1b17c23 */ /* 0x000fe200080108bc */
[----:B------:R-:W-:-:S02]  /*d420*/  FMNMX.FTZ R9, R55, R14, !PT ;  /* 0x0000000e37097209 */ /* 0x000fc40007810000 */
[----:B------:R-:W-:Y:S01]  /*d430*/  FSETP.NEU.FTZ.AND P1, PT, R90, -INF , PT ;  /* 0xff8000005a00780b */ /* 0x000fe20003f3d000 */
[----:B------:R-:W-:Y:S01]  /*d440*/  MUFU.EX2 R119, R119 ;  /* 0x0000007700777308 */ /* 0x000fe20000000800 */
[----:B------:R-:W-:Y:S02]  /*d450*/  FSEL R14, R91, RZ, P2 ;  /* 0x000000ff5b0e7208 */ /* 0x000fe40001000000 */
[----:B------:R-:W-:Y:S02]  /*d460*/  PRMT R19, R12, 0x5410, R19 ;  /* 0x000054100c137816 */ /* 0x000fe40000000013 */
[----:B------:R-:W-:Y:S01]  /*d470*/  FMNMX.FTZ R12, R54, R9, !PT ;  /* 0x00000009360c7209 */ /* 0x000fe20007810000 */
[----:B------:R-:W-:Y:S01]  /*d480*/  FADD.FTZ R105, R7, -R14 ;  /* 0x8000000e07697221 */ /* 0x000fe20000010000 */
[----:B------:R-:W-:Y:S01]  /*d490*/  FMNMX.FTZ R13, R62, R13, !PT ;  /* 0x0000000d3e0d7209 */ /* 0x000fe20007810000 */
[----:B------:R-:W-:Y:S01]  /*d4a0*/  MUFU.EX2 R116, R116 ;  /* 0x0000007400747308 */ /* 0x000fe20000000800 */
[----:B------:R-:W-:Y:S01]  /*d4b0*/  FSEL R95, R95, RZ, P1 ;  /* 0x000000ff5f5f7208 */ /* 0x000fe20000800000 */
[----:B------:R-:W-:Y:S01]  /*d4c0*/  FMUL.FTZ R105, R105, UR36 ;  /* 0x0000002469697c20 */ /* 0x000fe20008410000 */
[----:B------:R-:W-:-:S02]  /*d4d0*/  FMNMX.FTZ R7, R51, R12, !PT ;  /* 0x0000000c33077209 */ /* 0x000fc40007810000 */
[----:B------:R-:W-:Y:S01]  /*d4e0*/  FMNMX.FTZ R13, R64, R13, !PT ;  /* 0x0000000d400d7209 */ /* 0x000fe20007810000 */
[--C-:B------:R-:W-:Y:S01]  /*d4f0*/  FFMA.FTZ R103, R10, UR36, -R95.reuse ;  /* 0x000000240a677c23 */ /* 0x100fe2000801085f */
[----:B------:R-:W-:Y:S01]  /*d500*/  FMNMX.FTZ R10, R50, R7, !PT ;  /* 0x00000007320a7209 */ /* 0x000fe20007810000 */
[--C-:B------:R-:W-:Y:S01]  /*d510*/  FFMA.FTZ R96, R26, UR36, -R95.reuse ;  /* 0x000000241a607c23 */ /* 0x100fe2000801085f */
[----:B------:R-:W-:Y:S01]  /*d520*/  FMNMX.FTZ R18, R66, R13, !PT ;  /* 0x0000000d42127209 */ /* 0x000fe20007810000 */
[--C-:B------:R-:W-:Y:S01]  /*d530*/  FFMA.FTZ R100, R11, UR36, -R95.reuse ;  /* 0x000000240b647c23 */ /* 0x100fe2000801085f */
[----:B------:R-:W-:Y:S01]  /*d540*/  LOP3.LUT R16, R23, UR7, R30, 0x96, !PT ;  /* 0x0000000717107c12 */ /* 0x000fe2000f8e961e */
[--C-:B------:R-:W-:Y:S01]  /*d550*/  FFMA.FTZ R7, R225, UR36, -R95.reuse ;  /* 0x00000024e1077c23 */ /* 0x100fe2000801085f */
[----:B------:R-:W-:Y:S01]  /*d560*/  FMNMX.FTZ R9, R47, R10, !PT ;  /* 0x0000000a2f097209 */ /* 0x000fe20007810000 */
[----:B------:R-:W-:Y:S01]  /*d570*/  MUFU.EX2 R96, R96 ;  /* 0x0000006000607308 */ /* 0x000fe20000000800 */
[----:B------:R-:W-:Y:S01]  /*d580*/  FMNMX.FTZ R13, R65, R18, !PT ;  /* 0x00000012410d7209 */ /* 0x000fe20007810000 */
[--C-:B------:R-:W-:Y:S01]  /*d590*/  FFMA.FTZ R120, R120, UR36, -R95.reuse ;  /* 0x0000002478787c23 */ /* 0x100fe2000801085f */
[----:B------:R-:W-:Y:S01]  /*d5a0*/  LOP3.LUT R18, R16, 0xffff, RZ, 0xc0, !PT ;  /* 0x0000ffff10127812 */ /* 0x000fe200078ec0ff */
[--C-:B------:R-:W-:Y:S01]  /*d5b0*/  FFMA.FTZ R142, R196, UR36, -R95.reuse ;  /* 0x00000024c48e7c23 */ /* 0x100fe2000801085f */
[----:B------:R-:W-:Y:S01]  /*d5c0*/  LOP3.LUT R23, R16, 0xff, RZ, 0xc0, !PT ;  /* 0x000000ff10177812 */ /* 0x000fe200078ec0ff */
[--C-:B------:R-:W-:Y:S01]  /*d5d0*/  FFMA.FTZ R182, R182, UR36, -R95.reuse ;  /* 0x00000024b6b67c23 */ /* 0x100fe2000801085f */
[--C-:B------:R-:W-:Y:S01]  /*d5e0*/  SHF.R.U32.HI R10, RZ, 0x10, R16.reuse ;  /* 0x00000010ff0a7819 */ /* 0x100fe20000011610 */
[----:B------:R-:W-:Y:S01]  /*d5f0*/  MUFU.EX2 R103, R103 ;  /* 0x0000006700677308 */ /* 0x000fe20000000800 */
[----:B------:R-:W-:Y:S01]  /*d600*/  SHF.R.U32.HI R21, RZ, 0x18, R16 ;  /* 0x00000018ff157819 */ /* 0x000fe20000011610 */
[--C-:B------:R-:W-:Y:S01]  /*d610*/  FFMA.FTZ R186, R186, UR36, -R95.reuse ;  /* 0x00000024baba7c23 */ /* 0x100fe2000801085f */
[----:B------:R-:W-:Y:S01]  /*d620*/  FMNMX.FTZ R16, R46, R9, !PT ;  /* 0x000000092e107209 */ /* 0x000fe20007810000 */
[--C-:B------:R-:W-:Y:S01]  /*d630*/  FFMA.FTZ R172, R172, UR36, -R95.reuse ;  /* 0x00000024acac7c23 */ /* 0x100fe2000801085f */
[----:B------:R-:W-:Y:S01]  /*d640*/  FMNMX.FTZ R106, R74, R13, !PT ;  /* 0x0000000d4a6a7209 */ /* 0x000fe20007810000 */
[--C-:B------:R-:W-:Y:S01]  /*d650*/  FFMA.FTZ R160, R160, UR36, -R95.reuse ;  /* 0x00000024a0a07c23 */ /* 0x100fe2000801085f */
[----:B------:R-:W-:Y:S01]  /*d660*/  FMNMX.FTZ R16, R79, R16, !PT ;  /* 0x000000104f107209 */ /* 0x000fe20007810000 */
[----:B------:R-:W-:Y:S01]  /*d670*/  LDSM.16.MT88.4 R12, [R252+0x4000] ;  /* 0x00400000fc0c783b */ /* 0x000fe20000004200 */
[----:B------:R-:W-:Y:S01]  /*d680*/  FMNMX.FTZ R106, R73, R106, !PT ;  /* 0x0000006a496a7209 */ /* 0x000fe20007810000 */
[----:B------:R-:W-:Y:S01]  /*d690*/  MUFU.EX2 R100, R100 ;  /* 0x0000006400647308 */ /* 0x000fe20000000800 */
[----:B------:R-:W-:Y:S01]  /*d6a0*/  FMNMX.FTZ R16, R77, R16, !PT ;  /* 0x000000104d107209 */ /* 0x000fe20007810000 */
[--C-:B------:R-:W-:Y:S01]  /*d6b0*/  FFMA.FTZ R76, R76, UR36, -R95.reuse ;  /* 0x000000244c4c7c23 */ /* 0x100fe2000801085f */
[----:B------:R-:W-:Y:S01]  /*d6c0*/  LOP3.LUT R10, R10, 0xff, RZ, 0xc0, !PT ;  /* 0x000000ff0a0a7812 */ /* 0x000fe200078ec0ff */
[--C-:B------:R-:W-:Y:S01]  /*d6d0*/  FFMA.FTZ R128, R128, UR36, -R95.reuse ;  /* 0x0000002480807c23 */ /* 0x100fe2000801085f */
[----:B------:R-:W-:Y:S01]  /*d6e0*/  FSEL R9, R90, RZ, P1 ;  /* 0x000000ff5a097208 */ /* 0x000fe20000800000 */
[----:B------:R-:W-:Y:S01]  /*d6f0*/  FFMA.FTZ R86, R86, UR36, -R95 ;  /* 0x0000002456567c23 */ /* 0x000fe2000801085f */
[----:B------:R-:W-:Y:S01]  /*d700*/  FMNMX.FTZ R16, R75, R16, !PT ;  /* 0x000000104b107209 */ /* 0x000fe20007810000 */
[----:B------:R-:W-:Y:S01]  /*d710*/  MUFU.EX2 R7, R7 ;  /* 0x0000000700077308 */ /* 0x000fe20000000800 */
[----:B------:R-:W-:Y:S01]  /*d720*/  FMNMX.FTZ R106, R83, R106, !PT ;  /* 0x0000006a536a7209 */ /* 0x000fe20007810000 */
[----:B------:R-:W-:Y:S01]  /*d730*/  FADD.FTZ R104, R8, -R9 ;  /* 0x8000000908687221 */ /* 0x000fe20000010000 */
[----:B------:R-:W-:Y:S01]  /*d740*/  PRMT R21, R10, 0x5410, R21 ;  /* 0x000054100a157816 */ /* 0x000fe20000000015 */
[--C-:B------:R-:W-:Y:S01]  /*d750*/  FFMA.FTZ R85, R85, UR36, -R95.reuse ;  /* 0x0000002455557c23 */ /* 0x100fe2000801085f */
[----:B------:R-:W-:Y:S01]  /*d760*/  FMNMX.FTZ R27, R81, R16, !PT ;  /* 0x00000010511b7209 */ /* 0x000fe20007810000 */
[----:B------:R-:W-:Y:S01]  /*d770*/  LDSM.16.MT88.4 R8, [R109+0x4000] ;  /* 0x004000006d08783b */ /* 0x000fe20000004200 */
[----:B------:R-:W-:Y:S01]  /*d780*/  FMUL.FTZ R104, R104, UR36 ;  /* 0x0000002468687c20 */ /* 0x000fe20008410000 */
[----:B------:R-:W2:Y:S01]  /*d790*/  MUFU.EX2 R105, R105 ;  /* 0x0000006900697308 */ /* 0x000ea20000000800 */
[----:B------:R-:W-:Y:S01]  /*d7a0*/  FMNMX.FTZ R27, R80, R27, !PT ;  /* 0x0000001b501b7209 */ /* 0x000fe20007810000 */
[----:B------:R-:W3:Y:S01]  /*d7b0*/  SHFL.BFLY PT, R29, R106, 0x2, 0x1f ;  /* 0x0c401f006a1d7f89 */ /* 0x000ee200000e0000 */
[----:B------:R-:W-:Y:S01]  /*d7c0*/  SHF.R.U32.HI R18, RZ, 0x8, R18 ;  /* 0x00000008ff127819 */ /* 0x000fe20000011612 */
[--C-:B------:R-:W-:Y:S01]  /*d7d0*/  FFMA.FTZ R88, R88, UR36, -R95.reuse ;  /* 0x0000002458587c23 */ /* 0x100fe2000801085f */
[----:B------:R-:W-:Y:S01]  /*d7e0*/  FMNMX.FTZ R27, R82, R27, !PT ;  /* 0x0000001b521b7209 */ /* 0x000fe20007810000 */
[--C-:B------:R-:W-:Y:S01]  /*d7f0*/  FFMA.FTZ R93, R93, UR36, -R95.reuse ;  /* 0x000000245d5d7c23 */ /* 0x100fe2000801085f */
[----:B------:R-:W-:Y:S01]  /*d800*/  PRMT R23, R23, 0x5410, R18 ;  /* 0x0000541017177816 */ /* 0x000fe20000000012 */
[----:B------:R-:W4:Y:S01]  /*d810*/  MUFU.EX2 R104, R104 ;  /* 0x0000006800687308 */ /* 0x000f220000000800 */
[--C-:B------:R-:W-:Y:S01]  /*d820*/  HSET2.LE.AND R18, R17, R102.reuse, PT ;  /* 0x0000006611127233 */ /* 0x100fe20003803000 */
[----:B------:R-:W5:Y:S01]  /*d830*/  SHFL.BFLY PT, R26, R27, 0x2, 0x1f ;  /* 0x0c401f001b1a7f89 */ /* 0x000f6200000e0000 */
[--C-:B------:R-:W-:Y:S01]  /*d840*/  HSET2.LE.AND R19, R19, R102.reuse, PT ;  /* 0x0000006613137233 */ /* 0x100fe20003803000 */
[--C-:B------:R-:W-:Y:S01]  /*d850*/  FFMA.FTZ R92, R92, UR36, -R95.reuse ;  /* 0x000000245c5c7c23 */ /* 0x100fe2000801085f */
[--C-:B------:R-:W-:Y:S01]  /*d860*/  HSET2.LE.AND R16, R23, R102.reuse, PT ;  /* 0x0000006617107233 */ /* 0x100fe20003803000 */
[----:B------:R-:W-:Y:S01]  /*d870*/  FFMA.FTZ R89, R89, UR36, -R95 ;  /* 0x0000002459597c23 */ /* 0x000fe2000801085f */
[----:B------:R-:W-:Y:S01]  /*d880*/  HSET2.LE.AND R17, R21, R102, PT ;  /* 0x0000006615117233 */ /* 0x000fe20003803000 */
[----:B------:R-:W-:Y:S01]  /*d890*/  MUFU.EX2 R120, R120 ;  /* 0x0000007800787308 */ /* 0x000fe20000000800 */
[----:B-1----:R-:W-:Y:S01]  /*d8a0*/  F2FP.F16.F32.PACK_AB R23, R97, R98 ;  /* 0x000000626117723e */ /* 0x002fe200000000ff */
[-C--:B--2---:R-:W-:Y:S01]  /*d8b0*/  FMUL.FTZ R248, R248, R105.reuse ;  /* 0x00000069f8f87220 */ /* 0x084fe20000410000 */
[----:B------:R-:W-:Y:S01]  /*d8c0*/  F2FP.F16.F32.PACK_AB R22, R7, R100 ;  /* 0x000000640716723e */ /* 0x000fe200000000ff */
[----:B------:R-:W-:Y:S01]  /*d8d0*/  FMUL.FTZ R249, R249, R105 ;  /* 0x00000069f9f97220 */ /* 0x000fe20000410000 */
[----:B------:R-:W-:Y:S01]  /*d8e0*/  F2FP.F16.F32.PACK_AB R21, R99, R101 ;  /* 0x000000656315723e */ /* 0x000fe200000000ff */
[-C--:B------:R-:W-:Y:S01]  /*d8f0*/  FMUL.FTZ R236, R236, R105.reuse ;  /* 0x00000069ecec7220 */ /* 0x080fe20000410000 */
[----:B------:R-:W-:Y:S01]  /*d900*/  F2FP.F16.F32.PACK_AB R20, R103, R96 ;  /* 0x000000606714723e */ /* 0x000fe200000000ff */
[----:B------:R-:W-:Y:S01]  /*d910*/  FMUL.FTZ R237, R237, R105 ;  /* 0x00000069eded7220 */ /* 0x000fe20000410000 */
[----:B------:R-:W-:Y:S01]  /*d920*/  LOP3.LUT R18, R18, R23, RZ, 0xc0, !PT ;  /* 0x0000001712127212 */ /* 0x000fe200078ec0ff */
[-C--:B----4-:R-:W-:Y:S01]  /*d930*/  FMUL.FTZ R23, R36, R104.reuse ;  /* 0x0000006824177220 */ /* 0x090fe20000410000 */
[----:B---3--:R-:W-:Y:S01]  /*d940*/  FMNMX.FTZ R106, R106, R29, !PT ;  /* 0x0000001d6a6a7209 */ /* 0x008fe20007810000 */
[----:B------:R-:W-:Y:S01]  /*d950*/  FMUL.FTZ R250, R250, R104 ;  /* 0x00000068fafa7220 */ /* 0x000fe20000410000 */
[----:B------:R-:W-:Y:S01]  /*d960*/  LOP3.LUT R19, R19, R22, RZ, 0xc0, !PT ;  /* 0x0000001613137212 */ /* 0x000fe200078ec0ff */
[----:B------:R-:W-:Y:S01]  /*d970*/  FMUL.FTZ R22, R37, R104 ;  /* 0x0000006825167220 */ /* 0x000fe20000410000 */
[----:B------:R-:W-:Y:S01]  /*d980*/  LOP3.LUT R16, R16, R21, RZ, 0xc0, !PT ;  /* 0x0000001510107212 */ /* 0x000fe200078ec0ff */
[-C--:B------:R-:W-:Y:S01]  /*d990*/  FMUL.FTZ R21, R38, R105.reuse ;  /* 0x0000006926157220 */ /* 0x080fe20000410000 */
[----:B------:R-:W-:Y:S01]  /*d9a0*/  LOP3.LUT R17, R17, R20, RZ, 0xc0, !PT ;  /* 0x0000001411117212 */ /* 0x000fe200078ec0ff */
[----:B------:R-:W-:Y:S01]  /*d9b0*/  FMUL.FTZ R20, R39, R105 ;  /* 0x0000006927147220 */ /* 0x000fe20000410000 */
[----:B------:R-:W-:Y:S01]  /*d9c0*/  IMAD.WIDE.U32 R36, R33, -0x2daee0ad, RZ ;  /* 0xd2511f5321247825 */ /* 0x000fe200078e00ff */
[----:B------:R-:W1:Y:S03]  /*d9d0*/  SHFL.BFLY PT, R29, R106, 0x1, 0x1f ;  /* 0x0c201f006a1d7f89 */ /* 0x000e6600000e0000 */
[-C--:B------:R-:W-:Y:S01]  /*d9e0*/  FMUL.FTZ R251, R251, R104.reuse ;  /* 0x00000068fbfb7220 */ /* 0x080fe20000410000 */
[----:B------:R-:W-:Y:S01]  /*d9f0*/  FMUL.FTZ R238, R238, R104 ;  /* 0x00000068eeee7220 */ /* 0x000fe20000410000 */
[----:B------:R-:W-:Y:S01]  /*da00*/  IMAD.WIDE.U32 R38, R24, -0x2daee0ad, RZ ;  /* 0xd2511f5318267825 */ /* 0x000fe200078e00ff */
[----:B------:R-:W-:-:S03]  /*da10*/  LOP3.LUT R30, R37, UR32, R110, 0x96, !PT ;  /* 0x00000020251e7c12 */ /* 0x000fc6000f8e966e */
[-C--:B------:R-:W-:Y:S01]  /*da20*/  FMUL.FTZ R239, R239, R104.reuse ;  /* 0x00000068efef7220 */ /* 0x080fe20000410000 */
[-C--:B------:R-:W-:Y:S01]  /*da30*/  FMUL.FTZ R232, R232, R105.reuse ;  /* 0x00000069e8e87220 */ /* 0x080fe20000410000 */
[-C--:B------:R-:W-:Y:S01]  /*da40*/  FMUL.FTZ R233, R233, R105.reuse ;  /* 0x00000069e9e97220 */ /* 0x080fe20000410000 */
[----:B------:R-:W-:Y:S01]  /*da50*/  LOP3.LUT R24, R39, UR28, R36, 0x96, !PT ;  /* 0x0000001c27187c12 */ /* 0x000fe2000f8e9624 */
[-C--:B------:R-:W-:Y:S01]  /*da60*/  FMUL.FTZ R234, R234, R104.reuse ;  /* 0x00000068eaea7220 */ /* 0x080fe20000410000 */
[----:B------:R-:W-:Y:S01]  /*da70*/  FMUL.FTZ R235, R235, R104 ;  /* 0x00000068ebeb7220 */ /* 0x000fe20000410000 */
[----:B------:R-:W-:Y:S01]  /*da80*/  IMAD.MOV.U32 R110, RZ, RZ, R43 ;  /* 0x000000ffff6e7224 */ /* 0x000fe200078e002b */
[----:B-----5:R-:W-:Y:S01]  /*da90*/  FMNMX.FTZ R26, R27, R26, !PT ;  /* 0x0000001a1b1a7209 */ /* 0x020fe20007810000 */
[----:B------:R-:W-:Y:S01]  /*daa0*/  IMAD.WIDE.U32 R36, R30, -0x326172a9, RZ ;  /* 0xcd9e8d571e247825 */ /* 0x000fe200078e00ff */
[C---:B------:R-:W-:Y:S01]  /*dab0*/  HMMA.16816.F32 R20, R16.reuse, R12, R20 ;  /* 0x0000000c1014723c */ /* 0x040fe20000001814 */
[----:B------:R-:W-:Y:S01]  /*dac0*/  LOP3.LUT R30, R31, UR23, R32, 0x96, !PT ;  /* 0x000000171f1e7c12 */ /* 0x000fe2000f8e9620 */
[----:B------:R-:W-:Y:S01]  /*dad0*/  MUFU.EX2 R142, R142 ;  /* 0x0000008e008e7308 */ /* 0x000fe20000000800 */
[----:B------:R-:W-:Y:S01]  /*dae0*/  IMAD.WIDE.U32 R42, R24, -0x326172a9, RZ ;  /* 0xcd9e8d57182a7825 */ /* 0x000fe200078e00ff */
[----:B------:R-:W2:Y:S01]  /*daf0*/  SHFL.BFLY PT, R107, R26, 0x1, 0x1f ;  /* 0x0c201f001a6b7f89 */ /* 0x000ea200000e0000 */
[----:B------:R-:W-:Y:S01]  /*db00*/  LOP3.LUT R159, R35, UR27, R159, 0x96, !PT ;  /* 0x0000001b239f7c12 */ /* 0x000fe2000f8e969f */
[C---:B------:R-:W-:Y:S01]  /*db10*/  HMMA.16816.F32 R248, R16.reuse, R14, R248 ;  /* 0x0000000e10f8723c */ /* 0x040fe200000018f8 */
[----:B------:R-:W-:Y:S01]  /*db20*/  FFMA.FTZ R218, R218, R105, R101 ;  /* 0x00000069dada7223 */ /* 0x000fe20000010065 */
[----:B------:R-:W-:Y:S01]  /*db30*/  LOP3.LUT R36, R43, UR25, R36, 0x96, !PT ;  /* 0x000000192b247c12 */ /* 0x000fe2000f8e9624 */
[----:B------:R-:W-:Y:S01]  /*db40*/  FFMA.FTZ R96, R221, R104, R96 ;  /* 0x00000068dd607223 */ /* 0x000fe20000010060 */
[----:B-1----:R-:W-:Y:S01]  /*db50*/  FMNMX.FTZ R106, R106, R29, !PT ;  /* 0x0000001d6a6a7209 */ /* 0x002fe20007810000 */
[----:B------:R-:W-:Y:S01]  /*db60*/  MUFU.EX2 R182, R182 ;  /* 0x000000b600b67308 */ /* 0x000fe20000000800 */
[C---:B------:R-:W-:Y:S01]  /*db70*/  HMMA.16816.F32 R236, R16.reuse, R8, R236 ;  /* 0x0000000810ec723c */ /* 0x040fe200000018ec */
[----:B------:R-:W-:Y:S01]  /*db80*/  FADD.FTZ R99, R99, R218 ;  /* 0x000000da63637221 */ /* 0x000fe20000010000 */
[C---:B------:R-:W-:Y:S01]  /*db90*/  FSETP.NEU.FTZ.AND P2, PT, R106.reuse, -INF , PT ;  /* 0xff8000006a00780b */ /* 0x040fe20003f5d000 */
[----:B------:R-:W-:Y:S01]  /*dba0*/  FMUL.FTZ R201, R106, UR36 ;  /* 0x000000246ac97c20 */ /* 0x000fe20008410000 */
[----:B------:R-:W-:Y:S01]  /*dbb0*/  FADD.FTZ R103, R103, R96 ;  /* 0x0000006067677221 */ /* 0x000fe20000010000 */
[----:B------:R-:W-:Y:S01]  /*dbc0*/  FADD.FTZ R98, R98, R99 ;  /* 0x0000006362627221 */ /* 0x000fe20000010000 */
[----:B------:R-:W-:Y:S01]  /*dbd0*/  HMMA.16816.F32 R232, R16, R10, R232 ;  /* 0x0000000a10e8723c */ /* 0x000fe200000018e8 */
[----:B------:R-:W-:Y:S01]  /*dbe0*/  FSEL R155, R106, RZ, P2 ;  /* 0x000000ff6a9b7208 */ /* 0x000fe20001000000 */
[----:B------:R-:W-:Y:S01]  /*dbf0*/  MUFU.EX2 R172, R172 ;  /* 0x000000ac00ac7308 */ /* 0x000fe20000000800 */
[----:B------:R-:W-:Y:S01]  /*dc00*/  FSEL R201, R201, RZ, P2 ;  /* 0x000000ffc9c97208 */ /* 0x000fe20001000000 */
[----:B------:R-:W-:Y:S01]  /*dc10*/  FADD.FTZ R100, R100, R103 ;  /* 0x0000006764647221 */ /* 0x000fe20000010000 */
[----:B------:R-:W-:Y:S01]  /*dc20*/  FADD.FTZ R97, R97, R98 ;  /* 0x0000006261617221 */ /* 0x000fe20000010000 */
[----:B------:R-:W-:Y:S01]  /*dc30*/  FADD.FTZ R155, R132, -R155 ;  /* 0x8000009b849b7221 */ /* 0x000fe20000010000 */
[----:B------:R-:W-:Y:S01]  /*dc40*/  IMAD.U32 R19, RZ, RZ, UR37 ;  /* 0x00000025ff137e24 */ /* 0x000fe2000f8e00ff */
[----:B------:R-:W-:Y:S01]  /*dc50*/  LOP3.LUT R17, R37, UR31, R148, 0x96, !PT ;  /* 0x0000001f25117c12 */ /* 0x000fe2000f8e9694 */
[----:B------:R-:W-:Y:S01]  /*dc60*/  IMAD.WIDE.U32 R36, R36, -0x2daee0ad, RZ ;  /* 0xd2511f5324247825 */ /* 0x000fe200078e00ff */
[----:B--2---:R-:W-:-:S03]  /*dc70*/  FMNMX.FTZ R107, R26, R107, !PT ;  /* 0x0000006b1a6b7209 */ /* 0x004fc60007810000 */
[----:B------:R-:W-:Y:S01]  /*dc80*/  FFMA.FTZ R154, R210, UR36, -R201 ;  /* 0x00000024d29a7c23 */ /* 0x000fe200080108c9 */
[----:B------:R-:W-:Y:S01]  /*dc90*/  LOP3.LUT R16, R35, UR27, R19, 0x96, !PT ;  /* 0x0000001b23107c12 */ /* 0x000fe2000f8e9613 */
[----:B------:R-:W-:Y:S01]  /*dca0*/  IMAD.WIDE.U32 R18, R17, -0x2daee0ad, RZ ;  /* 0xd2511f5311127825 */ /* 0x000fe200078e00ff */
[----:B------:R-:W-:-:S03]  /*dcb0*/  FSETP.NEU.FTZ.AND P1, PT, R107, -INF , PT ;  /* 0xff8000006b00780b */ /* 0x000fc60003f3d000 */
[----:B------:R-:W-:Y:S01]  /*dcc0*/  FMUL.FTZ R210, R107, UR36 ;  /* 0x000000246bd27c20 */ /* 0x000fe20008410000 */
[----:B------:R-:W-:Y:S01]  /*dcd0*/  FFMA.FTZ R111, R126, UR36, -R201 ;  /* 0x000000247e6f7c23 */ /* 0x000fe200080108c9 */
[----:B------:R-:W-:Y:S01]  /*dce0*/  IMAD.WIDE.U32 R140, R16, -0x326172a9, RZ ;  /* 0xcd9e8d57108c7825 */ /* 0x000fe200078e00ff */
[----:B------:R-:W-:-:S03]  /*dcf0*/  LOP3.LUT R17, R19, UR24, R38, 0x96, !PT ;  /* 0x0000001813117c12 */ /* 0x000fc6000f8e9626 */
[--C-:B------:R-:W-:Y:S01]  /*dd00*/  FFMA.FTZ R145, R134, UR36, -R201.reuse ;  /* 0x0000002486917c23 */ /* 0x100fe200080108c9 */
[----:B------:R-:W-:Y:S01]  /*dd10*/  LOP3.LUT R16, R37, UR19, R18, 0x96, !PT ;  /* 0x0000001325107c12 */ /* 0x000fe2000f8e9612 */
[----:B------:R-:W-:Y:S01]  /*dd20*/  FFMA.FTZ R134, R207, UR36, -R201 ;  /* 0x00000024cf867c23 */ /* 0x000fe200080108c9 */
[----:B------:R-:W-:Y:S01]  /*dd30*/  FSEL R210, R210, RZ, P1 ;  /* 0x000000ffd2d27208 */ /* 0x000fe20000800000 */
[----:B------:R-:W-:Y:S01]  /*dd40*/  IMAD.WIDE.U32 R18, R17, -0x326172a9, RZ ;  /* 0xcd9e8d5711127825 */ /* 0x000fe200078e00ff */
[----:B------:R-:W-:Y:S03]  /*dd50*/  MUFU.EX2 R111, R111 ;  /* 0x0000006f006f7308 */ /* 0x000fe60000000800 */
[----:B------:R-:W-:Y:S01]  /*dd60*/  FMUL.FTZ R155, R155, UR36 ;  /* 0x000000249b9b7c20 */ /* 0x000fe20008410000 */
[----:B------:R-:W-:Y:S01]  /*dd70*/  LOP3.LUT R40, R149, UR4, R140, 0x96, !PT ;  /* 0x0000000495287c12 */ /* 0x000fe2000f8e968c */
[----:B------:R-:W-:Y:S01]  /*dd80*/  IMAD.WIDE.U32 R32, R16, -0x326172a9, RZ ;  /* 0xcd9e8d5710207825 */ /* 0x000fe200078e00ff */
[----:B------:R-:W-:-:S03]  /*dd90*/  LOP3.LUT R29, R19, UR23, R42, 0x96, !PT ;  /* 0x00000017131d7c12 */ /* 0x000fc6000f8e962a */
[--C-:B------:R-:W-:Y:S01]  /*dda0*/  FFMA.FTZ R150, R25, UR36, -R210.reuse ;  /* 0x0000002419967c23 */ /* 0x100fe200080108d2 */
[--C-:B------:R-:W-:Y:S01]  /*ddb0*/  FFMA.FTZ R126, R133, UR36, -R210.reuse ;  /* 0x00000024857e7c23 */ /* 0x100fe200080108d2 */
[----:B------:R-:W-:Y:S01]  /*ddc0*/  FFMA.FTZ R113, R223, UR36, -R210 ;  /* 0x00000024df717c23 */ /* 0x000fe200080108d2 */
[----:B------:R-:W-:Y:S01]  /*ddd0*/  LOP3.LUT R16, R33, UR7, R18, 0x96, !PT ;  /* 0x0000000721107c12 */ /* 0x000fe2000f8e9612 */
[----:B------:R-:W-:Y:S01]  /*dde0*/  FFMA.FTZ R143, R129, UR36, -R210 ;  /* 0x00000024818f7c23 */ /* 0x000fe200080108d2 */
        /* <DEDUP_REMOVED lines=8> */
[----:B------:R-:W-:Y:S01]  /*de70*/  PRMT R27, R27, 0x5410, R18 ;  /* 0x000054101b1b7816 */ /* 0x000fe20000000012 */
[----:B------:R-:W-:Y:S01]  /*de80*/  MUFU.EX2 R126, R126 ;  /* 0x0000007e007e7308 */ /* 0x000fe20000000800 */
[----:B------:R-:W-:Y:S01]  /*de90*/  SHF.R.U32.HI R19, RZ, 0x18, R32 ;  /* 0x00000018ff137819 */ /* 0x000fe20000011620 */
[----:B------:R-:W-:Y:S01]  /*dea0*/  IMAD.WIDE.U32 R32, R29, -0x2daee0ad, RZ ;  /* 0xd2511f531d207825 */ /* 0x000fe200078e00ff */
[----:B------:R-:W-:-:S03]  /*deb0*/  LOP3.LUT R18, R17, 0xff, RZ, 0xc0, !PT ;  /* 0x000000ff11127812 */ /* 0x000fc600078ec0ff */
[--C-:B------:R-:W-:Y:S01]  /*dec0*/  FFMA.FTZ R122, R122, UR36, -R201.reuse ;  /* 0x000000247a7a7c23 */ /* 0x100fe200080108c9 */
[----:B------:R-:W-:Y:S01]  /*ded0*/  LOP3.LUT R17, R16, 0xffff, RZ, 0xc0, !PT ;  /* 0x0000ffff10117812 */ /* 0x000fe200078ec0ff */
[----:B------:R-:W-:Y:S01]  /*dee0*/  FFMA.FTZ R144, R173, UR36, -R201 ;  /* 0x00000024ad907c23 */ /* 0x000fe200080108c9 */
[----:B------:R-:W-:Y:S01]  /*def0*/  PRMT R19, R18, 0x5410, R19 ;  /* 0x0000541012137816 */ /* 0x000fe20000000013 */
[----:B------:R-:W1:Y:S01]  /*df00*/  MUFU.EX2 R113, R113 ;  /* 0x0000007100717308 */ /* 0x000e620000000800 */
[----:B------:R-:W-:Y:S01]  /*df10*/  SHF.R.U32.HI R17, RZ, 0x8, R17 ;  /* 0x00000008ff117819 */ /* 0x000fe20000011611 */
[----:B------:R-:W-:Y:S01]  /*df20*/  FFMA.FTZ R136, R136, UR36, -R201 ;  /* 0x0000002488887c23 */ /* 0x000fe200080108c9 */
[----:B------:R-:W-:Y:S01]  /*df30*/  LOP3.LUT R18, R16, 0xff, RZ, 0xc0, !PT ;  /* 0x000000ff10127812 */ /* 0x000fe200078ec0ff */
[--C-:B------:R-:W-:Y:S01]  /*df40*/  FFMA.FTZ R146, R190, UR36, -R210.reuse ;  /* 0x00000024be927c23 */ /* 0x100fe200080108d2 */
[--C-:B------:R-:W-:Y:S01]  /*df50*/  HSET2.LE.AND R19, R19, R102.reuse, PT ;  /* 0x0000006613137233 */ /* 0x100fe20003803000 */
[----:B------:R-:W-:Y:S01]  /*df60*/  FFMA.FTZ R70, R70, UR36, -R210 ;  /* 0x0000002446467c23 */ /* 0x000fe200080108d2 */
[----:B------:R-:W-:Y:S01]  /*df70*/  PRMT R25, R18, 0x5410, R17 ;  /* 0x0000541012197816 */ /* 0x000fe20000000011 */
[----:B------:R-:W-:Y:S01]  /*df80*/  MUFU.EX2 R150, R150 ;  /* 0x0000009600967308 */ /* 0x000fe20000000800 */
[----:B------:R-:W-:Y:S01]  /*df90*/  SHF.R.U32.HI R17, RZ, 0x10, R16 ;  /* 0x00000010ff117819 */ /* 0x000fe20000011610 */
[----:B------:R-:W-:Y:S01]  /*dfa0*/  FFMA.FTZ R69, R69, UR36, -R210 ;  /* 0x0000002445457c23 */ /* 0x000fe200080108d2 */
[----:B------:R-:W-:Y:S01]  /*dfb0*/  SHF.R.U32.HI R16, RZ, 0x18, R16 ;  /* 0x00000018ff107819 */ /* 0x000fe20000011610 */
[--C-:B------:R-:W-:Y:S01]  /*dfc0*/  FFMA.FTZ R0, R0, UR36, -R201.reuse ;  /* 0x0000002400007c23 */ /* 0x100fe200080108c9 */
[----:B------:R-:W-:Y:S01]  /*dfd0*/  LOP3.LUT R17, R17, 0xff, RZ, 0xc0, !PT ;  /* 0x000000ff11117812 */ /* 0x000fe200078ec0ff */
[----:B------:R-:W-:Y:S01]  /*dfe0*/  FFMA.FTZ R72, R72, UR36, -R210 ;  /* 0x0000002448487c23 */ /* 0x000fe200080108d2 */
[--C-:B------:R-:W-:Y:S01]  /*dff0*/  HSET2.LE.AND R18, R27, R102.reuse, PT ;  /* 0x000000661b127233 */ /* 0x100fe20003803000 */
[----:B------:R-:W2:Y:S01]  /*e000*/  MUFU.EX2 R143, R143 ;  /* 0x0000008f008f7308 */ /* 0x000ea20000000800 */
[----:B------:R-:W-:Y:S01]  /*e010*/  PRMT R17, R17, 0x5410, R16 ;  /* 0x0000541011117816 */ /* 0x000fe20000000010 */
[----:B------:R-:W-:Y:S01]  /*e020*/  FFMA.FTZ R71, R71, UR36, -R210 ;  /* 0x0000002447477c23 */ /* 0x000fe200080108d2 */
[----:B------:R-:W-:Y:S01]  /*e030*/  FSEL R16, R107, RZ, P1 ;  /* 0x000000ff6b107208 */ /* 0x000fe20000800000 */
[--C-:B------:R-:W-:Y:S01]  /*e040*/  FFMA.FTZ R74, R74, UR36, -R201.reuse ;  /* 0x000000244a4a7c23 */ /* 0x100fe200080108c9 */
[----:B-1----:R-:W-:Y:S01]  /*e050*/  F2FP.F16.F32.PACK_AB R24, R113, R126 ;  /* 0x0000007e7118723e */ /* 0x002fe200000000ff */
[--C-:B------:R-:W-:Y:S01]  /*e060*/  FFMA.FTZ R83, R83, UR36, -R201.reuse ;  /* 0x0000002453537c23 */ /* 0x100fe200080108c9 */
[--C-:B------:R-:W-:Y:S01]  /*e070*/  HSET2.LE.AND R17, R17, R102.reuse, PT ;  /* 0x0000006611117233 */ /* 0x100fe20003803000 */
[----:B------:R-:W-:Y:S01]  /*e080*/  FADD.FTZ R151, R5, -R16 ;  /* 0x8000001005977221 */ /* 0x000fe20000010000 */
[----:B------:R-:W-:Y:S01]  /*e090*/  MUFU.EX2 R154, R154 ;  /* 0x0000009a009a7308 */ /* 0x000fe20000000800 */
[----:B------:R-:W-:Y:S01]  /*e0a0*/  F2FP.F16.F32.PACK_AB R5, R111, R134 ;  /* 0x000000866f05723e */ /* 0x000fe200000000ff */
[--C-:B------:R-:W-:Y:S01]  /*e0b0*/  FFMA.FTZ R53, R53, UR36, -R201.reuse ;  /* 0x0000002435357c23 */ /* 0x100fe200080108c9 */
[----:B------:R-:W-:Y:S01]  /*e0c0*/  FMUL.FTZ R151, R151, UR36 ;  /* 0x0000002497977c20 */ /* 0x000fe20008410000 */
[----:B------:R-:W-:Y:S01]  /*e0d0*/  LOP3.LUT R19, R19, R24, RZ, 0xc0, !PT ;  /* 0x0000001813137212 */ /* 0x000fe200078ec0ff */
[--C-:B------:R-:W-:Y:S01]  /*e0e0*/  FFMA.FTZ R60, R60, UR36, -R201.reuse ;  /* 0x000000243c3c7c23 */ /* 0x100fe200080108c9 */
[----:B------:R-:W-:Y:S01]  /*e0f0*/  LOP3.LUT R18, R18, R5, RZ, 0xc0, !PT ;  /* 0x0000000512127212 */ /* 0x000fe200078ec0ff */
[--C-:B------:R-:W-:Y:S01]  /*e100*/  FFMA.FTZ R62, R62, UR36, -R201.reuse ;  /* 0x000000243e3e7c23 */ /* 0x100fe200080108c9 */
[----:B------:R-:W1:Y:S01]  /*e110*/  MUFU.EX2 R145, R145 ;  /* 0x0000009100917308 */ /* 0x000e620000000800 */
[----:B------:R-:W-:Y:S01]  /*e120*/  HSET2.LE.AND R16, R25, R102, PT ;  /* 0x0000006619107233 */ /* 0x000fe20003803000 */
[--C-:B------:R-:W-:Y:S01]  /*e130*/  FFMA.FTZ R65, R65, UR36, -R201.reuse ;  /* 0x0000002441417c23 */ /* 0x100fe200080108c9 */
[----:B--2---:R-:W-:Y:S01]  /*e140*/  F2FP.F16.F32.PACK_AB R24, R143, R150 ;  /* 0x000000968f18723e */ /* 0x004fe200000000ff */
[--C-:B------:R-:W-:Y:S01]  /*e150*/  FFMA.FTZ R73, R73, UR36, -R201.reuse ;  /* 0x0000002449497c23 */ /* 0x100fe200080108c9 */
[----:B------:R-:W-:Y:S01]  /*e160*/  LOP3.LUT R36, R33, UR33, R36, 0x96, !PT ;  /* 0x0000002121247c12 */ /* 0x000fe2000f8e9624 */
[--C-:B------:R-:W-:Y:S01]  /*e170*/  FFMA.FTZ R68, R68, UR36, -R210.reuse ;  /* 0x0000002444447c23 */ /* 0x100fe200080108d2 */
[----:B------:R-:W-:Y:S01]  /*e180*/  LOP3.LUT R17, R17, R24, RZ, 0xc0, !PT ;  /* 0x0000001811117212 */ /* 0x000fe200078ec0ff */
[----:B------:R-:W2:Y:S01]  /*e190*/  MUFU.EX2 R155, R155 ;  /* 0x0000009b009b7308 */ /* 0x000ea20000000800 */
[----:B------:R-:W-:Y:S01]  /*e1a0*/  LOP3.LUT R43, R32, 0xff, RZ, 0xc0, !PT ;  /* 0x000000ff202b7812 */ /* 0x000fe200078ec0ff */
[----:B------:R-:W-:Y:S01]  /*e1b0*/  FFMA.FTZ R67, R67, UR36, -R210 ;  /* 0x0000002443437c23 */ /* 0x000fe200080108d2 */
[----:B------:R-:W-:Y:S01]  /*e1c0*/  SHF.R.U32.HI R133, RZ, 0x18, R32 ;  /* 0x00000018ff857819 */ /* 0x000fe20000011620 */
[--C-:B------:R-:W-:Y:S01]  /*e1d0*/  FFMA.FTZ R59, R59, UR36, -R210.reuse ;  /* 0x000000243b3b7c23 */ /* 0x100fe200080108d2 */
[----:B------:R-:W-:Y:S01]  /*e1e0*/  LOP3.LUT R157, R36, 0xff, RZ, 0xc0, !PT ;  /* 0x000000ff249d7812 */ /* 0x000fe200078ec0ff */
[----:B------:R-:W-:Y:S01]  /*e1f0*/  FFMA.FTZ R58, R58, UR36, -R210 ;  /* 0x000000243a3a7c23 */ /* 0x000fe200080108d2 */
[----:B------:R-:W-:Y:S01]  /*e200*/  LOP3.LUT R41, R141, UR6, R156, 0x96, !PT ;  /* 0x000000068d297c12 */ /* 0x000fe2000f8e969c */
[----:B------:R-:W3:Y:S01]  /*e210*/  MUFU.EX2 R151, R151 ;  /* 0x0000009700977308 */ /* 0x000ee20000000800 */
[----:B-1----:R-:W-:Y:S01]  /*e220*/  F2FP.F16.F32.PACK_AB R5, R145, R154 ;  /* 0x0000009a9105723e */ /* 0x002fe200000000ff */
[----:B------:R-:W-:Y:S01]  /*e230*/  FFMA.FTZ R55, R55, UR36, -R210 ;  /* 0x0000002437377c23 */ /* 0x000fe200080108d2 */
[----:B------:R-:W-:Y:S01]  /*e240*/  LOP3.LUT R141, R141, UR6, R114, 0x96, !PT ;  /* 0x000000068d8d7c12 */ /* 0x000fe2000f8e9672 */
[--C-:B------:R-:W-:Y:S01]  /*e250*/  FFMA.FTZ R114, R224, UR36, -R201.reuse ;  /* 0x00000024e0727c23 */ /* 0x100fe200080108c9 */
[----:B------:R-:W-:Y:S01]  /*e260*/  LOP3.LUT R16, R16, R5, RZ, 0xc0, !PT ;  /* 0x0000000510107212 */ /* 0x000fe200078ec0ff */
[----:B------:R-:W-:Y:S01]  /*e270*/  FFMA.FTZ R5, R209, UR36, -R201 ;  /* 0x00000024d1057c23 */ /* 0x000fe200080108c9 */
[----:B------:R-:W-:Y:S01]  /*e280*/  IMAD.WIDE.U32 R222, R41, -0x2daee0ad, RZ ;  /* 0xd2511f5329de7825 */ /* 0x000fe200078e00ff */
[----:B------:R-:W1:Y:S03]  /*e290*/  MUFU.EX2 R129, R129 ;  /* 0x0000008100817308 */ /* 0x000e660000000800 */
[-C--:B--2---:R-:W-:Y:S01]  /*e2a0*/  FMUL.FTZ R24, R115, R155.reuse ;  /* 0x0000009b73187220 */ /* 0x084fe20000410000 */
[-C--:B------:R-:W-:Y:S01]  /*e2b0*/  FMUL.FTZ R25, R112, R155.reuse ;  /* 0x0000009b70197220 */ /* 0x080fe20000410000 */
[-C--:B------:R-:W-:Y:S01]  /*e2c0*/  FMUL.FTZ R244, R244, R155.reuse ;  /* 0x0000009bf4f47220 */ /* 0x080fe20000410000 */
[-C--:B------:R-:W-:Y:S01]  /*e2d0*/  FMUL.FTZ R245, R245, R155.reuse ;  /* 0x0000009bf5f57220 */ /* 0x080fe20000410000 */
[-C--:B------:R-:W-:Y:S01]  /*e2e0*/  FMUL.FTZ R228, R228, R155.reuse ;  /* 0x0000009be4e47220 */ /* 0x080fe20000410000 */
[----:B------:R-:W-:Y:S01]  /*e2f0*/  FMUL.FTZ R229, R229, R155 ;  /* 0x0000009be5e57220 */ /* 0x000fe20000410000 */
[----:B------:R-:W-:Y:S01]  /*e300*/  FFMA.FTZ R112, R208, UR36, -R95 ;  /* 0x00000024d0707c23 */ /* 0x000fe2000801085f */
[--C-:B------:R-:W-:Y:S01]  /*e310*/  FFMA.FTZ R115, R135, UR36, -R188.reuse ;  /* 0x0000002487737c23 */ /* 0x100fe200080108bc */
[-C--:B---3--:R-:W-:Y:S01]  /*e320*/  FMUL.FTZ R26, R110, R151.reuse ;  /* 0x000000976e1a7220 */ /* 0x088fe20000410000 */
[-C--:B------:R-:W-:Y:S01]  /*e330*/  FMUL.FTZ R27, R108, R151.reuse ;  /* 0x000000976c1b7220 */ /* 0x080fe20000410000 */
[-C--:B------:R-:W-:Y:S01]  /*e340*/  FMUL.FTZ R246, R246, R151.reuse ;  /* 0x00000097f6f67220 */ /* 0x080fe20000410000 */
[-C--:B------:R-:W-:Y:S01]  /*e350*/  FMUL.FTZ R247, R247, R151.reuse ;  /* 0x00000097f7f77220 */ /* 0x080fe20000410000 */
[----:B------:R-:W-:Y:S01]  /*e360*/  FFMA.FTZ R110, R211, UR36, -R188 ;  /* 0x00000024d36e7c23 */ /* 0x000fe200080108bc */
[-C--:B------:R-:W-:Y:S01]  /*e370*/  FMUL.FTZ R31, R243, R151.reuse ;  /* 0x00000097f31f7220 */ /* 0x080fe20000410000 */
[-C--:B------:R-:W-:Y:S01]  /*e380*/  FMUL.FTZ R230, R230, R151.reuse ;  /* 0x00000097e6e67220 */ /* 0x080fe20000410000 */
[----:B------:R-:W-:Y:S01]  /*e390*/  FMUL.FTZ R231, R231, R151 ;  /* 0x00000097e7e77220 */ /* 0x000fe20000410000 */
[----:B------:R-:W-:Y:S01]  /*e3a0*/  HMMA.16816.F32 R24, R16, R12, R24 ;  /* 0x0000000c1018723c */ /* 0x000fe20000001818 */
[----:B------:R-:W-:Y:S01]  /*e3b0*/  FFMA.FTZ R108, R226, UR36, -R201 ;  /* 0x00000024e26c7c23 */ /* 0x000fe200080108c9 */
[----:B------:R-:W2:Y:S01]  /*e3c0*/  MUFU.EX2 R110, R110 ;  /* 0x0000006e006e7308 */ /* 0x000ea20000000800 */
[----:B------:R-:W-:-:S02]  /*e3d0*/  IMAD.MOV.U32 R226, RZ, RZ, R109 ;  /* 0x000000ffffe27224 */ /* 0x000fc400078e006d */
[----:B------:R-:W-:Y:S01]  /*e3e0*/  FFMA.FTZ R109, R216, UR36, -R95 ;  /* 0x00000024d86d7c23 */ /* 0x000fe2000801085f */
[----:B------:R-:W-:Y:S01]  /*e3f0*/  FFMA.FTZ R135, R125, UR36, -R210 ;  /* 0x000000247d877c23 */ /* 0x000fe200080108d2 */
[----:B-1----:R-:W-:Y:S01]  /*e400*/  F2FP.F16.F32.PACK_AB R132, R129, R120 ;  /* 0x000000788184723e */ /* 0x002fe200000000ff */
[----:B------:R-:W-:Y:S01]  /*e410*/  IMAD.WIDE.U32 R208, R40, -0x2daee0ad, RZ ;  /* 0xd2511f5328d07825 */ /* 0x000fe200078e00ff */
[----:B------:R-:W-:-:S03]  /*e420*/  LOP3.LUT R13, R32, 0xffff, RZ, 0xc0, !PT ;  /* 0x0000ffff200d7812 */ /* 0x000fc600078ec0ff */
[----:B------:R-:W-:Y:S01]  /*e430*/  FFMA.FTZ R54, R54, UR36, -R210 ;  /* 0x0000002436367c23 */ /* 0x000fe200080108d2 */
[----:B------:R-:W-:Y:S01]  /*e440*/  SHF.R.U32.HI R12, RZ, 0x10, R32 ;  /* 0x00000010ff0c7819 */ /* 0x000fe20000011620 */
[----:B------:R-:W-:Y:S01]  /*e450*/  IMAD.WIDE.U32 R32, R30, -0x2daee0ad, RZ ;  /* 0xd2511f531e207825 */ /* 0x000fe200078e00ff */
[----:B------:R-:W-:Y:S01]  /*e460*/  SHF.R.U32.HI R30, RZ, 0x8, R13 ;  /* 0x00000008ff1e7819 */ /* 0x000fe2000001160d */
[----:B------:R-:W-:Y:S01]  /*e470*/  MUFU.EX2 R109, R109 ;  /* 0x0000006d006d7308 */ /* 0x000fe20000000800 */
[----:B------:R-:W-:Y:S01]  /*e480*/  SHF.R.U32.HI R125, RZ, 0x10, R36 ;  /* 0x00000010ff7d7819 */ /* 0x000fe20000011624 */
[--C-:B------:R-:W-:Y:S01]  /*e490*/  FFMA.FTZ R79, R79, UR36, -R210.reuse ;  /* 0x000000244f4f7c23 */ /* 0x100fe200080108d2 */
[----:B------:R-:W-:Y:S01]  /*e4a0*/  LOP3.LUT R13, R32, 0xffff, RZ, 0xc0, !PT ;  /* 0x0000ffff200d7812 */ /* 0x000fe200078ec0ff */
[----:B------:R-:W-:Y:S01]  /*e4b0*/  FFMA.FTZ R75, R75, UR36, -R210 ;  /* 0x000000244b4b7c23 */ /* 0x000fe200080108d2 */
[----:B------:R-:W-:Y:S01]  /*e4c0*/  PRMT R43, R43, 0x5410, R30 ;  /* 0x000054102b2b7816 */ /* 0x000fe2000000001e */
[----:B------:R-:W-:Y:S01]  /*e4d0*/  FFMA.FTZ R154, R217, R155, R154 ;  /* 0x0000009bd99a7223 */ /* 0x000fe2000001009a */
[----:B------:R-:W-:Y:S01]  /*e4e0*/  LOP3.LUT R30, R12, 0xff, RZ, 0xc0, !PT ;  /* 0x000000ff0c1e7812 */ /* 0x000fe200078ec0ff */
[----:B------:R-:W1:Y:S01]  /*e4f0*/  MUFU.EX2 R112, R112 ;  /* 0x0000007000707308 */ /* 0x000e620000000800 */
[----:B------:R-:W-:Y:S01]  /*e500*/  LOP3.LUT R28, R33, UR33, R28, 0x96, !PT ;  /* 0x00000021211c7c12 */ /* 0x000fe2000f8e961c */
[-C--:B------:R-:W-:Y:S01]  /*e510*/  FFMA.FTZ R150, R219, R151.reuse, R150 ;  /* 0x00000097db967223 */ /* 0x080fe20000010096 */
[----:B------:R-:W-:Y:S01]  /*e520*/  LOP3.LUT R37, R32, 0xff, RZ, 0xc0, !PT ;  /* 0x000000ff20257812 */ /* 0x000fe200078ec0ff */
[----:B------:R-:W-:Y:S01]  /*e530*/  FADD.FTZ R145, R145, R154 ;  /* 0x0000009a91917221 */ /* 0x000fe20000010000 */
[----:B------:R-:W-:Y:S01]  /*e540*/  SHF.R.U32.HI R12, RZ, 0x8, R13 ;  /* 0x00000008ff0c7819 */ /* 0x000fe2000001160d */
[----:B------:R-:W-:Y:S01]  /*e550*/  FADD.FTZ R143, R143, R150 ;  /* 0x000000968f8f7221 */ /* 0x000fe20000010000 */
[----:B------:R-:W-:Y:S01]  /*e560*/  SHF.R.U32.HI R29, RZ, 0x10, R32 ;  /* 0x00000010ff1d7819 */ /* 0x000fe20000011620 */
[----:B------:R-:W3:Y:S01]  /*e570*/  MUFU.EX2 R115, R115 ;  /* 0x0000007300737308 */ /* 0x000ee20000000800 */
[----:B------:R-:W-:Y:S01]  /*e580*/  PRMT R37, R37, 0x5410, R12 ;  /* 0x0000541025257816 */ /* 0x000fe2000000000c */
[----:B------:R-:W-:Y:S01]  /*e590*/  FADD.FTZ R134, R134, R145 ;  /* 0x0000009186867221 */ /* 0x000fe20000010000 */
[----:B------:R-:W-:Y:S01]  /*e5a0*/  LOP3.LUT R38, R28, 0xffff, RZ, 0xc0, !PT ;  /* 0x0000ffff1c267812 */ /* 0x000fe200078ec0ff */
[----:B------:R-:W-:Y:S01]  /*e5b0*/  HMMA.16816.F32 R12, R16, R14, R244 ;  /* 0x0000000e100c723c */ /* 0x000fe200000018f4 */
[----:B------:R-:W-:Y:S01]  /*e5c0*/  SHF.R.U32.HI R39, RZ, 0x18, R32 ;  /* 0x00000018ff277819 */ /* 0x000fe20000011620 */
[----:B------:R-:W-:Y:S01]  /*e5d0*/  FADD.FTZ R126, R126, R143 ;  /* 0x0000008f7e7e7221 */ /* 0x000fe20000010000 */
[----:B------:R-:W-:Y:S01]  /*e5e0*/  PRMT R133, R30, 0x5410, R133 ;  /* 0x000054101e857816 */ /* 0x000fe20000000085 */
[----:B------:R-:W-:Y:S01]  /*e5f0*/  FMUL.FTZ R30, R242, R151 ;  /* 0x00000097f21e7220 */ /* 0x000fe20000410000 */
[----:B------:R-:W-:Y:S01]  /*e600*/  LOP3.LUT R34, R29, 0xff, RZ, 0xc0, !PT ;  /* 0x000000ff1d227812 */ /* 0x000fe200078ec0ff */
[----:B------:R-:W-:Y:S01]  /*e610*/  FMUL.FTZ R29, R241, R155 ;  /* 0x0000009bf11d7220 */ /* 0x000fe20000410000 */
[----:B------:R-:W-:Y:S01]  /*e620*/  IMAD.MOV.U32 R247, RZ, RZ, R149 ;  /* 0x000000fffff77224 */ /* 0x000fe200078e0095 */
[----:B------:R-:W-:Y:S01]  /*e630*/  LOP3.LUT R197, R28, 0xff, RZ, 0xc0, !PT ;  /* 0x000000ff1cc57812 */ /* 0x000fe200078ec0ff */
[----:B------:R-:W-:Y:S01]  /*e640*/  MUFU.EX2 R117, R117 ;  /* 0x0000007500757308 */ /* 0x000fe20000000800 */
[--C-:B------:R-:W-:Y:S01]  /*e650*/  SHF.R.U32.HI R32, RZ, 0x10, R28.reuse ;  /* 0x00000010ff207819 */ /* 0x100fe2000001161c */
[----:B------:R-:W-:Y:S01]  /*e660*/  IMAD.WIDE.U32 R244, R168, -0x326172a9, RZ ;  /* 0xcd9e8d57a8f47825 */ /* 0x000fe200078e00ff */
[----:B------:R-:W-:-:S03]  /*e670*/  SHF.R.U32.HI R149, RZ, 0x18, R28 ;  /* 0x00000018ff957819 */ /* 0x000fc6000001161c */
[----:B------:R-:W-:Y:S01]  /*e680*/  FMUL.FTZ R28, R240, R155 ;  /* 0x0000009bf01c7220 */ /* 0x000fe20000410000 */
[----:B------:R-:W-:Y:S01]  /*e690*/  SHF.R.U32.HI R38, RZ, 0x8, R38 ;  /* 0x00000008ff267819 */ /* 0x000fe20000011626 */
[----:B------:R-:W-:Y:S01]  /*e6a0*/  IMAD.MOV.U32 R246, RZ, RZ, R148 ;  /* 0x000000fffff67224 */ /* 0x000fe200078e0094 */
[----:B------:R-:W-:Y:S01]  /*e6b0*/  LOP3.LUT R32, R32, 0xff, RZ, 0xc0, !PT ;  /* 0x000000ff20207812 */ /* 0x000fe200078ec0ff */
[----:B------:R-:W4:Y:S01]  /*e6c0*/  MUFU.EX2 R108, R108 ;  /* 0x0000006c006c7308 */ /* 0x000f220000000800 */
[----:B------:R-:W-:Y:S01]  /*e6d0*/  PRMT R197, R197, 0x5410, R38 ;  /* 0x00005410c5c57816 */ /* 0x000fe20000000026 */
[----:B------:R-:W-:Y:S01]  /*e6e0*/  FFMA.FTZ R148, R175, UR36, -R210 ;  /* 0x00000024af947c23 */ /* 0x000fe200080108d2 */
[----:B------:R-:W-:Y:S01]  /*e6f0*/  LOP3.LUT R38, R36, 0xffff, RZ, 0xc0, !PT ;  /* 0x0000ffff24267812 */ /* 0x000fe200078ec0ff */
[C---:B------:R-:W-:Y:S01]  /*e700*/  HMMA.16816.F32 R28, R16.reuse, R8, R28 ;  /* 0x00000008101c723c */ /* 0x040fe2000000181c */
[----:B------:R-:W-:Y:S01]  /*e710*/  PRMT R39, R34, 0x5410, R39 ;  /* 0x0000541022277816 */ /* 0x000fe20000000027 */
[----:B------:R-:W-:Y:S01]  /*e720*/  IMAD.WIDE.U32 R240, R4, -0x326172a9, RZ ;  /* 0xcd9e8d5704f07825 */ /* 0x000fe200078e00ff */
[----:B------:R-:W-:Y:S01]  /*e730*/  PRMT R149, R32, 0x5410, R149 ;  /* 0x0000541020957816 */ /* 0x000fe20000000095 */
[----:B------:R-:W-:Y:S01]  /*e740*/  MUFU.EX2 R135, R135 ;  /* 0x0000008700877308 */ /* 0x000fe20000000800 */
[----:B------:R-:W5:Y:S01]  /*e750*/  LDSM.16.MT88.4 R32, [R252+0x4400] ;  /* 0x00440000fc20783b */ /* 0x000f620000004200 */
[----:B------:R-:W-:Y:S01]  /*e760*/  HMMA.16816.F32 R16, R16, R10, R228 ;  /* 0x0000000a1010723c */ /* 0x000fe200000018e4 */
[----:B------:R-:W-:Y:S01]  /*e770*/  SHF.R.U32.HI R38, RZ, 0x8, R38 ;  /* 0x00000008ff267819 */ /* 0x000fe20000011626 */
[----:B------:R-:W-:Y:S01]  /*e780*/  FADD.FTZ R134, R111, R134 ;  /* 0x000000866f867221 */ /* 0x000fe20000010000 */
[----:B------:R-:W5:Y:S01]  /*e790*/  LDSM.16.MT88.4 R8, [R226+0x4400] ;  /* 0x00440000e208783b */ /* 0x000f620000004200 */
[--C-:B------:R-:W-:Y:S01]  /*e7a0*/  HSET2.LE.AND R37, R37, R102.reuse, PT ;  /* 0x0000006625257233 */ /* 0x100fe20003803000 */
[----:B------:R-:W-:Y:S01]  /*e7b0*/  FADD.FTZ R126, R113, R126 ;  /* 0x0000007e717e7221 */ /* 0x000fe20000010000 */
[----:B------:R-:W-:Y:S01]  /*e7c0*/  PRMT R157, R157, 0x5410, R38 ;  /* 0x000054109d9d7816 */ /* 0x000fe20000000026 */
[----:B------:R-:W4:Y:S01]  /*e7d0*/  MUFU.EX2 R118, R118 ;  /* 0x0000007600767308 */ /* 0x000f220000000800 */
[----:B--2---:R-:W-:Y:S01]  /*e7e0*/  F2FP.F16.F32.PACK_AB R38, R110, R119 ;  /* 0x000000776e26723e */ /* 0x004fe200000000ff */
[----:B------:R-:W-:Y:S01]  /*e7f0*/  FADD.FTZ R7, R7, R100 ;  /* 0x0000006407077221 */ /* 0x000fe20000010000 */
[----:B------:R-:W-:Y:S01]  /*e800*/  HSET2.LE.AND R39, R39, R102, PT ;  /* 0x0000006627277233 */ /* 0x000fe20003803000 */
[----:B------:R-:W-:Y:S01]  /*e810*/  FFMA.FTZ R94, R94, UR36, -R95 ;  /* 0x000000245e5e7c23 */ /* 0x000fe2000801085f */
[----:B------:R-:W-:-:S02]  /*e820*/  LOP3.LUT R38, R37, R38, RZ, 0xc0, !PT ;  /* 0x0000002625267212 */ /* 0x000fc400078ec0ff */
[--C-:B------:R-:W-:Y:S01]  /*e830*/  HSET2.LE.AND R37, R149, R102.reuse, PT ;  /* 0x0000006695257233 */ /* 0x100fe20003803000 */
[--C-:B------:R-:W-:Y:S01]  /*e840*/  FFMA.FTZ R149, R121, UR36, -R210.reuse ;  /* 0x0000002479957c23 */ /* 0x100fe200080108d2 */
[----:B-1----:R-:W-:Y:S01]  /*e850*/  F2FP.F16.F32.PACK_AB R42, R112, R109 ;  /* 0x0000006d702a723e */ /* 0x002fe200000000ff */
[----:B------:R-:W-:Y:S01]  /*e860*/  MUFU.EX2 R5, R5 ;  /* 0x0000000500057308 */ /* 0x000fe20000000800 */
[----:B------:R-:W-:Y:S02]  /*e870*/  LOP3.LUT R125, R125, 0xff, RZ, 0xc0, !PT ;  /* 0x000000ff7d7d7812 */ /* 0x000fe400078ec0ff */
[----:B------:R-:W-:Y:S01]  /*e880*/  LOP3.LUT R37, R37, R132, RZ, 0xc0, !PT ;  /* 0x0000008425257212 */ /* 0x000fe200078ec0ff */
[----:B------:R-:W-:Y:S01]  /*e890*/  FFMA.FTZ R132, R124, UR36, -R210 ;  /* 0x000000247c847c23 */ /* 0x000fe200080108d2 */
[----:B------:R-:W-:Y:S02]  /*e8a0*/  LOP3.LUT R39, R39, R42, RZ, 0xc0, !PT ;  /* 0x0000002a27277212 */ /* 0x000fe400078ec0ff */
[----:B------:R-:W-:Y:S01]  /*e8b0*/  SHF.R.U32.HI R42, RZ, 0x18, R36 ;  /* 0x00000018ff2a7819 */ /* 0x000fe20000011624 */
[----:B------:R-:W1:Y:S01]  /*e8c0*/  MUFU.EX2 R114, R114 ;  /* 0x0000007200727308 */ /* 0x000e620000000800 */
[----:B------:R-:W-:-:S02]  /*e8d0*/  HSET2.LE.AND R36, R197, R102, PT ;  /* 0x00000066c5247233 */ /* 0x000fc40003803000 */
[----:B---3--:R-:W-:Y:S02]  /*e8e0*/  F2FP.F16.F32.PACK_AB R121, R115, R116 ;  /* 0x000000747379723e */ /* 0x008fe400000000ff */
[----:B------:R-:W-:Y:S02]  /*e8f0*/  PRMT R125, R125, 0x5410, R42 ;  /* 0x000054107d7d7816 */ /* 0x000fe4000000002a */
[----:B------:R-:W-:Y:S01]  /*e900*/  LOP3.LUT R244, R245, R2, RZ, 0x3c, !PT ;  /* 0x00000002f5f47212 */ /* 0x000fe200078e3cff */
[----:B------:R-:W-:Y:S01]  /*e910*/  MUFU.EX2 R149, R149 ;  /* 0x0000009500957308 */ /* 0x000fe20000000800 */
[--C-:B------:R-:W-:Y:S02]  /*e920*/  HSET2.LE.AND R42, R43, R102.reuse, PT ;  /* 0x000000662b2a7233 */ /* 0x100fe40003803000 */
[----:B------:R-:W-:Y:S01]  /*e930*/  HSET2.LE.AND R43, R133, R102, PT ;  /* 0x00000066852b7233 */ /* 0x000fe20003803000 */
[----:B------:R-:W-:Y:S01]  /*e940*/  IMAD.WIDE.U32 R244, R244, -0x2daee0ad, RZ ;  /* 0xd2511f53f4f47825 */ /* 0x000fe200078e00ff */
[----:B------:R-:W-:-:S03]  /*e950*/  LOP3.LUT R36, R36, R121, RZ, 0xc0, !PT ;  /* 0x0000007924247212 */ /* 0x000fc600078ec0ff */
[----:B------:R-:W-:Y:S01]  /*e960*/  FFMA.FTZ R133, R206, UR36, -R95 ;  /* 0x00000024ce857c23 */ /* 0x000fe2000801085f */
[----:B----4-:R-:W-:Y:S01]  /*e970*/  F2FP.F16.F32.PACK_AB R41, R108, R117 ;  /* 0x000000756c29723e */ /* 0x010fe200000000ff */
[----:B------:R-:W2:Y:S01]  /*e980*/  MUFU.EX2 R132, R132 ;  /* 0x0000008400847308 */ /* 0x000ea20000000800 */
[----:B------:R-:W-:Y:S02]  /*e990*/  F2FP.F16.F32.PACK_AB R40, R118, R135 ;  /* 0x000000877628723e */ /* 0x000fe400000000ff */
[----:B------:R-:W-:Y:S01]  /*e9a0*/  LOP3.LUT R140, R199, UR4, R140, 0x96, !PT ;  /* 0x00000004c78c7c12 */ /* 0x000fe2000f8e968c */
[C---:B-----5:R-:W-:Y:S01]  /*e9b0*/  HMMA.16816.F32 R20, R36.reuse, R32, R20 ;  /* 0x000000202414723c */ /* 0x060fe20000001814 */
[----:B------:R-:W-:Y:S02]  /*e9c0*/  LOP3.LUT R42, R42, R41, RZ, 0xc0, !PT ;  /* 0x000000292a2a7212 */ /* 0x000fe400078ec0ff */
[----:B------:R-:W-:Y:S01]  /*e9d0*/  LOP3.LUT R43, R43, R40, RZ, 0xc0, !PT ;  /* 0x000000282b2b7212 */ /* 0x000fe200078ec0ff */
[----:B------:R-:W3:Y:S01]  /*e9e0*/  MUFU.EX2 R133, R133 ;  /* 0x0000008500857308 */ /* 0x000ee20000000800 */
[--C-:B------:R-:W-:Y:S01]  /*e9f0*/  HSET2.LE.AND R40, R157, R102.reuse, PT ;  /* 0x000000669d287233 */ /* 0x100fe20003803000 */
[C---:B------:R-:W-:Y:S01]  /*ea00*/  HMMA.16816.F32 R248, R36.reuse, R34, R248 ;  /* 0x0000002224f8723c */ /* 0x040fe200000018f8 */
[----:B------:R-:W-:Y:S01]  /*ea10*/  HSET2.LE.AND R41, R125, R102, PT ;  /* 0x000000667d297233 */ /* 0x000fe20003803000 */
[----:B------:R-:W-:Y:S01]  /*ea20*/  FFMA.FTZ R157, R174, UR36, -R210 ;  /* 0x00000024ae9d7c23 */ /* 0x000fe200080108d2 */
[----:B-1----:R-:W-:Y:S01]  /*ea30*/  F2FP.F16.F32.PACK_AB R125, R114, R5 ;  /* 0x00000005727d723e */ /* 0x002fe200000000ff */
[----:B------:R-:W-:Y:S01]  /*ea40*/  IMAD.WIDE.U32 R174, R159, -0x326172a9, RZ ;  /* 0xcd9e8d579fae7825 */ /* 0x000fe200078e00ff */
[----:B------:R-:W-:Y:S01]  /*ea50*/  LOP3.LUT R121, R223, UR32, R244, 0x96, !PT ;  /* 0x00000020df797c12 */ /* 0x000fe2000f8e96f4 */
[C---:B------:R-:W-:Y:S01]  /*ea60*/  HMMA.16816.F32 R236, R36.reuse, R8, R236 ;  /* 0x0000000824ec723c */ /* 0x040fe200000018ec */
[----:B--2---:R-:W-:Y:S01]  /*ea70*/  F2FP.F16.F32.PACK_AB R124, R132, R149 ;  /* 0x00000095847c723e */ /* 0x004fe200000000ff */
[----:B------:R-:W-:Y:S01]  /*ea80*/  MUFU.EX2 R144, R144 ;  /* 0x0000009000907308 */ /* 0x000fe20000000800 */
[----:B------:R-:W-:Y:S01]  /*ea90*/  LOP3.LUT R123, R209, UR28, R222, 0x96, !PT ;  /* 0x0000001cd17b7c12 */ /* 0x000fe2000f8e96de */
[----:B------:R-:W-:Y:S01]  /*eaa0*/  IMAD.WIDE.U32 R222, R140, -0x2daee0ad, RZ ;  /* 0xd2511f538cde7825 */ /* 0x000fe200078e00ff */
[----:B------:R-:W-:Y:S01]  /*eab0*/  LOP3.LUT R40, R40, R125, RZ, 0xc0, !PT ;  /* 0x0000007d28287212 */ /* 0x000fe200078ec0ff */
[----:B------:R-:W-:Y:S01]  /*eac0*/  HMMA.16816.F32 R232, R36, R10, R232 ;  /* 0x0000000a24e8723c */ /* 0x000fe200000018e8 */
[----:B------:R-:W-:Y:S01]  /*ead0*/  LOP3.LUT R41, R41, R124, RZ, 0xc0, !PT ;  /* 0x0000007c29297212 */ /* 0x000fe200078ec0ff */
[----:B------:R-:W-:-:S04]  /*eae0*/  IMAD.WIDE.U32 R224, R121, -0x326172a9, RZ ;  /* 0xcd9e8d5779e07825 */ /* 0x000fc800078e00ff */
[--C-:B------:R-:W-:Y:S01]  /*eaf0*/  FFMA.FTZ R125, R195, UR36, -R188.reuse ;  /* 0x00000024c37d7c23 */ /* 0x100fe200080108bc */
[----:B------:R-:W-:Y:S01]  /*eb00*/  FFMA.FTZ R124, R193, UR36, -R188 ;  /* 0x00000024c17c7c23 */ /* 0x000fe200080108bc */
[----:B------:R1:W-:Y:S01]  /*eb10*/  MUFU.EX2 R121, R122 ;  /* 0x0000007a00797308 */ /* 0x0003e20000000800 */
[----:B------:R-:W-:Y:S01]  /*eb20*/  LOP3.LUT R159, R175, UR6, R156, 0x96, !PT ;  /* 0x00000006af9f7c12 */ /* 0x000fe2000f8e969c */
[----:B------:R-:W-:Y:S01]  /*eb30*/  IMAD.WIDE.U32 R36, R141, -0x2daee0ad, RZ ;  /* 0xd2511f538d247825 */ /* 0x000fe200078e00ff */
[----:B------:R-:W-:Y:S01]  /*eb40*/  HMMA.16816.F32 R24, R40, R32, R24 ;  /* 0x000000202818723c */ /* 0x000fe20000001818 */
[----:B------:R-:W-:Y:S02]  /*eb50*/  LOP3.LUT R38, R225, UR31, R246, 0x96, !PT ;  /* 0x0000001fe1267c12 */ /* 0x000fe4000f8e96f6 */
[----:B------:R-:W-:Y:S01]  /*eb60*/  FADD.FTZ R5, R5, R134 ;  /* 0x0000008605057221 */ /* 0x000fe20000010000 */
[----:B------:R-:W-:Y:S01]  /*eb70*/  IMAD.WIDE.U32 R140, R123, -0x326172a9, RZ ;  /* 0xcd9e8d577b8c7825 */ /* 0x000fe200078e00ff */
[----:B------:R-:W-:-:S03]  /*eb80*/  LOP3.LUT R37, R37, UR32, R200, 0x96, !PT ;  /* 0x0000002025257c12 */ /* 0x000fc6000f8e96c8 */
[----:B------:R-:W-:Y:S01]  /*eb90*/  FFMA.FTZ R123, R137, UR36, -R188 ;  /* 0x00000024897b7c23 */ /* 0x000fe200080108bc */
[----:B------:R-:W-:Y:S01]  /*eba0*/  LOP3.LUT R36, R223, UR28, R36, 0x96, !PT ;  /* 0x0000001cdf247c12 */ /* 0x000fe2000f8e9624 */
[----:B------:R-:W-:Y:S01]  /*ebb0*/  IMAD.WIDE.U32 R38, R38, -0x2daee0ad, RZ ;  /* 0xd2511f5326267825 */ /* 0x000fe200078e00ff */
[----:B------:R-:W-:Y:S01]  /*ebc0*/  LOP3.LUT R194, R141, UR25, R224, 0x96, !PT ;  /* 0x000000198dc27c12 */ /* 0x000fe2000f8e96e0 */
[C---:B------:R-:W-:Y:S02]  /*ebd0*/  HMMA.16816.F32 R12, R40.reuse, R34, R12 ;  /* 0x00000022280c723c */ /* 0x040fe4000000180c */
[----:B------:R-:W-:Y:S01]  /*ebe0*/  FFMA.FTZ R137, R204, UR36, -R95 ;  /* 0x00000024cc897c23 */ /* 0x000fe2000801085f */
[----:B------:R-:W-:Y:S01]  /*ebf0*/  IMAD.WIDE.U32 R32, R37, -0x326172a9, RZ ;  /* 0xcd9e8d5725207825 */ /* 0x000fe200078e00ff */
[----:B------:R-:W-:Y:S03]  /*ec00*/  MUFU.EX2 R125, R125 ;  /* 0x0000007d007d7308 */ /* 0x000fe60000000800 */
[----:B------:R-:W-:Y:S01]  /*ec10*/  FFMA.FTZ R141, R131, UR36, -R201 ;  /* 0x00000024838d7c23 */ /* 0x000fe200080108c9 */
[----:B-1----:R-:W-:Y:S01]  /*ec20*/  FFMA.FTZ R122, R205, UR36, -R188 ;  /* 0x00000024cd7a7c23 */ /* 0x002fe200080108bc */
[----:B------:R-:W-:Y:S01]  /*ec30*/  IMAD.WIDE.U32 R36, R36, -0x326172a9, RZ ;  /* 0xcd9e8d5724247825 */ /* 0x000fe200078e00ff */
[----:B------:R-:W-:Y:S01]  /*ec40*/  LOP3.LUT R33, R33, UR31, R198, 0x96, !PT ;  /* 0x0000001f21217c12 */ /* 0x000fe2000f8e96c6 */
[C---:B------:R-:W-:Y:S02]  /*ec50*/  HMMA.16816.F32 R16, R40.reuse, R10, R16 ;  /* 0x0000000a2810723c */ /* 0x040fe40000001810 */
[----:B------:R-:W-:Y:S01]  /*ec60*/  FFMA.FTZ R131, R192, UR36, -R210 ;  /* 0x00000024c0837c23 */ /* 0x000fe200080108d2 */
[----:B------:R-:W-:Y:S01]  /*ec70*/  IMAD.WIDE.U32 R194, R194, -0x2daee0ad, RZ ;  /* 0xd2511f53c2c27825 */ /* 0x000fe200078e00ff */
[----:B------:R-:W-:Y:S01]  /*ec80*/  LOP3.LUT R209, R37, UR25, R32, 0x96, !PT ;  /* 0x0000001925d17c12 */ /* 0x000fe2000f8e9620 */
[----:B------:R-:W-:Y:S01]  /*ec90*/  MUFU.EX2 R137, R137 ;  /* 0x0000008900897308 */ /* 0x000fe20000000800 */
[----:B------:R-:W-:Y:S01]  /*eca0*/  LOP3.LUT R32, R39, UR24, R208, 0x96, !PT ;  /* 0x0000001827207c12 */ /* 0x000fe2000f8e96d0 */
[----:B------:R-:W-:Y:S01]  /*ecb0*/  IMAD.WIDE.U32 R224, R33, -0x2daee0ad, RZ ;  /* 0xd2511f5321e07825 */ /* 0x000fe200078e00ff */
[----:B------:R-:W-:Y:S01]  /*ecc0*/  LOP3.LUT R207, R195, UR19, R38, 0x96, !PT ;  /* 0x00000013c3cf7c12 */ /* 0x000fe2000f8e9626 */
[----:B------:R-:W-:Y:S01]  /*ecd0*/  HMMA.16816.F32 R28, R40, R8, R28 ;  /* 0x00000008281c723c */ /* 0x000fe2000000181c */
[----:B------:R-:W-:Y:S01]  /*ece0*/  LOP3.LUT R190, R247, UR4, R174, 0x96, !PT ;  /* 0x00000004f7be7c12 */ /* 0x000fe2000f8e96ae */
[----:B------:R-:W-:Y:S01]  /*ecf0*/  IMAD.WIDE.U32 R208, R209, -0x2daee0ad, RZ ;  /* 0xd2511f53d1d07825 */ /* 0x000fe200078e00ff */
[----:B------:R-:W-:Y:S01]  /*ed00*/  LOP3.LUT R33, R225, UR24, R222, 0x96, !PT ;  /* 0x00000018e1217c12 */ /* 0x000fe2000f8e96de */
[----:B------:R-:W-:Y:S02]  /*ed10*/  MUFU.EX2 R124, R124 ;  /* 0x0000007c007c7308 */ /* 0x000fe40000000800 */
[----:B------:R-:W-:Y:S01]  /*ed20*/  FADD.FTZ R149, R149, R126 ;  /* 0x0000007e95957221 */ /* 0x000fe20000010000 */
[----:B------:R-:W-:Y:S01]  /*ed30*/  IMAD.WIDE.U32 R38, R32, -0x326172a9, RZ ;  /* 0xcd9e8d5720267825 */ /* 0x000fe200078e00ff */
[----:B------:R-:W-:-:S03]  /*ed40*/  LOP3.LUT R32, R209, UR19, R224, 0x96, !PT ;  /* 0x00000013d1207c12 */ /* 0x000fc6000f8e96e0 */
[----:B------:R-:W-:Y:S01]  /*ed50*/  FADD.FTZ R114, R114, R5 ;  /* 0x0000000572727221 */ /* 0x000fe20000010000 */
[----:B---3--:R-:W-:Y:S01]  /*ed60*/  F2FP.F16.F32.PACK_AB R40, R142, R133 ;  /* 0x000000858e28723e */ /* 0x008fe200000000ff */
[----:B------:R-:W-:Y:S01]  /*ed70*/  IMAD.WIDE.U32 R34, R33, -0x326172a9, RZ ;  /* 0xcd9e8d5721227825 */ /* 0x000fe200078e00ff */
[----:B------:R-:W-:-:S03]  /*ed80*/  LOP3.LUT R193, R39, UR23, R140, 0x96, !PT ;  /* 0x0000001727c17c12 */ /* 0x000fc6000f8e968c */
[----:B------:R-:W-:Y:S01]  /*ed90*/  FFMA.FTZ R140, R202, UR36, -R95 ;  /* 0x00000024ca8c7c23 */ /* 0x000fe2000801085f */
[----:B------:R-:W-:Y:S01]  /*eda0*/  MUFU.EX2 R123, R123 ;  /* 0x0000007b007b7308 */ /* 0x000fe20000000800 */
[----:B------:R-:W-:Y:S01]  /*edb0*/  IMAD.WIDE.U32 R32, R32, -0x326172a9, RZ ;  /* 0xcd9e8d5720207825 */ /* 0x000fe200078e00ff */
[----:B------:R-:W-:-:S03]  /*edc0*/  LOP3.LUT R195, R35, UR23, R36, 0x96, !PT ;  /* 0x0000001723c37c12 */ /* 0x000fc6000f8e9624 */
[----:B------:R-:W-:Y:S01]  /*edd0*/  FADD.FTZ R132, R132, R149 ;  /* 0x0000009584847221 */ /* 0x000fe20000010000 */
[----:B------:R-:W-:Y:S01]  /*ede0*/  FADD.FTZ R117, R117, R114 ;  /* 0x0000007275757221 */ /* 0x000fe20000010000 */
[----:B------:R-:W-:Y:S01]  /*edf0*/  IMAD.WIDE.U32 R206, R207, -0x326172a9, RZ ;  /* 0xcd9e8d57cfce7825 */ /* 0x000fe200078e00ff */
[----:B------:R-:W-:-:S03]  /*ee00*/  LOP3.LUT R36, R33, UR7, R34, 0x96, !PT ;  /* 0x0000000721247c12 */ /* 0x000fc6000f8e9622 */
[----:B------:R-:W-:Y:S01]  /*ee10*/  FADD.FTZ R135, R135, R132 ;  /* 0x0000008487877221 */ /* 0x000fe20000010000 */
[----:B------:R-:W-:Y:S01]  /*ee20*/  SHF.R.U32.HI R37, RZ, 0x10, R32 ;  /* 0x00000010ff257819 */ /* 0x000fe20000011620 */
[----:B------:R-:W1:Y:S01]  /*ee30*/  MUFU.EX2 R140, R140 ;  /* 0x0000008c008c7308 */ /* 0x000e620000000800 */
[----:B------:R-:W-:Y:S01]  /*ee40*/  LOP3.LUT R197, R207, UR7, R38, 0x96, !PT ;  /* 0x00000007cfc57c12 */ /* 0x000fe2000f8e9626 */
[----:B------:R-:W-:Y:S01]  /*ee50*/  IMAD.WIDE.U32 R202, R169, -0x326172a9, RZ ;  /* 0xcd9e8d57a9ca7825 */ /* 0x000fe200078e00ff */
[----:B------:R-:W-:-:S03]  /*ee60*/  LOP3.LUT R10, R36, 0xffff, RZ, 0xc0, !PT ;  /* 0x0000ffff240a7812 */ /* 0x000fc600078ec0ff */
[----:B------:R-:W-:Y:S01]  /*ee70*/  FADD.FTZ R108, R108, R117 ;  /* 0x000000756c6c7221 */ /* 0x000fe20000010000 */
[C---:B------:R-:W-:Y:S01]  /*ee80*/  LOP3.LUT R38, R32.reuse, 0xffff, RZ, 0xc0, !PT ;  /* 0x0000ffff20267812 */ /* 0x040fe200078ec0ff */
[----:B------:R-:W-:Y:S01]  /*ee90*/  IMAD.WIDE.U32 R192, R193, -0x2daee0ad, RZ ;  /* 0xd2511f53c1c07825 */ /* 0x000fe200078e00ff */
[----:B------:R-:W-:Y:S01]  /*eea0*/  LOP3.LUT R9, R32, 0xff, RZ, 0xc0, !PT ;  /* 0x000000ff20097812 */ /* 0x000fe200078ec0ff */
[----:B------:R-:W2:Y:S01]  /*eeb0*/  MUFU.EX2 R122, R122 ;  /* 0x0000007a007a7308 */ /* 0x000ea20000000800 */
[----:B------:R-:W-:Y:S01]  /*eec0*/  SHF.R.U32.HI R8, RZ, 0x18, R32 ;  /* 0x00000018ff087819 */ /* 0x000fe20000011620 */
[----:B------:R-:W-:Y:S01]  /*eed0*/  FADD.FTZ R118, R118, R135 ;  /* 0x0000008776767221 */ /* 0x000fe20000010000 */
[----:B------:R-:W-:Y:S01]  /*eee0*/  SHF.R.U32.HI R10, RZ, 0x8, R10 ;  /* 0x00000008ff0a7819 */ /* 0x000fe2000001160a */
[----:B------:R-:W3:Y:S01]  /*eef0*/  LDSM.16.MT88.4 R32, [R252+0x4800] ;  /* 0x00480000fc20783b */ /* 0x000ee20000004200 */
[----:B------:R-:W-:Y:S01]  /*ef00*/  SHF.R.U32.HI R38, RZ, 0x8, R38 ;  /* 0x00000008ff267819 */ /* 0x000fe20000011626 */
[--C-:B------:R-:W-:Y:S01]  /*ef10*/  IMAD.MOV.U32 R132, RZ, RZ, R106.reuse ;  /* 0x000000ffff847224 */ /* 0x100fe200078e006a */
[----:B------:R-:W-:Y:S01]  /*ef20*/  LOP3.LUT R43, R37, 0xff, RZ, 0xc0, !PT ;  /* 0x000000ff252b7812 */ /* 0x000fe200078ec0ff */
[----:B------:R-:W-:Y:S01]  /*ef30*/  MUFU.EX2 R136, R136 ;  /* 0x0000008800887308 */ /* 0x000fe20000000800 */
[----:B------:R-:W-:Y:S01]  /*ef40*/  LOP3.LUT R41, R36, 0xff, RZ, 0xc0, !PT ;  /* 0x000000ff24297812 */ /* 0x000fe200078ec0ff */
[----:B------:R-:W-:Y:S01]  /*ef50*/  @P0 IMAD.MOV.U32 R132, RZ, RZ, R106 ;  /* 0x000000ffff840224 */ /* 0x000fe200078e006a */
[----:B------:R-:W-:-:S02]  /*ef60*/  PRMT R39, R9, 0x5410, R38 ;  /* 0x0000541009277816 */ /* 0x000fc40000000026 */
[----:B------:R-:W-:Y:S02]  /*ef70*/  PRMT R43, R43, 0x5410, R8 ;  /* 0x000054102b2b7816 */ /* 0x000fe40000000008 */
[----:B------:R-:W-:Y:S01]  /*ef80*/  PRMT R41, R41, 0x5410, R10 ;  /* 0x0000541029297816 */ /* 0x000fe2000000000a */
[----:B------:R-:W-:Y:S01]  /*ef90*/  MUFU.EX2 R141, R141 ;  /* 0x0000008d008d7308 */ /* 0x000fe20000000800 */
[----:B------:R-:W4:Y:S01]  /*efa0*/  LDSM.16.MT88.4 R8, [R226+0x4800] ;  /* 0x00480000e208783b */ /* 0x000f220000004200 */
[--C-:B------:R-:W-:Y:S02]  /*efb0*/  SHF.R.U32.HI R37, RZ, 0x10, R36.reuse ;  /* 0x00000010ff257819 */ /* 0x100fe40000011624 */
[----:B------:R-:W-:Y:S02]  /*efc0*/  SHF.R.U32.HI R36, RZ, 0x18, R36 ;  /* 0x00000018ff247819 */ /* 0x000fe40000011624 */
[----:B------:R-:W-:Y:S02]  /*efd0*/  LOP3.LUT R37, R37, 0xff, RZ, 0xc0, !PT ;  /* 0x000000ff25257812 */ /* 0x000fe400078ec0ff */
[----:B------:R-:W-:Y:S01]  /*efe0*/  HSET2.LE.AND R38, R39, R102, PT ;  /* 0x0000006627267233 */ /* 0x000fe20003803000 */
[----:B------:R-:W-:Y:S01]  /*eff0*/  MUFU.EX2 R131, R131 ;  /* 0x0000008300837308 */ /* 0x000fe20000000800 */
[----:B------:R-:W-:-:S02]  /*f000*/  PRMT R37, R37, 0x5410, R36 ;  /* 0x0000541025257816 */ /* 0x000fc40000000024 */
[--C-:B------:R-:W-:Y:S02]  /*f010*/  HSET2.LE.AND R39, R43, R102.reuse, PT ;  /* 0x000000662b277233 */ /* 0x100fe40003803000 */
[----:B-1----:R-:W-:Y:S02]  /*f020*/  F2FP.F16.F32.PACK_AB R36, R140, R137 ;  /* 0x000000898c24723e */ /* 0x002fe400000000ff */
[--C-:B------:R-:W-:Y:S01]  /*f030*/  HSET2.LE.AND R37, R37, R102.reuse, PT ;  /* 0x0000006625257233 */ /* 0x100fe20003803000 */
[----:B------:R-:W1:Y:S01]  /*f040*/  MUFU.EX2 R146, R146 ;  /* 0x0000009200927308 */ /* 0x000e620000000800 */
[----:B------:R-:W-:Y:S02]  /*f050*/  LOP3.LUT R39, R39, R36, RZ, 0xc0, !PT ;  /* 0x0000002427277212 */ /* 0x000fe400078ec0ff */
[----:B------:R-:W-:Y:S02]  /*f060*/  HSET2.LE.AND R36, R41, R102, PT ;  /* 0x0000006629247233 */ /* 0x000fe40003803000 */
[----:B--2---:R-:W-:-:S02]  /*f070*/  F2FP.F16.F32.PACK_AB R43, R122, R123 ;  /* 0x0000007b7a2b723e */ /* 0x004fc400000000ff */
[----:B------:R-:W-:Y:S01]  /*f080*/  F2FP.F16.F32.PACK_AB R41, R124, R125 ;  /* 0x0000007d7c29723e */ /* 0x000fe200000000ff */
[----:B------:R-:W-:Y:S01]  /*f090*/  MUFU.EX2 R148, R148 ;  /* 0x0000009400947308 */ /* 0x000fe20000000800 */
[----:B------:R-:W-:Y:S02]  /*f0a0*/  LOP3.LUT R37, R37, R40, RZ, 0xc0, !PT ;  /* 0x0000002825257212 */ /* 0x000fe400078ec0ff */
[--C-:B------:R-:W-:Y:S02]  /*f0b0*/  SHF.R.U32.HI R40, RZ, 0x10, R206.reuse ;  /* 0x00000010ff287819 */ /* 0x100fe400000116ce */
[----:B------:R-:W-:Y:S02]  /*f0c0*/  LOP3.LUT R38, R38, R43, RZ, 0xc0, !PT ;  /* 0x0000002b26267212 */ /* 0x000fe400078ec0ff */
[----:B------:R-:W-:Y:S01]  /*f0d0*/  LOP3.LUT R36, R36, R41, RZ, 0xc0, !PT ;  /* 0x0000002924247212 */ /* 0x000fe200078ec0ff */
[----:B------:R-:W2:Y:S01]  /*f0e0*/  MUFU.EX2 R157, R157 ;  /* 0x0000009d009d7308 */ /* 0x000ea20000000800 */
[----:B------:R-:W-:-:S02]  /*f0f0*/  SHF.R.U32.HI R43, RZ, 0x18, R206 ;  /* 0x00000018ff2b7819 */ /* 0x000fc400000116ce */
[----:B------:R-:W-:Y:S02]  /*f100*/  LOP3.LUT R40, R40, 0xff, RZ, 0xc0, !PT ;  /* 0x000000ff28287812 */ /* 0x000fe400078ec0ff */
[C---:B------:R-:W-:Y:S01]  /*f110*/  LOP3.LUT R173, R197.reuse, 0xffff, RZ, 0xc0, !PT ;  /* 0x0000ffffc5ad7812 */ /* 0x040fe200078ec0ff */
[C---:B---3--:R-:W-:Y:S01]  /*f120*/  HMMA.16816.F32 R20, R36.reuse, R32, R20 ;  /* 0x000000202414723c */ /* 0x048fe20000001814 */
[----:B------:R-:W-:Y:S01]  /*f130*/  PRMT R43, R40, 0x5410, R43 ;  /* 0x00005410282b7816 */ /* 0x000fe2000000002b */
[----:B------:R-:W-:Y:S01]  /*f140*/  MUFU.EX2 R70, R70 ;  /* 0x0000004600467308 */ /* 0x000fe20000000800 */
[----:B------:R-:W-:Y:S02]  /*f150*/  SHF.R.U32.HI R173, RZ, 0x8, R173 ;  /* 0x00000008ffad7819 */ /* 0x000fe400000116ad */
[----:B------:R-:W-:Y:S01]  /*f160*/  LOP3.LUT R40, R197, 0xff, RZ, 0xc0, !PT ;  /* 0x000000ffc5287812 */ /* 0x000fe200078ec0ff */
[----:B------:R-:W-:Y:S01]  /*f170*/  HMMA.16816.F32 R248, R36, R34, R248 ;  /* 0x0000002224f8723c */ /* 0x000fe200000018f8 */
[----:B------:R-:W-:-:S02]  /*f180*/  LOP3.LUT R42, R206, 0xffff, RZ, 0xc0, !PT ;  /* 0x0000ffffce2a7812 */ /* 0x000fc400078ec0ff */
[----:B------:R-:W-:Y:S01]  /*f190*/  PRMT R173, R40, 0x5410, R173 ;  /* 0x0000541028ad7816 */ /* 0x000fe200000000ad */
[----:B------:R-:W-:Y:S01]  /*f1a0*/  MUFU.EX2 R69, R69 ;  /* 0x0000004500457308 */ /* 0x000fe20000000800 */
[----:B------:R-:W-:Y:S01]  /*f1b0*/  LOP3.LUT R41, R206, 0xff, RZ, 0xc0, !PT ;  /* 0x000000ffce297812 */ /* 0x000fe200078ec0ff */
[----:B----4-:R-:W-:Y:S01]  /*f1c0*/  HMMA.16816.F32 R236, R36, R8, R236 ;  /* 0x0000000824ec723c */ /* 0x010fe200000018ec */
[----:B------:R-:W-:Y:S01]  /*f1d0*/  SHF.R.U32.HI R42, RZ, 0x8, R42 ;  /* 0x00000008ff2a7819 */ /* 0x000fe2000001162a */
[----:B------:R-:W-:Y:S01]  /*f1e0*/  IMAD.WIDE.U32 R206, R159, -0x2daee0ad, RZ ;  /* 0xd2511f539fce7825 */ /* 0x000fe200078e00ff */
[----:B------:R-:W-:-:S03]  /*f1f0*/  HSET2.LE.AND R173, R173, R102, PT ;  /* 0x00000066adad7233 */ /* 0x000fc60003803000 */
[----:B------:R-:W-:Y:S01]  /*f200*/  FFMA.FTZ R159, R191, UR36, -R188 ;  /* 0x00000024bf9f7c23 */ /* 0x000fe200080108bc */
[----:B------:R-:W-:Y:S01]  /*f210*/  PRMT R41, R41, 0x5410, R42 ;  /* 0x0000541029297816 */ /* 0x000fe2000000002a */
[----:B------:R-:W-:Y:S01]  /*f220*/  HMMA.16816.F32 R232, R36, R10, R232 ;  /* 0x0000000a24e8723c */ /* 0x000fe200000018e8 */
[----:B-1----:R-:W-:Y:S01]  /*f230*/  F2FP.F16.F32.PACK_AB R42, R146, R131 ;  /* 0x00000083922a723e */ /* 0x002fe200000000ff */
[----:B------:R-:W-:Y:S01]  /*f240*/  IMAD.WIDE.U32 R190, R190, -0x2daee0ad, RZ ;  /* 0xd2511f53bebe7825 */ /* 0x000fe200078e00ff */
[----:B--2---:R-:W-:Y:S01]  /*f250*/  F2FP.F16.F32.PACK_AB R40, R157, R148 ;  /* 0x000000949d28723e */ /* 0x004fe200000000ff */
[----:B------:R-:W-:Y:S01]  /*f260*/  MUFU.EX2 R159, R159 ;  /* 0x0000009f009f7308 */ /* 0x000fe20000000800 */
[----:B------:R-:W-:Y:S01]  /*f270*/  LOP3.LUT R169, R203, UR6, R156, 0x96, !PT ;  /* 0x00000006cba97c12 */ /* 0x000fe2000f8e969c */
[----:B------:R-:W-:Y:S01]  /*f280*/  FFMA.FTZ R156, R187, UR36, -R188 ;  /* 0x00000024bb9c7c23 */ /* 0x000fe200080108bc */
[--C-:B------:R-:W-:Y:S01]  /*f290*/  SHF.R.U32.HI R36, RZ, 0x10, R197.reuse ;  /* 0x00000010ff247819 */ /* 0x100fe200000116c5 */
[----:B------:R-:W-:Y:S01]  /*f2a0*/  FADD.FTZ R131, R131, R118 ;  /* 0x0000007683837221 */ /* 0x000fe20000010000 */
[----:B------:R-:W-:-:S02]  /*f2b0*/  SHF.R.U32.HI R197, RZ, 0x18, R197 ;  /* 0x00000018ffc57819 */ /* 0x000fc400000116c5 */
[----:B------:R-:W-:Y:S01]  /*f2c0*/  LOP3.LUT R36, R36, 0xff, RZ, 0xc0, !PT ;  /* 0x000000ff24247812 */ /* 0x000fe200078ec0ff */
[----:B------:R-:W-:Y:S01]  /*f2d0*/  MUFU.EX2 R156, R156 ;  /* 0x0000009c009c7308 */ /* 0x000fe20000000800 */
[----:B------:R-:W-:Y:S01]  /*f2e0*/  F2FP.F16.F32.PACK_AB R38, R144, R121 ;  /* 0x000000799026723e */ /* 0x000fe200000000ff */
[----:B------:R-:W-:Y:S01]  /*f2f0*/  FADD.FTZ R121, R121, R108 ;  /* 0x0000006c79797221 */ /* 0x000fe20000010000 */
[----:B------:R-:W-:Y:S01]  /*f300*/  PRMT R37, R36, 0x5410, R197 ;  /* 0x0000541024257816 */ /* 0x000fe200000000c5 */
[----:B------:R-:W-:Y:S01]  /*f310*/  FADD.FTZ R131, R146, R131 ;  /* 0x0000008392837221 */ /* 0x000fe20000010000 */
[----:B------:R-:W-:Y:S01]  /*f320*/  LOP3.LUT R36, R173, R38, RZ, 0xc0, !PT ;  /* 0x00000026ad247212 */ /* 0x000fe200078ec0ff */
[----:B------:R-:W-:Y:S01]  /*f330*/  FFMA.FTZ R173, R184, UR36, -R95 ;  /* 0x00000024b8ad7c23 */ /* 0x000fe2000801085f */
[--C-:B------:R-:W-:Y:S01]  /*f340*/  HSET2.LE.AND R38, R41, R102.reuse, PT ;  /* 0x0000006629267233 */ /* 0x100fe20003803000 */
[----:B------:R-:W-:Y:S01]  /*f350*/  MUFU.EX2 R0, R0 ;  /* 0x0000000000007308 */ /* 0x000fe20000000800 */
[--C-:B------:R-:W-:Y:S01]  /*f360*/  HSET2.LE.AND R37, R37, R102.reuse, PT ;  /* 0x0000006625257233 */ /* 0x100fe20003803000 */
[----:B------:R-:W-:Y:S01]  /*f370*/  FADD.FTZ R121, R144, R121 ;  /* 0x0000007990797221 */ /* 0x000fe20000010000 */
[----:B------:R-:W-:Y:S01]  /*f380*/  HSET2.LE.AND R39, R43, R102, PT ;  /* 0x000000662b277233 */ /* 0x000fe20003803000 */
[----:B------:R-:W-:Y:S01]  /*f390*/  FADD.FTZ R148, R148, R131 ;  /* 0x0000008394947221 */ /* 0x000fe20000010000 */
[----:B------:R-:W-:Y:S01]  /*f3a0*/  F2FP.F16.F32.PACK_AB R41, R141, R136 ;  /* 0x000000888d29723e */ /* 0x000fe200000000ff */
[----:B------:R-:W-:Y:S01]  /*f3b0*/  FADD.FTZ R136, R136, R121 ;  /* 0x0000007988887221 */ /* 0x000fe20000010000 */
[----:B------:R-:W-:Y:S01]  /*f3c0*/  LOP3.LUT R37, R37, R42, RZ, 0xc0, !PT ;  /* 0x0000002a25257212 */ /* 0x000fe200078ec0ff */
[----:B------:R-:W-:Y:S01]  /*f3d0*/  MUFU.EX2 R173, R173 ;  /* 0x000000ad00ad7308 */ /* 0x000fe20000000800 */
[----:B------:R-:W-:Y:S01]  /*f3e0*/  LOP3.LUT R38, R38, R41, RZ, 0xc0, !PT ;  /* 0x0000002926267212 */ /* 0x000fe200078ec0ff */
[----:B------:R-:W-:Y:S01]  /*f3f0*/  FADD.FTZ R141, R141, R136 ;  /* 0x000000888d8d7221 */ /* 0x000fe20000010000 */
[----:B------:R-:W-:Y:S01]  /*f400*/  LOP3.LUT R39, R39, R40, RZ, 0xc0, !PT ;  /* 0x0000002827277212 */ /* 0x000fe200078ec0ff */
[----:B------:R-:W-:Y:S01]  /*f410*/  FADD.FTZ R157, R157, R148 ;  /* 0x000000949d9d7221 */ /* 0x000fe20000010000 */
[----:B------:R-:W-:-:S02]  /*f420*/  LOP3.LUT R204, R247, UR4, R202, 0x96, !PT ;  /* 0x00000004f7cc7c12 */ /* 0x000fc4000f8e96ca */
[----:B------:R-:W-:Y:S01]  /*f430*/  LOP3.LUT R41, R203, UR6, R240, 0x96, !PT ;  /* 0x00000006cb297c12 */ /* 0x000fe2000f8e96f0 */
[----:B------:R-:W-:Y:S01]  /*f440*/  MUFU.EX2 R72, R72 ;  /* 0x0000004800487308 */ /* 0x000fe20000000800 */
[----:B------:R-:W-:Y:S01]  /*f450*/  LOP3.LUT R40, R199, UR4, R202, 0x96, !PT ;  /* 0x00000004c7287c12 */ /* 0x000fe2000f8e96ca */
[----:B------:R-:W-:Y:S01]  /*f460*/  IMAD.WIDE.U32 R202, R169, -0x2daee0ad, RZ ;  /* 0xd2511f53a9ca7825 */ /* 0x000fe200078e00ff */
[----:B------:R-:W-:Y:S01]  /*f470*/  HMMA.16816.F32 R24, R36, R32, R24 ;  /* 0x000000202418723c */ /* 0x000fe20000001818 */
[----:B------:R-:W-:Y:S01]  /*f480*/  LOP3.LUT R42, R175, UR6, R240, 0x96, !PT ;  /* 0x00000006af2a7c12 */ /* 0x000fe2000f8e96f0 */
[----:B------:R-:W-:Y:S01]  /*f490*/  @UP0 UIADD3 UR6, UR22, -0x3, URZ ;  /* 0xfffffffd16060890 */ /* 0x000fe2000fffe03f */
[----:B------:R-:W-:Y:S01]  /*f4a0*/  IMAD.WIDE.U32 R204, R204, -0x2daee0ad, RZ ;  /* 0xd2511f53cccc7825 */ /* 0x000fe200078e00ff */
[----:B------:R-:W-:-:S03]  /*f4b0*/  LOP3.LUT R43, R199, UR4, R174, 0x96, !PT ;  /* 0x00000004c72b7c12 */ /* 0x000fc6000f8e96ae */
[----:B------:R-:W-:Y:S01]  /*f4c0*/  FFMA.FTZ R174, R185, UR36, -R188 ;  /* 0x00000024b9ae7c23 */ /* 0x000fe200080108bc */
[C---:B------:R-:W-:Y:S01]  /*f4d0*/  HMMA.16816.F32 R12, R36.reuse, R34, R12 ;  /* 0x00000022240c723c */ /* 0x040fe2000000180c */
[----:B------:R-:W-:Y:S01]  /*f4e0*/  LOP3.LUT R32, R203, UR32, R244, 0x96, !PT ;  /* 0x00000020cb207c12 */ /* 0x000fe2000f8e96f4 */
[----:B------:R1:W-:Y:S01]  /*f4f0*/  MUFU.EX2 R169, R189 ;  /* 0x000000bd00a97308 */ /* 0x0003e20000000800 */
[----:B------:R-:W-:Y:S02]  /*f500*/  LOP3.LUT R202, R205, UR28, R202, 0x96, !PT ;  /* 0x0000001ccdca7c12 */ /* 0x000fe4000f8e96ca */
[----:B------:R-:W-:Y:S01]  /*f510*/  LOP3.LUT R187, R207, UR32, R244, 0x96, !PT ;  /* 0x00000020cfbb7c12 */ /* 0x000fe2000f8e96f4 */
[C---:B------:R-:W-:Y:S01]  /*f520*/  HMMA.16816.F32 R28, R36.reuse, R8, R28 ;  /* 0x00000008241c723c */ /* 0x040fe2000000181c */
[----:B------:R-:W-:Y:S01]  /*f530*/  IMAD.WIDE.U32 R34, R32, -0x326172a9, RZ ;  /* 0xcd9e8d5720227825 */ /* 0x000fe200078e00ff */
[----:B------:R-:W-:Y:S02]  /*f540*/  LOP3.LUT R206, R191, UR28, R206, 0x96, !PT ;  /* 0x0000001cbfce7c12 */ /* 0x000fe4000f8e96ce */
[----:B------:R-:W2:Y:S01]  /*f550*/  MUFU.EX2 R174, R174 ;  /* 0x000000ae00ae7308 */ /* 0x000ea20000000800 */
[----:B------:R-:W-:Y:S01]  /*f560*/  IMAD.WIDE.U32 R32, R195, -0x2daee0ad, RZ ;  /* 0xd2511f53c3207825 */ /* 0x000fe200078e00ff */
[----:B------:R-:W-:Y:S01]  /*f570*/  HMMA.16816.F32 R16, R36, R10, R16 ;  /* 0x0000000a2410723c */ /* 0x000fe20000001810 */
[----:B------:R-:W-:-:S02]  /*f580*/  LOP3.LUT R185, R35, UR31, R246, 0x96, !PT ;  /* 0x0000001f23b97c12 */ /* 0x000fc4000f8e96f6 */
[----:B------:R-:W-:Y:S01]  /*f590*/  IMAD.WIDE.U32 R202, R202, -0x326172a9, RZ ;  /* 0xcd9e8d57caca7825 */ /* 0x000fe200078e00ff */
[C---:B------:R-:W-:Y:S02]  /*f5a0*/  LOP3.LUT R175, R32.reuse, 0xffff, RZ, 0xc0, !PT ;  /* 0x0000ffff20af7812 */ /* 0x040fe400078ec0ff */
[--C-:B------:R-:W-:Y:S01]  /*f5b0*/  SHF.R.U32.HI R184, RZ, 0x10, R32.reuse ;  /* 0x00000010ffb87819 */ /* 0x100fe20000011620 */
[----:B------:R-:W-:Y:S01]  /*f5c0*/  IMAD.WIDE.U32 R196, R187, -0x326172a9, RZ ;  /* 0xcd9e8d57bbc47825 */ /* 0x000fe200078e00ff */
[----:B------:R-:W-:Y:S01]  /*f5d0*/  LOP3.LUT R9, R32, 0xff, RZ, 0xc0, !PT ;  /* 0x000000ff20097812 */ /* 0x000fe200078ec0ff */
[----:B------:R-:W-:Y:S01]  /*f5e0*/  MUFU.EX2 R71, R71 ;  /* 0x0000004700477308 */ /* 0x000fe20000000800 */
[----:B------:R-:W-:Y:S01]  /*f5f0*/  SHF.R.U32.HI R8, RZ, 0x18, R32 ;  /* 0x00000018ff087819 */ /* 0x000fe20000011620 */
[----:B------:R-:W-:Y:S01]  /*f600*/  IMAD.WIDE.U32 R222, R185, -0x2daee0ad, RZ ;  /* 0xd2511f53b9de7825 */ /* 0x000fe200078e00ff */
[----:B------:R-:W-:Y:S02]  /*f610*/  SHF.R.U32.HI R10, RZ, 0x8, R175 ;  /* 0x00000008ff0a7819 */ /* 0x000fe400000116af */
[----:B------:R-:W-:Y:S01]  /*f620*/  LOP3.LUT R39, R184, 0xff, RZ, 0xc0, !PT ;  /* 0x000000ffb8277812 */ /* 0x000fe200078ec0ff */
[----:B------:R-:W-:Y:S01]  /*f630*/  IMAD.WIDE.U32 R206, R206, -0x326172a9, RZ ;  /* 0xcd9e8d57cece7825 */ /* 0x000fe200078e00ff */
[----:B-1----:R-:W-:Y:S01]  /*f640*/  LOP3.LUT R189, R203, UR25, R34, 0x96, !PT ;  /* 0x00000019cbbd7c12 */ /* 0x002fe2000f8e9622 */
[----:B------:R-:W1:Y:S01]  /*f650*/  MUFU.EX2 R175, R186 ;  /* 0x000000ba00af7308 */ /* 0x000e620000000800 */
[----:B------:R-:W-:-:S02]  /*f660*/  LOP3.LUT R208, R33, UR33, R208, 0x96, !PT ;  /* 0x0000002121d07c12 */ /* 0x000fc4000f8e96d0 */
[----:B------:R-:W-:Y:S01]  /*f670*/  PRMT R195, R9, 0x5410, R10 ;  /* 0x0000541009c37816 */ /* 0x000fe2000000000a */
[----:B------:R-:W3:Y:S01]  /*f680*/  LDSM.16.MT88.4 R32, [R252+0x4c00] ;  /* 0x004c0000fc20783b */ /* 0x000ee20000004200 */
[----:B------:R-:W-:Y:S02]  /*f690*/  PRMT R39, R39, 0x5410, R8 ;  /* 0x0000541027277816 */ /* 0x000fe40000000008 */
[C---:B------:R-:W-:Y:S01]  /*f6a0*/  LOP3.LUT R36, R208.reuse, 0xffff, RZ, 0xc0, !PT ;  /* 0x0000ffffd0247812 */ /* 0x040fe200078ec0ff */
[----:B------:R-:W4:Y:S01]  /*f6b0*/  LDSM.16.MT88.4 R8, [R226+0x4c00] ;  /* 0x004c0000e208783b */ /* 0x000f220000004200 */
[----:B------:R-:W-:Y:S01]  /*f6c0*/  LOP3.LUT R191, R208, 0xff, RZ, 0xc0, !PT ;  /* 0x000000ffd0bf7812 */ /* 0x000fe200078ec0ff */
[----:B------:R-:W-:Y:S01]  /*f6d0*/  MUFU.EX2 R164, R164 ;  /* 0x000000a400a47308 */ /* 0x000fe20000000800 */
[----:B------:R-:W-:Y:S02]  /*f6e0*/  SHF.R.U32.HI R36, RZ, 0x8, R36 ;  /* 0x00000008ff247819 */ /* 0x000fe40000011624 */
[----:B------:R-:W-:-:S02]  /*f6f0*/  SHF.R.U32.HI R37, RZ, 0x10, R208 ;  /* 0x00000010ff257819 */ /* 0x000fc400000116d0 */
[----:B------:R-:W-:Y:S02]  /*f700*/  PRMT R191, R191, 0x5410, R36 ;  /* 0x00005410bfbf7816 */ /* 0x000fe40000000024 */
[--C-:B------:R-:W-:Y:S01]  /*f710*/  HSET2.LE.AND R38, R195, R102.reuse, PT ;  /* 0x00000066c3267233 */ /* 0x100fe20003803000 */
[----:B------:R-:W-:Y:S01]  /*f720*/  MUFU.EX2 R160, R160 ;  /* 0x000000a000a07308 */ /* 0x000fe20000000800 */
[----:B--2---:R-:W-:Y:S02]  /*f730*/  F2FP.F16.F32.PACK_AB R187, R174, R159 ;  /* 0x0000009faebb723e */ /* 0x004fe400000000ff */
[----:B------:R-:W-:Y:S02]  /*f740*/  SHF.R.U32.HI R208, RZ, 0x18, R208 ;  /* 0x00000018ffd07819 */ /* 0x000fe400000116d0 */
[----:B------:R-:W-:Y:S02]  /*f750*/  LOP3.LUT R37, R37, 0xff, RZ, 0xc0, !PT ;  /* 0x000000ff25257812 */ /* 0x000fe400078ec0ff */
[----:B------:R-:W-:Y:S01]  /*f760*/  LOP3.LUT R38, R38, R187, RZ, 0xc0, !PT ;  /* 0x000000bb26267212 */ /* 0x000fe200078ec0ff */
[----:B------:R-:W-:Y:S01]  /*f770*/  MUFU.EX2 R68, R68 ;  /* 0x0000004400447308 */ /* 0x000fe20000000800 */
[--C-:B------:R-:W-:Y:S01]  /*f780*/  HSET2.LE.AND R36, R191, R102.reuse, PT ;  /* 0x00000066bf247233 */ /* 0x100fe20003803000 */
[--C-:B------:R-:W-:Y:S01]  /*f790*/  FFMA.FTZ R191, R6, UR36, -R201.reuse ;  /* 0x0000002406bf7c23 */ /* 0x100fe200080108c9 */
[----:B------:R-:W-:Y:S01]  /*f7a0*/  PRMT R37, R37, 0x5410, R208 ;  /* 0x0000541025257816 */ /* 0x000fe200000000d0 */
[----:B------:R-:W-:Y:S01]  /*f7b0*/  FFMA.FTZ R6, R44, UR36, -R201 ;  /* 0x000000242c067c23 */ /* 0x000fe200080108c9 */
[----:B------:R-:W-:-:S02]  /*f7c0*/  HSET2.LE.AND R39, R39, R102, PT ;  /* 0x0000006627277233 */ /* 0x000fc40003803000 */
[----:B------:R-:W-:Y:S01]  /*f7d0*/  F2FP.F16.F32.PACK_AB R187, R169, R156 ;  /* 0x0000009ca9bb723e */ /* 0x000fe200000000ff */
[----:B------:R2:W-:Y:S01]  /*f7e0*/  MUFU.EX2 R185, R191 ;  /* 0x000000bf00b97308 */ /* 0x0005e20000000800 */
[----:B-1----:R-:W-:Y:S02]  /*f7f0*/  F2FP.F16.F32.PACK_AB R184, R182, R175 ;  /* 0x000000afb6b8723e */ /* 0x002fe400000000ff */
[----:B------:R-:W-:Y:S01]  /*f800*/  LOP3.LUT R36, R36, R187, RZ, 0xc0, !PT ;  /* 0x000000bb24247212 */ /* 0x000fe200078ec0ff */
[----:B------:R-:W-:Y:S01]  /*f810*/  IMAD.WIDE.U32 R186, R189, -0x2daee0ad, RZ ;  /* 0xd2511f53bdba7825 */ /* 0x000fe200078e00ff */
[----:B------:R-:W-:Y:S02]  /*f820*/  LOP3.LUT R39, R39, R184, RZ, 0xc0, !PT ;  /* 0x000000b827277212 */ /* 0x000fe400078ec0ff */
[----:B------:R-:W-:Y:S01]  /*f830*/  HSET2.LE.AND R37, R37, R102, PT ;  /* 0x0000006625257233 */ /* 0x000fe20003803000 */
[----:B------:R-:W-:Y:S01]  /*f840*/  MUFU.EX2 R6, R6 ;  /* 0x0000000600067308 */ /* 0x000fe20000000800 */
[----:B------:R-:W-:-:S02]  /*f850*/  F2FP.F16.F32.PACK_AB R184, R172, R173 ;  /* 0x000000adacb8723e */ /* 0x000fc400000000ff */
[----:B------:R-:W-:Y:S01]  /*f860*/  LOP3.LUT R44, R187, UR19, R222, 0x96, !PT ;  /* 0x00000013bb2c7c12 */ /* 0x000fe2000f8e96de */
[----:B------:R-:W-:Y:S01]  /*f870*/  FFMA.FTZ R187, R45, UR36, -R201 ;  /* 0x000000242dbb7c23 */ /* 0x000fe200080108c9 */
[----:B------:R-:W-:Y:S02]  /*f880*/  LOP3.LUT R37, R37, R184, RZ, 0xc0, !PT ;  /* 0x000000b825257212 */ /* 0x000fe400078ec0ff */
[----:B------:R-:W-:Y:S01]  /*f890*/  LOP3.LUT R194, R193, UR33, R194, 0x96, !PT ;  /* 0x00000021c1c27c12 */ /* 0x000fe2000f8e96c2 */
[----:B------:R-:W-:Y:S01]  /*f8a0*/  MUFU.EX2 R67, R67 ;  /* 0x0000004300437308 */ /* 0x000fe20000000800 */
[----:B------:R-:W-:Y:S02]  /*f8b0*/  F2FP.F16.F32.PACK_AB R184, R69, R70 ;  /* 0x0000004645b8723e */ /* 0x000fe400000000ff */
[----:B------:R-:W-:Y:S01]  /*f8c0*/  SHF.R.U32.HI R45, RZ, 0x10, R194 ;  /* 0x00000010ff2d7819 */ /* 0x000fe200000116c2 */
[----:B---3--:R-:W-:Y:S01]  /*f8d0*/  HMMA.16816.F32 R20, R36, R32, R20 ;  /* 0x000000202414723c */ /* 0x008fe20000001814 */
[----:B------:R-:W-:-:S02]  /*f8e0*/  LOP3.LUT R208, R197, UR31, R246, 0x96, !PT ;  /* 0x0000001fc5d07c12 */ /* 0x000fc4000f8e96f6 */
[----:B------:R-:W-:Y:S01]  /*f8f0*/  LOP3.LUT R45, R45, 0xff, RZ, 0xc0, !PT ;  /* 0x000000ff2d2d7812 */ /* 0x000fe200078ec0ff */
[----:B------:R-:W1:Y:S01]  /*f900*/  MUFU.EX2 R187, R187 ;  /* 0x000000bb00bb7308 */ /* 0x000e620000000800 */
[----:B------:R-:W-:Y:S01]  /*f910*/  LOP3.LUT R196, R207, UR25, R196, 0x96, !PT ;  /* 0x00000019cfc47c12 */ /* 0x000fe2000f8e96c4 */
[----:B------:R-:W-:Y:S01]  /*f920*/  HMMA.16816.F32 R248, R36, R34, R248 ;  /* 0x0000002224f8723c */ /* 0x000fe200000018f8 */
[----:B------:R-:W-:Y:S01]  /*f930*/  IMAD.WIDE.U32 R208, R208, -0x2daee0ad, RZ ;  /* 0xd2511f53d0d07825 */ /* 0x000fe200078e00ff */
[----:B------:R-:W-:-:S03]  /*f940*/  LOP3.LUT R204, R223, UR24, R204, 0x96, !PT ;  /* 0x00000018dfcc7c12 */ /* 0x000fc6000f8e96cc */
[----:B------:R-:W-:Y:S01]  /*f950*/  IMAD.WIDE.U32 R196, R196, -0x2daee0ad, RZ ;  /* 0xd2511f53c4c47825 */ /* 0x000fe200078e00ff */
[C---:B----4-:R-:W-:Y:S01]  /*f960*/  HMMA.16816.F32 R236, R36.reuse, R8, R236 ;  /* 0x0000000824ec723c */ /* 0x050fe200000018ec */
[----:B--2---:R-:W-:Y:S01]  /*f970*/  LOP3.LUT R191, R209, UR24, R190, 0x96, !PT ;  /* 0x00000018d1bf7c12 */ /* 0x004fe2000f8e96be */
[----:B------:R-:W-:Y:S01]  /*f980*/  MUFU.EX2 R76, R76 ;  /* 0x0000004c004c7308 */ /* 0x000fe20000000800 */
[----:B------:R-:W-:Y:S01]  /*f990*/  IMAD.WIDE.U32 R204, R204, -0x326172a9, RZ ;  /* 0xcd9e8d57cccc7825 */ /* 0x000fe200078e00ff */
[----:B------:R-:W-:Y:S02]  /*f9a0*/  LOP3.LUT R208, R197, UR19, R208, 0x96, !PT ;  /* 0x00000013c5d07c12 */ /* 0x000fe4000f8e96d0 */
[----:B------:R-:W-:Y:S01]  /*f9b0*/  HMMA.16816.F32 R232, R36, R10, R232 ;  /* 0x0000000a24e8723c */ /* 0x000fe200000018e8 */
[----:B------:R-:W-:Y:S01]  /*f9c0*/  IMAD.WIDE.U32 R222, R44, -0x326172a9, RZ ;  /* 0xcd9e8d572cde7825 */ /* 0x000fe200078e00ff */
[----:B------:R-:W-:Y:S02]  /*f9d0*/  LOP3.LUT R190, R205, UR23, R202, 0x96, !PT ;  /* 0x00000017cdbe7c12 */ /* 0x000fe4000f8e96ca */
[----:B------:R-:W-:Y:S01]  /*f9e0*/  MUFU.EX2 R59, R59 ;  /* 0x0000003b003b7308 */ /* 0x000fe20000000800 */
[----:B------:R-:W-:Y:S01]  /*f9f0*/  IMAD.WIDE.U32 R208, R208, -0x326172a9, RZ ;  /* 0xcd9e8d57d0d07825 */ /* 0x000fe200078e00ff */
[----:B------:R-:W-:-:S02]  /*fa00*/  LOP3.LUT R44, R223, UR7, R204, 0x96, !PT ;  /* 0x00000007df2c7c12 */ /* 0x000fc4000f8e96cc */
[C---:B------:R-:W-:Y:S02]  /*fa10*/  LOP3.LUT R38, R192.reuse, 0xffff, RZ, 0xc0, !PT ;  /* 0x0000ffffc0267812 */ /* 0x040fe400078ec0ff */
[----:B------:R-:W-:Y:S02]  /*fa20*/  SHF.R.U32.HI R36, RZ, 0x10, R192 ;  /* 0x00000010ff247819 */ /* 0x000fe400000116c0 */
[----:B------:R-:W-:Y:S01]  /*fa30*/  LOP3.LUT R39, R192, 0xff, RZ, 0xc0, !PT ;  /* 0x000000ffc0277812 */ /* 0x000fe200078ec0ff */
[----:B------:R-:W-:Y:S01]  /*fa40*/  MUFU.EX2 R58, R58 ;  /* 0x0000003a003a7308 */ /* 0x000fe20000000800 */
[----:B------:R-:W-:Y:S02]  /*fa50*/  SHF.R.U32.HI R38, RZ, 0x8, R38 ;  /* 0x00000008ff267819 */ /* 0x000fe40000011626 */
[----:B------:R-:W-:Y:S02]  /*fa60*/  SHF.R.U32.HI R37, RZ, 0x18, R192 ;  /* 0x00000018ff257819 */ /* 0x000fe400000116c0 */
[----:B------:R-:W-:-:S02]  /*fa70*/  LOP3.LUT R36, R36, 0xff, RZ, 0xc0, !PT ;  /* 0x000000ff24247812 */ /* 0x000fc400078ec0ff */
[----:B------:R-:W-:Y:S01]  /*fa80*/  PRMT R39, R39, 0x5410, R38 ;  /* 0x0000541027277816 */ /* 0x000fe20000000026 */
[----:B------:R-:W-:Y:S01]  /*fa90*/  MUFU.EX2 R53, R53 ;  /* 0x0000003500357308 */ /* 0x000fe20000000800 */
[----:B------:R-:W-:Y:S02]  /*faa0*/  LOP3.LUT R38, R194, 0xffff, RZ, 0xc0, !PT ;  /* 0x0000ffffc2267812 */ /* 0x000fe400078ec0ff */
[----:B------:R-:W-:Y:S02]  /*fab0*/  PRMT R37, R36, 0x5410, R37 ;  /* 0x0000541024257816 */ /* 0x000fe40000000025 */
[----:B------:R-:W-:Y:S02]  /*fac0*/  LOP3.LUT R36, R194, 0xff, RZ, 0xc0, !PT ;  /* 0x000000ffc2247812 */ /* 0x000fe400078ec0ff */
[----:B------:R-:W-:Y:S01]  /*fad0*/  SHF.R.U32.HI R194, RZ, 0x18, R194 ;  /* 0x00000018ffc27819 */ /* 0x000fe200000116c2 */
[----:B------:R-:W-:Y:S01]  /*fae0*/  MUFU.EX2 R60, R60 ;  /* 0x0000003c003c7308 */ /* 0x000fe20000000800 */
[----:B------:R-:W-:-:S02]  /*faf0*/  SHF.R.U32.HI R189, RZ, 0x8, R38 ;  /* 0x00000008ffbd7819 */ /* 0x000fc40000011626 */
[--C-:B------:R-:W-:Y:S02]  /*fb00*/  HSET2.LE.AND R38, R39, R102.reuse, PT ;  /* 0x0000006627267233 */ /* 0x100fe40003803000 */
[----:B------:R-:W-:Y:S02]  /*fb10*/  HSET2.LE.AND R37, R37, R102, PT ;  /* 0x0000006625257233 */ /* 0x000fe40003803000 */
[----:B-1----:R-:W-:Y:S01]  /*fb20*/  F2FP.F16.F32.PACK_AB R39, R187, R6 ;  /* 0x00000006bb27723e */ /* 0x002fe200000000ff */
[----:B------:R-:W-:Y:S01]  /*fb30*/  MUFU.EX2 R128, R128 ;  /* 0x0000008000807308 */ /* 0x000fe20000000800 */
[----:B------:R-:W-:Y:S02]  /*fb40*/  PRMT R189, R36, 0x5410, R189 ;  /* 0x0000541024bd7816 */ /* 0x000fe400000000bd */
[----:B------:R-:W-:Y:S01]  /*fb50*/  PRMT R45, R45, 0x5410, R194 ;  /* 0x000054102d2d7816 */ /* 0x000fe200000000c2 */
[----:B------:R-:W-:Y:S01]  /*fb60*/  IMAD.WIDE.U32 R194, R191, -0x326172a9, RZ ;  /* 0xcd9e8d57bfc27825 */ /* 0x000fe200078e00ff */
[----:B------:R-:W-:-:S03]  /*fb70*/  LOP3.LUT R38, R38, R39, RZ, 0xc0, !PT ;  /* 0x0000002726267212 */ /* 0x000fc600078ec0ff */
[--C-:B------:R-:W-:Y:S01]  /*fb80*/  FFMA.FTZ R191, R56, UR36, -R201.reuse ;  /* 0x0000002438bf7c23 */ /* 0x100fe200080108c9 */
[----:B------:R-:W-:Y:S01]  /*fb90*/  LOP3.LUT R39, R37, R184, RZ, 0xc0, !PT ;  /* 0x000000b825277212 */ /* 0x000fe200078ec0ff */
[--C-:B------:R-:W-:Y:S01]  /*fba0*/  FFMA.FTZ R56, R57, UR36, -R201.reuse ;  /* 0x0000002439387c23 */ /* 0x100fe200080108c9 */
[--C-:B------:R-:W-:Y:S01]  /*fbb0*/  HSET2.LE.AND R36, R189, R102.reuse, PT ;  /* 0x00000066bd247233 */ /* 0x100fe20003803000 */
[--C-:B------:R-:W-:Y:S01]  /*fbc0*/  FFMA.FTZ R57, R61, UR36, -R201.reuse ;  /* 0x000000243d397c23 */ /* 0x100fe200080108c9 */
[----:B------:R-:W-:Y:S01]  /*fbd0*/  HSET2.LE.AND R37, R45, R102, PT ;  /* 0x000000662d257233 */ /* 0x000fe20003803000 */
[--C-:B------:R-:W-:Y:S01]  /*fbe0*/  FFMA.FTZ R61, R63, UR36, -R201.reuse ;  /* 0x000000243f3d7c23 */ /* 0x100fe200080108c9 */
[----:B------:R-:W-:Y:S01]  /*fbf0*/  F2FP.F16.F32.PACK_AB R189, R185, R0 ;  /* 0x00000000b9bd723e */ /* 0x000fe200000000ff */
[--C-:B------:R-:W-:Y:S01]  /*fc00*/  FFMA.FTZ R63, R64, UR36, -R201.reuse ;  /* 0x00000024403f7c23 */ /* 0x100fe200080108c9 */
[----:B------:R-:W-:Y:S01]  /*fc10*/  F2FP.F16.F32.PACK_AB R184, R71, R72 ;  /* 0x0000004847b8723e */ /* 0x000fe200000000ff */
[--C-:B------:R-:W-:Y:S01]  /*fc20*/  FFMA.FTZ R64, R66, UR36, -R201.reuse ;  /* 0x0000002442407c23 */ /* 0x100fe200080108c9 */
[----:B------:R-:W-:Y:S01]  /*fc30*/  LOP3.LUT R36, R36, R189, RZ, 0xc0, !PT ;  /* 0x000000bd24247212 */ /* 0x000fe200078ec0ff */
[--C-:B------:R-:W-:Y:S01]  /*fc40*/  FFMA.FTZ R189, R52, UR36, -R201.reuse ;  /* 0x0000002434bd7c23 */ /* 0x100fe200080108c9 */
[----:B------:R-:W-:Y:S01]  /*fc50*/  LOP3.LUT R37, R37, R184, RZ, 0xc0, !PT ;  /* 0x000000b825257212 */ /* 0x000fe200078ec0ff */
[--C-:B------:R-:W-:Y:S01]  /*fc60*/  FFMA.FTZ R184, R48, UR36, -R201.reuse ;  /* 0x0000002430b87c23 */ /* 0x100fe200080108c9 */
[----:B------:R-:W-:Y:S01]  /*fc70*/  LOP3.LUT R192, R195, UR23, R206, 0x96, !PT ;  /* 0x00000017c3c07c12 */ /* 0x000fe2000f8e96ce */
[----:B------:R-:W-:Y:S01]  /*fc80*/  FFMA.FTZ R52, R49, UR36, -R201 ;  /* 0x0000002431347c23 */ /* 0x000fe200080108c9 */
[----:B------:R-:W-:Y:S01]  /*fc90*/  LOP3.LUT R45, R209, UR7, R194, 0x96, !PT ;  /* 0x00000007d12d7c12 */ /* 0x000fe2000f8e96c2 */
[----:B------:R-:W-:Y:S01]  /*fca0*/  MUFU.EX2 R189, R189 ;  /* 0x000000bd00bd7308 */ /* 0x000fe20000000800 */
[C---:B------:R-:W-:Y:S01]  /*fcb0*/  LOP3.LUT R193, R208.reuse, 0xffff, RZ, 0xc0, !PT ;  /* 0x0000ffffd0c17812 */ /* 0x040fe200078ec0ff */
[C---:B------:R-:W-:Y:S01]  /*fcc0*/  HMMA.16816.F32 R24, R36.reuse, R32, R24 ;  /* 0x000000202418723c */ /* 0x040fe20000001818 */
[----:B------:R-:W-:Y:S01]  /*fcd0*/  LOP3.LUT R203, R208, 0xff, RZ, 0xc0, !PT ;  /* 0x000000ffd0cb7812 */ /* 0x000fe200078ec0ff */
[----:B------:R-:W-:Y:S01]  /*fce0*/  FADD.FTZ R0, R0, R141 ;  /* 0x0000008d00007221 */ /* 0x000fe20000010000 */
[--C-:B------:R-:W-:Y:S01]  /*fcf0*/  SHF.R.U32.HI R194, RZ, 0x10, R208.reuse ;  /* 0x00000010ffc27819 */ /* 0x100fe200000116d0 */
[----:B------:R-:W-:Y:S01]  /*fd00*/  FADD.FTZ R72, R72, R157 ;  /* 0x0000009d48487221 */ /* 0x000fe20000010000 */
[----:B------:R-:W-:Y:S01]  /*fd10*/  SHF.R.U32.HI R195, RZ, 0x18, R208 ;  /* 0x00000018ffc37819 */ /* 0x000fe200000116d0 */
[----:B------:R-:W-:Y:S01]  /*fd20*/  IMAD.WIDE.U32 R208, R42, -0x2daee0ad, RZ ;  /* 0xd2511f532ad07825 */ /* 0x000fe200078e00ff */
[C---:B------:R-:W-:Y:S01]  /*fd30*/  LOP3.LUT R202, R222.reuse, 0xffff, RZ, 0xc0, !PT ;  /* 0x0000ffffdeca7812 */ /* 0x040fe200078ec0ff */
[C---:B------:R-:W-:Y:S01]  /*fd40*/  HMMA.16816.F32 R12, R36.reuse, R34, R12 ;  /* 0x00000022240c723c */ /* 0x040fe2000000180c */
[----:B------:R-:W-:Y:S01]  /*fd50*/  LOP3.LUT R247, R222, 0xff, RZ, 0xc0, !PT ;  /* 0x000000ffdef77812 */ /* 0x000fe200078ec0ff */
[----:B------:R-:W-:Y:S01]  /*fd60*/  IMAD.WIDE.U32 R32, R41, -0x2daee0ad, RZ ;  /* 0xd2511f5329207825 */ /* 0x000fe200078e00ff */
[--C-:B------:R-:W-:Y:S01]  /*fd70*/  SHF.R.U32.HI R204, RZ, 0x10, R222.reuse ;  /* 0x00000010ffcc7819 */ /* 0x100fe200000116de */
[----:B------:R-:W-:Y:S01]  /*fd80*/  MUFU.EX2 R184, R184 ;  /* 0x000000b800b87308 */ /* 0x000fe20000000800 */
[----:B------:R-:W-:Y:S01]  /*fd90*/  SHF.R.U32.HI R199, RZ, 0x18, R222 ;  /* 0x00000018ffc77819 */ /* 0x000fe200000116de */
[----:B------:R-:W-:Y:S01]  /*fda0*/  IMAD.WIDE.U32 R40, R40, -0x2daee0ad, RZ ;  /* 0xd2511f5328287825 */ /* 0x000fe200078e00ff */
[--C-:B------:R-:W-:Y:S01]  /*fdb0*/  LOP3.LUT R33, R33, UR32, R200.reuse, 0x96, !PT ;  /* 0x0000002021217c12 */ /* 0x100fe2000f8e96c8 */
[C---:B------:R-:W-:Y:S01]  /*fdc0*/  HMMA.16816.F32 R28, R36.reuse, R8, R28 ;  /* 0x00000008241c723c */ /* 0x040fe2000000181c */
[----:B------:R-:W-:Y:S01]  /*fdd0*/  LOP3.LUT R200, R209, UR32, R200, 0x96, !PT ;  /* 0x00000020d1c87c12 */ /* 0x000fe2000f8e96c8 */
[----:B------:R-:W-:Y:S01]  /*fde0*/  IMAD.WIDE.U32 R42, R43, -0x2daee0ad, RZ ;  /* 0xd2511f532b2a7825 */ /* 0x000fe200078e00ff */
[----:B------:R-:W-:Y:S01]  /*fdf0*/  LOP3.LUT R32, R41, UR28, R32, 0x96, !PT ;  /* 0x0000001c29207c12 */ /* 0x000fe2000f8e9620 */
[----:B------:R-:W-:Y:S01]  /*fe00*/  MUFU.EX2 R52, R52 ;  /* 0x0000003400347308 */ /* 0x000fe20000000800 */
[----:B------:R-:W-:Y:S01]  /*fe10*/  LOP3.LUT R204, R204, 0xff, RZ, 0xc0, !PT ;  /* 0x000000ffcccc7812 */ /* 0x000fe200078ec0ff */
[----:B------:R-:W-:Y:S01]  /*fe20*/  IMAD.WIDE.U32 R206, R33, -0x326172a9, RZ ;  /* 0xcd9e8d5721ce7825 */ /* 0x000fe200078e00ff */
[----:B------:R-:W-:Y:S01]  /*fe30*/  LOP3.LUT R208, R43, UR28, R208, 0x96, !PT ;  /* 0x0000001c2bd07c12 */ /* 0x000fe2000f8e96d0 */
[----:B------:R-:W-:Y:S01]  /*fe40*/  HMMA.16816.F32 R16, R36, R10, R16 ;  /* 0x0000000a2410723c */ /* 0x000fe20000001810 */
[----:B------:R-:W-:Y:S01]  /*fe50*/  LOP3.LUT R194, R194, 0xff, RZ, 0xc0, !PT ;  /* 0x000000ffc2c27812 */ /* 0x000fe200078ec0ff */
[----:B------:R-:W-:Y:S01]  /*fe60*/  IMAD.WIDE.U32 R222, R32, -0x326172a9, RZ ;  /* 0xcd9e8d5720de7825 */ /* 0x000fe200078e00ff */
[----:B------:R-:W-:Y:S01]  /*fe70*/  LOP3.LUT R32, R207, UR31, R198, 0x96, !PT ;  /* 0x0000001fcf207c12 */ /* 0x000fe2000f8e96c6 */
[----:B------:R-:W-:Y:S01]  /*fe80*/  MUFU.EX2 R191, R191 ;  /* 0x000000bf00bf7308 */ /* 0x000fe20000000800 */
[----:B------:R-:W-:Y:S01]  /*fe90*/  PRMT R43, R204, 0x5410, R199 ;  /* 0x00005410cc2b7816 */ /* 0x000fe200000000c7 */
[----:B------:R-:W-:Y:S01]  /*fea0*/  IMAD.WIDE.U32 R34, R200, -0x326172a9, RZ ;  /* 0xcd9e8d57c8227825 */ /* 0x000fe200078e00ff */
[----:B------:R-:W-:-:S03]  /*feb0*/  LOP3.LUT R206, R223, UR25, R206, 0x96, !PT ;  /* 0x00000019dfce7c12 */ /* 0x000fc6000f8e96ce */
[----:B------:R-:W-:Y:S01]  /*fec0*/  FADD.FTZ R185, R185, R0 ;  /* 0x00000000b9b97221 */ /* 0x000fe20000010000 */
[----:B------:R-:W-:Y:S01]  /*fed0*/  PRMT R195, R194, 0x5410, R195 ;  /* 0x00005410c2c37816 */ /* 0x000fe200000000c3 */
[----:B------:R-:W-:Y:S01]  /*fee0*/  IMAD.WIDE.U32 R208, R208, -0x326172a9, RZ ;  /* 0xcd9e8d57d0d07825 */ /* 0x000fe200078e00ff */
[----:B------:R-:W-:Y:S01]  /*fef0*/  LOP3.LUT R198, R35, UR31, R198, 0x96, !PT ;  /* 0x0000001f23c67c12 */ /* 0x000fe2000f8e96c6 */
[----:B------:R-:W-:Y:S01]  /*ff00*/  MUFU.EX2 R56, R56 ;  /* 0x0000003800387308 */ /* 0x000fe20000000800 */
[----:B------:R-:W-:Y:S01]  /*ff10*/  SHF.R.U32.HI R202, RZ, 0x8, R202 ;  /* 0x00000008ffca7819 */ /* 0x000fe200000116ca */
[----:B------:R-:W-:Y:S01]  /*ff20*/  IMAD.WIDE.U32 R32, R32, -0x2daee0ad, RZ ;  /* 0xd2511f5320207825 */ /* 0x000fe200078e00ff */
[----:B------:R-:W-:-:S03]  /*ff30*/  LOP3.LUT R41, R209, UR25, R34, 0x96, !PT ;  /* 0x00000019d1297c12 */ /* 0x000fc6000f8e9622 */
[----:B------:R-:W-:Y:S01]  /*ff40*/  FADD.FTZ R71, R71, R72 ;  /* 0x0000004847477221 */ /* 0x000fe20000010000 */
[----:B------:R-:W-:Y:S01]  /*ff50*/  PRMT R247, R247, 0x5410, R202 ;  /* 0x00005410f7f77816 */ /* 0x000fe200000000ca */
[----:B------:R-:W-:Y:S01]  /*ff60*/  IMAD.WIDE.U32 R206, R206, -0x2daee0ad, RZ ;  /* 0xd2511f53cece7825 */ /* 0x000fe200078e00ff */
[----:B------:R-:W-:Y:S01]  /*ff70*/  LOP3.LUT R33, R33, UR24, R40, 0x96, !PT ;  /* 0x0000001821217c12 */ /* 0x000fe2000f8e9628 */
[----:B------:R-:W-:Y:S01]  /*ff80*/  MUFU.EX2 R57, R57 ;  /* 0x0000003900397308 */ /* 0x000fe20000000800 */
[----:B------:R-:W-:Y:S01]  /*ff90*/  HSET2.LE.AND R43, R43, R102, PT ;  /* 0x000000662b2b7233 */ /* 0x000fe20003803000 */
[----:B------:R-:W-:Y:S01]  /*ffa0*/  IMAD.WIDE.U32 R34, R198, -0x2daee0ad, RZ ;  /* 0xd2511f53c6227825 */ /* 0x000fe200078e00ff */
[----:B------:R-:W-:-:S03]  /*ffb0*/  LOP3.LUT R32, R207, UR19, R32, 0x96, !PT ;  /* 0x00000013cf207c12 */ /* 0x000fc6000f8e9620 */
[----:B------:R-:W-:Y:S01]  /*ffc0*/  FADD.FTZ R6, R6, R185 ;  /* 0x000000b906067221 */ /* 0x000fe20000010000 */
[----:B------:R-:W-:Y:S01]  /*ffd0*/  LOP3.LUT R207, R45, 0xffff, RZ, 0xc0, !PT ;  /* 0x0000ffff2dcf7812 */ /* 0x000fe200078ec0ff */
[----:B------:R-:W-:Y:S01]  /*ffe0*/  IMAD.WIDE.U32 R40, R41, -0x2daee0ad, RZ ;  /* 0xd2511f5329287825 */ /* 0x000fe200078e00ff */
[----:B------:R-:W-:Y:S01]  /*fff0*/  LOP3.LUT R42, R35, UR24, R42, 0x96, !PT ;  /* 0x00000018232a7c12 */ /* 0x000fe2000f8e962a */
[----:B------:R-:W-:Y:S01]  /*10000*/  MUFU.EX2 R55, R55 ;  /* 0x0000003700377308 */ /* 0x000fe20000000800 */
[----:B------:R-:W-:Y:S01]  /*10010*/  SHF.R.U32.HI R207, RZ, 0x8, R207 ;  /* 0x00000008ffcf7819 */ /* 0x000fe200000116cf */
[----:B------:R-:W-:Y:S01]  /*10020*/  IMAD.WIDE.U32 R224, R33, -0x326172a9, RZ ;  /* 0xcd9e8d5721e07825 */ /* 0x000fe200078e00ff */
[----:B------:R-:W-:-:S03]  /*10030*/  LOP3.LUT R34, R41, UR19, R34, 0x96, !PT ;  /* 0x0000001329227c12 */ /* 0x000fc6000f8e9622 */
[----:B------:R-:W-:Y:S01]  /*10040*/  FADD.FTZ R70, R70, R71 ;  /* 0x0000004746467221 */ /* 0x000fe20000010000 */
[----:B------:R-:W-:Y:S01]  /*10050*/  FADD.FTZ R187, R187, R6 ;  /* 0x00000006bbbb7221 */ /* 0x000fe20000010000 */
[----:B------:R-:W-:Y:S01]  /*10060*/  IMAD.WIDE.U32 R48, R32, -0x326172a9, RZ ;  /* 0xcd9e8d5720307825 */ /* 0x000fe200078e00ff */
[----:B------:R-:W-:Y:S01]  /*10070*/  LOP3.LUT R35, R225, UR23, R222, 0x96, !PT ;  /* 0x00000017e1237c12 */ /* 0x000fe2000f8e96de */
[----:B------:R-:W-:Y:S02]  /*10080*/  MUFU.EX2 R54, R54 ;  /* 0x0000003600367308 */ /* 0x000fe40000000800 */
[----:B------:R-:W-:Y:S01]  /*10090*/  FADD.FTZ R69, R69, R70 ;  /* 0x0000004645457221 */ /* 0x000fe20000010000 */
[----:B------:R-:W-:Y:S01]  /*100a0*/  IMAD.WIDE.U32 R222, R34, -0x326172a9, RZ ;  /* 0xcd9e8d5722de7825 */ /* 0x000fe200078e00ff */
[----:B------:R-:W-:Y:S02]  /*100b0*/  LOP3.LUT R32, R49, UR7, R224, 0x96, !PT ;  /* 0x0000000731207c12 */ /* 0x000fe4000f8e96e0 */
[----:B------:R-:W-:-:S02]  /*100c0*/  LOP3.LUT R9, R48, 0xffff, RZ, 0xc0, !PT ;  /* 0x0000ffff30097812 */ /* 0x000fc400078ec0ff */
[----:B------:R-:W-:Y:S01]  /*100d0*/  LOP3.LUT R205, R48, 0xff, RZ, 0xc0, !PT ;  /* 0x000000ff30cd7812 */ /* 0x000fe200078ec0ff */
[----:B------:R-:W-:Y:S01]  /*100e0*/  MUFU.EX2 R86, R86 ;  /* 0x0000005600567308 */ /* 0x000fe20000000800 */
[--C-:B------:R-:W-:Y:S02]  /*100f0*/  SHF.R.U32.HI R33, RZ, 0x10, R48.reuse ;  /* 0x00000010ff217819 */ /* 0x100fe40000011630 */
[----:B------:R-:W-:Y:S01]  /*10100*/  SHF.R.U32.HI R41, RZ, 0x18, R48 ;  /* 0x00000018ff297819 */ /* 0x000fe20000011630 */
[----:B------:R-:W-:Y:S01]  /*10110*/  IMAD.WIDE.U32 R48, R42, -0x326172a9, RZ ;  /* 0xcd9e8d572a307825 */ /* 0x000fe200078e00ff */
[----:B------:R-:W-:Y:S02]  /*10120*/  LOP3.LUT R198, R222, 0xffff, RZ, 0xc0, !PT ;  /* 0x0000ffffdec67812 */ /* 0x000fe400078ec0ff */
[----:B------:R-:W-:Y:S01]  /*10130*/  SHF.R.U32.HI R211, RZ, 0x18, R222 ;  /* 0x00000018ffd37819 */ /* 0x000fe200000116de */
[----:B------:R-:W-:Y:S01]  /*10140*/  MUFU.EX2 R85, R85 ;  /* 0x0000005500557308 */ /* 0x000fe20000000800 */
[----:B------:R-:W-:Y:S01]  /*10150*/  LOP3.LUT R42, R49, UR23, R208, 0x96, !PT ;  /* 0x00000017312a7c12 */ /* 0x000fe2000f8e96d0 */
[----:B------:R-:W-:Y:S01]  /*10160*/  IMAD.WIDE.U32 R208, R190, -0x2daee0ad, RZ ;  /* 0xd2511f53bed07825 */ /* 0x000fe200078e00ff */
[----:B------:R-:W-:-:S03]  /*10170*/  LOP3.LUT R34, R223, UR7, R48, 0x96, !PT ;  /* 0x00000007df227c12 */ /* 0x000fc6000f8e9630 */
[----:B------:R-:W-:Y:S01]  /*10180*/  FFMA.FTZ R190, R47, UR36, -R210 ;  /* 0x000000242fbe7c23 */ /* 0x000fe200080108d2 */
[----:B------:R-:W-:Y:S02]  /*10190*/  LOP3.LUT R223, R222, 0xff, RZ, 0xc0, !PT ;  /* 0x000000ffdedf7812 */ /* 0x000fe400078ec0ff */
[----:B------:R-:W-:Y:S01]  /*101a0*/  LOP3.LUT R8, R209, UR33, R186, 0x96, !PT ;  /* 0x00000021d1087c12 */ /* 0x000fe2000f8e96ba */
[----:B------:R-:W-:Y:S01]  /*101b0*/  MUFU.EX2 R88, R88 ;  /* 0x0000005800587308 */ /* 0x000fe20000000800 */
[----:B------:R-:W-:Y:S01]  /*101c0*/  SHF.R.U32.HI R186, RZ, 0x8, R193 ;  /* 0x00000008ffba7819 */ /* 0x000fe200000116c1 */
[----:B------:R-:W-:Y:S01]  /*101d0*/  IMAD.WIDE.U32 R192, R192, -0x2daee0ad, RZ ;  /* 0xd2511f53c0c07825 */ /* 0x000fe200078e00ff */
[----:B------:R-:W-:Y:S02]  /*101e0*/  SHF.R.U32.HI R48, RZ, 0x10, R222 ;  /* 0x00000010ff307819 */ /* 0x000fe400000116de */
[----:B------:R-:W-:Y:S02]  /*101f0*/  LOP3.LUT R222, R208, 0xffff, RZ, 0xc0, !PT ;  /* 0x0000ffffd0de7812 */ /* 0x000fe400078ec0ff */
[----:B------:R-:W-:Y:S01]  /*10200*/  LOP3.LUT R194, R193, UR33, R196, 0x96, !PT ;  /* 0x00000021c1c27c12 */ /* 0x000fe2000f8e96c4 */
[----:B------:R-:W-:Y:S01]  /*10210*/  MUFU.EX2 R79, R79 ;  /* 0x0000004f004f7308 */ /* 0x000fe20000000800 */
[----:B------:R-:W-:-:S02]  /*10220*/  LOP3.LUT R204, R192, 0xffff, RZ, 0xc0, !PT ;  /* 0x0000ffffc0cc7812 */ /* 0x000fc400078ec0ff */
[----:B------:R-:W-:Y:S02]  /*10230*/  LOP3.LUT R216, R192, 0xff, RZ, 0xc0, !PT ;  /* 0x000000ffc0d87812 */ /* 0x000fe400078ec0ff */
[--C-:B------:R-:W-:Y:S02]  /*10240*/  SHF.R.U32.HI R49, RZ, 0x10, R192.reuse ;  /* 0x00000010ff317819 */ /* 0x100fe400000116c0 */
[----:B------:R-:W-:Y:S01]  /*10250*/  SHF.R.U32.HI R199, RZ, 0x18, R192 ;  /* 0x00000018ffc77819 */ /* 0x000fe200000116c0 */
[----:B------:R-:W-:Y:S01]  /*10260*/  IMAD.WIDE.U32 R192, R35, -0x2daee0ad, RZ ;  /* 0xd2511f5323c07825 */ /* 0x000fe200078e00ff */
[----:B------:R-:W-:Y:S01]  /*10270*/  LOP3.LUT R224, R208, 0xff, RZ, 0xc0, !PT ;  /* 0x000000ffd0e07812 */ /* 0x000fe200078ec0ff */
[----:B------:R-:W-:Y:S01]  /*10280*/  MUFU.EX2 R63, R63 ;  /* 0x0000003f003f7308 */ /* 0x000fe20000000800 */
[--C-:B------:R-:W-:Y:S02]  /*10290*/  SHF.R.U32.HI R200, RZ, 0x10, R208.reuse ;  /* 0x00000010ffc87819 */ /* 0x100fe400000116d0 */
[----:B------:R-:W-:-:S02]  /*102a0*/  SHF.R.U32.HI R197, RZ, 0x18, R208 ;  /* 0x00000018ffc57819 */ /* 0x000fc400000116d0 */
[----:B------:R-:W-:Y:S02]  /*102b0*/  SHF.R.U32.HI R66, RZ, 0x8, R9 ;  /* 0x00000008ff427819 */ /* 0x000fe40000011609 */
[----:B------:R-:W-:Y:S01]  /*102c0*/  LOP3.LUT R9, R193, UR33, R206, 0x96, !PT ;  /* 0x00000021c1097c12 */ /* 0x000fe2000f8e96ce */
[----:B------:R-:W-:Y:S01]  /*102d0*/  MUFU.EX2 R64, R64 ;  /* 0x0000004000407308 */ /* 0x000fe20000000800 */
[C---:B------:R-:W-:Y:S02]  /*102e0*/  LOP3.LUT R202, R192.reuse, 0xffff, RZ, 0xc0, !PT ;  /* 0x0000ffffc0ca7812 */ /* 0x040fe400078ec0ff */
[----:B------:R-:W-:Y:S02]  /*102f0*/  LOP3.LUT R231, R192, 0xff, RZ, 0xc0, !PT ;  /* 0x000000ffc0e77812 */ /* 0x000fe400078ec0ff */
[--C-:B------:R-:W-:Y:S02]  /*10300*/  SHF.R.U32.HI R208, RZ, 0x10, R192.reuse ;  /* 0x00000010ffd07819 */ /* 0x100fe400000116c0 */
[----:B------:R-:W-:Y:S01]  /*10310*/  SHF.R.U32.HI R35, RZ, 0x18, R192 ;  /* 0x00000018ff237819 */ /* 0x000fe200000116c0 */
[----:B------:R-:W-:Y:S01]  /*10320*/  IMAD.WIDE.U32 R192, R42, -0x2daee0ad, RZ ;  /* 0xd2511f532ac07825 */ /* 0x000fe200078e00ff */
[----:B------:R-:W-:Y:S01]  /*10330*/  PRMT R203, R203, 0x5410, R186 ;  /* 0x00005410cbcb7816 */ /* 0x000fe200000000ba */
[----:B------:R-:W-:Y:S01]  /*10340*/  MUFU.EX2 R61, R61 ;  /* 0x0000003d003d7308 */ /* 0x000fe20000000800 */
[----:B------:R-:W-:-:S02]  /*10350*/  LOP3.LUT R48, R48, 0xff, RZ, 0xc0, !PT ;  /* 0x000000ff30307812 */ /* 0x000fc400078ec0ff */
[----:B------:R-:W-:Y:S02]  /*10360*/  LOP3.LUT R186, R33, 0xff, RZ, 0xc0, !PT ;  /* 0x000000ff21ba7812 */ /* 0x000fe400078ec0ff */
[----:B------:R-:W-:Y:S02]  /*10370*/  PRMT R33, R205, 0x5410, R66 ;  /* 0x00005410cd217816 */ /* 0x000fe40000000042 */
[----:B------:R-:W-:Y:S01]  /*10380*/  PRMT R211, R48, 0x5410, R211 ;  /* 0x0000541030d37816 */ /* 0x000fe200000000d3 */
[----:B------:R-:W-:Y:S01]  /*10390*/  MUFU.EX2 R66, R74 ;  /* 0x0000004a00427308 */ /* 0x000fe20000000800 */
[----:B------:R-:W-:Y:S02]  /*103a0*/  LOP3.LUT R196, R193, UR33, R40, 0x96, !PT ;  /* 0x00000021c1c47c12 */ /* 0x000fe4000f8e9628 */
[----:B------:R-:W-:Y:S02]  /*103b0*/  LOP3.LUT R42, R44, 0xffff, RZ, 0xc0, !PT ;  /* 0x0000ffff2c2a7812 */ /* 0x000fe400078ec0ff */
[----:B------:R-:W-:-:S02]  /*103c0*/  SHF.R.U32.HI R48, RZ, 0x10, R44 ;  /* 0x00000010ff307819 */ /* 0x000fc4000001162c */
[----:B------:R-:W-:Y:S01]  /*103d0*/  LOP3.LUT R40, R44, 0xff, RZ, 0xc0, !PT ;  /* 0x000000ff2c287812 */ /* 0x000fe200078ec0ff */
[----:B------:R1:W-:Y:S01]  /*103e0*/  MUFU.EX2 R74, R83 ;  /* 0x00000053004a7308 */ /* 0x0003e20000000800 */
[----:B------:R-:W-:Y:S02]  /*103f0*/  SHF.R.U32.HI R198, RZ, 0x8, R198 ;  /* 0x00000008ffc67819 */ /* 0x000fe400000116c6 */
[----:B------:R-:W-:Y:S02]  /*10400*/  SHF.R.U32.HI R209, RZ, 0x18, R45 ;  /* 0x00000018ffd17819 */ /* 0x000fe4000001162d */
[----:B------:R-:W-:Y:S02]  /*10410*/  PRMT R223, R223, 0x5410, R198 ;  /* 0x00005410dfdf7816 */ /* 0x000fe400000000c6 */
[----:B------:R-:W-:Y:S01]  /*10420*/  LOP3.LUT R198, R192, 0xffff, RZ, 0xc0, !PT ;  /* 0x0000ffffc0c67812 */ /* 0x000fe200078ec0ff */
[----:B------:R-:W-:Y:S01]  /*10430*/  MUFU.EX2 R62, R62 ;  /* 0x0000003e003e7308 */ /* 0x000fe20000000800 */
[----:B------:R-:W-:-:S02]  /*10440*/  LOP3.LUT R225, R34, 0xffff, RZ, 0xc0, !PT ;  /* 0x0000ffff22e17812 */ /* 0x000fc400078ec0ff */
[----:B------:R-:W-:Y:S01]  /*10450*/  PRMT R41, R186, 0x5410, R41 ;  /* 0x00005410ba297816 */ /* 0x000fe20000000029 */
[----:B------:R-:W-:Y:S01]  /*10460*/  FFMA.FTZ R186, R50, UR36, -R210 ;  /* 0x0000002432ba7c23 */ /* 0x000fe200080108d2 */
[----:B------:R-:W-:Y:S02]  /*10470*/  SHF.R.U32.HI R193, RZ, 0x8, R42 ;  /* 0x00000008ffc17819 */ /* 0x000fe4000001162a */
[----:B------:R-:W-:Y:S01]  /*10480*/  LOP3.LUT R42, R48, 0xff, RZ, 0xc0, !PT ;  /* 0x000000ff302a7812 */ /* 0x000fe200078ec0ff */
[----:B------:R-:W-:Y:S01]  /*10490*/  MUFU.EX2 R190, R190 ;  /* 0x000000be00be7308 */ /* 0x000fe20000000800 */
[----:B-1----:R-:W-:Y:S02]  /*104a0*/  SHF.R.U32.HI R83, RZ, 0x18, R44 ;  /* 0x00000018ff537819 */ /* 0x002fe4000001162c */
[----:B------:R-:W-:Y:S02]  /*104b0*/  LOP3.LUT R44, R45, 0xff, RZ, 0xc0, !PT ;  /* 0x000000ff2d2c7812 */ /* 0x000fe400078ec0ff */
[----:B------:R-:W-:-:S02]  /*104c0*/  SHF.R.U32.HI R50, RZ, 0x10, R32 ;  /* 0x00000010ff327819 */ /* 0x000fc40000011620 */
[----:B------:R-:W-:Y:S01]  /*104d0*/  PRMT R207, R44, 0x5410, R207 ;  /* 0x000054102ccf7816 */ /* 0x000fe200000000cf */
[----:B------:R-:W-:Y:S01]  /*104e0*/  MUFU.EX2 R186, R186 ;  /* 0x000000ba00ba7308 */ /* 0x000fe20000000800 */
[----:B------:R-:W-:Y:S02]  /*104f0*/  SHF.R.U32.HI R44, RZ, 0x10, R45 ;  /* 0x00000010ff2c7819 */ /* 0x000fe4000001162d */
[----:B------:R-:W-:Y:S02]  /*10500*/  LOP3.LUT R48, R32, 0xff, RZ, 0xc0, !PT ;  /* 0x000000ff20307812 */ /* 0x000fe400078ec0ff */
[----:B------:R-:W-:Y:S02]  /*10510*/  LOP3.LUT R44, R44, 0xff, RZ, 0xc0, !PT ;  /* 0x000000ff2c2c7812 */ /* 0x000fe400078ec0ff */
[----:B------:R-:W-:Y:S01]  /*10520*/  SHF.R.U32.HI R45, RZ, 0x18, R32 ;  /* 0x00000018ff2d7819 */ /* 0x000fe20000011620 */
[----:B------:R-:W-:Y:S01]  /*10530*/  MUFU.EX2 R183, R183 ;  /* 0x000000b700b77308 */ /* 0x000fe20000000800 */
[----:B------:R-:W-:-:S02]  /*10540*/  PRMT R209, R44, 0x5410, R209 ;  /* 0x000054102cd17816 */ /* 0x000fc400000000d1 */
[----:B------:R-:W-:Y:S02]  /*10550*/  LOP3.LUT R44, R32, 0xffff, RZ, 0xc0, !PT ;  /* 0x0000ffff202c7812 */ /* 0x000fe400078ec0ff */
[----:B------:R-:W-:Y:S02]  /*10560*/  SHF.R.U32.HI R225, RZ, 0x8, R225 ;  /* 0x00000008ffe17819 */ /* 0x000fe400000116e1 */
[----:B------:R-:W-:Y:S01]  /*10570*/  LOP3.LUT R32, R34, 0xff, RZ, 0xc0, !PT ;  /* 0x000000ff22207812 */ /* 0x000fe200078ec0ff */
[----:B------:R-:W-:Y:S01]  /*10580*/  MUFU.EX2 R218, R177 ;  /* 0x000000b100da7308 */ /* 0x000fe20000000800 */
[----:B------:R-:W-:Y:S02]  /*10590*/  LOP3.LUT R205, R192, 0xff, RZ, 0xc0, !PT ;  /* 0x000000ffc0cd7812 */ /* 0x000fe400078ec0ff */
[--C-:B------:R-:W-:Y:S02]  /*105a0*/  SHF.R.U32.HI R206, RZ, 0x10, R192.reuse ;  /* 0x00000010ffce7819 */ /* 0x100fe400000116c0 */
[----:B------:R-:W-:Y:S01]  /*105b0*/  SHF.R.U32.HI R201, RZ, 0x18, R192 ;  /* 0x00000018ffc97819 */ /* 0x000fe200000116c0 */
[--C-:B------:R-:W-:Y:S01]  /*105c0*/  FFMA.FTZ R192, R77, UR36, -R210.reuse ;  /* 0x000000244dc07c23 */ /* 0x100fe200080108d2 */
[----:B------:R-:W-:Y:S01]  /*105d0*/  PRMT R225, R32, 0x5410, R225 ;  /* 0x0000541020e17816 */ /* 0x000fe200000000e1 */
[----:B------:R-:W-:Y:S01]  /*105e0*/  FFMA.FTZ R77, R80, UR36, -R210 ;  /* 0x00000024504d7c23 */ /* 0x000fe200080108d2 */
[----:B------:R-:W-:Y:S01]  /*105f0*/  SHF.R.U32.HI R32, RZ, 0x10, R34 ;  /* 0x00000010ff207819 */ /* 0x000fe20000011622 */
[--C-:B------:R-:W-:Y:S01]  /*10600*/  FFMA.FTZ R80, R127, UR36, -R188.reuse ;  /* 0x000000247f507c23 */ /* 0x100fe200080108bc */
[--C-:B------:R-:W-:Y:S01]  /*10610*/  FFMA.FTZ R127, R139, UR36, -R188.reuse ;  /* 0x000000248b7f7c23 */ /* 0x100fe200080108bc */
[----:B------:R-:W-:Y:S01]  /*10620*/  FFMA.FTZ R139, R161, UR36, -R188 ;  /* 0x00000024a18b7c23 */ /* 0x000fe200080108bc */
[----:B------:R-:W-:Y:S01]  /*10630*/  SHF.R.U32.HI R229, RZ, 0x18, R34 ;  /* 0x00000018ffe57819 */ /* 0x000fe20000011622 */
[----:B------:R-:W-:Y:S01]  /*10640*/  FFMA.FTZ R161, R165, UR36, -R188 ;  /* 0x00000024a5a17c23 */ /* 0x000fe200080108bc */
[----:B------:R-:W-:Y:S01]  /*10650*/  LOP3.LUT R32, R32, 0xff, RZ, 0xc0, !PT ;  /* 0x000000ff20207812 */ /* 0x000fe200078ec0ff */
[----:B------:R-:W-:Y:S01]  /*10660*/  FFMA.FTZ R165, R162, UR36, -R95 ;  /* 0x00000024a2a57c23 */ /* 0x000fe2000801085f */
[----:B------:R-:W-:Y:S01]  /*10670*/  LOP3.LUT R245, R8, 0xff, RZ, 0xc0, !PT ;  /* 0x000000ff08f57812 */ /* 0x000fe200078ec0ff */
[----:B------:R-:W1:Y:S01]  /*10680*/  MUFU.EX2 R139, R139 ;  /* 0x0000008b008b7308 */ /* 0x000e620000000800 */
[----:B------:R-:W-:Y:S01]  /*10690*/  PRMT R229, R32, 0x5410, R229 ;  /* 0x0000541020e57816 */ /* 0x000fe200000000e5 */
[----:B------:R-:W-:Y:S01]  /*106a0*/  FFMA.FTZ R162, R81, UR36, -R210 ;  /* 0x0000002451a27c23 */ /* 0x000fe200080108d2 */
[----:B------:R-:W-:Y:S01]  /*106b0*/  LOP3.LUT R32, R49, 0xff, RZ, 0xc0, !PT ;  /* 0x000000ff31207812 */ /* 0x000fe200078ec0ff */
[----:B------:R-:W-:Y:S01]  /*106c0*/  FFMA.FTZ R81, R130, UR36, -R95 ;  /* 0x0000002482517c23 */ /* 0x000fe2000801085f */
[----:B------:R-:W-:Y:S01]  /*106d0*/  LOP3.LUT R34, R9, 0xffff, RZ, 0xc0, !PT ;  /* 0x0000ffff09227812 */ /* 0x000fe200078ec0ff */
[--C-:B------:R-:W-:Y:S01]  /*106e0*/  FFMA.FTZ R130, R153, UR36, -R188.reuse ;  /* 0x0000002499827c23 */ /* 0x100fe200080108bc */
[----:B------:R-:W-:Y:S01]  /*106f0*/  PRMT R199, R32, 0x5410, R199 ;  /* 0x0000541020c77816 */ /* 0x000fe200000000c7 */
[----:B------:R-:W2:Y:S01]  /*10700*/  MUFU.EX2 R165, R165 ;  /* 0x000000a500a57308 */ /* 0x000ea20000000800 */
[----:B------:R-:W-:Y:S01]  /*10710*/  LOP3.LUT R32, R8, 0xffff, RZ, 0xc0, !PT ;  /* 0x0000ffff08207812 */ /* 0x000fe200078ec0ff */
[--C-:B------:R-:W-:Y:S01]  /*10720*/  FFMA.FTZ R153, R152, UR36, -R188.reuse ;  /* 0x0000002498997c23 */ /* 0x100fe200080108bc */
[----:B------:R-:W-:Y:S01]  /*10730*/  SHF.R.U32.HI R49, RZ, 0x10, R9 ;  /* 0x00000010ff317819 */ /* 0x000fe20000011609 */
[----:B------:R-:W-:Y:S01]  /*10740*/  FFMA.FTZ R152, R171, UR36, -R188 ;  /* 0x00000024ab987c23 */ /* 0x000fe200080108bc */
[----:B------:R-:W-:Y:S01]  /*10750*/  SHF.R.U32.HI R32, RZ, 0x8, R32 ;  /* 0x00000008ff207819 */ /* 0x000fe20000011620 */
[----:B------:R-:W-:Y:S01]  /*10760*/  FFMA.FTZ R171, R166, UR36, -R188 ;  /* 0x00000024a6ab7c23 */ /* 0x000fe200080108bc */
[----:B------:R-:W-:Y:S01]  /*10770*/  PRMT R42, R42, 0x5410, R83 ;  /* 0x000054102a2a7816 */ /* 0x000fe20000000053 */
[----:B------:R-:W-:Y:S01]  /*10780*/  FFMA.FTZ R83, R51, UR36, -R210 ;  /* 0x0000002433537c23 */ /* 0x000fe200080108d2 */
[----:B------:R-:W-:Y:S01]  /*10790*/  PRMT R245, R245, 0x5410, R32 ;  /* 0x00005410f5f57816 */ /* 0x000fe20000000020 */
[----:B------:R-:W-:Y:S01]  /*107a0*/  MUFU.EX2 R80, R80 ;  /* 0x0000005000507308 */ /* 0x000fe20000000800 */
[----:B------:R-:W-:-:S02]  /*107b0*/  SHF.R.U32.HI R36, RZ, 0x10, R8 ;  /* 0x00000010ff247819 */ /* 0x000fc40000011608 */
[----:B------:R-:W-:Y:S02]  /*107c0*/  SHF.R.U32.HI R243, RZ, 0x18, R8 ;  /* 0x00000018fff37819 */ /* 0x000fe40000011608 */
[----:B------:R-:W-:Y:S02]  /*107d0*/  LOP3.LUT R241, R9, 0xff, RZ, 0xc0, !PT ;  /* 0x000000ff09f17812 */ /* 0x000fe400078ec0ff */
[----:B------:R-:W-:Y:S01]  /*107e0*/  SHF.R.U32.HI R32, RZ, 0x18, R9 ;  /* 0x00000018ff207819 */ /* 0x000fe20000011609 */
[----:B------:R-:W3:Y:S01]  /*107f0*/  MUFU.EX2 R127, R127 ;  /* 0x0000007f007f7308 */ /* 0x000ee20000000800 */
[----:B------:R-:W-:Y:S01]  /*10800*/  SHF.R.U32.HI R51, RZ, 0x8, R44 ;  /* 0x00000008ff337819 */ /* 0x000fe2000001162c */
[----:B------:R-:W4:Y:S01]  /*10810*/  LDSM.16.MT88.4 R8, [R252+0x5000] ;  /* 0x00500000fc08783b */ /* 0x000f220000004200 */
[----:B------:R-:W-:Y:S02]  /*10820*/  SHF.R.U32.HI R34, RZ, 0x8, R34 ;  /* 0x00000008ff227819 */ /* 0x000fe40000011622 */
[----:B------:R-:W-:-:S02]  /*10830*/  HSET2.LE.AND R33, R33, R102, PT ;  /* 0x0000006621217233 */ /* 0x000fc40003803000 */
[----:B------:R-:W-:Y:S01]  /*10840*/  LOP3.LUT R208, R208, 0xff, RZ, 0xc0, !PT ;  /* 0x000000ffd0d07812 */ /* 0x000fe200078ec0ff */
[----:B------:R-:W5:Y:S01]  /*10850*/  MUFU.EX2 R81, R81 ;  /* 0x0000005100517308 */ /* 0x000f620000000800 */
[----:B------:R-:W-:Y:S02]  /*10860*/  LOP3.LUT R49, R49, 0xff, RZ, 0xc0, !PT ;  /* 0x000000ff31317812 */ /* 0x000fe400078ec0ff */
[----:B-1----:R-:W-:Y:S02]  /*10870*/  F2FP.F16.F32.PACK_AB R38, R164, R139 ;  /* 0x0000008ba426723e */ /* 0x002fe400000000ff */
[----:B------:R-:W-:Y:S02]  /*10880*/  PRMT R48, R48, 0x5410, R51 ;  /* 0x0000541030307816 */ /* 0x000fe40000000033 */
[----:B------:R-:W-:Y:S01]  /*10890*/  PRMT R51, R208, 0x5410, R35 ;  /* 0x00005410d0337816 */ /* 0x000fe20000000023 */
[----:B------:R-:W1:Y:S01]  /*108a0*/  MUFU.EX2 R83, R83 ;  /* 0x0000005300537308 */ /* 0x000e620000000800 */
[----:B------:R-:W-:-:S02]  /*108b0*/  PRMT R241, R241, 0x5410, R34 ;  /* 0x00005410f1f17816 */ /* 0x000fc40000000022 */
[----:B------:R-:W-:Y:S02]  /*108c0*/  PRMT R49, R49, 0x5410, R32 ;  /* 0x0000541031317816 */ /* 0x000fe40000000020 */
[----:B------:R-:W-:Y:S02]  /*108d0*/  LOP3.LUT R38, R33, R38, RZ, 0xc0, !PT ;  /* 0x0000002621267212 */ /* 0x000fe400078ec0ff */
[----:B------:R-:W1:Y:S01]  /*108e0*/  LDSM.16.MT88.4 R32, [R226+0x5000] ;  /* 0x00500000e220783b */ /* 0x000e620000004200 */
[----:B------:R-:W-:Y:S01]  /*108f0*/  LOP3.LUT R36, R36, 0xff, RZ, 0xc0, !PT ;  /* 0x000000ff24247812 */ /* 0x000fe200078ec0ff */
[----:B------:R-:W-:Y:S01]  /*10900*/  MUFU.EX2 R130, R130 ;  /* 0x0000008200827308 */ /* 0x000fe20000000800 */
[----:B------:R-:W-:Y:S01]  /*10910*/  PRMT R40, R40, 0x5410, R193 ;  /* 0x0000541028287816 */ /* 0x000fe200000000c1 */
[--C-:B------:R-:W-:Y:S01]  /*10920*/  FFMA.FTZ R193, R46, UR36, -R210.reuse ;  /* 0x000000242ec17c23 */ /* 0x100fe200080108d2 */
[----:B------:R-:W-:Y:S01]  /*10930*/  PRMT R243, R36, 0x5410, R243 ;  /* 0x0000541024f37816 */ /* 0x000fe200000000f3 */
[----:B------:R-:W-:Y:S01]  /*10940*/  FFMA.FTZ R210, R82, UR36, -R210 ;  /* 0x0000002452d27c23 */ /* 0x000fe200080108d2 */
[----:B------:R-:W-:Y:S01]  /*10950*/  HSET2.LE.AND R39, R41, R102, PT ;  /* 0x0000006629277233 */ /* 0x000fe20003803000 */
[--C-:B------:R-:W-:Y:S01]  /*10960*/  FFMA.FTZ R82, R163, UR36, -R188.reuse ;  /* 0x00000024a3527c23 */ /* 0x100fe200080108bc */
[----:B--2---:R-:W-:Y:S01]  /*10970*/  F2FP.F16.F32.PACK_AB R36, R165, R160 ;  /* 0x000000a0a524723e */ /* 0x004fe200000000ff */
[----:B------:R-:W-:Y:S01]  /*10980*/  MUFU.EX2 R153, R153 ;  /* 0x0000009900997308 */ /* 0x000fe20000000800 */
[----:B------:R-:W-:Y:S01]  /*10990*/  LOP3.LUT R44, R50, 0xff, RZ, 0xc0, !PT ;  /* 0x000000ff322c7812 */ /* 0x000fe200078ec0ff */
[----:B------:R-:W-:Y:S01]  /*109a0*/  FFMA.FTZ R50, R147, UR36, -R188 ;  /* 0x0000002493327c23 */ /* 0x000fe200080108bc */
[----:B------:R-:W-:-:S02]  /*109b0*/  LOP3.LUT R39, R39, R36, RZ, 0xc0, !PT ;  /* 0x0000002427277212 */ /* 0x000fc400078ec0ff */
[--C-:B------:R-:W-:Y:S02]  /*109c0*/  HSET2.LE.AND R40, R40, R102.reuse, PT ;  /* 0x0000006628287233 */ /* 0x100fe40003803000 */
[----:B------:R-:W-:Y:S01]  /*109d0*/  HSET2.LE.AND R36, R48, R102, PT ;  /* 0x0000006630247233 */ /* 0x000fe20003803000 */
[----:B------:R-:W-:Y:S01]  /*109e0*/  MUFU.EX2 R161, R161 ;  /* 0x000000a100a17308 */ /* 0x000fe20000000800 */
[----:B------:R-:W-:Y:S01]  /*109f0*/  F2FP.F16.F32.PACK_AB R41, R189, R184 ;  /* 0x000000b8bd29723e */ /* 0x000fe200000000ff */
[----:B------:R-:W-:Y:S01]  /*10a00*/  FADD.FTZ R184, R184, R187 ;  /* 0x000000bbb8b87221 */ /* 0x000fe20000010000 */
[----:B------:R-:W-:Y:S02]  /*10a10*/  PRMT R44, R44, 0x5410, R45 ;  /* 0x000054102c2c7816 */ /* 0x000fe4000000002d */
[----:B---3--:R-:W-:Y:S01]  /*10a20*/  F2FP.F16.F32.PACK_AB R37, R127, R80 ;  /* 0x000000507f25723e */ /* 0x008fe200000000ff */
[----:B------:R-:W-:Y:S01]  /*10a30*/  FADD.FTZ R189, R189, R184 ;  /* 0x000000b8bdbd7221 */ /* 0x000fe20000010000 */
[----:B------:R-:W-:Y:S01]  /*10a40*/  LOP3.LUT R40, R40, R41, RZ, 0xc0, !PT ;  /* 0x0000002928287212 */ /* 0x000fe200078ec0ff */
[----:B------:R-:W-:Y:S01]  /*10a50*/  MUFU.EX2 R82, R82 ;  /* 0x0000005200527308 */ /* 0x000fe20000000800 */
[----:B------:R-:W-:-:S02]  /*10a60*/  LOP3.LUT R36, R36, R37, RZ, 0xc0, !PT ;  /* 0x0000002524247212 */ /* 0x000fc400078ec0ff */
[--C-:B------:R-:W-:Y:S02]  /*10a70*/  HSET2.LE.AND R41, R42, R102.reuse, PT ;  /* 0x000000662a297233 */ /* 0x100fe40003803000 */
[--C-:B------:R-:W-:Y:S02]  /*10a80*/  HSET2.LE.AND R37, R44, R102.reuse, PT ;  /* 0x000000662c257233 */ /* 0x100fe40003803000 */
[----:B------:R-:W-:Y:S01]  /*10a90*/  F2FP.F16.F32.PACK_AB R42, R67, R68 ;  /* 0x00000044432a723e */ /* 0x000fe200000000ff */
[----:B------:R-:W-:Y:S01]  /*10aa0*/  MUFU.EX2 R171, R171 ;  /* 0x000000ab00ab7308 */ /* 0x000fe20000000800 */
[----:B-----5:R-:W-:Y:S01]  /*10ab0*/  F2FP.F16.F32.PACK_AB R44, R81, R76 ;  /* 0x0000004c512c723e */ /* 0x020fe200000000ff */
[----:B------:R-:W-:Y:S01]  /*10ac0*/  FADD.FTZ R68, R68, R69 ;  /* 0x0000004544447221 */ /* 0x000fe20000010000 */
[----:B------:R-:W-:Y:S02]  /*10ad0*/  LOP3.LUT R41, R41, R42, RZ, 0xc0, !PT ;  /* 0x0000002a29297212 */ /* 0x000fe400078ec0ff */
[----:B------:R-:W-:Y:S01]  /*10ae0*/  LOP3.LUT R37, R37, R44, RZ, 0xc0, !PT ;  /* 0x0000002c25257212 */ /* 0x000fe200078ec0ff */
[----:B------:R-:W-:Y:S01]  /*10af0*/  FADD.FTZ R68, R67, R68 ;  /* 0x0000004443447221 */ /* 0x000fe20000010000 */
[--C-:B------:R-:W-:Y:S01]  /*10b00*/  HSET2.LE.AND R42, R247, R102.reuse, PT ;  /* 0x00000066f72a7233 */ /* 0x100fe20003803000 */
[----:B------:R-:W-:Y:S01]  /*10b10*/  MUFU.EX2 R152, R152 ;  /* 0x0000009800987308 */ /* 0x000fe20000000800 */
[----:B------:R-:W-:Y:S01]  /*10b20*/  F2FP.F16.F32.PACK_AB R163, R191, R52 ;  /* 0x00000034bfa3723e */ /* 0x000fe200000000ff */
[----:B------:R-:W-:Y:S01]  /*10b30*/  FADD.FTZ R52, R52, R189 ;  /* 0x000000bd34347221 */ /* 0x000fe20000010000 */
[----:B------:R-:W-:Y:S01]  /*10b40*/  F2FP.F16.F32.PACK_AB R44, R58, R59 ;  /* 0x0000003b3a2c723e */ /* 0x000fe200000000ff */
[C---:B----4-:R-:W-:Y:S01]  /*10b50*/  HMMA.16816.F32 R20, R36.reuse, R8, R20 ;  /* 0x000000082414723c */ /* 0x050fe20000001814 */
[----:B------:R-:W-:Y:S01]  /*10b60*/  LOP3.LUT R200, R200, 0xff, RZ, 0xc0, !PT ;  /* 0x000000ffc8c87812 */ /* 0x000fe200078ec0ff */
[----:B------:R-:W-:Y:S01]  /*10b70*/  FADD.FTZ R59, R59, R68 ;  /* 0x000000443b3b7221 */ /* 0x000fe20000010000 */
[----:B------:R-:W-:Y:S01]  /*10b80*/  LOP3.LUT R42, R42, R163, RZ, 0xc0, !PT ;  /* 0x000000a32a2a7212 */ /* 0x000fe200078ec0ff */
[--C-:B------:R-:W-:Y:S01]  /*10b90*/  FFMA.FTZ R163, R84, UR36, -R95.reuse ;  /* 0x0000002454a37c23 */ /* 0x100fe2000801085f */
[----:B------:R-:W-:Y:S01]  /*10ba0*/  LOP3.LUT R43, R43, R44, RZ, 0xc0, !PT ;  /* 0x0000002c2b2b7212 */ /* 0x000fe200078ec0ff */
[----:B------:R-:W-:Y:S01]  /*10bb0*/  FFMA.FTZ R44, R78, UR36, -R95 ;  /* 0x000000244e2c7c23 */ /* 0x000fe2000801085f */
[----:B------:R-:W-:Y:S01]  /*10bc0*/  PRMT R47, R200, 0x5410, R197 ;  /* 0x00005410c82f7816 */ /* 0x000fe200000000c5 */
[----:B------:R-:W-:Y:S01]  /*10bd0*/  FFMA.FTZ R78, R138, UR36, -R95 ;  /* 0x000000248a4e7c23 */ /* 0x000fe2000801085f */
[----:B------:R-:W-:Y:S01]  /*10be0*/  HMMA.16816.F32 R248, R36, R10, R248 ;  /* 0x0000000a24f8723c */ /* 0x000fe200000018f8 */
[----:B------:R2:W-:Y:S01]  /*10bf0*/  MUFU.EX2 R147, R44 ;  /* 0x0000002c00937308 */ /* 0x0005e20000000800 */
[----:B------:R-:W-:Y:S01]  /*10c00*/  SHF.R.U32.HI R202, RZ, 0x8, R202 ;  /* 0x00000008ffca7819 */ /* 0x000fe200000116ca */
[----:B------:R-:W-:Y:S01]  /*10c10*/  FADD.FTZ R52, R191, R52 ;  /* 0x00000034bf347221 */ /* 0x000fe20000010000 */
[----:B------:R-:W-:Y:S01]  /*10c20*/  HSET2.LE.AND R47, R47, R102, PT ;  /* 0x000000662f2f7233 */ /* 0x000fe20003803000 */
[----:B------:R-:W-:Y:S01]  /*10c30*/  FADD.FTZ R58, R58, R59 ;  /* 0x0000003b3a3a7221 */ /* 0x000fe20000010000 */
[----:B------:R-:W-:Y:S01]  /*10c40*/  HMMA.16816.F32 R24, R40, R8, R24 ;  /* 0x000000082818723c */ /* 0x000fe20000001818 */
[----:B------:R-:W-:-:S02]  /*10c50*/  SHF.R.U32.HI R198, RZ, 0x8, R198 ;  /* 0x00000008ffc67819 */ /* 0x000fc400000116c6 */
[----:B------:R-:W-:Y:S01]  /*10c60*/  MUFU.EX2 R78, R78 ;  /* 0x0000004e004e7308 */ /* 0x000fe20000000800 */
[----:B------:R-:W-:Y:S02]  /*10c70*/  SHF.R.U32.HI R45, RZ, 0x8, R222 ;  /* 0x00000008ff2d7819 */ /* 0x000fe400000116de */
[C---:B-1----:R-:W-:Y:S01]  /*10c80*/  HMMA.16816.F32 R236, R36.reuse, R32, R236 ;  /* 0x0000002024ec723c */ /* 0x042fe200000018ec */
[----:B------:R-:W-:Y:S02]  /*10c90*/  F2FP.F16.F32.PACK_AB R8, R186, R83 ;  /* 0x00000053ba08723e */ /* 0x000fe400000000ff */
[C---:B------:R-:W-:Y:S01]  /*10ca0*/  F2FP.F16.F32.PACK_AB R9, R56.reuse, R53 ;  /* 0x000000353809723e */ /* 0x040fe200000000ff */
[----:B------:R-:W-:Y:S01]  /*10cb0*/  FADD.FTZ R53, R53, R52 ;  /* 0x0000003435357221 */ /* 0x000fe20000010000 */
[----:B------:R-:W-:Y:S01]  /*10cc0*/  LOP3.LUT R47, R47, R8, RZ, 0xc0, !PT ;  /* 0x000000082f2f7212 */ /* 0x000fe200078ec0ff */
[----:B------:R-:W-:Y:S01]  /*10cd0*/  HMMA.16816.F32 R232, R36, R34, R232 ;  /* 0x0000002224e8723c */ /* 0x000fe200000018e8 */
[--C-:B--2---:R-:W-:Y:S01]  /*10ce0*/  HSET2.LE.AND R44, R245, R102.reuse, PT ;  /* 0x00000066f52c7233 */ /* 0x104fe20003803000 */
[----:B------:R-:W1:Y:S01]  /*10cf0*/  LDSM.16.MT88.4 R36, [R252+0x5400] ;  /* 0x00540000fc24783b */ /* 0x000e620000004200 */
[----:B------:R-:W2:Y:S01]  /*10d00*/  MUFU.EX2 R163, R163 ;  /* 0x000000a300a37308 */ /* 0x000ea20000000800 */
[----:B------:R-:W-:Y:S01]  /*10d10*/  PRMT R231, R231, 0x5410, R202 ;  /* 0x00005410e7e77816 */ /* 0x000fe200000000ca */
[----:B------:R-:W-:Y:S01]  /*10d20*/  FADD.FTZ R56, R56, R53 ;  /* 0x0000003538387221 */ /* 0x000fe20000010000 */
[----:B------:R-:W-:Y:S01]  /*10d30*/  LOP3.LUT R44, R44, R9, RZ, 0xc0, !PT ;  /* 0x000000092c2c7212 */ /* 0x000fe200078ec0ff */
[C---:B------:R-:W-:Y:S01]  /*10d40*/  HMMA.16816.F32 R12, R40.reuse, R10, R12 ;  /* 0x0000000a280c723c */ /* 0x040fe2000000180c */
[----:B------:R-:W3:Y:S01]  /*10d50*/  LDSM.16.MT88.4 R8, [R226+0x5400] ;  /* 0x00540000e208783b */ /* 0x000ee20000004200 */
[----:B------:R-:W-:Y:S01]  /*10d60*/  PRMT R205, R205, 0x5410, R198 ;  /* 0x00005410cdcd7816 */ /* 0x000fe200000000c6 */
[----:B------:R-:W-:Y:S01]  /*10d70*/  FFMA.FTZ R198, R167, UR36, -R188 ;  /* 0x00000024a7c67c23 */ /* 0x000fe200080108bc */
[----:B------:R-:W-:Y:S01]  /*10d80*/  PRMT R45, R224, 0x5410, R45 ;  /* 0x00005410e02d7816 */ /* 0x000fe2000000002d */
[----:B------:R4:W-:Y:S01]  /*10d90*/  MUFU.EX2 R167, R50 ;  /* 0x0000003200a77308 */ /* 0x0009e20000000800 */
[----:B------:R-:W-:Y:S01]  /*10da0*/  HMMA.16816.F32 R28, R40, R32, R28 ;  /* 0x00000020281c723c */ /* 0x000fe2000000181c */
[----:B------:R-:W-:Y:S01]  /*10db0*/  HSET2.LE.AND R51, R51, R102, PT ;  /* 0x0000006633337233 */ /* 0x000fe20003803000 */
[----:B------:R-:W-:Y:S01]  /*10dc0*/  LDSM.16.MT88.4 R244, [R252+0x5c00] ;  /* 0x005c0000fcf4783b */ /* 0x000fe20000004200 */
[----:B------:R-:W-:-:S02]  /*10dd0*/  LOP3.LUT R138, R194, 0xffff, RZ, 0xc0, !PT ;  /* 0x0000ffffc28a7812 */ /* 0x000fc400078ec0ff */
[--C-:B------:R-:W-:Y:S01]  /*10de0*/  HSET2.LE.AND R45, R45, R102.reuse, PT ;  /* 0x000000662d2d7233 */ /* 0x100fe20003803000 */
[----:B------:R-:W-:Y:S01]  /*10df0*/  HMMA.16816.F32 R16, R40, R34, R16 ;  /* 0x000000222810723c */ /* 0x000fe20000001810 */
[----:B--2---:R-:W-:Y:S01]  /*10e00*/  F2FP.F16.F32.PACK_AB R32, R163, R78 ;  /* 0x0000004ea320723e */ /* 0x004fe200000000ff */
[----:B------:R-:W-:Y:S01]  /*10e10*/  MUFU.EX2 R192, R192 ;  /* 0x000000c000c07308 */ /* 0x000fe20000000800 */
[----:B------:R-:W-:Y:S02]  /*10e20*/  F2FP.F16.F32.PACK_AB R33, R153, R130 ;  /* 0x000000829921723e */ /* 0x000fe400000000ff */
[----:B------:R-:W-:Y:S02]  /*10e30*/  LOP3.LUT R51, R51, R32, RZ, 0xc0, !PT ;  /* 0x0000002033337212 */ /* 0x000fe400078ec0ff */
[C---:B------:R-:W-:Y:S01]  /*10e40*/  F2FP.F16.F32.PACK_AB R46, R60.reuse, R57 ;  /* 0x000000393c2e723e */ /* 0x040fe200000000ff */
[----:B------:R-:W-:Y:S01]  /*10e50*/  FADD.FTZ R57, R57, R56 ;  /* 0x0000003839397221 */ /* 0x000fe20000010000 */
[--C-:B------:R-:W-:Y:S01]  /*10e60*/  HSET2.LE.AND R48, R241, R102.reuse, PT ;  /* 0x00000066f1307233 */ /* 0x100fe20003803000 */
[----:B------:R-:W-:Y:S01]  /*10e70*/  MUFU.EX2 R193, R193 ;  /* 0x000000c100c17308 */ /* 0x000fe20000000800 */
[----:B----4-:R-:W-:Y:S01]  /*10e80*/  HSET2.LE.AND R50, R231, R102, PT ;  /* 0x00000066e7327233 */ /* 0x010fe20003803000 */
[----:B------:R-:W-:Y:S01]  /*10e90*/  FADD.FTZ R60, R60, R57 ;  /* 0x000000393c3c7221 */ /* 0x000fe20000010000 */
[----:B------:R-:W-:-:S02]  /*10ea0*/  SHF.R.U32.HI R32, RZ, 0x10, R194 ;  /* 0x00000010ff207819 */ /* 0x000fc400000116c2 */
[----:B------:R-:W-:Y:S02]  /*10eb0*/  F2FP.F16.F32.PACK_AB R241, R82, R161 ;  /* 0x000000a152f1723e */ /* 0x000fe400000000ff */
[----:B------:R-:W-:Y:S01]  /*10ec0*/  LOP3.LUT R50, R50, R33, RZ, 0xc0, !PT ;  /* 0x0000002132327212 */ /* 0x000fe200078ec0ff */
[----:B------:R-:W-:Y:S01]  /*10ed0*/  MUFU.EX2 R93, R93 ;  /* 0x0000005d005d7308 */ /* 0x000fe20000000800 */
[----:B------:R-:W-:Y:S02]  /*10ee0*/  SHF.R.U32.HI R138, RZ, 0x8, R138 ;  /* 0x00000008ff8a7819 */ /* 0x000fe4000001168a */
[----:B------:R-:W-:Y:S02]  /*10ef0*/  LOP3.LUT R231, R194, 0xff, RZ, 0xc0, !PT ;  /* 0x000000ffc2e77812 */ /* 0x000fe400078ec0ff */
[----:B------:R-:W-:Y:S02]  /*10f00*/  LOP3.LUT R33, R196, 0xffff, RZ, 0xc0, !PT ;  /* 0x0000ffffc4217812 */ /* 0x000fe400078ec0ff */
[----:B------:R-:W-:Y:S01]  /*10f10*/  SHF.R.U32.HI R34, RZ, 0x10, R196 ;  /* 0x00000010ff227819 */ /* 0x000fe200000116c4 */
[----:B------:R-:W-:Y:S01]  /*10f20*/  MUFU.EX2 R92, R92 ;  /* 0x0000005c005c7308 */ /* 0x000fe20000000800 */
[----:B------:R-:W-:-:S02]  /*10f30*/  LOP3.LUT R46, R45, R46, RZ, 0xc0, !PT ;  /* 0x0000002e2d2e7212 */ /* 0x000fc400078ec0ff */
[--C-:B------:R-:W-:Y:S02]  /*10f40*/  HSET2.LE.AND R49, R49, R102.reuse, PT ;  /* 0x0000006631317233 */ /* 0x100fe40003803000 */
[----:B------:R-:W-:Y:S02]  /*10f50*/  LOP3.LUT R35, R32, 0xff, RZ, 0xc0, !PT ;  /* 0x000000ff20237812 */ /* 0x000fe400078ec0ff */
[----:B------:R-:W-:Y:S01]  /*10f60*/  HSET2.LE.AND R45, R243, R102, PT ;  /* 0x00000066f32d7233 */ /* 0x000fe20003803000 */
[----:B------:R-:W2:Y:S01]  /*10f70*/  MUFU.EX2 R65, R65 ;  /* 0x0000004100417308 */ /* 0x000ea20000000800 */
[----:B------:R-:W-:Y:S02]  /*10f80*/  F2FP.F16.F32.PACK_AB R166, R147, R128 ;  /* 0x0000008093a6723e */ /* 0x000fe400000000ff */
[----:B------:R-:W-:Y:S02]  /*10f90*/  LOP3.LUT R48, R48, R241, RZ, 0xc0, !PT ;  /* 0x000000f130307212 */ /* 0x000fe400078ec0ff */
[----:B------:R-:W-:-:S02]  /*10fa0*/  PRMT R231, R231, 0x5410, R138 ;  /* 0x00005410e7e77816 */ /* 0x000fc4000000008a */
[----:B------:R-:W-:Y:S01]  /*10fb0*/  SHF.R.U32.HI R40, RZ, 0x8, R33 ;  /* 0x00000008ff287819 */ /* 0x000fe20000011621 */
[----:B------:R-:W-:Y:S01]  /*10fc0*/  MUFU.EX2 R73, R73 ;  /* 0x0000004900497308 */ /* 0x000fe20000000800 */
[----:B------:R-:W-:Y:S02]  /*10fd0*/  LOP3.LUT R32, R34, 0xff, RZ, 0xc0, !PT ;  /* 0x000000ff22207812 */ /* 0x000fe400078ec0ff */
[----:B------:R-:W-:Y:S02]  /*10fe0*/  SHF.R.U32.HI R138, RZ, 0x18, R194 ;  /* 0x00000018ff8a7819 */ /* 0x000fe400000116c2 */
[----:B------:R-:W-:Y:S02]  /*10ff0*/  LOP3.LUT R243, R196, 0xff, RZ, 0xc0, !PT ;  /* 0x000000ffc4f37812 */ /* 0x000fe400078ec0ff */
[----:B------:R-:W-:Y:S01]  /*11000*/  SHF.R.U32.HI R241, RZ, 0x18, R196 ;  /* 0x00000018fff17819 */ /* 0x000fe200000116c4 */
[----:B------:R-:W-:Y:S01]  /*11010*/  MUFU.EX2 R75, R75 ;  /* 0x0000004b004b7308 */ /* 0x000fe20000000800 */
[----:B------:R-:W-:-:S02]  /*11020*/  LOP3.LUT R49, R49, R166, RZ, 0xc0, !PT ;  /* 0x000000a631317212 */ /* 0x000fc400078ec0ff */
[----:B------:R-:W-:Y:S02]  /*11030*/  PRMT R138, R35, 0x5410, R138 ;  /* 0x00005410238a7816 */ /* 0x000fe4000000008a */
[----:B------:R-:W-:Y:S02]  /*11040*/  PRMT R243, R243, 0x5410, R40 ;  /* 0x00005410f3f37816 */ /* 0x000fe40000000028 */
[----:B------:R-:W-:Y:S01]  /*11050*/  PRMT R241, R32, 0x5410, R241 ;  /* 0x0000541020f17816 */ /* 0x000fe200000000f1 */
[----:B------:R-:W-:Y:S01]  /*11060*/  LDSM.16.MT88.4 R40, [R226+0x5800] ;  /* 0x00580000e228783b */ /* 0x000fe20000004200 */
[----:B------:R-:W-:Y:S01]  /*11070*/  F2FP.F16.F32.PACK_AB R84, R54, R55 ;  /* 0x000000373654723e */ /* 0x000fe200000000ff */
[C---:B-1----:R-:W-:Y:S01]  /*11080*/  HMMA.16816.F32 R20, R48.reuse, R36, R20 ;  /* 0x000000243014723c */ /* 0x042fe20000001814 */
[----:B------:R-:W-:Y:S01]  /*11090*/  SHF.R.U32.HI R197, RZ, 0x8, R204 ;  /* 0x00000008ffc57819 */ /* 0x000fe200000116cc */
[----:B------:R-:W1:Y:S01]  /*110a0*/  LDSM.16.MT88.4 R32, [R252+0x5800] ;  /* 0x00580000fc20783b */ /* 0x000e620000004200 */
[----:B------:R-:W-:Y:S01]  /*110b0*/  LOP3.LUT R45, R45, R84, RZ, 0xc0, !PT ;  /* 0x000000542d2d7212 */ /* 0x000fe200078ec0ff */
[----:B------:R-:W-:Y:S01]  /*110c0*/  MUFU.EX2 R77, R77 ;  /* 0x0000004d004d7308 */ /* 0x000fe20000000800 */
[----:B------:R-:W-:Y:S01]  /*110d0*/  LOP3.LUT R206, R206, 0xff, RZ, 0xc0, !PT ;  /* 0x000000ffcece7812 */ /* 0x000fe200078ec0ff */
[----:B------:R-:W-:Y:S01]  /*110e0*/  HMMA.16816.F32 R248, R48, R38, R248 ;  /* 0x0000002630f8723c */ /* 0x000fe200000018f8 */
[----:B------:R-:W-:Y:S01]  /*110f0*/  PRMT R197, R216, 0x5410, R197 ;  /* 0x00005410d8c57816 */ /* 0x000fe200000000c5 */
[----:B------:R-:W-:Y:S01]  /*11100*/  FADD.FTZ R55, R55, R58 ;  /* 0x0000003a37377221 */ /* 0x000fe20000010000 */
[----:B------:R-:W-:-:S02]  /*11110*/  PRMT R201, R206, 0x5410, R201 ;  /* 0x00005410cec97816 */ /* 0x000fc400000000c9 */
[--C-:B------:R-:W-:Y:S01]  /*11120*/  HSET2.LE.AND R199, R199, R102.reuse, PT ;  /* 0x00000066c7c77233 */ /* 0x100fe20003803000 */
[C---:B---3--:R-:W-:Y:S01]  /*11130*/  HMMA.16816.F32 R236, R48.reuse, R8, R236 ;  /* 0x0000000830ec723c */ /* 0x048fe200000018ec */
[----:B------:R-:W3:Y:S01]  /*11140*/  MUFU.EX2 R84, R198 ;  /* 0x000000c600547308 */ /* 0x000ee20000000800 */
[--C-:B------:R-:W-:Y:S01]  /*11150*/  HSET2.LE.AND R197, R197, R102.reuse, PT ;  /* 0x00000066c5c57233 */ /* 0x100fe20003803000 */
[----:B------:R-:W-:Y:S01]  /*11160*/  FADD.FTZ R54, R54, R55 ;  /* 0x0000003736367221 */ /* 0x000fe20000010000 */
[--C-:B------:R-:W-:Y:S02]  /*11170*/  HSET2.LE.AND R205, R205, R102.reuse, PT ;  /* 0x00000066cdcd7233 */ /* 0x100fe40003803000 */
[----:B------:R-:W-:Y:S01]  /*11180*/  HMMA.16816.F32 R232, R48, R10, R232 ;  /* 0x0000000a30e8723c */ /* 0x000fe200000018e8 */
[--C-:B------:R-:W-:Y:S01]  /*11190*/  HSET2.LE.AND R201, R201, R102.reuse, PT ;  /* 0x00000066c9c97233 */ /* 0x100fe20003803000 */
[----:B------:R-:W-:Y:S01]  /*111a0*/  FADD.FTZ R83, R83, R54 ;  /* 0x0000003653537221 */ /* 0x000fe20000010000 */
[----:B------:R-:W-:Y:S01]  /*111b0*/  MUFU.EX2 R48, R170 ;  /* 0x000000aa00307308 */ /* 0x000fe20000000800 */
[----:B------:R-:W-:-:S02]  /*111c0*/  HSET2.LE.AND R138, R138, R102, PT ;  /* 0x000000668a8a7233 */ /* 0x000fc40003803000 */
[C---:B------:R-:W-:Y:S01]  /*111d0*/  HMMA.16816.F32 R12, R44.reuse, R38, R12 ;  /* 0x000000262c0c723c */ /* 0x040fe2000000180c */
[----:B------:R-:W-:Y:S01]  /*111e0*/  FFMA.FTZ R49, R87, UR36, -R95 ;  /* 0x0000002457317c23 */ /* 0x000fe2000801085f */
[--C-:B------:R-:W-:Y:S01]  /*111f0*/  HSET2.LE.AND R243, R243, R102.reuse, PT ;  /* 0x00000066f3f37233 */ /* 0x100fe20003803000 */
[----:B------:R-:W-:Y:S01]  /*11200*/  FADD.FTZ R83, R186, R83 ;  /* 0x00000053ba537221 */ /* 0x000fe20000010000 */
[----:B--2---:R-:W-:Y:S01]  /*11210*/  F2FP.F16.F32.PACK_AB R5, R66, R65 ;  /* 0x000000414205723e */ /* 0x004fe200000000ff */
[----:B------:R-:W-:Y:S01]  /*11220*/  MUFU.EX2 R51, R158 ;  /* 0x0000009e00337308 */ /* 0x000fe20000000800 */
[----:B------:R-:W-:Y:S01]  /*11230*/  HMMA.16816.F32 R24, R44, R36, R24 ;  /* 0x000000242c18723c */ /* 0x000fe20000001818 */
[--C-:B------:R-:W-:Y:S02]  /*11240*/  HSET2.LE.AND R38, R223, R102.reuse, PT ;  /* 0x00000066df267233 */ /* 0x100fe40003803000 */
[----:B------:R-:W-:-:S03]  /*11250*/  HSET2.LE.AND R39, R211, R102, PT ;  /* 0x00000066d3277233 */ /* 0x000fc60003803000 */
[C---:B------:R-:W-:Y:S01]  /*11260*/  HMMA.16816.F32 R28, R44.reuse, R8, R28 ;  /* 0x000000082c1c723c */ /* 0x040fe2000000181c */
[----:B------:R-:W2:Y:S01]  /*11270*/  MUFU.EX2 R49, R49 ;  /* 0x0000003100317308 */ /* 0x000ea20000000800 */
[----:B---3--:R-:W-:Y:S02]  /*11280*/  F2FP.F16.F32.PACK_AB R37, R171, R84 ;  /* 0x00000054ab25723e */ /* 0x008fe400000000ff */
[--C-:B------:R-:W-:Y:S02]  /*11290*/  HSET2.LE.AND R36, R225, R102.reuse, PT ;  /* 0x00000066e1247233 */ /* 0x100fe40003803000 */
[----:B------:R-:W-:Y:S01]  /*112a0*/  LOP3.LUT R38, R38, R37, RZ, 0xc0, !PT ;  /* 0x0000002526267212 */ /* 0x000fe200078ec0ff */
[----:B------:R-:W-:Y:S01]  /*112b0*/  HMMA.16816.F32 R16, R44, R10, R16 ;  /* 0x0000000a2c10723c */ /* 0x000fe20000001810 */
[----:B------:R-:W-:Y:S01]  /*112c0*/  HSET2.LE.AND R37, R229, R102, PT ;  /* 0x00000066e5257233 */ /* 0x000fe20003803000 */
[----:B------:R-:W-:Y:S01]  /*112d0*/  MUFU.EX2 R44, R89 ;  /* 0x00000059002c7308 */ /* 0x000fe20000000800 */
[----:B------:R-:W-:-:S02]  /*112e0*/  F2FP.F16.F32.PACK_AB R9, R167, R152 ;  /* 0x00000098a709723e */ /* 0x000fc400000000ff */
[----:B------:R-:W-:Y:S02]  /*112f0*/  F2FP.F16.F32.PACK_AB R8, R85, R86 ;  /* 0x000000565508723e */ /* 0x000fe400000000ff */
[----:B------:R-:W-:Y:S02]  /*11300*/  LOP3.LUT R36, R36, R9, RZ, 0xc0, !PT ;  /* 0x0000000924247212 */ /* 0x000fe400078ec0ff */
[----:B------:R-:W-:Y:S01]  /*11310*/  LOP3.LUT R37, R37, R8, RZ, 0xc0, !PT ;  /* 0x0000000825257212 */ /* 0x000fe200078ec0ff */
[----:B------:R-:W3:Y:S01]  /*11320*/  MUFU.EX2 R45, R94 ;  /* 0x0000005e002d7308 */ /* 0x000ee20000000800 */
[----:B--2---:R-:W-:Y:S02]  /*11330*/  F2FP.F16.F32.PACK_AB R50, R49, R88 ;  /* 0x000000583132723e */ /* 0x004fe400000000ff */
[----:B------:R-:W-:Y:S02]  /*11340*/  HSET2.LE.AND R11, R195, R102, PT ;  /* 0x00000066c30b7233 */ /* 0x000fe40003803000 */
[----:B------:R-:W-:-:S02]  /*11350*/  LOP3.LUT R39, R39, R50, RZ, 0xc0, !PT ;  /* 0x0000003227277212 */ /* 0x000fc400078ec0ff */
[----:B------:R-:W-:Y:S01]  /*11360*/  F2FP.F16.F32.PACK_AB R46, R192, R79 ;  /* 0x0000004fc02e723e */ /* 0x000fe200000000ff */
[----:B------:R-:W2:Y:S01]  /*11370*/  MUFU.EX2 R210, R210 ;  /* 0x000000d200d27308 */ /* 0x000ea20000000800 */
[--C-:B------:R-:W-:Y:S02]  /*11380*/  HSET2.LE.AND R10, R203, R102.reuse, PT ;  /* 0x00000066cb0a7233 */ /* 0x100fe40003803000 */
[----:B------:R-:W-:Y:S01]  /*11390*/  LOP3.LUT R11, R11, R46, RZ, 0xc0, !PT ;  /* 0x0000002e0b0b7212 */ /* 0x000fe200078ec0ff */
[C---:B-1----:R-:W-:Y:S01]  /*113a0*/  HMMA.16816.F32 R20, R36.reuse, R32, R20 ;  /* 0x000000202414723c */ /* 0x042fe20000001814 */
[----:B------:R-:W-:Y:S01]  /*113b0*/  FADD.FTZ R46, R116, R97 ;  /* 0x00000061742e7221 */ /* 0x000fe20000010000 */
[----:B------:R-:W-:Y:S02]  /*113c0*/  F2FP.F16.F32.PACK_AB R9, R64, R63 ;  /* 0x0000003f4009723e */ /* 0x000fe400000000ff */
[--C-:B------:R-:W-:Y:S01]  /*113d0*/  HSET2.LE.AND R8, R207, R102.reuse, PT ;  /* 0x00000066cf087233 */ /* 0x100fe20003803000 */
[----:B------:R-:W-:Y:S01]  /*113e0*/  FADD.FTZ R46, R115, R46 ;  /* 0x0000002e732e7221 */ /* 0x000fe20000010000 */
[----:B------:R-:W-:Y:S01]  /*113f0*/  HMMA.16816.F32 R248, R36, R34, R248 ;  /* 0x0000002224f8723c */ /* 0x000fe200000018f8 */
[----:B------:R-:W-:Y:S01]  /*11400*/  LOP3.LUT R10, R10, R9, RZ, 0xc0, !PT ;  /* 0x000000090a0a7212 */ /* 0x000fe200078ec0ff */
[----:B------:R-:W1:Y:S01]  /*11410*/  MUFU.EX2 R162, R162 ;  /* 0x000000a200a27308 */ /* 0x000e620000000800 */
[----:B------:R-:W-:Y:S01]  /*11420*/  FADD.FTZ R119, R119, R46 ;  /* 0x0000002e77777221 */ /* 0x000fe20000010000 */
[----:B------:R-:W-:-:S02]  /*11430*/  HSET2.LE.AND R9, R209, R102, PT ;  /* 0x00000066d1097233 */ /* 0x000fc40003803000 */
[C---:B------:R-:W-:Y:S01]  /*11440*/  HMMA.16816.F32 R236, R36.reuse, R40, R236 ;  /* 0x0000002824ec723c */ /* 0x040fe200000018ec */
[----:B------:R-:W-:Y:S01]  /*11450*/  FADD.FTZ R110, R110, R119 ;  /* 0x000000776e6e7221 */ /* 0x000fe20000010000 */
[----:B------:R-:W-:Y:S01]  /*11460*/  F2FP.F16.F32.PACK_AB R47, R62, R61 ;  /* 0x0000003d3e2f723e */ /* 0x000fe200000000ff */
[----:B------:R-:W-:Y:S01]  /*11470*/  FADD.FTZ R61, R61, R60 ;  /* 0x0000003c3d3d7221 */ /* 0x000fe20000010000 */
[----:B------:R-:W-:Y:S01]  /*11480*/  F2FP.F16.F32.PACK_AB R50, R193, R190 ;  /* 0x000000bec132723e */ /* 0x000fe200000000ff */
[----:B------:R-:W-:Y:S01]  /*11490*/  FADD.FTZ R125, R125, R110 ;  /* 0x0000006e7d7d7221 */ /* 0x000fe20000010000 */
[----:B------:R-:W-:Y:S01]  /*114a0*/  HMMA.16816.F32 R232, R36, R42, R232 ;  /* 0x0000002a24e8723c */ /* 0x000fe200000018e8 */
[----:B------:R-:W-:Y:S01]  /*114b0*/  LOP3.LUT R8, R8, R47, RZ, 0xc0, !PT ;  /* 0x0000002f08087212 */ /* 0x000fe200078ec0ff */
[----:B------:R-:W-:Y:S01]  /*114c0*/  FADD.FTZ R190, R190, R83 ;  /* 0x00000053bebe7221 */ /* 0x000fe20000010000 */
[----:B------:R-:W-:Y:S01]  /*114d0*/  FADD.FTZ R124, R124, R125 ;  /* 0x0000007d7c7c7221 */ /* 0x000fe20000010000 */
[----:B------:R-:W-:Y:S01]  /*114e0*/  LOP3.LUT R9, R9, R50, RZ, 0xc0, !PT ;  /* 0x0000003209097212 */ /* 0x000fe200078ec0ff */
[----:B------:R-:W-:Y:S01]  /*114f0*/  FADD.FTZ R62, R62, R61 ;  /* 0x0000003d3e3e7221 */ /* 0x000fe20000010000 */
[----:B------:R-:W-:Y:S01]  /*11500*/  FADD.FTZ R190, R193, R190 ;  /* 0x000000bec1be7221 */ /* 0x000fe20000010000 */
[----:B------:R-:W-:Y:S01]  /*11510*/  FADD.FTZ R38, R120, R7 ;  /* 0x0000000778267221 */ /* 0x000fe20000010000 */
[----:B------:R-:W-:Y:S01]  /*11520*/  FADD.FTZ R123, R123, R124 ;  /* 0x0000007c7b7b7221 */ /* 0x000fe20000010000 */
[--C-:B------:R-:W-:Y:S01]  /*11530*/  HSET2.LE.AND R36, R231, R102.reuse, PT ;  /* 0x00000066e7247233 */ /* 0x100fe20003803000 */
[----:B------:R-:W-:Y:S01]  /*11540*/  FADD.FTZ R63, R63, R62 ;  /* 0x0000003e3f3f7221 */ /* 0x000fe20000010000 */
[----:B------:R-:W-:Y:S01]  /*11550*/  FADD.FTZ R38, R129, R38 ;  /* 0x0000002681267221 */ /* 0x000fe20000010000 */
[----:B------:R-:W-:Y:S01]  /*11560*/  FADD.FTZ R123, R122, R123 ;  /* 0x0000007b7a7b7221 */ /* 0x000fe20000010000 */
[----:B------:R-:W-:Y:S01]  /*11570*/  HSET2.LE.AND R102, R241, R102, PT ;  /* 0x00000066f1667233 */ /* 0x000fe20003803000 */
[C---:B------:R-:W-:Y:S01]  /*11580*/  HMMA.16816.F32 R24, R8.reuse, R32, R24 ;  /* 0x000000200818723c */ /* 0x040fe20000001818 */
[----:B------:R-:W-:Y:S01]  /*11590*/  FADD.FTZ R109, R109, R38 ;  /* 0x000000266d6d7221 */ /* 0x000fe20000010000 */
[----:B------:R-:W-:Y:S01]  /*115a0*/  FADD.FTZ R156, R156, R123 ;  /* 0x0000007b9c9c7221 */ /* 0x000fe20000010000 */
[----:B------:R-:W4:Y:S01]  /*115b0*/  LDSM.16.MT88.4 R228, [R226+0x5c00] ;  /* 0x005c0000e2e4783b */ /* 0x000f220000004200 */
[----:B------:R-:W-:Y:S01]  /*115c0*/  FADD.FTZ R79, R79, R190 ;  /* 0x000000be4f4f7221 */ /* 0x000fe20000010000 */
[----:B------:R-:W-:Y:S01]  /*115d0*/  FADD.FTZ R112, R112, R109 ;  /* 0x0000006d70707221 */ /* 0x000fe20000010000 */
[----:B------:R-:W-:Y:S01]  /*115e0*/  FADD.FTZ R156, R169, R156 ;  /* 0x0000009ca99c7221 */ /* 0x000fe20000010000 */
[C---:B------:R-:W-:Y:S01]  /*115f0*/  HMMA.16816.F32 R12, R8.reuse, R34, R12 ;  /* 0x00000022080c723c */ /* 0x040fe2000000180c */
[----:B------:R-:W-:Y:S01]  /*11600*/  F2FP.F16.F32.PACK_AB R32, R51, R48 ;  /* 0x000000303320723e */ /* 0x000fe200000000ff */
[----:B------:R-:W-:Y:S01]  /*11610*/  FADD.FTZ R133, R133, R112 ;  /* 0x0000007085857221 */ /* 0x000fe20000010000 */
[----:B------:R-:W-:Y:S01]  /*11620*/  FADD.FTZ R159, R159, R156 ;  /* 0x0000009c9f9f7221 */ /* 0x000fe20000010000 */
[----:B---3--:R-:W-:Y:S01]  /*11630*/  F2FP.F16.F32.PACK_AB R33, R45, R44 ;  /* 0x0000002c2d21723e */ /* 0x008fe200000000ff */
[----:B------:R-:W-:Y:S01]  /*11640*/  FADD.FTZ R64, R64, R63 ;  /* 0x0000003f40407221 */ /* 0x000fe20000010000 */
[----:B------:R-:W-:Y:S01]  /*11650*/  FADD.FTZ R142, R142, R133 ;  /* 0x000000858e8e7221 */ /* 0x000fe20000010000 */
[C---:B------:R-:W-:Y:S01]  /*11660*/  HMMA.16816.F32 R28, R8.reuse, R40, R28 ;  /* 0x00000028081c723c */ /* 0x040fe2000000181c */
[----:B------:R-:W-:Y:S01]  /*11670*/  F2FP.F16.F32.PACK_AB R34, R218, R183 ;  /* 0x000000b7da22723e */ /* 0x000fe200000000ff */
[----:B------:R-:W-:Y:S01]  /*11680*/  FADD.FTZ R159, R174, R159 ;  /* 0x0000009fae9f7221 */ /* 0x000fe20000010000 */
[----:B------:R-:W-:Y:S01]  /*11690*/  FADD.FTZ R137, R137, R142 ;  /* 0x0000008e89897221 */ /* 0x000fe20000010000 */
[----:B------:R-:W-:Y:S01]  /*116a0*/  LOP3.LUT R32, R243, R32, RZ, 0xc0, !PT ;  /* 0x00000020f3207212 */ /* 0x000fe200078ec0ff */
[----:B------:R-:W-:Y:S01]  /*116b0*/  FADD.FTZ R192, R192, R79 ;  /* 0x0000004fc0c07221 */ /* 0x000fe20000010000 */
[----:B------:R-:W-:Y:S01]  /*116c0*/  LOP3.LUT R34, R205, R34, RZ, 0xc0, !PT ;  /* 0x00000022cd227212 */ /* 0x000fe200078ec0ff */
[----:B------:R-:W-:Y:S01]  /*116d0*/  FADD.FTZ R140, R140, R137 ;  /* 0x000000898c8c7221 */ /* 0x000fe20000010000 */
[----:B------:R-:W-:Y:S01]  /*116e0*/  F2FP.F16.F32.PACK_AB R40, R92, R93 ;  /* 0x0000005d5c28723e */ /* 0x000fe200000000ff */
[----:B------:R-:W-:Y:S01]  /*116f0*/  FADD.FTZ R80, R80, R159 ;  /* 0x0000009f50507221 */ /* 0x000fe20000010000 */
[----:B------:R-:W-:Y:S01]  /*11700*/  LOP3.LUT R33, R102, R33, RZ, 0xc0, !PT ;  /* 0x0000002166217212 */ /* 0x000fe200078ec0ff */
[----:B------:R-:W-:Y:S01]  /*11710*/  FADD.FTZ R173, R173, R140 ;  /* 0x0000008cadad7221 */ /* 0x000fe20000010000 */
[----:B------:R-:W-:Y:S01]  /*11720*/  LOP3.LUT R35, R201, R40, RZ, 0xc0, !PT ;  /* 0x00000028c9237212 */ /* 0x000fe200078ec0ff */
[----:B------:R-:W-:Y:S01]  /*11730*/  HMMA.16816.F32 R16, R8, R42, R16 ;  /* 0x0000002a0810723c */ /* 0x000fe20000001810 */
[----:B------:R-:W-:Y:S01]  /*11740*/  FADD.FTZ R80, R127, R80 ;  /* 0x000000507f507221 */ /* 0x000fe20000010000 */
[----:B------:R-:W-:Y:S01]  /*11750*/  FADD.FTZ R172, R172, R173 ;  /* 0x000000adacac7221 */ /* 0x000fe20000010000 */
[----:B------:R-:W-:Y:S01]  /*11760*/  FADD.FTZ R65, R65, R64 ;  /* 0x0000004041417221 */ /* 0x000fe20000010000 */
[----:B------:R-:W-:-:S02]  /*11770*/  IMAD.MOV.U32 R7, RZ, RZ, R91 ;  /* 0x000000ffff077224 */ /* 0x000fc400078e005b */
[----:B------:R-:W-:Y:S01]  /*11780*/  FADD.FTZ R139, R139, R80 ;  /* 0x000000508b8b7221 */ /* 0x000fe20000010000 */
[----:B------:R-:W-:Y:S01]  /*11790*/  FADD.FTZ R175, R175, R172 ;  /* 0x000000acafaf7221 */ /* 0x000fe20000010000 */
[C---:B------:R-:W-:Y:S01]  /*117a0*/  HMMA.16816.F32 R40, R32.reuse, R244, R20 ;  /* 0x000000f42028723c */ /* 0x040fe20000001814 */
[----:B------:R-:W-:Y:S01]  /*117b0*/  F2FP.F16.F32.PACK_AB R10, R74, R73 ;  /* 0x000000494a0a723e */ /* 0x000fe200000000ff */
[----:B------:R-:W-:Y:S01]  /*117c0*/  FADD.FTZ R164, R164, R139 ;  /* 0x0000008ba4a47221 */ /* 0x000fe20000010000 */
[----:B------:R-:W-:Y:S01]  /*117d0*/  FADD.FTZ R175, R182, R175 ;  /* 0x000000afb6af7221 */ /* 0x000fe20000010000 */
[----:B--2---:R-:W-:Y:S01]  /*117e0*/  F2FP.F16.F32.PACK_AB R8, R210, R77 ;  /* 0x0000004dd208723e */ /* 0x004fe200000000ff */
[----:B------:R-:W-:Y:S01]  /*117f0*/  FADD.FTZ R66, R66, R65 ;  /* 0x0000004142427221 */ /* 0x000fe20000010000 */
[----:B------:R-:W-:Y:S01]  /*11800*/  FADD.FTZ R161, R161, R164 ;  /* 0x000000a4a1a17221 */ /* 0x000fe20000010000 */
[----:B------:R-:W-:Y:S01]  /*11810*/  FADD.FTZ R76, R76, R175 ;  /* 0x000000af4c4c7221 */ /* 0x000fe20000010000 */
[----:B-1----:R-:W-:Y:S01]  /*11820*/  F2FP.F16.F32.PACK_AB R21, R162, R75 ;  /* 0x0000004ba215723e */ /* 0x002fe200000000ff */
[----:B------:R-:W-:Y:S01]  /*11830*/  FADD.FTZ R75, R75, R192 ;  /* 0x000000c04b4b7221 */ /* 0x000fe20000010000 */
        /* <DEDUP_REMOVED lines=10> */
[----:B------:R-:W-:Y:S01]  /*118e0*/  HMMA.16816.F32 R248, R32, R246, R248 ;  /* 0x000000f620f8723c */ /* 0x000fe200000018f8 */
[----:B------:R-:W-:Y:S01]  /*118f0*/  FADD.FTZ R153, R153, R130 ;  /* 0x0000008299997221 */ /* 0x000fe20000010000 */
[----:B------:R-:W-:Y:S01]  /*11900*/  FADD.FTZ R73, R73, R66 ;  /* 0x0000004249497221 */ /* 0x000fe20000010000 */
[----:B------:R-:W-:Y:S01]  /*11910*/  FADD.FTZ R128, R128, R165 ;  /* 0x000000a580807221 */ /* 0x000fe20000010000 */
[----:B------:R-:W-:Y:S01]  /*11920*/  STL.64 [R1], R40 ;  /* 0x0000002801007387 */ /* 0x000fe20000100a00 */
[----:B------:R-:W-:Y:S01]  /*11930*/  FADD.FTZ R152, R152, R153 ;  /* 0x0000009998987221 */ /* 0x000fe20000010000 */
[----:B------:R-:W-:Y:S01]  /*11940*/  HMMA.16816.F32 R8, R20, R244, R24 ;  /* 0x000000f41408723c */ /* 0x000fe20000001818 */
[----:B------:R-:W-:Y:S01]  /*11950*/  FADD.FTZ R147, R147, R128 ;  /* 0x0000008093937221 */ /* 0x000fe20000010000 */
[----:B------:R-:W-:Y:S01]  /*11960*/  STL.64 [R1+0x8], R42 ;  /* 0x0000082a01007387 */ /* 0x000fe20000100a00 */
[----:B------:R-:W-:Y:S01]  /*11970*/  FADD.FTZ R167, R167, R152 ;  /* 0x00000098a7a77221 */ /* 0x000fe20000010000 */
[----:B------:R-:W-:Y:S01]  /*11980*/  FADD.FTZ R77, R77, R162 ;  /* 0x000000a24d4d7221 */ /* 0x000fe20000010000 */
[----:B------:R-:W-:Y:S01]  /*11990*/  FADD.FTZ R78, R78, R147 ;  /* 0x000000934e4e7221 */ /* 0x000fe20000010000 */
[----:B----4-:R-:W-:Y:S01]  /*119a0*/  HMMA.16816.F32 R236, R32, R228, R236 ;  /* 0x000000e420ec723c */ /* 0x010fe200000018ec */
[----:B------:R-:W-:Y:S01]  /*119b0*/  FADD.FTZ R84, R84, R167 ;  /* 0x000000a754547221 */ /* 0x000fe20000010000 */
[----:B------:R-:W-:-:S02]  /*119c0*/  IMAD.MOV.U32 R5, RZ, RZ, R107 ;  /* 0x000000ffff057224 */ /* 0x000fc400078e006b */
[----:B------:R-:W-:Y:S01]  /*119d0*/  FADD.FTZ R163, R163, R78 ;  /* 0x0000004ea3a37221 */ /* 0x000fe20000010000 */
[----:B------:R-:W-:Y:S02]  /*119e0*/  @P0 IMAD.MOV.U32 R5, RZ, RZ, R107 ;  /* 0x000000ffff050224 */ /* 0x000fe400078e006b */
[----:B------:R-:W-:Y:S01]  /*119f0*/  FADD.FTZ R171, R171, R84 ;  /* 0x00000054abab7221 */ /* 0x000fe20000010000 */
[----:B------:R-:W-:Y:S01]  /*11a00*/  HMMA.16816.F32 R232, R32, R230, R232 ;  /* 0x000000e620e8723c */ /* 0x000fe200000018e8 */
[----:B------:R-:W-:Y:S01]  /*11a10*/  FADD.FTZ R86, R86, R163 ;  /* 0x000000a356567221 */ /* 0x000fe20000010000 */
[----:B------:R-:W-:Y:S02]  /*11a20*/  @P0 IMAD.MOV.U32 R7, RZ, RZ, R91 ;  /* 0x000000ffff070224 */ /* 0x000fe400078e005b */
[----:B------:R-:W-:Y:S01]  /*11a30*/  FADD.FTZ R48, R48, R171 ;  /* 0x000000ab30307221 */ /* 0x000fe20000010000 */
[----:B------:R-:W-:Y:S01]  /*11a40*/  FADD.FTZ R217, R74, R73 ;  /* 0x000000494ad97221 */ /* 0x000fe20000010000 */
[----:B------:R-:W-:Y:S01]  /*11a50*/  FADD.FTZ R85, R85, R86 ;  /* 0x0000005655557221 */ /* 0x000fe20000010000 */
[----:B------:R-:W-:Y:S01]  /*11a60*/  HMMA.16816.F32 R240, R20, R228, R28 ;  /* 0x000000e414f0723c */ /* 0x000fe2000000181c */
[----:B------:R-:W-:Y:S01]  /*11a70*/  FADD.FTZ R48, R51, R48 ;  /* 0x0000003033307221 */ /* 0x000fe20000010000 */
[----:B------:R-:W-:Y:S01]  /*11a80*/  FADD.FTZ R219, R210, R77 ;  /* 0x0000004dd2db7221 */ /* 0x000fe20000010000 */
[----:B------:R-:W-:Y:S01]  /*11a90*/  FADD.FTZ R88, R88, R85 ;  /* 0x0000005558587221 */ /* 0x000fe20000010000 */
[----:B------:R1:W-:Y:S01]  /*11aa0*/  STL.64 [R1+0x10], R8 ;  /* 0x0000100801007387 */ /* 0x0003e20000100a00 */
[----:B------:R-:W-:-:S02]  /*11ab0*/  FADD.FTZ R183, R183, R48 ;  /* 0x00000030b7b77221 */ /* 0x000fc40000010000 */
[----:B------:R-:W-:Y:S01]  /*11ac0*/  FADD.FTZ R49, R49, R88 ;  /* 0x0000005831317221 */ /* 0x000fe20000010000 */
[----:B------:R-:W-:Y:S01]  /*11ad0*/  HMMA.16816.F32 R244, R20, R246, R12 ;  /* 0x000000f614f4723c */ /* 0x000fe2000000180c */
[----:B------:R2:W-:Y:S01]  /*11ae0*/  STL.64 [R1+0x18], R10 ;  /* 0x0000180a01007387 */ /* 0x0005e20000100a00 */
[----:B------:R-:W-:Y:S01]  /*11af0*/  FADD.FTZ R218, R218, R183 ;  /* 0x000000b7dada7221 */ /* 0x000fe20000010000 */
[----:B------:R-:W-:-:S03]  /*11b00*/  FADD.FTZ R44, R44, R49 ;  /* 0x000000312c2c7221 */ /* 0x000fc60000010000 */
[----:B------:R-:W-:Y:S01]  /*11b10*/  HMMA.16816.F32 R228, R20, R230, R16 ;  /* 0x000000e614e4723c */ /* 0x000fe20000001810 */
[----:B------:R-:W-:-:S04]  /*11b20*/  FADD.FTZ R44, R45, R44 ;  /* 0x0000002c2d2c7221 */ /* 0x000fc80000010000 */
[----:B------:R-:W-:-:S04]  /*11b30*/  FADD.FTZ R93, R93, R44 ;  /* 0x0000002c5d5d7221 */ /* 0x000fc80000010000 */
[----:B------:R-:W-:Y:S01]  /*11b40*/  FADD.FTZ R221, R92, R93 ;  /* 0x0000005d5cdd7221 */ /* 0x000fe20000010000 */
[--C-:B-1----:R-:W-:Y:S02]  /*11b50*/  IMAD.MOV.U32 R8, RZ, RZ, R90.reuse ;  /* 0x000000ffff087224 */ /* 0x102fe400078e005a */
[----:B------:R-:W-:Y:S01]  /*11b60*/  @P0 IMAD.MOV.U32 R8, RZ, RZ, R90 ;  /* 0x000000ffff080224 */ /* 0x000fe200078e005a */
[----:B------:R-:W-:Y:S11]  /*11b70*/  @P0 BRA `(.L_x_395) ;  /* 0x0000000000040947 */ /* 0x000ff60003800000 */
.L_x_391:
[----:B------:R-:W-:-:S12]  /*11b80*/  UIADD3 UR6, UR35, -0x1, URZ ;  /* 0xffffffff23067890 */ /* 0x000fd8000fffe03f */
.L_x_395:
[----:B------:R-:W-:-:S13]  /*11b90*/  ISETP.LE.AND P0, PT, RZ, UR6, PT ;  /* 0x00000006ff007c0c */ /* 0x000fda000bf03270 */
[----:B------:R-:W-:Y:S05]  /*11ba0*/  @!P0 BRA `(.L_x_396) ;  /* 0x0000006c00e08947 */ /* 0x000fea0003800000 */
[----:B--2---:R-:W2:Y:S01]  /*11bb0*/  LDL.64 R10, [R1+0x50] ;  /* 0x00005000010a7983 */ /* 0x004ea20000100a00 */
[----:B------:R-:W-:Y:S01]  /*11bc0*/  ULDC UR4, c[0x0][0x2d0] ;  /* 0x0000b40000047ab9 */ /* 0x000fe20000000800 */
[----:B------:R-:W-:Y:S01]  /*11bd0*/  PRMT R0, R3, 0x7054, R3 ;  /* 0x0000705403007816 */ /* 0x000fe20000000003 */
[----:B------:R-:W-:Y:S01]  /*11be0*/  UIMAD.WIDE.U32 UR38, UR8, 0x60, URZ ;  /* 0x00000060082678a5 */ /* 0x000fe2000f8e003f */
[----:B------:R-:W-:Y:S01]  /*11bf0*/  MOV R224, R5 ;  /* 0x0000000500e07202 */ /* 0x000fe20000000f00 */
[----:B------:R-:W-:Y:S01]  /*11c00*/  UIMAD UR37, UR9, 0x60, URZ ;  /* 0x00000060092578a4 */ /* 0x000fe2000f8e023f */
[----:B------:R-:W-:Y:S01]  /*11c10*/  MOV R225, R132 ;  /* 0x0000008400e17202 */ /* 0x000fe20000000f00 */
[----:B------:R-:W-:Y:S01]  /*11c20*/  UIMAD.WIDE.U32 UR44, UR10, 0x60, URZ ;  /* 0x000000600a2c78a5 */ /* 0x000fe2000f8e003f */
[----:B------:R-:W-:Y:S01]  /*11c30*/  MOV R223, R8 ;  /* 0x0000000800df7202 */ /* 0x000fe20000000f00 */
[----:B------:R-:W-:Y:S01]  /*11c40*/  UIMAD UR40, UR11, 0x60, URZ ;  /* 0x000000600b2878a4 */ /* 0x000fe2000f8e023f */
[----:B------:R-:W-:Y:S01]  /*11c50*/  IMAD.MOV.U32 R222, RZ, RZ, R7 ;  /* 0x000000ffffde7224 */ /* 0x000fe200078e0007 */
[----:B------:R-:W-:-:S02]  /*11c60*/  USHF.L.U64.HI UR7, UR8, 0x6, UR9 ;  /* 0x0000000608077899 */ /* 0x000fc40008010209 */
        /* <DEDUP_REMOVED lines=8> */
[----:B------:R-:W2:Y:S08]  /*11cf0*/  @!P1 LDC.64 R10, c[0x0][0x220] ;  /* 0x00008800ff0a9b82 */ /* 0x000eb00000000a00 */
[----:B------:R-:W3:Y:S08]  /*11d00*/  @!P1 LDC.64 R14, c[0x0][0x220] ;  /* 0x00008800ff0e9b82 */ /* 0x000ef00000000a00 */
[----:B------:R-:W4:Y:S01]  /*11d10*/  @!P1 LDC.64 R12, c[0x0][0x220] ;  /* 0x00008800ff0c9b82 */ /* 0x000f220000000a00 */
[----:B--2---:R2:W-:Y:S04]  /*11d20*/  @!P1 STL.64 [R1+0x38], R10 ;  /* 0x0000380a01009387 */ /* 0x0045e80000100a00 */
[----:B---3--:R-:W-:Y:S04]  /*11d30*/  @!P1 STL.64 [R1+0x30], R14 ;  /* 0x0000300e01009387 */ /* 0x008fe80000100a00 */
[----:B----4-:R3:W-:Y:S01]  /*11d40*/  @!P1 STL.64 [R1+0x28], R12 ;  /* 0x0000280c01009387 */ /* 0x0107e20000100a00 */
[----:B--2---:R-:W2:Y:S01]  /*11d50*/  @!P1 LDC.64 R10, c[0x0][0x220] ;  /* 0x00008800ff0a9b82 */ /* 0x004ea20000000a00 */
[----:B---3--:R-:W-:-:S02]  /*11d60*/  IMAD.WIDE.U32 R12, R168, -0x326172a9, RZ ;  /* 0xcd9e8d57a80c7825 */ /* 0x008fc400078e00ff */
[----:B--2---:R2:W-:Y:S04]  /*11d70*/  @!P1 STL.64 [R1+0x20], R10 ;  /* 0x0000200a01009387 */ /* 0x0045e80000100a00 */
[----:B------:R3:W-:Y:S04]  /*11d80*/  STL [R1+0x5c], R0 ;  /* 0x00005c0001007387 */ /* 0x0007e80000100800 */
[----:B------:R-:W-:Y:S01]  /*11d90*/  STL.64 [R1+0x68], R12 ;  /* 0x0000680c01007387 */ /* 0x000fe20000100a00 */
[----:B--2---:R-:W-:Y:S01]  /*11da0*/  IMAD.WIDE.U32 R10, R4, -0x326172a9, RZ ;  /* 0xcd9e8d57040a7825 */ /* 0x004fe200078e00ff */
[----:B---3--:R-:W-:-:S03]  /*11db0*/  LOP3.LUT R0, R13, R2, RZ, 0x3c, !PT ;  /* 0x000000020d007212 */ /* 0x008fc600078e3cff */
[----:B------:R-:W-:Y:S01]  /*11dc0*/  IMAD.WIDE.U32 R4, R176, -0x2daee0ad, RZ ;  /* 0xd2511f53b0047825 */ /* 0x000fe200078e00ff */
[----:B------:R-:W-:Y:S01]  /*11dd0*/  LOP3.LUT R2, R11, R2, RZ, 0x3c, !PT ;  /* 0x000000020b027212 */ /* 0x000fe200078e3cff */
[----:B------:R-:W-:Y:S04]  /*11de0*/  STL.64 [R1+0x60], R10 ;  /* 0x0000600a01007387 */ /* 0x000fe80000100a00 */
[----:B------:R2:W-:Y:S01]  /*11df0*/  STL.64 [R1+0x80], R4 ;  /* 0x0000800401007387 */ /* 0x0005e20000100a00 */
[----:B------:R-:W-:-:S04]  /*11e00*/  IMAD.WIDE.U32 R2, R2, -0x2daee0ad, RZ ;  /* 0xd2511f5302027825 */ /* 0x000fc800078e00ff */
[----:B--2---:R-:W-:-:S05]  /*11e10*/  IMAD.WIDE.U32 R4, R0, -0x2daee0ad, RZ ;  /* 0xd2511f5300047825 */ /* 0x004fca00078e00ff */
[----:B------:R-:W-:Y:S04]  /*11e20*/  STL.64 [R1+0x78], R4 ;  /* 0x0000780401007387 */ /* 0x000fe80000100a00 */
[----:B------:R2:W-:Y:S02]  /*11e30*/  STL.64 [R1+0x70], R2 ;  /* 0x0000700201007387 */ /* 0x0005e40000100a00 */
[----:B--2---:R-:W-:Y:S01]  /*11e40*/  MOV R2, R178 ;  /* 0x000000b200027202 */ /* 0x004fe20000000f00 */
[----:B------:R-:W-:-:S05]  /*11e50*/  IMAD.MOV.U32 R3, RZ, RZ, R181 ;  /* 0x000000ffff037224 */ /* 0x000fca00078e00b5 */
[----:B------:R2:W-:Y:S01]  /*11e60*/  STL.64 [R1+0x88], R2 ;  /* 0x0000880201007387 */ /* 0x0005e20000100a00 */
[----:B------:R-:W-:Y:S05]  /*11e70*/  BRA `(.L_x_397) ;  /* 0x0000000000dc7947 */ /* 0x000fea0003800000 */
.L_x_399:
        /* <DEDUP_REMOVED lines=22> */
[C---:B------:R-:W-:Y:S02]  /*11fe0*/  @!P1 LEA.HI.X R137, R141.reuse, R137, R140, 0x1, P6 ;  /* 0x000000898d899211 */ /* 0x040fe400030f0c8c */
        /* <DEDUP_REMOVED lines=9> */
[----:B----4-:R-:W-:Y:S02]  /*12080*/  @!P1 LEA R152, P4, R143, R132, 0x1 ;  /* 0x000000848f989211 */ /* 0x010fe400078808ff */
        /* <DEDUP_REMOVED lines=22> */
.L_x_397:
[----:B---3--:R-:W3:Y:S01]  /*121f0*/  LDL.64 R12, [R1+0x88] ;  /* 0x00008800010c7983 */ /* 0x008ee20000100a00 */
[----:B------:R-:W-:Y:S04]  /*12200*/  DEPBAR.LE SB0, 0x0 ;  /* 0x000080000000791a */ /* 0x000fe80000000000 */
[----:B------:R-:W-:Y:S01]  /*12210*/  MOV R104, UR6 ;  /* 0x0000000600687c02 */ /* 0x000fe20008000f00 */
[----:B--2---:R-:W2:Y:S01]  /*12220*/  LDL R2, [R1+0x38] ;  /* 0x0000380001027983 */ /* 0x004ea20000100800 */
[----:B------:R-:W-:Y:S02]  /*12230*/  USHF.R.S32.HI UR11, URZ, 0x1f, UR6 ;  /* 0x0000001f3f0b7899 */ /* 0x000fe40008011406 */
[----:B------:R-:W-:Y:S01]  /*12240*/  UIMAD UR10, UR12, UR6, URZ ;  /* 0x000000060c0a72a4 */ /* 0x000fe2000f8e023f */
[----:B------:R-:W4:Y:S01]  /*12250*/  LDL R7, [R1+0x3c] ;  /* 0x00003c0001077983 */ /* 0x000f220000100800 */
[----:B------:R-:W-:Y:S02]  /*12260*/  USHF.L.U32 UR42, UR6, 0x2, URZ ;  /* 0x00000002062a7899 */ /* 0x000fe4000800063f */
[----:B------:R-:W-:Y:S01]  /*12270*/  UIMAD UR10, UR11, UR13, UR10 ;  /* 0x0000000d0b0a72a4 */ /* 0x000fe2000f8e020a */
[----:B------:R-:W5:Y:S01]  /*12280*/  LDL R10, [R1+0x30] ;  /* 0x00003000010a7983 */ /* 0x000f620000100800 */
[----:B------:R-:W-:Y:S02]  /*12290*/  UIADD3 UR11, UR27, -0x4498517b, URZ ;  /* 0xbb67ae851b0b7890 */ /* 0x000fe4000fffe03f */
[----:B------:R-:W-:Y:S01]  /*122a0*/  UIADD3 UR35, UR42, 0x1, URZ ;  /* 0x000000012a237890 */ /* 0x000fe2000fffe03f */
[----:B------:R-:W5:Y:S01]  /*122b0*/  LDL R6, [R1+0x34] ;  /* 0x0000340001067983 */ /* 0x000f620000100800 */
[----:B------:R-:W-:Y:S03]  /*122c0*/  UIADD3 UR36, UR26, 0x3c6ef372, URZ ;  /* 0x3c6ef3721a247890 */ /* 0x000fe6000fffe03f */
[----:B------:R-:W5:Y:S04]  /*122d0*/  LDL R9, [R1+0x28] ;  /* 0x0000280001097983 */ /* 0x000f680000100800 */
[----:B------:R-:W5:Y:S04]  /*122e0*/  LDL R5, [R1+0x2c] ;  /* 0x00002c0001057983 */ /* 0x000f680000100800 */
[----:B------:R-:W5:Y:S04]  /*122f0*/  LDL R8, [R1+0x20] ;  /* 0x0000200001087983 */ /* 0x000f680000100800 */
[----:B------:R-:W5:Y:S01]  /*12300*/  LDL R4, [R1+0x24] ;  /* 0x0000240001047983 */ /* 0x000f620000100800 */
[----:B------:R-:W-:Y:S06]  /*12310*/  BAR.SYNC.DEFER_BLOCKING 0x0 ;  /* 0x0000000000007b1d */ /* 0x000fec0000010000 */
[----:B------:R-:W-:Y:S06]  /*12320*/  @P1 STS.64 [R227+0x4008], RZ ;  /* 0x004008ffe3001388 */ /* 0x000fec0000000a00 */
[----:B------:R-:W-:Y:S04]  /*12330*/  @P1 STS [R227+0x4000], RZ ;  /* 0x004000ffe3001388 */ /* 0x000fe80000000800 */
[----:B------:R-:W-:Y:S01]  /*12340*/  @P1 STS [R227+0x4004], RZ ;  /* 0x004004ffe3001388 */ /* 0x000fe20000000800 */
[----:B---3--:R-:W-:Y:S05]  /*12350*/  IMAD.WIDE.U32 R104, R104, UR13, R12 ;  /* 0x0000000d68687c25 */ /* 0x008fea000f8e000c */
[----:B------:R-:W-:Y:S01]  /*12360*/  IADD3 R0, R105, UR10, RZ ;  /* 0x0000000a69007c10 */ /* 0x000fe2000fffe0ff */
[----:B------:R-:W-:Y:S01]  /*12370*/  UIADD3 UR10, UR26, -0x61c88647, URZ ;  /* 0x9e3779b91a0a7890 */ /* 0x000fe2000fffe03f */
[C---:B--2---:R-:W-:Y:S02]  /*12380*/  @!P1 LEA R120, P4, R104.reuse, R2, 0x1 ;  /* 0x0000000268789211 */ /* 0x044fe400078808ff */
[C---:B------:R-:W-:Y:S02]  /*12390*/  @!P1 IADD3 R3, P3, R104.reuse, UR30, RZ ;  /* 0x0000001e68039c10 */ /* 0x040fe4000ff7e0ff */
[----:B----4-:R-:W-:Y:S02]  /*123a0*/  @!P1 LEA.HI.X R121, R104, R7, R0, 0x1, P4 ;  /* 0x0000000768799211 */ /* 0x010fe400020f0c00 */
[----:B------:R-:W-:Y:S02]  /*123b0*/  @!P1 IADD3.X R2, R0, UR29, RZ, P3, !PT ;  /* 0x0000001d00029c10 */ /* 0x000fe40009ffe4ff */
[C---:B-----5:R-:W-:Y:S01]  /*123c0*/  @!P1 LEA R114, P3, R3.reuse, R10, 0x1 ;  /* 0x0000000a03729211 */ /* 0x060fe200078608ff */
[----:B------:R-:W-:Y:S01]  /*123d0*/  @!PT LDS RZ, [RZ] ;  /* 0x00000000fffff984 */ /* 0x000fe20000000800 */
[----:B------:R-:W-:Y:S01]  /*123e0*/  @!PT LDS RZ, [RZ] ;  /* 0x00000000fffff984 */ /* 0x000fe20000000800 */
[----:B------:R-:W-:Y:S01]  /*123f0*/  @!PT LDS RZ, [RZ] ;  /* 0x00000000fffff984 */ /* 0x000fe20000000800 */
[----:B------:R-:W-:Y:S01]  /*12400*/  @!P1 LDGSTS.E.BYPASS.LTC128B.128 [R227+0x4000], desc[UR20][R120.64] ;  /* 0x0400000078e39fae */ /* 0x000fe2000b901d54 */
[----:B------:R-:W-:Y:S02]  /*12410*/  @!P1 IADD3 R97, P2, R104, UR22, RZ ;  /* 0x0000001668619c10 */ /* 0x000fe4000ff5e0ff */
[----:B------:R-:W-:Y:S02]  /*12420*/  @!P1 LEA.HI.X R115, R3, R6, R2, 0x1, P3 ;  /* 0x0000000603739211 */ /* 0x000fe400018f0c02 */
[----:B------:R-:W-:Y:S02]  /*12430*/  @!P1 IADD3.X R96, R0, UR7, RZ, P2, !PT ;  /* 0x0000000700609c10 */ /* 0x000fe400097fe4ff */
[C---:B------:R-:W-:Y:S01]  /*12440*/  @!P1 LEA R112, P2, R97.reuse, R9, 0x1 ;  /* 0x0000000961709211 */ /* 0x040fe200078408ff */
[----:B------:R-:W-:Y:S01]  /*12450*/  @P1 STS.128 [R227+0x4800], RZ ;  /* 0x004800ffe3001388 */ /* 0x000fe20000000c00 */
[----:B------:R-:W-:Y:S02]  /*12460*/  @!P1 IADD3 R99, P0, R104, UR38, RZ ;  /* 0x0000002668639c10 */ /* 0x000fe4000ff1e0ff */
[----:B------:R-:W-:Y:S02]  /*12470*/  @!P1 LEA.HI.X R113, R97, R5, R96, 0x1, P2 ;  /* 0x0000000561719211 */ /* 0x000fe400010f0c60 */
[----:B------:R-:W-:Y:S02]  /*12480*/  @!P1 IADD3.X R98, R0, UR37, RZ, P0, !PT ;  /* 0x0000002500629c10 */ /* 0x000fe400087fe4ff */
[C---:B------:R-:W-:Y:S01]  /*12490*/  @!P1 LEA R106, P0, R99.reuse, R8, 0x1 ;  /* 0x00000008636a9211 */ /* 0x040fe200078008ff */
[----:B------:R-:W-:Y:S01]  /*124a0*/  @!PT LDS RZ, [RZ] ;  /* 0x00000000fffff984 */ /* 0x000fe20000000800 */
[----:B------:R-:W-:Y:S01]  /*124b0*/  @!PT LDS RZ, [RZ] ;  /* 0x00000000fffff984 */ /* 0x000fe20000000800 */
[----:B------:R-:W-:Y:S01]  /*124c0*/  @!PT LDS RZ, [RZ] ;  /* 0x00000000fffff984 */ /* 0x000fe20000000800 */
[----:B------:R-:W-:Y:S01]  /*124d0*/  @!P1 LDGSTS.E.BYPASS.LTC128B.128 [R227+0x4800], desc[UR20][R114.64] ;  /* 0x0480000072e39fae */ /* 0x000fe2000b901d54 */
[----:B------:R-:W-:Y:S02]  /*124e0*/  MOV R3, UR6 ;  /* 0x0000000600037c02 */ /* 0x000fe40008000f00 */
[----:B------:R-:W-:Y:S02]  /*124f0*/  @!P1 LEA.HI.X R107, R99, R4, R98, 0x1, P0 ;  /* 0x00000004636b9211 */ /* 0x000fe400000f0c62 */
[----:B------:R-:W-:Y:S02]  /*12500*/  LEA R2, R3, R220, 0x7 ;  /* 0x000000dc03027211 */ /* 0x000fe400078e38ff */
[----:B------:R-:W-:Y:S01]  /*12510*/  ISETP.LT.AND P2, PT, RZ, UR6, PT ;  /* 0x00000006ff007c0c */ /* 0x000fe2000bf41270 */
[----:B------:R-:W-:Y:S01]  /*12520*/  @P1 STS.128 [R227+0x5000], RZ ;  /* 0x005000ffe3001388 */ /* 0x000fe20000000c00 */
[----:B------:R-:W-:Y:S02]  /*12530*/  I2FP.F32.S32 R3, R2 ;  /* 0x0000000200037245 */ /* 0x000fe40000201400 */
[C---:B------:R-:W-:Y:S02]  /*12540*/  IADD3 R0, R2.reuse, 0x1, RZ ;  /* 0x0000000102007810 */ /* 0x040fe40007ffe0ff */
[C---:B------:R-:W-:Y:S02]  /*12550*/  IADD3 R216, R2.reuse, 0x8, RZ ;  /* 0x0000000802d87810 */ /* 0x040fe40007ffe0ff */
[----:B------:R-:W-:Y:S01]  /*12560*/  I2FP.F32.S32 R0, R0 ;  /* 0x0000000000007245 */ /* 0x000fe20000201400 */
[----:B------:R-:W-:Y:S01]  /*12570*/  @!PT LDS RZ, [RZ] ;  /* 0x00000000fffff984 */ /* 0x000fe20000000800 */
[----:B------:R-:W-:Y:S01]  /*12580*/  @!PT LDS RZ, [RZ] ;  /* 0x00000000fffff984 */ /* 0x000fe20000000800 */
[----:B------:R-:W-:Y:S01]  /*12590*/  @!PT LDS RZ, [RZ] ;  /* 0x00000000fffff984 */ /* 0x000fe20000000800 */
[----:B------:R-:W-:Y:S01]  /*125a0*/  @!P1 LDGSTS.E.BYPASS.LTC128B.128 [R227+0x5000], desc[UR20][R112.64] ;  /* 0x0500000070e39fae */ /* 0x000fe2000b901d54 */
[C---:B------:R-:W-:Y:S07]  /*125b0*/  IADD3 R226, R2.reuse, 0x9, RZ ;  /* 0x0000000902e27810 */ /* 0x040fee0007ffe0ff */
[----:B------:R-:W-:Y:S08]  /*125c0*/  @P1 STS.128 [R227+0x5800], RZ ;  /* 0x005800ffe3001388 */ /* 0x000ff00000000c00 */
[----:B------:R-:W-:Y:S01]  /*125d0*/  @!PT LDS RZ, [RZ] ;  /* 0x00000000fffff984 */ /* 0x000fe20000000800 */
[----:B------:R-:W-:Y:S01]  /*125e0*/  @!PT LDS RZ, [RZ] ;  /* 0x00000000fffff984 */ /* 0x000fe20000000800 */
[----:B------:R-:W-:Y:S01]  /*125f0*/  @!PT LDS RZ, [RZ] ;  /* 0x00000000fffff984 */ /* 0x000fe20000000800 */
[----:B------:R2:W-:Y:S08]  /*12600*/  @!P1 LDGSTS.E.BYPASS.LTC128B.128 [R227+0x5800], desc[UR20][R106.64] ;  /* 0x058000006ae39fae */ /* 0x0005f0000b901d54 */
[----:B------:R-:W-:Y:S08]  /*12610*/  LDSM.16.M88.4 R208, [R215] ;  /* 0x00000000d7d0783b */ /* 0x000ff00000000200 */
[----:B------:R-:W0:Y:S08]  /*12620*/  LDGDEPBAR ;  /* 0x00000000000079af */ /* 0x000e300000000000 */
[----:B------:R-:W3:Y:S08]  /*12630*/  LDSM.16.M88.4 R204, [R214+0x2000] ;  /* 0x00200000d6cc783b */ /* 0x000ef00000000200 */
[----:B------:R-:W4:Y:S08]  /*12640*/  LDSM.16.M88.4 R200, [R214+0x2400] ;  /* 0x00240000d6c8783b */ /* 0x000f300000000200 */
[----:B------:R-:W5:Y:S08]  /*12650*/  LDSM.16.M88.4 R196, [R214+0x2800] ;  /* 0x00280000d6c4783b */ /* 0x000f700000000200 */
[----:B------:R-:W1:Y:S08]  /*12660*/  LDSM.16.M88.4 R192, [R214+0x2c00] ;  /* 0x002c0000d6c0783b */ /* 0x000e700000000200 */
[----:B------:R-:W2:Y:S01]  /*12670*/  LDSM.16.M88.4 R188, [R214+0x3000] ;  /* 0x00300000d6bc783b */ /* 0x000ea20000000200 */
[C---:B---3--:R-:W-:Y:S07]  /*12680*/  HMMA.16816.F32 R4, R208.reuse, R204, RZ ;  /* 0x000000ccd004723c */ /* 0x048fee00000018ff */
[----:B------:R-:W3:Y:S01]  /*12690*/  LDSM.16.M88.4 R184, [R214+0x3400] ;  /* 0x00340000d6b8783b */ /* 0x000ee20000000200 */
[C---:B------:R-:W-:Y:S07]  /*126a0*/  HMMA.16816.F32 R12, R208.reuse, R206, RZ ;  /* 0x000000ced00c723c */ /* 0x040fee00000018ff */
[----:B------:R-:W3:Y:S01]  /*126b0*/  LDSM.16.M88.4 R180, [R214+0x3800] ;  /* 0x00380000d6b4783b */ /* 0x000ee20000000200 */
[C---:B----4-:R-:W-:Y:S07]  /*126c0*/  HMMA.16816.F32 R20, R208.reuse, R200, RZ ;  /* 0x000000c8d014723c */ /* 0x050fee00000018ff */
[----:B------:R-:W4:Y:S01]  /*126d0*/  LDSM.16.M88.4 R176, [R214+0x3c00] ;  /* 0x003c0000d6b0783b */ /* 0x000f220000000200 */
[C---:B------:R-:W-:Y:S06]  /*126e0*/  HMMA.16816.F32 R28, R208.reuse, R202, RZ ;  /* 0x000000cad01c723c */ /* 0x040fec00000018ff */
[C---:B-----5:R-:W-:Y:S01]  /*126f0*/  HMMA.16816.F32 R36, R208.reuse, R196, RZ ;  /* 0x000000c4d024723c */ /* 0x060fe200000018ff */
[----:B------:R-:W5:Y:S05]  /*12700*/  LDSM.16.M88.4 R172, [R215+0x1000] ;  /* 0x00100000d7ac783b */ /* 0x000f6a0000000200 */
[C---:B------:R-:W-:Y:S03]  /*12710*/  HMMA.16816.F32 R44, R208.reuse, R198, RZ ;  /* 0x000000c6d02c723c */ /* 0x040fe600000018ff */
[----:B------:R-:W-:Y:S03]  /*12720*/  LDSM.16.M88.4 R168, [R213] ;  /* 0x00000000d5a8783b */ /* 0x000fe60000000200 */
[C---:B-1----:R-:W-:Y:S05]  /*12730*/  HMMA.16816.F32 R52, R208.reuse, R192, RZ ;  /* 0x000000c0d034723c */ /* 0x042fea00000018ff */
[----:B------:R-:W1:Y:S01]  /*12740*/  LDSM.16.M88.4 R164, [R212] ;  /* 0x00000000d4a4783b */ /* 0x000e620000000200 */
[C---:B------:R-:W-:Y:S06]  /*12750*/  HMMA.16816.F32 R60, R208.reuse, R194, RZ ;  /* 0x000000c2d03c723c */ /* 0x040fec00000018ff */
[C---:B--2---:R-:W-:Y:S01]  /*12760*/  HMMA.16816.F32 R68, R208.reuse, R188, RZ ;  /* 0x000000bcd044723c */ /* 0x044fe200000018ff */
[----:B------:R-:W2:Y:S05]  /*12770*/  LDSM.16.M88.4 R132, [R213+0x1000] ;  /* 0x00100000d584783b */ /* 0x000eaa0000000200 */
[C---:B------:R-:W-:Y:S03]  /*12780*/  HMMA.16816.F32 R76, R208.reuse, R190, RZ ;  /* 0x000000bed04c723c */ /* 0x040fe600000018ff */
[----:B------:R-:W2:Y:S03]  /*12790*/  LDSM.16.M88.4 R160, [R212+0x400] ;  /* 0x00040000d4a0783b */ /* 0x000ea60000000200 */
[C---:B---3--:R-:W-:Y:S05]  /*127a0*/  HMMA.16816.F32 R84, R208.reuse, R184, RZ ;  /* 0x000000b8d054723c */ /* 0x048fea00000018ff */
[----:B------:R-:W3:Y:S01]  /*127b0*/  LDSM.16.M88.4 R156, [R212+0x800] ;  /* 0x00080000d49c783b */ /* 0x000ee20000000200 */
[C---:B------:R-:W-:Y:S06]  /*127c0*/  HMMA.16816.F32 R92, R208.reuse, R186, RZ ;  /* 0x000000bad05c723c */ /* 0x040fec00000018ff */
[C---:B------:R-:W-:Y:S01]  /*127d0*/  HMMA.16816.F32 R100, R208.reuse, R180, RZ ;  /* 0x000000b4d064723c */ /* 0x040fe200000018ff */
[----:B------:R-:W3:Y:S05]  /*127e0*/  LDSM.16.M88.4 R152, [R212+0xc00] ;  /* 0x000c0000d498783b */ /* 0x000eea0000000200 */
[C---:B------:R-:W-:Y:S03]  /*127f0*/  HMMA.16816.F32 R108, R208.reuse, R182, RZ ;  /* 0x000000b6d06c723c */ /* 0x040fe600000018ff */
[----:B------:R-:W3:Y:S03]  /*12800*/  LDSM.16.M88.4 R148, [R212+0x1000] ;  /* 0x00100000d494783b */ /* 0x000ee60000000200 */
[C---:B----4-:R-:W-:Y:S05]  /*12810*/  HMMA.16816.F32 R116, R208.reuse, R176, RZ ;  /* 0x000000b0d074723c */ /* 0x050fea00000018ff */
[----:B------:R-:W4:Y:S01]  /*12820*/  LDSM.16.M88.4 R144, [R212+0x1400] ;  /* 0x00140000d490783b */ /* 0x000f220000000200 */
[----:B------:R-:W-:Y:S06]  /*12830*/  HMMA.16816.F32 R124, R208, R178, RZ ;  /* 0x000000b2d07c723c */ /* 0x000fec00000018ff */
[C---:B-----5:R-:W-:Y:S01]  /*12840*/  HMMA.16816.F32 R32, R172.reuse, R202, RZ ;  /* 0x000000caac20723c */ /* 0x060fe200000018ff */
[----:B------:R-:W5:Y:S05]  /*12850*/  LDL.64 R208, [R1+0x80] ;  /* 0x0000800001d07983 */ /* 0x000f6a0000100a00 */
[C---:B------:R-:W-:Y:S01]  /*12860*/  HMMA.16816.F32 R8, R172.reuse, R204, RZ ;  /* 0x000000ccac08723c */ /* 0x040fe200000018ff */
[----:B------:R-:W5:Y:S05]  /*12870*/  LDL.64 R202, [R1+0x70] ;  /* 0x0000700001ca7983 */ /* 0x000f6a0000100a00 */
[C---:B------:R-:W-:Y:S01]  /*12880*/  HMMA.16816.F32 R24, R172.reuse, R200, RZ ;  /* 0x000000c8ac18723c */ /* 0x040fe200000018ff */
[----:B------:R-:W5:Y:S05]  /*12890*/  LDL.64 R204, [R1+0x78] ;  /* 0x0000780001cc7983 */ /* 0x000f6a0000100a00 */
[C---:B------:R-:W-:Y:S01]  /*128a0*/  HMMA.16816.F32 R96, R172.reuse, R186, RZ ;  /* 0x000000baac60723c */ /* 0x040fe200000018ff */
[----:B------:R-:W5:Y:S05]  /*128b0*/  LDL.64 R200, [R1+0x60] ;  /* 0x0000600001c87983 */ /* 0x000f6a0000100a00 */
[----:B------:R-:W-:Y:S01]  /*128c0*/  HMMA.16816.F32 R16, R172, R206, RZ ;  /* 0x000000ceac10723c */ /* 0x000fe200000018ff */
[----:B------:R-:W5:Y:S05]  /*128d0*/  LDL.64 R186, [R1+0x68] ;  /* 0x0000680001ba7983 */ /* 0x000f6a0000100a00 */
[-C--:B-1----:R-:W-:Y:S01]  /*128e0*/  HMMA.16816.F32 R4, R168, R164.reuse, R4 ;  /* 0x000000a4a804723c */ /* 0x082fe20000001804 */
[----:B------:R-:W1:Y:S05]  /*128f0*/  LDSM.16.M88.4 R140, [R212+0x1800] ;  /* 0x00180000d48c783b */ /* 0x000e6a0000000200 */
[----:B--2---:R-:W-:Y:S03]  /*12900*/  HMMA.16816.F32 R8, R132, R164, R8 ;  /* 0x000000a48408723c */ /* 0x004fe60000001808 */
[----:B------:R-:W2:Y:S03]  /*12910*/  LDSM.16.M88.4 R136, [R212+0x1c00] ;  /* 0x001c0000d488783b */ /* 0x000ea60000000200 */
[-C--:B------:R-:W-:Y:S01]  /*12920*/  HMMA.16816.F32 R12, R168, R166.reuse, R12 ;  /* 0x000000a6a80c723c */ /* 0x080fe2000000180c */
[----:B------:R-:W-:Y:S04]  /*12930*/  DEPBAR.LE SB0, 0x0 ;  /* 0x000080000000791a */ /* 0x000fe80000000000 */
[----:B------:R-:W-:Y:S01]  /*12940*/  BAR.SYNC.DEFER_BLOCKING 0x0 ;  /* 0x0000000000007b1d */ /* 0x000fe20000010000 */
[----:B------:R-:W-:Y:S06]  /*12950*/  HMMA.16816.F32 R16, R132, R166, R16 ;  /* 0x000000a68410723c */ /* 0x000fec0000001810 */
[----:B------:R-:W-:Y:S05]  /*12960*/  HMMA.16816.F32 R40, R172, R196, RZ ;  /* 0x000000c4ac28723c */ /* 0x000fea00000018ff */
[C---:B------:R-:W-:Y:S01]  /*12970*/  FFMA.FTZ R4, R3.reuse, UR5, R4 ;  /* 0x0000000503047c23 */ /* 0x040fe20008010004 */
[-C--:B------:R-:W-:Y:S05]  /*12980*/  HMMA.16816.F32 R20, R168, R160.reuse, R20 ;  /* 0x000000a0a814723c */ /* 0x080fea0000001814 */
[C---:B------:R-:W-:Y:S01]  /*12990*/  FFMA.FTZ R6, R3.reuse, UR5, R6 ;  /* 0x0000000503067c23 */ /* 0x040fe20008010006 */
[----:B------:R-:W-:Y:S05]  /*129a0*/  HMMA.16816.F32 R24, R132, R160, R24 ;  /* 0x000000a08418723c */ /* 0x000fea0000001818 */
[C---:B------:R-:W-:Y:S01]  /*129b0*/  FFMA.FTZ R8, R3.reuse, UR5, R8 ;  /* 0x0000000503087c23 */ /* 0x040fe20008010008 */
[----:B------:R-:W-:Y:S05]  /*129c0*/  HMMA.16816.F32 R48, R172, R198, RZ ;  /* 0x000000c6ac30723c */ /* 0x000fea00000018ff */
[----:B------:R-:W-:Y:S01]  /*129d0*/  FFMA.FTZ R10, R3, UR5, R10 ;  /* 0x00000005030a7c23 */ /* 0x000fe2000801000a */
[-C--:B------:R-:W-:Y:S05]  /*129e0*/  HMMA.16816.F32 R28, R168, R162.reuse, R28 ;  /* 0x000000a2a81c723c */ /* 0x080fea000000181c */
[----:B------:R-:W-:Y:S01]  /*129f0*/  I2FP.F32.S32 R3, R216 ;  /* 0x000000d800037245 */ /* 0x000fe20000201400 */
[----:B------:R-:W-:Y:S05]  /*12a00*/  HMMA.16816.F32 R32, R132, R162, R32 ;  /* 0x000000a28420723c */ /* 0x000fea0000001820 */
[----:B------:R-:W-:Y:S01]  /*12a10*/  IADD3 R216, R2, 0x11, RZ ;  /* 0x0000001102d87810 */ /* 0x000fe20007ffe0ff */
[----:B------:R-:W-:Y:S05]  /*12a20*/  HMMA.16816.F32 R56, R172, R192, RZ ;  /* 0x000000c0ac38723c */ /* 0x000fea00000018ff */
[C---:B------:R-:W-:Y:S01]  /*12a30*/  FFMA.FTZ R5, R0.reuse, UR5, R5 ;  /* 0x0000000500057c23 */ /* 0x040fe20008010005 */
[C---:B------:R-:W-:Y:S01]  /*12a40*/  FFMA.FTZ R7, R0.reuse, UR5, R7 ;  /* 0x0000000500077c23 */ /* 0x040fe20008010007 */
[C---:B------:R-:W-:Y:S01]  /*12a50*/  FFMA.FTZ R9, R0.reuse, UR5, R9 ;  /* 0x0000000500097c23 */ /* 0x040fe20008010009 */
[----:B------:R-:W-:Y:S01]  /*12a60*/  FFMA.FTZ R11, R0, UR5, R11 ;  /* 0x00000005000b7c23 */ /* 0x000fe2000801000b */
[-C--:B---3--:R-:W-:Y:S05]  /*12a70*/  HMMA.16816.F32 R36, R168, R156.reuse, R36 ;  /* 0x0000009ca824723c */ /* 0x088fea0000001824 */
[----:B------:R-:W-:Y:S01]  /*12a80*/  I2FP.F32.S32 R0, R226 ;  /* 0x000000e200007245 */ /* 0x000fe20000201400 */
[C---:B------:R-:W-:Y:S01]  /*12a90*/  FFMA.FTZ R12, R3.reuse, UR5, R12 ;  /* 0x00000005030c7c23 */ /* 0x040fe2000801000c */
[C---:B------:R-:W-:Y:S01]  /*12aa0*/  IADD3 R226, R2.reuse, 0x18, RZ ;  /* 0x0000001802e27810 */ /* 0x040fe20007ffe0ff */
[C---:B------:R-:W-:Y:S01]  /*12ab0*/  FFMA.FTZ R14, R3.reuse, UR5, R14 ;  /* 0x00000005030e7c23 */ /* 0x040fe2000801000e */
[----:B------:R-:W-:Y:S04]  /*12ac0*/  HMMA.16816.F32 R40, R132, R156, R40 ;  /* 0x0000009c8428723c */ /* 0x000fe80000001828 */
[C---:B------:R-:W-:Y:S01]  /*12ad0*/  FFMA.FTZ R16, R3.reuse, UR5, R16 ;  /* 0x0000000503107c23 */ /* 0x040fe20008010010 */
[----:B------:R-:W-:Y:S01]  /*12ae0*/  FFMA.FTZ R18, R3, UR5, R18 ;  /* 0x0000000503127c23 */ /* 0x000fe20008010012 */
[----:B------:R-:W-:Y:S01]  /*12af0*/  IADD3 R3, R2, 0x10, RZ ;  /* 0x0000001002037810 */ /* 0x000fe20007ffe0ff */
[C---:B------:R-:W-:Y:S01]  /*12b00*/  FFMA.FTZ R13, R0.reuse, UR5, R13 ;  /* 0x00000005000d7c23 */ /* 0x040fe2000801000d */
[C---:B------:R-:W-:Y:S01]  /*12b10*/  FFMA.FTZ R15, R0.reuse, UR5, R15 ;  /* 0x00000005000f7c23 */ /* 0x040fe2000801000f */
[----:B------:R-:W-:Y:S03]  /*12b20*/  HMMA.16816.F32 R64, R172, R194, RZ ;  /* 0x000000c2ac40723c */ /* 0x000fe600000018ff */
[----:B------:R-:W-:Y:S01]  /*12b30*/  I2FP.F32.S32 R3, R3 ;  /* 0x0000000300037245 */ /* 0x000fe20000201400 */
[C---:B------:R-:W-:Y:S01]  /*12b40*/  FFMA.FTZ R17, R0.reuse, UR5, R17 ;  /* 0x0000000500117c23 */ /* 0x040fe20008010011 */
[----:B------:R-:W-:Y:S01]  /*12b50*/  FFMA.FTZ R19, R0, UR5, R19 ;  /* 0x0000000500137c23 */ /* 0x000fe20008010013 */
[----:B------:R-:W-:Y:S01]  /*12b60*/  I2FP.F32.S32 R0, R216 ;  /* 0x000000d800007245 */ /* 0x000fe20000201400 */
[-C--:B------:R-:W-:Y:S05]  /*12b70*/  HMMA.16816.F32 R44, R168, R158.reuse, R44 ;  /* 0x0000009ea82c723c */ /* 0x080fea000000182c */
[----:B------:R-:W-:Y:S01]  /*12b80*/  IADD3 R216, R2, 0x19, RZ ;  /* 0x0000001902d87810 */ /* 0x000fe20007ffe0ff */
[C---:B------:R-:W-:Y:S01]  /*12b90*/  FFMA.FTZ R20, R3.reuse, UR5, R20 ;  /* 0x0000000503147c23 */ /* 0x040fe20008010014 */
[C---:B------:R-:W-:Y:S01]  /*12ba0*/  FFMA.FTZ R22, R3.reuse, UR5, R22 ;  /* 0x0000000503167c23 */ /* 0x040fe20008010016 */
[C---:B------:R-:W-:Y:S01]  /*12bb0*/  FFMA.FTZ R24, R3.reuse, UR5, R24 ;  /* 0x0000000503187c23 */ /* 0x040fe20008010018 */
[----:B------:R-:W-:Y:S04]  /*12bc0*/  HMMA.16816.F32 R48, R132, R158, R48 ;  /* 0x0000009e8430723c */ /* 0x000fe80000001830 */
[----:B------:R-:W-:Y:S01]  /*12bd0*/  FFMA.FTZ R26, R3, UR5, R26 ;  /* 0x00000005031a7c23 */ /* 0x000fe2000801001a */
[----:B------:R-:W-:Y:S01]  /*12be0*/  I2FP.F32.S32 R3, R226 ;  /* 0x000000e200037245 */ /* 0x000fe20000201400 */
[----:B------:R-:W-:Y:S01]  /*12bf0*/  FFMA.FTZ R21, R0, UR5, R21 ;  /* 0x0000000500157c23 */ /* 0x000fe20008010015 */
[----:B------:R-:W-:Y:S01]  /*12c00*/  IADD3 R226, R2, 0x28, RZ ;  /* 0x0000002802e27810 */ /* 0x000fe20007ffe0ff */
[C---:B------:R-:W-:Y:S01]  /*12c10*/  FFMA.FTZ R23, R0.reuse, UR5, R23 ;  /* 0x0000000500177c23 */ /* 0x040fe20008010017 */
[----:B------:R-:W-:Y:S03]  /*12c20*/  HMMA.16816.F32 R72, R172, R188, RZ ;  /* 0x000000bcac48723c */ /* 0x000fe600000018ff */
[C---:B------:R-:W-:Y:S01]  /*12c30*/  FFMA.FTZ R25, R0.reuse, UR5, R25 ;  /* 0x0000000500197c23 */ /* 0x040fe20008010019 */
[----:B------:R-:W-:Y:S01]  /*12c40*/  FFMA.FTZ R27, R0, UR5, R27 ;  /* 0x00000005001b7c23 */ /* 0x000fe2000801001b */
[----:B------:R-:W-:Y:S01]  /*12c50*/  I2FP.F32.S32 R0, R216 ;  /* 0x000000d800007245 */ /* 0x000fe20000201400 */
[C---:B------:R-:W-:Y:S01]  /*12c60*/  FFMA.FTZ R28, R3.reuse, UR5, R28 ;  /* 0x00000005031c7c23 */ /* 0x040fe2000801001c */
[C---:B------:R-:W-:Y:S01]  /*12c70*/  IADD3 R216, R2.reuse, 0x21, RZ ;  /* 0x0000002102d87810 */ /* 0x040fe20007ffe0ff */
[C---:B------:R-:W-:Y:S01]  /*12c80*/  FFMA.FTZ R30, R3.reuse, UR5, R30 ;  /* 0x00000005031e7c23 */ /* 0x040fe2000801001e */
[-C--:B------:R-:W-:Y:S05]  /*12c90*/  HMMA.16816.F32 R52, R168, R152.reuse, R52 ;  /* 0x00000098a834723c */ /* 0x080fea0000001834 */
[C---:B------:R-:W-:Y:S01]  /*12ca0*/  FFMA.FTZ R32, R3.reuse, UR5, R32 ;  /* 0x0000000503207c23 */ /* 0x040fe20008010020 */
[----:B------:R-:W-:Y:S01]  /*12cb0*/  FFMA.FTZ R34, R3, UR5, R34 ;  /* 0x0000000503227c23 */ /* 0x000fe20008010022 */
[----:B------:R-:W-:Y:S01]  /*12cc0*/  IADD3 R3, R2, 0x20, RZ ;  /* 0x0000002002037810 */ /* 0x000fe20007ffe0ff */
[C---:B------:R-:W-:Y:S01]  /*12cd0*/  FFMA.FTZ R29, R0.reuse, UR5, R29 ;  /* 0x00000005001d7c23 */ /* 0x040fe2000801001d */
[----:B------:R-:W-:Y:S04]  /*12ce0*/  HMMA.16816.F32 R56, R132, R152, R56 ;  /* 0x000000988438723c */ /* 0x000fe80000001838 */
[----:B------:R-:W-:Y:S01]  /*12cf0*/  I2FP.F32.S32 R3, R3 ;  /* 0x0000000300037245 */ /* 0x000fe20000201400 */
[C---:B------:R-:W-:Y:S01]  /*12d00*/  FFMA.FTZ R31, R0.reuse, UR5, R31 ;  /* 0x00000005001f7c23 */ /* 0x040fe2000801001f */
        /* <DEDUP_REMOVED lines=32> */
[----:B------:R-:W-:Y:S03]  /*12f10*/  HMMA.16816.F32 R88, R172, R184, RZ ;  /* 0x000000b8ac58723c */ /* 0x000fe600000018ff */
[----:B------:R-:W-:Y:S01]  /*12f20*/  IADD3 R216, R2, 0x39, RZ ;  /* 0x0000003902d87810 */ /* 0x000fe20007ffe0ff */
[C---:B------:R-:W-:Y:S01]  /*12f30*/  FFMA.FTZ R52, R3.reuse, UR5, R52 ;  /* 0x0000000503347c23 */ /* 0x040fe20008010034 */
[C---:B------:R-:W-:Y:S01]  /*12f40*/  FFMA.FTZ R54, R3.reuse, UR5, R54 ;  /* 0x0000000503367c23 */ /* 0x040fe20008010036 */
[C---:B------:R-:W-:Y:S01]  /*12f50*/  FFMA.FTZ R56, R3.reuse, UR5, R56 ;  /* 0x0000000503387c23 */ /* 0x040fe20008010038 */
[----:B------:R-:W-:Y:S01]  /*12f60*/  FFMA.FTZ R58, R3, UR5, R58 ;  /* 0x00000005033a7c23 */ /* 0x000fe2000801003a */
[----:B------:R-:W-:Y:S01]  /*12f70*/  I2FP.F32.S32 R3, R226 ;  /* 0x000000e200037245 */ /* 0x000fe20000201400 */
[-C--:B------:R-:W-:Y:S05]  /*12f80*/  HMMA.16816.F32 R76, R168, R150.reuse, R76 ;  /* 0x00000096a84c723c */ /* 0x080fea000000184c */
[----:B------:R-:W-:Y:S01]  /*12f90*/  FMNMX.FTZ R226, R4, R225, !PT ;  /* 0x000000e104e27209 */ /* 0x000fe20007810000 */
[C---:B------:R-:W-:Y:S01]  /*12fa0*/  FFMA.FTZ R53, R0.reuse, UR5, R53 ;  /* 0x0000000500357c23 */ /* 0x040fe20008010035 */
[C---:B------:R-:W-:Y:S01]  /*12fb0*/  FFMA.FTZ R55, R0.reuse, UR5, R55 ;  /* 0x0000000500377c23 */ /* 0x040fe20008010037 */
[C---:B------:R-:W-:Y:S01]  /*12fc0*/  FFMA.FTZ R57, R0.reuse, UR5, R57 ;  /* 0x0000000500397c23 */ /* 0x040fe20008010039 */
[----:B------:R-:W-:Y:S04]  /*12fd0*/  HMMA.16816.F32 R80, R132, R150, R80 ;  /* 0x000000968450723c */ /* 0x000fe80000001850 */
[----:B------:R-:W-:Y:S01]  /*12fe0*/  FMNMX.FTZ R226, R5, R226, !PT ;  /* 0x000000e205e27209 */ /* 0x000fe20007810000 */
[----:B------:R-:W-:Y:S01]  /*12ff0*/  FFMA.FTZ R59, R0, UR5, R59 ;  /* 0x00000005003b7c23 */ /* 0x000fe2000801003b */
[----:B------:R-:W-:Y:S01]  /*13000*/  I2FP.F32.S32 R0, R216 ;  /* 0x000000d800007245 */ /* 0x000fe20000201400 */
[C---:B------:R-:W-:Y:S01]  /*13010*/  FFMA.FTZ R60, R3.reuse, UR5, R60 ;  /* 0x00000005033c7c23 */ /* 0x040fe2000801003c */
[C---:B------:R-:W-:Y:S01]  /*13020*/  IADD3 R216, R2.reuse, 0x41, RZ ;  /* 0x0000004102d87810 */ /* 0x040fe20007ffe0ff */
[-C--:B----4-:R-:W-:Y:S05]  /*13030*/  HMMA.16816.F32 R84, R168, R144.reuse, R84 ;  /* 0x00000090a854723c */ /* 0x090fea0000001854 */
[C---:B------:R-:W-:Y:S01]  /*13040*/  FFMA.FTZ R62, R3.reuse, UR5, R62 ;  /* 0x00000005033e7c23 */ /* 0x040fe2000801003e */
[C---:B------:R-:W-:Y:S01]  /*13050*/  FFMA.FTZ R64, R3.reuse, UR5, R64 ;  /* 0x0000000503407c23 */ /* 0x040fe20008010040 */
[----:B------:R-:W-:Y:S01]  /*13060*/  FFMA.FTZ R66, R3, UR5, R66 ;  /* 0x0000000503427c23 */ /* 0x000fe20008010042 */
[----:B------:R-:W-:Y:S01]  /*13070*/  IADD3 R3, R2, 0x40, RZ ;  /* 0x0000004002037810 */ /* 0x000fe20007ffe0ff */
[----:B------:R-:W-:Y:S04]  /*13080*/  HMMA.16816.F32 R88, R132, R144, R88 ;  /* 0x000000908458723c */ /* 0x000fe80000001858 */
[----:B------:R-:W-:Y:S01]  /*13090*/  I2FP.F32.S32 R3, R3 ;  /* 0x0000000300037245 */ /* 0x000fe20000201400 */
[C---:B------:R-:W-:Y:S01]  /*130a0*/  FFMA.FTZ R61, R0.reuse, UR5, R61 ;  /* 0x00000005003d7c23 */ /* 0x040fe2000801003d */
[C---:B------:R-:W-:Y:S01]  /*130b0*/  FFMA.FTZ R63, R0.reuse, UR5, R63 ;  /* 0x00000005003f7c23 */ /* 0x040fe2000801003f */
[C---:B------:R-:W-:Y:S01]  /*130c0*/  FFMA.FTZ R65, R0.reuse, UR5, R65 ;  /* 0x0000000500417c23 */ /* 0x040fe20008010041 */
[----:B------:R-:W-:Y:S01]  /*130d0*/  FFMA.FTZ R67, R0, UR5, R67 ;  /* 0x0000000500437c23 */ /* 0x000fe20008010043 */
[----:B------:R-:W-:Y:S03]  /*130e0*/  HMMA.16816.F32 R104, R172, R180, RZ ;  /* 0x000000b4ac68723c */ /* 0x000fe600000018ff */
[----:B------:R-:W-:Y:S01]  /*130f0*/  I2FP.F32.S32 R0, R216 ;  /* 0x000000d800007245 */ /* 0x000fe20000201400 */
[C---:B------:R-:W-:Y:S01]  /*13100*/  FFMA.FTZ R68, R3.reuse, UR5, R68 ;  /* 0x0000000503447c23 */ /* 0x040fe20008010044 */
[----:B------:R-:W-:Y:S01]  /*13110*/  FMNMX.FTZ R216, R12, R226, !PT ;  /* 0x000000e20cd87209 */ /* 0x000fe20007810000 */
[C---:B------:R-:W-:Y:S01]  /*13120*/  FFMA.FTZ R70, R3.reuse, UR5, R70 ;  /* 0x0000000503467c23 */ /* 0x040fe20008010046 */
[C---:B------:R-:W-:Y:S01]  /*13130*/  FFMA.FTZ R72, R3.reuse, UR5, R72 ;  /* 0x0000000503487c23 */ /* 0x040fe20008010048 */
[----:B------:R-:W-:Y:S01]  /*13140*/  FFMA.FTZ R74, R3, UR5, R74 ;  /* 0x00000005034a7c23 */ /* 0x000fe2000801004a */
[-C--:B------:R-:W-:Y:S05]  /*13150*/  HMMA.16816.F32 R92, R168, R146.reuse, R92 ;  /* 0x00000092a85c723c */ /* 0x080fea000000185c */
[----:B------:R-:W-:Y:S01]  /*13160*/  IADD3 R3, R2, 0x48, RZ ;  /* 0x0000004802037810 */ /* 0x000fe20007ffe0ff */
[C---:B------:R-:W-:Y:S01]  /*13170*/  FFMA.FTZ R69, R0.reuse, UR5, R69 ;  /* 0x0000000500457c23 */ /* 0x040fe20008010045 */
[----:B------:R-:W-:Y:S01]  /*13180*/  FMNMX.FTZ R226, R13, R216, !PT ;  /* 0x000000d80de27209 */ /* 0x000fe20007810000 */
[C---:B------:R-:W-:Y:S01]  /*13190*/  FFMA.FTZ R71, R0.reuse, UR5, R71 ;  /* 0x0000000500477c23 */ /* 0x040fe20008010047 */
[----:B------:R-:W-:Y:S04]  /*131a0*/  HMMA.16816.F32 R96, R132, R146, R96 ;  /* 0x000000928460723c */ /* 0x000fe80000001860 */
[----:B------:R-:W-:Y:S01]  /*131b0*/  I2FP.F32.S32 R3, R3 ;  /* 0x0000000300037245 */ /* 0x000fe20000201400 */
[----:B------:R-:W-:Y:S01]  /*131c0*/  FFMA.FTZ R73, R0, UR5, R73 ;  /* 0x0000000500497c23 */ /* 0x000fe20008010049 */
[----:B------:R-:W-:Y:S01]  /*131d0*/  IADD3 R216, R2, 0x49, RZ ;  /* 0x0000004902d87810 */ /* 0x000fe20007ffe0ff */
[----:B------:R-:W-:Y:S01]  /*131e0*/  FFMA.FTZ R75, R0, UR5, R75 ;  /* 0x00000005004b7c23 */ /* 0x000fe2000801004b */
[----:B------:R-:W-:Y:S01]  /*131f0*/  FMNMX.FTZ R226, R20, R226, !PT ;  /* 0x000000e214e27209 */ /* 0x000fe20007810000 */
[----:B------:R-:W-:Y:S03]  /*13200*/  HMMA.16816.F32 R112, R172, R182, RZ ;  /* 0x000000b6ac70723c */ /* 0x000fe600000018ff */
[----:B------:R-:W-:Y:S01]  /*13210*/  I2FP.F32.S32 R0, R216 ;  /* 0x000000d800007245 */ /* 0x000fe20000201400 */
[----:B------:R-:W-:Y:S01]  /*13220*/  FFMA.FTZ R76, R3, UR5, R76 ;  /* 0x00000005034c7c23 */ /* 0x000fe2000801004c */
[----:B------:R-:W-:Y:S01]  /*13230*/  FMNMX.FTZ R216, R21, R226, !PT ;  /* 0x000000e215d87209 */ /* 0x000fe20007810000 */
[C---:B------:R-:W-:Y:S01]  /*13240*/  FFMA.FTZ R78, R3.reuse, UR5, R78 ;  /* 0x00000005034e7c23 */ /* 0x040fe2000801004e */
[C---:B------:R-:W-:Y:S01]  /*13250*/  FFMA.FTZ R80, R3.reuse, UR5, R80 ;  /* 0x0000000503507c23 */ /* 0x040fe20008010050 */
[----:B------:R-:W-:Y:S01]  /*13260*/  FFMA.FTZ R82, R3, UR5, R82 ;  /* 0x0000000503527c23 */ /* 0x000fe20008010052 */
[-C--:B-1----:R-:W-:Y:S05]  /*13270*/  HMMA.16816.F32 R100, R168, R140.reuse, R100 ;  /* 0x0000008ca864723c */ /* 0x082fea0000001864 */
[----:B------:R-:W-:Y:S01]  /*13280*/  IADD3 R3, R2, 0x50, RZ ;  /* 0x0000005002037810 */ /* 0x000fe20007ffe0ff */
[----:B------:R-:W-:Y:S01]  /*13290*/  FFMA.FTZ R77, R0, UR5, R77 ;  /* 0x00000005004d7c23 */ /* 0x000fe2000801004d */
        /* <DEDUP_REMOVED lines=19> */
[----:B------:R-:W-:Y:S01]  /*133d0*/  FFMA.FTZ R87, R0, UR5, R87 ;  /* 0x0000000500577c23 */ /* 0x000fe20008010057 */
[----:B------:R-:W-:Y:S04]  /*133e0*/  HMMA.16816.F32 R112, R132, R142, R112 ;  /* 0x0000008e8470723c */ /* 0x000fe80000001870 */
[----:B------:R-:W-:Y:S01]  /*133f0*/  IADD3 R216, R2, 0x59, RZ ;  /* 0x0000005902d87810 */ /* 0x000fe20007ffe0ff */
[C---:B------:R-:W-:Y:S01]  /*13400*/  FFMA.FTZ R89, R0.reuse, UR5, R89 ;  /* 0x0000000500597c23 */ /* 0x040fe20008010059 */
[----:B------:R-:W-:Y:S01]  /*13410*/  I2FP.F32.S32 R3, R3 ;  /* 0x0000000300037245 */ /* 0x000fe20000201400 */
        /* <DEDUP_REMOVED lines=9> */
[-C--:B--2---:R-:W-:Y:S05]  /*134b0*/  HMMA.16816.F32 R116, R168, R136.reuse, R116 ;  /* 0x00000088a874723c */ /* 0x084fea0000001874 */
[----:B------:R-:W-:Y:S01]  /*134c0*/  IADD3 R3, R2, 0x60, RZ ;  /* 0x0000006002037810 */ /* 0x000fe20007ffe0ff */
[----:B------:R-:W-:Y:S01]  /*134d0*/  FFMA.FTZ R93, R0, UR5, R93 ;  /* 0x00000005005d7c23 */ /* 0x000fe2000801005d */
        /* <DEDUP_REMOVED lines=8> */
[-C--:B------:R-:W-:Y:S05]  /*13560*/  HMMA.16816.F32 R124, R168, R138.reuse, R124 ;  /* 0x0000008aa87c723c */ /* 0x080fea000000187c */
[----:B------:R-:W-:Y:S01]  /*13570*/  I2FP.F32.S32 R0, R216 ;  /* 0x000000d800007245 */ /* 0x000fe20000201400 */
[C---:B------:R-:W-:Y:S01]  /*13580*/  FFMA.FTZ R100, R3.reuse, UR5, R100 ;  /* 0x0000000503647c23 */ /* 0x040fe20008010064 */
[----:B------:R-:W-:Y:S01]  /*13590*/  FMNMX.FTZ R216, R60, R226, !PT ;  /* 0x000000e23cd87209 */ /* 0x000fe20007810000 */
[----:B------:R-:W-:Y:S01]  /*135a0*/  FFMA.FTZ R102, R3, UR5, R102 ;  /* 0x0000000503667c23 */ /* 0x000fe20008010066 */
[----:B------:R-:W-:Y:S04]  /*135b0*/  HMMA.16816.F32 R128, R132, R138, R128 ;  /* 0x0000008a8480723c */ /* 0x000fe80000001880 */
[----:B------:R-:W-:Y:S01]  /*135c0*/  FMNMX.FTZ R226, R61, R216, !PT ;  /* 0x000000d83de27209 */ /* 0x000fe20007810000 */
[C---:B------:R-:W-:Y:S01]  /*135d0*/  FFMA.FTZ R104, R3.reuse, UR5, R104 ;  /* 0x0000000503687c23 */ /* 0x040fe20008010068 */
[C---:B------:R-:W-:Y:S01]  /*135e0*/  IADD3 R216, R2.reuse, 0x69, RZ ;  /* 0x0000006902d87810 */ /* 0x040fe20007ffe0ff */
[----:B------:R-:W-:Y:S01]  /*135f0*/  FFMA.FTZ R106, R3, UR5, R106 ;  /* 0x00000005036a7c23 */ /* 0x000fe2000801006a */
[----:B------:R-:W-:Y:S03]  /*13600*/  IADD3 R3, R2, 0x68, RZ ;  /* 0x0000006802037810 */ /* 0x000fe60007ffe0ff */
[----:B------:R-:W-:Y:S01]  /*13610*/  FMNMX.FTZ R226, R68, R226, !PT ;  /* 0x000000e244e27209 */ /* 0x000fe20007810000 */
[C---:B------:R-:W-:Y:S01]  /*13620*/  FFMA.FTZ R101, R0.reuse, UR5, R101 ;  /* 0x0000000500657c23 */ /* 0x040fe20008010065 */
[----:B------:R-:W-:Y:S01]  /*13630*/  I2FP.F32.S32 R3, R3 ;  /* 0x0000000300037245 */ /* 0x000fe20000201400 */
[C---:B------:R-:W-:Y:S01]  /*13640*/  FFMA.FTZ R103, R0.reuse, UR5, R103 ;  /* 0x0000000500677c23 */ /* 0x040fe20008010067 */
[----:B-----5:R-:W-:Y:S01]  /*13650*/  LOP3.LUT R133, R205, UR11, R208, 0x96, !PT ;  /* 0x0000000bcd857c12 */ /* 0x020fe2000f8e96d0 */
        /* <DEDUP_REMOVED lines=8> */
[----:B------:R-:W-:Y:S01]  /*136e0*/  FMNMX.FTZ R226, R76, R216, !PT ;  /* 0x000000d84ce27209 */ /* 0x000fe20007810000 */
[----:B------:R-:W-:Y:S01]  /*136f0*/  FFMA.FTZ R109, R0, UR5, R109 ;  /* 0x00000005006d7c23 */ /* 0x000fe2000801006d */
[----:B------:R-:W-:Y:S01]  /*13700*/  IADD3 R3, R2, 0x70, RZ ;  /* 0x0000007002037810 */ /* 0x000fe20007ffe0ff */
[----:B------:R-:W-:Y:S01]  /*13710*/  FFMA.FTZ R111, R0, UR5, R111 ;  /* 0x00000005006f7c23 */ /* 0x000fe2000801006f */
[----:B------:R-:W-:Y:S01]  /*13720*/  IADD3 R216, R2, 0x71, RZ ;  /* 0x0000007102d87810 */ /* 0x000fe20007ffe0ff */
[C---:B------:R-:W-:Y:S01]  /*13730*/  FFMA.FTZ R113, R0.reuse, UR5, R113 ;  /* 0x0000000500717c23 */ /* 0x040fe20008010071 */
[----:B------:R-:W-:Y:S01]  /*13740*/  FMNMX.FTZ R226, R77, R226, !PT ;  /* 0x000000e24de27209 */ /* 0x000fe20007810000 */
[----:B------:R-:W-:Y:S01]  /*13750*/  FFMA.FTZ R115, R0, UR5, R115 ;  /* 0x0000000500737c23 */ /* 0x000fe20008010073 */
[----:B------:R-:W-:Y:S01]  /*13760*/  I2FP.F32.S32 R3, R3 ;  /* 0x0000000300037245 */ /* 0x000fe20000201400 */
[----:B------:R-:W-:Y:S01]  /*13770*/  IMAD.WIDE.U32 R206, R133, -0x326172a9, RZ ;  /* 0xcd9e8d5785ce7825 */ /* 0x000fe200078e00ff */
[----:B------:R-:W-:Y:S02]  /*13780*/  I2FP.F32.S32 R0, R216 ;  /* 0x000000d800007245 */ /* 0x000fe40000201400 */
[----:B------:R-:W-:Y:S01]  /*13790*/  FMNMX.FTZ R216, R84, R226, !PT ;  /* 0x000000e254d87209 */ /* 0x000fe20007810000 */
[C---:B------:R-:W-:Y:S01]  /*137a0*/  FFMA.FTZ R116, R3.reuse, UR5, R116 ;  /* 0x0000000503747c23 */ /* 0x040fe20008010074 */
[----:B------:R-:W-:Y:S01]  /*137b0*/  MOV R226, UR42 ;  /* 0x0000002a00e27c02 */ /* 0x000fe20008000f00 */
[----:B------:R-:W-:Y:S01]  /*137c0*/  FFMA.FTZ R118, R3, UR5, R118 ;  /* 0x0000000503767c23 */ /* 0x000fe20008010076 */
[----:B------:R-:W-:Y:S01]  /*137d0*/  FMNMX.FTZ R216, R85, R216, !PT ;  /* 0x000000d855d87209 */ /* 0x000fe20007810000 */
[----:B------:R-:W-:Y:S01]  /*137e0*/  FFMA.FTZ R120, R3, UR5, R120 ;  /* 0x0000000503787c23 */ /* 0x000fe20008010078 */
[----:B------:R-:W-:Y:S01]  /*137f0*/  LOP3.LUT R226, R209, UR27, R226, 0x96, !PT ;  /* 0x0000001bd1e27c12 */ /* 0x000fe2000f8e96e2 */
[----:B------:R-:W-:Y:S01]  /*13800*/  FFMA.FTZ R122, R3, UR5, R122 ;  /* 0x00000005037a7c23 */ /* 0x000fe2000801007a */
[----:B------:R-:W-:Y:S01]  /*13810*/  IADD3 R3, R2, 0x78, RZ ;  /* 0x0000007802037810 */ /* 0x000fe20007ffe0ff */
[----:B------:R-:W-:Y:S01]  /*13820*/  FFMA.FTZ R117, R0, UR5, R117 ;  /* 0x0000000500757c23 */ /* 0x000fe20008010075 */
[----:B------:R-:W-:Y:S01]  /*13830*/  FMNMX.FTZ R216, R92, R216, !PT ;  /* 0x000000d85cd87209 */ /* 0x000fe20007810000 */
[C---:B------:R-:W-:Y:S01]  /*13840*/  FFMA.FTZ R119, R0.reuse, UR5, R119 ;  /* 0x0000000500777c23 */ /* 0x040fe20008010077 */
[----:B------:R-:W-:Y:S01]  /*13850*/  I2FP.F32.S32 R3, R3 ;  /* 0x0000000300037245 */ /* 0x000fe20000201400 */
[----:B------:R-:W-:Y:S01]  /*13860*/  FFMA.FTZ R121, R0, UR5, R121 ;  /* 0x0000000500797c23 */ /* 0x000fe20008010079 */
[----:B------:R-:W-:Y:S01]  /*13870*/  IADD3 R2, R2, 0x79, RZ ;  /* 0x0000007902027810 */ /* 0x000fe20007ffe0ff */
[----:B------:R-:W-:Y:S01]  /*13880*/  FFMA.FTZ R123, R0, UR5, R123 ;  /* 0x00000005007b7c23 */ /* 0x000fe2000801007b */
[----:B------:R-:W-:Y:S01]  /*13890*/  FMNMX.FTZ R0, R93, R216, !PT ;  /* 0x000000d85d007209 */ /* 0x000fe20007810000 */
[----:B------:R-:W-:Y:S01]  /*138a0*/  FFMA.FTZ R124, R3, UR5, R124 ;  /* 0x00000005037c7c23 */ /* 0x000fe2000801007c */
[----:B------:R-:W-:Y:S01]  /*138b0*/  LOP3.LUT R216, R203, UR11, R208, 0x96, !PT ;  /* 0x0000000bcbd87c12 */ /* 0x000fe2000f8e96d0 */
[C---:B------:R-:W-:Y:S01]  /*138c0*/  FFMA.FTZ R126, R3.reuse, UR5, R126 ;  /* 0x00000005037e7c23 */ /* 0x040fe2000801007e */
[----:B------:R-:W-:Y:S01]  /*138d0*/  FMNMX.FTZ R0, R100, R0, !PT ;  /* 0x0000000064007209 */ /* 0x000fe20007810000 */
[C---:B------:R-:W-:Y:S01]  /*138e0*/  FFMA.FTZ R128, R3.reuse, UR5, R128 ;  /* 0x0000000503807c23 */ /* 0x040fe20008010080 */
[----:B------:R-:W-:Y:S01]  /*138f0*/  FFMA.FTZ R130, R3, UR5, R130 ;  /* 0x0000000503827c23 */ /* 0x000fe20008010082 */
[----:B------:R-:W-:Y:S01]  /*13900*/  IMAD.WIDE.U32 R150, R226, -0x326172a9, RZ ;  /* 0xcd9e8d57e2967825 */ /* 0x000fe200078e00ff */
[----:B------:R-:W-:Y:S02]  /*13910*/  FMNMX.FTZ R3, R101, R0, !PT ;  /* 0x0000000065037209 */ /* 0x000fe40007810000 */
[----:B------:R-:W-:Y:S01]  /*13920*/  MOV R0, UR35 ;  /* 0x0000002300007c02 */ /* 0x000fe20008000f00 */
[----:B------:R-:W-:Y:S01]  /*13930*/  IMAD.WIDE.U32 R210, R216, -0x326172a9, RZ ;  /* 0xcd9e8d57d8d27825 */ /* 0x000fe200078e00ff */
[----:B------:R-:W-:Y:S02]  /*13940*/  FMNMX.FTZ R3, R108, R3, !PT ;  /* 0x000000036c037209 */ /* 0x000fe40007810000 */
[----:B------:R-:W-:Y:S02]  /*13950*/  I2FP.F32.S32 R216, R2 ;  /* 0x0000000200d87245 */ /* 0x000fe40000201400 */
[----:B------:R-:W-:Y:S02]  /*13960*/  FMNMX.FTZ R3, R109, R3, !PT ;  /* 0x000000036d037209 */ /* 0x000fe40007810000 */
[----:B------:R-:W-:Y:S01]  /*13970*/  LOP3.LUT R0, R209, UR27, R0, 0x96, !PT ;  /* 0x0000001bd1007c12 */ /* 0x000fe2000f8e9600 */
[----:B------:R-:W-:Y:S01]  /*13980*/  FFMA.FTZ R125, R216, UR5, R125 ;  /* 0x00000005d87d7c23 */ /* 0x000fe2000801007d */
[----:B------:R-:W-:Y:S02]  /*13990*/  FMNMX.FTZ R226, R116, R3, !PT ;  /* 0x0000000374e27209 */ /* 0x000fe40007810000 */
[----:B------:R-:W-:Y:S01]  /*139a0*/  FMNMX.FTZ R2, R6, R224, !PT ;  /* 0x000000e006027209 */ /* 0x000fe20007810000 */
[----:B------:R-:W-:Y:S01]  /*139b0*/  IMAD.WIDE.U32 R146, R0, -0x326172a9, RZ ;  /* 0xcd9e8d5700927825 */ /* 0x000fe200078e00ff */
[----:B------:R-:W-:Y:S02]  /*139c0*/  FMNMX.FTZ R3, R117, R226, !PT ;  /* 0x000000e275037209 */ /* 0x000fe40007810000 */
[----:B------:R-:W-:Y:S02]  /*139d0*/  LOP3.LUT R139, R151, UR10, R186, 0x96, !PT ;  /* 0x0000000a978b7c12 */ /* 0x000fe4000f8e96ba */
[----:B------:R-:W-:Y:S02]  /*139e0*/  FMNMX.FTZ R226, R124, R3, !PT ;  /* 0x000000037ce27209 */ /* 0x000fe40007810000 */
[----:B------:R-:W-:Y:S02]  /*139f0*/  LOP3.LUT R138, R207, UR36, R150, 0x96, !PT ;  /* 0x00000024cf8a7c12 */ /* 0x000fe4000f8e9696 */
[----:B------:R-:W-:Y:S02]  /*13a00*/  LOP3.LUT R0, R151, UR10, R200, 0x96, !PT ;  /* 0x0000000a97007c12 */ /* 0x000fe4000f8e96c8 */
[----:B------:R-:W-:Y:S02]  /*13a10*/  FMNMX.FTZ R145, R7, R2, !PT ;  /* 0x0000000207917209 */ /* 0x000fe40007810000 */
[----:B------:R-:W-:Y:S01]  /*13a20*/  FMNMX.FTZ R226, R125, R226, !PT ;  /* 0x000000e27de27209 */ /* 0x000fe20007810000 */
[----:B------:R-:W-:Y:S06]  /*13a30*/  @P2 BRA `(.L_x_399) ;  /* 0xffffffe400102947 */ /* 0x000fec000383ffff */
.L_x_398:
[----:B------:R-:W-:Y:S01]  /*13a40*/  FMNMX.FTZ R2, R14, R145, !PT ;  /* 0x000000910e027209 */ /* 0x000fe20007810000 */
[----:B------:R-:W-:Y:S01]  /*13a50*/  UIADD3 UR35, UR26, -0x4ab325aa, URZ ;  /* 0xb54cda561a237890 */ /* 0x000fe2000fffe03f */
[----:B------:R-:W-:Y:S01]  /*13a60*/  LOP3.LUT R132, R147, UR10, R186, 0x96, !PT ;  /* 0x0000000a93847c12 */ /* 0x000fe2000f8e96ba */
[----:B------:R-:W-:Y:S01]  /*13a70*/  FFMA.FTZ R127, R216, UR5, R127 ;  /* 0x00000005d87f7c23 */ /* 0x000fe2000801007f */
[----:B------:R-:W-:Y:S01]  /*13a80*/  FMNMX.FTZ R133, R15, R2, !PT ;  /* 0x000000020f857209 */ /* 0x000fe20007810000 */
[----:B------:R-:W2:Y:S01]  /*13a90*/  SHFL.BFLY PT, R3, R226, 0x2, 0x1f ;  /* 0x0c401f00e2037f89 */ /* 0x000ea200000e0000 */
[--C-:B------:R-:W-:Y:S01]  /*13aa0*/  LOP3.LUT R140, R207, UR36, R146.reuse, 0x96, !PT ;  /* 0x00000024cf8c7c12 */ /* 0x100fe2000f8e9692 */
[----:B------:R-:W-:Y:S01]  /*13ab0*/  UIADD3 UR11, UR27, 0x646e171e, URZ ;  /* 0x646e171e1b0b7890 */ /* 0x000fe2000fffe03f */
[----:B------:R-:W-:Y:S01]  /*13ac0*/  FMNMX.FTZ R134, R22, R133, !PT ;  /* 0x0000008516867209 */ /* 0x000fe20007810000 */
[----:B------:R-:W-:Y:S01]  /*13ad0*/  FFMA.FTZ R129, R216, UR5, R129 ;  /* 0x00000005d8817c23 */ /* 0x000fe20008010081 */
[----:B-1----:R-:W-:Y:S01]  /*13ae0*/  LOP3.LUT R148, R211, UR36, R146, 0x96, !PT ;  /* 0x00000024d3947c12 */ /* 0x002fe2000f8e9692 */
[----:B------:R-:W-:Y:S01]  /*13af0*/  IMAD.WIDE.U32 R140, R140, -0x2daee0ad, RZ ;  /* 0xd2511f538c8c7825 */ /* 0x000fe200078e00ff */
[----:B------:R-:W-:Y:S01]  /*13b00*/  FMNMX.FTZ R135, R23, R134, !PT ;  /* 0x0000008617877209 */ /* 0x000fe20007810000 */
[----:B------:R-:W-:Y:S01]  /*13b10*/  UIADD3 UR41, UR42, 0x2, URZ ;  /* 0x000000022a297890 */ /* 0x000fe2000fffe03f */
[----:B------:R-:W-:Y:S01]  /*13b20*/  LOP3.LUT R136, R211, UR36, R150, 0x96, !PT ;  /* 0x00000024d3887c12 */ /* 0x000fe2000f8e9696 */
[----:B------:R-:W-:Y:S01]  /*13b30*/  IMAD.WIDE.U32 R144, R0, -0x2daee0ad, RZ ;  /* 0xd2511f5300907825 */ /* 0x000fe200078e00ff */
[----:B------:R-:W-:Y:S01]  /*13b40*/  FMNMX.FTZ R0, R30, R135, !PT ;  /* 0x000000871e007209 */ /* 0x000fe20007810000 */
[----:B------:R-:W-:Y:S01]  /*13b50*/  UIADD3 UR42, UR42, 0x3, URZ ;  /* 0x000000032a2a7890 */ /* 0x000fe2000fffe03f */
[----:B------:R-:W-:Y:S01]  /*13b60*/  LOP3.LUT R133, R147, UR10, R200, 0x96, !PT ;  /* 0x0000000a93857c12 */ /* 0x000fe2000f8e96c8 */
[----:B------:R-:W-:Y:S01]  /*13b70*/  FFMA.FTZ R131, R216, UR5, R131 ;  /* 0x00000005d8837c23 */ /* 0x000fe20008010083 */
[----:B------:R-:W-:Y:S01]  /*13b80*/  FMNMX.FTZ R135, R31, R0, !PT ;  /* 0x000000001f877209 */ /* 0x000fe20007810000 */
[----:B------:R-:W-:Y:S01]  /*13b90*/  IMAD.WIDE.U32 R158, R132, -0x2daee0ad, RZ ;  /* 0xd2511f53849e7825 */ /* 0x000fe200078e00ff */
[----:B------:R-:W-:Y:S01]  /*13ba0*/  LOP3.LUT R134, R145, UR32, R202, 0x96, !PT ;  /* 0x0000002091867c12 */ /* 0x000fe2000f8e96ca */
[----:B------:R-:W-:Y:S01]  /*13bb0*/  UIADD3 UR6, UR6, -0x1, URZ ;  /* 0xffffffff06067890 */ /* 0x000fe2000fffe03f */
[----:B------:R-:W-:Y:S01]  /*13bc0*/  FMNMX.FTZ R132, R38, R135, !PT ;  /* 0x0000008726847209 */ /* 0x000fe20007810000 */
[----:B------:R-:W-:Y:S01]  /*13bd0*/  IMAD.WIDE.U32 R142, R139, -0x2daee0ad, RZ ;  /* 0xd2511f538b8e7825 */ /* 0x000fe200078e00ff */
[--C-:B------:R-:W-:Y:S02]  /*13be0*/  LOP3.LUT R0, R159, UR32, R204.reuse, 0x96, !PT ;  /* 0x000000209f007c12 */ /* 0x100fe4000f8e96cc */
[----:B------:R-:W-:Y:S01]  /*13bf0*/  FMNMX.FTZ R135, R39, R132, !PT ;  /* 0x0000008427877209 */ /* 0x000fe20007810000 */
[----:B------:R-:W-:Y:S01]  /*13c00*/  IMAD.WIDE.U32 R138, R138, -0x2daee0ad, RZ ;  /* 0xd2511f538a8a7825 */ /* 0x000fe200078e00ff */
[----:B--2---:R-:W-:Y:S02]  /*13c10*/  FMNMX.FTZ R3, R226, R3, !PT ;  /* 0x00000003e2037209 */ /* 0x004fe40007810000 */
[----:B------:R-:W-:Y:S01]  /*13c20*/  FMNMX.FTZ R146, R46, R135, !PT ;  /* 0x000000872e927209 */ /* 0x000fe20007810000 */
[----:B------:R-:W-:Y:S01]  /*13c30*/  IMAD.WIDE.U32 R136, R136, -0x2daee0ad, RZ ;  /* 0xd2511f5388887825 */ /* 0x000fe200078e00ff */
[----:B------:R-:W-:Y:S01]  /*13c40*/  LOP3.LUT R2, R143, UR32, R204, 0x96, !PT ;  /* 0x000000208f027c12 */ /* 0x000fe2000f8e96cc */
[----:B------:R-:W1:Y:S01]  /*13c50*/  SHFL.BFLY PT, R132, R3, 0x1, 0x1f ;  /* 0x0c201f0003847f89 */ /* 0x000e6200000e0000 */
[----:B------:R-:W-:Y:S01]  /*13c60*/  FMNMX.FTZ R135, R47, R146, !PT ;  /* 0x000000922f877209 */ /* 0x000fe20007810000 */
[----:B------:R-:W-:Y:S01]  /*13c70*/  IMAD.WIDE.U32 R162, R134, -0x326172a9, RZ ;  /* 0xcd9e8d5786a27825 */ /* 0x000fe200078e00ff */
[----:B------:R-:W-:Y:S02]  /*13c80*/  LOP3.LUT R144, R137, UR28, R144, 0x96, !PT ;  /* 0x0000001c89907c12 */ /* 0x000fe4000f8e9690 */
        /* <DEDUP_REMOVED lines=9> */
[----:B------:R-:W-:Y:S01]  /*13d20*/  LOP3.LUT R158, R141, UR28, R158, 0x96, !PT ;  /* 0x0000001c8d9e7c12 */ /* 0x000fe2000f8e969e */
[----:B------:R-:W-:Y:S01]  /*13d30*/  IMAD.WIDE.U32 R164, R133, -0x326172a9, RZ ;  /* 0xcd9e8d5785a47825 */ /* 0x000fe200078e00ff */
[----:B------:R-:W-:Y:S02]  /*13d40*/  FMNMX.FTZ R133, R63, R134, !PT ;  /* 0x000000863f857209 */ /* 0x000fe40007810000 */
[----:B------:R-:W-:Y:S01]  /*13d50*/  LOP3.LUT R162, R145, UR25, R162, 0x96, !PT ;  /* 0x0000001991a27c12 */ /* 0x000fe2000f8e96a2 */
[----:B------:R-:W-:Y:S01]  /*13d60*/  IMAD.WIDE.U32 R170, R0, -0x326172a9, RZ ;  /* 0xcd9e8d5700aa7825 */ /* 0x000fe200078e00ff */
[--C-:B------:R-:W-:Y:S02]  /*13d70*/  LOP3.LUT R0, R163, UR31, R210.reuse, 0x96, !PT ;  /* 0x0000001fa3007c12 */ /* 0x100fe4000f8e96d2 */
[----:B-1----:R-:W-:Y:S01]  /*13d80*/  FMNMX.FTZ R132, R3, R132, !PT ;  /* 0x0000008403847209 */ /* 0x002fe20007810000 */
[----:B------:R-:W-:Y:S01]  /*13d90*/  IMAD.WIDE.U32 R150, R2, -0x2daee0ad, RZ ;  /* 0xd2511f5302967825 */ /* 0x000fe200078e00ff */
[----:B------:R-:W-:Y:S02]  /*13da0*/  FMNMX.FTZ R2, R70, R133, !PT ;  /* 0x0000008546027209 */ /* 0x000fe40007810000 */
[----:B------:R-:W-:Y:S01]  /*13db0*/  FSETP.NEU.FTZ.AND P0, PT, R132, -INF , PT ;  /* 0xff8000008400780b */ /* 0x000fe20003f1d000 */
        /* <DEDUP_REMOVED lines=9> */
[----:B------:R-:W-:Y:S01]  /*13e50*/  FMUL.FTZ R0, R132, UR4 ;  /* 0x0000000484007c20 */ /* 0x000fe20008410000 */
[----:B------:R-:W-:Y:S01]  /*13e60*/  LOP3.LUT R135, R171, UR31, R206, 0x96, !PT ;  /* 0x0000001fab877c12 */ /* 0x000fe2000f8e96ce */
[----:B------:R-:W-:Y:S01]  /*13e70*/  IMAD.WIDE.U32 R154, R136, -0x326172a9, RZ ;  /* 0xcd9e8d57889a7825 */ /* 0x000fe200078e00ff */
[----:B------:R-:W-:Y:S02]  /*13e80*/  LOP3.LUT R156, R143, UR25, R156, 0x96, !PT ;  /* 0x000000198f9c7c12 */ /* 0x000fe4000f8e969c */
[----:B------:R-:W-:Y:S01]  /*13e90*/  FSEL R133, R0, RZ, P0 ;  /* 0x000000ff00857208 */ /* 0x000fe20000000000 */
[----:B------:R-:W-:Y:S01]  /*13ea0*/  IMAD.WIDE.U32 R162, R162, -0x2daee0ad, RZ ;  /* 0xd2511f53a2a27825 */ /* 0x000fe200078e00ff */
[----:B------:R-:W-:Y:S02]  /*13eb0*/  FMNMX.FTZ R0, R86, R139, !PT ;  /* 0x0000008b56007209 */ /* 0x000fe40007810000 */
[----:B------:R-:W-:Y:S01]  /*13ec0*/  LOP3.LUT R145, R155, UR23, R144, 0x96, !PT ;  /* 0x000000179b917c12 */ /* 0x000fe2000f8e9690 */
[--C-:B------:R-:W-:Y:S01]  /*13ed0*/  FFMA.FTZ R178, R84, UR4, -R133.reuse ;  /* 0x0000000454b27c23 */ /* 0x100fe20008010885 */
[----:B------:R-:W-:Y:S01]  /*13ee0*/  FMNMX.FTZ R141, R87, R0, !PT ;  /* 0x00000000578d7209 */ /* 0x000fe20007810000 */
[----:B------:R-:W-:Y:S01]  /*13ef0*/  IMAD.WIDE.U32 R148, R148, -0x2daee0ad, RZ ;  /* 0xd2511f5394947825 */ /* 0x000fe200078e00ff */
[----:B------:R-:W-:Y:S02]  /*13f00*/  LOP3.LUT R2, R163, UR19, R152, 0x96, !PT ;  /* 0x00000013a3027c12 */ /* 0x000fe4000f8e9698 */
[----:B------:R-:W-:Y:S01]  /*13f10*/  FMNMX.FTZ R0, R94, R141, !PT ;  /* 0x0000008d5e007209 */ /* 0x000fe20007810000 */
[--C-:B------:R-:W-:Y:S01]  /*13f20*/  FFMA.FTZ R52, R52, UR4, -R133.reuse ;  /* 0x0000000434347c23 */ /* 0x100fe20008010885 */
[----:B------:R-:W-:Y:S01]  /*13f30*/  LOP3.LUT R160, R149, UR28, R160, 0x96, !PT ;  /* 0x0000001c95a07c12 */ /* 0x000fe2000f8e96a0 */
[--C-:B------:R-:W-:Y:S01]  /*13f40*/  FFMA.FTZ R139, R13, UR4, -R133.reuse ;  /* 0x000000040d8b7c23 */ /* 0x100fe20008010885 */
[----:B------:R-:W-:Y:S01]  /*13f50*/  FMNMX.FTZ R13, R95, R0, !PT ;  /* 0x000000005f0d7209 */ /* 0x000fe20007810000 */
[--C-:B------:R-:W-:Y:S01]  /*13f60*/  FFMA.FTZ R179, R85, UR4, -R133.reuse ;  /* 0x0000000455b37c23 */ /* 0x100fe20008010885 */
[----:B------:R-:W-:Y:S01]  /*13f70*/  LOP3.LUT R3, R147, UR24, R148, 0x96, !PT ;  /* 0x0000001893037c12 */ /* 0x000fe2000f8e9694 */
[--C-:B------:R-:W-:Y:S01]  /*13f80*/  FFMA.FTZ R180, R108, UR4, -R133.reuse ;  /* 0x000000046cb47c23 */ /* 0x100fe20008010885 */
[----:B------:R-:W-:Y:S01]  /*13f90*/  FMNMX.FTZ R136, R102, R13, !PT ;  /* 0x0000000d66887209 */ /* 0x000fe20007810000 */
[----:B------:R-:W-:Y:S04]  /*13fa0*/  IMAD.WIDE.U32 R160, R160, -0x326172a9, RZ ;  /* 0xcd9e8d57a0a07825 */ /* 0x000fe800078e00ff */
[--C-:B------:R-:W-:Y:S01]  /*13fb0*/  FFMA.FTZ R183, R109, UR4, -R133.reuse ;  /* 0x000000046db77c23 */ /* 0x100fe20008010885 */
[----:B------:R-:W-:Y:S01]  /*13fc0*/  MUFU.EX2 R178, R178 ;  /* 0x000000b200b27308 */ /* 0x000fe20000000800 */
        /* <DEDUP_REMOVED lines=9> */
[----:B------:R-:W-:Y:S01]  /*14060*/  IMAD.WIDE.U32 R164, R164, -0x2daee0ad, RZ ;  /* 0xd2511f53a4a47825 */ /* 0x000fe200078e00ff */
[----:B------:R-:W-:Y:S03]  /*14070*/  LOP3.LUT R170, R159, UR25, R170, 0x96, !PT ;  /* 0x000000199faa7c12 */ /* 0x000fe6000f8e96aa */
[--C-:B------:R-:W-:Y:S01]  /*14080*/  FFMA.FTZ R136, R28, UR4, -R133.reuse ;  /* 0x000000041c887c23 */ /* 0x100fe20008010885 */
[----:B------:R-:W-:Y:S04]  /*14090*/  IMAD.WIDE.U32 R148, R135, -0x2daee0ad, RZ ;  /* 0xd2511f5387947825 */ /* 0x000fe800078e00ff */
[--C-:B------:R-:W-:Y:S01]  /*140a0*/  FFMA.FTZ R135, R12, UR4, -R133.reuse ;  /* 0x000000040c877c23 */ /* 0x100fe20008010885 */
[----:B------:R-:W-:Y:S01]  /*140b0*/  MUFU.EX2 R183, R183 ;  /* 0x000000b700b77308 */ /* 0x000fe20000000800 */
[----:B------:R-:W-:Y:S01]  /*140c0*/  LOP3.LUT R12, R165, UR19, R146, 0x96, !PT ;  /* 0x00000013a50c7c12 */ /* 0x000fe2000f8e9692 */
[--C-:B------:R-:W-:Y:S01]  /*140d0*/  FFMA.FTZ R189, R124, UR4, -R133.reuse ;  /* 0x000000047cbd7c23 */ /* 0x100fe20008010885 */
[----:B------:R-:W-:Y:S01]  /*140e0*/  FMNMX.FTZ R146, R118, R13, !PT ;  /* 0x0000000d76927209 */ /* 0x000fe20007810000 */
[----:B------:R-:W-:Y:S01]  /*140f0*/  IMAD.WIDE.U32 R170, R170, -0x2daee0ad, RZ ;  /* 0xd2511f53aaaa7825 */ /* 0x000fe200078e00ff */
[----:B------:R-:W-:Y:S02]  /*14100*/  LOP3.LUT R140, R149, UR24, R140, 0x96, !PT ;  /* 0x00000018958c7c12 */ /* 0x000fe4000f8e968c */
[----:B------:R-:W-:Y:S01]  /*14110*/  FMNMX.FTZ R13, R119, R146, !PT ;  /* 0x00000092770d7209 */ /* 0x000fe20007810000 */
[----:B------:R-:W-:Y:S01]  /*14120*/  IMAD.WIDE.U32 R156, R156, -0x2daee0ad, RZ ;  /* 0xd2511f539c9c7825 */ /* 0x000fe200078e00ff */
[----:B------:R-:W-:Y:S01]  /*14130*/  LOP3.LUT R138, R171, UR19, R148, 0x96, !PT ;  /* 0x00000013ab8a7c12 */ /* 0x000fe2000f8e9694 */
[----:B------:R-:W-:Y:S01]  /*14140*/  MUFU.EX2 R184, R184 ;  /* 0x000000b800b87308 */ /* 0x000fe20000000800 */
[----:B------:R-:W-:Y:S01]  /*14150*/  FMNMX.FTZ R28, R126, R13, !PT ;  /* 0x0000000d7e1c7209 */ /* 0x000fe20007810000 */
[----:B------:R-:W-:Y:S01]  /*14160*/  IMAD.WIDE.U32 R148, R134, -0x326172a9, RZ ;  /* 0xcd9e8d5786947825 */ /* 0x000fe200078e00ff */
[----:B------:R-:W-:Y:S02]  /*14170*/  LOP3.LUT R137, R157, UR19, R150, 0x96, !PT ;  /* 0x000000139d897c12 */ /* 0x000fe4000f8e9696 */
[----:B------:R-:W-:Y:S01]  /*14180*/  FMNMX.FTZ R143, R127, R28, !PT ;  /* 0x0000001c7f8f7209 */ /* 0x000fe20007810000 */
[----:B------:R-:W-:Y:S01]  /*14190*/  IMAD.WIDE.U32 R150, R2, -0x326172a9, RZ ;  /* 0xcd9e8d5702967825 */ /* 0x000fe200078e00ff */
[----:B------:R-:W-:Y:S03]  /*141a0*/  LOP3.LUT R142, R149, UR23, R142, 0x96, !PT ;  /* 0x00000017958e7c12 */ /* 0x000fe6000f8e968e */
[----:B------:R1:W-:Y:S01]  /*141b0*/  MUFU.EX2 R134, R139 ;  /* 0x0000008b00867308 */ /* 0x0003e20000000800 */
[--C-:B------:R-:W-:Y:S01]  /*141c0*/  FFMA.FTZ R190, R125, UR4, -R133.reuse ;  /* 0x000000047dbe7c23 */ /* 0x100fe20008010885 */
[----:B------:R-:W-:Y:S01]  /*141d0*/  IMAD.WIDE.U32 R152, R137, -0x326172a9, RZ ;  /* 0xcd9e8d5789987825 */ /* 0x000fe200078e00ff */
[----:B------:R-:W-:Y:S01]  /*141e0*/  LOP3.LUT R154, R151, UR35, R154, 0x96, !PT ;  /* 0x00000023979a7c12 */ /* 0x000fe2000f8e969a */
[----:B------:R-:W2:Y:S01]  /*141f0*/  SHFL.BFLY PT, R28, R143, 0x2, 0x1f ;  /* 0x0c401f008f1c7f89 */ /* 0x000ea200000e0000 */
[----:B------:R-:W-:Y:S01]  /*14200*/  LOP3.LUT R146, R150, 0xffff, RZ, 0xc0, !PT ;  /* 0x0000ffff96927812 */ /* 0x000fe200078ec0ff */
[--C-:B------:R-:W-:Y:S01]  /*14210*/  FFMA.FTZ R191, R116, UR4, -R133.reuse ;  /* 0x0000000474bf7c23 */ /* 0x100fe20008010885 */
[----:B------:R-:W-:Y:S01]  /*14220*/  SHF.R.U32.HI R149, RZ, 0x10, R150 ;  /* 0x00000010ff957819 */ /* 0x000fe20000011696 */
[----:B------:R-:W-:Y:S01]  /*14230*/  IMAD.MOV.U32 R116, RZ, RZ, R200 ;  /* 0x000000ffff747224 */ /* 0x000fe200078e00c8 */
[----:B------:R-:W-:Y:S01]  /*14240*/  LOP3.LUT R151, R150, 0xff, RZ, 0xc0, !PT ;  /* 0x000000ff96977812 */ /* 0x000fe200078ec0ff */
[----:B------:R-:W-:Y:S01]  /*14250*/  MUFU.EX2 R189, R189 ;  /* 0x000000bd00bd7308 */ /* 0x000fe20000000800 */
[----:B------:R-:W-:Y:S01]  /*14260*/  SHF.R.U32.HI R13, RZ, 0x18, R150 ;  /* 0x00000018ff0d7819 */ /* 0x000fe20000011696 */
[--C-:B------:R-:W-:Y:S01]  /*14270*/  FFMA.FTZ R137, R5, UR4, -R133.reuse ;  /* 0x0000000405897c23 */ /* 0x100fe20008010885 */
[----:B------:R-:W-:Y:S01]  /*14280*/  FMNMX.FTZ R150, R8, R222, !PT ;  /* 0x000000de08967209 */ /* 0x000fe20007810000 */
[----:B------:R-:W-:Y:S01]  /*14290*/  IMAD.WIDE.U32 R168, R140, -0x326172a9, RZ ;  /* 0xcd9e8d578ca87825 */ /* 0x000fe200078e00ff */
[----:B------:R-:W-:Y:S02]  /*142a0*/  LOP3.LUT R148, R153, UR35, R148, 0x96, !PT ;  /* 0x0000002399947c12 */ /* 0x000fe4000f8e9694 */
[C---:B------:R-:W-:Y:S03]  /*142b0*/  LOP3.LUT R5, R152.reuse, 0xffff, RZ, 0xc0, !PT ;  /* 0x0000ffff98057812 */ /* 0x040fe600078ec0ff */
[----:B------:R-:W-:Y:S01]  /*142c0*/  MUFU.EX2 R190, R190 ;  /* 0x000000be00be7308 */ /* 0x000fe20000000800 */
[----:B------:R-:W-:Y:S01]  /*142d0*/  LOP3.LUT R144, R152, 0xff, RZ, 0xc0, !PT ;  /* 0x000000ff98907812 */ /* 0x000fe200078ec0ff */
[--C-:B-1----:R-:W-:Y:S01]  /*142e0*/  FFMA.FTZ R139, R29, UR4, -R133.reuse ;  /* 0x000000041d8b7c23 */ /* 0x102fe20008010885 */
[--C-:B------:R-:W-:Y:S01]  /*142f0*/  SHF.R.U32.HI R2, RZ, 0x10, R152.reuse ;  /* 0x00000010ff027819 */ /* 0x100fe20000011698 */
[----:B------:R-:W-:Y:S01]  /*14300*/  FFMA.FTZ R141, R21, UR4, -R133 ;  /* 0x00000004158d7c23 */ /* 0x000fe20008010885 */
[----:B------:R-:W-:Y:S01]  /*14310*/  SHF.R.U32.HI R4, RZ, 0x18, R152 ;  /* 0x00000018ff047819 */ /* 0x000fe20000011698 */
[----:B------:R-:W-:Y:S01]  /*14320*/  IMAD.WIDE.U32 R152, R3, -0x326172a9, RZ ;  /* 0xcd9e8d5703987825 */ /* 0x000fe200078e00ff */
[----:B------:R-:W-:Y:S03]  /*14330*/  FMNMX.FTZ R3, R9, R150, !PT ;  /* 0x0000009609037209 */ /* 0x000fe60007810000 */
[----:B------:R-:W-:Y:S01]  /*14340*/  MUFU.EX2 R135, R135 ;  /* 0x0000008700877308 */ /* 0x000fe20000000800 */
[----:B------:R-:W-:Y:S01]  /*14350*/  SHF.R.U32.HI R147, RZ, 0x8, R5 ;  /* 0x00000008ff937819 */ /* 0x000fe20000011605 */
[--C-:B------:R-:W-:Y:S01]  /*14360*/  FFMA.FTZ R29, R20, UR4, -R133.reuse ;  /* 0x00000004141d7c23 */ /* 0x100fe20008010885 */
[----:B------:R-:W-:Y:S01]  /*14370*/  FMNMX.FTZ R140, R16, R3, !PT ;  /* 0x00000003108c7209 */ /* 0x000fe20007810000 */
[----:B------:R-:W-:Y:S01]  /*14380*/  IMAD.WIDE.U32 R166, R138, -0x326172a9, RZ ;  /* 0xcd9e8d578aa67825 */ /* 0x000fe200078e00ff */
[----:B------:R-:W-:Y:S02]  /*14390*/  LOP3.LUT R20, R153, UR23, R160, 0x96, !PT ;  /* 0x0000001799147c12 */ /* 0x000fe4000f8e96a0 */
[----:B------:R-:W-:Y:S01]  /*143a0*/  FMNMX.FTZ R21, R17, R140, !PT ;  /* 0x0000008c11157209 */ /* 0x000fe20007810000 */
[--C-:B------:R-:W-:Y:S01]  /*143b0*/  FFMA.FTZ R140, R44, UR4, -R133.reuse ;  /* 0x000000042c8c7c23 */ /* 0x100fe20008010885 */
[----:B------:R-:W-:Y:S01]  /*143c0*/  LOP3.LUT R153, R169, UR23, R158, 0x96, !PT ;  /* 0x00000017a9997c12 */ /* 0x000fe2000f8e969e */
[----:B------:R-:W-:Y:S01]  /*143d0*/  IMAD.WIDE.U32 R158, R12, -0x326172a9, RZ ;  /* 0xcd9e8d570c9e7825 */ /* 0x000fe200078e00ff */
[----:B------:R-:W-:Y:S01]  /*143e0*/  FMNMX.FTZ R12, R24, R21, !PT ;  /* 0x00000015180c7209 */ /* 0x000fe20007810000 */
[----:B------:R-:W-:Y:S01]  /*143f0*/  MUFU.EX2 R0, R0 ;  /* 0x0000000000007308 */ /* 0x000fe20000000800 */
[----:B------:R-:W-:Y:S01]  /*14400*/  LOP3.LUT R3, R167, UR35, R168, 0x96, !PT ;  /* 0x00000023a7037c12 */ /* 0x000fe2000f8e96a8 */
[----:B------:R-:W-:Y:S01]  /*14410*/  IMAD.WIDE.U32 R174, R20, -0x2daee0ad, RZ ;  /* 0xd2511f5314ae7825 */ /* 0x000fe200078e00ff */
[----:B------:R-:W-:Y:S02]  /*14420*/  FMNMX.FTZ R21, R25, R12, !PT ;  /* 0x0000000c19157209 */ /* 0x000fe40007810000 */
[----:B------:R-:W-:Y:S01]  /*14430*/  LOP3.LUT R12, R159, UR35, R152, 0x96, !PT ;  /* 0x000000239f0c7c12 */ /* 0x000fe2000f8e9698 */
[----:B------:R-:W-:Y:S01]  /*14440*/  IMAD.WIDE.U32 R160, R142, -0x2daee0ad, RZ ;  /* 0xd2511f538ea07825 */ /* 0x000fe200078e00ff */
[----:B------:R-:W-:Y:S03]  /*14450*/  FMNMX.FTZ R44, R32, R21, !PT ;  /* 0x00000015202c7209 */ /* 0x000fe60007810000 */
[----:B------:R-:W-:Y:S01]  /*14460*/  MUFU.EX2 R140, R140 ;  /* 0x0000008c008c7308 */ /* 0x000fe20000000800 */
[----:B--2---:R-:W-:Y:S01]  /*14470*/  FMNMX.FTZ R21, R143, R28, !PT ;  /* 0x0000001c8f157209 */ /* 0x004fe20007810000 */
[--C-:B------:R-:W-:Y:S01]  /*14480*/  FFMA.FTZ R143, R45, UR4, -R133.reuse ;  /* 0x000000042d8f7c23 */ /* 0x100fe20008010885 */
[----:B------:R-:W-:Y:S01]  /*14490*/  FMNMX.FTZ R45, R33, R44, !PT ;  /* 0x0000002c212d7209 */ /* 0x000fe20007810000 */
[--C-:B------:R-:W-:Y:S01]  /*144a0*/  FFMA.FTZ R142, R36, UR4, -R133.reuse ;  /* 0x00000004248e7c23 */ /* 0x100fe20008010885 */
[----:B------:R-:W-:Y:S01]  /*144b0*/  LOP3.LUT R152, R158, 0xffff, RZ, 0xc0, !PT ;  /* 0x0000ffff9e987812 */ /* 0x000fe200078ec0ff */
[----:B------:R-:W1:Y:S01]  /*144c0*/  SHFL.BFLY PT, R36, R21, 0x1, 0x1f ;  /* 0x0c201f0015247f89 */ /* 0x000e6200000e0000 */
[----:B------:R-:W-:Y:S03]  /*144d0*/  FMNMX.FTZ R28, R40, R45, !PT ;  /* 0x0000002d281c7209 */ /* 0x000fe60007810000 */
[----:B------:R-:W-:Y:S01]  /*144e0*/  MUFU.EX2 R143, R143 ;  /* 0x0000008f008f7308 */ /* 0x000fe20000000800 */
[----:B------:R-:W-:Y:S01]  /*144f0*/  LOP3.LUT R168, R158, 0xff, RZ, 0xc0, !PT ;  /* 0x000000ff9ea87812 */ /* 0x000fe200078ec0ff */
[----:B------:R-:W-:Y:S01]  /*14500*/  IMAD.WIDE.U32 R172, R145, -0x2daee0ad, RZ ;  /* 0xd2511f5391ac7825 */ /* 0x000fe200078e00ff */
[----:B------:R-:W-:Y:S02]  /*14510*/  FMNMX.FTZ R45, R41, R28, !PT ;  /* 0x0000001c292d7209 */ /* 0x000fe40007810000 */
[--C-:B------:R-:W-:Y:S01]  /*14520*/  SHF.R.U32.HI R159, RZ, 0x10, R158.reuse ;  /* 0x00000010ff9f7819 */ /* 0x100fe2000001169e */
[--C-:B------:R-:W-:Y:S01]  /*14530*/  FFMA.FTZ R53, R53, UR4, -R133.reuse ;  /* 0x0000000435357c23 */ /* 0x100fe20008010885 */
[----:B------:R-:W-:Y:S03]  /*14540*/  FMNMX.FTZ R28, R48, R45, !PT ;  /* 0x0000002d301c7209 */ /* 0x000fe60007810000 */
[----:B------:R-:W2:Y:S01]  /*14550*/  MUFU.EX2 R137, R137 ;  /* 0x0000008900897308 */ /* 0x000ea20000000800 */
[----:B------:R-:W-:Y:S01]  /*14560*/  SHF.R.U32.HI R171, RZ, 0x18, R158 ;  /* 0x00000018ffab7819 */ /* 0x000fe2000001169e */
[--C-:B------:R-:W-:Y:S01]  /*14570*/  FFMA.FTZ R158, R37, UR4, -R133.reuse ;  /* 0x00000004259e7c23 */ /* 0x100fe20008010885 */
[----:B------:R-:W-:Y:S01]  /*14580*/  FMNMX.FTZ R37, R49, R28, !PT ;  /* 0x0000001c31257209 */ /* 0x000fe20007810000 */
[--C-:B------:R-:W-:Y:S01]  /*14590*/  FFMA.FTZ R60, R60, UR4, -R133.reuse ;  /* 0x000000043c3c7c23 */ /* 0x100fe20008010885 */
[----:B------:R-:W-:Y:S01]  /*145a0*/  LOP3.LUT R157, R166, 0xffff, RZ, 0xc0, !PT ;  /* 0x0000ffffa69d7812 */ /* 0x000fe200078ec0ff */
[----:B------:R-:W-:Y:S01]  /*145b0*/  FFMA.FTZ R61, R61, UR4, -R133 ;  /* 0x000000043d3d7c23 */ /* 0x000fe20008010885 */
[----:B------:R-:W-:Y:S03]  /*145c0*/  FMNMX.FTZ R44, R56, R37, !PT ;  /* 0x00000025382c7209 */ /* 0x000fe60007810000 */
[----:B------:R-:W-:Y:S01]  /*145d0*/  MUFU.EX2 R179, R179 ;  /* 0x000000b300b37308 */ /* 0x000fe20000000800 */
[----:B------:R-:W-:Y:S01]  /*145e0*/  LOP3.LUT R150, R166, 0xff, RZ, 0xc0, !PT ;  /* 0x000000ffa6967812 */ /* 0x000fe200078ec0ff */
[----:B------:R-:W-:Y:S01]  /*145f0*/  IMAD.MOV.U32 R124, RZ, RZ, R206 ;  /* 0x000000ffff7c7224 */ /* 0x000fe200078e00ce */
[----:B------:R-:W-:Y:S01]  /*14600*/  FMNMX.FTZ R37, R57, R44, !PT ;  /* 0x0000002c39257209 */ /* 0x000fe20007810000 */
[----:B------:R-:W-:Y:S01]  /*14610*/  IMAD.MOV.U32 R108, RZ, RZ, R204 ;  /* 0x000000ffff6c7224 */ /* 0x000fe200078e00cc */
[----:B------:R-:W-:Y:S01]  /*14620*/  SHF.R.U32.HI R155, RZ, 0x10, R166 ;  /* 0x00000010ff9b7819 */ /* 0x000fe200000116a6 */
[----:B------:R-:W-:Y:S01]  /*14630*/  IMAD.MOV.U32 R125, RZ, RZ, R207 ;  /* 0x000000ffff7d7224 */ /* 0x000fe200078e00cf */
[----:B------:R-:W-:Y:S03]  /*14640*/  FMNMX.FTZ R44, R64, R37, !PT ;  /* 0x00000025402c7209 */ /* 0x000fe60007810000 */
[----:B------:R3:W-:Y:S01]  /*14650*/  MUFU.EX2 R138, R29 ;  /* 0x0000001d008a7308 */ /* 0x0007e20000000800 */
[----:B------:R-:W-:Y:S01]  /*14660*/  LOP3.LUT R45, R161, UR11, R156, 0x96, !PT ;  /* 0x0000000ba12d7c12 */ /* 0x000fe2000f8e969c */
[----:B------:R-:W-:Y:S01]  /*14670*/  IMAD.MOV.U32 R109, RZ, RZ, R205 ;  /* 0x000000ffff6d7224 */ /* 0x000fe200078e00cd */
[----:B------:R-:W-:Y:S02]  /*14680*/  FMNMX.FTZ R5, R65, R44, !PT ;  /* 0x0000002c41057209 */ /* 0x000fe40007810000 */
[----:B------:R-:W-:Y:S02]  /*14690*/  SHF.R.U32.HI R28, RZ, 0x10, R160 ;  /* 0x00000010ff1c7819 */ /* 0x000fe400000116a0 */
[----:B------:R-:W-:Y:S03]  /*146a0*/  FMNMX.FTZ R44, R72, R5, !PT ;  /* 0x00000005482c7209 */ /* 0x000fe60007810000 */
[----:B------:R4:W-:Y:S01]  /*146b0*/  MUFU.EX2 R145, R158 ;  /* 0x0000009e00917308 */ /* 0x0009e20000000800 */
[----:B-1----:R-:W-:Y:S02]  /*146c0*/  FMNMX.FTZ R5, R21, R36, !PT ;  /* 0x0000002415057209 */ /* 0x002fe40007810000 */
[----:B------:R-:W-:Y:S02]  /*146d0*/  FMNMX.FTZ R21, R73, R44, !PT ;  /* 0x0000002c49157209 */ /* 0x000fe40007810000 */
[----:B------:R-:W-:Y:S02]  /*146e0*/  PRMT R44, R144, 0x5410, R147 ;  /* 0x00005410902c7816 */ /* 0x000fe40000000093 */
[----:B------:R-:W-:Y:S03]  /*146f0*/  LOP3.LUT R147, R2, 0xff, RZ, 0xc0, !PT ;  /* 0x000000ff02937812 */ /* 0x000fe600078ec0ff */
[----:B------:R1:W-:Y:S01]  /*14700*/  MUFU.EX2 R144, R52 ;  /* 0x0000003400907308 */ /* 0x0003e20000000800 */
[----:B------:R-:W-:Y:S01]  /*14710*/  FMNMX.FTZ R36, R80, R21, !PT ;  /* 0x0000001550247209 */ /* 0x000fe20007810000 */
[----:B------:R-:W-:Y:S01]  /*14720*/  FMUL.FTZ R2, R5, UR4 ;  /* 0x0000000405027c20 */ /* 0x000fe20008410000 */
[----:B------:R-:W-:Y:S02]  /*14730*/  PRMT R21, R147, 0x5410, R4 ;  /* 0x0000541093157816 */ /* 0x000fe40000000004 */
[----:B------:R-:W-:Y:S02]  /*14740*/  FSETP.NEU.FTZ.AND P0, PT, R5, -INF , PT ;  /* 0xff8000000500780b */ /* 0x000fe40003f1d000 */
[----:B---3--:R-:W-:Y:S03]  /*14750*/  SHF.R.U32.HI R29, RZ, 0x18, R166 ;  /* 0x00000018ff1d7819 */ /* 0x008fe600000116a6 */
[----:B------:R3:W-:Y:S01]  /*14760*/  MUFU.EX2 R147, R53 ;  /* 0x0000003500937308 */ /* 0x0007e20000000800 */
[----:B------:R-:W-:Y:S02]  /*14770*/  FMNMX.FTZ R165, R81, R36, !PT ;  /* 0x0000002451a57209 */ /* 0x000fe40007810000 */
[C---:B------:R-:W-:Y:S02]  /*14780*/  LOP3.LUT R166, R160.reuse, 0xffff, RZ, 0xc0, !PT ;  /* 0x0000ffffa0a67812 */ /* 0x040fe400078ec0ff */
[----:B------:R-:W-:Y:S02]  /*14790*/  LOP3.LUT R161, R160, 0xff, RZ, 0xc0, !PT ;  /* 0x000000ffa0a17812 */ /* 0x000fe400078ec0ff */
[----:B------:R-:W-:Y:S03]  /*147a0*/  SHF.R.U32.HI R156, RZ, 0x18, R160 ;  /* 0x00000018ff9c7819 */ /* 0x000fe600000116a0 */
[----:B------:R-:W-:Y:S01]  /*147b0*/  MUFU.EX2 R136, R136 ;  /* 0x0000008800887308 */ /* 0x000fe20000000800 */
[----:B------:R-:W-:Y:S02]  /*147c0*/  FSEL R4, R2, RZ, P0 ;  /* 0x000000ff02047208 */ /* 0x000fe40000000000 */
[C---:B------:R-:W-:Y:S02]  /*147d0*/  LOP3.LUT R37, R172.reuse, 0xffff, RZ, 0xc0, !PT ;  /* 0x0000ffffac257812 */ /* 0x040fe400078ec0ff */
[----:B------:R-:W-:Y:S01]  /*147e0*/  LOP3.LUT R163, R172, 0xff, RZ, 0xc0, !PT ;  /* 0x000000ffaca37812 */ /* 0x000fe200078ec0ff */
[----:B------:R-:W-:Y:S01]  /*147f0*/  FFMA.FTZ R36, R14, UR4, -R4 ;  /* 0x000000040e247c23 */ /* 0x000fe20008010804 */
[----:B----4-:R-:W-:Y:S01]  /*14800*/  SHF.R.U32.HI R158, RZ, 0x10, R172 ;  /* 0x00000010ff9e7819 */ /* 0x010fe200000116ac */
[----:B------:R-:W-:Y:S01]  /*14810*/  FFMA.FTZ R204, R110, UR4, -R4 ;  /* 0x000000046ecc7c23 */ /* 0x000fe20008010804 */
[----:B------:R-:W-:Y:S01]  /*14820*/  SHF.R.U32.HI R160, RZ, 0x18, R172 ;  /* 0x00000018ffa07819 */ /* 0x000fe200000116ac */
[----:B------:R-:W-:Y:S01]  /*14830*/  IMAD.MOV.U32 R110, RZ, RZ, R210 ;  /* 0x000000ffff6e7224 */ /* 0x000fe200078e00d2 */
[----:B------:R-:W-:Y:S01]  /*14840*/  FMNMX.FTZ R172, R88, R165, !PT ;  /* 0x000000a558ac7209 */ /* 0x000fe20007810000 */
[----:B------:R-:W-:Y:S01]  /*14850*/  FFMA.FTZ R206, R111, UR4, -R4 ;  /* 0x000000046fce7c23 */ /* 0x000fe20008010804 */
[----:B------:R-:W-:Y:S01]  /*14860*/  SHF.R.U32.HI R146, RZ, 0x8, R146 ;  /* 0x00000008ff927819 */ /* 0x000fe20000011692 */
[----:B------:R-:W-:Y:S01]  /*14870*/  IMAD.MOV.U32 R111, RZ, RZ, R211 ;  /* 0x000000ffff6f7224 */ /* 0x000fe200078e00d3 */
[----:B------:R-:W-:Y:S01]  /*14880*/  LOP3.LUT R2, R149, 0xff, RZ, 0xc0, !PT ;  /* 0x000000ff95027812 */ /* 0x000fe200078ec0ff */
[--C-:B------:R-:W-:Y:S01]  /*14890*/  FFMA.FTZ R193, R79, UR4, -R4.reuse ;  /* 0x000000044fc17c23 */ /* 0x100fe20008010804 */
[----:B------:R-:W-:Y:S01]  /*148a0*/  FMNMX.FTZ R149, R89, R172, !PT ;  /* 0x000000ac59957209 */ /* 0x000fe20007810000 */
[----:B------:R-:W-:Y:S01]  /*148b0*/  FFMA.FTZ R196, R71, UR4, -R4 ;  /* 0x0000000447c47c23 */ /* 0x000fe20008010804 */
[----:B-1----:R-:W-:Y:S01]  /*148c0*/  PRMT R52, R151, 0x5410, R146 ;  /* 0x0000541097347816 */ /* 0x002fe20000000092 */
[--C-:B------:R-:W-:Y:S01]  /*148d0*/  FFMA.FTZ R207, R102, UR4, -R4.reuse ;  /* 0x0000000466cf7c23 */ /* 0x100fe20008010804 */
[----:B------:R-:W-:Y:S01]  /*148e0*/  PRMT R13, R2, 0x5410, R13 ;  /* 0x00005410020d7816 */ /* 0x000fe2000000000d */
[----:B------:R1:W-:Y:S01]  /*148f0*/  MUFU.EX2 R146, R36 ;  /* 0x0000002400927308 */ /* 0x0003e20000000800 */
[----:B------:R-:W-:Y:S01]  /*14900*/  FMNMX.FTZ R2, R96, R149, !PT ;  /* 0x0000009560027209 */ /* 0x000fe20007810000 */
[--C-:B------:R-:W-:Y:S01]  /*14910*/  FFMA.FTZ R151, R15, UR4, -R4.reuse ;  /* 0x000000040f977c23 */ /* 0x100fe20008010804 */
[C---:B------:R-:W-:Y:S01]  /*14920*/  LOP3.LUT R15, R148.reuse, 0xffff, RZ, 0xc0, !PT ;  /* 0x0000ffff940f7812 */ /* 0x040fe200078ec0ff */
[--C-:B------:R-:W-:Y:S01]  /*14930*/  FFMA.FTZ R210, R103, UR4, -R4.reuse ;  /* 0x0000000467d27c23 */ /* 0x100fe20008010804 */
[----:B---3--:R-:W-:Y:S01]  /*14940*/  FMNMX.FTZ R53, R97, R2, !PT ;  /* 0x0000000261357209 */ /* 0x008fe20007810000 */
[--C-:B------:R-:W-:Y:S01]  /*14950*/  FFMA.FTZ R216, R127, UR4, -R4.reuse ;  /* 0x000000047fd87c23 */ /* 0x100fe20008010804 */
[----:B------:R-:W-:Y:S03]  /*14960*/  LOP3.LUT R20, R148, 0xff, RZ, 0xc0, !PT ;  /* 0x000000ff94147812 */ /* 0x000fe600078ec0ff */
[----:B------:R3:W4:Y:S01]  /*14970*/  MUFU.EX2 R149, R151 ;  /* 0x0000009700957308 */ /* 0x0007220000000800 */
[----:B------:R-:W-:Y:S01]  /*14980*/  FMNMX.FTZ R172, R104, R53, !PT ;  /* 0x0000003568ac7209 */ /* 0x000fe20007810000 */
[--C-:B------:R-:W-:Y:S01]  /*14990*/  FFMA.FTZ R2, R6, UR4, -R4.reuse ;  /* 0x0000000406027c23 */ /* 0x100fe20008010804 */
[----:B------:R-:W-:Y:S01]  /*149a0*/  SHF.R.U32.HI R15, RZ, 0x8, R15 ;  /* 0x00000008ff0f7819 */ /* 0x000fe2000001160f */
[--C-:B------:R-:W-:Y:S01]  /*149b0*/  FFMA.FTZ R165, R30, UR4, -R4.reuse ;  /* 0x000000041ea57c23 */ /* 0x100fe20008010804 */
[----:B------:R-:W-:Y:S01]  /*149c0*/  FMNMX.FTZ R53, R105, R172, !PT ;  /* 0x000000ac69357209 */ /* 0x000fe20007810000 */
[----:B------:R-:W-:Y:S01]  /*149d0*/  FFMA.FTZ R198, R94, UR4, -R4 ;  /* 0x000000045ec67c23 */ /* 0x000fe20008010804 */
[----:B------:R-:W-:Y:S03]  /*149e0*/  FMNMX.FTZ R6, R10, R223, !PT ;  /* 0x000000df0a067209 */ /* 0x000fe60007810000 */
[----:B------:R-:W-:Y:S01]  /*149f0*/  MUFU.EX2 R2, R2 ;  /* 0x0000000200027308 */ /* 0x000fe20000000800 */
[----:B-1----:R-:W-:Y:S01]  /*14a00*/  FMNMX.FTZ R36, R112, R53, !PT ;  /* 0x0000003570247209 */ /* 0x002fe20007810000 */
[----:B------:R-:W-:Y:S01]  /*14a10*/  IMAD.MOV.U32 R94, RZ, RZ, R202 ;  /* 0x000000ffff5e7224 */ /* 0x000fe200078e00ca */
[----:B------:R-:W-:Y:S01]  /*14a20*/  PRMT R20, R20, 0x5410, R15 ;  /* 0x0000541014147816 */ /* 0x000fe2000000000f */
[--C-:B------:R-:W-:Y:S01]  /*14a30*/  FFMA.FTZ R202, R86, UR4, -R4.reuse ;  /* 0x0000000456ca7c23 */ /* 0x100fe20008010804 */
[----:B------:R-:W-:Y:S01]  /*14a40*/  FMNMX.FTZ R15, R113, R36, !PT ;  /* 0x00000024710f7209 */ /* 0x000fe20007810000 */
[----:B------:R-:W-:Y:S01]  /*14a50*/  FFMA.FTZ R62, R62, UR4, -R4 ;  /* 0x000000043e3e7c23 */ /* 0x000fe20008010804 */
[----:B------:R-:W-:Y:S03]  /*14a60*/  LOP3.LUT R162, R173, UR11, R162, 0x96, !PT ;  /* 0x0000000bada27c12 */ /* 0x000fe6000f8e96a2 */
[----:B------:R-:W-:Y:S01]  /*14a70*/  MUFU.EX2 R193, R193 ;  /* 0x000000c100c17308 */ /* 0x000fe20000000800 */
[----:B------:R-:W-:Y:S01]  /*14a80*/  FMNMX.FTZ R172, R120, R15, !PT ;  /* 0x0000000f78ac7209 */ /* 0x000fe20007810000 */
[--C-:B---3--:R-:W-:Y:S01]  /*14a90*/  FFMA.FTZ R151, R7, UR4, -R4.reuse ;  /* 0x0000000407977c23 */ /* 0x108fe20008010804 */
[----:B------:R-:W-:Y:S01]  /*14aa0*/  FMNMX.FTZ R7, R11, R6, !PT ;  /* 0x000000060b077209 */ /* 0x000fe20007810000 */
[--C-:B------:R-:W-:Y:S01]  /*14ab0*/  FFMA.FTZ R63, R63, UR4, -R4.reuse ;  /* 0x000000043f3f7c23 */ /* 0x100fe20008010804 */
[----:B------:R-:W-:Y:S01]  /*14ac0*/  FMNMX.FTZ R53, R121, R172, !PT ;  /* 0x000000ac79357209 */ /* 0x000fe20007810000 */
[--C-:B------:R-:W-:Y:S01]  /*14ad0*/  FFMA.FTZ R192, R78, UR4, -R4.reuse ;  /* 0x000000044ec07c23 */ /* 0x100fe20008010804 */
[----:B------:R-:W-:Y:S03]  /*14ae0*/  FMNMX.FTZ R36, R18, R7, !PT ;  /* 0x0000000712247209 */ /* 0x000fe60007810000 */
[----:B------:R-:W-:Y:S01]  /*14af0*/  MUFU.EX2 R151, R151 ;  /* 0x0000009700977308 */ /* 0x000fe20000000800 */
[----:B------:R-:W-:Y:S01]  /*14b00*/  FMNMX.FTZ R172, R128, R53, !PT ;  /* 0x0000003580ac7209 */ /* 0x000fe20007810000 */
[--C-:B------:R-:W-:Y:S01]  /*14b10*/  FFMA.FTZ R195, R70, UR4, -R4.reuse ;  /* 0x0000000446c37c23 */ /* 0x100fe20008010804 */
[----:B------:R-:W-:Y:S01]  /*14b20*/  FMNMX.FTZ R7, R19, R36, !PT ;  /* 0x0000002413077209 */ /* 0x000fe20007810000 */
[--C-:B------:R-:W-:Y:S01]  /*14b30*/  FFMA.FTZ R36, R31, UR4, -R4.reuse ;  /* 0x000000041f247c23 */ /* 0x100fe20008010804 */
[----:B------:R-:W-:Y:S01]  /*14b40*/  SHF.R.U32.HI R157, RZ, 0x8, R157 ;  /* 0x00000008ff9d7819 */ /* 0x000fe2000001169d */
[----:B------:R-:W-:Y:S01]  /*14b50*/  FFMA.FTZ R31, R22, UR4, -R4 ;  /* 0x00000004161f7c23 */ /* 0x000fe20008010804 */
[----:B------:R-:W-:Y:S03]  /*14b60*/  FMNMX.FTZ R30, R26, R7, !PT ;  /* 0x000000071a1e7209 */ /* 0x000fe60007810000 */
[----:B------:R-:W-:Y:S01]  /*14b70*/  MUFU.EX2 R62, R62 ;  /* 0x0000003e003e7308 */ /* 0x000fe20000000800 */
[----:B------:R-:W-:Y:S01]  /*14b80*/  FMNMX.FTZ R7, R129, R172, !PT ;  /* 0x000000ac81077209 */ /* 0x000fe20007810000 */
[----:B------:R-:W-:Y:S01]  /*14b90*/  IMAD.WIDE.U32 R172, R153, -0x2daee0ad, RZ ;  /* 0xd2511f5399ac7825 */ /* 0x000fe200078e00ff */
[----:B------:R-:W-:Y:S02]  /*14ba0*/  SHF.R.U32.HI R6, RZ, 0x10, R148 ;  /* 0x00000010ff067819 */ /* 0x000fe40000011694 */
[----:B------:R-:W-:Y:S01]  /*14bb0*/  FMNMX.FTZ R53, R27, R30, !PT ;  /* 0x0000001e1b357209 */ /* 0x000fe20007810000 */
[----:B------:R-:W-:Y:S01]  /*14bc0*/  FFMA.FTZ R211, R126, UR4, -R4 ;  /* 0x000000047ed37c23 */ /* 0x000fe20008010804 */
[----:B------:R-:W-:Y:S03]  /*14bd0*/  LOP3.LUT R30, R6, 0xff, RZ, 0xc0, !PT ;  /* 0x000000ff061e7812 */ /* 0x000fe600078ec0ff */
[----:B------:R1:W-:Y:S01]  /*14be0*/  MUFU.EX2 R153, R36 ;  /* 0x0000002400997308 */ /* 0x0003e20000000800 */
[----:B------:R-:W-:Y:S01]  /*14bf0*/  LOP3.LUT R169, R175, UR11, R164, 0x96, !PT ;  /* 0x0000000bafa97c12 */ /* 0x000fe2000f8e96a4 */
[----:B------:R-:W3:Y:S01]  /*14c00*/  SHFL.BFLY PT, R6, R7, 0x2, 0x1f ;  /* 0x0c401f0007067f89 */ /* 0x000ee200000e0000 */
[----:B------:R-:W-:Y:S01]  /*14c10*/  LOP3.LUT R167, R174, 0xffff, RZ, 0xc0, !PT ;  /* 0x0000ffffaea77812 */ /* 0x000fe200078ec0ff */
[----:B------:R-:W-:Y:S01]  /*14c20*/  FFMA.FTZ R175, R92, UR4, -R133 ;  /* 0x000000045caf7c23 */ /* 0x000fe20008010885 */
[----:B------:R-:W-:Y:S01]  /*14c30*/  SHF.R.U32.HI R164, RZ, 0x10, R174 ;  /* 0x00000010ffa47819 */ /* 0x000fe200000116ae */
[----:B------:R-:W-:Y:S01]  /*14c40*/  FFMA.FTZ R200, R118, UR4, -R4 ;  /* 0x0000000476c87c23 */ /* 0x000fe20008010804 */
[----:B------:R-:W-:Y:S03]  /*14c50*/  LOP3.LUT R181, R174, 0xff, RZ, 0xc0, !PT ;  /* 0x000000ffaeb57812 */ /* 0x000fe600078ec0ff */
[----:B------:R-:W-:Y:S01]  /*14c60*/  MUFU.EX2 R63, R63 ;  /* 0x0000003f003f7308 */ /* 0x000fe20000000800 */
[----:B------:R-:W-:Y:S01]  /*14c70*/  SHF.R.U32.HI R177, RZ, 0x18, R174 ;  /* 0x00000018ffb17819 */ /* 0x000fe200000116ae */
[----:B------:R-:W-:Y:S01]  /*14c80*/  FFMA.FTZ R197, R119, UR4, -R4 ;  /* 0x0000000477c57c23 */ /* 0x000fe20008010804 */
[----:B------:R-:W-:Y:S02]  /*14c90*/  FMNMX.FTZ R174, R34, R53, !PT ;  /* 0x0000003522ae7209 */ /* 0x000fe40007810000 */
[----:B------:R-:W-:Y:S02]  /*14ca0*/  SHF.R.U32.HI R15, RZ, 0x18, R148 ;  /* 0x00000018ff0f7819 */ /* 0x000fe40000011694 */
[----:B------:R-:W-:Y:S03]  /*14cb0*/  FMNMX.FTZ R53, R35, R174, !PT ;  /* 0x000000ae23357209 */ /* 0x000fe60007810000 */
[----:B------:R5:W-:Y:S01]  /*14cc0*/  MUFU.EX2 R148, R165 ;  /* 0x000000a500947308 */ /* 0x000be20000000800 */
[----:B-1----:R-:W-:Y:S01]  /*14cd0*/  PRMT R36, R150, 0x5410, R157 ;  /* 0x0000541096247816 */ /* 0x002fe2000000009d */
[----:B------:R-:W-:Y:S01]  /*14ce0*/  FFMA.FTZ R157, R23, UR4, -R4 ;  /* 0x00000004179d7c23 */ /* 0x000fe20008010804 */
[----:B------:R-:W-:Y:S02]  /*14cf0*/  LOP3.LUT R22, R173, UR11, R170, 0x96, !PT ;  /* 0x0000000bad167c12 */ /* 0x000fe4000f8e96aa */
[----:B------:R-:W-:Y:S02]  /*14d00*/  LOP3.LUT R170, R154, 0xff, RZ, 0xc0, !PT ;  /* 0x000000ff9aaa7812 */ /* 0x000fe400078ec0ff */
[----:B------:R-:W-:Y:S03]  /*14d10*/  LOP3.LUT R174, R155, 0xff, RZ, 0xc0, !PT ;  /* 0x000000ff9bae7812 */ /* 0x000fe600078ec0ff */
[----:B------:R1:W-:Y:S01]  /*14d20*/  MUFU.EX2 R150, R31 ;  /* 0x0000001f00967308 */ /* 0x0003e20000000800 */
[----:B------:R-:W-:Y:S02]  /*14d30*/  LOP3.LUT R164, R164, 0xff, RZ, 0xc0, !PT ;  /* 0x000000ffa4a47812 */ /* 0x000fe400078ec0ff */
[----:B---3--:R-:W-:Y:S02]  /*14d40*/  FMNMX.FTZ R7, R7, R6, !PT ;  /* 0x0000000607077209 */ /* 0x008fe40007810000 */
[----:B------:R-:W-:Y:S02]  /*14d50*/  PRMT R29, R174, 0x5410, R29 ;  /* 0x00005410ae1d7816 */ /* 0x000fe4000000001d */
[----:B------:R-:W-:Y:S03]  /*14d60*/  SHF.R.U32.HI R174, RZ, 0x18, R154 ;  /* 0x00000018ffae7819 */ /* 0x000fe6000001169a */
[----:B------:R-:W-:Y:S01]  /*14d70*/  MUFU.EX2 R192, R192 ;  /* 0x000000c000c07308 */ /* 0x000fe20000000800 */
[----:B-----5:R-:W-:Y:S02]  /*14d80*/  LOP3.LUT R165, R172, 0xff, RZ, 0xc0, !PT ;  /* 0x000000ffaca57812 */ /* 0x020fe400078ec0ff */
[----:B------:R-:W-:Y:S07]  /*14d90*/  PRMT R177, R164, 0x5410, R177 ;  /* 0x00005410a4b17816 */ /* 0x000fee00000000b1 */
[----:B------:R-:W-:Y:S01]  /*14da0*/  MUFU.EX2 R195, R195 ;  /* 0x000000c300c37308 */ /* 0x000fe20000000800 */
[----:B-1----:R-:W-:Y:S02]  /*14db0*/  PRMT R31, R30, 0x5410, R15 ;  /* 0x000054101e1f7816 */ /* 0x002fe4000000000f */
[----:B------:R-:W-:Y:S02]  /*14dc0*/  FMNMX.FTZ R30, R42, R53, !PT ;  /* 0x000000352a1e7209 */ /* 0x000fe40007810000 */
[----:B------:R-:W-:Y:S02]  /*14dd0*/  LOP3.LUT R15, R154, 0xffff, RZ, 0xc0, !PT ;  /* 0x0000ffff9a0f7812 */ /* 0x000fe400078ec0ff */
[----:B------:R-:W-:Y:S03]  /*14de0*/  FMNMX.FTZ R53, R43, R30, !PT ;  /* 0x0000001e2b357209 */ /* 0x000fe60007810000 */
[----:B------:R-:W-:Y:S01]  /*14df0*/  MUFU.EX2 R196, R196 ;  /* 0x000000c400c47308 */ /* 0x000fe20000000800 */
[----:B------:R-:W-:Y:S02]  /*14e00*/  SHF.R.U32.HI R23, RZ, 0x8, R15 ;  /* 0x00000008ff177819 */ /* 0x000fe4000001160f */
[----:B------:R-:W-:Y:S02]  /*14e10*/  FMNMX.FTZ R30, R50, R53, !PT ;  /* 0x00000035321e7209 */ /* 0x000fe40007810000 */
[----:B------:R-:W-:Y:S02]  /*14e20*/  PRMT R170, R170, 0x5410, R23 ;  /* 0x00005410aaaa7816 */ /* 0x000fe40000000017 */
[----:B------:R-:W-:Y:S03]  /*14e30*/  FMNMX.FTZ R23, R51, R30, !PT ;  /* 0x0000001e33177209 */ /* 0x000fe60007810000 */
[----:B------:R-:W-:Y:S01]  /*14e40*/  MUFU.EX2 R175, R175 ;  /* 0x000000af00af7308 */ /* 0x000fe20000000800 */
[----:B------:R-:W-:Y:S01]  /*14e50*/  SHF.R.U32.HI R15, RZ, 0x8, R152 ;  /* 0x00000008ff0f7819 */ /* 0x000fe20000011698 */
[----:B------:R-:W-:Y:S01]  /*14e60*/  FFMA.FTZ R152, R46, UR4, -R4 ;  /* 0x000000042e987c23 */ /* 0x000fe20008010804 */
[----:B------:R-:W-:Y:S02]  /*14e70*/  FMNMX.FTZ R6, R58, R23, !PT ;  /* 0x000000173a067209 */ /* 0x000fe40007810000 */
[----:B------:R-:W-:Y:S02]  /*14e80*/  PRMT R168, R168, 0x5410, R15 ;  /* 0x00005410a8a87816 */ /* 0x000fe4000000000f */
[----:B------:R-:W-:Y:S03]  /*14e90*/  FMNMX.FTZ R15, R59, R6, !PT ;  /* 0x000000063b0f7209 */ /* 0x000fe60007810000 */
[----:B------:R1:W-:Y:S01]  /*14ea0*/  MUFU.EX2 R155, R157 ;  /* 0x0000009d009b7308 */ /* 0x0003e20000000800 */
[----:B------:R-:W-:Y:S01]  /*14eb0*/  SHF.R.U32.HI R53, RZ, 0x10, R154 ;  /* 0x00000010ff357819 */ /* 0x000fe2000001169a */
[--C-:B------:R-:W-:Y:S01]  /*14ec0*/  FFMA.FTZ R154, R38, UR4, -R4.reuse ;  /* 0x00000004269a7c23 */ /* 0x100fe20008010804 */
[----:B------:R-:W-:Y:S02]  /*14ed0*/  FMNMX.FTZ R6, R66, R15, !PT ;  /* 0x0000000f42067209 */ /* 0x000fe40007810000 */
[----:B------:R-:W-:Y:S02]  /*14ee0*/  LOP3.LUT R53, R53, 0xff, RZ, 0xc0, !PT ;  /* 0x000000ff35357812 */ /* 0x000fe400078ec0ff */
[----:B------:R-:W-:Y:S03]  /*14ef0*/  FMNMX.FTZ R15, R67, R6, !PT ;  /* 0x00000006430f7209 */ /* 0x000fe60007810000 */
[----:B------:R-:W-:Y:S01]  /*14f00*/  MUFU.EX2 R139, R139 ;  /* 0x0000008b008b7308 */ /* 0x000fe20000000800 */
[----:B------:R-:W-:Y:S01]  /*14f10*/  LOP3.LUT R30, R159, 0xff, RZ, 0xc0, !PT ;  /* 0x000000ff9f1e7812 */ /* 0x000fe200078ec0ff */
[----:B------:R-:W3:Y:S01]  /*14f20*/  SHFL.BFLY PT, R6, R7, 0x1, 0x1f ;  /* 0x0c201f0007067f89 */ /* 0x000ee200000e0000 */
[----:B------:R-:W-:Y:S01]  /*14f30*/  FMNMX.FTZ R176, R74, R15, !PT ;  /* 0x0000000f4ab07209 */ /* 0x000fe20007810000 */
[----:B------:R-:W-:Y:S01]  /*14f40*/  FFMA.FTZ R159, R39, UR4, -R4 ;  /* 0x00000004279f7c23 */ /* 0x000fe20008010804 */
[----:B------:R-:W-:Y:S02]  /*14f50*/  PRMT R53, R53, 0x5410, R174 ;  /* 0x0000541035357816 */ /* 0x000fe400000000ae */
[----:B------:R-:W-:Y:S01]  /*14f60*/  FMNMX.FTZ R23, R75, R176, !PT ;  /* 0x000000b04b177209 */ /* 0x000fe20007810000 */
[----:B------:R-:W-:Y:S01]  /*14f70*/  FFMA.FTZ R176, R93, UR4, -R133 ;  /* 0x000000045db07c23 */ /* 0x000fe20008010885 */
[----:B------:R-:W-:Y:S01]  /*14f80*/  PRMT R15, R30, 0x5410, R171 ;  /* 0x000054101e0f7816 */ /* 0x000fe200000000ab */
[----:B-1----:R-:W-:Y:S01]  /*14f90*/  FFMA.FTZ R157, R47, UR4, -R4 ;  /* 0x000000042f9d7c23 */ /* 0x002fe20008010804 */
[----:B------:R-:W-:Y:S01]  /*14fa0*/  FMNMX.FTZ R174, R82, R23, !PT ;  /* 0x0000001752ae7209 */ /* 0x000fe20007810000 */
[----:B------:R-:W-:Y:S01]  /*14fb0*/  MUFU.EX2 R142, R142 ;  /* 0x0000008e008e7308 */ /* 0x000fe20000000800 */
[----:B------:R-:W-:Y:S02]  /*14fc0*/  LOP3.LUT R38, R172, 0xffff, RZ, 0xc0, !PT ;  /* 0x0000ffffac267812 */ /* 0x000fe400078ec0ff */
[----:B------:R-:W-:Y:S02]  /*14fd0*/  FMNMX.FTZ R171, R83, R174, !PT ;  /* 0x000000ae53ab7209 */ /* 0x000fe40007810000 */
[--C-:B------:R-:W-:Y:S02]  /*14fe0*/  SHF.R.U32.HI R47, RZ, 0x10, R172.reuse ;  /* 0x00000010ff2f7819 */ /* 0x100fe400000116ac */
[----:B------:R-:W-:Y:S03]  /*14ff0*/  SHF.R.U32.HI R46, RZ, 0x18, R172 ;  /* 0x00000018ff2e7819 */ /* 0x000fe600000116ac */
[----:B------:R-:W-:Y:S01]  /*15000*/  MUFU.EX2 R176, R176 ;  /* 0x000000b000b07308 */ /* 0x000fe20000000800 */
[----:B------:R-:W-:Y:S02]  /*15010*/  SHF.R.U32.HI R172, RZ, 0x8, R166 ;  /* 0x00000008ffac7819 */ /* 0x000fe400000116a6 */
[----:B------:R-:W-:Y:S02]  /*15020*/  FMNMX.FTZ R166, R90, R171, !PT ;  /* 0x000000ab5aa67209 */ /* 0x000fe40007810000 */
[----:B------:R-:W-:Y:S02]  /*15030*/  LOP3.LUT R30, R3, 0xffff, RZ, 0xc0, !PT ;  /* 0x0000ffff031e7812 */ /* 0x000fe400078ec0ff */
[----:B------:R-:W-:Y:S03]  /*15040*/  LOP3.LUT R39, R28, 0xff, RZ, 0xc0, !PT ;  /* 0x000000ff1c277812 */ /* 0x000fe600078ec0ff */
[----:B------:R-:W-:Y:S01]  /*15050*/  MUFU.EX2 R141, R141 ;  /* 0x0000008d008d7308 */ /* 0x000fe20000000800 */
[----:B------:R-:W-:Y:S02]  /*15060*/  PRMT R28, R161, 0x5410, R172 ;  /* 0x00005410a11c7816 */ /* 0x000fe400000000ac */
[----:B------:R-:W-:Y:S02]  /*15070*/  FMNMX.FTZ R161, R91, R166, !PT ;  /* 0x000000a65ba17209 */ /* 0x000fe40007810000 */
[----:B------:R-:W-:Y:S02]  /*15080*/  LOP3.LUT R23, R3, 0xff, RZ, 0xc0, !PT ;  /* 0x000000ff03177812 */ /* 0x000fe400078ec0ff */
[----:B------:R-:W-:Y:S03]  /*15090*/  SHF.R.U32.HI R30, RZ, 0x8, R30 ;  /* 0x00000008ff1e7819 */ /* 0x000fe6000001161e */
[----:B------:R-:W-:Y:S01]  /*150a0*/  MUFU.EX2 R60, R60 ;  /* 0x0000003c003c7308 */ /* 0x000fe20000000800 */
[----:B---3--:R-:W-:Y:S02]  /*150b0*/  FMNMX.FTZ R7, R7, R6, !PT ;  /* 0x0000000607077209 */ /* 0x008fe40007810000 */
[----:B------:R-:W-:Y:S01]  /*150c0*/  FMNMX.FTZ R6, R98, R161, !PT ;  /* 0x000000a162067209 */ /* 0x000fe20007810000 */
[----:B------:R-:W-:Y:S01]  /*150d0*/  FFMA.FTZ R161, R55, UR4, -R4 ;  /* 0x0000000437a17c23 */ /* 0x000fe20008010804 */
[----:B------:R-:W-:Y:S02]  /*150e0*/  PRMT R23, R23, 0x5410, R30 ;  /* 0x0000541017177816 */ /* 0x000fe4000000001e */
[--C-:B------:R-:W-:Y:S03]  /*150f0*/  SHF.R.U32.HI R171, RZ, 0x10, R3.reuse ;  /* 0x00000010ffab7819 */ /* 0x100fe60000011603 */
[----:B------:R-:W-:Y:S01]  /*15100*/  MUFU.EX2 R61, R61 ;  /* 0x0000003d003d7308 */ /* 0x000fe20000000800 */
[----:B------:R-:W-:Y:S01]  /*15110*/  SHF.R.U32.HI R30, RZ, 0x18, R3 ;  /* 0x00000018ff1e7819 */ /* 0x000fe20000011603 */
[----:B------:R-:W-:Y:S01]  /*15120*/  FMUL.FTZ R3, R7, UR4 ;  /* 0x0000000407037c20 */ /* 0x000fe20008410000 */
[----:B------:R-:W-:Y:S02]  /*15130*/  FMNMX.FTZ R173, R99, R6, !PT ;  /* 0x0000000663ad7209 */ /* 0x000fe40007810000 */
[----:B------:R-:W-:Y:S02]  /*15140*/  FSETP.NEU.FTZ.AND P0, PT, R7, -INF , PT ;  /* 0xff8000000700780b */ /* 0x000fe40003f1d000 */
[----:B------:R-:W-:Y:S01]  /*15150*/  PRMT R39, R39, 0x5410, R156 ;  /* 0x0000541027277816 */ /* 0x000fe2000000009c */
[----:B------:R-:W-:Y:S01]  /*15160*/  FFMA.FTZ R156, R54, UR4, -R4 ;  /* 0x00000004369c7c23 */ /* 0x000fe20008010804 */
[----:B------:R-:W-:Y:S01]  /*15170*/  FMNMX.FTZ R54, R106, R173, !PT ;  /* 0x000000ad6a367209 */ /* 0x000fe20007810000 */
[----:B------:R-:W-:Y:S01]  /*15180*/  MUFU.EX2 R152, R152 ;  /* 0x0000009800987308 */ /* 0x000fe20000000800 */
[----:B------:R-:W-:Y:S02]  /*15190*/  FSEL R6, R3, RZ, P0 ;  /* 0x000000ff03067208 */ /* 0x000fe40000000000 */
[----:B------:R-:W-:Y:S02]  /*151a0*/  LOP3.LUT R166, R12, 0xffff, RZ, 0xc0, !PT ;  /* 0x0000ffff0ca67812 */ /* 0x000fe400078ec0ff */
[----:B------:R-:W-:Y:S01]  /*151b0*/  FMNMX.FTZ R173, R107, R54, !PT ;  /* 0x000000366bad7209 */ /* 0x000fe20007810000 */
[--C-:B------:R-:W-:Y:S01]  /*151c0*/  FFMA.FTZ R3, R8, UR4, -R6.reuse ;  /* 0x0000000408037c23 */ /* 0x100fe20008010806 */
[----:B------:R-:W-:Y:S01]  /*151d0*/  SHF.R.U32.HI R54, RZ, 0x8, R37 ;  /* 0x00000008ff367819 */ /* 0x000fe20000011625 */
[----:B------:R-:W-:Y:S01]  /*151e0*/  FFMA.FTZ R16, R16, UR4, -R6 ;  /* 0x0000000410107c23 */ /* 0x000fe20008010806 */
[----:B------:R-:W-:Y:S01]  /*151f0*/  SHF.R.U32.HI R8, RZ, 0x8, R166 ;  /* 0x00000008ff087819 */ /* 0x000fe200000116a6 */
[--C-:B------:R-:W-:Y:S01]  /*15200*/  FFMA.FTZ R25, R25, UR4, -R6.reuse ;  /* 0x0000000419197c23 */ /* 0x100fe20008010806 */
[----:B------:R-:W-:Y:S01]  /*15210*/  FMNMX.FTZ R166, R114, R173, !PT ;  /* 0x000000ad72a67209 */ /* 0x000fe20007810000 */
[----:B------:R-:W-:Y:S01]  /*15220*/  MUFU.EX2 R3, R3 ;  /* 0x0000000300037308 */ /* 0x000fe20000000800 */
[----:B------:R-:W-:Y:S01]  /*15230*/  LOP3.LUT R55, R12, 0xff, RZ, 0xc0, !PT ;  /* 0x000000ff0c377812 */ /* 0x000fe200078ec0ff */
[----:B------:R-:W-:Y:S01]  /*15240*/  FFMA.FTZ R174, R9, UR4, -R6 ;  /* 0x0000000409ae7c23 */ /* 0x000fe20008010806 */
[----:B------:R-:W-:Y:S01]  /*15250*/  PRMT R54, R163, 0x5410, R54 ;  /* 0x00005410a3367816 */ /* 0x000fe20000000036 */
[--C-:B------:R-:W-:Y:S01]  /*15260*/  FFMA.FTZ R164, R40, UR4, -R6.reuse ;  /* 0x0000000428a47c23 */ /* 0x100fe20008010806 */
[----:B------:R-:W-:Y:S01]  /*15270*/  FMNMX.FTZ R163, R115, R166, !PT ;  /* 0x000000a673a37209 */ /* 0x000fe20007810000 */
[----:B------:R-:W-:Y:S01]  /*15280*/  FFMA.FTZ R48, R48, UR4, -R6 ;  /* 0x0000000430307c23 */ /* 0x000fe20008010806 */
[----:B------:R-:W-:Y:S03]  /*15290*/  PRMT R55, R55, 0x5410, R8 ;  /* 0x0000541037377816 */ /* 0x000fe60000000008 */
[----:B------:R1:W-:Y:S01]  /*152a0*/  MUFU.EX2 R166, R174 ;  /* 0x000000ae00a67308 */ /* 0x0003e20000000800 */
[----:B------:R-:W-:Y:S01]  /*152b0*/  FMNMX.FTZ R8, R122, R163, !PT ;  /* 0x000000a37a087209 */ /* 0x000fe20007810000 */
[--C-:B------:R-:W-:Y:S01]  /*152c0*/  FFMA.FTZ R88, R88, UR4, -R6.reuse ;  /* 0x0000000458587c23 */ /* 0x100fe20008010806 */
[----:B------:R-:W-:Y:S01]  /*152d0*/  LOP3.LUT R171, R171, 0xff, RZ, 0xc0, !PT ;  /* 0x000000ffabab7812 */ /* 0x000fe200078ec0ff */
[--C-:B------:R-:W-:Y:S01]  /*152e0*/  FFMA.FTZ R89, R89, UR4, -R6.reuse ;  /* 0x0000000459597c23 */ /* 0x100fe20008010806 */
[----:B------:R-:W-:Y:S01]  /*152f0*/  LOP3.LUT R173, R158, 0xff, RZ, 0xc0, !PT ;  /* 0x000000ff9ead7812 */ /* 0x000fe200078ec0ff */
[----:B------:R-:W-:Y:S01]  /*15300*/  FFMA.FTZ R64, R64, UR4, -R6 ;  /* 0x0000000440407c23 */ /* 0x000fe20008010806 */
[----:B------:R-:W-:Y:S03]  /*15310*/  FMNMX.FTZ R9, R123, R8, !PT ;  /* 0x000000087b097209 */ /* 0x000fe60007810000 */
[----:B------:R3:W-:Y:S01]  /*15320*/  MUFU.EX2 R158, R16 ;  /* 0x00000010009e7308 */ /* 0x0007e20000000800 */
[----:B------:R-:W-:Y:S01]  /*15330*/  SHF.R.U32.HI R163, RZ, 0x10, R12 ;  /* 0x00000010ffa37819 */ /* 0x000fe2000001160c */
[----:B------:R-:W-:Y:S01]  /*15340*/  FFMA.FTZ R65, R65, UR4, -R6 ;  /* 0x0000000441417c23 */ /* 0x000fe20008010806 */
[----:B------:R-:W-:Y:S01]  /*15350*/  PRMT R37, R171, 0x5410, R30 ;  /* 0x00005410ab257816 */ /* 0x000fe2000000001e */
[--C-:B------:R-:W-:Y:S01]  /*15360*/  FFMA.FTZ R129, R129, UR4, -R6.reuse ;  /* 0x0000000481817c23 */ /* 0x100fe20008010806 */
[----:B------:R-:W-:Y:S01]  /*15370*/  LOP3.LUT R172, R45, 0xffff, RZ, 0xc0, !PT ;  /* 0x0000ffff2dac7812 */ /* 0x000fe200078ec0ff */
[----:B------:R-:W-:Y:S01]  /*15380*/  FFMA.FTZ R120, R120, UR4, -R6 ;  /* 0x0000000478787c23 */ /* 0x000fe20008010806 */
[----:B------:R-:W-:Y:S03]  /*15390*/  SHF.R.U32.HI R30, RZ, 0x18, R12 ;  /* 0x00000018ff1e7819 */ /* 0x000fe6000001160c */
[----:B------:R-:W-:Y:S01]  /*153a0*/  MUFU.EX2 R88, R88 ;  /* 0x0000005800587308 */ /* 0x000fe20000000800 */
[----:B------:R-:W-:Y:S01]  /*153b0*/  FMNMX.FTZ R12, R130, R9, !PT ;  /* 0x00000009820c7209 */ /* 0x000fe20007810000 */
[----:B-1----:R-:W-:Y:S01]  /*153c0*/  FFMA.FTZ R174, R17, UR4, -R6 ;  /* 0x0000000411ae7c23 */ /* 0x002fe20008010806 */
[----:B------:R-:W-:Y:S02]  /*153d0*/  LOP3.LUT R163, R163, 0xff, RZ, 0xc0, !PT ;  /* 0x000000ffa3a37812 */ /* 0x000fe400078ec0ff */
[----:B------:R-:W-:Y:S02]  /*153e0*/  SHF.R.U32.HI R38, RZ, 0x8, R38 ;  /* 0x00000008ff267819 */ /* 0x000fe40000011626 */
[----:B------:R-:W-:Y:S03]  /*153f0*/  LOP3.LUT R171, R45, 0xff, RZ, 0xc0, !PT ;  /* 0x000000ff2dab7812 */ /* 0x000fe600078ec0ff */
[----:B------:R-:W-:Y:S01]  /*15400*/  MUFU.EX2 R89, R89 ;  /* 0x0000005900597308 */ /* 0x000fe20000000800 */
[----:B------:R-:W-:Y:S02]  /*15410*/  SHF.R.U32.HI R172, RZ, 0x8, R172 ;  /* 0x00000008ffac7819 */ /* 0x000fe400000116ac */
[----:B------:R-:W-:Y:S02]  /*15420*/  FMNMX.FTZ R8, R131, R12, !PT ;  /* 0x0000000c83087209 */ /* 0x000fe40007810000 */
[----:B------:R-:W-:Y:S02]  /*15430*/  PRMT R12, R163, 0x5410, R30 ;  /* 0x00005410a30c7816 */ /* 0x000fe4000000001e */
[----:B------:R-:W-:Y:S03]  /*15440*/  PRMT R38, R165, 0x5410, R38 ;  /* 0x00005410a5267816 */ /* 0x000fe60000000026 */
[----:B------:R1:W5:Y:S01]  /*15450*/  MUFU.EX2 R163, R174 ;  /* 0x000000ae00a37308 */ /* 0x0003620000000800 */
[----:B------:R-:W-:Y:S01]  /*15460*/  PRMT R30, R171, 0x5410, R172 ;  /* 0x00005410ab1e7816 */ /* 0x000fe200000000ac */
[----:B------:R-:W2:Y:S01]  /*15470*/  SHFL.BFLY PT, R9, R8, 0x2, 0x1f ;  /* 0x0c401f0008097f89 */ /* 0x000ea200000e0000 */
[--C-:B------:R-:W-:Y:S02]  /*15480*/  SHF.R.U32.HI R172, RZ, 0x10, R45.reuse ;  /* 0x00000010ffac7819 */ /* 0x100fe4000001162d */
[----:B------:R-:W-:Y:S02]  /*15490*/  SHF.R.U32.HI R171, RZ, 0x18, R45 ;  /* 0x00000018ffab7819 */ /* 0x000fe4000001162d */
[----:B------:R-:W-:Y:S03]  /*154a0*/  LOP3.LUT R17, R162, 0xffff, RZ, 0xc0, !PT ;  /* 0x0000ffffa2117812 */ /* 0x000fe600078ec0ff */
[----:B------:R4:W-:Y:S01]  /*154b0*/  MUFU.EX2 R165, R25 ;  /* 0x0000001900a57308 */ /* 0x0009e20000000800 */
[----:B------:R-:W-:Y:S02]  /*154c0*/  LOP3.LUT R172, R172, 0xff, RZ, 0xc0, !PT ;  /* 0x000000ffacac7812 */ /* 0x000fe400078ec0ff */
[----:B------:R-:W-:Y:S02]  /*154d0*/  LOP3.LUT R45, R47, 0xff, RZ, 0xc0, !PT ;  /* 0x000000ff2f2d7812 */ /* 0x000fe400078ec0ff */
[----:B---3--:R-:W-:Y:S01]  /*154e0*/  PRMT R16, R173, 0x5410, R160 ;  /* 0x00005410ad107816 */ /* 0x008fe200000000a0 */
[--C-:B------:R-:W-:Y:S01]  /*154f0*/  FFMA.FTZ R160, R24, UR4, -R6.reuse ;  /* 0x0000000418a07c23 */ /* 0x100fe20008010806 */
[----:B------:R-:W-:Y:S03]  /*15500*/  LOP3.LUT R24, R162, 0xff, RZ, 0xc0, !PT ;  /* 0x000000ffa2187812 */ /* 0x000fe600078ec0ff */
[----:B------:R-:W-:Y:S01]  /*15510*/  MUFU.EX2 R157, R157 ;  /* 0x0000009d009d7308 */ /* 0x000fe20000000800 */
[----:B------:R-:W-:Y:S01]  /*15520*/  SHF.R.U32.HI R17, RZ, 0x8, R17 ;  /* 0x00000008ff117819 */ /* 0x000fe20000011611 */
[----:B-1----:R-:W-:Y:S01]  /*15530*/  FFMA.FTZ R174, R69, UR4, -R133 ;  /* 0x0000000445ae7c23 */ /* 0x002fe20008010885 */
[----:B------:R-:W-:Y:S01]  /*15540*/  PRMT R47, R172, 0x5410, R171 ;  /* 0x00005410ac2f7816 */ /* 0x000fe200000000ab */
[----:B------:R-:W-:Y:S01]  /*15550*/  FFMA.FTZ R69, R49, UR4, -R6 ;  /* 0x0000000431457c23 */ /* 0x000fe20008010806 */
[----:B------:R-:W-:Y:S01]  /*15560*/  PRMT R45, R45, 0x5410, R46 ;  /* 0x000054102d2d7816 */ /* 0x000fe2000000002e */
[----:B------:R-:W-:Y:S01]  /*15570*/  FFMA.FTZ R172, R32, UR4, -R6 ;  /* 0x0000000420ac7c23 */ /* 0x000fe20008010806 */
[----:B------:R-:W-:Y:S03]  /*15580*/  SHF.R.U32.HI R171, RZ, 0x10, R162 ;  /* 0x00000010ffab7819 */ /* 0x000fe600000116a2 */
[----:B------:R-:W-:Y:S01]  /*15590*/  MUFU.EX2 R174, R174 ;  /* 0x000000ae00ae7308 */ /* 0x000fe20000000800 */
[----:B------:R-:W-:Y:S01]  /*155a0*/  SHF.R.U32.HI R46, RZ, 0x8, R167 ;  /* 0x00000008ff2e7819 */ /* 0x000fe200000116a7 */
[----:B------:R-:W-:Y:S01]  /*155b0*/  FFMA.FTZ R167, R33, UR4, -R6 ;  /* 0x0000000421a77c23 */ /* 0x000fe20008010806 */
[----:B------:R-:W-:Y:S02]  /*155c0*/  PRMT R24, R24, 0x5410, R17 ;  /* 0x0000541018187816 */ /* 0x000fe40000000011 */
[----:B------:R-:W-:Y:S02]  /*155d0*/  SHF.R.U32.HI R17, RZ, 0x18, R162 ;  /* 0x00000018ff117819 */ /* 0x000fe400000116a2 */
[----:B------:R-:W-:Y:S03]  /*155e0*/  LOP3.LUT R32, R171, 0xff, RZ, 0xc0, !PT ;  /* 0x000000ffab207812 */ /* 0x000fe600078ec0ff */
[----:B------:R1:W-:Y:S01]  /*155f0*/  MUFU.EX2 R162, R172 ;  /* 0x000000ac00a27308 */ /* 0x0003e20000000800 */
[----:B------:R-:W-:Y:S02]  /*15600*/  PRMT R181, R181, 0x5410, R46 ;  /* 0x00005410b5b57816 */ /* 0x000fe4000000002e */
[----:B------:R-:W-:Y:S02]  /*15610*/  LOP3.LUT R46, R22, 0xffff, RZ, 0xc0, !PT ;  /* 0x0000ffff162e7812 */ /* 0x000fe400078ec0ff */
[----:B----4-:R-:W-:Y:S02]  /*15620*/  PRMT R25, R32, 0x5410, R17 ;  /* 0x0000541020197816 */ /* 0x010fe40000000011 */
[----:B------:R-:W-:Y:S03]  /*15630*/  LOP3.LUT R40, R169, 0xffff, RZ, 0xc0, !PT ;  /* 0x0000ffffa9287812 */ /* 0x000fe600078ec0ff */
[----:B------:R-:W-:Y:S01]  /*15640*/  MUFU.EX2 R154, R154 ;  /* 0x0000009a009a7308 */ /* 0x000fe20000000800 */
[----:B------:R-:W-:Y:S02]  /*15650*/  LOP3.LUT R32, R22, 0xff, RZ, 0xc0, !PT ;  /* 0x000000ff16207812 */ /* 0x000fe400078ec0ff */
[----:B------:R-:W-:Y:S02]  /*15660*/  SHF.R.U32.HI R173, RZ, 0x8, R46 ;  /* 0x00000008ffad7819 */ /* 0x000fe4000001162e */
[----:B------:R-:W-:Y:S02]  /*15670*/  SHF.R.U32.HI R46, RZ, 0x8, R40 ;  /* 0x00000008ff2e7819 */ /* 0x000fe40000011628 */
[----:B------:R-:W-:Y:S01]  /*15680*/  PRMT R40, R32, 0x5410, R173 ;  /* 0x0000541020287816 */ /* 0x000fe200000000ad */
[----:B------:R-:W-:Y:S01]  /*15690*/  FFMA.FTZ R173, R68, UR4, -R133 ;  /* 0x0000000444ad7c23 */ /* 0x000fe20008010885 */
[----:B--2---:R-:W-:Y:S01]  /*156a0*/  FMNMX.FTZ R9, R8, R9, !PT ;  /* 0x0000000908097209 */ /* 0x004fe20007810000 */
[----:B------:R-:W-:Y:S01]  /*156b0*/  FFMA.FTZ R68, R56, UR4, -R6 ;  /* 0x0000000438447c23 */ /* 0x000fe20008010806 */
[--C-:B------:R-:W-:Y:S01]  /*156c0*/  SHF.R.U32.HI R171, RZ, 0x10, R22.reuse ;  /* 0x00000010ffab7819 */ /* 0x100fe20000011616 */
[----:B------:R-:W2:Y:S01]  /*156d0*/  LDL R56, [R1+0x5c] ;  /* 0x00005c0001387983 */ /* 0x000ea20000100800 */
[--C-:B-1----:R-:W-:Y:S01]  /*156e0*/  SHF.R.U32.HI R172, RZ, 0x10, R169.reuse ;  /* 0x00000010ffac7819 */ /* 0x102fe200000116a9 */
[----:B------:R-:W-:Y:S01]  /*156f0*/  MUFU.EX2 R173, R173 ;  /* 0x000000ad00ad7308 */ /* 0x000fe20000000800 */
[----:B------:R-:W-:Y:S01]  /*15700*/  SHF.R.U32.HI R22, RZ, 0x18, R22 ;  /* 0x00000018ff167819 */ /* 0x000fe20000011616 */
[----:B------:R-:W1:Y:S01]  /*15710*/  SHFL.BFLY PT, R8, R9, 0x1, 0x1f ;  /* 0x0c201f0009087f89 */ /* 0x000e6200000e0000 */
[----:B------:R-:W-:Y:S02]  /*15720*/  SHF.R.U32.HI R17, RZ, 0x18, R169 ;  /* 0x00000018ff117819 */ /* 0x000fe400000116a9 */
[----:B------:R-:W-:Y:S02]  /*15730*/  LOP3.LUT R171, R171, 0xff, RZ, 0xc0, !PT ;  /* 0x000000ffabab7812 */ /* 0x000fe400078ec0ff */
[----:B------:R-:W-:Y:S03]  /*15740*/  LOP3.LUT R172, R172, 0xff, RZ, 0xc0, !PT ;  /* 0x000000ffacac7812 */ /* 0x000fe600078ec0ff */
[----:B------:R-:W-:Y:S01]  /*15750*/  MUFU.EX2 R159, R159 ;  /* 0x0000009f009f7308 */ /* 0x000fe20000000800 */
[----:B------:R-:W-:Y:S01]  /*15760*/  PRMT R32, R171, 0x5410, R22 ;  /* 0x00005410ab207816 */ /* 0x000fe20000000016 */
[----:B------:R-:W-:Y:S01]  /*15770*/  FFMA.FTZ R171, R76, UR4, -R133 ;  /* 0x000000044cab7c23 */ /* 0x000fe20008010885 */
[----:B------:R-:W-:Y:S01]  /*15780*/  PRMT R17, R172, 0x5410, R17 ;  /* 0x00005410ac117816 */ /* 0x000fe20000000011 */
[--C-:B------:R-:W-:Y:S01]  /*15790*/  FFMA.FTZ R172, R77, UR4, -R133.reuse ;  /* 0x000000044dac7c23 */ /* 0x100fe20008010885 */
[----:B------:R-:W-:Y:S01]  /*157a0*/  LOP3.LUT R33, R169, 0xff, RZ, 0xc0, !PT ;  /* 0x000000ffa9217812 */ /* 0x000fe200078ec0ff */
[----:B------:R-:W-:Y:S01]  /*157b0*/  FFMA.FTZ R77, R57, UR4, -R6 ;  /* 0x00000004394d7c23 */ /* 0x000fe20008010806 */
[----:B------:R-:W-:Y:S01]  /*157c0*/  F2FP.F16.F32.PACK_AB R49, R137, R0 ;  /* 0x000000008931723e */ /* 0x000fe200000000ff */
[----:B------:R-:W-:Y:S01]  /*157d0*/  FFMA.FTZ R133, R117, UR4, -R133 ;  /* 0x0000000475857c23 */ /* 0x000fe20008010885 */
[----:B------:R-:W-:Y:S01]  /*157e0*/  PRMT R33, R33, 0x5410, R46 ;  /* 0x0000541021217816 */ /* 0x000fe2000000002e */
[----:B------:R-:W-:Y:S02]  /*157f0*/  IMAD.MOV.U32 R117, RZ, RZ, R201 ;  /* 0x000000ffff757224 */ /* 0x000fe400078e00c9 */
[----:B------:R-:W-:Y:S01]  /*15800*/  FFMA.FTZ R169, R41, UR4, -R6 ;  /* 0x0000000429a97c23 */ /* 0x000fe20008010806 */
[----:B------:R-:W-:Y:S01]  /*15810*/  F2FP.F16.F32.PACK_AB R41, R134, R135 ;  /* 0x000000878629723e */ /* 0x000fe200000000ff */
[----:B------:R-:W-:Y:S01]  /*15820*/  MUFU.EX2 R171, R171 ;  /* 0x000000ab00ab7308 */ /* 0x000fe20000000800 */
[--C-:B------:R-:W-:Y:S01]  /*15830*/  FFMA.FTZ R201, R95, UR4, -R4.reuse ;  /* 0x000000045fc97c23 */ /* 0x100fe20008010804 */
[----:B------:R-:W-:Y:S02]  /*15840*/  IMAD.MOV.U32 R95, RZ, RZ, R203 ;  /* 0x000000ffff5f7224 */ /* 0x000fe400078e00cb */
[----:B------:R-:W-:Y:S01]  /*15850*/  FFMA.FTZ R203, R87, UR4, -R4 ;  /* 0x0000000457cb7c23 */ /* 0x000fe20008010804 */
[----:B-1----:R-:W-:Y:S05]  /*15860*/  FMNMX.FTZ R8, R9, R8, !PT ;  /* 0x0000000809087209 */ /* 0x002fea0007810000 */
[----:B------:R-:W-:Y:S01]  /*15870*/  MUFU.EX2 R172, R172 ;  /* 0x000000ac00ac7308 */ /* 0x000fe20000000800 */
[C---:B------:R-:W-:Y:S01]  /*15880*/  FSETP.NEU.FTZ.AND P0, PT, R8.reuse, -INF , PT ;  /* 0xff8000000800780b */ /* 0x040fe20003f1d000 */
[----:B------:R-:W-:Y:S05]  /*15890*/  FMUL.FTZ R9, R8, UR4 ;  /* 0x0000000408097c20 */ /* 0x000fea0008410000 */
[----:B------:R-:W-:Y:S03]  /*158a0*/  FSEL R9, R9, RZ, P0 ;  /* 0x000000ff09097208 */ /* 0x000fe60000000000 */
[----:B------:R-:W-:Y:S02]  /*158b0*/  MUFU.EX2 R156, R156 ;  /* 0x0000009c009c7308 */ /* 0x000fe40000000800 */
[--C-:B------:R-:W-:Y:S01]  /*158c0*/  FFMA.FTZ R10, R10, UR4, -R9.reuse ;  /* 0x000000040a0a7c23 */ /* 0x100fe20008010809 */
[--C-:B------:R-:W-:Y:S01]  /*158d0*/  FFMA.FTZ R84, R51, UR4, -R9.reuse ;  /* 0x0000000433547c23 */ /* 0x100fe20008010809 */
[--C-:B------:R-:W-:Y:S01]  /*158e0*/  FFMA.FTZ R103, R11, UR4, -R9.reuse ;  /* 0x000000040b677c23 */ /* 0x100fe20008010809 */
[--C-:B------:R-:W-:Y:S05]  /*158f0*/  FFMA.FTZ R87, R34, UR4, -R9.reuse ;  /* 0x0000000422577c23 */ /* 0x100fea0008010809 */
[----:B------:R1:W-:Y:S01]  /*15900*/  MUFU.EX2 R4, R10 ;  /* 0x0000000a00047308 */ /* 0x0003e20000000800 */
[--C-:B------:R-:W-:Y:S01]  /*15910*/  FFMA.FTZ R79, R50, UR4, -R9.reuse ;  /* 0x00000004324f7c23 */ /* 0x100fe20008010809 */
[--C-:B------:R-:W-:Y:S01]  /*15920*/  FFMA.FTZ R71, R42, UR4, -R9.reuse ;  /* 0x000000042a477c23 */ /* 0x100fe20008010809 */
[--C-:B------:R-:W-:Y:S01]  /*15930*/  FFMA.FTZ R85, R58, UR4, -R9.reuse ;  /* 0x000000043a557c23 */ /* 0x100fe20008010809 */
[----:B------:R-:W-:Y:S02]  /*15940*/  IMAD.MOV.U32 R58, RZ, RZ, R110 ;  /* 0x000000ffff3a7224 */ /* 0x000fe400078e006e */
[----:B------:R-:W-:Y:S01]  /*15950*/  FFMA.FTZ R86, R59, UR4, -R9 ;  /* 0x000000043b567c23 */ /* 0x000fe20008010809 */
[----:B------:R-:W-:Y:S02]  /*15960*/  IMAD.MOV.U32 R59, RZ, RZ, R111 ;  /* 0x000000ffff3b7224 */ /* 0x000fe400078e006f */
[--C-:B------:R-:W-:Y:S01]  /*15970*/  FFMA.FTZ R101, R18, UR4, -R9.reuse ;  /* 0x0000000412657c23 */ /* 0x100fe20008010809 */
[----:B------:R-:W-:Y:S01]  /*15980*/  F2FP.F16.F32.PACK_AB R18, R149, R146 ;  /* 0x000000929512723e */ /* 0x000fe200000000ff */
[--C-:B------:R-:W-:Y:S01]  /*15990*/  FFMA.FTZ R100, R19, UR4, -R9.reuse ;  /* 0x0000000413647c23 */ /* 0x100fe20008010809 */
[----:B-----5:R-:W-:Y:S01]  /*159a0*/  F2FP.F16.F32.PACK_AB R19, R163, R158 ;  /* 0x0000009ea313723e */ /* 0x020fe200000000ff */
[--C-:B------:R-:W-:Y:S01]  /*159b0*/  FFMA.FTZ R78, R43, UR4, -R9.reuse ;  /* 0x000000042b4e7c23 */ /* 0x100fe20008010809 */
[--C-:B------:R-:W-:Y:S01]  /*159c0*/  FFMA.FTZ R93, R26, UR4, -R9.reuse ;  /* 0x000000041a5d7c23 */ /* 0x100fe20008010809 */
[----:B------:R-:W-:Y:S01]  /*159d0*/  F2FP.F16.F32.PACK_AB R26, R153, R148 ;  /* 0x00000094991a723e */ /* 0x000fe200000000ff */
[----:B------:R-:W-:Y:S01]  /*159e0*/  MUFU.EX2 R101, R101 ;  /* 0x0000006500657308 */ /* 0x000fe20000000800 */
[--C-:B------:R-:W-:Y:S01]  /*159f0*/  FFMA.FTZ R92, R27, UR4, -R9.reuse ;  /* 0x000000041b5c7c23 */ /* 0x100fe20008010809 */
[----:B------:R-:W-:Y:S01]  /*15a00*/  F2FP.F16.F32.PACK_AB R27, R166, R3 ;  /* 0x00000003a61b723e */ /* 0x000fe200000000ff */
[--C-:B------:R-:W-:Y:S01]  /*15a10*/  FFMA.FTZ R83, R83, UR4, -R9.reuse ;  /* 0x0000000453537c23 */ /* 0x100fe20008010809 */
[----:B-1----:R-:W-:Y:S01]  /*15a20*/  F2FP.F16.F32.PACK_AB R10, R145, R142 ;  /* 0x0000008e910a723e */ /* 0x002fe200000000ff */
        /* <DEDUP_REMOVED lines=13> */
[----:B------:R-:W-:Y:S08]  /*15b00*/  FFMA.FTZ R107, R107, UR4, -R9 ;  /* 0x000000046b6b7c23 */ /* 0x000ff00008010809 */
[----:B------:R-:W-:Y:S10]  /*15b10*/  MUFU.EX2 R103, R103 ;  /* 0x0000006700677308 */ /* 0x000ff40000000800 */
[----:B------:R-:W-:Y:S10]  /*15b20*/  MUFU.EX2 R98, R98 ;  /* 0x0000006200627308 */ /* 0x000ff40000000800 */
[----:B------:R-:W-:Y:S10]  /*15b30*/  MUFU.EX2 R99, R99 ;  /* 0x0000006300637308 */ /* 0x000ff40000000800 */
[----:B------:R-:W-:Y:S10]  /*15b40*/  MUFU.EX2 R161, R161 ;  /* 0x000000a100a17308 */ /* 0x000ff40000000800 */
[----:B------:R-:W-:Y:S10]  /*15b50*/  MUFU.EX2 R87, R87 ;  /* 0x0000005700577308 */ /* 0x000ff40000000800 */
[----:B------:R-:W1:Y:S10]  /*15b60*/  MUFU.EX2 R70, R70 ;  /* 0x0000004600467308 */ /* 0x000e740000000800 */
[----:B------:R-:W-:Y:S10]  /*15b70*/  MUFU.EX2 R167, R167 ;  /* 0x000000a700a77308 */ /* 0x000ff40000000800 */
[----:B------:R-:W-:Y:S01]  /*15b80*/  MUFU.EX2 R79, R79 ;  /* 0x0000004f004f7308 */ /* 0x000fe20000000800 */
[----:B-1----:R-:W-:Y:S09]  /*15b90*/  F2FP.F16.F32.PACK_AB R35, R70, R87 ;  /* 0x000000574623723e */ /* 0x002ff200000000ff */
        /* <DEDUP_REMOVED lines=8> */
[----:B------:R-:W1:Y:S10]  /*15c20*/  MUFU.EX2 R77, R77 ;  /* 0x0000004d004d7308 */ /* 0x000e740000000800 */
[----:B------:R-:W3:Y:S10]  /*15c30*/  MUFU.EX2 R160, R160 ;  /* 0x000000a000a07308 */ /* 0x000ef40000000800 */
[----:B------:R-:W-:Y:S01]  /*15c40*/  MUFU.EX2 R164, R164 ;  /* 0x000000a400a47308 */ /* 0x000fe20000000800 */
[----:B-1----:R-:W-:Y:S09]  /*15c50*/  F2FP.F16.F32.PACK_AB R48, R77, R68 ;  /* 0x000000444d30723e */ /* 0x002ff200000000ff */
[----:B------:R-:W1:Y:S10]  /*15c60*/  MUFU.EX2 R169, R169 ;  /* 0x000000a900a97308 */ /* 0x000e740000000800 */
[----:B------:R-:W-:Y:S10]  /*15c70*/  MUFU.EX2 R93, R93 ;  /* 0x0000005d005d7308 */ /* 0x000ff40000000800 */
[----:B------:R-:W4:Y:S10]  /*15c80*/  MUFU.EX2 R92, R92 ;  /* 0x0000005c005c7308 */ /* 0x000f340000000800 */
[----:B------:R-:W-:Y:S10]  /*15c90*/  MUFU.EX2 R64, R64 ;  /* 0x0000004000407308 */ /* 0x000ff40000000800 */
[----:B------:R-:W5:Y:S10]  /*15ca0*/  MUFU.EX2 R65, R65 ;  /* 0x0000004100417308 */ /* 0x000f740000000800 */
[----:B------:R-:W-:Y:S10]  /*15cb0*/  MUFU.EX2 R198, R198 ;  /* 0x000000c600c67308 */ /* 0x000ff40000000800 */
[----:B------:R-:W-:Y:S10]  /*15cc0*/  MUFU.EX2 R201, R201 ;  /* 0x000000c900c97308 */ /* 0x000ff40000000800 */
[----:B------:R-:W-:Y:S01]  /*15cd0*/  MUFU.EX2 R202, R202 ;  /* 0x000000ca00ca7308 */ /* 0x000fe20000000800 */
[--C-:B--2---:R-:W-:Y:S09]  /*15ce0*/  HSET2.LE.AND R22, R44, R56.reuse, PT ;  /* 0x000000382c167233 */ /* 0x104ff20003803000 */
[----:B------:R-:W-:Y:S01]  /*15cf0*/  MUFU.EX2 R203, R203 ;  /* 0x000000cb00cb7308 */ /* 0x000fe20000000800 */
[--C-:B------:R-:W-:Y:S02]  /*15d00*/  HSET2.LE.AND R28, R28, R56.reuse, PT ;  /* 0x000000381c1c7233 */ /* 0x100fe40003803000 */
[--C-:B------:R-:W-:Y:S02]  /*15d10*/  HSET2.LE.AND R11, R30, R56.reuse, PT ;  /* 0x000000381e0b7233 */ /* 0x100fe40003803000 */
[----:B------:R-:W-:Y:S02]  /*15d20*/  LOP3.LUT R22, R22, R41, RZ, 0xc0, !PT ;  /* 0x0000002916167212 */ /* 0x000fe400078ec0ff */
[----:B------:R-:W-:Y:S03]  /*15d30*/  F2FP.F16.F32.PACK_AB R41, R139, R136 ;  /* 0x000000888b29723e */ /* 0x000fe600000000ff */
[----:B------:R-:W-:Y:S01]  /*15d40*/  MUFU.EX2 R204, R204 ;  /* 0x000000cc00cc7308 */ /* 0x000fe20000000800 */
[--C-:B------:R-:W-:Y:S02]  /*15d50*/  HSET2.LE.AND R36, R36, R56.reuse, PT ;  /* 0x0000003824247233 */ /* 0x100fe40003803000 */
[----:B------:R-:W-:Y:S02]  /*15d60*/  LOP3.LUT R30, R28, R41, RZ, 0xc0, !PT ;  /* 0x000000291c1e7212 */ /* 0x000fe400078ec0ff */
[--C-:B------:R-:W-:Y:S02]  /*15d70*/  HSET2.LE.AND R23, R23, R56.reuse, PT ;  /* 0x0000003817177233 */ /* 0x100fe40003803000 */
[----:B------:R-:W-:Y:S03]  /*15d80*/  F2FP.F16.F32.PACK_AB R41, R143, R140 ;  /* 0x0000008c8f29723e */ /* 0x000fe600000000ff */
[----:B------:R-:W-:Y:S01]  /*15d90*/  MUFU.EX2 R91, R91 ;  /* 0x0000005b005b7308 */ /* 0x000fe20000000800 */
[--C-:B------:R-:W-:Y:S02]  /*15da0*/  HSET2.LE.AND R46, R38, R56.reuse, PT ;  /* 0x00000038262e7233 */ /* 0x100fe40003803000 */
[----:B------:R-:W-:Y:S02]  /*15db0*/  LOP3.LUT R38, R36, R41, RZ, 0xc0, !PT ;  /* 0x0000002924267212 */ /* 0x000fe400078ec0ff */
[--C-:B------:R-:W-:Y:S02]  /*15dc0*/  HSET2.LE.AND R21, R21, R56.reuse, PT ;  /* 0x0000003815157233 */ /* 0x100fe40003803000 */
[----:B------:R-:W-:Y:S03]  /*15dd0*/  F2FP.F16.F32.PACK_AB R44, R141, R138 ;  /* 0x0000008a8d2c723e */ /* 0x000fe600000000ff */
[----:B------:R-:W-:Y:S01]  /*15de0*/  MUFU.EX2 R191, R191 ;  /* 0x000000bf00bf7308 */ /* 0x000fe20000000800 */
[----:B------:R-:W-:Y:S02]  /*15df0*/  LOP3.LUT R36, R23, R10, RZ, 0xc0, !PT ;  /* 0x0000000a17247212 */ /* 0x000fe400078ec0ff */
[--C-:B------:R-:W-:Y:S02]  /*15e00*/  HSET2.LE.AND R31, R31, R56.reuse, PT ;  /* 0x000000381f1f7233 */ /* 0x100fe40003803000 */
[----:B------:R-:W-:Y:S02]  /*15e10*/  F2FP.F16.F32.PACK_AB R10, R151, R2 ;  /* 0x00000002970a723e */ /* 0x000fe400000000ff */
[----:B------:R-:W-:Y:S03]  /*15e20*/  LOP3.LUT R28, R11, R44, RZ, 0xc0, !PT ;  /* 0x0000002c0b1c7212 */ /* 0x000fe600078ec0ff */
[----:B------:R-:W-:Y:S01]  /*15e30*/  MUFU.EX2 R211, R211 ;  /* 0x000000d300d37308 */ /* 0x000fe20000000800 */
[----:B------:R-:W-:Y:S02]  /*15e40*/  LOP3.LUT R23, R21, R18, RZ, 0xc0, !PT ;  /* 0x0000001215177212 */ /* 0x000fe400078ec0ff */
[----:B------:R-:W-:Y:S02]  /*15e50*/  F2FP.F16.F32.PACK_AB R11, R61, R60 ;  /* 0x0000003c3d0b723e */ /* 0x000fe400000000ff */
[----:B------:R-:W-:Y:S02]  /*15e60*/  LOP3.LUT R21, R31, R10, RZ, 0xc0, !PT ;  /* 0x0000000a1f157212 */ /* 0x000fe400078ec0ff */
[--C-:B------:R-:W-:Y:S03]  /*15e70*/  HSET2.LE.AND R10, R29, R56.reuse, PT ;  /* 0x000000381d0a7233 */ /* 0x100fe60003803000 */
[----:B------:R-:W-:Y:S01]  /*15e80*/  MUFU.EX2 R216, R216 ;  /* 0x000000d800d87308 */ /* 0x000fe20000000800 */
[--C-:B------:R-:W-:Y:S02]  /*15e90*/  HSET2.LE.AND R31, R39, R56.reuse, PT ;  /* 0x00000038271f7233 */ /* 0x100fe40003803000 */
[--C-:B------:R-:W-:Y:S02]  /*15ea0*/  HSET2.LE.AND R29, R47, R56.reuse, PT ;  /* 0x000000382f1d7233 */ /* 0x100fe40003803000 */
[--C-:B------:R-:W-:Y:S01]  /*15eb0*/  HSET2.LE.AND R34, R54, R56.reuse, PT ;  /* 0x0000003836227233 */ /* 0x100fe20003803000 */
[----:B------:R-:W-:Y:S01]  /*15ec0*/  IMAD.U32 R54, RZ, RZ, UR41 ;  /* 0x00000029ff367e24 */ /* 0x000fe2000f8e00ff */
[----:B------:R-:W-:Y:S03]  /*15ed0*/  F2FP.F16.F32.PACK_AB R18, R155, R150 ;  /* 0x000000969b12723e */ /* 0x000fe600000000ff */
[----:B------:R-:W-:Y:S01]  /*15ee0*/  MUFU.EX2 R200, R200 ;  /* 0x000000c800c87308 */ /* 0x000fe20000000800 */
[----:B------:R-:W-:Y:S02]  /*15ef0*/  LOP3.LUT R46, R46, R11, RZ, 0xc0, !PT ;  /* 0x0000000b2e2e7212 */ /* 0x000fe400078ec0ff */
[--C-:B------:R-:W-:Y:S02]  /*15f00*/  HSET2.LE.AND R40, R40, R56.reuse, PT ;  /* 0x0000003828287233 */ /* 0x100fe40003803000 */
[----:B------:R-:W-:Y:S02]  /*15f10*/  F2FP.F16.F32.PACK_AB R39, R157, R152 ;  /* 0x000000989d27723e */ /* 0x000fe400000000ff */
[----:B------:R-:W-:Y:S03]  /*15f20*/  F2FP.F16.F32.PACK_AB R11, R147, R144 ;  /* 0x00000090930b723e */ /* 0x000fe600000000ff */
[----:B------:R-:W-:Y:S01]  /*15f30*/  MUFU.EX2 R197, R197 ;  /* 0x000000c500c57308 */ /* 0x000fe20000000800 */
[----:B------:R-:W-:Y:S02]  /*15f40*/  LOP3.LUT R31, R31, R26, RZ, 0xc0, !PT ;  /* 0x0000001a1f1f7212 */ /* 0x000fe400078ec0ff */
[----:B------:R-:W-:Y:S02]  /*15f50*/  LOP3.LUT R29, R29, R18, RZ, 0xc0, !PT ;  /* 0x000000121d1d7212 */ /* 0x000fe400078ec0ff */
[--C-:B------:R-:W-:Y:S02]  /*15f60*/  HSET2.LE.AND R37, R37, R56.reuse, PT ;  /* 0x0000003825257233 */ /* 0x100fe40003803000 */
[--C-:B------:R-:W-:Y:S03]  /*15f70*/  HSET2.LE.AND R26, R52, R56.reuse, PT ;  /* 0x00000038341a7233 */ /* 0x100fe60003803000 */
[----:B------:R-:W-:Y:S01]  /*15f80*/  MUFU.EX2 R129, R129 ;  /* 0x0000008100817308 */ /* 0x000fe20000000800 */
[----:B------:R-:W-:Y:S02]  /*15f90*/  LOP3.LUT R39, R10, R39, RZ, 0xc0, !PT ;  /* 0x000000270a277212 */ /* 0x000fe400078ec0ff */
[--C-:B------:R-:W-:Y:S02]  /*15fa0*/  HSET2.LE.AND R45, R45, R56.reuse, PT ;  /* 0x000000382d2d7233 */ /* 0x100fe40003803000 */
[----:B------:R-:W-:Y:S02]  /*15fb0*/  F2FP.F16.F32.PACK_AB R18, R159, R154 ;  /* 0x0000009a9f12723e */ /* 0x000fe400000000ff */
[----:B------:R-:W-:Y:S03]  /*15fc0*/  LOP3.LUT R54, R209, UR27, R54, 0x96, !PT ;  /* 0x0000001bd1367c12 */ /* 0x000fe6000f8e9636 */
[----:B------:R-:W-:Y:S01]  /*15fd0*/  MUFU.EX2 R120, R120 ;  /* 0x0000007800787308 */ /* 0x000fe20000000800 */
[----:B------:R-:W-:Y:S02]  /*15fe0*/  LOP3.LUT R44, R40, R11, RZ, 0xc0, !PT ;  /* 0x0000000b282c7212 */ /* 0x000fe400078ec0ff */
[--C-:B------:R-:W-:Y:S02]  /*15ff0*/  HSET2.LE.AND R32, R32, R56.reuse, PT ;  /* 0x0000003820207233 */ /* 0x100fe40003803000 */
[----:B------:R-:W-:Y:S02]  /*16000*/  F2FP.F16.F32.PACK_AB R10, R63, R62 ;  /* 0x0000003e3f0a723e */ /* 0x000fe400000000ff */
[----:B------:R-:W-:Y:S03]  /*16010*/  F2FP.F16.F32.PACK_AB R11, R161, R156 ;  /* 0x0000009ca10b723e */ /* 0x000fe600000000ff */
[----:B------:R-:W-:Y:S01]  /*16020*/  MUFU.EX2 R130, R130 ;  /* 0x0000008200827308 */ /* 0x000fe20000000800 */
[--C-:B------:R-:W-:Y:S02]  /*16030*/  HSET2.LE.AND R170, R170, R56.reuse, PT ;  /* 0x00000038aaaa7233 */ /* 0x100fe40003803000 */
[--C-:B------:R-:W-:Y:S02]  /*16040*/  HSET2.LE.AND R16, R16, R56.reuse, PT ;  /* 0x0000003810107233 */ /* 0x100fe40003803000 */
[----:B------:R-:W-:Y:S02]  /*16050*/  LOP3.LUT R37, R37, R18, RZ, 0xc0, !PT ;  /* 0x0000001225257212 */ /* 0x000fe400078ec0ff */
[----:B------:R-:W-:Y:S03]  /*16060*/  LOP3.LUT R26, R26, R19, RZ, 0xc0, !PT ;  /* 0x000000131a1a7212 */ /* 0x000fe600078ec0ff */
[----:B------:R-:W-:Y:S01]  /*16070*/  MUFU.EX2 R131, R131 ;  /* 0x0000008300837308 */ /* 0x000fe20000000800 */
[--C-:B------:R-:W-:Y:S01]  /*16080*/  HSET2.LE.AND R40, R55, R56.reuse, PT ;  /* 0x0000003837287233 */ /* 0x100fe20003803000 */
[----:B------:R-:W-:Y:S01]  /*16090*/  IMAD.WIDE.U32 R54, R54, -0x326172a9, RZ ;  /* 0xcd9e8d5736367825 */ /* 0x000fe200078e00ff */
[--C-:B------:R-:W-:Y:S02]  /*160a0*/  HSET2.LE.AND R13, R13, R56.reuse, PT ;  /* 0x000000380d0d7233 */ /* 0x100fe40003803000 */
[----:B------:R-:W-:Y:S02]  /*160b0*/  LOP3.LUT R47, R45, R10, RZ, 0xc0, !PT ;  /* 0x0000000a2d2f7212 */ /* 0x000fe400078ec0ff */
[----:B------:R-:W-:Y:S03]  /*160c0*/  F2FP.F16.F32.PACK_AB R19, R167, R162 ;  /* 0x000000a2a713723e */ /* 0x000fe600000000ff */
[----:B------:R-:W-:Y:S01]  /*160d0*/  MUFU.EX2 R122, R122 ;  /* 0x0000007a007a7308 */ /* 0x000fe20000000800 */
[----:B------:R-:W-:Y:S02]  /*160e0*/  F2FP.F16.F32.PACK_AB R18, R100, R101 ;  /* 0x000000656412723e */ /* 0x000fe400000000ff */
[----:B------:R-:W-:Y:S02]  /*160f0*/  LOP3.LUT R45, R32, R11, RZ, 0xc0, !PT ;  /* 0x0000000b202d7212 */ /* 0x000fe400078ec0ff */
[--C-:B------:R-:W-:Y:S02]  /*16100*/  HSET2.LE.AND R32, R24, R56.reuse, PT ;  /* 0x0000003818207233 */ /* 0x100fe40003803000 */
[----:B------:R-:W-:Y:S03]  /*16110*/  LOP3.LUT R24, R170, R27, RZ, 0xc0, !PT ;  /* 0x0000001baa187212 */ /* 0x000fe600078ec0ff */
[----:B------:R-:W-:Y:S01]  /*16120*/  MUFU.EX2 R75, R75 ;  /* 0x0000004b004b7308 */ /* 0x000fe20000000800 */
[----:B------:R-:W-:Y:S02]  /*16130*/  LOP3.LUT R35, R16, R35, RZ, 0xc0, !PT ;  /* 0x0000002310237212 */ /* 0x000fe400078ec0ff */
[--C-:B------:R-:W-:Y:S02]  /*16140*/  HSET2.LE.AND R15, R15, R56.reuse, PT ;  /* 0x000000380f0f7233 */ /* 0x100fe40003803000 */
[----:B------:R-:W-:Y:S02]  /*16150*/  LOP3.LUT R34, R34, R19, RZ, 0xc0, !PT ;  /* 0x0000001322227212 */ /* 0x000fe400078ec0ff */
[--C-:B------:R-:W-:Y:S03]  /*16160*/  HSET2.LE.AND R42, R168, R56.reuse, PT ;  /* 0x00000038a82a7233 */ /* 0x100fe60003803000 */
[----:B------:R-:W-:Y:S01]  /*16170*/  MUFU.EX2 R207, R207 ;  /* 0x000000cf00cf7308 */ /* 0x000fe20000000800 */
[----:B------:R-:W-:Y:S02]  /*16180*/  LOP3.LUT R27, R13, R18, RZ, 0xc0, !PT ;  /* 0x000000120d1b7212 */ /* 0x000fe400078ec0ff */
[--C-:B------:R-:W-:Y:S02]  /*16190*/  HSET2.LE.AND R41, R12, R56.reuse, PT ;  /* 0x000000380c297233 */ /* 0x100fe40003803000 */
[----:B------:R-:W-:Y:S02]  /*161a0*/  F2FP.F16.F32.PACK_AB R16, R84, R79 ;  /* 0x0000004f5410723e */ /* 0x000fe400000000ff */
[----:B------:R-:W-:Y:S03]  /*161b0*/  F2FP.F16.F32.PACK_AB R19, R69, R76 ;  /* 0x0000004c4513723e */ /* 0x000fe600000000ff */
[----:B------:R-:W-:Y:S01]  /*161c0*/  MUFU.EX2 R210, R210 ;  /* 0x000000d200d27308 */ /* 0x000fe20000000800 */
[----:B------:R-:W-:Y:S02]  /*161d0*/  LOP3.LUT R13, R55, UR10, R116, 0x96, !PT ;  /* 0x0000000a370d7c12 */ /* 0x000fe4000f8e9674 */
[----:B------:R-:W-:Y:S02]  /*161e0*/  F2FP.F16.F32.PACK_AB R18, R78, R71 ;  /* 0x000000474e12723e */ /* 0x000fe400000000ff */
[--C-:B------:R-:W-:Y:S02]  /*161f0*/  HSET2.LE.AND R20, R20, R56.reuse, PT ;  /* 0x0000003814147233 */ /* 0x100fe40003803000 */
[----:B------:R-:W-:Y:S02]  /*16200*/  LOP3.LUT R43, R15, R16, RZ, 0xc0, !PT ;  /* 0x000000100f2b7212 */ /* 0x000fe400078ec0ff */
[--C-:B------:R-:W-:Y:S02]  /*16210*/  HSET2.LE.AND R17, R17, R56.reuse, PT ;  /* 0x0000003811117233 */ /* 0x100fe40003803000 */
[----:B------:R-:W-:Y:S02]  /*16220*/  LOP3.LUT R42, R42, R19, RZ, 0xc0, !PT ;  /* 0x000000132a2a7212 */ /* 0x000fe400078ec0ff */
[----:B------:R-:W-:Y:S02]  /*16230*/  LOP3.LUT R12, R59, UR36, R54, 0x96, !PT ;  /* 0x000000243b0c7c12 */ /* 0x000fe4000f8e9636 */
[----:B------:R-:W-:Y:S01]  /*16240*/  LOP3.LUT R41, R41, R18, RZ, 0xc0, !PT ;  /* 0x0000001229297212 */ /* 0x000fe200078ec0ff */
[----:B------:R-:W-:Y:S01]  /*16250*/  IMAD.WIDE.U32 R18, R13, -0x2daee0ad, RZ ;  /* 0xd2511f530d127825 */ /* 0x000fe200078e00ff */
[----:B------:R-:W-:Y:S02]  /*16260*/  F2FP.F16.F32.PACK_AB R16, R86, R85 ;  /* 0x000000555610723e */ /* 0x000fe400000000ff */
[----:B------:R-:W-:Y:S02]  /*16270*/  LOP3.LUT R20, R20, R49, RZ, 0xc0, !PT ;  /* 0x0000003114147212 */ /* 0x000fe400078ec0ff */
[--C-:B------:R-:W-:Y:S02]  /*16280*/  HSET2.LE.AND R33, R33, R56.reuse, PT ;  /* 0x0000003821217233 */ /* 0x100fe40003803000 */
[----:B------:R-:W-:Y:S01]  /*16290*/  LOP3.LUT R49, R17, R16, RZ, 0xc0, !PT ;  /* 0x0000001011317212 */ /* 0x000fe200078ec0ff */
[----:B------:R-:W-:Y:S01]  /*162a0*/  IMAD.WIDE.U32 R16, R12, -0x2daee0ad, RZ ;  /* 0xd2511f530c107825 */ /* 0x000fe200078e00ff */
[--C-:B------:R-:W-:Y:S02]  /*162b0*/  HSET2.LE.AND R53, R53, R56.reuse, PT ;  /* 0x0000003835357233 */ /* 0x100fe40003803000 */
[----:B------:R-:W-:Y:S02]  /*162c0*/  F2FP.F16.F32.PACK_AB R52, R103, R4 ;  /* 0x000000046734723e */ /* 0x000fe400000000ff */
[----:B------:R-:W-:Y:S02]  /*162d0*/  LOP3.LUT R13, R19, UR32, R94, 0x96, !PT ;  /* 0x00000020130d7c12 */ /* 0x000fe4000f8e965e */
[----:B------:R-:W-:Y:S02]  /*162e0*/  LOP3.LUT R48, R33, R48, RZ, 0xc0, !PT ;  /* 0x0000003021307212 */ /* 0x000fe400078ec0ff */
[--C-:B------:R-:W-:Y:S02]  /*162f0*/  HSET2.LE.AND R33, R25, R56.reuse, PT ;  /* 0x0000003819217233 */ /* 0x100fe40003803000 */
[----:B------:R-:W-:Y:S01]  /*16300*/  LOP3.LUT R25, R53, R52, RZ, 0xc0, !PT ;  /* 0x0000003435197212 */ /* 0x000fe200078ec0ff */
[----:B------:R-:W-:Y:S01]  /*16310*/  IMAD.WIDE.U32 R52, R13, -0x326172a9, RZ ;  /* 0xcd9e8d570d347825 */ /* 0x000fe200078e00ff */
[----:B------:R-:W-:Y:S02]  /*16320*/  LOP3.LUT R12, R17, UR28, R18, 0x96, !PT ;  /* 0x0000001c110c7c12 */ /* 0x000fe4000f8e9612 */
[----:B---3--:R-:W-:Y:S02]  /*16330*/  F2FP.F16.F32.PACK_AB R11, R165, R160 ;  /* 0x000000a0a50b723e */ /* 0x008fe400000000ff */
[----:B------:R-:W-:Y:S01]  /*16340*/  HSET2.LE.AND R50, R181, R56, PT ;  /* 0x00000038b5327233 */ /* 0x000fe20003803000 */
[----:B------:R-:W-:Y:S01]  /*16350*/  IMAD.WIDE.U32 R18, R12, -0x326172a9, RZ ;  /* 0xcd9e8d570c127825 */ /* 0x000fe200078e00ff */
[----:B------:R-:W-:Y:S02]  /*16360*/  LOP3.LUT R12, R53, UR31, R58, 0x96, !PT ;  /* 0x0000001f350c7c12 */ /* 0x000fe4000f8e963a */
[----:B------:R-:W-:Y:S02]  /*16370*/  LOP3.LUT R32, R32, R11, RZ, 0xc0, !PT ;  /* 0x0000000b20207212 */ /* 0x000fe400078ec0ff */
[----:B------:R-:W-:Y:S01]  /*16380*/  LOP3.LUT R13, R19, UR25, R52, 0x96, !PT ;  /* 0x00000019130d7c12 */ /* 0x000fe2000f8e9634 */
[----:B------:R-:W-:Y:S01]  /*16390*/  IMAD.WIDE.U32 R52, R12, -0x2daee0ad, RZ ;  /* 0xd2511f530c347825 */ /* 0x000fe200078e00ff */
[----:B-1----:R-:W-:Y:S02]  /*163a0*/  F2FP.F16.F32.PACK_AB R11, R169, R164 ;  /* 0x000000a4a90b723e */ /* 0x002fe400000000ff */
[----:B----4-:R-:W-:Y:S02]  /*163b0*/  F2FP.F16.F32.PACK_AB R10, R92, R93 ;  /* 0x0000005d5c0a723e */ /* 0x010fe400000000ff */
[----:B------:R-:W-:Y:S02]  /*163c0*/  LOP3.LUT R12, R53, UR24, R16, 0x96, !PT ;  /* 0x00000018350c7c12 */ /* 0x000fe4000f8e9610 */
[----:B------:R-:W-:Y:S02]  /*163d0*/  LOP3.LUT R40, R40, R11, RZ, 0xc0, !PT ;  /* 0x0000000b28287212 */ /* 0x000fe400078ec0ff */
[----:B-----5:R-:W-:Y:S01]  /*163e0*/  F2FP.F16.F32.PACK_AB R11, R65, R64 ;  /* 0x00000040410b723e */ /* 0x020fe200000000ff */
[----:B------:R-:W-:Y:S01]  /*163f0*/  IMAD.WIDE.U32 R16, R12, -0x326172a9, RZ ;  /* 0xcd9e8d570c107825 */ /* 0x000fe200078e00ff */
[----:B------:R-:W-:Y:S02]  /*16400*/  LOP3.LUT R33, R33, R10, RZ, 0xc0, !PT ;  /* 0x0000000a21217212 */ /* 0x000fe400078ec0ff */
[----:B------:R-:W-:Y:S02]  /*16410*/  LOP3.LUT R50, R50, R11, RZ, 0xc0, !PT ;  /* 0x0000000b32327212 */ /* 0x000fe400078ec0ff */
[----:B------:R-:W-:Y:S01]  /*16420*/  LOP3.LUT R12, R17, UR23, R18, 0x96, !PT ;  /* 0x00000017110c7c12 */ /* 0x000fe2000f8e9612 */
[----:B------:R-:W-:Y:S01]  /*16430*/  IMAD.WIDE.U32 R18, R13, -0x2daee0ad, RZ ;  /* 0xd2511f530d127825 */ /* 0x000fe200078e00ff */
[----:B------:R-:W-:Y:S02]  /*16440*/  LOP3.LUT R10, R55, UR10, R186, 0x96, !PT ;  /* 0x0000000a370a7c12 */ /* 0x000fe4000f8e96ba */
[----:B------:R-:W-:Y:S01]  /*16450*/  LOP3.LUT R11, R125, UR36, R54, 0x96, !PT ;  /* 0x000000247d0b7c12 */ /* 0x000fe2000f8e9636 */
[----:B------:R-:W-:Y:S01]  /*16460*/  IMAD.MOV.U32 R55, RZ, RZ, R125 ;  /* 0x000000ffff377224 */ /* 0x000fe200078e007d */
[----:B------:R-:W-:Y:S01]  /*16470*/  LOP3.LUT R13, R19, UR19, R52, 0x96, !PT ;  /* 0x00000013130d7c12 */ /* 0x000fe2000f8e9634 */
[----:B------:R-:W-:Y:S04]  /*16480*/  IMAD.MOV.U32 R54, RZ, RZ, R124 ;  /* 0x000000ffff367224 */ /* 0x000fe800078e007c */
[----:B------:R-:W-:Y:S05]  /*16490*/  IMAD.WIDE.U32 R52, R13, -0x326172a9, RZ ;  /* 0xcd9e8d570d347825 */ /* 0x000fea00078e00ff */
[----:B------:R-:W-:Y:S02]  /*164a0*/  LOP3.LUT R17, R53, UR35, R16, 0x96, !PT ;  /* 0x0000002335117c12 */ /* 0x000fe4000f8e9610 */
[C---:B------:R-:W-:Y:S01]  /*164b0*/  LOP3.LUT R16, R52.reuse, 0xffff, RZ, 0xc0, !PT ;  /* 0x0000ffff34107812 */ /* 0x040fe200078ec0ff */
[----:B------:R-:W-:Y:S01]  /*164c0*/  IMAD.MOV.U32 R53, RZ, RZ, R109 ;  /* 0x000000ffff357224 */ /* 0x000fe200078e006d */
[----:B------:R-:W-:Y:S02]  /*164d0*/  LOP3.LUT R125, R52, 0xff, RZ, 0xc0, !PT ;  /* 0x000000ff347d7812 */ /* 0x000fe400078ec0ff */
[--C-:B------:R-:W-:Y:S02]  /*164e0*/  SHF.R.U32.HI R15, RZ, 0x10, R52.reuse ;  /* 0x00000010ff0f7819 */ /* 0x100fe40000011634 */
[----:B------:R-:W-:Y:S01]  /*164f0*/  SHF.R.U32.HI R119, RZ, 0x18, R52 ;  /* 0x00000018ff777819 */ /* 0x000fe20000011634 */
[----:B------:R-:W-:Y:S01]  /*16500*/  IMAD.MOV.U32 R52, RZ, RZ, R108 ;  /* 0x000000ffff347224 */ /* 0x000fe200078e006c */
[----:B------:R-:W-:Y:S01]  /*16510*/  SHF.R.U32.HI R16, RZ, 0x8, R16 ;  /* 0x00000008ff107819 */ /* 0x000fe20000011610 */
[----:B------:R-:W-:Y:S01]  /*16520*/  IMAD.WIDE.U32 R108, R12, -0x2daee0ad, RZ ;  /* 0xd2511f530c6c7825 */ /* 0x000fe200078e00ff */
[----:B------:R-:W-:Y:S02]  /*16530*/  SHF.R.U32.HI R124, RZ, 0x10, R17 ;  /* 0x00000010ff7c7819 */ /* 0x000fe40000011611 */
[C---:B------:R-:W-:Y:S01]  /*16540*/  LOP3.LUT R19, R17.reuse, 0xffff, RZ, 0xc0, !PT ;  /* 0x0000ffff11137812 */ /* 0x040fe200078ec0ff */
[----:B------:R-:W-:Y:S01]  /*16550*/  IMAD.MOV.U32 R14, RZ, RZ, R52 ;  /* 0x000000ffff0e7224 */ /* 0x000fe200078e0034 */
[C---:B------:R-:W-:Y:S01]  /*16560*/  LOP3.LUT R13, R108.reuse, 0xffff, RZ, 0xc0, !PT ;  /* 0x0000ffff6c0d7812 */ /* 0x040fe200078ec0ff */
[----:B------:R-:W-:Y:S01]  /*16570*/  IMAD.MOV.U32 R52, RZ, RZ, R186 ;  /* 0x000000ffff347224 */ /* 0x000fe200078e00ba */
[----:B------:R-:W-:Y:S02]  /*16580*/  LOP3.LUT R110, R108, 0xff, RZ, 0xc0, !PT ;  /* 0x000000ff6c6e7812 */ /* 0x000fe400078ec0ff */
[----:B------:R-:W-:Y:S02]  /*16590*/  LOP3.LUT R126, R17, 0xff, RZ, 0xc0, !PT ;  /* 0x000000ff117e7812 */ /* 0x000fe400078ec0ff */
[----:B------:R-:W-:Y:S02]  /*165a0*/  PRMT R125, R125, 0x5410, R16 ;  /* 0x000054107d7d7816 */ /* 0x000fe40000000010 */
[----:B------:R-:W-:Y:S02]  /*165b0*/  SHF.R.U32.HI R13, RZ, 0x8, R13 ;  /* 0x00000008ff0d7819 */ /* 0x000fe4000001160d */
[--C-:B------:R-:W-:Y:S02]  /*165c0*/  SHF.R.U32.HI R12, RZ, 0x10, R108.reuse ;  /* 0x00000010ff0c7819 */ /* 0x100fe4000001166c */
[----:B------:R-:W-:Y:S02]  /*165d0*/  SHF.R.U32.HI R17, RZ, 0x18, R17 ;  /* 0x00000018ff117819 */ /* 0x000fe40000011611 */
[----:B------:R-:W-:Y:S02]  /*165e0*/  LOP3.LUT R124, R124, 0xff, RZ, 0xc0, !PT ;  /* 0x000000ff7c7c7812 */ /* 0x000fe400078ec0ff */
[----:B------:R-:W-:Y:S01]  /*165f0*/  LOP3.LUT R16, R15, 0xff, RZ, 0xc0, !PT ;  /* 0x000000ff0f107812 */ /* 0x000fe200078ec0ff */
[----:B------:R-:W-:Y:S01]  /*16600*/  IMAD.MOV.U32 R15, RZ, RZ, R53 ;  /* 0x000000ffff0f7224 */ /* 0x000fe200078e0035 */
[----:B------:R-:W-:Y:S01]  /*16610*/  PRMT R110, R110, 0x5410, R13 ;  /* 0x000054106e6e7816 */ /* 0x000fe2000000000d */
[----:B------:R-:W-:Y:S01]  /*16620*/  IMAD.MOV.U32 R15, RZ, RZ, R95 ;  /* 0x000000ffff0f7224 */ /* 0x000fe200078e005f */
[----:B------:R-:W-:Y:S01]  /*16630*/  SHF.R.U32.HI R108, RZ, 0x18, R108 ;  /* 0x00000018ff6c7819 */ /* 0x000fe2000001166c */
[----:B------:R-:W-:Y:S01]  /*16640*/  FADD.FTZ R15, -R8, R223 ;  /* 0x000000df080f7221 */ /* 0x000fe20000010100 */
[----:B------:R-:W-:Y:S01]  /*16650*/  PRMT R124, R124, 0x5410, R17 ;  /* 0x000054107c7c7816 */ /* 0x000fe20000000011 */
[----:B------:R-:W-:Y:S01]  /*16660*/  IMAD.MOV.U32 R53, RZ, RZ, R187 ;  /* 0x000000ffff357224 */ /* 0x000fe200078e00bb */
[----:B------:R-:W-:Y:S01]  /*16670*/  PRMT R119, R16, 0x5410, R119 ;  /* 0x0000541010777816 */ /* 0x000fe20000000077 */
[----:B------:R-:W-:Y:S01]  /*16680*/  IMAD.WIDE.U32 R16, R10, -0x2daee0ad, RZ ;  /* 0xd2511f530a107825 */ /* 0x000fe200078e00ff */
[----:B------:R-:W-:Y:S02]  /*16690*/  LOP3.LUT R13, R12, 0xff, RZ, 0xc0, !PT ;  /* 0x000000ff0c0d7812 */ /* 0x000fe400078ec0ff */
[----:B------:R-:W-:Y:S01]  /*166a0*/  SHF.R.U32.HI R19, RZ, 0x8, R19 ;  /* 0x00000008ff137819 */ /* 0x000fe20000011613 */
[----:B------:R-:W-:Y:S01]  /*166b0*/  IMAD.MOV.U32 R223, RZ, RZ, R8 ;  /* 0x000000ffffdf7224 */ /* 0x000fe200078e0008 */
[----:B------:R-:W-:Y:S01]  /*166c0*/  PRMT R108, R13, 0x5410, R108 ;  /* 0x000054100d6c7816 */ /* 0x000fe2000000006c */
[----:B------:R-:W-:Y:S01]  /*166d0*/  IMAD.WIDE.U32 R12, R11, -0x2daee0ad, RZ ;  /* 0xd2511f530b0c7825 */ /* 0x000fe200078e00ff */
[----:B------:R-:W-:Y:S02]  /*166e0*/  LOP3.LUT R10, R17, UR32, R14, 0x96, !PT ;  /* 0x00000020110a7c12 */ /* 0x000fe4000f8e960e */
[----:B------:R-:W-:Y:S02]  /*166f0*/  LOP3.LUT R181, R109, UR11, R18, 0x96, !PT ;  /* 0x0000000b6db57c12 */ /* 0x000fe4000f8e9612 */
[----:B------:R-:W-:Y:S01]  /*16700*/  LOP3.LUT R11, R13, UR28, R16, 0x96, !PT ;  /* 0x0000001c0d0b7c12 */ /* 0x000fe2000f8e9610 */
[----:B------:R-:W-:Y:S01]  /*16710*/  IMAD.WIDE.U32 R16, R10, -0x326172a9, RZ ;  /* 0xcd9e8d570a107825 */ /* 0x000fe200078e00ff */
[----:B------:R-:W-:Y:S04]  /*16720*/  PRMT R126, R126, 0x5410, R19 ;  /* 0x000054107e7e7816 */ /* 0x000fe80000000013 */
[----:B------:R-:W-:Y:S05]  /*16730*/  LOP3.LUT R10, R17, UR31, R54, 0x96, !PT ;  /* 0x0000001f110a7c12 */ /* 0x000fea000f8e9636 */
[----:B------:R-:W-:Y:S05]  /*16740*/  IMAD.WIDE.U32 R18, R10, -0x2daee0ad, RZ ;  /* 0xd2511f530a127825 */ /* 0x000fea00078e00ff */
[----:B------:R-:W-:Y:S01]  /*16750*/  LOP3.LUT R10, R19, UR24, R12, 0x96, !PT ;  /* 0x00000018130a7c12 */ /* 0x000fe2000f8e960c */
[----:B------:R-:W-:Y:S05]  /*16760*/  IMAD.WIDE.U32 R12, R11, -0x326172a9, RZ ;  /* 0xcd9e8d570b0c7825 */ /* 0x000fea00078e00ff */
[----:B------:R-:W-:Y:S05]  /*16770*/  LOP3.LUT R16, R13, UR25, R16, 0x96, !PT ;  /* 0x000000190d107c12 */ /* 0x000fea000f8e9610 */
[----:B------:R-:W-:Y:S05]  /*16780*/  IMAD.WIDE.U32 R16, R16, -0x2daee0ad, RZ ;  /* 0xd2511f5310107825 */ /* 0x000fea00078e00ff */
[----:B------:R-:W-:Y:S01]  /*16790*/  LOP3.LUT R11, R17, UR19, R18, 0x96, !PT ;  /* 0x00000013110b7c12 */ /* 0x000fe2000f8e9612 */
[----:B------:R-:W-:Y:S05]  /*167a0*/  IMAD.WIDE.U32 R18, R10, -0x326172a9, RZ ;  /* 0xcd9e8d570a127825 */ /* 0x000fea00078e00ff */
[----:B------:R-:W-:Y:S01]  /*167b0*/  LOP3.LUT R10, R19, UR23, R12, 0x96, !PT ;  /* 0x00000017130a7c12 */ /* 0x000fe2000f8e960c */
[----:B------:R-:W-:Y:S04]  /*167c0*/  IMAD.WIDE.U32 R12, R11, -0x326172a9, RZ ;  /* 0xcd9e8d570b0c7825 */ /* 0x000fe800078e00ff */
[----:B------:R-:W-:Y:S01]  /*167d0*/  IMAD.MOV.U32 R19, RZ, RZ, R209 ;  /* 0x000000ffff137224 */ /* 0x000fe200078e00d1 */
[----:B------:R-:W-:Y:S01]  /*167e0*/  LOP3.LUT R11, R13, UR35, R18, 0x96, !PT ;  /* 0x000000230d0b7c12 */ /* 0x000fe2000f8e9612 */
[----:B------:R-:W-:Y:S01]  /*167f0*/  IMAD.MOV.U32 R18, RZ, RZ, R208 ;  /* 0x000000ffff127224 */ /* 0x000fe200078e00d0 */
[C---:B------:R-:W-:Y:S02]  /*16800*/  LOP3.LUT R13, R12.reuse, 0xffff, RZ, 0xc0, !PT ;  /* 0x0000ffff0c0d7812 */ /* 0x040fe400078ec0ff */
[--C-:B------:R-:W-:Y:S02]  /*16810*/  SHF.R.U32.HI R185, RZ, 0x10, R12.reuse ;  /* 0x00000010ffb97819 */ /* 0x100fe4000001160c */
[----:B------:R-:W-:Y:S02]  /*16820*/  LOP3.LUT R194, R12, 0xff, RZ, 0xc0, !PT ;  /* 0x000000ff0cc27812 */ /* 0x000fe400078ec0ff */
[----:B------:R-:W-:Y:S02]  /*16830*/  SHF.R.U32.HI R13, RZ, 0x8, R13 ;  /* 0x00000008ff0d7819 */ /* 0x000fe4000001160d */
[----:B------:R-:W-:Y:S02]  /*16840*/  SHF.R.U32.HI R12, RZ, 0x18, R12 ;  /* 0x00000018ff0c7819 */ /* 0x000fe4000001160c */
[----:B------:R-:W-:Y:S02]  /*16850*/  LOP3.LUT R185, R185, 0xff, RZ, 0xc0, !PT ;  /* 0x000000ffb9b97812 */ /* 0x000fe400078ec0ff */
[----:B------:R-:W-:Y:S02]  /*16860*/  PRMT R194, R194, 0x5410, R13 ;  /* 0x00005410c2c27816 */ /* 0x000fe4000000000d */
[----:B------:R-:W-:Y:S01]  /*16870*/  PRMT R185, R185, 0x5410, R12 ;  /* 0x00005410b9b97816 */ /* 0x000fe2000000000c */
[----:B------:R-:W-:Y:S01]  /*16880*/  IMAD.WIDE.U32 R12, R10, -0x2daee0ad, RZ ;  /* 0xd2511f530a0c7825 */ /* 0x000fe200078e00ff */
[C---:B------:R-:W-:Y:S02]  /*16890*/  LOP3.LUT R10, R11.reuse, 0xffff, RZ, 0xc0, !PT ;  /* 0x0000ffff0b0a7812 */ /* 0x040fe400078ec0ff */
[----:B------:R-:W-:Y:S02]  /*168a0*/  LOP3.LUT R187, R11, 0xff, RZ, 0xc0, !PT ;  /* 0x000000ff0bbb7812 */ /* 0x000fe400078ec0ff */
[----:B------:R-:W-:Y:S02]  /*168b0*/  SHF.R.U32.HI R10, RZ, 0x8, R10 ;  /* 0x00000008ff0a7819 */ /* 0x000fe4000001160a */
[----:B------:R-:W-:Y:S02]  /*168c0*/  LOP3.LUT R209, R13, UR11, R16, 0x96, !PT ;  /* 0x0000000b0dd17c12 */ /* 0x000fe4000f8e9610 */
[----:B------:R-:W-:Y:S01]  /*168d0*/  PRMT R187, R187, 0x5410, R10 ;  /* 0x00005410bbbb7816 */ /* 0x000fe2000000000a */
[----:B------:R-:W-:Y:S01]  /*168e0*/  IMAD.U32 R10, RZ, RZ, UR42 ;  /* 0x0000002aff0a7e24 */ /* 0x000fe2000f8e00ff */
[--C-:B------:R-:W-:Y:S02]  /*168f0*/  SHF.R.U32.HI R186, RZ, 0x10, R11.reuse ;  /* 0x00000010ffba7819 */ /* 0x100fe4000001160b */
[----:B------:R-:W-:Y:S02]  /*16900*/  LOP3.LUT R13, R12, 0xffff, RZ, 0xc0, !PT ;  /* 0x0000ffff0c0d7812 */ /* 0x000fe400078ec0ff */
[----:B------:R-:W-:Y:S02]  /*16910*/  LOP3.LUT R10, R19, UR27, R10, 0x96, !PT ;  /* 0x0000001b130a7c12 */ /* 0x000fe4000f8e960a */
[----:B------:R-:W-:Y:S02]  /*16920*/  SHF.R.U32.HI R11, RZ, 0x18, R11 ;  /* 0x00000018ff0b7819 */ /* 0x000fe4000001160b */
[----:B------:R-:W-:Y:S01]  /*16930*/  LOP3.LUT R186, R186, 0xff, RZ, 0xc0, !PT ;  /* 0x000000ffbaba7812 */ /* 0x000fe200078ec0ff */
[----:B------:R-:W-:Y:S01]  /*16940*/  IMAD.WIDE.U32 R16, R10, -0x326172a9, RZ ;  /* 0xcd9e8d570a107825 */ /* 0x000fe200078e00ff */
[----:B------:R-:W-:Y:S02]  /*16950*/  SHF.R.U32.HI R13, RZ, 0x8, R13 ;  /* 0x00000008ff0d7819 */ /* 0x000fe4000001160d */
[----:B------:R-:W-:Y:S02]  /*16960*/  LOP3.LUT R170, R12, 0xff, RZ, 0xc0, !PT ;  /* 0x000000ff0caa7812 */ /* 0x000fe400078ec0ff */
[----:B------:R-:W-:Y:S02]  /*16970*/  LOP3.LUT R10, R17, UR10, R52, 0x96, !PT ;  /* 0x0000000a110a7c12 */ /* 0x000fe4000f8e9634 */
[----:B------:R-:W-:Y:S02]  /*16980*/  PRMT R186, R186, 0x5410, R11 ;  /* 0x00005410baba7816 */ /* 0x000fe4000000000b */
[--C-:B------:R-:W-:Y:S01]  /*16990*/  SHF.R.U32.HI R168, RZ, 0x10, R12.reuse ;  /* 0x00000010ffa87819 */ /* 0x100fe2000001160c */
[----:B------:R-:W-:Y:S01]  /*169a0*/  IMAD.WIDE.U32 R52, R10, -0x2daee0ad, RZ ;  /* 0xd2511f530a347825 */ /* 0x000fe200078e00ff */
[----:B------:R-:W-:Y:S02]  /*169b0*/  PRMT R170, R170, 0x5410, R13 ;  /* 0x00005410aaaa7816 */ /* 0x000fe4000000000d */
[----:B------:R-:W-:Y:S02]  /*169c0*/  SHF.R.U32.HI R13, RZ, 0x18, R12 ;  /* 0x00000018ff0d7819 */ /* 0x000fe4000001160c */
[----:B------:R-:W-:Y:S01]  /*169d0*/  LOP3.LUT R10, R53, UR32, R14, 0x96, !PT ;  /* 0x00000020350a7c12 */ /* 0x000fe2000f8e960e */
[----:B------:R-:W-:Y:S01]  /*169e0*/  IMAD.MOV.U32 R14, RZ, RZ, R94 ;  /* 0x000000ffff0e7224 */ /* 0x000fe200078e005e */
[----:B------:R-:W-:Y:S03]  /*169f0*/  LOP3.LUT R168, R168, 0xff, RZ, 0xc0, !PT ;  /* 0x000000ffa8a87812 */ /* 0x000fe600078ec0ff */
[----:B------:R-:W-:Y:S01]  /*16a00*/  IMAD.WIDE.U32 R18, R10, -0x326172a9, RZ ;  /* 0xcd9e8d570a127825 */ /* 0x000fe200078e00ff */
[----:B------:R-:W-:Y:S02]  /*16a10*/  LOP3.LUT R10, R55, UR36, R16, 0x96, !PT ;  /* 0x00000024370a7c12 */ /* 0x000fe4000f8e9610 */
[----:B------:R-:W-:Y:S02]  /*16a20*/  PRMT R168, R168, 0x5410, R13 ;  /* 0x00005410a8a87816 */ /* 0x000fe4000000000d */
[----:B------:R-:W-:Y:S01]  /*16a30*/  LOP3.LUT R12, R19, UR31, R54, 0x96, !PT ;  /* 0x0000001f130c7c12 */ /* 0x000fe2000f8e9636 */
[----:B------:R-:W-:Y:S05]  /*16a40*/  IMAD.WIDE.U32 R10, R10, -0x2daee0ad, RZ ;  /* 0xd2511f530a0a7825 */ /* 0x000fea00078e00ff */
[----:B------:R-:W-:Y:S01]  /*16a50*/  LOP3.LUT R11, R11, UR28, R52, 0x96, !PT ;  /* 0x0000001c0b0b7c12 */ /* 0x000fe2000f8e9634 */
[----:B------:R-:W-:Y:S04]  /*16a60*/  IMAD.WIDE.U32 R52, R12, -0x2daee0ad, RZ ;  /* 0xd2511f530c347825 */ /* 0x000fe800078e00ff */
[----:B------:R-:W-:Y:S01]  /*16a70*/  IMAD.WIDE.U32 R12, R11, -0x326172a9, RZ ;  /* 0xcd9e8d570b0c7825 */ /* 0x000fe200078e00ff */
[----:B------:R-:W-:Y:S04]  /*16a80*/  LOP3.LUT R10, R53, UR24, R10, 0x96, !PT ;  /* 0x00000018350a7c12 */ /* 0x000fe8000f8e960a */
[----:B------:R-:W-:Y:S01]  /*16a90*/  LOP3.LUT R18, R13, UR25, R18, 0x96, !PT ;  /* 0x000000190d127c12 */ /* 0x000fe2000f8e9612 */
[----:B------:R-:W-:Y:S04]  /*16aa0*/  IMAD.WIDE.U32 R54, R10, -0x326172a9, RZ ;  /* 0xcd9e8d570a367825 */ /* 0x000fe800078e00ff */
[----:B------:R-:W-:Y:S01]  /*16ab0*/  IMAD.WIDE.U32 R18, R18, -0x2daee0ad, RZ ;  /* 0xd2511f5312127825 */ /* 0x000fe200078e00ff */
[----:B------:R-:W-:Y:S03]  /*16ac0*/  LOP3.LUT R10, R55, UR23, R12, 0x96, !PT ;  /* 0x00000017370a7c12 */ /* 0x000fe6000f8e960c */
[----:B------:R-:W-:Y:S01]  /*16ad0*/  IMAD.MOV.U32 R55, RZ, RZ, R117 ;  /* 0x000000ffff377224 */ /* 0x000fe200078e0075 */
[----:B------:R-:W-:Y:S05]  /*16ae0*/  LOP3.LUT R11, R19, UR19, R52, 0x96, !PT ;  /* 0x00000013130b7c12 */ /* 0x000fea000f8e9634 */
[----:B------:R-:W-:Y:S03]  /*16af0*/  IMAD.WIDE.U32 R52, R11, -0x326172a9, RZ ;  /* 0xcd9e8d570b347825 */ /* 0x000fe600078e00ff */
[C---:B------:R-:W-:Y:S02]  /*16b00*/  LOP3.LUT R12, R52.reuse, 0xffff, RZ, 0xc0, !PT ;  /* 0x0000ffff340c7812 */ /* 0x040fe400078ec0ff */
[----:B------:R-:W-:Y:S02]  /*16b10*/  LOP3.LUT R117, R52, 0xff, RZ, 0xc0, !PT ;  /* 0x000000ff34757812 */ /* 0x000fe400078ec0ff */
[----:B------:R-:W-:Y:S02]  /*16b20*/  SHF.R.U32.HI R12, RZ, 0x8, R12 ;  /* 0x00000008ff0c7819 */ /* 0x000fe4000001160c */
[----:B------:R-:W-:Y:S02]  /*16b30*/  SHF.R.U32.HI R111, RZ, 0x10, R52 ;  /* 0x00000010ff6f7819 */ /* 0x000fe40000011634 */
[----:B------:R-:W-:Y:S02]  /*16b40*/  PRMT R117, R117, 0x5410, R12 ;  /* 0x0000541075757816 */ /* 0x000fe4000000000c */
[----:B------:R-:W-:Y:S02]  /*16b50*/  SHF.R.U32.HI R12, RZ, 0x18, R52 ;  /* 0x00000018ff0c7819 */ /* 0x000fe40000011634 */
[----:B------:R-:W-:Y:S02]  /*16b60*/  LOP3.LUT R111, R111, 0xff, RZ, 0xc0, !PT ;  /* 0x000000ff6f6f7812 */ /* 0x000fe400078ec0ff */
[----:B------:R-:W-:Y:S01]  /*16b70*/  LOP3.LUT R11, R53, UR35, R54, 0x96, !PT ;  /* 0x00000023350b7c12 */ /* 0x000fe2000f8e9636 */
[----:B------:R-:W-:Y:S01]  /*16b80*/  IMAD.MOV.U32 R54, RZ, RZ, R116 ;  /* 0x000000ffff367224 */ /* 0x000fe200078e0074 */
[----:B------:R-:W-:Y:S01]  /*16b90*/  PRMT R111, R111, 0x5410, R12 ;  /* 0x000054106f6f7816 */ /* 0x000fe2000000000c */
[----:B------:R-:W-:Y:S01]  /*16ba0*/  IMAD.WIDE.U32 R12, R10, -0x2daee0ad, RZ ;  /* 0xd2511f530a0c7825 */ /* 0x000fe200078e00ff */
[----:B------:R-:W-:Y:S02]  /*16bb0*/  SHF.R.U32.HI R116, RZ, 0x10, R11 ;  /* 0x00000010ff747819 */ /* 0x000fe4000001160b */
[----:B------:R-:W-:Y:S02]  /*16bc0*/  LOP3.LUT R118, R11, 0xff, RZ, 0xc0, !PT ;  /* 0x000000ff0b767812 */ /* 0x000fe400078ec0ff */
[----:B------:R-:W-:Y:S02]  /*16bd0*/  SHF.R.U32.HI R94, RZ, 0x10, R12 ;  /* 0x00000010ff5e7819 */ /* 0x000fe4000001160c */
[----:B------:R-:W-:Y:S02]  /*16be0*/  LOP3.LUT R182, R13, UR11, R18, 0x96, !PT ;  /* 0x0000000b0db67c12 */ /* 0x000fe4000f8e9612 */
[----:B------:R-:W-:Y:S02]  /*16bf0*/  LOP3.LUT R10, R12, 0xffff, RZ, 0xc0, !PT ;  /* 0x0000ffff0c0a7812 */ /* 0x000fe400078ec0ff */
[----:B------:R-:W-:Y:S02]  /*16c00*/  SHF.R.U32.HI R13, RZ, 0x18, R12 ;  /* 0x00000018ff0d7819 */ /* 0x000fe4000001160c */
[----:B------:R-:W-:Y:S02]  /*16c10*/  LOP3.LUT R94, R94, 0xff, RZ, 0xc0, !PT ;  /* 0x000000ff5e5e7812 */ /* 0x000fe400078ec0ff */
[----:B------:R-:W-:Y:S02]  /*16c20*/  SHF.R.U32.HI R10, RZ, 0x8, R10 ;  /* 0x00000008ff0a7819 */ /* 0x000fe4000001160a */
[----:B------:R-:W-:Y:S02]  /*16c30*/  PRMT R94, R94, 0x5410, R13 ;  /* 0x000054105e5e7816 */ /* 0x000fe4000000000d */
[----:B------:R-:W-:Y:S02]  /*16c40*/  LOP3.LUT R13, R11, 0xffff, RZ, 0xc0, !PT ;  /* 0x0000ffff0b0d7812 */ /* 0x000fe400078ec0ff */
[----:B------:R-:W-:Y:S02]  /*16c50*/  SHF.R.U32.HI R11, RZ, 0x18, R11 ;  /* 0x00000018ff0b7819 */ /* 0x000fe4000001160b */
[----:B------:R-:W-:Y:S02]  /*16c60*/  LOP3.LUT R95, R12, 0xff, RZ, 0xc0, !PT ;  /* 0x000000ff0c5f7812 */ /* 0x000fe400078ec0ff */
[----:B------:R-:W-:Y:S02]  /*16c70*/  LOP3.LUT R116, R116, 0xff, RZ, 0xc0, !PT ;  /* 0x000000ff74747812 */ /* 0x000fe400078ec0ff */
[----:B------:R-:W-:Y:S02]  /*16c80*/  PRMT R95, R95, 0x5410, R10 ;  /* 0x000054105f5f7816 */ /* 0x000fe4000000000a */
[----:B------:R-:W-:Y:S02]  /*16c90*/  PRMT R116, R116, 0x5410, R11 ;  /* 0x0000541074747816 */ /* 0x000fe4000000000b */
[----:B------:R-:W-:Y:S02]  /*16ca0*/  LOP3.LUT R10, R17, UR10, R54, 0x96, !PT ;  /* 0x0000000a110a7c12 */ /* 0x000fe4000f8e9636 */
[----:B------:R-:W-:Y:S02]  /*16cb0*/  LOP3.LUT R11, R59, UR36, R16, 0x96, !PT ;  /* 0x000000243b0b7c12 */ /* 0x000fe4000f8e9610 */
[----:B------:R-:W-:Y:S01]  /*16cc0*/  SHF.R.U32.HI R13, RZ, 0x8, R13 ;  /* 0x00000008ff0d7819 */ /* 0x000fe2000001160d */
[----:B------:R-:W2:Y:S02]  /*16cd0*/  LDL.LU R59, [R1+0x18] ;  /* 0x00001800013b7983 */ /* 0x000ea40000300800 */
[----:B------:R-:W-:Y:S01]  /*16ce0*/  IMAD.WIDE.U32 R52, R11, -0x2daee0ad, RZ ;  /* 0xd2511f530b347825 */ /* 0x000fe200078e00ff */
[----:B------:R-:W-:Y:S03]  /*16cf0*/  PRMT R118, R118, 0x5410, R13 ;  /* 0x0000541076767816 */ /* 0x000fe6000000000d */
[----:B------:R-:W-:Y:S05]  /*16d00*/  IMAD.WIDE.U32 R12, R10, -0x2daee0ad, RZ ;  /* 0xd2511f530a0c7825 */ /* 0x000fea00078e00ff */
[----:B------:R-:W-:Y:S02]  /*16d10*/  LOP3.LUT R10, R13, UR32, R14, 0x96, !PT ;  /* 0x000000200d0a7c12 */ /* 0x000fe4000f8e960e */
[----:B------:R-:W-:Y:S03]  /*16d20*/  LOP3.LUT R11, R53, UR28, R12, 0x96, !PT ;  /* 0x0000001c350b7c12 */ /* 0x000fe6000f8e960c */
[----:B------:R-:W-:Y:S04]  /*16d30*/  IMAD.WIDE.U32 R16, R10, -0x326172a9, RZ ;  /* 0xcd9e8d570a107825 */ /* 0x000fe800078e00ff */
[----:B------:R-:W-:Y:S01]  /*16d40*/  IMAD.WIDE.U32 R12, R11, -0x326172a9, RZ ;  /* 0xcd9e8d570b0c7825 */ /* 0x000fe200078e00ff */
[----:B------:R-:W-:Y:S02]  /*16d50*/  LOP3.LUT R10, R17, UR31, R58, 0x96, !PT ;  /* 0x0000001f110a7c12 */ /* 0x000fe4000f8e963a */
[----:B------:R-:W3:Y:S02]  /*16d60*/  LDL.LU R58, [R1+0x1c] ;  /* 0x00001c00013a7983 */ /* 0x000ee40000300800 */
[----:B------:R-:W-:Y:S01]  /*16d70*/  LOP3.LUT R16, R13, UR25, R16, 0x96, !PT ;  /* 0x000000190d107c12 */ /* 0x000fe2000f8e9610 */
[----:B------:R-:W-:Y:S01]  /*16d80*/  IMAD.WIDE.U32 R18, R10, -0x2daee0ad, RZ ;  /* 0xd2511f530a127825 */ /* 0x000fe200078e00ff */
[----:B------:R-:W4:Y:S03]  /*16d90*/  LDL.LU R57, [R1] ;  /* 0x0000000001397983 */ /* 0x000f260000300800 */
[----:B------:R-:W-:Y:S01]  /*16da0*/  FADD.FTZ R13, -R132, R225 ;  /* 0x000000e1840d7221 */ /* 0x000fe20000010100 */
[----:B------:R-:W-:Y:S01]  /*16db0*/  IMAD.WIDE.U32 R16, R16, -0x2daee0ad, RZ ;  /* 0xd2511f5310107825 */ /* 0x000fe200078e00ff */
[----:B------:R-:W5:Y:S02]  /*16dc0*/  LDL.LU R55, [R1+0x4] ;  /* 0x0000040001377983 */ /* 0x000f640000300800 */
[----:B------:R-:W-:Y:S01]  /*16dd0*/  LOP3.LUT R10, R19, UR24, R52, 0x96, !PT ;  /* 0x00000018130a7c12 */ /* 0x000fe2000f8e9634 */
[----:B------:R-:W-:Y:S01]  /*16de0*/  IMAD.MOV.U32 R225, RZ, RZ, R56 ;  /* 0x000000ffffe17224 */ /* 0x000fe200078e0038 */
[----:B------:R-:W-:Y:S01]  /*16df0*/  LOP3.LUT R11, R17, UR19, R18, 0x96, !PT ;  /* 0x00000013110b7c12 */ /* 0x000fe2000f8e9612 */
[----:B------:R-:W4:Y:S01]  /*16e00*/  LDL.LU R54, [R1+0x8] ;  /* 0x0000080001367983 */ /* 0x000f220000300800 */
[----:B------:R-:W-:Y:S01]  /*16e10*/  FADD.FTZ R17, -R5, R224 ;  /* 0x000000e005117221 */ /* 0x000fe20000010100 */
[----:B------:R-:W-:Y:S01]  /*16e20*/  IMAD.WIDE.U32 R52, R10, -0x326172a9, RZ ;  /* 0xcd9e8d570a347825 */ /* 0x000fe200078e00ff */
[--C-:B------:R-:W-:Y:S01]  /*16e30*/  HSET2.LE.AND R124, R124, R225.reuse, PT ;  /* 0x000000e17c7c7233 */ /* 0x100fe20003803000 */
[----:B------:R-:W5:Y:S02]  /*16e40*/  LDL.LU R51, [R1+0xc] ;  /* 0x00000c0001337983 */ /* 0x000f640000300800 */
[----:B------:R-:W-:Y:S01]  /*16e50*/  IMAD.WIDE.U32 R18, R11, -0x326172a9, RZ ;  /* 0xcd9e8d570b127825 */ /* 0x000fe200078e00ff */
[----:B------:R-:W-:Y:S03]  /*16e60*/  LOP3.LUT R10, R53, UR23, R12, 0x96, !PT ;  /* 0x00000017350a7c12 */ /* 0x000fe6000f8e960c */
[----:B------:R-:W-:Y:S01]  /*16e70*/  IMAD.MOV.U32 R224, RZ, RZ, R5 ;  /* 0x000000ffffe07224 */ /* 0x000fe200078e0005 */
[----:B------:R-:W-:Y:S02]  /*16e80*/  LOP3.LUT R199, R19, UR35, R52, 0x96, !PT ;  /* 0x0000002313c77c12 */ /* 0x000fe4000f8e9634 */
[----:B------:R-:W5:Y:S01]  /*16e90*/  LDL.LU R52, [R1+0x10] ;  /* 0x0000100001347983 */ /* 0x000f620000300800 */
[--C-:B------:R-:W-:Y:S02]  /*16ea0*/  SHF.R.U32.HI R102, RZ, 0x10, R18.reuse ;  /* 0x00000010ff667819 */ /* 0x100fe40000011612 */
[----:B------:R-:W-:Y:S01]  /*16eb0*/  SHF.R.U32.HI R11, RZ, 0x18, R18 ;  /* 0x00000018ff0b7819 */ /* 0x000fe20000011612 */
[----:B------:R-:W5:Y:S01]  /*16ec0*/  LDL.LU R53, [R1+0x14] ;  /* 0x0000140001357983 */ /* 0x000f620000300800 */
[----:B------:R-:W-:Y:S02]  /*16ed0*/  LOP3.LUT R102, R102, 0xff, RZ, 0xc0, !PT ;  /* 0x000000ff66667812 */ /* 0x000fe400078ec0ff */
[----:B------:R-:W-:Y:S02]  /*16ee0*/  LOP3.LUT R12, R18, 0xffff, RZ, 0xc0, !PT ;  /* 0x0000ffff120c7812 */ /* 0x000fe400078ec0ff */
[----:B------:R-:W-:Y:S01]  /*16ef0*/  PRMT R102, R102, 0x5410, R11 ;  /* 0x0000541066667816 */ /* 0x000fe2000000000b */
[----:B------:R-:W-:Y:S01]  /*16f00*/  IMAD.WIDE.U32 R10, R10, -0x2daee0ad, RZ ;  /* 0xd2511f530a0a7825 */ /* 0x000fe200078e00ff */
[----:B------:R-:W-:Y:S02]  /*16f10*/  LOP3.LUT R109, R18, 0xff, RZ, 0xc0, !PT ;  /* 0x000000ff126d7812 */ /* 0x000fe400078ec0ff */
[----:B------:R-:W-:Y:S02]  /*16f20*/  SHF.R.U32.HI R12, RZ, 0x8, R12 ;  /* 0x00000008ff0c7819 */ /* 0x000fe4000001160c */
[----:B------:R-:W-:Y:S01]  /*16f30*/  LOP3.LUT R127, R11, UR11, R16, 0x96, !PT ;  /* 0x0000000b0b7f7c12 */ /* 0x000fe2000f8e9610 */
[----:B------:R-:W-:Y:S01]  /*16f40*/  FADD.FTZ R16, -R7, R222 ;  /* 0x000000de07107221 */ /* 0x000fe20000010100 */
[C---:B------:R-:W-:Y:S01]  /*16f50*/  LOP3.LUT R226, R10.reuse, 0xffff, RZ, 0xc0, !PT ;  /* 0x0000ffff0ae27812 */ /* 0x040fe200078ec0ff */
[----:B------:R-:W5:Y:S01]  /*16f60*/  LDL R222, [R1+0x58] ;  /* 0x0000580001de7983 */ /* 0x000f620000100800 */
[----:B------:R-:W-:Y:S01]  /*16f70*/  LOP3.LUT R14, R10, 0xff, RZ, 0xc0, !PT ;  /* 0x000000ff0a0e7812 */ /* 0x000fe200078ec0ff */
[----:B------:R-:W-:Y:S01]  /*16f80*/  FMUL.FTZ R11, R17, UR4 ;  /* 0x00000004110b7c20 */ /* 0x000fe20008410000 */
[--C-:B------:R-:W-:Y:S02]  /*16f90*/  SHF.R.U32.HI R208, RZ, 0x10, R10.reuse ;  /* 0x00000010ffd07819 */ /* 0x100fe4000001160a */
[----:B------:R-:W-:Y:S01]  /*16fa0*/  SHF.R.U32.HI R205, RZ, 0x18, R10 ;  /* 0x00000018ffcd7819 */ /* 0x000fe2000001160a */
[----:B------:R-:W-:Y:S01]  /*16fb0*/  FMUL.FTZ R10, R13, UR4 ;  /* 0x000000040d0a7c20 */ /* 0x000fe20008410000 */
[----:B------:R-:W-:Y:S01]  /*16fc0*/  PRMT R109, R109, 0x5410, R12 ;  /* 0x000054106d6d7816 */ /* 0x000fe2000000000c */
[----:B------:R-:W-:Y:S01]  /*16fd0*/  FMUL.FTZ R12, R16, UR4 ;  /* 0x00000004100c7c20 */ /* 0x000fe20008410000 */
[----:B------:R-:W1:Y:S01]  /*16fe0*/  MUFU.EX2 R11, R11 ;  /* 0x0000000b000b7308 */ /* 0x000e620000000800 */
[----:B------:R-:W-:Y:S01]  /*16ff0*/  FMUL.FTZ R13, R15, UR4 ;  /* 0x000000040f0d7c20 */ /* 0x000fe20008410000 */
[----:B------:R-:W-:Y:S01]  /*17000*/  FFMA.FTZ R15, R66, UR4, -R9 ;  /* 0x00000004420f7c23 */ /* 0x000fe20008010809 */
[--C-:B------:R-:W-:Y:S01]  /*17010*/  FFMA.FTZ R66, R72, UR4, -R6.reuse ;  /* 0x0000000448427c23 */ /* 0x100fe20008010806 */
[--C-:B------:R-:W-:Y:S01]  /*17020*/  FFMA.FTZ R72, R80, UR4, -R6.reuse ;  /* 0x0000000450487c23 */ /* 0x100fe20008010806 */
[--C-:B------:R-:W-:Y:S01]  /*17030*/  FFMA.FTZ R80, R96, UR4, -R6.reuse ;  /* 0x0000000460507c23 */ /* 0x100fe20008010806 */
[----:B------:R-:W-:Y:S01]  /*17040*/  FFMA.FTZ R96, R112, UR4, -R6 ;  /* 0x0000000470607c23 */ /* 0x000fe20008010806 */
[----:B------:R-:W-:Y:S03]  /*17050*/  LOP3.LUT R208, R208, 0xff, RZ, 0xc0, !PT ;  /* 0x000000ffd0d07812 */ /* 0x000fe600078ec0ff */
[----:B------:R-:W1:Y:S01]  /*17060*/  MUFU.EX2 R10, R10 ;  /* 0x0000000a000a7308 */ /* 0x000e620000000800 */
[----:B------:R-:W-:Y:S09]  /*17070*/  PRMT R205, R208, 0x5410, R205 ;  /* 0x00005410d0cd7816 */ /* 0x000ff200000000cd */
[----:B------:R-:W1:Y:S02]  /*17080*/  MUFU.EX2 R12, R12 ;  /* 0x0000000c000c7308 */ /* 0x000e640000000800 */
[C---:B-1----:R-:W-:Y:S01]  /*17090*/  FMUL.FTZ R246, R11.reuse, R246 ;  /* 0x000000f60bf67220 */ /* 0x042fe20000410000 */
[C---:B------:R-:W-:Y:S01]  /*170a0*/  FMUL.FTZ R247, R11.reuse, R247 ;  /* 0x000000f70bf77220 */ /* 0x040fe20000410000 */
[C---:B------:R-:W-:Y:S01]  /*170b0*/  FMUL.FTZ R242, R11.reuse, R242 ;  /* 0x000000f20bf27220 */ /* 0x040fe20000410000 */
[C---:B------:R-:W-:Y:S01]  /*170c0*/  FMUL.FTZ R243, R11.reuse, R243 ;  /* 0x000000f30bf37220 */ /* 0x040fe20000410000 */
[C---:B------:R-:W-:Y:S01]  /*170d0*/  FMUL.FTZ R230, R11.reuse, R230 ;  /* 0x000000e60be67220 */ /* 0x040fe20000410000 */
[----:B------:R-:W-:Y:S03]  /*170e0*/  FMUL.FTZ R231, R11, R231 ;  /* 0x000000e70be77220 */ /* 0x000fe60000410000 */
[----:B------:R-:W1:Y:S01]  /*170f0*/  MUFU.EX2 R13, R13 ;  /* 0x0000000d000d7308 */ /* 0x000e620000000800 */
[C---:B------:R-:W-:Y:S01]  /*17100*/  FMUL.FTZ R244, R10.reuse, R244 ;  /* 0x000000f40af47220 */ /* 0x040fe20000410000 */
[C---:B------:R-:W-:Y:S01]  /*17110*/  FMUL.FTZ R245, R10.reuse, R245 ;  /* 0x000000f50af57220 */ /* 0x040fe20000410000 */
[C---:B------:R-:W-:Y:S01]  /*17120*/  FMUL.FTZ R240, R10.reuse, R240 ;  /* 0x000000f00af07220 */ /* 0x040fe20000410000 */
[C---:B------:R-:W-:Y:S01]  /*17130*/  FMUL.FTZ R241, R10.reuse, R241 ;  /* 0x000000f10af17220 */ /* 0x040fe20000410000 */
[C---:B------:R-:W-:Y:S01]  /*17140*/  FMUL.FTZ R228, R10.reuse, R228 ;  /* 0x000000e40ae47220 */ /* 0x040fe20000410000 */
[----:B------:R-:W-:Y:S01]  /*17150*/  FMUL.FTZ R229, R10, R229 ;  /* 0x000000e50ae57220 */ /* 0x000fe20000410000 */
[----:B------:R-:W-:Y:S03]  /*17160*/  FFMA.FTZ R0, R217, R10, R0 ;  /* 0x0000000ad9007223 */ /* 0x000fe60000010000 */
[----:B------:R-:W-:Y:S01]  /*17170*/  MUFU.EX2 R15, R15 ;  /* 0x0000000f000f7308 */ /* 0x000fe20000000800 */
        /* <DEDUP_REMOVED lines=8> */
[C---:B-1----:R-:W-:Y:S01]  /*17200*/  FMUL.FTZ R250, R13.reuse, R250 ;  /* 0x000000fa0dfa7220 */ /* 0x042fe20000410000 */
[C---:B------:R-:W-:Y:S01]  /*17210*/  FMUL.FTZ R251, R13.reuse, R251 ;  /* 0x000000fb0dfb7220 */ /* 0x040fe20000410000 */
[C---:B------:R-:W-:Y:S01]  /*17220*/  FMUL.FTZ R238, R13.reuse, R238 ;  /* 0x000000ee0dee7220 */ /* 0x040fe20000410000 */
[C---:B------:R-:W-:Y:S01]  /*17230*/  FMUL.FTZ R239, R13.reuse, R239 ;  /* 0x000000ef0def7220 */ /* 0x040fe20000410000 */
[C---:B------:R-:W-:Y:S01]  /*17240*/  FMUL.FTZ R234, R13.reuse, R234 ;  /* 0x000000ea0dea7220 */ /* 0x040fe20000410000 */
[----:B------:R-:W-:Y:S01]  /*17250*/  FMUL.FTZ R235, R13, R235 ;  /* 0x000000eb0deb7220 */ /* 0x000fe20000410000 */
[----:B------:R-:W-:Y:S03]  /*17260*/  FFMA.FTZ R3, R218, R12, R3 ;  /* 0x0000000cda037223 */ /* 0x000fe60000010003 */
[----:B------:R-:W-:Y:S01]  /*17270*/  MUFU.EX2 R80, R80 ;  /* 0x0000005000507308 */ /* 0x000fe20000000800 */
[----:B------:R-:W-:Y:S01]  /*17280*/  FADD.FTZ R151, R151, R2 ;  /* 0x0000000297977221 */ /* 0x000fe20000010000 */
[----:B------:R-:W-:Y:S03]  /*17290*/  FFMA.FTZ R4, R221, R13, R4 ;  /* 0x0000000ddd047223 */ /* 0x000fe60000010004 */
[----:B------:R-:W-:Y:S01]  /*172a0*/  FADD.FTZ R146, R146, R151 ;  /* 0x0000009792927221 */ /* 0x000fe20000010000 */
[----:B------:R-:W-:Y:S04]  /*172b0*/  FADD.FTZ R4, R103, R4 ;  /* 0x0000000467047221 */ /* 0x000fe80000010000 */
[----:B------:R-:W-:Y:S01]  /*172c0*/  MUFU.EX2 R66, R66 ;  /* 0x0000004200427308 */ /* 0x000fe20000000800 */
[----:B------:R-:W-:Y:S01]  /*172d0*/  FADD.FTZ R149, R149, R146 ;  /* 0x0000009295957221 */ /* 0x000fe20000010000 */
[----:B------:R-:W-:Y:S03]  /*172e0*/  FADD.FTZ R101, R101, R4 ;  /* 0x0000000465657221 */ /* 0x000fe60000010000 */
[----:B------:R-:W-:Y:S01]  /*172f0*/  FADD.FTZ R150, R150, R149 ;  /* 0x0000009596967221 */ /* 0x000fe20000010000 */
[----:B------:R-:W-:Y:S04]  /*17300*/  FADD.FTZ R100, R100, R101 ;  /* 0x0000006564647221 */ /* 0x000fe80000010000 */
[----:B------:R-:W-:Y:S01]  /*17310*/  MUFU.EX2 R96, R96 ;  /* 0x0000006000607308 */ /* 0x000fe20000000800 */
[----:B------:R-:W-:Y:S01]  /*17320*/  FADD.FTZ R155, R155, R150 ;  /* 0x000000969b9b7221 */ /* 0x000fe20000010000 */
[----:B------:R-:W-:Y:S03]  /*17330*/  FADD.FTZ R93, R93, R100 ;  /* 0x000000645d5d7221 */ /* 0x000fe60000010000 */
        /* <DEDUP_REMOVED lines=19> */
[C---:B--2---:R-:W-:Y:S01]  /*17470*/  FMUL.FTZ R18, R11.reuse, R59 ;  /* 0x0000003b0b127220 */ /* 0x044fe20000410000 */
[----:B---3--:R-:W-:Y:S01]  /*17480*/  FMUL.FTZ R19, R11, R58 ;  /* 0x0000003a0b137220 */ /* 0x008fe20000410000 */
[C---:B----4-:R-:W-:Y:S01]  /*17490*/  FMUL.FTZ R54, R13.reuse, R54 ;  /* 0x000000360d367220 */ /* 0x050fe20000410000 */
[----:B-----5:R-:W-:Y:S01]  /*174a0*/  FMUL.FTZ R16, R10, R52 ;  /* 0x000000340a107220 */ /* 0x020fe20000410000 */
[----:B------:R-:W-:Y:S02]  /*174b0*/  FMUL.FTZ R52, R12, R57 ;  /* 0x000000390c347220 */ /* 0x000fe40000410000 */
[----:B------:R-:W1:Y:S01]  /*174c0*/  LDSM.16.MT88.4 R56, [R252+0x4000] ;  /* 0x00400000fc38783b */ /* 0x000e620000004200 */
[----:B------:R-:W-:Y:S01]  /*174d0*/  FMUL.FTZ R17, R10, R53 ;  /* 0x000000350a117220 */ /* 0x000fe20000410000 */
[----:B------:R-:W-:Y:S01]  /*174e0*/  FMUL.FTZ R53, R12, R55 ;  /* 0x000000370c357220 */ /* 0x000fe20000410000 */
[----:B------:R-:W-:Y:S01]  /*174f0*/  FMUL.FTZ R55, R13, R51 ;  /* 0x000000330d377220 */ /* 0x000fe20000410000 */
[--C-:B------:R-:W-:Y:S01]  /*17500*/  HSET2.LE.AND R51, R177, R225.reuse, PT ;  /* 0x000000e1b1337233 */ /* 0x100fe20003803000 */
[----:B------:R-:W-:Y:S01]  /*17510*/  FADD.FTZ R13, R166, R3 ;  /* 0x00000003a60d7221 */ /* 0x000fe20000010000 */
[----:B------:R-:W-:Y:S01]  /*17520*/  LOP3.LUT R177, R199, 0xff, RZ, 0xc0, !PT ;  /* 0x000000ffc7b17812 */ /* 0x000fe200078ec0ff */
[----:B------:R-:W-:Y:S01]  /*17530*/  MUFU.EX2 R3, R115 ;  /* 0x0000007300037308 */ /* 0x000fe20000000800 */
[--C-:B------:R-:W-:Y:S01]  /*17540*/  FFMA.FTZ R10, R74, UR4, -R9.reuse ;  /* 0x000000044a0a7c23 */ /* 0x100fe20008010809 */
[----:B------:R-:W-:Y:S01]  /*17550*/  FFMA.FTZ R74, R82, UR4, -R9 ;  /* 0x00000004524a7c23 */ /* 0x000fe20008010809 */
[----:B------:R-:W-:Y:S01]  /*17560*/  F2FP.F16.F32.PACK_AB R12, R210, R207 ;  /* 0x000000cfd20c723e */ /* 0x000fe200000000ff */
[----:B------:R-:W-:Y:S06]  /*17570*/  FADD.FTZ R158, R158, R13 ;  /* 0x0000000d9e9e7221 */ /* 0x000fec0000010000 */
[----:B------:R-:W-:Y:S01]  /*17580*/  MUFU.EX2 R74, R74 ;  /* 0x0000004a004a7308 */ /* 0x000fe20000000800 */
[----:B------:R-:W-:Y:S04]  /*17590*/  FADD.FTZ R163, R163, R158 ;  /* 0x0000009ea3a37221 */ /* 0x000fe80000010000 */
[----:B------:R-:W-:Y:S05]  /*175a0*/  FADD.FTZ R160, R160, R163 ;  /* 0x000000a3a0a07221 */ /* 0x000fea0000010000 */
[----:B------:R-:W-:Y:S01]  /*175b0*/  MUFU.EX2 R10, R10 ;  /* 0x0000000a000a7308 */ /* 0x000fe20000000800 */
[----:B------:R-:W-:Y:S04]  /*175c0*/  FADD.FTZ R165, R165, R160 ;  /* 0x000000a0a5a57221 */ /* 0x000fe80000010000 */
[----:B------:R-:W-:Y:S05]  /*175d0*/  FADD.FTZ R162, R162, R165 ;  /* 0x000000a5a2a27221 */ /* 0x000fea0000010000 */
[----:B------:R-:W-:Y:S01]  /*175e0*/  MUFU.EX2 R13, R107 ;  /* 0x0000006b000d7308 */ /* 0x000fe20000000800 */
[----:B------:R-:W-:Y:S04]  /*175f0*/  FADD.FTZ R167, R167, R162 ;  /* 0x000000a2a7a77221 */ /* 0x000fe80000010000 */
[----:B------:R-:W-:Y:S01]  /*17600*/  FADD.FTZ R164, R164, R167 ;  /* 0x000000a7a4a47221 */ /* 0x000fe20000010000 */
[-C--:B-1----:R-:W-:Y:S05]  /*17610*/  HMMA.16816.F32 R16, R20, R56.reuse, R16 ;  /* 0x000000381410723c */ /* 0x082fea0000001810 */
[----:B------:R-:W-:Y:S01]  /*17620*/  FADD.FTZ R169, R169, R164 ;  /* 0x000000a4a9a97221 */ /* 0x000fe20000010000 */
[C---:B------:R-:W-:Y:S05]  /*17630*/  HMMA.16816.F32 R52, R24.reuse, R56, R52 ;  /* 0x000000381834723c */ /* 0x040fea0000001834 */
[----:B------:R-:W-:Y:S01]  /*17640*/  FADD.FTZ R76, R76, R169 ;  /* 0x000000a94c4c7221 */ /* 0x000fe20000010000 */
[-C--:B------:R-:W-:Y:S05]  /*17650*/  HMMA.16816.F32 R248, R24, R58.reuse, R248 ;  /* 0x0000003a18f8723c */ /* 0x080fea00000018f8 */
[----:B------:R-:W-:Y:S01]  /*17660*/  FADD.FTZ R69, R69, R76 ;  /* 0x0000004c45457221 */ /* 0x000fe20000010000 */
[C---:B------:R-:W-:Y:S01]  /*17670*/  HMMA.16816.F32 R244, R20.reuse, R58, R244 ;  /* 0x0000003a14f4723c */ /* 0x040fe200000018f4 */
[----:B------:R-:W1:Y:S04]  /*17680*/  LDSM.16.MT88.4 R56, [R222+0x4000] ;  /* 0x00400000de38783b */ /* 0x000e680000004200 */
[----:B------:R-:W-:Y:S06]  /*17690*/  FADD.FTZ R68, R68, R69 ;  /* 0x0000004544447221 */ /* 0x000fec0000010000 */
[----:B------:R-:W-:Y:S04]  /*176a0*/  FADD.FTZ R77, R77, R68 ;  /* 0x000000444d4d7221 */ /* 0x000fe80000010000 */
[----:B------:R-:W-:Y:S04]  /*176b0*/  FADD.FTZ R64, R64, R77 ;  /* 0x0000004d40407221 */ /* 0x000fe80000010000 */
[----:B------:R-:W-:Y:S01]  /*176c0*/  FADD.FTZ R65, R65, R64 ;  /* 0x0000004041417221 */ /* 0x000fe20000010000 */
[C---:B-1----:R-:W-:Y:S06]  /*176d0*/  HMMA.16816.F32 R240, R20.reuse, R56, R240 ;  /* 0x0000003814f0723c */ /* 0x042fec00000018f0 */
[----:B------:R-:W-:Y:S01]  /*176e0*/  HMMA.16816.F32 R228, R20, R58, R228 ;  /* 0x0000003a14e4723c */ /* 0x000fe200000018e4 */
[----:B------:R-:W1:Y:S05]  /*176f0*/  LDSM.16.MT88.4 R20, [R252+0x4400] ;  /* 0x00440000fc14783b */ /* 0x000e6a0000004200 */
[C---:B------:R-:W-:Y:S01]  /*17700*/  HMMA.16816.F32 R236, R24.reuse, R56, R236 ;  /* 0x0000003818ec723c */ /* 0x040fe200000018ec */
[----:B------:R2:W-:Y:S05]  /*17710*/  MUFU.EX2 R57, R188 ;  /* 0x000000bc00397308 */ /* 0x0005ea0000000800 */
[----:B------:R-:W-:Y:S01]  /*17720*/  HMMA.16816.F32 R232, R24, R58, R232 ;  /* 0x0000003a18e8723c */ /* 0x000fe200000018e8 */
[----:B------:R-:W-:Y:S04]  /*17730*/  LDSM.16.MT88.4 R24, [R252+0x4c00] ;  /* 0x004c0000fc18783b */ /* 0x000fe80000004200 */
[----:B------:R-:W3:Y:S01]  /*17740*/  MUFU.EX2 R59, R206 ;  /* 0x000000ce003b7308 */ /* 0x000ee20000000800 */
[----:B------:R-:W-:Y:S01]  /*17750*/  FFMA.FTZ R56, R67, UR4, -R9 ;  /* 0x0000000443387c23 */ /* 0x000fe20008010809 */
[--C-:B------:R-:W-:Y:S01]  /*17760*/  FFMA.FTZ R67, R73, UR4, -R6.reuse ;  /* 0x0000000449437c23 */ /* 0x100fe20008010806 */
[--C-:B------:R-:W-:Y:S03]  /*17770*/  FFMA.FTZ R73, R81, UR4, -R6.reuse ;  /* 0x0000000451497c23 */ /* 0x100fe60008010806 */
[--C-:B------:R-:W-:Y:S04]  /*17780*/  FFMA.FTZ R81, R97, UR4, -R6.reuse ;  /* 0x0000000461517c23 */ /* 0x100fe80008010806 */
[----:B------:R-:W4:Y:S01]  /*17790*/  MUFU.EX2 R56, R56 ;  /* 0x0000003800387308 */ /* 0x000f220000000800 */
[----:B------:R-:W-:Y:S01]  /*177a0*/  FFMA.FTZ R97, R113, UR4, -R6 ;  /* 0x0000000471617c23 */ /* 0x000fe20008010806 */
[----:B------:R-:W-:Y:S02]  /*177b0*/  SHF.R.U32.HI R113, RZ, 0x10, R127 ;  /* 0x00000010ff717819 */ /* 0x000fe4000001167f */
[----:B--2---:R-:W-:Y:S02]  /*177c0*/  SHF.R.U32.HI R188, RZ, 0x10, R199 ;  /* 0x00000010ffbc7819 */ /* 0x004fe400000116c7 */
[----:B------:R-:W-:Y:S04]  /*177d0*/  LOP3.LUT R113, R113, 0xff, RZ, 0xc0, !PT ;  /* 0x000000ff71717812 */ /* 0x000fe800078ec0ff */
[----:B------:R-:W2:Y:S01]  /*177e0*/  MUFU.EX2 R73, R73 ;  /* 0x0000004900497308 */ /* 0x000ea20000000800 */
[----:B---3--:R-:W-:Y:S02]  /*177f0*/  F2FP.F16.F32.PACK_AB R2, R59, R204 ;  /* 0x000000cc3b02723e */ /* 0x008fe400000000ff */
[----:B------:R-:W-:Y:S07]  /*17800*/  LOP3.LUT R188, R188, 0xff, RZ, 0xc0, !PT ;  /* 0x000000ffbcbc7812 */ /* 0x000fee00078ec0ff */
[----:B------:R-:W-:Y:S01]  /*17810*/  MUFU.EX2 R81, R81 ;  /* 0x0000005100517308 */ /* 0x000fe20000000800 */
[-C--:B-1----:R-:W-:Y:S06]  /*17820*/  HMMA.16816.F32 R16, R28, R20.reuse, R16 ;  /* 0x000000141c10723c */ /* 0x082fec0000001810 */
[C---:B------:R-:W-:Y:S03]  /*17830*/  HMMA.16816.F32 R52, R32.reuse, R20, R52 ;  /* 0x000000142034723c */ /* 0x040fe60000001834 */
[----:B------:R-:W1:Y:S03]  /*17840*/  MUFU.EX2 R67, R67 ;  /* 0x0000004300437308 */ /* 0x000e660000000800 */
[-C--:B------:R-:W-:Y:S07]  /*17850*/  HMMA.16816.F32 R248, R32, R22.reuse, R248 ;  /* 0x0000001620f8723c */ /* 0x080fee00000018f8 */
[----:B------:R-:W3:Y:S01]  /*17860*/  MUFU.EX2 R97, R97 ;  /* 0x0000006100617308 */ /* 0x000ee20000000800 */
[C---:B------:R-:W-:Y:S01]  /*17870*/  HMMA.16816.F32 R244, R28.reuse, R22, R244 ;  /* 0x000000161cf4723c */ /* 0x040fe200000018f4 */
[----:B------:R-:W5:Y:S08]  /*17880*/  LDSM.16.MT88.4 R20, [R222+0x4400] ;  /* 0x00440000de14783b */ /* 0x000f700000004200 */
[----:B------:R4:W-:Y:S02]  /*17890*/  MUFU.EX2 R58, R133 ;  /* 0x00000085003a7308 */ /* 0x0009e40000000800 */
[----:B----4-:R-:W-:Y:S04]  /*178a0*/  SHF.R.U32.HI R133, RZ, 0x8, R226 ;  /* 0x00000008ff857819 */ /* 0x010fe800000116e2 */
[----:B------:R-:W-:Y:S01]  /*178b0*/  PRMT R133, R14, 0x5410, R133 ;  /* 0x000054100e857816 */ /* 0x000fe20000000085 */
[-C--:B-----5:R-:W-:Y:S06]  /*178c0*/  HMMA.16816.F32 R240, R28, R20.reuse, R240 ;  /* 0x000000141cf0723c */ /* 0x0a0fec00000018f0 */
[C---:B------:R-:W-:Y:S06]  /*178d0*/  HMMA.16816.F32 R236, R32.reuse, R20, R236 ;  /* 0x0000001420ec723c */ /* 0x040fec00000018ec */
[-C--:B------:R-:W-:Y:S06]  /*178e0*/  HMMA.16816.F32 R232, R32, R22.reuse, R232 ;  /* 0x0000001620e8723c */ /* 0x080fec00000018e8 */
[----:B------:R-:W-:Y:S01]  /*178f0*/  HMMA.16816.F32 R228, R28, R22, R228 ;  /* 0x000000161ce4723c */ /* 0x000fe200000018e4 */
[----:B------:R-:W4:Y:S04]  /*17900*/  LDSM.16.MT88.4 R20, [R252+0x4800] ;  /* 0x00480000fc14783b */ /* 0x000f280000004200 */
[----:B------:R-:W-:Y:S02]  /*17910*/  F2FP.F16.F32.PACK_AB R33, R174, R173 ;  /* 0x000000adae21723e */ /* 0x000fe400000000ff */
[--C-:B------:R-:W-:Y:S04]  /*17920*/  HSET2.LE.AND R30, R194, R225.reuse, PT ;  /* 0x000000e1c21e7233 */ /* 0x100fe80003803000 */
[----:B------:R-:W-:Y:S02]  /*17930*/  F2FP.F16.F32.PACK_AB R29, R172, R171 ;  /* 0x000000abac1d723e */ /* 0x000fe400000000ff */
[--C-:B------:R-:W-:Y:S02]  /*17940*/  HSET2.LE.AND R31, R185, R225.reuse, PT ;  /* 0x000000e1b91f7233 */ /* 0x100fe40003803000 */
[----:B------:R-:W-:Y:S02]  /*17950*/  LOP3.LUT R30, R30, R29, RZ, 0xc0, !PT ;  /* 0x0000001d1e1e7212 */ /* 0x000fe400078ec0ff */
[--C-:B------:R-:W-:Y:S02]  /*17960*/  HSET2.LE.AND R29, R186, R225.reuse, PT ;  /* 0x000000e1ba1d7233 */ /* 0x100fe40003803000 */
[----:B------:R-:W-:Y:S02]  /*17970*/  F2FP.F16.F32.PACK_AB R34, R193, R192 ;  /* 0x000000c0c122723e */ /* 0x000fe400000000ff */
[C---:B------:R-:W-:Y:S01]  /*17980*/  F2FP.F16.F32.PACK_AB R32, R196.reuse, R195 ;  /* 0x000000c3c420723e */ /* 0x040fe200000000ff */
[----:B------:R-:W-:Y:S01]  /*17990*/  FADD.FTZ R195, R195, R62 ;  /* 0x0000003ec3c37221 */ /* 0x000fe20000010000 */
[----:B------:R-:W-:Y:S02]  /*179a0*/  LOP3.LUT R31, R31, R34, RZ, 0xc0, !PT ;  /* 0x000000221f1f7212 */ /* 0x000fe400078ec0ff */
[----:B------:R-:W-:Y:S01]  /*179b0*/  LOP3.LUT R29, R29, R32, RZ, 0xc0, !PT ;  /* 0x000000201d1d7212 */ /* 0x000fe200078ec0ff */
[----:B------:R-:W-:Y:S01]  /*179c0*/  FADD.FTZ R195, R196, R195 ;  /* 0x000000c3c4c37221 */ /* 0x000fe20000010000 */
[----:B------:R-:W-:Y:S02]  /*179d0*/  LOP3.LUT R34, R182, 0xff, RZ, 0xc0, !PT ;  /* 0x000000ffb6227812 */ /* 0x000fe400078ec0ff */
[----:B------:R-:W-:Y:S01]  /*179e0*/  SHF.R.U32.HI R32, RZ, 0x18, R182 ;  /* 0x00000018ff207819 */ /* 0x000fe200000116b6 */
[----:B------:R-:W-:Y:S01]  /*179f0*/  FADD.FTZ R192, R192, R195 ;  /* 0x000000c3c0c07221 */ /* 0x000fe20000010000 */
[----:B------:R-:W-:Y:S02]  /*17a00*/  LOP3.LUT R35, R182, 0xffff, RZ, 0xc0, !PT ;  /* 0x0000ffffb6237812 */ /* 0x000fe400078ec0ff */
[----:B------:R-:W-:Y:S01]  /*17a10*/  LOP3.LUT R28, R199, 0xffff, RZ, 0xc0, !PT ;  /* 0x0000ffffc71c7812 */ /* 0x000fe200078ec0ff */
[----:B------:R-:W-:Y:S01]  /*17a20*/  FADD.FTZ R193, R193, R192 ;  /* 0x000000c0c1c17221 */ /* 0x000fe20000010000 */
[----:B------:R-:W-:Y:S02]  /*17a30*/  SHF.R.U32.HI R35, RZ, 0x8, R35 ;  /* 0x00000008ff237819 */ /* 0x000fe40000011623 */
[----:B------:R-:W-:Y:S02]  /*17a40*/  SHF.R.U32.HI R28, RZ, 0x8, R28 ;  /* 0x00000008ff1c7819 */ /* 0x000fe4000001161c */
[----:B------:R-:W-:Y:S01]  /*17a50*/  SHF.R.U32.HI R199, RZ, 0x18, R199 ;  /* 0x00000018ffc77819 */ /* 0x000fe200000116c7 */
[-C--:B----4-:R-:W-:Y:S05]  /*17a60*/  HMMA.16816.F32 R16, R36, R20.reuse, R16 ;  /* 0x000000142410723c */ /* 0x090fea0000001810 */
[----:B------:R-:W-:Y:S01]  /*17a70*/  PRMT R177, R177, 0x5410, R28 ;  /* 0x00005410b1b17816 */ /* 0x000fe2000000001c */
[C---:B------:R-:W-:Y:S05]  /*17a80*/  HMMA.16816.F32 R52, R40.reuse, R20, R52 ;  /* 0x000000142834723c */ /* 0x040fea0000001834 */
[--C-:B------:R-:W-:Y:S01]  /*17a90*/  HSET2.LE.AND R28, R187, R225.reuse, PT ;  /* 0x000000e1bb1c7233 */ /* 0x100fe20003803000 */
[-C--:B------:R-:W-:Y:S05]  /*17aa0*/  HMMA.16816.F32 R248, R40, R22.reuse, R248 ;  /* 0x0000001628f8723c */ /* 0x080fea00000018f8 */
[----:B------:R-:W-:Y:S01]  /*17ab0*/  LOP3.LUT R28, R28, R33, RZ, 0xc0, !PT ;  /* 0x000000211c1c7212 */ /* 0x000fe200078ec0ff */
[----:B------:R-:W-:Y:S01]  /*17ac0*/  HMMA.16816.F32 R244, R36, R22, R244 ;  /* 0x0000001624f4723c */ /* 0x000fe200000018f4 */
[----:B------:R-:W4:Y:S04]  /*17ad0*/  LDSM.16.MT88.4 R20, [R222+0x4800] ;  /* 0x00480000de14783b */ /* 0x000f280000004200 */
[----:B------:R-:W-:Y:S01]  /*17ae0*/  SHF.R.U32.HI R33, RZ, 0x10, R182 ;  /* 0x00000010ff217819 */ /* 0x000fe200000116b6 */
[C---:B------:R-:W-:Y:S05]  /*17af0*/  HMMA.16816.F32 R16, R44.reuse, R24, R16 ;  /* 0x000000182c10723c */ /* 0x040fea0000001810 */
[----:B------:R-:W-:Y:S02]  /*17b00*/  LOP3.LUT R33, R33, 0xff, RZ, 0xc0, !PT ;  /* 0x000000ff21217812 */ /* 0x000fe400078ec0ff */
[----:B------:R-:W-:Y:S04]  /*17b10*/  PRMT R188, R188, 0x5410, R199 ;  /* 0x00005410bcbc7816 */ /* 0x000fe800000000c7 */
[----:B------:R-:W-:Y:S07]  /*17b20*/  PRMT R112, R33, 0x5410, R32 ;  /* 0x0000541021707816 */ /* 0x000fee0000000020 */
[----:B------:R-:W-:Y:S06]  /*17b30*/  HMMA.16816.F32 R244, R44, R26, R244 ;  /* 0x0000001a2cf4723c */ /* 0x000fec00000018f4 */
[-C--:B----4-:R-:W-:Y:S06]  /*17b40*/  HMMA.16816.F32 R240, R36, R20.reuse, R240 ;  /* 0x0000001424f0723c */ /* 0x090fec00000018f0 */
[C---:B------:R-:W-:Y:S06]  /*17b50*/  HMMA.16816.F32 R236, R40.reuse, R20, R236 ;  /* 0x0000001428ec723c */ /* 0x040fec00000018ec */
[-C--:B------:R-:W-:Y:S05]  /*17b60*/  HMMA.16816.F32 R232, R40, R22.reuse, R232 ;  /* 0x0000001628e8723c */ /* 0x080fea00000018e8 */
[----:B------:R-:W-:Y:S01]  /*17b70*/  F2FP.F16.F32.PACK_AB R20, R56, R15 ;  /* 0x0000000f3814723e */ /* 0x000fe200000000ff */
[----:B------:R-:W-:Y:S05]  /*17b80*/  HMMA.16816.F32 R228, R36, R22, R228 ;  /* 0x0000001624e4723c */ /* 0x000fea00000018e4 */
[----:B------:R-:W-:Y:S01]  /*17b90*/  LOP3.LUT R51, R51, R20, RZ, 0xc0, !PT ;  /* 0x0000001433337212 */ /* 0x000fe200078ec0ff */
[--C-:B------:R-:W-:Y:S01]  /*17ba0*/  FFMA.FTZ R41, R104, UR4, -R6.reuse ;  /* 0x0000000468297c23 */ /* 0x100fe20008010806 */
[----:B------:R-:W4:Y:S01]  /*17bb0*/  LDSM.16.MT88.4 R20, [R222+0x4c00] ;  /* 0x004c0000de14783b */ /* 0x000f220000004200 */
[----:B------:R-:W-:Y:S02]  /*17bc0*/  LOP3.LUT R36, R209, 0xff, RZ, 0xc0, !PT ;  /* 0x000000ffd1247812 */ /* 0x000fe400078ec0ff */
[----:B------:R5:W-:Y:S01]  /*17bd0*/  MUFU.EX2 R82, R41 ;  /* 0x0000002900527308 */ /* 0x000be20000000800 */
[----:B------:R-:W-:Y:S01]  /*17be0*/  F2FP.F16.F32.PACK_AB R39, R176, R175 ;  /* 0x000000afb027723e */ /* 0x000fe200000000ff */
[C---:B------:R-:W-:Y:S05]  /*17bf0*/  HMMA.16816.F32 R52, R48.reuse, R24, R52 ;  /* 0x000000183034723c */ /* 0x040fea0000001834 */
[----:B------:R-:W-:Y:S01]  /*17c00*/  F2FP.F16.F32.PACK_AB R43, R179, R178 ;  /* 0x000000b2b32b723e */ /* 0x000fe200000000ff */
[----:B------:R-:W-:Y:S05]  /*17c10*/  HMMA.16816.F32 R248, R48, R26, R248 ;  /* 0x0000001a30f8723c */ /* 0x000fea00000018f8 */
[----:B------:R-:W-:Y:S01]  /*17c20*/  SHF.R.U32.HI R24, RZ, 0x18, R209 ;  /* 0x00000018ff187819 */ /* 0x000fe200000116d1 */
[----:B------:R-:W-:Y:S01]  /*17c30*/  FFMA.FTZ R104, R128, UR4, -R6 ;  /* 0x0000000480687c23 */ /* 0x000fe20008010806 */
[----:B------:R-:W-:Y:S01]  /*17c40*/  LOP3.LUT R25, R209, 0xffff, RZ, 0xc0, !PT ;  /* 0x0000ffffd1197812 */ /* 0x000fe200078ec0ff */
[----:B------:R-:W-:Y:S03]  /*17c50*/  FADD.FTZ R15, R15, R86 ;  /* 0x000000560f0f7221 */ /* 0x000fe60000010000 */
[----:B------:R-:W-:Y:S01]  /*17c60*/  SHF.R.U32.HI R25, RZ, 0x8, R25 ;  /* 0x00000008ff197819 */ /* 0x000fe20000011619 */
[----:B------:R-:W-:Y:S01]  /*17c70*/  MUFU.EX2 R104, R104 ;  /* 0x0000006800687308 */ /* 0x000fe20000000800 */
[----:B------:R-:W-:Y:S01]  /*17c80*/  SHF.R.U32.HI R37, RZ, 0x10, R209 ;  /* 0x00000010ff257819 */ /* 0x000fe200000116d1 */
[----:B------:R-:W-:Y:S01]  /*17c90*/  FADD.FTZ R15, R56, R15 ;  /* 0x0000000f380f7221 */ /* 0x000fe20000010000 */
[----:B------:R-:W-:Y:S02]  /*17ca0*/  PRMT R36, R36, 0x5410, R25 ;  /* 0x0000541024247816 */ /* 0x000fe40000000019 */
[----:B------:R-:W-:Y:S02]  /*17cb0*/  LOP3.LUT R37, R37, 0xff, RZ, 0xc0, !PT ;  /* 0x000000ff25257812 */ /* 0x000fe400078ec0ff */
[----:B------:R-:W-:Y:S02]  /*17cc0*/  SHF.R.U32.HI R38, RZ, 0x10, R181 ;  /* 0x00000010ff267819 */ /* 0x000fe400000116b5 */
[----:B------:R-:W-:Y:S02]  /*17cd0*/  PRMT R37, R37, 0x5410, R24 ;  /* 0x0000541025257816 */ /* 0x000fe40000000018 */
[----:B------:R-:W2:Y:S01]  /*17ce0*/  LDSM.16.MT88.4 R24, [R252+0x5000] ;  /* 0x00500000fc18783b */ /* 0x000ea20000004200 */
[--C-:B------:R-:W-:Y:S02]  /*17cf0*/  HSET2.LE.AND R36, R36, R225.reuse, PT ;  /* 0x000000e124247233 */ /* 0x100fe40003803000 */
[----:B------:R-:W-:Y:S02]  /*17d00*/  LOP3.LUT R38, R38, 0xff, RZ, 0xc0, !PT ;  /* 0x000000ff26267812 */ /* 0x000fe400078ec0ff */
[----:B------:R-:W-:Y:S01]  /*17d10*/  F2FP.F16.F32.PACK_AB R42, R201, R198 ;  /* 0x000000c6c92a723e */ /* 0x000fe200000000ff */
[-C--:B----4-:R-:W-:Y:S05]  /*17d20*/  HMMA.16816.F32 R240, R44, R20.reuse, R240 ;  /* 0x000000142cf0723c */ /* 0x090fea00000018f0 */
[----:B------:R-:W-:Y:S01]  /*17d30*/  LOP3.LUT R36, R36, R43, RZ, 0xc0, !PT ;  /* 0x0000002b24247212 */ /* 0x000fe200078ec0ff */
[----:B------:R-:W-:Y:S05]  /*17d40*/  HMMA.16816.F32 R236, R48, R20, R236 ;  /* 0x0000001430ec723c */ /* 0x000fea00000018ec */
[--C-:B------:R-:W-:Y:S01]  /*17d50*/  HSET2.LE.AND R37, R37, R225.reuse, PT ;  /* 0x000000e125257233 */ /* 0x100fe20003803000 */
[-C--:B------:R-:W-:Y:S05]  /*17d60*/  HMMA.16816.F32 R228, R44, R22.reuse, R228 ;  /* 0x000000162ce4723c */ /* 0x080fea00000018e4 */
[C---:B------:R-:W-:Y:S01]  /*17d70*/  LOP3.LUT R21, R181.reuse, 0xffff, RZ, 0xc0, !PT ;  /* 0x0000ffffb5157812 */ /* 0x040fe200078ec0ff */
[----:B------:R-:W-:Y:S05]  /*17d80*/  HMMA.16816.F32 R232, R48, R22, R232 ;  /* 0x0000001630e8723c */ /* 0x000fea00000018e8 */
[----:B------:R-:W-:Y:S01]  /*17d90*/  LOP3.LUT R20, R181, 0xff, RZ, 0xc0, !PT ;  /* 0x000000ffb5147812 */ /* 0x000fe200078ec0ff */
[--C-:B------:R-:W-:Y:S01]  /*17da0*/  FFMA.FTZ R44, R105, UR4, -R6.reuse ;  /* 0x00000004692c7c23 */ /* 0x100fe20008010806 */
[----:B------:R-:W-:Y:S01]  /*17db0*/  SHF.R.U32.HI R21, RZ, 0x8, R21 ;  /* 0x00000008ff157819 */ /* 0x000fe20000011615 */
[----:B------:R-:W-:Y:S02]  /*17dc0*/  FFMA.FTZ R6, R121, UR4, -R6 ;  /* 0x0000000479067c23 */ /* 0x000fe40008010806 */
[----:B------:R4:W-:Y:S01]  /*17dd0*/  MUFU.EX2 R11, R44 ;  /* 0x0000002c000b7308 */ /* 0x0009e20000000800 */
[----:B------:R-:W-:Y:S02]  /*17de0*/  PRMT R194, R20, 0x5410, R21 ;  /* 0x0000541014c27816 */ /* 0x000fe40000000015 */
[----:B------:R-:W3:Y:S01]  /*17df0*/  LDSM.16.MT88.4 R20, [R222+0x5000] ;  /* 0x00500000de14783b */ /* 0x000ee20000004200 */
[----:B------:R-:W-:Y:S01]  /*17e00*/  SHF.R.U32.HI R181, RZ, 0x18, R181 ;  /* 0x00000018ffb57819 */ /* 0x000fe200000116b5 */
[C---:B--2---:R-:W-:Y:S05]  /*17e10*/  HMMA.16816.F32 R16, R28.reuse, R24, R16 ;  /* 0x000000181c10723c */ /* 0x044fea0000001810 */
[----:B------:R-:W-:Y:S01]  /*17e20*/  PRMT R182, R38, 0x5410, R181 ;  /* 0x0000541026b67816 */ /* 0x000fe200000000b5 */
[C---:B------:R-:W-:Y:S05]  /*17e30*/  HMMA.16816.F32 R244, R28.reuse, R26, R244 ;  /* 0x0000001a1cf4723c */ /* 0x040fea00000018f4 */
[----:B------:R-:W-:Y:S02]  /*17e40*/  PRMT R181, R34, 0x5410, R35 ;  /* 0x0000541022b57816 */ /* 0x000fe40000000023 */
[----:B------:R-:W2:Y:S01]  /*17e50*/  LDSM.16.MT88.4 R32, [R252+0x5400] ;  /* 0x00540000fc20783b */ /* 0x000ea20000004200 */
[----:B------:R-:W-:Y:S03]  /*17e60*/  F2FP.F16.F32.PACK_AB R45, R73, R72 ;  /* 0x00000048492d723e */ /* 0x000fe600000000ff */
[----:B------:R-:W-:Y:S02]  /*17e70*/  F2FP.F16.F32.PACK_AB R46, R83, R74 ;  /* 0x0000004a532e723e */ /* 0x000fe400000000ff */
[--C-:B------:R-:W-:Y:S02]  /*17e80*/  HSET2.LE.AND R38, R170, R225.reuse, PT ;  /* 0x000000e1aa267233 */ /* 0x100fe40003803000 */
[--C-:B------:R-:W-:Y:S01]  /*17e90*/  HSET2.LE.AND R48, R118, R225.reuse, PT ;  /* 0x000000e176307233 */ /* 0x100fe20003803000 */
[----:B------:R-:W-:Y:S01]  /*17ea0*/  FADD.FTZ R118, R137, R0 ;  /* 0x0000000089767221 */ /* 0x000fe20000010000 */
[--C-:B------:R-:W-:Y:S01]  /*17eb0*/  HSET2.LE.AND R50, R117, R225.reuse, PT ;  /* 0x000000e175327233 */ /* 0x100fe20003803000 */
[--C-:B------:R-:W-:Y:S01]  /*17ec0*/  FFMA.FTZ R0, R90, UR4, -R9.reuse ;  /* 0x000000045a007c23 */ /* 0x100fe20008010809 */
[----:B------:R-:W-:Y:S01]  /*17ed0*/  LOP3.LUT R38, R38, R39, RZ, 0xc0, !PT ;  /* 0x0000002726267212 */ /* 0x000fe200078ec0ff */
[----:B------:R-:W-:Y:S01]  /*17ee0*/  FADD.FTZ R135, R135, R118 ;  /* 0x0000007687877221 */ /* 0x000fe20000010000 */
[--C-:B------:R-:W-:Y:S01]  /*17ef0*/  HSET2.LE.AND R39, R168, R225.reuse, PT ;  /* 0x000000e1a8277233 */ /* 0x100fe20003803000 */
[----:B------:R-:W-:Y:S01]  /*17f00*/  FFMA.FTZ R9, R123, UR4, -R9 ;  /* 0x000000047b097c23 */ /* 0x000fe20008010809 */
[----:B-1----:R-:W-:Y:S01]  /*17f10*/  F2FP.F16.F32.PACK_AB R43, R67, R66 ;  /* 0x00000042432b723e */ /* 0x002fe200000000ff */
[----:B------:R-:W1:Y:S01]  /*17f20*/  MUFU.EX2 R0, R0 ;  /* 0x0000000000007308 */ /* 0x000e620000000800 */
[--C-:B------:R-:W-:Y:S01]  /*17f30*/  HSET2.LE.AND R182, R182, R225.reuse, PT ;  /* 0x000000e1b6b67233 */ /* 0x100fe20003803000 */
[----:B------:R-:W-:Y:S01]  /*17f40*/  FADD.FTZ R66, R66, R65 ;  /* 0x0000004142427221 */ /* 0x000fe20000010000 */
[----:B------:R-:W-:Y:S02]  /*17f50*/  LOP3.LUT R39, R39, R42, RZ, 0xc0, !PT ;  /* 0x0000002a27277212 */ /* 0x000fe400078ec0ff */
[----:B------:R-:W-:Y:S01]  /*17f60*/  F2FP.F16.F32.PACK_AB R42, R203, R202 ;  /* 0x000000cacb2a723e */ /* 0x000fe200000000ff */
[----:B------:R-:W-:Y:S01]  /*17f70*/  FADD.FTZ R67, R67, R66 ;  /* 0x0000004243437221 */ /* 0x000fe20000010000 */
[C---:B---3--:R-:W-:Y:S03]  /*17f80*/  HMMA.16816.F32 R240, R28.reuse, R20, R240 ;  /* 0x000000141cf0723c */ /* 0x048fe600000018f0 */
[----:B------:R-:W-:Y:S01]  /*17f90*/  MUFU.EX2 R9, R9 ;  /* 0x0000000900097308 */ /* 0x000fe20000000800 */
[----:B------:R-:W-:Y:S01]  /*17fa0*/  LOP3.LUT R37, R37, R42, RZ, 0xc0, !PT ;  /* 0x0000002a25257212 */ /* 0x000fe200078ec0ff */
[----:B------:R-:W-:Y:S01]  /*17fb0*/  FADD.FTZ R72, R72, R67 ;  /* 0x0000004348487221 */ /* 0x000fe20000010000 */
[----:B------:R-:W-:Y:S01]  /*17fc0*/  SHF.R.U32.HI R42, RZ, 0x18, R127 ;  /* 0x00000018ff2a7819 */ /* 0x000fe2000001167f */
[----:B------:R-:W-:Y:S01]  /*17fd0*/  HMMA.16816.F32 R228, R28, R22, R228 ;  /* 0x000000161ce4723c */ /* 0x000fe200000018e4 */
[----:B------:R-:W3:Y:S03]  /*17fe0*/  LDSM.16.MT88.4 R28, [R222+0x5400] ;  /* 0x00540000de1c783b */ /* 0x000ee60000004200 */
[----:B------:R-:W-:Y:S01]  /*17ff0*/  LOP3.LUT R40, R127, 0xffff, RZ, 0xc0, !PT ;  /* 0x0000ffff7f287812 */ /* 0x000fe200078ec0ff */
[----:B------:R-:W-:Y:S01]  /*18000*/  FADD.FTZ R73, R73, R72 ;  /* 0x0000004849497221 */ /* 0x000fe20000010000 */
[----:B------:R-:W-:Y:S01]  /*18010*/  LOP3.LUT R105, R127, 0xff, RZ, 0xc0, !PT ;  /* 0x000000ff7f697812 */ /* 0x000fe200078ec0ff */
[----:B------:R-:W-:Y:S01]  /*18020*/  FADD.FTZ R202, R202, R193 ;  /* 0x000000c1caca7221 */ /* 0x000fe20000010000 */
[C---:B--2---:R-:W-:Y:S05]  /*18030*/  HMMA.16816.F32 R16, R36.reuse, R32, R16 ;  /* 0x000000202410723c */ /* 0x044fea0000001810 */
[----:B------:R-:W-:Y:S01]  /*18040*/  SHF.R.U32.HI R40, RZ, 0x8, R40 ;  /* 0x00000008ff287819 */ /* 0x000fe20000011628 */
[C---:B------:R-:W-:Y:S05]  /*18050*/  HMMA.16816.F32 R244, R36.reuse, R34, R244 ;  /* 0x0000002224f4723c */ /* 0x040fea00000018f4 */
[----:B------:R-:W-:Y:S01]  /*18060*/  PRMT R105, R105, 0x5410, R40 ;  /* 0x0000541069697816 */ /* 0x000fe20000000028 */
[----:B------:R-:W-:Y:S01]  /*18070*/  FADD.FTZ R203, R203, R202 ;  /* 0x000000cacbcb7221 */ /* 0x000fe20000010000 */
[--C-:B------:R-:W-:Y:S04]  /*18080*/  HSET2.LE.AND R40, R126, R225.reuse, PT ;  /* 0x000000e17e287233 */ /* 0x100fe80003803000 */
[----:B------:R-:W-:Y:S01]  /*18090*/  PRMT R113, R113, 0x5410, R42 ;  /* 0x0000541071717816 */ /* 0x000fe2000000002a */
[----:B------:R-:W-:Y:S01]  /*180a0*/  FADD.FTZ R198, R198, R203 ;  /* 0x000000cbc6c67221 */ /* 0x000fe20000010000 */
[----:B------:R-:W-:Y:S02]  /*180b0*/  LOP3.LUT R40, R40, R43, RZ, 0xc0, !PT ;  /* 0x0000002b28287212 */ /* 0x000fe400078ec0ff */
[--C-:B------:R-:W-:Y:S01]  /*180c0*/  HSET2.LE.AND R42, R125, R225.reuse, PT ;  /* 0x000000e17d2a7233 */ /* 0x100fe20003803000 */
[----:B------:R-:W-:Y:S01]  /*180d0*/  FADD.FTZ R198, R201, R198 ;  /* 0x000000c6c9c67221 */ /* 0x000fe20000010000 */
[--C-:B------:R-:W-:Y:S02]  /*180e0*/  HSET2.LE.AND R43, R119, R225.reuse, PT ;  /* 0x000000e1772b7233 */ /* 0x100fe40003803000 */
[----:B-----5:R-:W-:Y:S01]  /*180f0*/  F2FP.F16.F32.PACK_AB R41, R75, R10 ;  /* 0x0000000a4b29723e */ /* 0x020fe200000000ff */
[----:B------:R-:W-:Y:S01]  /*18100*/  FADD.FTZ R10, R10, R15 ;  /* 0x0000000f0a0a7221 */ /* 0x000fe20000010000 */
[----:B------:R-:W-:Y:S01]  /*18110*/  LOP3.LUT R42, R42, R45, RZ, 0xc0, !PT ;  /* 0x0000002d2a2a7212 */ /* 0x000fe200078ec0ff */
[----:B------:R-:W-:Y:S01]  /*18120*/  FADD.FTZ R207, R207, R198 ;  /* 0x000000c6cfcf7221 */ /* 0x000fe20000010000 */
[----:B------:R-:W-:Y:S01]  /*18130*/  LOP3.LUT R43, R43, R46, RZ, 0xc0, !PT ;  /* 0x0000002e2b2b7212 */ /* 0x000fe200078ec0ff */
[----:B------:R-:W-:Y:S01]  /*18140*/  FADD.FTZ R75, R75, R10 ;  /* 0x0000000a4b4b7221 */ /* 0x000fe20000010000 */
[C---:B---3--:R-:W-:Y:S01]  /*18150*/  HMMA.16816.F32 R240, R36.reuse, R28, R240 ;  /* 0x0000001c24f0723c */ /* 0x048fe200000018f0 */
[----:B----4-:R-:W-:Y:S02]  /*18160*/  LDSM.16.MT88.4 R44, [R222+0x5800] ;  /* 0x00580000de2c783b */ /* 0x010fe40000004200 */
[----:B------:R-:W-:Y:S01]  /*18170*/  LOP3.LUT R41, R124, R41, RZ, 0xc0, !PT ;  /* 0x000000297c297212 */ /* 0x000fe200078ec0ff */
[----:B------:R-:W-:Y:S01]  /*18180*/  FADD.FTZ R74, R74, R75 ;  /* 0x0000004b4a4a7221 */ /* 0x000fe20000010000 */
[--C-:B------:R-:W-:Y:S01]  /*18190*/  HSET2.LE.AND R51, R111, R225.reuse, PT ;  /* 0x000000e16f337233 */ /* 0x100fe20003803000 */
[----:B------:R-:W-:Y:S05]  /*181a0*/  HMMA.16816.F32 R228, R36, R30, R228 ;  /* 0x0000001e24e4723c */ /* 0x000fea00000018e4 */
[----:B------:R-:W-:Y:S01]  /*181b0*/  LOP3.LUT R51, R51, R2, RZ, 0xc0, !PT ;  /* 0x0000000233337212 */ /* 0x000fe200078ec0ff */
[C---:B------:R-:W-:Y:S01]  /*181c0*/  HMMA.16816.F32 R248, R40.reuse, R26, R248 ;  /* 0x0000001a28f8723c */ /* 0x040fe200000018f8 */
[----:B------:R-:W2:Y:S04]  /*181d0*/  MUFU.EX2 R2, R114 ;  /* 0x0000007200027308 */ /* 0x000ea80000000800 */
[----:B------:R-:W-:Y:S01]  /*181e0*/  F2FP.F16.F32.PACK_AB R39, R183, R180 ;  /* 0x000000b4b727723e */ /* 0x000fe200000000ff */
[C---:B------:R-:W-:Y:S05]  /*181f0*/  HMMA.16816.F32 R52, R40.reuse, R24, R52 ;  /* 0x000000182834723c */ /* 0x040fea0000001834 */
[----:B------:R-:W-:Y:S01]  /*18200*/  F2FP.F16.F32.PACK_AB R37, R57, R184 ;  /* 0x000000b83925723e */ /* 0x000fe200000000ff */
[C---:B------:R-:W-:Y:S05]  /*18210*/  HMMA.16816.F32 R236, R40.reuse, R20, R236 ;  /* 0x0000001428ec723c */ /* 0x040fea00000018ec */
[----:B------:R-:W-:Y:S01]  /*18220*/  LOP3.LUT R50, R50, R39, RZ, 0xc0, !PT ;  /* 0x0000002732327212 */ /* 0x000fe200078ec0ff */
[----:B------:R-:W-:Y:S01]  /*18230*/  HMMA.16816.F32 R232, R40, R22, R232 ;  /* 0x0000001628e8723c */ /* 0x000fe200000018e8 */
[----:B------:R3:W-:Y:S04]  /*18240*/  MUFU.EX2 R41, R6 ;  /* 0x0000000600297308 */ /* 0x0007e80000000800 */
[--C-:B------:R-:W-:Y:S01]  /*18250*/  HSET2.LE.AND R26, R109, R225.reuse, PT ;  /* 0x000000e16d1a7233 */ /* 0x100fe20003803000 */
[----:B------:R-:W-:Y:S01]  /*18260*/  FADD.FTZ R21, R134, R135 ;  /* 0x0000008786157221 */ /* 0x000fe20000010000 */
[--C-:B------:R-:W-:Y:S01]  /*18270*/  HSET2.LE.AND R20, R194, R225.reuse, PT ;  /* 0x000000e1c2147233 */ /* 0x100fe20003803000 */
[----:B------:R-:W-:Y:S03]  /*18280*/  FADD.FTZ R83, R83, R74 ;  /* 0x0000004a53537221 */ /* 0x000fe60000010000 */
[----:B------:R-:W-:Y:S01]  /*18290*/  F2FP.F16.F32.PACK_AB R23, R97, R96 ;  /* 0x000000606117723e */ /* 0x000fe200000000ff */
[----:B------:R-:W-:Y:S01]  /*182a0*/  FADD.FTZ R138, R138, R21 ;  /* 0x000000158a8a7221 */ /* 0x000fe20000010000 */
[----:B------:R-:W-:Y:S01]  /*182b0*/  F2FP.F16.F32.PACK_AB R25, R89, R88 ;  /* 0x000000585919723e */ /* 0x000fe200000000ff */
[----:B------:R-:W-:Y:S01]  /*182c0*/  FADD.FTZ R88, R88, R73 ;  /* 0x0000004958587221 */ /* 0x000fe20000010000 */
[----:B------:R-:W-:Y:S01]  /*182d0*/  LOP3.LUT R48, R48, R37, RZ, 0xc0, !PT ;  /* 0x0000002530307212 */ /* 0x000fe200078ec0ff */
[----:B------:R-:W-:Y:S01]  /*182e0*/  FADD.FTZ R141, R141, R138 ;  /* 0x0000008a8d8d7221 */ /* 0x000fe20000010000 */
[----:B------:R-:W-:Y:S01]  /*182f0*/  LOP3.LUT R26, R26, R23, RZ, 0xc0, !PT ;  /* 0x000000171a1a7212 */ /* 0x000fe200078ec0ff */
[----:B------:R-:W4:Y:S01]  /*18300*/  LDSM.16.MT88.4 R36, [R252+0x5800] ;  /* 0x00580000fc24783b */ /* 0x000f220000004200 */
        /* <DEDUP_REMOVED lines=8> */
[----:B------:R-:W-:Y:S01]  /*18390*/  F2FP.F16.F32.PACK_AB R24, R99, R98 ;  /* 0x000000626318723e */ /* 0x000fe200000000ff */
        /* <DEDUP_REMOVED lines=9> */
[--C-:B------:R-:W-:Y:S01]  /*18430*/  HSET2.LE.AND R27, R102, R225.reuse, PT ;  /* 0x000000e1661b7233 */ /* 0x100fe20003803000 */
[----:B------:R-:W-:Y:S01]  /*18440*/  FADD.FTZ R98, R98, R91 ;  /* 0x0000005b62627221 */ /* 0x000fe20000010000 */
[--C-:B------:R-:W-:Y:S01]  /*18450*/  HSET2.LE.AND R24, R177, R225.reuse, PT ;  /* 0x000000e1b1187233 */ /* 0x100fe20003803000 */
[----:B------:R-:W-:Y:S01]  /*18460*/  FADD.FTZ R143, R143, R140 ;  /* 0x0000008c8f8f7221 */ /* 0x000fe20000010000 */
[----:B---3--:R-:W-:Y:S01]  /*18470*/  F2FP.F16.F32.PACK_AB R6, R131, R130 ;  /* 0x000000828306723e */ /* 0x008fe200000000ff */
[C---:B------:R-:W-:Y:S05]  /*18480*/  HMMA.16816.F32 R52, R20.reuse, R32, R52 ;  /* 0x000000201434723c */ /* 0x040fea0000001834 */
[--C-:B------:R-:W-:Y:S01]  /*18490*/  HSET2.LE.AND R49, R116, R225.reuse, PT ;  /* 0x000000e174317233 */ /* 0x100fe20003803000 */
[C---:B------:R-:W-:Y:S05]  /*184a0*/  HMMA.16816.F32 R248, R20.reuse, R34, R248 ;  /* 0x0000002214f8723c */ /* 0x040fea00000018f8 */
[----:B------:R-:W-:Y:S01]  /*184b0*/  F2FP.F16.F32.PACK_AB R33, R11, R82 ;  /* 0x000000520b21723e */ /* 0x000fe200000000ff */
[C---:B------:R-:W-:Y:S05]  /*184c0*/  HMMA.16816.F32 R236, R20.reuse, R28, R236 ;  /* 0x0000001c14ec723c */ /* 0x040fea00000018ec */
[----:B--2---:R-:W-:Y:S01]  /*184d0*/  F2FP.F16.F32.PACK_AB R32, R3, R2 ;  /* 0x000000020320723e */ /* 0x004fe200000000ff */
[----:B------:R-:W-:Y:S05]  /*184e0*/  HMMA.16816.F32 R232, R20, R30, R232 ;  /* 0x0000001e14e8723c */ /* 0x000fea00000018e8 */
[----:B------:R-:W-:Y:S01]  /*184f0*/  LOP3.LUT R24, R24, R33, RZ, 0xc0, !PT ;  /* 0x0000002118187212 */ /* 0x000fe200078ec0ff */
[----:B------:R-:W-:Y:S01]  /*18500*/  FADD.FTZ R144, R144, R143 ;  /* 0x0000008f90907221 */ /* 0x000fe20000010000 */
[----:B------:R-:W-:Y:S01]  /*18510*/  LOP3.LUT R27, R27, R32, RZ, 0xc0, !PT ;  /* 0x000000201b1b7212 */ /* 0x000fe200078ec0ff */
[----:B------:R-:W-:Y:S01]  /*18520*/  FADD.FTZ R81, R81, R80 ;  /* 0x0000005051517221 */ /* 0x000fe20000010000 */
[----:B------:R-:W1:Y:S02]  /*18530*/  LDSM.16.MT88.4 R32, [R252+0x5c00] ;  /* 0x005c0000fc20783b */ /* 0x000e640000004200 */
[----:B------:R-:W-:Y:S01]  /*18540*/  LOP3.LUT R49, R49, R12, RZ, 0xc0, !PT ;  /* 0x0000000c31317212 */ /* 0x000fe200078ec0ff */
[----:B------:R-:W-:Y:S01]  /*18550*/  FADD.FTZ R147, R147, R144 ;  /* 0x0000009093937221 */ /* 0x000fe20000010000 */
[----:B------:R-:W2:Y:S01]  /*18560*/  MUFU.EX2 R12, R106 ;  /* 0x0000006a000c7308 */ /* 0x000ea20000000800 */
[----:B------:R-:W-:Y:S01]  /*18570*/  F2FP.F16.F32.PACK_AB R21, R190, R189 ;  /* 0x000000bdbe15723e */ /* 0x000fe200000000ff */
[----:B------:R-:W-:Y:S01]  /*18580*/  FADD.FTZ R99, R99, R98 ;  /* 0x0000006263637221 */ /* 0x000fe20000010000 */
[--C-:B------:R-:W-:Y:S01]  /*18590*/  HSET2.LE.AND R30, R95, R225.reuse, PT ;  /* 0x000000e15f1e7233 */ /* 0x100fe20003803000 */
[----:B------:R-:W-:Y:S01]  /*185a0*/  FADD.FTZ R60, R60, R147 ;  /* 0x000000933c3c7221 */ /* 0x000fe20000010000 */
[C---:B----4-:R-:W-:Y:S05]  /*185b0*/  HMMA.16816.F32 R16, R48.reuse, R36, R16 ;  /* 0x000000243010723c */ /* 0x050fea0000001810 */
[--C-:B------:R-:W-:Y:S01]  /*185c0*/  HSET2.LE.AND R25, R188, R225.reuse, PT ;  /* 0x000000e1bc197233 */ /* 0x100fe20003803000 */
[C---:B------:R-:W-:Y:S05]  /*185d0*/  HMMA.16816.F32 R244, R48.reuse, R38, R244 ;  /* 0x0000002630f4723c */ /* 0x040fea00000018f4 */
[--C-:B------:R-:W-:Y:S01]  /*185e0*/  HSET2.LE.AND R28, R181, R225.reuse, PT ;  /* 0x000000e1b51c7233 */ /* 0x100fe20003803000 */
[C---:B------:R-:W-:Y:S05]  /*185f0*/  HMMA.16816.F32 R240, R48.reuse, R44, R240 ;  /* 0x0000002c30f0723c */ /* 0x040fea00000018f0 */
[----:B--2---:R-:W-:Y:S01]  /*18600*/  F2FP.F16.F32.PACK_AB R4, R13, R12 ;  /* 0x0000000c0d04723e */ /* 0x004fe200000000ff */
[----:B------:R-:W-:Y:S05]  /*18610*/  HMMA.16816.F32 R228, R48, R46, R228 ;  /* 0x0000002e30e4723c */ /* 0x000fea00000018e4 */
[----:B------:R-:W-:Y:S01]  /*18620*/  LOP3.LUT R25, R25, R4, RZ, 0xc0, !PT ;  /* 0x0000000419197212 */ /* 0x000fe200078ec0ff */
[----:B------:R-:W-:Y:S01]  /*18630*/  FADD.FTZ R60, R61, R60 ;  /* 0x0000003c3d3c7221 */ /* 0x000fe20000010000 */
[--C-:B------:R-:W-:Y:S01]  /*18640*/  HSET2.LE.AND R31, R94, R225.reuse, PT ;  /* 0x000000e15e1f7233 */ /* 0x100fe20003803000 */
[----:B------:R-:W-:Y:S03]  /*18650*/  FADD.FTZ R82, R82, R81 ;  /* 0x0000005152527221 */ /* 0x000fe60000010000 */
[----:B------:R-:W-:Y:S01]  /*18660*/  F2FP.F16.F32.PACK_AB R29, R58, R191 ;  /* 0x000000bf3a1d723e */ /* 0x000fe200000000ff */
[C---:B------:R-:W-:Y:S05]  /*18670*/  HMMA.16816.F32 R248, R24.reuse, R38, R248 ;  /* 0x0000002618f8723c */ /* 0x040fea00000018f8 */
[----:B------:R-:W-:Y:S01]  /*18680*/  F2FP.F16.F32.PACK_AB R4, R216, R211 ;  /* 0x000000d3d804723e */ /* 0x000fe200000000ff */
[C---:B------:R-:W-:Y:S05]  /*18690*/  HMMA.16816.F32 R52, R24.reuse, R36, R52 ;  /* 0x000000241834723c */ /* 0x040fea0000001834 */
[----:B------:R-:W-:Y:S01]  /*186a0*/  LOP3.LUT R28, R28, R29, RZ, 0xc0, !PT ;  /* 0x0000001d1c1c7212 */ /* 0x000fe200078ec0ff */
[C---:B------:R-:W-:Y:S05]  /*186b0*/  HMMA.16816.F32 R236, R24.reuse, R44, R236 ;  /* 0x0000002c18ec723c */ /* 0x040fea00000018ec */
[----:B------:R-:W-:Y:S01]  /*186c0*/  LOP3.LUT R31, R31, R4, RZ, 0xc0, !PT ;  /* 0x000000041f1f7212 */ /* 0x000fe200078ec0ff */
[----:B------:R-:W-:Y:S05]  /*186d0*/  HMMA.16816.F32 R232, R24, R46, R232 ;  /* 0x0000002e18e8723c */ /* 0x000fea00000018e8 */
[--C-:B------:R-:W-:Y:S01]  /*186e0*/  HSET2.LE.AND R29, R112, R225.reuse, PT ;  /* 0x000000e1701d7233 */ /* 0x100fe20003803000 */
[----:B------:R-:W-:Y:S01]  /*186f0*/  FADD.FTZ R173, R173, R60 ;  /* 0x0000003cadad7221 */ /* 0x000fe20000010000 */
[----:B------:R-:W-:Y:S01]  /*18700*/  F2FP.F16.F32.PACK_AB R4, R197, R200 ;  /* 0x000000c8c504723e */ /* 0x000fe200000000ff */
[----:B------:R-:W-:Y:S03]  /*18710*/  FADD.FTZ R12, R12, R99 ;  /* 0x000000630c0c7221 */ /* 0x000fe60000010000 */
[----:B------:R-:W-:Y:S01]  /*18720*/  LOP3.LUT R30, R30, R21, RZ, 0xc0, !PT ;  /* 0x000000151e1e7212 */ /* 0x000fe200078ec0ff */
[----:B------:R-:W-:Y:S01]  /*18730*/  FADD.FTZ R174, R174, R173 ;  /* 0x000000adaeae7221 */ /* 0x000fe20000010000 */
[----:B------:R-:W-:Y:S01]  /*18740*/  LOP3.LUT R29, R29, R4, RZ, 0xc0, !PT ;  /* 0x000000041d1d7212 */ /* 0x000fe200078ec0ff */
[----:B------:R-:W2:Y:S01]  /*18750*/  LDSM.16.MT88.4 R20, [R222+0x5c00] ;  /* 0x005c0000de14783b */ /* 0x000ea20000004200 */
[--C-:B------:R-:W-:Y:S01]  /*18760*/  HSET2.LE.AND R38, R133, R225.reuse, PT ;  /* 0x000000e185267233 */ /* 0x100fe20003803000 */
[----:B------:R-:W-:Y:S01]  /*18770*/  FADD.FTZ R171, R171, R174 ;  /* 0x000000aeabab7221 */ /* 0x000fe20000010000 */
[----:B------:R-:W-:Y:S01]  /*18780*/  F2FP.F16.F32.PACK_AB R37, R129, R104 ;  /* 0x000000688125723e */ /* 0x000fe200000000ff */
[----:B------:R-:W-:Y:S01]  /*18790*/  FADD.FTZ R207, R210, R207 ;  /* 0x000000cfd2cf7221 */ /* 0x000fe20000010000 */
[--C-:B------:R-:W-:Y:S01]  /*187a0*/  HSET2.LE.AND R39, R205, R225.reuse, PT ;  /* 0x000000e1cd277233 */ /* 0x100fe20003803000 */
[C---:B-1----:R-:W-:Y:S05]  /*187b0*/  HMMA.16816.F32 R16, R28.reuse, R32, R16 ;  /* 0x000000201c10723c */ /* 0x042fea0000001810 */
[----:B------:R-:W-:Y:S01]  /*187c0*/  LOP3.LUT R38, R38, R37, RZ, 0xc0, !PT ;  /* 0x0000002526267212 */ /* 0x000fe200078ec0ff */
[-C--:B------:R-:W-:Y:S05]  /*187d0*/  HMMA.16816.F32 R244, R28, R34.reuse, R244 ;  /* 0x000000221cf4723c */ /* 0x080fea00000018f4 */
[--C-:B------:R-:W-:Y:S01]  /*187e0*/  HSET2.LE.AND R36, R105, R225.reuse, PT ;  /* 0x000000e169247233 */ /* 0x100fe20003803000 */
[----:B------:R-:W-:Y:S01]  /*187f0*/  FADD.FTZ R171, R172, R171 ;  /* 0x000000abacab7221 */ /* 0x000fe20000010000 */
[----:B------:R-:W-:Y:S01]  /*18800*/  HSET2.LE.AND R37, R113, R225, PT ;  /* 0x000000e171257233 */ /* 0x000fe20003803000 */
[----:B------:R-:W-:Y:S03]  /*18810*/  IMAD.MOV.U32 R225, RZ, RZ, R132 ;  /* 0x000000ffffe17224 */ /* 0x000fe600078e0084 */
[----:B------:R-:W-:Y:S01]  /*18820*/  F2FP.F16.F32.PACK_AB R25, R41, R120 ;  /* 0x000000782919723e */ /* 0x000fe200000000ff */
[----:B------:R-:W-:Y:S01]  /*18830*/  FADD.FTZ R178, R178, R171 ;  /* 0x000000abb2b27221 */ /* 0x000fe20000010000 */
[----:B------:R-:W-:Y:S01]  /*18840*/  F2FP.F16.F32.PACK_AB R4, R9, R122 ;  /* 0x0000007a0904723e */ /* 0x000fe200000000ff */
[----:B------:R-:W-:Y:S01]  /*18850*/  FADD.FTZ R11, R11, R82 ;  /* 0x000000520b0b7221 */ /* 0x000fe20000010000 */
[----:B------:R-:W-:Y:S01]  /*18860*/  LOP3.LUT R36, R36, R25, RZ, 0xc0, !PT ;  /* 0x0000001924247212 */ /* 0x000fe200078ec0ff */
[----:B------:R-:W-:Y:S01]  /*18870*/  FADD.FTZ R178, R179, R178 ;  /* 0x000000b2b3b27221 */ /* 0x000fe20000010000 */
[----:B------:R-:W-:Y:S01]  /*18880*/  STL.64 [R1+0x10], R16 ;  /* 0x0000101001007387 */ /* 0x000fe20000100a00 */
[----:B------:R-:W-:Y:S01]  /*18890*/  LOP3.LUT R39, R39, R6, RZ, 0xc0, !PT ;  /* 0x0000000627277212 */ /* 0x000fe200078ec0ff */
[----:B------:R-:W-:Y:S01]  /*188a0*/  FADD.FTZ R13, R13, R12 ;  /* 0x0000000c0d0d7221 */ /* 0x000fe20000010000 */
[----:B------:R-:W-:Y:S01]  /*188b0*/  LOP3.LUT R37, R37, R4, RZ, 0xc0, !PT ;  /* 0x0000000425257212 */ /* 0x000fe200078ec0ff */
[----:B------:R-:W-:Y:S01]  /*188c0*/  FADD.FTZ R175, R175, R178 ;  /* 0x000000b2afaf7221 */ /* 0x000fe20000010000 */
[----:B------:R-:W-:Y:S01]  /*188d0*/  FADD.FTZ R204, R204, R207 ;  /* 0x000000cfcccc7221 */ /* 0x000fe20000010000 */
[----:B------:R1:W-:Y:S01]  /*188e0*/  STL.64 [R1+0x18], R18 ;  /* 0x0000181201007387 */ /* 0x0003e20000100a00 */
[----:B------:R-:W-:Y:S01]  /*188f0*/  FADD.FTZ R96, R96, R11 ;  /* 0x0000000b60607221 */ /* 0x000fe20000010000 */
[----:B------:R-:W-:Y:S01]  /*18900*/  FADD.FTZ R175, R176, R175 ;  /* 0x000000afb0af7221 */ /* 0x000fe20000010000 */
[----:B------:R-:W-:Y:S01]  /*18910*/  FADD.FTZ R2, R2, R13 ;  /* 0x0000000d02027221 */ /* 0x000fe20000010000 */
[----:B------:R-:W-:Y:S04]  /*18920*/  HMMA.16816.F32 R248, R36, R34, R248 ;  /* 0x0000002224f8723c */ /* 0x000fe800000018f8 */
[----:B------:R-:W-:Y:S01]  /*18930*/  FADD.FTZ R184, R184, R175 ;  /* 0x000000afb8b87221 */ /* 0x000fe20000010000 */
[----:B------:R-:W-:Y:S01]  /*18940*/  FADD.FTZ R59, R59, R204 ;  /* 0x000000cc3b3b7221 */ /* 0x000fe20000010000 */
[C---:B--2---:R-:W-:Y:S05]  /*18950*/  HMMA.16816.F32 R240, R28.reuse, R20, R240 ;  /* 0x000000141cf0723c */ /* 0x044fea00000018f0 */
[----:B------:R-:W-:Y:S01]  /*18960*/  FADD.FTZ R57, R57, R184 ;  /* 0x000000b839397221 */ /* 0x000fe20000010000 */
[----:B------:R-:W-:Y:S05]  /*18970*/  HMMA.16816.F32 R228, R28, R22, R228 ;  /* 0x000000161ce4723c */ /* 0x000fea00000018e4 */
[----:B------:R-:W-:Y:S01]  /*18980*/  FADD.FTZ R180, R180, R57 ;  /* 0x00000039b4b47221 */ /* 0x000fe20000010000 */
[C---:B------:R-:W-:Y:S05]  /*18990*/  HMMA.16816.F32 R236, R36.reuse, R20, R236 ;  /* 0x0000001424ec723c */ /* 0x040fea00000018ec */
[----:B------:R-:W-:Y:S01]  /*189a0*/  FADD.FTZ R180, R183, R180 ;  /* 0x000000b4b7b47221 */ /* 0x000fe20000010000 */
[C---:B-1----:R-:W-:Y:S05]  /*189b0*/  HMMA.16816.F32 R16, R36.reuse, R32, R52 ;  /* 0x000000202410723c */ /* 0x042fea0000001834 */
        /* <DEDUP_REMOVED lines=11> */
[----:B------:R-:W-:Y:S01]  /*18a70*/  FADD.FTZ R189, R189, R58 ;  /* 0x0000003abdbd7221 */ /* 0x000fe20000010000 */
[----:B------:R3:W-:Y:S01]  /*18a80*/  STL.64 [R1], R16 ;  /* 0x0000001001007387 */ /* 0x0007e20000100a00 */
[----:B------:R-:W-:Y:S01]  /*18a90*/  FADD.FTZ R211, R211, R200 ;  /* 0x000000c8d3d37221 */ /* 0x000fe20000010000 */
[----:B------:R-:W-:Y:S01]  /*18aa0*/  FADD.FTZ R104, R104, R41 ;  /* 0x0000002968687221 */ /* 0x000fe20000010000 */
[----:B------:R-:W-:Y:S01]  /*18ab0*/  FADD.FTZ R130, R130, R9 ;  /* 0x0000000982827221 */ /* 0x000fe20000010000 */
[----:B------:R-:W-:Y:S01]  /*18ac0*/  FADD.FTZ R217, R190, R189 ;  /* 0x000000bdbed97221 */ /* 0x000fe20000010000 */
[----:B------:R-:W-:Y:S01]  /*18ad0*/  FADD.FTZ R219, R216, R211 ;  /* 0x000000d3d8db7221 */ /* 0x000fe20000010000 */
[----:B------:R3:W-:Y:S01]  /*18ae0*/  STL.64 [R1+0x8], R18 ;  /* 0x0000081201007387 */ /* 0x0007e20000100a00 */
[----:B------:R-:W-:Y:S01]  /*18af0*/  FADD.FTZ R218, R129, R104 ;  /* 0x0000006881da7221 */ /* 0x000fe20000010000 */
[----:B------:R-:W-:Y:S02]  /*18b00*/  IMAD.MOV.U32 R222, RZ, RZ, R7 ;  /* 0x000000ffffde7224 */ /* 0x000fe400078e0007 */
[----:B------:R-:W-:Y:S01]  /*18b10*/  FADD.FTZ R221, R131, R130 ;  /* 0x0000008283dd7221 */ /* 0x000fe20000010000 */
[----:B------:R-:W-:Y:S06]  /*18b20*/  @P2 BRA `(.L_x_397) ;  /* 0xffffff9400b02947 */ /* 0x000fec000383ffff */
.L_x_396:
[----:B------:R-:W4:Y:S04]  /*18b30*/  LDL.LU R21, [R1+0x4] ;  /* 0x0000040001157983 */ /* 0x000f280000300800 */
[----:B------:R-:W5:Y:S04]  /*18b40*/  SHFL.BFLY PT, R0, R217, 0x2, 0x1f ;  /* 0x0c401f00d9007f89 */ /* 0x000f6800000e0000 */
[----:B------:R-:W2:Y:S04]  /*18b50*/  SHFL.BFLY PT, R2, R219, 0x2, 0x1f ;  /* 0x0c401f00db027f89 */ /* 0x000ea800000e0000 */
[----:B------:R-:W2:Y:S04]  /*18b60*/  SHFL.BFLY PT, R9, R218, 0x2, 0x1f ;  /* 0x0c401f00da097f89 */ /* 0x000ea800000e0000 */
[----:B------:R-:W2:Y:S01]  /*18b70*/  SHFL.BFLY PT, R4, R221, 0x2, 0x1f ;  /* 0x0c401f00dd047f89 */ /* 0x000ea200000e0000 */
[----:B------:R-:W-:Y:S01]  /*18b80*/  MOV R15, 0x3f800000 ;  /* 0x3f800000000f7802 */ /* 0x000fe20000000f00 */
[----:B------:R-:W-:-:S02]  /*18b90*/  ULDC UR5, c[0x0][0x38c] ;  /* 0x0000e30000057ab9 */ /* 0x000fc40000000800 */
[----:B-1----:R-:W4:Y:S04]  /*18ba0*/  LDL.LU R24, [R1+0x8] ;  /* 0x0000080001187983 */ /* 0x002f280000300800 */
[----:B------:R-:W4:Y:S04]  /*18bb0*/  LDL.LU R25, [R1+0xc] ;  /* 0x00000c0001197983 */ /* 0x000f280000300800 */
[----:B------:R-:W4:Y:S04]  /*18bc0*/  LDL.LU R22, [R1] ;  /* 0x0000000001167983 */ /* 0x000f280000300800 */
[----:B---3--:R-:W3:Y:S04]  /*18bd0*/  LDL.LU R18, [R1+0x14] ;  /* 0x0000140001127983 */ /* 0x008ee80000300800 */
[----:B------:R-:W3:Y:S04]  /*18be0*/  LDL.LU R17, [R1+0x18] ;  /* 0x0000180001117983 */ /* 0x000ee80000300800 */
[----:B------:R-:W3:Y:S04]  /*18bf0*/  LDL.LU R19, [R1+0x1c] ;  /* 0x00001c0001137983 */ /* 0x000ee80000300800 */
[----:B------:R-:W3:Y:S01]  /*18c00*/  LDL.LU R20, [R1+0x10] ;  /* 0x0000100001147983 */ /* 0x000ee20000300800 */
[----:B-----5:R-:W-:Y:S01]  /*18c10*/  FADD.FTZ R13, R0, R217 ;  /* 0x000000d9000d7221 */ /* 0x020fe20000010000 */
[----:B--2---:R-:W-:Y:S01]  /*18c20*/  FADD.FTZ R2, R2, R219 ;  /* 0x000000db02027221 */ /* 0x004fe20000010000 */
[----:B------:R-:W-:Y:S01]  /*18c30*/  FADD.FTZ R9, R9, R218 ;  /* 0x000000da09097221 */ /* 0x000fe20000010000 */
[----:B------:R-:W1:Y:S01]  /*18c40*/  S2R R0, SR_TID.X ;  /* 0x0000000000007919 */ /* 0x000e620000002100 */
[----:B------:R-:W-:Y:S01]  /*18c50*/  FADD.FTZ R3, R4, R221 ;  /* 0x000000dd04037221 */ /* 0x000fe20000010000 */
[----:B------:R-:W-:Y:S01]  /*18c60*/  MOV R16, 0x3f800000 ;  /* 0x3f80000000107802 */ /* 0x000fe20000000f00 */
[----:B------:R-:W-:Y:S01]  /*18c70*/  IMAD.MOV.U32 R14, RZ, RZ, 0x3f800000 ;  /* 0x3f800000ff0e7424 */ /* 0x000fe200078e00ff */
[----:B------:R-:W2:Y:S01]  /*18c80*/  SHFL.BFLY PT, R12, R13, 0x1, 0x1f ;  /* 0x0c201f000d0c7f89 */ /* 0x000ea200000e0000 */
[----:B------:R-:W5:Y:S01]  /*18c90*/  S2UR UR4, SR_CgaCtaId ;  /* 0x00000000000479c3 */ /* 0x000f620000008800 */
[----:B------:R-:W-:-:S02]  /*18ca0*/  UISETP.NE.AND UP0, UPT, UR17, -0x1, UPT ;  /* 0xffffffff1100788c */ /* 0x000fc4000bf05270 */
[----:B------:R-:W5:Y:S04]  /*18cb0*/  SHFL.BFLY PT, R11, R2, 0x1, 0x1f ;  /* 0x0c201f00020b7f89 */ /* 0x000f6800000e0000 */
[----:B------:R-:W1:Y:S04]  /*18cc0*/  SHFL.BFLY PT, R10, R9, 0x1, 0x1f ;  /* 0x0c201f00090a7f89 */ /* 0x000e6800000e0000 */
[----:B------:R-:W1:Y:S01]  /*18cd0*/  SHFL.BFLY PT, R6, R3, 0x1, 0x1f ;  /* 0x0c201f0003067f89 */ /* 0x000e6200000e0000 */
[----:B--2---:R-:W-:Y:S01]  /*18ce0*/  FADD.FTZ R12, R13, R12 ;  /* 0x0000000c0d0c7221 */ /* 0x004fe20000010000 */
[----:B------:R-:W-:-:S02]  /*18cf0*/  IMAD.MOV.U32 R13, RZ, RZ, 0x3f800000 ;  /* 0x3f800000ff0d7424 */ /* 0x000fc400078e00ff */
[----:B-----5:R-:W-:Y:S02]  /*18d00*/  FADD.FTZ R11, R2, R11 ;  /* 0x0000000b020b7221 */ /* 0x020fe40000010000 */
[----:B------:R-:W-:Y:S01]  /*18d10*/  FSETP.NE.FTZ.AND P4, PT, R12, RZ, PT ;  /* 0x000000ff0c00720b */ /* 0x000fe20003f95000 */
[----:B-1----:R-:W-:Y:S02]  /*18d20*/  FADD.FTZ R10, R9, R10 ;  /* 0x0000000a090a7221 */ /* 0x002fe40000010000 */
[----:B------:R-:W-:Y:S02]  /*18d30*/  FSETP.NE.FTZ.AND P3, PT, R11, RZ, PT ;  /* 0x000000ff0b00720b */ /* 0x000fe40003f75000 */
[----:B------:R-:W-:Y:S01]  /*18d40*/  SHF.R.S32.HI R9, RZ, 0x1f, R0 ;  /* 0x0000001fff097819 */ /* 0x000fe20000011400 */
[----:B------:R-:W-:Y:S01]  /*18d50*/  FADD.FTZ R6, R3, R6 ;  /* 0x0000000603067221 */ /* 0x000fe20000010000 */
[----:B------:R-:W-:Y:S02]  /*18d60*/  FSETP.NE.FTZ.AND P2, PT, R10, RZ, PT ;  /* 0x000000ff0a00720b */ /* 0x000fe40003f55000 */
[----:B------:R-:W-:-:S02]  /*18d70*/  LEA.HI R4, R9, R0, RZ, 0x2 ;  /* 0x0000000009047211 */ /* 0x000fc400078f10ff */
[-C--:B------:R-:W-:Y:S02]  /*18d80*/  LEA.HI R3, R9, R0.reuse, RZ, 0x5 ;  /* 0x0000000009037211 */ /* 0x080fe400078f28ff */
[----:B------:R-:W1:Y:S01]  /*18d90*/  @P4 MUFU.RCP R15, R12 ;  /* 0x0000000c000f4308 */ /* 0x000e620000001000 */
[----:B------:R-:W-:Y:S02]  /*18da0*/  LOP3.LUT R9, R4, 0xfffffffc, RZ, 0xc0, !PT ;  /* 0xfffffffc04097812 */ /* 0x000fe400078ec0ff */
[----:B------:R-:W-:Y:S02]  /*18db0*/  FSETP.NE.FTZ.AND P1, PT, R6, RZ, PT ;  /* 0x000000ff0600720b */ /* 0x000fe40003f35000 */
[----:B------:R-:W-:Y:S02]  /*18dc0*/  SHF.R.S32.HI R2, RZ, 0x5, R3 ;  /* 0x00000005ff027819 */ /* 0x000fe40000011403 */
[----:B------:R-:W-:Y:S01]  /*18dd0*/  IADD3 R9, -R9, R0, RZ ;  /* 0x0000000009097210 */ /* 0x000fe20007ffe1ff */
[----:B------:R-:W2:Y:S01]  /*18de0*/  @P3 MUFU.RCP R16, R11 ;  /* 0x0000000b00103308 */ /* 0x000ea20000001000 */
[----:B------:R-:W-:-:S02]  /*18df0*/  SHF.R.S32.HI R4, RZ, 0x2, R4 ;  /* 0x00000002ff047819 */ /* 0x000fc40000011404 */
[----:B------:R-:W-:-:S05]  /*18e00*/  LEA R2, R2, R9, 0x8 ;  /* 0x0000000902027211 */ /* 0x000fca00078e40ff */
[----:B------:R-:W5:Y:S01]  /*18e10*/  @P2 MUFU.RCP R13, R10 ;  /* 0x0000000a000d2308 */ /* 0x000f620000001000 */
[----:B-1----:R-:W-:-:S04]  /*18e20*/  FMUL.FTZ R15, R15, UR5 ;  /* 0x000000050f0f7c20 */ /* 0x002fc80008410000 */
[C---:B------:R-:W-:Y:S01]  /*18e30*/  FMUL.FTZ R244, R15.reuse, R244 ;  /* 0x000000f40ff47220 */ /* 0x040fe20000410000 */
[C---:B------:R-:W-:Y:S01]  /*18e40*/  FMUL.FTZ R245, R15.reuse, R245 ;  /* 0x000000f50ff57220 */ /* 0x040fe20000410000 */
[C---:B------:R-:W-:Y:S01]  /*18e50*/  FMUL.FTZ R240, R15.reuse, R240 ;  /* 0x000000f00ff07220 */ /* 0x040fe20000410000 */
[----:B------:R-:W1:Y:S01]  /*18e60*/  @P1 MUFU.RCP R14, R6 ;  /* 0x00000006000e1308 */ /* 0x000e620000001000 */
[----:B--2---:R-:W-:Y:S01]  /*18e70*/  FMUL.FTZ R16, R16, UR5 ;  /* 0x0000000510107c20 */ /* 0x004fe20008410000 */
[----:B------:R-:W-:Y:S01]  /*18e80*/  FMUL.FTZ R241, R15, R241 ;  /* 0x000000f10ff17220 */ /* 0x000fe20000410000 */
[----:B------:R-:W-:Y:S01]  /*18e90*/  F2FP.F16.F32.PACK_AB R245, R245, R244 ;  /* 0x000000f4f5f5723e */ /* 0x000fe200000000ff */
[----:B------:R-:W-:Y:S01]  /*18ea0*/  FMUL.FTZ R228, R15, R228 ;  /* 0x000000e40fe47220 */ /* 0x000fe20000410000 */
[C---:B------:R-:W-:Y:S01]  /*18eb0*/  FMUL.FTZ R246, R16.reuse, R246 ;  /* 0x000000f610f67220 */ /* 0x040fe20000410000 */
[C---:B------:R-:W-:Y:S01]  /*18ec0*/  FMUL.FTZ R247, R16.reuse, R247 ;  /* 0x000000f710f77220 */ /* 0x040fe20000410000 */
[C---:B------:R-:W-:Y:S01]  /*18ed0*/  FMUL.FTZ R242, R16.reuse, R242 ;  /* 0x000000f210f27220 */ /* 0x040fe20000410000 */
[C---:B------:R-:W-:Y:S01]  /*18ee0*/  FMUL.FTZ R243, R16.reuse, R243 ;  /* 0x000000f310f37220 */ /* 0x040fe20000410000 */
[----:B-----5:R-:W-:Y:S01]  /*18ef0*/  FMUL.FTZ R13, R13, UR5 ;  /* 0x000000050d0d7c20 */ /* 0x020fe20008410000 */
[C---:B------:R-:W-:Y:S01]  /*18f00*/  FMUL.FTZ R230, R16.reuse, R230 ;  /* 0x000000e610e67220 */ /* 0x040fe20000410000 */
[----:B------:R-:W-:Y:S01]  /*18f10*/  FMUL.FTZ R231, R16, R231 ;  /* 0x000000e710e77220 */ /* 0x000fe20000410000 */
[----:B------:R-:W-:Y:S01]  /*18f20*/  F2FP.F16.F32.PACK_AB R247, R247, R246 ;  /* 0x000000f6f7f7723e */ /* 0x000fe200000000ff */
[C---:B------:R-:W-:Y:S01]  /*18f30*/  FMUL.FTZ R248, R13.reuse, R248 ;  /* 0x000000f80df87220 */ /* 0x040fe20000410000 */
[C---:B------:R-:W-:Y:S01]  /*18f40*/  FMUL.FTZ R249, R13.reuse, R249 ;  /* 0x000000f90df97220 */ /* 0x040fe20000410000 */
[C---:B------:R-:W-:Y:S01]  /*18f50*/  FMUL.FTZ R236, R13.reuse, R236 ;  /* 0x000000ec0dec7220 */ /* 0x040fe20000410000 */
[C---:B------:R-:W-:Y:S01]  /*18f60*/  FMUL.FTZ R237, R13.reuse, R237 ;  /* 0x000000ed0ded7220 */ /* 0x040fe20000410000 */
[----:B-1----:R-:W-:Y:S01]  /*18f70*/  FMUL.FTZ R14, R14, UR5 ;  /* 0x000000050e0e7c20 */ /* 0x002fe20008410000 */
[----:B------:R-:W-:Y:S01]  /*18f80*/  UMOV UR5, 0x400 ;  /* 0x0000040000057882 */ /* 0x000fe20000000000 */
[----:B------:R-:W-:Y:S01]  /*18f90*/  FMUL.FTZ R232, R13, R232 ;  /* 0x000000e80de87220 */ /* 0x000fe20000410000 */
[----:B------:R-:W-:Y:S01]  /*18fa0*/  ULEA UR4, UR4, UR5, 0x18 ;  /* 0x0000000504047291 */ /* 0x000fe2000f8ec03f */
[C---:B------:R-:W-:Y:S01]  /*18fb0*/  FMUL.FTZ R250, R14.reuse, R250 ;  /* 0x000000fa0efa7220 */ /* 0x040fe20000410000 */
[C---:B------:R-:W-:Y:S01]  /*18fc0*/  FMUL.FTZ R251, R14.reuse, R251 ;  /* 0x000000fb0efb7220 */ /* 0x040fe20000410000 */
[C---:B------:R-:W-:Y:S01]  /*18fd0*/  FMUL.FTZ R238, R14.reuse, R238 ;  /* 0x000000ee0eee7220 */ /* 0x040fe20000410000 */
[C---:B------:R-:W-:Y:S01]  /*18fe0*/  FMUL.FTZ R239, R14.reuse, R239 ;  /* 0x000000ef0eef7220 */ /* 0x040fe20000410000 */
[C---:B------:R-:W-:Y:S01]  /*18ff0*/  FMUL.FTZ R234, R14.reuse, R234 ;  /* 0x000000ea0eea7220 */ /* 0x040fe20000410000 */
[----:B------:R-:W-:Y:S01]  /*19000*/  FMUL.FTZ R235, R14, R235 ;  /* 0x000000eb0eeb7220 */ /* 0x000fe20000410000 */
[----:B------:R-:W-:-:S02]  /*19010*/  F2FP.F16.F32.PACK_AB R249, R249, R248 ;  /* 0x000000f8f9f9723e */ /* 0x000fc400000000ff */
[----:B------:R-:W-:Y:S02]  /*19020*/  F2FP.F16.F32.PACK_AB R251, R251, R250 ;  /* 0x000000fafbfb723e */ /* 0x000fe400000000ff */
[----:B------:R-:W-:Y:S02]  /*19030*/  F2FP.F16.F32.PACK_AB R240, R241, R240 ;  /* 0x000000f0f1f0723e */ /* 0x000fe400000000ff */
[----:B------:R-:W-:Y:S02]  /*19040*/  F2FP.F16.F32.PACK_AB R242, R243, R242 ;  /* 0x000000f2f3f2723e */ /* 0x000fe400000000ff */
[----:B------:R-:W-:Y:S02]  /*19050*/  F2FP.F16.F32.PACK_AB R236, R237, R236 ;  /* 0x000000ecedec723e */ /* 0x000fe400000000ff */
[----:B------:R-:W-:Y:S02]  /*19060*/  F2FP.F16.F32.PACK_AB R238, R239, R238 ;  /* 0x000000eeefee723e */ /* 0x000fe400000000ff */
[----:B------:R-:W-:-:S02]  /*19070*/  F2FP.F16.F32.PACK_AB R230, R231, R230 ;  /* 0x000000e6e7e6723e */ /* 0x000fc400000000ff */
[----:B------:R-:W-:Y:S01]  /*19080*/  F2FP.F16.F32.PACK_AB R234, R235, R234 ;  /* 0x000000eaebea723e */ /* 0x000fe200000000ff */
[----:B----4-:R-:W-:Y:S01]  /*19090*/  FMUL.FTZ R21, R13, R21 ;  /* 0x000000150d157220 */ /* 0x010fe20000410000 */
[C---:B------:R-:W-:Y:S01]  /*190a0*/  FMUL.FTZ R24, R14.reuse, R24 ;  /* 0x000000180e187220 */ /* 0x040fe20000410000 */
[----:B------:R-:W-:-:S05]  /*190b0*/  FMUL.FTZ R27, R14, R25 ;  /* 0x000000190e1b7220 */ /* 0x000fca0000410000 */
[----:B------:R-:W-:Y:S01]  /*190c0*/  F2FP.F16.F32.PACK_AB R24, R27, R24 ;  /* 0x000000181b18723e */ /* 0x000fe200000000ff */
[C---:B---3--:R-:W-:Y:S01]  /*190d0*/  FMUL.FTZ R18, R15.reuse, R18 ;  /* 0x000000120f127220 */ /* 0x048fe20000410000 */
[C---:B------:R-:W-:Y:S01]  /*190e0*/  FMUL.FTZ R17, R16.reuse, R17 ;  /* 0x0000001110117220 */ /* 0x040fe20000410000 */
[----:B------:R-:W-:Y:S01]  /*190f0*/  FMUL.FTZ R9, R15, R20 ;  /* 0x000000140f097220 */ /* 0x000fe20000410000 */
[----:B------:R-:W-:Y:S01]  /*19100*/  FMUL.FTZ R20, R16, R19 ;  /* 0x0000001310147220 */ /* 0x000fe20000410000 */
[----:B------:R-:W-:Y:S01]  /*19110*/  SHF.R.S32.HI R19, RZ, 0x1f, R4 ;  /* 0x0000001fff137819 */ /* 0x000fe20000011404 */
[----:B------:R-:W-:Y:S01]  /*19120*/  FMUL.FTZ R16, R13, R22 ;  /* 0x000000160d107220 */ /* 0x000fe20000410000 */
[----:B------:R-:W-:Y:S01]  /*19130*/  FMUL.FTZ R15, R15, R229 ;  /* 0x000000e50f0f7220 */ /* 0x000fe20000410000 */
[----:B------:R-:W-:Y:S01]  /*19140*/  F2FP.F16.F32.PACK_AB R9, R18, R9 ;  /* 0x000000091209723e */ /* 0x000fe200000000ff */
[----:B------:R-:W-:Y:S01]  /*19150*/  FMUL.FTZ R13, R13, R233 ;  /* 0x000000e90d0d7220 */ /* 0x000fe20000410000 */
[----:B------:R-:W-:-:S02]  /*19160*/  LEA.HI R19, R19, R4, RZ, 0x3 ;  /* 0x0000000413137211 */ /* 0x000fc400078f18ff */
[----:B------:R-:W-:Y:S02]  /*19170*/  F2FP.F16.F32.PACK_AB R20, R20, R17 ;  /* 0x000000111414723e */ /* 0x000fe400000000ff */
[----:B------:R-:W-:Y:S02]  /*19180*/  LOP3.LUT R19, R19, 0xfffffff8, RZ, 0xc0, !PT ;  /* 0xfffffff813137812 */ /* 0x000fe400078ec0ff */
[----:B------:R-:W-:Y:S02]  /*19190*/  F2FP.F16.F32.PACK_AB R16, R21, R16 ;  /* 0x000000101510723e */ /* 0x000fe400000000ff */
[----:B------:R-:W-:Y:S01]  /*191a0*/  F2FP.F16.F32.PACK_AB R15, R15, R228 ;  /* 0x000000e40f0f723e */ /* 0x000fe200000000ff */
[----:B------:R-:W-:Y:S01]  /*191b0*/  IMAD.IADD R19, R4, 0x1, -R19 ;  /* 0x0000000104137824 */ /* 0x000fe200078e0a13 */
[----:B------:R-:W-:-:S04]  /*191c0*/  F2FP.F16.F32.PACK_AB R13, R13, R232 ;  /* 0x000000e80d0d723e */ /* 0x000fc800000000ff */
[----:B------:R-:W-:-:S04]  /*191d0*/  LEA.HI R22, R19, R19, RZ, 0x1 ;  /* 0x0000001313167211 */ /* 0x000fc800078f08ff */
[----:B------:R-:W-:Y:S02]  /*191e0*/  SHF.R.S32.HI R23, RZ, 0x1, R22 ;  /* 0x00000001ff177819 */ /* 0x000fe40000011416 */
[----:B------:R-:W-:Y:S02]  /*191f0*/  LOP3.LUT R22, R22, 0x3fffffe, RZ, 0xc0, !PT ;  /* 0x03fffffe16167812 */ /* 0x000fe400078ec0ff */
[----:B------:R-:W-:Y:S02]  /*19200*/  SHF.L.U32 R25, R23, 0x6, RZ ;  /* 0x0000000617197819 */ /* 0x000fe400000006ff */
[----:B------:R-:W-:Y:S02]  /*19210*/  IADD3 R19, R19, -R22, RZ ;  /* 0x8000001613137210 */ /* 0x000fe40007ffe0ff */
[----:B------:R-:W-:Y:S02]  /*19220*/  LOP3.LUT R25, R25, 0xc0, RZ, 0xc0, !PT ;  /* 0x000000c019197812 */ /* 0x000fe400078ec0ff */
[----:B------:R-:W-:Y:S01]  /*19230*/  LOP3.LUT P5, RZ, R23, 0x2, RZ, 0xc0, !PT ;  /* 0x0000000217ff7812 */ /* 0x000fe200078ac0ff */
[----:B------:R-:W-:Y:S01]  /*19240*/  IMAD R2, R19, 0x10, R2 ;  /* 0x0000001013027824 */ /* 0x000fe200078e0202 */
[----:B------:R-:W-:-:S02]  /*19250*/  LEA.HI R25, R25, R25, RZ, 0x1d ;  /* 0x0000001919197211 */ /* 0x000fc400078fe8ff */
[----:B------:R-:W-:Y:S02]  /*19260*/  LOP3.LUT R19, R23, 0x1, RZ, 0xc0, !PT ;  /* 0x0000000117137812 */ /* 0x000fe400078ec0ff */
[----:B------:R-:W-:Y:S02]  /*19270*/  LEA R25, R2, R25, 0x1 ;  /* 0x0000001902197211 */ /* 0x000fe400078e08ff */
[----:B------:R-:W-:Y:S02]  /*19280*/  ISETP.NE.U32.AND P0, PT, R19, 0x1, PT ;  /* 0x000000011300780c */ /* 0x000fe40003f05070 */
[----:B------:R-:W-:Y:S02]  /*19290*/  MOV R2, 0x10 ;  /* 0x0000001000027802 */ /* 0x000fe40000000f00 */
[----:B------:R-:W-:Y:S01]  /*192a0*/  LEA R25, R25, UR4, 0x1 ;  /* 0x0000000419197c11 */ /* 0x000fe2000f8e08ff */
[----:B------:R-:W-:Y:S01]  /*192b0*/  @UP0 ULDC.64 UR4, c[0x0][0x298] ;  /* 0x0000a60000040ab9 */ /* 0x000fe20000000a00 */
[----:B------:R-:W-:Y:S01]  /*192c0*/  SEL R2, R2, 0xfffffff0, P0 ;  /* 0xfffffff002027807 */ /* 0x000fe20000000000 */
[----:B------:R-:W-:Y:S01]  /*192d0*/  @UP0 UIMAD.WIDE.U32 UR8, UR17, UR4, URZ ;  /* 0x00000004110802a5 */ /* 0x000fe2000f8e003f */
[----:B------:R-:W-:Y:S01]  /*192e0*/  PLOP3.LUT P0, PT, PT, PT, UP0, 0x80, 0x0 ;  /* 0x000000000000781c */ /* 0x000fe20003f0f008 */
[----:B------:R1:W-:Y:S01]  /*192f0*/  STS [R25], R9 ;  /* 0x0000000919007388 */ /* 0x0003e20000000800 */
[C---:B------:R-:W-:Y:S01]  /*19300*/  IADD3 R27, R25.reuse, 0x20, RZ ;  /* 0x00000020191b7810 */ /* 0x040fe20007ffe0ff */
[C---:B------:R-:W-:Y:S01]  /*19310*/  IMAD.IADD R14, R25.reuse, 0x1, R2 ;  /* 0x00000001190e7824 */ /* 0x040fe200078e0202 */
[----:B------:R-:W-:Y:S01]  /*19320*/  @UP0 UIMAD UR6, UR17, UR5, UR9 ;  /* 0x00000005110602a4 */ /* 0x000fe2000f8e0209 */
[----:B------:R1:W-:Y:S01]  /*19330*/  STS [R25+0x200], R20 ;  /* 0x0002001419007388 */ /* 0x0003e20000000800 */
[----:B------:R-:W-:-:S03]  /*19340*/  @P5 IADD3 R27, R25, -0x20, RZ ;  /* 0xffffffe0191b5810 */ /* 0x000fc60007ffe0ff */
[----:B------:R1:W-:Y:S04]  /*19350*/  STS [R14], R245 ;  /* 0x000000f50e007388 */ /* 0x0003e80000000800 */
[----:B------:R1:W-:Y:S04]  /*19360*/  STS [R14+0x200], R247 ;  /* 0x000200f70e007388 */ /* 0x0003e80000000800 */
[----:B------:R1:W-:Y:S01]  /*19370*/  STS [R25+0x1000], R16 ;  /* 0x0010001019007388 */ /* 0x0003e20000000800 */
[----:B------:R-:W-:Y:S05]  /*19380*/  @P0 BRA `(.L_x_400) ;  /* 0x00000000001c0947 */ /* 0x000fea0003800000 */
[----:B------:R-:W2:Y:S01]  /*19390*/  S2UR UR7, SR_CTAID.Y ;  /* 0x00000000000779c3 */ /* 0x000ea20000002600 */
[----:B------:R-:W-:Y:S01]  /*193a0*/  ULDC.64 UR4, c[0x0][0x290] ;  /* 0x0000a40000047ab9 */ /* 0x000fe20000000a00 */
[----:B--2---:R-:W-:Y:S02]  /*193b0*/  USHF.R.S32.HI UR6, URZ, 0x1f, UR7 ;  /* 0x0000001f3f067899 */ /* 0x004fe40008011407 */
[----:B------:R-:W-:Y:S02]  /*193c0*/  UIMAD.WIDE.U32 UR8, UR7, UR4, URZ ;  /* 0x00000004070872a5 */ /* 0x000fe4000f8e003f */
[----:B------:R-:W-:-:S04]  /*193d0*/  UIMAD UR6, UR6, UR4, URZ ;  /* 0x00000004060672a4 */ /* 0x000fc8000f8e023f */
[----:B------:R-:W-:-:S04]  /*193e0*/  UIMAD UR6, UR7, UR5, UR6 ;  /* 0x00000005070672a4 */ /* 0x000fc8000f8e0206 */
[----:B------:R-:W-:-:S12]  /*193f0*/  UIADD3 UR6, UR9, UR6, URZ ;  /* 0x0000000609067290 */ /* 0x000fd8000fffe03f */
.L_x_400:
[----:B------:R-:W-:Y:S01]  /*19400*/  ULDC.U8 UR4, c[0x0][0x3d9] ;  /* 0x0000f64000047ab9 */ /* 0x000fe20000000000 */
[----:B------:R-:W-:Y:S01]  /*19410*/  IMAD.IADD R28, R2, 0x1, R27 ;  /* 0x00000001021c7824 */ /* 0x000fe200078e021b */
[----:B------:R-:W-:Y:S01]  /*19420*/  ISETP.NE.AND P0, PT, RZ, UR4, PT ;  /* 0x00000004ff007c0c */ /* 0x000fe2000bf05270 */
[----:B------:R-:W-:Y:S01]  /*19430*/  ULDC.U8 UR7, c[0x0][0x3d8] ;  /* 0x0000f60000077ab9 */ /* 0x000fe20000000000 */
[----:B------:R-:W2:Y:S01]  /*19440*/  S2R R23, SR_CTAID.Y ;  /* 0x0000000000177919 */ /* 0x000ea20000002600 */
[----:B------:R-:W3:Y:S01]  /*19450*/  @P4 LDC R21, c[0x0][0x2e8] ;  /* 0x0000ba00ff154b82 */ /* 0x000ee20000000800 */
[----:B------:R-:W-:Y:S01]  /*19460*/  ISETP.NE.AND P6, PT, RZ, UR7, PT ;  /* 0x00000007ff007c0c */ /* 0x000fe2000bfc5270 */
[----:B------:R4:W2:Y:S01]  /*19470*/  @P4 MUFU.LG2 R22, R12 ;  /* 0x0000000c00164308 */ /* 0x0008a20000000c00 */
[----:B------:R-:W2:Y:S02]  /*19480*/  S2R R19, SR_CTAID.Z ;  /* 0x0000000000137919 */ /* 0x000ea40000002700 */
[----:B------:R-:W-:Y:S01]  /*19490*/  ISETP.EQ.AND P6, PT, RZ, UR4, P6 ;  /* 0x00000004ff007c0c */ /* 0x000fe2000b7c2270 */
[----:B-1----:R-:W1:Y:S02]  /*194a0*/  S2R R9, SR_CTAID.X ;  /* 0x0000000000097919 */ /* 0x002e640000002500 */
[----:B------:R-:W1:Y:S02]  /*194b0*/  @P3 LDC R2, c[0x0][0x2e8] ;  /* 0x0000ba00ff023b82 */ /* 0x000e640000000800 */
[----:B------:R-:W1:Y:S01]  /*194c0*/  @P3 MUFU.LG2 R11, R11 ;  /* 0x0000000b000b3308 */ /* 0x000e620000000c00 */
[----:B------:R-:W1:Y:S01]  /*194d0*/  S2R R18, SR_TID.X ;  /* 0x0000000000127919 */ /* 0x000e620000002100 */
[----:B------:R-:W-:Y:S04]  /*194e0*/  STS [R25+0x1200], R24 ;  /* 0x0012001819007388 */ /* 0x000fe80000000800 */
[----:B------:R-:W5:Y:S02]  /*194f0*/  @P0 LDC.64 R16, c[0x0][0x2c0] ;  /* 0x0000b000ff100b82 */ /* 0x000f640000000a00 */
[----:B------:R-:W-:Y:S01]  /*19500*/  @!P6 PLOP3.LUT P5, PT, PT, PT, PT, 0x8, 0x0 ;  /* 0x000000000000e81c */ /* 0x000fe20003fae170 */
[----:B------:R-:W-:Y:S04]  /*19510*/  STS [R14+0x1000], R249 ;  /* 0x001000f90e007388 */ /* 0x000fe80000000800 */
[----:B------:R-:W-:Y:S01]  /*19520*/  STS [R14+0x1200], R251 ;  /* 0x001200fb0e007388 */ /* 0x000fe20000000800 */
[----:B------:R-:W1:Y:S03]  /*19530*/  @P0 LDC R20, c[0x0][0x2c0] ;  /* 0x0000b000ff140b82 */ /* 0x000e660000000800 */
[----:B------:R-:W-:Y:S04]  /*19540*/  STS [R27], R240 ;  /* 0x000000f01b007388 */ /* 0x000fe80000000800 */
[----:B------:R-:W-:Y:S04]  /*19550*/  STS [R27+0x200], R242 ;  /* 0x000200f21b007388 */ /* 0x000fe80000000800 */
[----:B------:R-:W-:Y:S04]  /*19560*/  STS [R28], R15 ;  /* 0x0000000f1c007388 */ /* 0x000fe80000000800 */
[----:B------:R-:W-:Y:S01]  /*19570*/  STS [R28+0x200], R230 ;  /* 0x000200e61c007388 */ /* 0x000fe20000000800 */
[----:B-----5:R-:W-:-:S02]  /*19580*/  @P0 IMAD R26, R17, R16, RZ ;  /* 0x00000010111a0224 */ /* 0x020fc400078e02ff */
[----:B------:R-:W-:Y:S01]  /*19590*/  @P0 IMAD.MOV.U32 R16, RZ, RZ, 0x1 ;  /* 0x00000001ff100424 */ /* 0x000fe200078e00ff */
[----:B------:R-:W-:Y:S04]  /*195a0*/  STS [R27+0x1000], R236 ;  /* 0x001000ec1b007388 */ /* 0x000fe80000000800 */
[----:B------:R-:W-:Y:S04]  /*195b0*/  STS [R27+0x1200], R238 ;  /* 0x001200ee1b007388 */ /* 0x000fe80000000800 */
[----:B------:R-:W-:Y:S04]  /*195c0*/  STS [R28+0x1000], R13 ;  /* 0x0010000d1c007388 */ /* 0x000fe80000000800 */
[----:B------:R5:W-:Y:S02]  /*195d0*/  STS [R28+0x1200], R234 ;  /* 0x001200ea1c007388 */ /* 0x000be40000000800 */
[----:B-----5:R-:W-:Y:S01]  /*195e0*/  @!P6 CS2R R28, SRZ ;  /* 0x00000000001ce805 */ /* 0x020fe2000001ff00 */
[----:B-1234-:R-:W-:Y:S06]  /*195f0*/  @!P6 BRA `(.L_x_401) ;  /* 0x000000000020e947 */ /* 0x01efec0003800000 */
        /* <DEDUP_REMOVED lines=8> */
.L_x_401:
[----:B------:R-:W-:Y:S05]  /*19680*/  @P0 BRA `(.L_x_402) ;  /* 0x0000000000180947 */ /* 0x000fea0003800000 */
[----:B------:R-:W1:Y:S01]  /*19690*/  LDC R26, c[0x0][0x2c4] ;  /* 0x0000b100ff1a7b82 */ /* 0x000e620000000800 */
[----:B------:R-:W-:Y:S02]  /*196a0*/  ISETP.NE.AND P0, PT, RZ, UR7, PT ;  /* 0x00000007ff007c0c */ /* 0x000fe4000bf05270 */
[----:B------:R-:W-:-:S05]  /*196b0*/  MOV R20, 0x1 ;  /* 0x0000000100147802 */ /* 0x000fca0000000f00 */
[----:B------:R-:W2:Y:S08]  /*196c0*/  LDC R13, c[0x0][0x270] ;  /* 0x00009c00ff0d7b82 */ /* 0x000eb00000000800 */
[----:B-1----:R-:W2:Y:S02]  /*196d0*/  @P0 LDC R26, c[0x0][0x2e4] ;  /* 0x0000b900ff1a0b82 */ /* 0x002ea40000000800 */
[----:B--2---:R-:W-:-:S07]  /*196e0*/  IMAD R16, R26, R13, RZ ;  /* 0x0000000d1a107224 */ /* 0x004fce00078e02ff */
.L_x_402:
[----:B------:R-:W-:Y:S01]  /*196f0*/  BAR.SYNC.DEFER_BLOCKING 0x0 ;  /* 0x0000000000007b1d */ /* 0x000fe20000010000 */
[----:B------:R-:W-:Y:S01]  /*19700*/  LOP3.LUT R17, R3, 0xffffffe0, RZ, 0xc0, !PT ;  /* 0xffffffe003117812 */ /* 0x000fe200078ec0ff */
[----:B------:R-:W-:Y:S02]  /*19710*/  IMAD R23, R23, R16, RZ ;  /* 0x0000001017177224 */ /* 0x000fe400078e02ff */
[----:B------:R-:W-:Y:S01]  /*19720*/  @P4 FMUL.FTZ R25, R22, 0.69314718246459960938 ;  /* 0x3f31721816194820 */ /* 0x000fe20000410000 */
[----:B------:R-:W-:Y:S01]  /*19730*/  @P3 FMUL.FTZ R22, R11, 0.69314718246459960938 ;  /* 0x3f3172180b163820 */ /* 0x000fe20000410000 */
[----:B------:R-:W-:Y:S02]  /*19740*/  IADD3 R17, -R17, R0, RZ ;  /* 0x0000000011117210 */ /* 0x000fe40007ffe1ff */
[----:B------:R-:W1:Y:S01]  /*19750*/  @P2 LDC R24, c[0x0][0x2e8] ;  /* 0x0000ba00ff182b82 */ /* 0x000e620000000800 */
[----:B------:R-:W2:Y:S01]  /*19760*/  @P2 MUFU.LG2 R10, R10 ;  /* 0x0000000a000a2308 */ /* 0x000ea20000000c00 */
[----:B------:R-:W-:Y:S01]  /*19770*/  SEL R23, R23, RZ, !P5 ;  /* 0x000000ff17177207 */ /* 0x000fe20006800000 */
[----:B------:R-:W-:Y:S01]  /*19780*/  BSSY B0, `(.L_x_403) ;  /* 0x000004b000007945 */ /* 0x000fe20003800000 */
[----:B------:R-:W-:Y:S01]  /*19790*/  LOP3.LUT P0, RZ, R17, 0x3, RZ, 0xc0, !PT ;  /* 0x0000000311ff7812 */ /* 0x000fe2000780c0ff */
[----:B------:R-:W-:Y:S01]  /*197a0*/  IMAD R17, R9, R20, RZ ;  /* 0x0000001409117224 */ /* 0x000fe200078e02ff */
[----:B------:R-:W-:Y:S01]  /*197b0*/  MOV R16, 0x7f800000 ;  /* 0x7f80000000107802 */ /* 0x000fe20000000f00 */
[----:B------:R-:W-:Y:S01]  /*197c0*/  IMAD R9, R19, R26, R23 ;  /* 0x0000001a13097224 */ /* 0x000fe200078e0217 */
[----:B------:R-:W3:Y:S01]  /*197d0*/  @P1 LDC R3, c[0x0][0x2e8] ;  /* 0x0000ba00ff031b82 */ /* 0x000ee20000000800 */
[----:B------:R-:W4:Y:S01]  /*197e0*/  @P1 MUFU.LG2 R6, R6 ;  /* 0x0000000600061308 */ /* 0x000f220000000c00 */
[----:B------:R-:W-:-:S02]  /*197f0*/  IMAD.SHL.U32 R17, R17, 0x80, RZ ;  /* 0x0000008011117824 */ /* 0x000fc400078e00ff */
[----:B------:R-:W-:Y:S01]  /*19800*/  @P3 FFMA.FTZ R16, R5, R2, R22 ;  /* 0x0000000205103223 */ /* 0x000fe20000010016 */
[----:B------:R-:W-:Y:S02]  /*19810*/  SHF.R.S32.HI R5, RZ, 0x1f, R18 ;  /* 0x0000001fff057819 */ /* 0x000fe40000011412 */
[----:B------:R-:W-:Y:S01]  /*19820*/  MOV R0, 0x7f800000 ;  /* 0x7f80000000007802 */ /* 0x000fe20000000f00 */
[----:B------:R-:W-:Y:S01]  /*19830*/  @P4 FFMA.FTZ R0, R132, R21, R25 ;  /* 0x0000001584004223 */ /* 0x000fe20000010019 */
[----:B------:R-:W-:Y:S01]  /*19840*/  SHF.R.S32.HI R23, RZ, 0x1f, R17 ;  /* 0x0000001fff177819 */ /* 0x000fe20000011411 */
[----:B------:R-:W-:Y:S01]  /*19850*/  IMAD.MOV.U32 R21, RZ, RZ, 0x7f800000 ;  /* 0x7f800000ff157424 */ /* 0x000fe200078e00ff */
[----:B------:R1:W3:Y:S01]  /*19860*/  LDS.128 R12, [R227+0x1800] ;  /* 0x00180000e30c7984 */ /* 0x0002e20000000c00 */
[----:B------:R-:W-:Y:S01]  /*19870*/  IADD3 R17, P4, P3, R17, R28, R9 ;  /* 0x0000001c11117210 */ /* 0x000fe20007b9e009 */
[----:B--2---:R-:W-:Y:S01]  /*19880*/  @P2 FMUL.FTZ R10, R10, 0.69314718246459960938 ;  /* 0x3f3172180a0a2820 */ /* 0x004fe20000410000 */
[----:B------:R-:W-:-:S02]  /*19890*/  LEA.HI R5, R5, R18, RZ, 0x2 ;  /* 0x0000001205057211 */ /* 0x000fc400078f10ff */
[----:B------:R-:W-:Y:S01]  /*198a0*/  SHF.R.S32.HI R28, RZ, 0x1f, R9 ;  /* 0x0000001fff1c7819 */ /* 0x000fe20000011409 */
[----:B-1----:R-:W-:Y:S01]  /*198b0*/  @P2 FFMA.FTZ R21, R7, R24, R10 ;  /* 0x0000001807152223 */ /* 0x002fe2000001000a */
[----:B------:R-:W-:Y:S01]  /*198c0*/  MOV R22, 0x7f800000 ;  /* 0x7f80000000167802 */ /* 0x000fe20000000f00 */
[----:B----4-:R-:W-:Y:S01]  /*198d0*/  @P1 FMUL.FTZ R11, R6, 0.69314718246459960938 ;  /* 0x3f317218060b1820 */ /* 0x010fe20000410000 */
[----:B------:R-:W-:Y:S02]  /*198e0*/  SHF.R.S32.HI R32, RZ, 0x2, R5 ;  /* 0x00000002ff207819 */ /* 0x000fe40000011405 */
[----:B------:R-:W-:Y:S01]  /*198f0*/  IADD3.X R23, R23, R29, R28, P4, P3 ;  /* 0x0000001d17177210 */ /* 0x000fe200027e641c */
[----:B---3--:R-:W-:Y:S01]  /*19900*/  @P1 FFMA.FTZ R22, R8, R3, R11 ;  /* 0x0000000308161223 */ /* 0x008fe2000001000b */
[----:B------:R-:W-:Y:S06]  /*19910*/  @P0 BRA `(.L_x_404) ;  /* 0x0000000000c40947 */ /* 0x000fec0003800000 */
[----:B------:R-:W1:Y:S02]  /*19920*/  S2R R2, SR_TID.X ;  /* 0x0000000000027919 */ /* 0x000e640000002100 */
[----:B-1----:R-:W-:-:S04]  /*19930*/  SHF.R.S32.HI R3, RZ, 0x1f, R2 ;  /* 0x0000001fff037819 */ /* 0x002fc80000011402 */
[----:B------:R-:W-:-:S04]  /*19940*/  LEA.HI R3, R3, R2, RZ, 0x5 ;  /* 0x0000000203037211 */ /* 0x000fc800078f28ff */
[----:B------:R-:W-:Y:S02]  /*19950*/  SHF.R.S32.HI R7, RZ, 0x5, R3 ;  /* 0x00000005ff077819 */ /* 0x000fe40000011403 */
[----:B------:R-:W-:Y:S02]  /*19960*/  LOP3.LUT R3, R3, 0xffffffe0, RZ, 0xc0, !PT ;  /* 0xffffffe003037812 */ /* 0x000fe400078ec0ff */
[----:B------:R-:W-:-:S03]  /*19970*/  SHF.R.S32.HI R6, RZ, 0x1f, R7 ;  /* 0x0000001fff067819 */ /* 0x000fc60000011407 */
[----:B------:R-:W-:Y:S01]  /*19980*/  IMAD.IADD R3, R2, 0x1, -R3 ;  /* 0x0000000102037824 */ /* 0x000fe200078e0a03 */
[----:B------:R-:W-:-:S04]  /*19990*/  LEA.HI R6, R6, R7, RZ, 0x2 ;  /* 0x0000000706067211 */ /* 0x000fc800078f10ff */
        /* <DEDUP_REMOVED lines=21> */
[----:B------:R-:W-:Y:S02]  /*19af0*/  @!P4 IADD3 R27, P1, R26, R17, RZ ;  /* 0x000000111a1bc210 */ /* 0x000fe40007f3e0ff */
[----:B------:R-:W-:-:S02]  /*19b00*/  @!P6 LEA.HI.X.SX32 R20, R34, R23, 0x1, P0 ;  /* 0x000000172214e211 */ /* 0x000fc400000f0eff */
[----:B------:R-:W3:Y:S01]  /*19b10*/  @!P4 LDC.64 R6, c[0x0][0x2b0] ;  /* 0x0000ac00ff06cb82 */ /* 0x000ee20000000a00 */
[-C--:B------:R-:W-:Y:S02]  /*19b20*/  @!P4 LEA.HI.X.SX32 R26, R26, R23.reuse, 0x1, P1 ;  /* 0x000000171a1ac211 */ /* 0x080fe400008f0eff */
[----:B------:R-:W-:Y:S02]  /*19b30*/  @!P5 LEA.HI.X.SX32 R28, R28, R23, 0x1, P2 ;  /* 0x000000171c1cd211 */ /* 0x000fe400010f0eff */
[----:B------:R-:W-:-:S03]  /*19b40*/  @!P3 IADD3 R17, P0, R30, R17, RZ ;  /* 0x000000111e11b210 */ /* 0x000fc60007f1e0ff */
[----:B------:R-:W4:Y:S01]  /*19b50*/  @!P3 LDC.64 R2, c[0x0][0x2b0] ;  /* 0x0000ac00ff02bb82 */ /* 0x000f220000000a00 */
[----:B-1----:R-:W-:Y:S02]  /*19b60*/  @!P6 LEA R10, P2, R24, R10, 0x2 ;  /* 0x0000000a180ae211 */ /* 0x002fe400078410ff */
        /* <DEDUP_REMOVED lines=12> */
.L_x_404:
[----:B------:R-:W-:Y:S05]  /*19c30*/  BSYNC B0 ;  /* 0x0000000000007941 */ /* 0x000fea0003800000 */
.L_x_403:
[----:B-1----:R-:W2:Y:S01]  /*19c40*/  LDL.LU.64 R6, [R1+0x50] ;  /* 0x0000500001067983 */ /* 0x002ea20000300a00 */
[----:B------:R-:W-:Y:S01]  /*19c50*/  ULDC UR4, c[0x0][0x2d0] ;  /* 0x0000b40000047ab9 */ /* 0x000fe20000000800 */
[----:B------:R-:W-:Y:S01]  /*19c60*/  VIADD R0, R32, 0x20 ;  /* 0x0000002020007836 */ /* 0x000fe20000000000 */
[----:B------:R-:W-:Y:S01]  /*19c70*/  LOP3.LUT R5, R5, 0xfffffffc, RZ, 0xc0, !PT ;  /* 0xfffffffc05057812 */ /* 0x000fe200078ec0ff */
[----:B------:R-:W-:Y:S01]  /*19c80*/  IMAD.U32 R11, RZ, RZ, UR18 ;  /* 0x00000012ff0b7e24 */ /* 0x000fe2000f8e00ff */
[----:B------:R-:W-:Y:S01]  /*19c90*/  SHF.R.S32.HI R3, RZ, 0x1f, R19 ;  /* 0x0000001fff037819 */ /* 0x000fe20000011413 */
[----:B------:R-:W-:Y:S01]  /*19ca0*/  BSSY B0, `(.L_x_405) ;  /* 0x0000020000007945 */ /* 0x000fe20003800000 */
[----:B------:R-:W-:Y:S01]  /*19cb0*/  SHF.R.S32.HI R33, RZ, 0x1f, R32 ;  /* 0x0000001fff217819 */ /* 0x000fe20000011420 */
[----:B------:R-:W-:-:S04]  /*19cc0*/  IMAD.IADD R2, R18, 0x1, -R5 ;  /* 0x0000000112027824 */ /* 0x000fc800078e0a05 */
[----:B------:R-:W-:Y:S02]  /*19cd0*/  IMAD.SHL.U32 R2, R2, 0x8, RZ ;  /* 0x0000000802027824 */ /* 0x000fe400078e00ff */
[----:B------:R-:W-:-:S03]  /*19ce0*/  IMAD.WIDE R10, R11, 0x80, R32 ;  /* 0x000000800b0a7825 */ /* 0x000fc600078e0220 */
[----:B------:R-:W-:Y:S02]  /*19cf0*/  SHF.R.S32.HI R2, RZ, 0x1f, R2 ;  /* 0x0000001fff027819 */ /* 0x000fe40000011402 */
[C---:B--2---:R-:W-:Y:S01]  /*19d00*/  ISETP.GE.AND P4, PT, R6.reuse, UR4, PT ;  /* 0x0000000406007c0c */ /* 0x044fe2000bf86270 */
[----:B------:R-:W-:Y:S01]  /*19d10*/  ULDC.64 UR4, c[0x0][0x2a0] ;  /* 0x0000a80000047ab9 */ /* 0x000fe20000000a00 */
[----:B------:R-:W-:Y:S02]  /*19d20*/  IADD3 R8, P0, R6, UR8, RZ ;  /* 0x0000000806087c10 */ /* 0x000fe4000ff1e0ff */
[----:B------:R-:W-:Y:S01]  /*19d30*/  ISETP.GE.OR P2, PT, R0, UR14, P4 ;  /* 0x0000000e00007c0c */ /* 0x000fe2000a746670 */
[----:B------:R-:W-:Y:S01]  /*19d40*/  VIADD R0, R32, 0x40 ;  /* 0x0000004020007836 */ /* 0x000fe20000000000 */
[----:B------:R-:W-:Y:S01]  /*19d50*/  ISETP.GE.OR P3, PT, R4, UR14, P4 ;  /* 0x0000000e04007c0c */ /* 0x000fe2000a766670 */
[----:B------:R-:W-:Y:S01]  /*19d60*/  VIADD R4, R32, 0x60 ;  /* 0x0000006020047836 */ /* 0x000fe20000000000 */
[----:B------:R-:W-:-:S02]  /*19d70*/  IADD3.X R9, R2, UR6, RZ, P0, !PT ;  /* 0x0000000602097c10 */ /* 0x000fc400087fe4ff */
[----:B------:R-:W-:Y:S01]  /*19d80*/  ISETP.GE.OR P1, PT, R0, UR14, P4 ;  /* 0x0000000e00007c0c */ /* 0x000fe2000a726670 */
[----:B------:R-:W-:Y:S01]  /*19d90*/  IMAD R0, R3, UR4, RZ ;  /* 0x0000000403007c24 */ /* 0x000fe2000f8e02ff */
[----:B------:R-:W-:Y:S01]  /*19da0*/  ISETP.GE.OR P4, PT, R4, UR14, P4 ;  /* 0x0000000e04007c0c */ /* 0x000fe2000a786670 */
[C---:B------:R-:W-:Y:S01]  /*19db0*/  IMAD.WIDE.U32 R8, R19.reuse, UR4, R8 ;  /* 0x0000000413087c25 */ /* 0x040fe2000f8e0008 */
[----:B------:R1:W2:Y:S03]  /*19dc0*/  LDS.128 R4, [R227] ;  /* 0x00000000e3047984 */ /* 0x0002a60000000c00 */
[----:B------:R-:W-:-:S04]  /*19dd0*/  IMAD R0, R19, UR5, R0 ;  /* 0x0000000513007c24 */ /* 0x000fc8000f8e0200 */
        /* <DEDUP_REMOVED lines=12> */
.L_x_406:
[----:B------:R-:W-:Y:S05]  /*19ea0*/  BSYNC B0 ;  /* 0x0000000000007941 */ /* 0x000fea0003800000 */
.L_x_405:
        /* <DEDUP_REMOVED lines=16> */
.L_x_408:
[----:B------:R-:W-:Y:S05]  /*19fb0*/  BSYNC B0 ;  /* 0x0000000000007941 */ /* 0x000fea0003800000 */
.L_x_407:
[----:B---34-:R3:W4:Y:S01]  /*19fc0*/  LDS.128 R4, [R227+0x1000] ;  /* 0x00100000e3047984 */ /* 0x0187220000000c00 */
        /* <DEDUP_REMOVED lines=14> */
[----:B----4-:R4:W-:Y:S02]  /*1a0b0*/  STG.E.128 desc[UR20][R2.64], R4 ;  /* 0x0000000402007986 */ /* 0x0109e4000c101d14 */
.L_x_410:
[----:B------:R-:W-:Y:S05]  /*1a0c0*/  BSYNC B0 ;  /* 0x0000000000007941 */ /* 0x000fea0003800000 */
.L_x_409:
        /* <DEDUP_REMOVED lines=15> */
.L_x_361:
        /* <DEDUP_REMOVED lines=23> */
[----:B------:R-:W-:Y:S01]  /*1a330*/  SHF.R.S32.HI R9, RZ, 0x1f, R8 ;  /* 0x0000001fff097819 */ /* 0x000fe20000011408 */
        /* <DEDUP_REMOVED lines=10> */
[----:B------:R-:W-:Y:S01]  /*1a3e0*/  ISETP.GE.AND P1, PT, R0, UR33, PT ;  /* 0x0000002100007c0c */ /* 0x000fe2000bf26270 */
        /* <DEDUP_REMOVED lines=8> */
[C---:B------:R-:W-:Y:S01]  /*1a470*/  ISETP.NE.OR P2, PT, R3.reuse, RZ, P2 ;  /* 0x000000ff0300720c */ /* 0x040fe20001745670 */
[----:B------:R-:W-:Y:S01]  /*1a480*/  ULDC UR4, c[0x0][0x2d0] ;  /* 0x0000b40000047ab9 */ /* 0x000fe20000000800 */
[----:B------:R-:W-:Y:S01]  /*1a490*/  @UP3 UIMAD UR9, UR17, UR9, UR13 ;  /* 0x00000009110932a4 */ /* 0x000fe2000f8e020d */
[----:B------:R-:W-:Y:S01]  /*1a4a0*/  ISETP.GE.AND P5, PT, R2, UR4, PT ;  /* 0x0000000402007c0c */ /* 0x000fe2000bfa6270 */
[----:B------:R-:W-:Y:S01]  /*1a4b0*/  UIMAD UR11, UR31, UR11, URZ ;  /* 0x0000000b1f0b72a4 */ /* 0x000fe2000f8e023f */
[----:B------:R-:W-:Y:S01]  /*1a4c0*/  ISETP.NE.OR P1, PT, R3, RZ, P1 ;  /* 0x000000ff0300720c */ /* 0x000fe20000f25670 */
[----:B------:R-:W-:Y:S01]  /*1a4d0*/  @UP1 ULDC UR7, c[0x0][0x2c4] ;  /* 0x0000b10000071ab9 */ /* 0x000fe20000000800 */
[----:B------:R-:W-:Y:S01]  /*1a4e0*/  @!UP3 UIADD3 UR9, UR23, UR8, URZ ;  /* 0x000000081709b290 */ /* 0x000fe2000fffe03f */
[----:B------:R-:W-:Y:S01]  /*1a4f0*/  ISETP.GE.OR P6, PT, R8, UR33, P5 ;  /* 0x0000002108007c0c */ /* 0x000fe2000afc6670 */
[----:B------:R-:W-:Y:S01]  /*1a500*/  @!UP3 UMOV UR12, UR22 ;  /* 0x00000016000cbc82 */ /* 0x000fe20008000000 */
[----:B------:R-:W-:Y:S01]  /*1a510*/  @!UP0 UIMAD UR17, UR31, UR7, URZ ;  /* 0x000000071f1182a4 */ /* 0x000fe2000f8e023f */
[C---:B------:R-:W-:Y:S01]  /*1a520*/  IADD3 R6, P0, R2.reuse, UR12, RZ ;  /* 0x0000000c02067c10 */ /* 0x040fe2000ff1e0ff */
[----:B------:R-:W-:Y:S01]  /*1a530*/  @UP2 ULDC UR13, c[0x0][0x2c0] ;  /* 0x0000b000000d2ab9 */ /* 0x000fe20000000800 */
[----:B------:R-:W-:Y:S01]  /*1a540*/  USEL UR11, UR11, URZ, !UP1 ;  /* 0x0000003f0b0b7287 */ /* 0x000fe2000c800000 */
[----:B------:R-:W-:Y:S01]  /*1a550*/  @!UP2 UMOV UR13, 0x1 ;  /* 0x00000001000da882 */ /* 0x000fe20000000000 */
[----:B------:R-:W-:Y:S01]  /*1a560*/  @!UP2 UMOV UR14, UR6 ;  /* 0x00000006000eac82 */ /* 0x000fe20008000000 */
[----:B------:R-:W-:Y:S01]  /*1a570*/  UIMAD UR32, UR32, UR13, URZ ;  /* 0x0000000d202072a4 */ /* 0x000fe2000f8e023f */
[----:B------:R-:W-:Y:S01]  /*1a580*/  LEA.HI.X.SX32 R7, R2, UR9, 0x1, P0 ;  /* 0x0000000902077c11 */ /* 0x000fe200080f0eff */
[----:B------:R-:W-:Y:S01]  /*1a590*/  UIMAD UR11, UR30, UR14, UR11 ;  /* 0x0000000e1e0b72a4 */ /* 0x000fe2000f8e020b */
[----:B------:R-:W-:Y:S01]  /*1a5a0*/  ISETP.GE.OR P0, PT, R5, UR33, P5 ;  /* 0x0000002105007c0c */ /* 0x000fe2000af06670 */
[----:B------:R-:W-:Y:S01]  /*1a5b0*/  @!UP1 UMOV UR24, URZ ;  /* 0x0000003f00189c82 */ /* 0x000fe20008000000 */
[----:B------:R-:W-:Y:S01]  /*1a5c0*/  @!UP1 UMOV UR25, URZ ;  /* 0x0000003f00199c82 */ /* 0x000fe20008000000 */
[----:B------:R-:W-:Y:S01]  /*1a5d0*/  @UP1 UMOV UR24, UR17 ;  /* 0x0000001100181c82 */ /* 0x000fe20008000000 */
[----:B------:R-:W-:Y:S01]  /*1a5e0*/  @UP1 USHF.R.S32.HI UR25, URZ, 0x1f, UR17 ;  /* 0x0000001f3f191899 */ /* 0x000fe20008011411 */
[----:B------:R-:W-:Y:S01]  /*1a5f0*/  IMAD.WIDE.U32 R10, R10, UR30, R6 ;  /* 0x0000001e0a0a7c25 */ /* 0x000fe2000f8e0006 */
[----:B------:R-:W-:-:S02]  /*1a600*/  USHF.R.S32.HI UR4, URZ, 0x1f, UR32 ;  /* 0x0000001f3f047899 */ /* 0x000fc40008011420 */
[----:B------:R-:W-:Y:S01]  /*1a610*/  USHF.R.S32.HI UR6, URZ, 0x1f, UR11 ;  /* 0x0000001f3f067899 */ /* 0x000fe2000801140b */
[----:B------:R-:W-:Y:S01]  /*1a620*/  IMAD.U32 R7, RZ, RZ, UR18 ;  /* 0x00000012ff077e24 */ /* 0x000fe2000f8e00ff */
[----:B------:R-:W-:Y:S01]  /*1a630*/  UIADD3 UR32, UP1, UP0, UR32, UR24, UR11 ;  /* 0x0000001820207290 */ /* 0x000fe2000f83e00b */
[----:B------:R-:W-:Y:S02]  /*1a640*/  VIADD R13, R11, UR5 ;  /* 0x000000050b0d7c36 */ /* 0x000fe40008000000 */
[----:B------:R-:W-:Y:S01]  /*1a650*/  IMAD.WIDE R6, R7, 0x80, R8 ;  /* 0x0000008007067825 */ /* 0x000fe200078e0208 */
        /* <DEDUP_REMOVED lines=12> */
.L_x_412:
[----:B------:R-:W-:Y:S05]  /*1a720*/  BSYNC B0 ;  /* 0x0000000000007941 */ /* 0x000fea0003800000 */
.L_x_411:
        /* <DEDUP_REMOVED lines=17> */
.L_x_414:
[----:B------:R-:W-:Y:S05]  /*1a840*/  BSYNC B0 ;  /* 0x0000000000007941 */ /* 0x000fea0003800000 */
.L_x_413:
        /* <DEDUP_REMOVED lines=15> */
.L_x_416:
[----:B------:R-:W-:Y:S05]  /*1a940*/  BSYNC B0 ;  /* 0x0000000000007941 */ /* 0x000fea0003800000 */
.L_x_415:
        /* <DEDUP_REMOVED lines=15> */
.L_x_418:
[----:B------:R-:W-:Y:S05]  /*1aa40*/  BSYNC B0 ;  /* 0x0000000000007941 */ /* 0x000fea0003800000 */
.L_x_417:
        /* <DEDUP_REMOVED lines=10> */
.L_x_420:
[----:B------:R-:W-:Y:S05]  /*1aaf0*/  BSYNC B0 ;  /* 0x0000000000007941 */ /* 0x000fea0003800000 */
.L_x_419:
        /* <DEDUP_REMOVED lines=10> */
.L_x_422:
[----:B------:R-:W-:Y:S05]  /*1aba0*/  BSYNC B0 ;  /* 0x0000000000007941 */ /* 0x000fea0003800000 */
.L_x_421:
        /* <DEDUP_REMOVED lines=10> */
.L_x_424:
[----:B------:R-:W-:Y:S05]  /*1ac50*/  BSYNC B0 ;  /* 0x0000000000007941 */ /* 0x000fea0003800000 */
.L_x_423:
[----:B------:R-:W-:Y:S05]  /*1ac60*/  @P1 EXIT ;  /* 0x000000000000194d */ /* 0x000fea0003800000 */
[----:B------:R-:W-:Y:S01]  /*1ac70*/  IMAD R0, R0, UR13, RZ ;  /* 0x0000000d00007c24 */ /* 0x000fe2000f8e02ff */
[----:B------:R-:W-:Y:S01]  /*1ac80*/  ULDC.64 UR4, c[0x0][0x2b0] ;  /* 0x0000ac0000047ab9 */ /* 0x000fe20000000a00 */
[----:B----4-:R-:W-:-:S03]  /*1ac90*/  IMAD.MOV.U32 R5, RZ, RZ, 0x7f800000 ;  /* 0x7f800000ff057424 */ /* 0x010fc600078e00ff */
[----:B------:R-:W-:-:S04]  /*1aca0*/  IADD3 R3, P0, R0, UR32, RZ ;  /* 0x0000002000037c10 */ /* 0x000fc8000ff1e0ff */
[----:B------:R-:W-:Y:S02]  /*1acb0*/  LEA.HI.X.SX32 R0, R0, UR24, 0x1, P0 ;  /* 0x0000001800007c11 */ /* 0x000fe400080f0eff */
[----:B------:R-:W-:-:S04]  /*1acc0*/  LEA R2, P0, R3, UR4, 0x2 ;  /* 0x0000000403027c11 */ /* 0x000fc8000f8010ff */
[----:B------:R-:W-:-:S05]  /*1acd0*/  LEA.HI.X R3, R3, UR5, R0, 0x2, P0 ;  /* 0x0000000503037c11 */ /* 0x000fca00080f1400 */
[----:B------:R-:W-:Y:S01]  /*1ace0*/  STG.E desc[UR20][R2.64], R5 ;  /* 0x0000000502007986 */ /* 0x000fe2000c101914 */
[----:B------:R-:W-:Y:S05]  /*1acf0*/  EXIT ;  /* 0x000000000000794d */ /* 0x000fea0003800000 */
.L_x_425:
        /* <DEDUP_REMOVED lines=16> */
.L_x_725:


//--------------------- .text._ZN5flash16flash_fwd_kernelI23Flash_fwd_kernel_traitsILi32ELi128ELi128ELi4ELb0ELb0EN7cutlass6half_tE19Flash_kernel_traitsILi32ELi128ELi128ELi4ES3_EELb1ELb1ELb0ELb0ELb0ELb0ELb0ELb1EEEvNS_16Flash_fwd_paramsE --------------------------
	.section	.text._ZN5flash16flash_fwd_kernelI23Flash_fwd_kernel_traitsILi32ELi128ELi128ELi4ELb0ELb0EN7cutlass6half_tE19Flash_kernel_traitsILi32ELi128ELi128ELi4ES3_EELb1ELb1ELb0ELb0ELb0ELb0ELb0ELb1EEEvNS_16Flash_fwd_paramsE,"ax",@progbits
	.align	128
        .global         _ZN5flash16flash_fwd_kernelI23Flash_fwd_kernel_traitsILi32ELi128ELi128ELi4ELb0ELb0EN7cutlass6half_tE19Flash_kernel_traitsILi32ELi128ELi128ELi4ES3_EELb1ELb1ELb0ELb0ELb0ELb0ELb0ELb1EEEvNS_16Flash_fwd_paramsE
        .type           _ZN5flash16flash_fwd_kernelI23Flash_fwd_kernel_traitsILi32ELi128ELi128ELi4ELb0ELb0EN7cutlass6half_tE19Flash_kernel_traitsILi32ELi128ELi128ELi4ES3_EELb1ELb1ELb0ELb0ELb0ELb0ELb0ELb1EEEvNS_16Flash_fwd_paramsE,@function
        .size           _ZN5flash16flash_fwd_kernelI23Flash_fwd_kernel_traitsILi32ELi128ELi128ELi4ELb0ELb0EN7cutlass6half_tE19Flash_kernel_traitsILi32ELi128ELi128ELi4ES3_EELb1ELb1ELb0ELb0ELb0ELb0ELb0ELb1EEEvNS_16Flash_fwd_paramsE,(.L_x_726 - _ZN5flash16flash_fwd_kernelI23Flash_fwd_kernel_traitsILi32ELi128ELi128ELi4ELb0ELb0EN7cutlass6half_tE19Flash_kernel_traitsILi32ELi128ELi128ELi4ES3_EELb1ELb1ELb0ELb0ELb0ELb0ELb0ELb1EEEvNS_16Flash_fwd_paramsE)
        .other          _ZN5flash16flash_fwd_kernelI23Flash_fwd_kernel_traitsILi32ELi128ELi128ELi4ELb0ELb0EN7cutlass6half_tE19Flash_kernel_traitsILi32ELi128ELi128ELi4ES3_EELb1ELb1ELb0ELb0ELb0ELb0ELb0ELb1EEEvNS_16Flash_fwd_paramsE,@"STO_CUDA_ENTRY STV_DEFAULT"
_ZN5flash16flash_fwd_kernelI23Flash_fwd_kernel_traitsILi32ELi128ELi128ELi4ELb0ELb0EN7cutlass6half_tE19Flash_kernel_traitsILi32ELi128ELi128ELi4ES3_EELb1ELb1ELb0ELb0ELb0ELb0ELb0ELb1EEEvNS_16Flash_fwd_paramsE:
.text._ZN5flash16flash_fwd_kernelI23Flash_fwd_kernel_traitsILi32ELi128ELi128ELi4ELb0ELb0EN7cutlass6half_tE19Flash_kernel_traitsILi32ELi128ELi128ELi4ES3_EELb1ELb1ELb0ELb0ELb0ELb0ELb0ELb1EEEvNS_16Flash_fwd_paramsE:
        /* <DEDUP_REMOVED lines=15> */
[----:B------:R-:W-:Y:S08]  /*00f0*/  S2UR UR21, SR_CTAID.Y ;  /* 0x00000000001579c3 */ /* 0x000ff00000002600 */
[----:B------:R-:W1:Y:S01]  /*0100*/  S2UR UR4, SR_CTAID.Z ;  /* 0x00000000000479c3 */ /* 0x000e620000002700 */
[----:B--2---:R-:W-:-:S07]  /*0110*/  @P2 IMAD.MOV.U32 R2, RZ, RZ, R9 ;  /* 0x000000ffff022224 */ /* 0x004fce00078e0009 */
[----:B------:R-:W2:Y:S01]  /*0120*/  @P2 LDC R0, c[0x0][0x3b0] ;  /* 0x0000ec00ff002b82 */ /* 0x000ea20000000800 */
[----:B---3--:R-:W-:-:S06]  /*0130*/  @P2 IMAD.MOV.U32 R3, RZ, RZ, R8 ;  /* 0x000000ffff032224 */ /* 0x008fcc00078e0008 */
[----:B------:R-:W2:Y:S01]  /*0140*/  @P2 LDG.E.64 R2, desc[UR32][R2.64] ;  /* 0x0000002002022981 */ /* 0x000ea2000c1e1b00 */
[----:B------:R-:W-:Y:S02]  /*0150*/  UISETP.NE.U32.AND UP2, UPT, UR8, URZ, UPT ;  /* 0x0000003f0800728c */ /* 0x000fe4000bf45070 */
[----:B------:R-:W-:Y:S02]  /*0160*/  UISETP.NE.U32.AND UP1, UPT, UR6, URZ, UPT ;  /* 0x0000003f0600728c */ /* 0x000fe4000bf25070 */
[----:B------:R-:W-:Y:S02]  /*0170*/  UISETP.NE.AND.EX UP2, UPT, UR9, URZ, UPT, UP2 ;  /* 0x0000003f0900728c */ /* 0x000fe4000bf45320 */
[----:B------:R-:W-:Y:S02]  /*0180*/  UISETP.NE.AND.EX UP1, UPT, UR7, URZ, UPT, UP1 ;  /* 0x0000003f0700728c */ /* 0x000fe4000bf25310 */
[----:B-1----:R-:W-:Y:S01]  /*0190*/  ULOP3.LUT UR5, UR4, UR29, UR21, 0xfe, !UPT ;  /* 0x0000001d04057292 */ /* 0x002fe2000f8efe15 */
[----:B------:R-:W-:Y:S01]  /*01a0*/  ULDC.64 UR8, c[0x0][0x2f0] ;  /* 0x0000bc0000087ab9 */ /* 0x000fe20000000a00 */
[----:B------:R-:W-:Y:S01]  /*01b0*/  PLOP3.LUT P0, PT, PT, PT, UP2, 0x80, 0x0 ;  /* 0x000000000000781c */ /* 0x000fe20003f0f028 */
[----:B------:R-:W-:-:S03]  /*01c0*/  UIMAD.WIDE UR8, UR21, 0x4, UR8 ;  /* 0x00000004150878a5 */ /* 0x000fc6000f8e0208 */
[----:B----4-:R-:W-:Y:S01]  /*01d0*/  LOP3.LUT P3, RZ, R197, UR5, RZ, 0xfc, !PT ;  /* 0x00000005c5ff7c12 */ /* 0x010fe2000f86fcff */
[----:B------:R-:W-:Y:S01]  /*01e0*/  ULDC.U8 UR5, c[0x0][0x3c2] ;  /* 0x0000f08000057ab9 */ /* 0x000fe20000000000 */
[----:B------:R-:W-:Y:S01]  /*01f0*/  ULDC.64 UR6, c[0x0][0x2f8] ;  /* 0x0000be0000067ab9 */ /* 0x000fe20000000a00 */
[----:B------:R-:W-:Y:S02]  /*0200*/  UISETP.NE.AND UP3, UPT, UR5, URZ, UPT ;  /* 0x0000003f0500728c */ /* 0x000fe4000bf65270 */
[----:B------:R-:W-:Y:S01]  /*0210*/  UISETP.EQ.U32.AND UP0, UPT, UR6, URZ, UPT ;  /* 0x0000003f0600728c */ /* 0x000fe2000bf02070 */
[----:B------:R-:W-:-:S03]  /*0220*/  @UP1 ULDC.64 UR10, c[0x0][0x300] ;  /* 0x0000c000000a1ab9 */ /* 0x000fc60000000a00 */
[----:B------:R-:W-:-:S04]  /*0230*/  UISETP.EQ.OR.EX UP0, UPT, UR7, URZ, !UP3, UP0 ;  /* 0x0000003f0700728c */ /* 0x000fc8000df02700 */
[----:B------:R-:W1:Y:S01]  /*0240*/  @!P3 LDC.64 R6, c[0x0][0x3b8] ;  /* 0x0000ee00ff06bb82 */ /* 0x000e620000000a00 */
[----:B------:R-:W-:Y:S01]  /*0250*/  @UP1 UIMAD.WIDE UR10, UR21, 0x4, UR10 ;  /* 0x00000004150a18a5 */ /* 0x000fe2000f8e020a */
        /* <DEDUP_REMOVED lines=10> */
[----:B------:R-:W-:Y:S01]  /*0300*/  ULDC.64 UR8, c[0x0][0x2f8] ;  /* 0x0000be0000087ab9 */ /* 0x000fe20000000a00 */
[----:B-1----:R-:W-:Y:S02]  /*0310*/  @!P3 IMAD.MOV.U32 R4, RZ, RZ, R9 ;  /* 0x000000ffff04b224 */ /* 0x002fe400078e0009 */
[----:B------:R-:W-:-:S05]  /*0320*/  @!P3 IMAD.MOV.U32 R5, RZ, RZ, R8 ;  /* 0x000000ffff05b224 */ /* 0x000fca00078e0008 */
[----:B------:R1:W-:Y:S01]  /*0330*/  @!P3 STG.E.64 desc[UR32][R6.64+0x8], R4 ;  /* 0x000008040600b986 */ /* 0x0003e2000c101b20 */
[----:B------:R-:W-:Y:S01]  /*0340*/  PLOP3.LUT P2, PT, PT, PT, UP0, 0x80, 0x0 ;  /* 0x000000000000781c */ /* 0x000fe20003f4f008 */
[----:B------:R-:W-:Y:S02]  /*0350*/  UIMAD.WIDE UR8, UR21, 0x4, UR8 ;  /* 0x00000004150878a5 */ /* 0x000fe4000f8e0208 */
[----:B-1----:R-:W2:Y:S04]  /*0360*/  @P0 LDG.E R7, desc[UR32][R2.64] ;  /* 0x0000002002070981 */ /* 0x002ea8000c1e1900 */
[----:B------:R1:W3:Y:S01]  /*0370*/  @P0 LDG.E R6, desc[UR32][R2.64+0x4] ;  /* 0x0000042002060981 */ /* 0x0002e2000c1e1900 */
[----:B------:R-:W-:Y:S02]  /*0380*/  IMAD.U32 R4, RZ, RZ, UR10 ;  /* 0x0000000aff047e24 */ /* 0x000fe4000f8e00ff */
[----:B------:R-:W-:-:S05]  /*0390*/  IMAD.U32 R5, RZ, RZ, UR11 ;  /* 0x0000000bff057e24 */ /* 0x000fca000f8e00ff */
[----:B------:R-:W4:Y:S01]  /*03a0*/  @P1 LDG.E R4, desc[UR32][R4.64] ;  /* 0x0000002004041981 */ /* 0x000f22000c1e1900 */
[----:B-1----:R-:W-:Y:S02]  /*03b0*/  IMAD.U32 R2, RZ, RZ, UR8 ;  /* 0x00000008ff027e24 */ /* 0x002fe4000f8e00ff */
[----:B------:R-:W-:-:S05]  /*03c0*/  IMAD.U32 R3, RZ, RZ, UR9 ;  /* 0x00000009ff037e24 */ /* 0x000fca000f8e00ff */
[----:B------:R-:W5:Y:S01]  /*03d0*/  @!P2 LDG.E R0, desc[UR32][R2.64] ;  /* 0x000000200200a981 */ /* 0x000f62000c1e1900 */
[----:B------:R-:W-:Y:S01]  /*03e0*/  UMOV UR28, 0xffffffff ;  /* 0xffffffff001c7882 */ /* 0x000fe20000000000 */
[----:B------:R-:W-:Y:S01]  /*03f0*/  UMOV UR25, URZ ;  /* 0x0000003f00197c82 */ /* 0x000fe20008000000 */
[----:B------:R-:W-:Y:S01]  /*0400*/  UMOV UR8, 0xffffffff ;  /* 0xffffffff00087882 */ /* 0x000fe20000000000 */
[----:B------:R-:W-:-:S04]  /*0410*/  SHF.R.S32.HI R15, RZ, 0x1f, R197 ;  /* 0x0000001fff0f7819 */ /* 0x000fc800000114c5 */
[----:B------:R-:W-:Y:S02]  /*0420*/  LEA.HI R181, R15, R197, RZ, 0x5 ;  /* 0x000000c50fb57211 */ /* 0x000fe400078f28ff */
[----:B--2---:R-:W-:Y:S02]  /*0430*/  @P0 R2UR UR28, R7 ;  /* 0x00000000071c02ca */ /* 0x004fe400000e0000 */
[----:B---3--:R-:W-:Y:S02]  /*0440*/  @P0 R2UR UR30, R6 ;  /* 0x00000000061e02ca */ /* 0x008fe400000e0000 */
[----:B------:R-:W-:-:S04]  /*0450*/  ISETP.NE.U32.AND P0, PT, RZ, UR6, PT ;  /* 0x00000006ff007c0c */ /* 0x000fc8000bf05070 */
[----:B------:R-:W-:-:S07]  /*0460*/  ISETP.NE.AND.EX P0, PT, RZ, UR7, PT, P0 ;  /* 0x00000007ff007c0c */ /* 0x000fce000bf05300 */
[----:B------:R-:W-:Y:S01]  /*0470*/  @UP2 UIADD3 UR30, UR30, -UR28, URZ ;  /* 0x8000001c1e1e2290 */ /* 0x000fe2000fffe03f */
[----:B----4-:R-:W-:-:S06]  /*0480*/  @P1 R2UR UR25, R4 ;  /* 0x00000000041912ca */ /* 0x010fcc00000e0000 */
[----:B------:R-:W-:Y:S01]  /*0490*/  @!UP2 ULDC UR30, c[0x0][0x2c4] ;  /* 0x0000b100001eaab9 */ /* 0x000fe20000000800 */
[----:B-----5:R-:W-:Y:S01]  /*04a0*/  @!P2 R2UR UR8, R0 ;  /* 0x000000000008a2ca */ /* 0x020fe200000e0000 */
[----:B------:R-:W-:-:S14]  /*04b0*/  @!P0 BRA `(.L_x_426) ;  /* 0x00000000001c8947 */ /* 0x000fdc0003800000 */
[----:B------:R-:W-:-:S13]  /*04c0*/  PLOP3.LUT P0, PT, PT, PT, UP3, 0x80, 0x0 ;  /* 0x000000000000781c */ /* 0x000fda0003f0f038 */
[----:B------:R-:W2:Y:S04]  /*04d0*/  @P0 LDG.E R0, desc[UR32][R2.64+0x4] ;  /* 0x0000042002000981 */ /* 0x000ea8000c1e1900 */
[----:B------:R-:W3:Y:S01]  /*04e0*/  @!P0 LDG.E R2, desc[UR32][R2.64] ;  /* 0x0000002002028981 */ /* 0x000ee2000c1e1900 */
[----:B--2---:R-:W-:-:S13]  /*04f0*/  @P0 R2UR UR5, R0 ;  /* 0x00000000000502ca */ /* 0x004fda00000e0000 */
[----:B------:R-:W-:-:S07]  /*0500*/  @UP3 UIADD3 UR5, UR5, -UR8, URZ ;  /* 0x8000000805053290 */ /* 0x000fce000fffe03f */
[----:B---3--:R-:W-:Y:S01]  /*0510*/  @!P0 R2UR UR5, R2 ;  /* 0x00000000020582ca */ /* 0x008fe200000e0000 */
[----:B------:R-:W-:-:S14]  /*0520*/  BRA `(.L_x_427) ;  /* 0x0000000000047947 */ /* 0x000fdc0003800000 */
.L_x_426:
[----:B------:R-:W-:-:S05]  /*0530*/  ULDC UR5, c[0x0][0x2c8] ;  /* 0x0000b20000057ab9 */ /* 0x000fca0000000800 */
.L_x_427:
        /* <DEDUP_REMOVED lines=38> */
[----:B------:R-:W-:Y:S01]  /*07a0*/  ULDC UR9, c[0x0][0x270] ;  /* 0x00009c0000097ab9 */ /* 0x000fe20000000800 */
[----:B------:R-:W-:Y:S01]  /*07b0*/  LOP3.LUT R5, R181, 0xffffffe0, RZ, 0xc0, !PT ;  /* 0xffffffe0b5057812 */ /* 0x000fe200078ec0ff */
[----:B------:R-:W-:Y:S01]  /*07c0*/  UIMAD UR9, UR21, UR9, UR4 ;  /* 0x00000009150972a4 */ /* 0x000fe2000f8e0204 */
[CC--:B------:R-:W-:Y:S01]  /*07d0*/  LEA.HI R6, R15.reuse, R197.reuse, RZ, 0x2 ;  /* 0x000000c50f067211 */ /* 0x0c0fe200078f10ff */
[----:B------:R-:W-:Y:S01]  /*07e0*/  UISETP.NE.AND UP1, UPT, UR28, -0x1, UPT ;  /* 0xffffffff1c00788c */ /* 0x000fe2000bf25270 */
[----:B------:R-:W-:Y:S01]  /*07f0*/  LEA.HI R22, R15, R197, RZ, 0x3 ;  /* 0x000000c50f167211 */ /* 0x000fe200078f18ff */
[----:B------:R-:W-:Y:S01]  /*0800*/  USHF.L.U32 UR7, UR9, 0x5, URZ ;  /* 0x0000000509077899 */ /* 0x000fe2000800063f */
[----:B------:R-:W-:Y:S01]  /*0810*/  IMAD.IADD R18, R197, 0x1, -R5 ;  /* 0x00000001c5127824 */ /* 0x000fe200078e0a05 */
[----:B------:R-:W-:Y:S01]  /*0820*/  UISETP.NE.AND UP0, UPT, UR8, -0x1, UPT ;  /* 0xffffffff0800788c */ /* 0x000fe2000bf05270 */
[----:B------:R-:W-:Y:S01]  /*0830*/  SHF.R.S32.HI R20, RZ, 0x3, R22 ;  /* 0x00000003ff147819 */ /* 0x000fe20000011416 */
[----:B------:R-:W-:Y:S01]  /*0840*/  USHF.R.S32.HI UR6, URZ, 0x1f, UR7 ;  /* 0x0000001f3f067899 */ /* 0x000fe20008011407 */
[----:B------:R-:W-:Y:S01]  /*0850*/  SHF.R.S32.HI R182, RZ, 0x5, R181 ;  /* 0x00000005ffb67819 */ /* 0x000fe200000114b5 */
[----:B------:R-:W-:Y:S01]  /*0860*/  UIADD3 UR5, UR31, -0x1, URZ ;  /* 0xffffffff1f057890 */ /* 0x000fe2000fffe03f */
[--C-:B------:R-:W-:Y:S01]  /*0870*/  SHF.R.S32.HI R5, RZ, 0x1f, R18.reuse ;  /* 0x0000001fff057819 */ /* 0x100fe20000011412 */
[----:B------:R-:W-:Y:S01]  /*0880*/  UIADD3 UR22, -UR17, UR30, URZ ;  /* 0x0000001e11167290 */ /* 0x000fe2000fffe13f */
[----:B------:R-:W-:Y:S01]  /*0890*/  IADD3 R9, P3, P0, R9, UR7, R18 ;  /* 0x0000000709097c10 */ /* 0x000fe2000f87e012 */
[----:B------:R-:W-:Y:S01]  /*08a0*/  @UP1 ULDC.64 UR18, c[0x0][0x240] ;  /* 0x0000900000121ab9 */ /* 0x000fe20000000a00 */
[----:B------:R-:W-:-:S02]  /*08b0*/  @!UP1 USHF.R.S32.HI UR10, URZ, 0x1f, UR21 ;  /* 0x0000001f3f0a9899 */ /* 0x000fc40008011415 */
[----:B------:R-:W-:Y:S01]  /*08c0*/  IADD3.X R205, R8, UR6, R5, P3, P0 ;  /* 0x0000000608cd7c10 */ /* 0x000fe20009fe0405 */
[----:B------:R-:W-:Y:S01]  /*08d0*/  @UP1 UIMAD.WIDE.U32 UR14, UR28, UR18, URZ ;  /* 0x000000121c0e12a5 */ /* 0x000fe2000f8e003f */
[----:B------:R3:W-:Y:S01]  /*08e0*/  STL [R1+0x334], R9 ;  /* 0x0003340901007387 */ /* 0x0007e20000100800 */
[----:B-1----:R-:W-:Y:S01]  /*08f0*/  IABS R7, R10 ;  /* 0x0000000a00077213 */ /* 0x002fe20000000000 */
[----:B------:R-:W-:Y:S01]  /*0900*/  @!UP1 ULDC.64 UR6, c[0x0][0x228] ;  /* 0x00008a0000069ab9 */ /* 0x000fe20000000a00 */
[----:B------:R-:W-:Y:S02]  /*0910*/  @UP1 UIMAD UR19, UR28, UR19, UR15 ;  /* 0x000000131c1312a4 */ /* 0x000fe4000f8e020f */
[----:B------:R-:W1:Y:S01]  /*0920*/  I2F.RP R2, R7 ;  /* 0x0000000700027306 */ /* 0x000e620000209400 */
[----:B------:R-:W-:Y:S02]  /*0930*/  @!UP1 UIMAD UR10, UR10, UR6, URZ ;  /* 0x000000060a0a92a4 */ /* 0x000fe4000f8e023f */
[----:B------:R-:W-:Y:S01]  /*0940*/  UIMAD UR15, UR5, -0x80, UR12 ;  /* 0xffffff80050f78a4 */ /* 0x000fe2000f8e020c */
[----:B--2---:R-:W-:Y:S01]  /*0950*/  IABS R4, R4 ;  /* 0x0000000400047213 */ /* 0x004fe20000000000 */
[----:B------:R-:W-:-:S02]  /*0960*/  @UP0 UIADD3 UR13, UR25, UR8, URZ ;  /* 0x00000008190d0290 */ /* 0x000fc4000fffe03f */
[----:B------:R-:W-:Y:S02]  /*0970*/  @!UP1 UIMAD UR7, UR21, UR7, UR10 ;  /* 0x00000007150792a4 */ /* 0x000fe4000f8e020a */
[----:B------:R-:W-:Y:S01]  /*0980*/  @!UP1 UIMAD.WIDE.U32 UR26, UR21, UR6, URZ ;  /* 0x00000006151a92a5 */ /* 0x000fe2000f8e003f */
[----:B------:R-:W-:Y:S02]  /*0990*/  @UP0 ULDC.64 UR10, c[0x0][0x248] ;  /* 0x00009200000a0ab9 */ /* 0x000fe40000000a00 */
[----:B------:R-:W-:Y:S01]  /*09a0*/  ULDC UR6, c[0x0][0x2d4] ;  /* 0x0000b50000067ab9 */ /* 0x000fe20000000800 */
[----:B------:R-:W-:Y:S01]  /*09b0*/  @UP0 UIMAD.WIDE.U32 UR36, UR13, UR10, URZ ;  /* 0x0000000a0d2402a5 */ /* 0x000fe2000f8e003f */
[----:B-1----:R-:W1:Y:S01]  /*09c0*/  MUFU.RCP R2, R2 ;  /* 0x0000000200027308 */ /* 0x002e620000001000 */
[----:B------:R-:W-:Y:S02]  /*09d0*/  UIMAD UR6, UR9, UR6, UR17 ;  /* 0x00000006090672a4 */ /* 0x000fe4000f8e0211 */
[----:B------:R-:W-:Y:S01]  /*09e0*/  @UP0 UIMAD UR13, UR13, UR11, URZ ;  /* 0x0000000b0d0d02a4 */ /* 0x000fe2000f8e023f */
[----:B------:R-:W-:Y:S01]  /*09f0*/  ULDC UR50, c[0x0][0x2d8] ;  /* 0x0000b60000327ab9 */ /* 0x000fe20000000800 */
[----:B------:R-:W-:Y:S01]  /*0a00*/  @UP1 UMOV UR24, UR14 ;  /* 0x0000000e00181c82 */ /* 0x000fe20008000000 */
[----:B------:R-:W-:-:S02]  /*0a10*/  UIMAD UR38, UR6, UR50, URZ ;  /* 0x00000032062672a4 */ /* 0x000fc4000f8e023f */
[----:B------:R-:W-:Y:S01]  /*0a20*/  @UP0 UIADD3 UR13, UR37, UR13, URZ ;  /* 0x0000000d250d0290 */ /* 0x000fe2000fffe03f */
[----:B------:R-:W-:Y:S01]  /*0a30*/  @UP0 UMOV UR14, UR36 ;  /* 0x00000024000e0c82 */ /* 0x000fe20008000000 */
[----:B------:R-:W-:Y:S01]  /*0a40*/  @!UP1 UIADD3 UR19, UR27, UR7, URZ ;  /* 0x000000071b139290 */ /* 0x000fe2000fffe03f */
[----:B------:R-:W-:Y:S01]  /*0a50*/  @!UP1 UMOV UR24, UR26 ;  /* 0x0000001a00189c82 */ /* 0x000fe20008000000 */
[----:B-1----:R-:W-:-:S04]  /*0a60*/  VIADD R2, R2, 0xffffffe ;  /* 0x0ffffffe02027836 */ /* 0x002fc80000000000 */
[----:B------:R-:W1:Y:S02]  /*0a70*/  F2I.FTZ.U32.TRUNC.NTZ R3, R2 ;  /* 0x0000000200037305 */ /* 0x000e64000021f000 */
[----:B-1----:R-:W-:Y:S02]  /*0a80*/  IMAD.MOV R0, RZ, RZ, -R3 ;  /* 0x000000ffff007224 */ /* 0x002fe400078e0a03 */
        /* <DEDUP_REMOVED lines=8> */
[----:B------:R-:W-:Y:S01]  /*0b10*/  ISETP.GT.U32.AND P1, PT, R7, R3, PT ;  /* 0x000000030700720c */ /* 0x000fe20003f24070 */
[----:B------:R-:W-:Y:S01]  /*0b20*/  VIADD R4, R2, 0x20 ;  /* 0x0000002002047836 */ /* 0x000fe20000000000 */
[----:B------:R-:W-:-:S04]  /*0b30*/  LEA.HI R5, R6, R2, RZ, 0x1 ;  /* 0x0000000206057211 */ /* 0x000fc800078f08ff */
[C---:B------:R-:W-:Y:S02]  /*0b40*/  ISETP.GE.AND P6, PT, R4.reuse, UR22, PT ;  /* 0x0000001604007c0c */ /* 0x040fe4000bfc6270 */
[C---:B------:R-:W-:Y:S02]  /*0b50*/  ISETP.GE.AND P4, PT, R4.reuse, UR15, PT ;  /* 0x0000000f04007c0c */ /* 0x040fe4000bf86270 */
[----:B------:R-:W-:Y:S01]  /*0b60*/  ISETP.GE.AND P2, PT, R4, UR15, PT ;  /* 0x0000000f04007c0c */ /* 0x000fe2000bf46270 */
[----:B------:R-:W-:Y:S02]  /*0b70*/  VIADD R4, R2, 0x40 ;  /* 0x0000004002047836 */ /* 0x000fe40000000000 */
[----:B------:R-:W-:Y:S02]  /*0b80*/  @!P1 IMAD.IADD R3, R3, 0x1, -R7 ;  /* 0x0000000103039824 */ /* 0x000fe400078e0a07 */
[----:B------:R-:W-:Y:S01]  /*0b90*/  @!P1 VIADD R0, R0, 0x1 ;  /* 0x0000000100009836 */ /* 0x000fe20000000000 */
[----:B------:R-:W-:-:S02]  /*0ba0*/  ISETP.GE.AND P5, PT, R4, UR22, PT ;  /* 0x0000001604007c0c */ /* 0x000fc4000bfa6270 */
[----:B------:R-:W-:Y:S01]  /*0bb0*/  ISETP.GE.U32.AND P0, PT, R3, R7, PT ;  /* 0x000000070300720c */ /* 0x000fe20003f06070 */
[----:B------:R-:W-:Y:S01]  /*0bc0*/  IMAD.SHL.U32 R7, R20, 0x40, RZ ;  /* 0x0000004014077824 */ /* 0x000fe200078e00ff */
[C---:B------:R-:W-:Y:S02]  /*0bd0*/  ISETP.GE.AND P3, PT, R4.reuse, UR15, PT ;  /* 0x0000000f04007c0c */ /* 0x040fe4000bf66270 */
[----:B------:R-:W-:Y:S02]  /*0be0*/  ISETP.GE.AND P1, PT, R4, UR15, PT ;  /* 0x0000000f04007c0c */ /* 0x000fe4000bf26270 */
[----:B------:R-:W-:Y:S02]  /*0bf0*/  LOP3.LUT R4, R6, 0xfffffffc, RZ, 0xc0, !PT ;  /* 0xfffffffc06047812 */ /* 0x000fe400078ec0ff */
[----:B------:R-:W-:-:S03]  /*0c00*/  SHF.R.S32.HI R3, RZ, 0x1f, R2 ;  /* 0x0000001fff037819 */ /* 0x000fc60000011402 */
[----:B------:R-:W-:Y:S02]  /*0c10*/  IMAD.IADD R4, R197, 0x1, -R4 ;  /* 0x00000001c5047824 */ /* 0x000fe400078e0a04 */
[----:B------:R-:W-:Y:S01]  /*0c20*/  @P0 VIADD R0, R0, 0x1 ;  /* 0x0000000100000836 */ /* 0x000fe20000000000 */
[----:B------:R-:W-:-:S13]  /*0c30*/  PLOP3.LUT P0, PT, PT, PT, UP0, 0x80, 0x0 ;  /* 0x000000000000781c */ /* 0x000fda0003f0f008 */
[----:B---3--:R-:W-:Y:S05]  /*0c40*/  @P0 BRA `(.L_x_429) ;  /* 0x0000000000340947 */ /* 0x008fea0003800000 */
        /* <DEDUP_REMOVED lines=13> */
.L_x_429:
[----:B------:R-:W-:Y:S01]  /*0d20*/  @UP0 UIADD3 UR18, UR25, UR8, URZ ;  /* 0x0000000819120290 */ /* 0x000fe2000fffe03f */
[----:B------:R-:W-:Y:S01]  /*0d30*/  IMAD.SHL.U32 R238, R4, 0x8, RZ ;  /* 0x0000000804ee7824 */ /* 0x000fe200078e00ff */
[----:B------:R-:W-:Y:S01]  /*0d40*/  LOP3.LUT R4, R7, 0xc0, RZ, 0xc0, !PT ;  /* 0x000000c007047812 */ /* 0x000fe200078ec0ff */
[----:B------:R-:W-:Y:S01]  /*0d50*/  @UP0 ULDC.64 UR8, c[0x0][0x250] ;  /* 0x0000940000080ab9 */ /* 0x000fe20000000a00 */
[----:B------:R-:W-:Y:S01]  /*0d60*/  LOP3.LUT R7, R5, 0x7fffffe, RZ, 0xc0, !PT ;  /* 0x07fffffe05077812 */ /* 0x000fe200078ec0ff */
[----:B------:R-:W-:Y:S01]  /*0d70*/  @UP0 UIMAD.WIDE.U32 UR6, UR18, UR8, URZ ;  /* 0x00000008120602a5 */ /* 0x000fe2000f8e003f */
[----:B------:R-:W-:Y:S01]  /*0d80*/  LOP3.LUT R5, R10, UR4, RZ, 0x3c, !PT ;  /* 0x000000040a057c12 */ /* 0x000fe2000f8e3cff */
[----:B------:R-:W-:Y:S01]  /*0d90*/  @UP0 UIMAD UR18, UR18, UR9, URZ ;  /* 0x00000009121202a4 */ /* 0x000fe2000f8e023f */
[----:B------:R-:W-:Y:S01]  /*0da0*/  P2R R6, PR, RZ, 0x2 ;  /* 0x00000002ff067803 */ /* 0x000fe20000000000 */
[----:B------:R-:W-:Y:S01]  /*0db0*/  USHF.R.S32.HI UR23, URZ, 0x1f, UR4 ;  /* 0x0000001f3f177899 */ /* 0x000fe20008011404 */
[----:B------:R-:W-:Y:S01]  /*0dc0*/  ISETP.GE.AND P1, PT, R5, RZ, PT ;  /* 0x000000ff0500720c */ /* 0x000fe20003f26270 */
[----:B------:R-:W-:Y:S01]  /*0dd0*/  @UP0 UIADD3 UR18, UR7, UR18, URZ ;  /* 0x0000001207120290 */ /* 0x000fe2000fffe03f */
[----:B------:R-:W-:Y:S01]  /*0de0*/  SHF.R.S32.HI R239, RZ, 0x1f, R238 ;  /* 0x0000001fffef7819 */ /* 0x000fe200000114ee */
[----:B------:R-:W-:Y:S01]  /*0df0*/  @UP0 UMOV UR20, UR6 ;  /* 0x0000000600140c82 */ /* 0x000fe20008000000 */
        /* <DEDUP_REMOVED lines=14> */
[----:B------:R-:W-:-:S12]  /*0ee0*/  UIADD3 UR18, UR21, UR18, URZ ;  /* 0x0000001215127290 */ /* 0x000fd8000fffe03f */
.L_x_430:
[----:B------:R-:W-:Y:S01]  /*0ef0*/  ISETP.GE.AND P0, PT, R5, RZ, PT ;  /* 0x000000ff0500720c */ /* 0x000fe20003f06270 */
[----:B------:R-:W1:Y:S01]  /*0f00*/  S2UR UR21, SR_CgaCtaId ;  /* 0x00000000001579c3 */ /* 0x000e620000008800 */
[----:B------:R-:W-:Y:S01]  /*0f10*/  IMAD.IADD R0, R2, 0x1, -R7 ;  /* 0x0000000102007824 */ /* 0x000fe200078e0a07 */
[----:B------:R-:W-:Y:S01]  /*0f20*/  ULDC.64 UR6, c[0x0][0x258] ;  /* 0x0000960000067ab9 */ /* 0x000fe20000000a00 */
[----:B------:R-:W-:Y:S01]  /*0f30*/  LOP3.LUT R5, R4, 0x18, R238, 0xf8, !PT ;  /* 0x0000001804057812 */ /* 0x000fe200078ef8ee */
[----:B------:R-:W-:Y:S01]  /*0f40*/  UIMAD UR23, UR23, UR6, URZ ;  /* 0x00000006171772a4 */ /* 0x000fe2000f8e023f */
[----:B------:R-:W-:Y:S01]  /*0f50*/  IMAD R7, R182, 0x8, R0 ;  /* 0x00000008b6077824 */ /* 0x000fe200078e0200 */
[----:B------:R-:W-:Y:S01]  /*0f60*/  SHF.R.U32.HI R6, RZ, 0x3, R4 ;  /* 0x00000003ff067819 */ /* 0x000fe20000011604 */
[----:B------:R-:W-:Y:S01]  /*0f70*/  IMAD.U32 R0, RZ, RZ, UR6 ;  /* 0x00000006ff007e24 */ /* 0x000fe2000f8e00ff */
[----:B------:R-:W-:Y:S01]  /*0f80*/  LEA.HI R15, R15, R197, RZ, 0x4 ;  /* 0x000000c50f0f7211 */ /* 0x000fe200078f20ff */
[----:B------:R-:W-:Y:S01]  /*0f90*/  UIMAD UR7, UR4, UR7, UR23 ;  /* 0x00000007040772a4 */ /* 0x000fe2000f8e0217 */
[----:B------:R-:W-:Y:S01]  /*0fa0*/  LOP3.LUT R6, R5, R6, RZ, 0x3c, !PT ;  /* 0x0000000605067212 */ /* 0x000fe200078e3cff */
[----:B------:R-:W-:Y:S01]  /*0fb0*/  IMAD.U32 R4, RZ, RZ, UR29 ;  /* 0x0000001dff047e24 */ /* 0x000fe2000f8e00ff */
[----:B------:R-:W-:Y:S01]  /*0fc0*/  SHF.R.S32.HI R14, RZ, 0x4, R15 ;  /* 0x00000004ff0e7819 */ /* 0x000fe2000001140f */
[----:B------:R-:W-:Y:S01]  /*0fd0*/  @!P0 IMAD.MOV R16, RZ, RZ, -R16 ;  /* 0x000000ffff108224 */ /* 0x000fe200078e0a10 */
[----:B------:R-:W-:Y:S01]  /*0fe0*/  IADD3 R8, P0, R238, UR24, RZ ;  /* 0x00000018ee087c10 */ /* 0x000fe2000ff1e0ff */
[----:B------:R-:W-:Y:S01]  /*0ff0*/  IMAD.U32 R6, R7, 0x20, R6 ;  /* 0x0000002007067824 */ /* 0x000fe200078e0006 */
[----:B------:R-:W-:Y:S01]  /*1000*/  BSSY B0, `(.L_x_431) ;  /* 0x0000025000007945 */ /* 0x000fe20003800000 */
[----:B------:R-:W-:Y:S01]  /*1010*/  IMAD.WIDE R4, R4, 0x80, R2 ;  /* 0x0000008004047825 */ /* 0x000fe200078e0202 */
[----:B------:R-:W-:-:S02]  /*1020*/  IADD3.X R9, R239, UR19, RZ, P0, !PT ;  /* 0x00000013ef097c10 */ /* 0x000fc400087fe4ff */
[----:B------:R-:W-:Y:S01]  /*1030*/  ISETP.NE.AND P0, PT, R10, RZ, PT ;  /* 0x000000ff0a00720c */ /* 0x000fe20003f05270 */
[----:B------:R-:W-:Y:S01]  /*1040*/  VIADD R21, R2, 0x60 ;  /* 0x0000006002157836 */ /* 0x000fe20000000000 */
[----:B------:R-:W-:Y:S01]  /*1050*/  SHF.R.S32.HI R19, RZ, 0x1f, R18 ;  /* 0x0000001fff137819 */ /* 0x000fe20000011412 */
[----:B------:R-:W-:Y:S01]  /*1060*/  IMAD.WIDE.U32 R8, R0, UR4, R8 ;  /* 0x0000000400087c25 */ /* 0x000fe2000f8e0008 */
[C---:B------:R-:W-:Y:S01]  /*1070*/  LOP3.LUT R0, R15.reuse, 0xfffffff0, RZ, 0xc0, !PT ;  /* 0xfffffff00f007812 */ /* 0x040fe200078ec0ff */
[----:B------:R-:W-:Y:S01]  /*1080*/  UMOV UR4, 0x400 ;  /* 0x0000040000047882 */ /* 0x000fe20000000000 */
[----:B------:R-:W-:Y:S01]  /*1090*/  LEA.HI R15, R15, R14, RZ, 0x1 ;  /* 0x0000000e0f0f7211 */ /* 0x000fe200078f08ff */
[----:B-1----:R-:W-:Y:S01]  /*10a0*/  ULEA UR4, UR21, UR4, 0x18 ;  /* 0x0000000415047291 */ /* 0x002fe2000f8ec03f */
[----:B------:R-:W-:Y:S02]  /*10b0*/  VIADD R7, R9, UR7 ;  /* 0x0000000709077c36 */ /* 0x000fe40008000000 */
[----:B------:R-:W-:-:S03]  /*10c0*/  IMAD.IADD R0, R197, 0x1, -R0 ;  /* 0x00000001c5007824 */ /* 0x000fc600078e0a00 */
[----:B------:R-:W-:Y:S02]  /*10d0*/  @!P0 LOP3.LUT R16, RZ, R10, RZ, 0x33, !PT ;  /* 0x0000000aff108212 */ /* 0x000fe400078e33ff */
[----:B------:R-:W-:Y:S02]  /*10e0*/  ISETP.GE.AND P0, PT, R2, UR22, PT ;  /* 0x0000001602007c0c */ /* 0x000fe4000bf06270 */
[----:B------:R-:W-:Y:S02]  /*10f0*/  LEA.HI R17, R0, R0, RZ, 0x1 ;  /* 0x0000000000117211 */ /* 0x000fe400078f08ff */
[----:B------:R-:W-:-:S09]  /*1100*/  LEA R230, R6, UR4, 0x1 ;  /* 0x0000000406e67c11 */ /* 0x000fd2000f8e08ff */
        /* <DEDUP_REMOVED lines=20> */
.L_x_432:
[----:B------:R-:W-:Y:S05]  /*1250*/  BSYNC B0 ;  /* 0x0000000000007941 */ /* 0x000fea0003800000 */
.L_x_431:
[----:B------:R-:W-:Y:S01]  /*1260*/  LOP3.LUT R15, R15, 0xfffffffe, RZ, 0xc0, !PT ;  /* 0xfffffffe0f0f7812 */ /* 0x000fe200078ec0ff */
[----:B------:R-:W-:Y:S01]  /*1270*/  BSSY B0, `(.L_x_433) ;  /* 0x000001e000007945 */ /* 0x000fe20003800000 */
[----:B------:R-:W-:Y:S02]  /*1280*/  LOP3.LUT R10, R17, 0x7fffffe, RZ, 0xc0, !PT ;  /* 0x07fffffe110a7812 */ /* 0x000fe400078ec0ff */
[----:B------:R-:W-:Y:S01]  /*1290*/  SHF.R.S32.HI R11, RZ, 0x1f, R0 ;  /* 0x0000001fff0b7819 */ /* 0x000fe20000011400 */
[----:B------:R-:W-:Y:S01]  /*12a0*/  IMAD.IADD R15, R14, 0x1, -R15 ;  /* 0x000000010e0f7824 */ /* 0x000fe200078e0a0f */
[----:B------:R-:W-:Y:S01]  /*12b0*/  LEA.HI R183, R19, R18, RZ, 0x2 ;  /* 0x0000001213b77211 */ /* 0x000fe200078f10ff */
[----:B------:R-:W-:Y:S01]  /*12c0*/  IMAD.IADD R180, R0, 0x1, -R10 ;  /* 0x0000000100b47824 */ /* 0x000fe200078e0a0a */
[----:B------:R-:W-:Y:S02]  /*12d0*/  ISETP.GE.AND P0, PT, R21, UR22, PT ;  /* 0x0000001615007c0c */ /* 0x000fe4000bf06270 */
[----:B------:R-:W-:-:S02]  /*12e0*/  LEA.HI R19, R11, R0, RZ, 0x3 ;  /* 0x000000000b137211 */ /* 0x000fc400078f18ff */
        /* <DEDUP_REMOVED lines=22> */
.L_x_434:
[----:B------:R-:W-:Y:S05]  /*1450*/  BSYNC B0 ;  /* 0x0000000000007941 */ /* 0x000fea0003800000 */
.L_x_433:
        /* <DEDUP_REMOVED lines=10> */
[----:B--2-4-:R-:W-:Y:S02]  /*1500*/  IMAD R12, R10, UR6, RZ ;  /* 0x000000060a0c7c24 */ /* 0x014fe4000f8e02ff */
        /* <DEDUP_REMOVED lines=11> */
.L_x_436:
[----:B------:R-:W-:Y:S05]  /*15c0*/  BSYNC B0 ;  /* 0x0000000000007941 */ /* 0x000fea0003800000 */
.L_x_435:
        /* <DEDUP_REMOVED lines=21> */
.L_x_438:
[----:B------:R-:W-:Y:S05]  /*1720*/  BSYNC B0 ;  /* 0x0000000000007941 */ /* 0x000fea0003800000 */
.L_x_437:
[C---:B------:R-:W-:Y:S01]  /*1730*/  IMAD R0, R3.reuse, UR10, RZ ;  /* 0x0000000a03007c24 */ /* 0x040fe2000f8e02ff */
[----:B------:R-:W-:Y:S01]  /*1740*/  SHF.R.S32.HI R10, RZ, 0x1, R17 ;  /* 0x00000001ff0a7819 */ /* 0x000fe20000011411 */
[C---:B------:R-:W-:Y:S01]  /*1750*/  IMAD.WIDE.U32 R6, R2.reuse, UR10, R238 ;  /* 0x0000000a02067c25 */ /* 0x040fe2000f8e00ee */
[----:B------:R-:W-:Y:S01]  /*1760*/  SHF.R.S32.HI R9, RZ, 0x1f, R17 ;  /* 0x0000001fff097819 */ /* 0x000fe20000011411 */
[----:B------:R-:W-:Y:S01]  /*1770*/  ULDC.64 UR6, c[0x0][0x260] ;  /* 0x0000980000067ab9 */ /* 0x000fe20000000a00 */
[----:B------:R-:W-:Y:S01]  /*1780*/  ISETP.GE.AND P0, PT, R2, UR15, PT ;  /* 0x0000000f02007c0c */ /* 0x000fe2000bf06270 */
[----:B------:R-:W-:Y:S01]  /*1790*/  IMAD R3, R3, UR8, RZ ;  /* 0x0000000803037c24 */ /* 0x000fe2000f8e02ff */
[----:B------:R-:W-:Y:S01]  /*17a0*/  IADD3 R6, P6, R6, UR14, RZ ;  /* 0x0000000e06067c10 */ /* 0x000fe2000ffde0ff */
[C---:B------:R-:W-:Y:S01]  /*17b0*/  IMAD R8, R2.reuse, UR11, R0 ;  /* 0x0000000b02087c24 */ /* 0x040fe2000f8e0200 */
[C---:B------:R-:W-:Y:S01]  /*17c0*/  ISETP.GE.AND P5, PT, R2.reuse, UR15, PT ;  /* 0x0000000f02007c0c */ /* 0x040fe2000bfa6270 */
[C---:B------:R-:W-:Y:S01]  /*17d0*/  IMAD R11, R2.reuse, UR9, R3 ;  /* 0x00000009020b7c24 */ /* 0x040fe2000f8e0203 */
[----:B------:R-:W-:Y:S01]  /*17e0*/  LEA.HI R3, R9, R10, RZ, 0x2 ;  /* 0x0000000a09037211 */ /* 0x000fe200078f10ff */
[----:B-1----:R-:W-:Y:S01]  /*17f0*/  IMAD.WIDE.U32 R4, R2, UR8, R238 ;  /* 0x0000000802047c25 */ /* 0x002fe2000f8e00ee */
[----:B------:R-:W-:Y:S01]  /*1800*/  SHF.R.S32.HI R2, RZ, 0x1f, R16 ;  /* 0x0000001fff027819 */ /* 0x000fe20000011410 */
[----:B------:R-:W-:Y:S01]  /*1810*/  USHF.L.U64.HI UR36, UR10, 0x7, UR11 ;  /* 0x000000070a247899 */ /* 0x000fe2000801020b */
[----:B------:R-:W-:Y:S01]  /*1820*/  IADD3.X R7, R7, UR13, R8, P6, !PT ;  /* 0x0000000d07077c10 */ /* 0x000fe2000b7fe408 */
[----:B------:R-:W-:Y:S01]  /*1830*/  IMAD.IADD R14, R197, 0x1, -R14 ;  /* 0x00000001c50e7824 */ /* 0x000fe200078e0a0e */
[----:B------:R-:W-:Y:S01]  /*1840*/  LOP3.LUT R8, R3, 0xfffffffc, RZ, 0xc0, !PT ;  /* 0xfffffffc03087812 */ /* 0x000fe200078ec0ff */
[----:B------:R-:W-:Y:S01]  /*1850*/  IMAD R3, R2, UR6, RZ ;  /* 0x0000000602037c24 */ /* 0x000fe2000f8e02ff */
[----:B------:R-:W-:Y:S01]  /*1860*/  IADD3 R4, P6, R4, UR20, RZ ;  /* 0x0000001404047c10 */ /* 0x000fe2000ffde0ff */
[----:B--2-4-:R-:W-:Y:S01]  /*1870*/  IMAD.WIDE.U32 R12, R16, UR6, R6 ;  /* 0x00000006100c7c25 */ /* 0x014fe2000f8e0006 */
[----:B------:R-:W-:Y:S01]  /*1880*/  LEA.HI R0, R14, R14, RZ, 0x1 ;  /* 0x0000000e0e007211 */ /* 0x000fe200078f08ff */
[----:B------:R-:W-:Y:S01]  /*1890*/  USHF.L.U32 UR37, UR10, 0x7, URZ ;  /* 0x000000070a257899 */ /* 0x000fe2000800063f */
[----:B------:R-:W-:Y:S01]  /*18a0*/  IADD3.X R5, R5, UR18, R11, P6, !PT ;  /* 0x0000001205057c10 */ /* 0x000fe2000b7fe40b */
[----:B------:R-:W-:Y:S01]  /*18b0*/  IMAD.IADD R18, R10, 0x1, -R8 ;  /* 0x000000010a127824 */ /* 0x000fe200078e0a08 */
[----:B------:R1:W-:Y:S01]  /*18c0*/  STL.64 [R1+0x320], R12 ;  /* 0x0003200c01007387 */ /* 0x0003e20000100a00 */
[----:B------:R-:W-:Y:S01]  /*18d0*/  IMAD R8, R16, UR7, R3 ;  /* 0x0000000710087c24 */ /* 0x000fe2000f8e0203 */
[----:B------:R-:W-:Y:S01]  /*18e0*/  ULDC.64 UR6, c[0x0][0x268] ;  /* 0x00009a0000067ab9 */ /* 0x000fe20000000a00 */
[----:B------:R-:W-:Y:S01]  /*18f0*/  IMAD.MOV.U32 R198, RZ, RZ, R12 ;  /* 0x000000ffffc67224 */ /* 0x000fe200078e000c */
[----:B------:R-:W-:Y:S01]  /*1900*/  SHF.R.S32.HI R17, RZ, 0x1, R0 ;  /* 0x00000001ff117819 */ /* 0x000fe20000011400 */
[----:B------:R-:W-:Y:S01]  /*1910*/  USHF.R.S32.HI UR18, URZ, 0x1f, UR5 ;  /* 0x0000001f3f127899 */ /* 0x000fe20008011405 */
[----:B------:R-:W-:Y:S01]  /*1920*/  IADD3 R199, R13, R8, RZ ;  /* 0x000000080dc77210 */ /* 0x000fe20007ffe0ff */
[----:B------:R-:W-:Y:S01]  /*1930*/  UIMAD UR13, UR36, UR5, URZ ;  /* 0x00000005240d72a4 */ /* 0x000fe2000f8e023f */
[----:B------:R-:W-:Y:S01]  /*1940*/  MOV R3, UR5 ;  /* 0x0000000500037c02 */ /* 0x000fe20008000f00 */
[----:B------:R-:W-:Y:S01]  /*1950*/  IMAD R2, R2, UR6, RZ ;  /* 0x0000000602027c24 */ /* 0x000fe2000f8e02ff */
[----:B------:R-:W-:Y:S01]  /*1960*/  LOP3.LUT R9, R0, 0x7fffffe, RZ, 0xc0, !PT ;  /* 0x07fffffe00097812 */ /* 0x000fe200078ec0ff */
[----:B------:R2:W-:Y:S01]  /*1970*/  STL.64 [R1+0x318], R198 ;  /* 0x000318c601007387 */ /* 0x0005e20000100a00 */
[----:B------:R-:W-:Y:S01]  /*1980*/  IMAD.SHL.U32 R0, R17, 0x40, RZ ;  /* 0x0000004011007824 */ /* 0x000fe200078e00ff */
[----:B------:R-:W-:Y:S01]  /*1990*/  UIMAD UR13, UR18, UR37, UR13 ;  /* 0x00000025120d72a4 */ /* 0x000fe2000f8e020d */
[----:B------:R-:W-:Y:S01]  /*19a0*/  IMAD R10, R16, UR7, R2 ;  /* 0x00000007100a7c24 */ /* 0x000fe2000f8e0202 */
[----:B------:R-:W-:Y:S01]  /*19b0*/  BSSY B0, `(.L_x_439) ;  /* 0x0000019000007945 */ /* 0x000fe20003800000 */
[----:B------:R-:W-:Y:S01]  /*19c0*/  IMAD.WIDE.U32 R2, R3, UR37, R198 ;  /* 0x0000002503027c25 */ /* 0x000fe2000f8e00c6 */
[----:B------:R-:W-:-:S02]  /*19d0*/  LOP3.LUT R0, R0, 0xc0, RZ, 0xc0, !PT ;  /* 0x000000c000007812 */ /* 0x000fc400078ec0ff */
[----:B------:R-:W-:Y:S01]  /*19e0*/  ISETP.GE.AND P6, PT, R21, UR15, PT ;  /* 0x0000000f15007c0c */ /* 0x000fe2000bfc6270 */
[----:B------:R-:W-:Y:S02]  /*19f0*/  IMAD.SHL.U32 R6, R20, 0x8, RZ ;  /* 0x0000000814067824 */ /* 0x000fe400078e00ff */
[----:B------:R-:W-:Y:S02]  /*1a00*/  IMAD.IADD R9, R14, 0x1, -R9 ;  /* 0x000000010e097824 */ /* 0x000fe400078e0a09 */
[----:B-1----:R-:W-:Y:S01]  /*1a10*/  IMAD.WIDE.U32 R12, R16, UR6, R4 ;  /* 0x00000006100c7c25 */ /* 0x002fe2000f8e0004 */
[----:B------:R-:W-:Y:S02]  /*1a20*/  IADD3 R5, R3, UR13, RZ ;  /* 0x0000000d03057c10 */ /* 0x000fe4000fffe0ff */
[----:B------:R-:W-:Y:S02]  /*1a30*/  LOP3.LUT R4, R0, 0x8, R6, 0xf8, !PT ;  /* 0x0000000800047812 */ /* 0x000fe400078ef806 */
[----:B------:R2:W-:Y:S01]  /*1a40*/  STL.64 [R1+0x338], R12 ;  /* 0x0003380c01007387 */ /* 0x0005e20000100a00 */
[----:B------:R-:W-:Y:S01]  /*1a50*/  SHF.R.U32.HI R0, RZ, 0x3, R0 ;  /* 0x00000003ff007819 */ /* 0x000fe20000011600 */
        /* <DEDUP_REMOVED lines=14> */
.L_x_440:
[----:B------:R-:W-:Y:S05]  /*1b40*/  BSYNC B0 ;  /* 0x0000000000007941 */ /* 0x000fea0003800000 */
.L_x_439:
[----:B------:R-:W-:Y:S01]  /*1b50*/  USHF.L.U64.HI UR13, UR10, 0x5, UR11 ;  /* 0x000000050a0d7899 */ /* 0x000fe2000801020b */
[----:B------:R-:W-:Y:S01]  /*1b60*/  BSSY B0, `(.L_x_441) ;  /* 0x0000011000007945 */ /* 0x000fe20003800000 */
[----:B------:R-:W-:Y:S01]  /*1b70*/  USHF.L.U32 UR14, UR10, 0x5, URZ ;  /* 0x000000050a0e7899 */ /* 0x000fe2000800063f */
[----:B------:R-:W-:Y:S02]  /*1b80*/  LOP3.LUT R8, R4, R0, RZ, 0x3c, !PT ;  /* 0x0000000004087212 */ /* 0x000fe400078e3cff */
[----:B------:R-:W-:Y:S05]  /*1b90*/  @P4 BRA `(.L_x_442) ;  /* 0x0000000000344947 */ /* 0x000fea0003800000 */
[----:B------:R-:W-:Y:S02]  /*1ba0*/  ULDC UR6, c[0x0][0x2d0] ;  /* 0x0000b40000067ab9 */ /* 0x000fe40000000800 */
[----:B------:R-:W-:-:S13]  /*1bb0*/  ISETP.GE.AND P0, PT, R238, UR6, PT ;  /* 0x00000006ee007c0c */ /* 0x000fda000bf06270 */
[----:B------:R1:W-:Y:S01]  /*1bc0*/  @P0 STS.128 [R230+0x2800], RZ ;  /* 0x002800ffe6000388 */ /* 0x0003e20000000c00 */
[----:B------:R-:W-:Y:S05]  /*1bd0*/  @P0 BRA `(.L_x_442) ;  /* 0x0000000000240947 */ /* 0x000fea0003800000 */
[----:B------:R-:W-:Y:S01]  /*1be0*/  IADD3 R0, P0, R2, UR14, RZ ;  /* 0x0000000e02007c10 */ /* 0x000fe2000ff1e0ff */
[----:B------:R-:W-:-:S03]  /*1bf0*/  ULDC.64 UR6, c[0x0][0x218] ;  /* 0x0000860000067ab9 */ /* 0x000fc60000000a00 */
[----:B----4-:R-:W-:Y:S02]  /*1c00*/  IADD3.X R7, R5, UR13, RZ, P0, !PT ;  /* 0x0000000d05077c10 */ /* 0x010fe400087fe4ff */
[----:B------:R-:W-:-:S04]  /*1c10*/  LEA R6, P0, R0, UR6, 0x1 ;  /* 0x0000000600067c11 */ /* 0x000fc8000f8008ff */
[----:B------:R-:W-:-:S05]  /*1c20*/  LEA.HI.X R7, R0, UR7, R7, 0x1, P0 ;  /* 0x0000000700077c11 */ /* 0x000fca00080f0c07 */
[----:B------:R-:W-:Y:S01]  /*1c30*/  @!PT LDS RZ, [RZ] ;  /* 0x00000000fffff984 */ /* 0x000fe20000000800 */
[----:B------:R-:W-:Y:S01]  /*1c40*/  @!PT LDS RZ, [RZ] ;  /* 0x00000000fffff984 */ /* 0x000fe20000000800 */
[----:B------:R-:W-:Y:S01]  /*1c50*/  @!PT LDS RZ, [RZ] ;  /* 0x00000000fffff984 */ /* 0x000fe20000000800 */
[----:B------:R4:W-:Y:S04]  /*1c60*/  LDGSTS.E.BYPASS.LTC128B.128 [R230+0x2800], desc[UR32][R6.64] ;  /* 0x0280000006e67fae */ /* 0x0009e8000b901d60 */
.L_x_442:
[----:B------:R-:W-:Y:S05]  /*1c70*/  BSYNC B0 ;  /* 0x0000000000007941 */ /* 0x000fea0003800000 */
.L_x_441:
        /* <DEDUP_REMOVED lines=8> */
[----:B----4-:R-:W-:Y:S02]  /*1d00*/  IMAD.U32 R7, RZ, RZ, UR10 ;  /* 0x0000000aff077e24 */ /* 0x010fe4000f8e00ff */
        /* <DEDUP_REMOVED lines=9> */
.L_x_444:
[----:B------:R-:W-:Y:S05]  /*1da0*/  BSYNC B0 ;  /* 0x0000000000007941 */ /* 0x000fea0003800000 */
.L_x_443:
        /* <DEDUP_REMOVED lines=18> */
.L_x_446:
[----:B------:R-:W-:Y:S05]  /*1ed0*/  BSYNC B0 ;  /* 0x0000000000007941 */ /* 0x000fea0003800000 */
.L_x_445:
[----:B------:R-:W0:Y:S01]  /*1ee0*/  LDGDEPBAR ;  /* 0x00000000000079af */ /* 0x000e220000000000 */
[----:B------:R-:W-:Y:S01]  /*1ef0*/  IMAD.SHL.U32 R0, R18, 0x40, RZ ;  /* 0x0000004012007824 */ /* 0x000fe200078e00ff */
[----:B------:R-:W-:Y:S01]  /*1f00*/  LEA R4, R182, UR17, 0x4 ;  /* 0x00000011b6047c11 */ /* 0x000fe2000f8e20ff */
[----:B-1----:R-:W-:Y:S01]  /*1f10*/  IMAD.SHL.U32 R3, R19, 0x20, RZ ;  /* 0x0000002013037824 */ /* 0x002fe200078e00ff */
[----:B------:R-:W-:Y:S01]  /*1f20*/  SHF.R.S32.HI R51, RZ, 0x2, R183 ;  /* 0x00000002ff337819 */ /* 0x000fe200000114b7 */
[----:B------:R-:W-:Y:S01]  /*1f30*/  IMAD.SHL.U32 R2, R15, 0x8, RZ ;  /* 0x000000080f027824 */ /* 0x000fe200078e00ff */
[----:B------:R-:W-:Y:S01]  /*1f40*/  LOP3.LUT R0, R0, 0xc0, RZ, 0xc0, !PT ;  /* 0x000000c000007812 */ /* 0x000fe200078ec0ff */
[----:B------:R-:W-:Y:S01]  /*1f50*/  IMAD.IADD R11, R13, 0x1, R10 ;  /* 0x000000010d0b7824 */ /* 0x000fe200078e020a */
[----:B------:R-:W-:Y:S01]  /*1f60*/  LOP3.LUT R50, R3, 0xffffff00, RZ, 0xc0, !PT ;  /* 0xffffff0003327812 */ /* 0x000fe200078ec0ff */
[----:B------:R-:W-:Y:S01]  /*1f70*/  IMAD.U32 R3, RZ, RZ, UR12 ;  /* 0x0000000cff037e24 */ /* 0x000fe2000f8e00ff */
[----:B------:R-:W-:Y:S01]  /*1f80*/  MOV R10, R12 ;  /* 0x0000000c000a7202 */ /* 0x000fe20000000f00 */
[----:B------:R-:W-:Y:S01]  /*1f90*/  USHF.L.U64.HI UR24, UR8, 0x7, UR9 ;  /* 0x0000000708187899 */ /* 0x000fe20008010209 */
[----:B------:R-:W-:Y:S01]  /*1fa0*/  LOP3.LUT R5, R0, 0x8, R2, 0xf8, !PT ;  /* 0x0000000800057812 */ /* 0x000fe200078ef802 */
[----:B------:R-:W-:Y:S01]  /*1fb0*/  USHF.L.U32 UR25, UR8, 0x7, URZ ;  /* 0x0000000708197899 */ /* 0x000fe2000800063f */
[----:B------:R-:W-:Y:S01]  /*1fc0*/  SHF.R.U32.HI R2, RZ, 0x3, R0 ;  /* 0x00000003ff027819 */ /* 0x000fe20000011600 */
[----:B------:R1:W-:Y:S01]  /*1fd0*/  STL.64 [R1+0x328], R10 ;  /* 0x0003280a01007387 */ /* 0x0003e20000100a00 */
[----:B------:R-:W-:Y:S01]  /*1fe0*/  LEA R0, R182, R50, 0x9 ;  /* 0x00000032b6007211 */ /* 0x000fe200078e48ff */
[----:B------:R-:W-:Y:S01]  /*1ff0*/  UIMAD UR6, UR24, UR5, URZ ;  /* 0x00000005180672a4 */ /* 0x000fe2000f8e023f */
[----:B------:R-:W-:Y:S01]  /*2000*/  LOP3.LUT R49, R5, R2, RZ, 0x3c, !PT ;  /* 0x0000000205317212 */ /* 0x000fe200078e3cff */
[----:B----4-:R-:W-:Y:S01]  /*2010*/  IMAD R6, R15, 0x8, R9 ;  /* 0x000000080f067824 */ /* 0x010fe200078e0209 */
[----:B------:R-:W-:Y:S01]  /*2020*/  IADD3 R4, R4, 0x1, R51 ;  /* 0x0000000104047810 */ /* 0x000fe20007ffe033 */
[----:B------:R-:W-:Y:S01]  /*2030*/  IMAD R2, R180, 0x20, R0 ;  /* 0x00000020b4027824 */ /* 0x000fe200078e0200 */
[----:B------:R-:W-:Y:S01]  /*2040*/  UIMAD UR6, UR18, UR25, UR6 ;  /* 0x00000019120672a4 */ /* 0x000fe2000f8e0206 */
[----:B------:R-:W-:Y:S01]  /*2050*/  BSSY B0, `(.L_x_447) ;  /* 0x000001d000007945 */ /* 0x000fe20003800000 */
[----:B------:R-:W-:-:S04]  /*2060*/  DEPBAR.LE SB0, 0x0 ;  /* 0x000080000000791a */ /* 0x000fc80000000000 */
[----:B------:R-:W-:Y:S01]  /*2070*/  BAR.SYNC.DEFER_BLOCKING 0x0 ;  /* 0x0000000000007b1d */ /* 0x000fe20000010000 */
[----:B------:R-:W-:Y:S01]  /*2080*/  IADD3 R4, R3, -UR30, R4 ;  /* 0x8000001e03047c10 */ /* 0x000fe2000fffe004 */
[----:B------:R-:W-:Y:S01]  /*2090*/  IMAD.U32 R3, RZ, RZ, UR5 ;  /* 0x00000005ff037e24 */ /* 0x000fe2000f8e00ff */
[----:B------:R-:W-:Y:S01]  /*20a0*/  IADD3 R2, R49, R2, RZ ;  /* 0x0000000231027210 */ /* 0x000fe20007ffe0ff */
[----:B------:R-:W-:Y:S01]  /*20b0*/  IMAD.U32 R0, R6, 0x20, R8 ;  /* 0x0000002006007824 */ /* 0x000fe200078e0008 */
        /* <DEDUP_REMOVED lines=22> */
.L_x_448:
[----:B------:R-:W-:Y:S05]  /*2220*/  BSYNC B0 ;  /* 0x0000000000007941 */ /* 0x000fea0003800000 */
.L_x_447:
        /* <DEDUP_REMOVED lines=19> */
.L_x_450:
[----:B------:R-:W-:Y:S05]  /*2360*/  BSYNC B0 ;  /* 0x0000000000007941 */ /* 0x000fea0003800000 */
.L_x_449:
        /* <DEDUP_REMOVED lines=19> */
.L_x_452:
[----:B------:R-:W-:Y:S05]  /*24a0*/  BSYNC B0 ;  /* 0x0000000000007941 */ /* 0x000fea0003800000 */
.L_x_451:
        /* <DEDUP_REMOVED lines=19> */
.L_x_454:
[----:B------:R-:W-:Y:S05]  /*25e0*/  BSYNC B0 ;  /* 0x0000000000007941 */ /* 0x000fea0003800000 */
.L_x_453:
[----:B--2---:R-:W-:Y:S01]  /*25f0*/  LDSM.16.M88.4 R12, [R219] ;  /* 0x00000000db0c783b */ /* 0x004fe20000000200 */
[----:B------:R-:W-:Y:S01]  /*2600*/  LOP3.LUT P0, RZ, R17, 0x2, RZ, 0xc0, !PT ;  /* 0x0000000211ff7812 */ /* 0x000fe2000780c0ff */
[----:B------:R-:W-:Y:S01]  /*2610*/  IMAD.MOV.U32 R0, RZ, RZ, 0x10 ;  /* 0x00000010ff007424 */ /* 0x000fe200078e00ff */
[----:B------:R-:W-:Y:S01]  /*2620*/  LOP3.LUT P1, RZ, R18, 0x2, RZ, 0xc0, !PT ;  /* 0x0000000212ff7812 */ /* 0x000fe2000782c0ff */
[----:B-1----:R-:W1:Y:S01]  /*2630*/  LDSM.16.M88.4 R4, [R216+0x2000] ;  /* 0x00200000d804783b */ /* 0x002e620000000200 */
[----:B------:R-:W-:Y:S01]  /*2640*/  VIADD R2, R216, 0x2000 ;  /* 0x00002000d8027836 */ /* 0x000fe20000000000 */
[----:B------:R-:W-:Y:S01]  /*2650*/  UISETP.GE.AND UP0, UPT, UR31, 0x2, UPT ;  /* 0x000000021f00788c */ /* 0x000fe2000bf06270 */
[----:B------:R-:W-:Y:S01]  /*2660*/  SEL R0, R0, 0xfffffff0, !P1 ;  /* 0xfffffff000007807 */ /* 0x000fe20004800000 */
[----:B------:R-:W2:Y:S01]  /*2670*/  LDSM.16.M88.4 R8, [R219+0x1000] ;  /* 0x00100000db08783b */ /* 0x000ea20000000200 */
[----:B------:R-:W-:Y:S01]  /*2680*/  VIADD R221, R216, 0x2020 ;  /* 0x00002020d8dd7836 */ /* 0x000fe20000000000 */
[----:B------:R-:W-:Y:S01]  /*2690*/  UIADD3 UR40, UR35, 0x646e171e, URZ ;  /* 0x646e171e23287890 */ /* 0x000fe2000fffe03f */
[----:B------:R-:W-:Y:S01]  /*26a0*/  LEA R220, R0, R219, 0x1 ;  /* 0x000000db00dc7211 */ /* 0x000fe200078e08ff */
[----:B------:R-:W5:Y:S01]  /*26b0*/  LDSM.16.M88.4 R44, [R216+0x2400] ;  /* 0x00240000d82c783b */ /* 0x000f620000000200 */
[----:B------:R-:W-:Y:S01]  /*26c0*/  UIADD3 UR39, UR34, -0x4ab325aa, URZ ;  /* 0xb54cda5622277890 */ /* 0x000fe2000fffe03f */
[----:B------:R-:W-:Y:S01]  /*26d0*/  @P0 VIADD R221, R2, 0xffffffe0 ;  /* 0xffffffe002dd0836 */ /* 0x000fe20000000000 */
[----:B------:R-:W-:Y:S01]  /*26e0*/  SHF.R.S32.HI R2, RZ, 0x1f, R181 ;  /* 0x0000001fff027819 */ /* 0x000fe200000114b5 */
[----:B------:R-:W3:Y:S01]  /*26f0*/  LDSM.16.M88.4 R40, [R216+0x2800] ;  /* 0x00280000d828783b */ /* 0x000ee20000000200 */
[----:B------:R-:W-:Y:S01]  /*2700*/  PLOP3.LUT P0, PT, PT, PT, UP0, 0x80, 0x0 ;  /* 0x000000000000781c */ /* 0x000fe20003f0f008 */
[----:B------:R-:W-:Y:S01]  /*2710*/  ULDC.U8 UR23, c[0x0][0x388] ;  /* 0x0000e20000177ab9 */ /* 0x000fe20000000000 */
[----:B------:R-:W-:Y:S01]  /*2720*/  LEA.HI R2, R2, R182, RZ, 0x2 ;  /* 0x000000b602027211 */ /* 0x000fe200078f10ff */
[----:B------:R-:W4:Y:S01]  /*2730*/  LDSM.16.M88.4 R36, [R216+0x2c00] ;  /* 0x002c0000d824783b */ /* 0x000f220000000200 */
[C---:B------:R-:W-:Y:S01]  /*2740*/  VIADD R228, R221.reuse, 0x400 ;  /* 0x00000400dde47836 */ /* 0x040fe20000000000 */
[C---:B------:R-:W-:Y:S01]  /*2750*/  IADD3 R226, R221.reuse, 0xc00, RZ ;  /* 0x00000c00dde27810 */ /* 0x040fe20007ffe0ff */
[C---:B------:R-:W-:Y:S01]  /*2760*/  VIADD R227, R221.reuse, 0x800 ;  /* 0x00000800dde37836 */ /* 0x040fe20000000000 */
[----:B------:R-:W4:Y:S01]  /*2770*/  LDSM.16.M88.4 R32, [R216+0x3000] ;  /* 0x00300000d820783b */ /* 0x000f220000000200 */
[----:B------:R-:W-:Y:S01]  /*2780*/  LOP3.LUT R2, R2, 0xffffffc, RZ, 0xc0, !PT ;  /* 0x0ffffffc02027812 */ /* 0x000fe200078ec0ff */
[C---:B------:R-:W-:Y:S01]  /*2790*/  VIADD R225, R221.reuse, 0x1000 ;  /* 0x00001000dde17836 */ /* 0x040fe20000000000 */
[C---:B------:R-:W-:Y:S01]  /*27a0*/  IADD3 R223, R221.reuse, 0x1800, RZ ;  /* 0x00001800dddf7810 */ /* 0x040fe20007ffe0ff */
[----:B------:R-:W4:Y:S01]  /*27b0*/  LDSM.16.M88.4 R28, [R216+0x3400] ;  /* 0x00340000d81c783b */ /* 0x000f220000000200 */
[----:B------:R-:W-:-:S02]  /*27c0*/  VIADD R224, R221, 0x1400 ;  /* 0x00001400dde07836 */ /* 0x000fc40000000000 */
[----:B------:R-:W-:Y:S01]  /*27d0*/  IMAD.IADD R3, R182, 0x1, -R2 ;  /* 0x00000001b6037824 */ /* 0x000fe200078e0a02 */
[----:B------:R-:W4:Y:S01]  /*27e0*/  LDSM.16.M88.4 R24, [R216+0x3800] ;  /* 0x00380000d818783b */ /* 0x000f220000000200 */
[----:B------:R-:W-:Y:S02]  /*27f0*/  IMAD R2, R180, 0x20, R50 ;  /* 0x00000020b4027824 */ /* 0x000fe400078e0232 */
[----:B------:R-:W-:Y:S01]  /*2800*/  IMAD R181, R3, 0x10, R51 ;  /* 0x0000001003b57824 */ /* 0x000fe200078e0233 */
[----:B------:R-:W4:Y:S01]  /*2810*/  LDSM.16.M88.4 R20, [R216+0x3c00] ;  /* 0x003c0000d814783b */ /* 0x000f220000000200 */
[----:B------:R-:W-:Y:S01]  /*2820*/  MOV R3, UR12 ;  /* 0x0000000c00037c02 */ /* 0x000fe20008000f00 */
[----:B------:R-:W-:Y:S02]  /*2830*/  IMAD.IADD R2, R49, 0x1, R2 ;  /* 0x0000000131027824 */ /* 0x000fe400078e0202 */
[----:B------:R-:W-:Y:S01]  /*2840*/  LDSM.16.M88.4 R68, [R221] ;  /* 0x00000000dd44783b */ /* 0x000fe20000000200 */
[----:B------:R-:W-:Y:S01]  /*2850*/  VIADDMNMX R50, R48, 0x8, R3, PT ;  /* 0x0000000830327846 */ /* 0x000fe20003800103 */
[----:B------:R-:W-:Y:S01]  /*2860*/  VIADD R222, R221, 0x1c00 ;  /* 0x00001c00ddde7836 */ /* 0x000fe20000000000 */
[-C--:B-1----:R-:W-:Y:S01]  /*2870*/  HMMA.16816.F32 R176, R12, R4.reuse, RZ ;  /* 0x000000040cb0723c */ /* 0x082fe200000018ff */
[----:B------:R-:W-:Y:S04]  /*2880*/  LDSM.16.M88.4 R64, [R221+0x400] ;  /* 0x00040000dd40783b */ /* 0x000fe80000000200 */
[----:B------:R-:W-:Y:S01]  /*2890*/  LDSM.16.M88.4 R60, [R221+0x800] ;  /* 0x00080000dd3c783b */ /* 0x000fe20000000200 */
[C---:B--2---:R-:W-:Y:S03]  /*28a0*/  HMMA.16816.F32 R172, R8.reuse, R4, RZ ;  /* 0x0000000408ac723c */ /* 0x044fe600000018ff */
[----:B------:R-:W-:Y:S03]  /*28b0*/  LDSM.16.M88.4 R56, [R221+0xc00] ;  /* 0x000c0000dd38783b */ /* 0x000fe60000000200 */
[-C--:B------:R-:W-:Y:S01]  /*28c0*/  HMMA.16816.F32 R168, R8, R6.reuse, RZ ;  /* 0x0000000608a8723c */ /* 0x080fe200000018ff */
[----:B------:R-:W-:Y:S04]  /*28d0*/  LDSM.16.M88.4 R52, [R221+0x1000] ;  /* 0x00100000dd34783b */ /* 0x000fe80000000200 */
[----:B------:R-:W-:Y:S01]  /*28e0*/  LDSM.16.M88.4 R72, [R221+0x1400] ;  /* 0x00140000dd48783b */ /* 0x000fe20000000200 */
[----:B------:R-:W-:Y:S03]  /*28f0*/  HMMA.16816.F32 R164, R12, R6, RZ ;  /* 0x000000060ca4723c */ /* 0x000fe600000018ff */
[----:B------:R-:W1:Y:S03]  /*2900*/  LDSM.16.M88.4 R4, [R220+0x1000] ;  /* 0x00100000dc04783b */ /* 0x000e660000000200 */
[C---:B-----5:R-:W-:Y:S01]  /*2910*/  HMMA.16816.F32 R160, R8.reuse, R44, RZ ;  /* 0x0000002c08a0723c */ /* 0x060fe200000018ff */
[----:B------:R-:W2:Y:S04]  /*2920*/  LDSM.16.M88.4 R76, [R221+0x1800] ;  /* 0x00180000dd4c783b */ /* 0x000ea80000000200 */
[----:B------:R-:W5:Y:S01]  /*2930*/  LDSM.16.M88.4 R80, [R221+0x1c00] ;  /* 0x001c0000dd50783b */ /* 0x000f620000000200 */
[C---:B---3--:R-:W-:Y:S03]  /*2940*/  HMMA.16816.F32 R156, R8.reuse, R40, RZ ;  /* 0x00000028089c723c */ /* 0x048fe600000018ff */
[----:B------:R-:W3:Y:S03]  /*2950*/  LDSM.16.M88.4 R16, [R220] ;  /* 0x00000000dc10783b */ /* 0x000ee60000000200 */
[C---:B----4-:R-:W-:Y:S01]  /*2960*/  HMMA.16816.F32 R144, R8.reuse, R36, RZ ;  /* 0x000000240890723c */ /* 0x050fe200000018ff */
[----:B------:R-:W0:Y:S04]  /*2970*/  LDGDEPBAR ;  /* 0x00000000000079af */ /* 0x000e280000000000 */
[----:B------:R4:W-:Y:S01]  /*2980*/  STL [R1+0x330], R181 ;  /* 0x000330b501007387 */ /* 0x0009e20000100800 */
[C---:B------:R-:W-:Y:S06]  /*2990*/  HMMA.16816.F32 R136, R8.reuse, R32, RZ ;  /* 0x000000200888723c */ /* 0x040fec00000018ff */
[C---:B------:R-:W-:Y:S06]  /*29a0*/  HMMA.16816.F32 R128, R8.reuse, R28, RZ ;  /* 0x0000001c0880723c */ /* 0x040fec00000018ff */
        /* <DEDUP_REMOVED lines=9> */
[----:B------:R-:W-:Y:S06]  /*2a40*/  HMMA.16816.F32 R108, R8, R22, RZ ;  /* 0x00000016086c723c */ /* 0x000fec00000018ff */
        /* <DEDUP_REMOVED lines=14> */
[C---:B-1----:R-:W-:Y:S06]  /*2b30*/  HMMA.16816.F32 R172, R4.reuse, R68, R172 ;  /* 0x0000004404ac723c */ /* 0x042fec00000018ac */
[C---:B------:R-:W-:Y:S06]  /*2b40*/  HMMA.16816.F32 R160, R4.reuse, R64, R160 ;  /* 0x0000004004a0723c */ /* 0x040fec00000018a0 */
[C---:B------:R-:W-:Y:S06]  /*2b50*/  HMMA.16816.F32 R156, R4.reuse, R60, R156 ;  /* 0x0000003c049c723c */ /* 0x040fec000000189c */
[C---:B------:R-:W-:Y:S06]  /*2b60*/  HMMA.16816.F32 R144, R4.reuse, R56, R144 ;  /* 0x000000380490723c */ /* 0x040fec0000001890 */
[C---:B------:R-:W-:Y:S06]  /*2b70*/  HMMA.16816.F32 R184, R4.reuse, R52, R136 ;  /* 0x0000003404b8723c */ /* 0x040fec0000001888 */
[C---:B------:R-:W-:Y:S06]  /*2b80*/  HMMA.16816.F32 R188, R4.reuse, R72, R128 ;  /* 0x0000004804bc723c */ /* 0x040fec0000001880 */
[C---:B--2---:R-:W-:Y:S06]  /*2b90*/  HMMA.16816.F32 R200, R4.reuse, R76, R120 ;  /* 0x0000004c04c8723c */ /* 0x044fec0000001878 */
        /* <DEDUP_REMOVED lines=9> */
[----:B---3--:R-:W-:Y:S01]  /*2c30*/  HMMA.16816.F32 R108, R16, R60, R96 ;  /* 0x0000003c106c723c */ /* 0x008fe20000001860 */
[----:B------:R-:W-:-:S05]  /*2c40*/  IMAD.U32 R4, RZ, RZ, UR29 ;  /* 0x0000001dff047e24 */ /* 0x000fca000f8e00ff */
[----:B------:R-:W-:Y:S01]  /*2c50*/  LEA R196, R4, R182, 0x3 ;  /* 0x000000b604c47211 */ /* 0x000fe200078e18ff */
[----:B------:R-:W-:Y:S01]  /*2c60*/  IMAD.SHL.U32 R4, R197, 0x2, RZ ;  /* 0x00000002c5047824 */ /* 0x000fe200078e00ff */
[C---:B------:R-:W-:Y:S06]  /*2c70*/  HMMA.16816.F32 R112, R16.reuse, R56, R88 ;  /* 0x000000381070723c */ /* 0x040fec0000001858 */
[C---:B------:R-:W-:Y:S06]  /*2c80*/  HMMA.16816.F32 R120, R16.reuse, R72, R36 ;  /* 0x000000481078723c */ /* 0x040fec0000001824 */
[C---:B------:R-:W-:Y:S06]  /*2c90*/  HMMA.16816.F32 R124, R16.reuse, R76, R28 ;  /* 0x0000004c107c723c */ /* 0x040fec000000181c */
[C---:B------:R-:W-:Y:S06]  /*2ca0*/  HMMA.16816.F32 R128, R16.reuse, R80, R8 ;  /* 0x000000501080723c */ /* 0x040fec0000001808 */
[C---:B------:R-:W-:Y:S06]  /*2cb0*/  HMMA.16816.F32 R176, R16.reuse, R68, R176 ;  /* 0x0000004410b0723c */ /* 0x040fec00000018b0 */
[C---:B------:R-:W-:Y:S06]  /*2cc0*/  HMMA.16816.F32 R104, R16.reuse, R64, R104 ;  /* 0x000000401068723c */ /* 0x040fec0000001868 */
[C---:B------:R-:W-:Y:S06]  /*2cd0*/  HMMA.16816.F32 R116, R16.reuse, R52, R44 ;  /* 0x000000341074723c */ /* 0x040fec000000182c */
[----:B------:R-:W-:Y:S01]  /*2ce0*/  HMMA.16816.F32 R88, R16, R70, R164 ;  /* 0x000000461058723c */ /* 0x000fe200000018a4 */
[----:B------:R-:W-:-:S02]  /*2cf0*/  VIADDMNMX R52, R48, 0x40, R3, PT ;  /* 0x0000004030347846 */ /* 0x000fc40003800103 */
[C---:B------:R-:W-:Y:S02]  /*2d00*/  VIADDMNMX R53, R48.reuse, 0x48, R3, PT ;  /* 0x0000004830357846 */ /* 0x040fe40003800103 */
[----:B------:R-:W-:Y:S01]  /*2d10*/  VIMNMX R48, R48, UR12, PT ;  /* 0x0000000c30307c48 */ /* 0x000fe2000bfe0100 */
[C---:B------:R-:W-:Y:S06]  /*2d20*/  HMMA.16816.F32 R100, R16.reuse, R66, R100 ;  /* 0x000000421064723c */ /* 0x040fec0000001864 */
[C---:B------:R-:W-:Y:S06]  /*2d30*/  HMMA.16816.F32 R92, R16.reuse, R62, R92 ;  /* 0x0000003e105c723c */ /* 0x040fec000000185c */
[C---:B------:R-:W-:Y:S06]  /*2d40*/  HMMA.16816.F32 R84, R16.reuse, R58, R84 ;  /* 0x0000003a1054723c */ /* 0x040fec0000001854 */
[C---:B------:R-:W-:Y:S06]  /*2d50*/  HMMA.16816.F32 R96, R16.reuse, R54, R40 ;  /* 0x000000361060723c */ /* 0x040fec0000001828 */
[C---:B------:R-:W-:Y:S06]  /*2d60*/  HMMA.16816.F32 R72, R16.reuse, R74, R32 ;  /* 0x0000004a1048723c */ /* 0x040fec0000001820 */
[C---:B------:R-:W-:Y:S06]  /*2d70*/  HMMA.16816.F32 R76, R16.reuse, R78, R24 ;  /* 0x0000004e104c723c */ /* 0x040fec0000001818 */
[----:B------:R-:W-:Y:S07]  /*2d80*/  HMMA.16816.F32 R80, R16, R82, R12 ;  /* 0x000000521050723c */ /* 0x000fee000000180c */
[----:B------:R-:W-:Y:S01]  /*2d90*/  LOP3.LUT R15, R4, 0x6, RZ, 0xc0, !PT ;  /* 0x00000006040f7812 */ /* 0x000fe200078ec0ff */
[----:B------:R-:W-:Y:S06]  /*2da0*/  BAR.SYNC.DEFER_BLOCKING 0x0 ;  /* 0x0000000000007b1d */ /* 0x000fec0000010000 */
[----:B----4-:R-:W-:Y:S10]  /*2db0*/  @!P0 BRA `(.L_x_455) ;  /* 0x0000000000ec8947 */ /* 0x010ff40003800000 */
[----:B------:R-:W-:Y:S01]  /*2dc0*/  ULDC UR6, c[0x0][0x2d0] ;  /* 0x0000b40000067ab9 */ /* 0x000fe20000000800 */
[----:B------:R-:W-:Y:S01]  /*2dd0*/  UIADD3 UR12, UR31, -0x2, URZ ;  /* 0xfffffffe1f0c7890 */ /* 0x000fe2000fffe03f */
[----:B------:R-:W-:Y:S01]  /*2de0*/  ISETP.GE.AND P1, PT, R238, UR6, PT ;  /* 0x00000006ee007c0c */ /* 0x000fe2000bf26270 */
[----:B------:R-:W-:Y:S01]  /*2df0*/  IMAD.U32 R9, RZ, RZ, UR10 ;  /* 0x0000000aff097e24 */ /* 0x000fe2000f8e00ff */
[----:B------:R-:W-:Y:S01]  /*2e00*/  BSSY B0, `(.L_x_456) ;  /* 0x0000035000007945 */ /* 0x000fe20003800000 */
[----:B------:R-:W-:Y:S01]  /*2e10*/  USHF.R.S32.HI UR7, URZ, 0x1f, UR12 ;  /* 0x0000001f3f077899 */ /* 0x000fe2000801140c */
[----:B------:R-:W-:Y:S01]  /*2e20*/  IMAD.U32 R8, RZ, RZ, UR11 ;  /* 0x0000000bff087e24 */ /* 0x000fe2000f8e00ff */
[----:B------:R-:W-:Y:S01]  /*2e30*/  UIMAD UR6, UR36, UR12, URZ ;  /* 0x0000000c240672a4 */ /* 0x000fe2000f8e023f */
[----:B------:R-:W-:-:S03]  /*2e40*/  IMAD.U32 R3, RZ, RZ, UR12 ;  /* 0x0000000cff037e24 */ /* 0x000fc6000f8e00ff */
[----:B------:R-:W-:Y:S01]  /*2e50*/  UIMAD UR6, UR7, UR37, UR6 ;  /* 0x00000025070672a4 */ /* 0x000fe2000f8e0206 */
[----:B------:R-:W-:-:S03]  /*2e60*/  IMAD.WIDE.U32 R4, R3, UR37, R198 ;  /* 0x0000002503047c25 */ /* 0x000fc6000f8e00c6 */
[----:B------:R-:W1:Y:S01]  /*2e70*/  @!P1 LDC.64 R12, c[0x0][0x218] ;  /* 0x00008600ff0c9b82 */ /* 0x000e620000000a00 */
[----:B------:R-:W-:Y:S01]  /*2e80*/  IMAD.U32 R3, RZ, RZ, UR10 ;  /* 0x0000000aff037e24 */ /* 0x000fe2000f8e00ff */
[----:B------:R2:W-:Y:S01]  /*2e90*/  @P1 STS [R230+0x2000], RZ ;  /* 0x002000ffe6001388 */ /* 0x0005e20000000800 */
[----:B------:R-:W-:-:S03]  /*2ea0*/  VIADD R7, R5, UR6 ;  /* 0x0000000605077c36 */ /* 0x000fc60008000000 */
[----:B------:R-:W-:Y:S01]  /*2eb0*/  @!P1 LEA R6, P2, R3, R4, 0x6 ;  /* 0x0000000403069211 */ /* 0x000fe200078430ff */
[----:B------:R2:W-:Y:S01]  /*2ec0*/  @P1 STS [R230+0x2004], RZ ;  /* 0x002004ffe6001388 */ /* 0x0005e20000000800 */
[----:B------:R-:W3:Y:S01]  /*2ed0*/  @!P1 LDC.64 R10, c[0x0][0x218] ;  /* 0x00008600ff0a9b82 */ /* 0x000ee20000000a00 */
[----:B------:R-:W-:Y:S02]  /*2ee0*/  @!P1 IADD3 R3, P3, R4, UR14, RZ ;  /* 0x0000000e04039c10 */ /* 0x000fe4000ff7e0ff */
[----:B------:R-:W-:Y:S01]  /*2ef0*/  @!P1 LEA.HI.X R14, R9, R7, R8, 0x6, P2 ;  /* 0x00000007090e9211 */ /* 0x000fe200010f3408 */
[----:B------:R2:W-:Y:S01]  /*2f00*/  @P1 STS.64 [R230+0x2008], RZ ;  /* 0x002008ffe6001388 */ /* 0x0005e20000000a00 */
[----:B------:R-:W-:-:S03]  /*2f10*/  @!P1 IADD3.X R9, R7, UR13, RZ, P3, !PT ;  /* 0x0000000d07099c10 */ /* 0x000fc60009ffe4ff */
        /* <DEDUP_REMOVED lines=35> */
.L_x_457:
[----:B------:R-:W-:Y:S05]  /*3150*/  BSYNC B0 ;  /* 0x0000000000007941 */ /* 0x000fea0003800000 */
.L_x_456:
[----:B------:R-:W0:Y:S02]  /*3160*/  LDGDEPBAR ;  /* 0x00000000000079af */ /* 0x000e240000000000 */
.L_x_455:
[----:B------:R-:W-:Y:S01]  /*3170*/  IMAD.U32 R3, RZ, RZ, UR5 ;  /* 0x00000005ff037e24 */ /* 0x000fe2000f8e00ff */
[----:B------:R-:W-:Y:S01]  /*3180*/  STL [R1+0x374], R239 ;  /* 0x000374ef01007387 */ /* 0x000fe20000100800 */
[----:B------:R-:W-:Y:S01]  /*3190*/  ULDC UR43, c[0x0][0x2ec] ;  /* 0x0000bb00002b7ab9 */ /* 0x000fe20000000800 */
[----:B------:R-:W-:Y:S02]  /*31a0*/  IMAD.MOV.U32 R137, RZ, RZ, R183 ;  /* 0x000000ffff897224 */ /* 0x000fe400078e00b7 */
[----:B------:R-:W-:Y:S01]  /*31b0*/  IMAD R3, R3, 0x80, R15 ;  /* 0x0000008003037824 */ /* 0x000fe200078e020f */
[----:B------:R-:W-:Y:S03]  /*31c0*/  STL [R1+0x370], R238 ;  /* 0x000370ee01007387 */ /* 0x000fe60000100800 */
[C---:B------:R-:W-:Y:S01]  /*31d0*/  VIADD R24, R3.reuse, 0x1 ;  /* 0x0000000103187836 */ /* 0x040fe20000000000 */
[CC--:B------:R-:W-:Y:S01]  /*31e0*/  ISETP.GE.AND P2, PT, R3.reuse, R48.reuse, PT ;  /* 0x000000300300720c */ /* 0x0c0fe20003f46270 */
[C---:B------:R-:W-:Y:S01]  /*31f0*/  VIADD R23, R3.reuse, 0x8 ;  /* 0x0000000803177836 */ /* 0x040fe20000000000 */
[----:B------:R-:W-:Y:S01]  /*3200*/  STL [R1+0x36c], R230 ;  /* 0x00036ce601007387 */ /* 0x000fe20000100800 */
[C---:B------:R-:W-:Y:S01]  /*3210*/  VIADD R22, R3.reuse, 0x9 ;  /* 0x0000000903167836 */ /* 0x040fe20000000000 */
[-C--:B------:R-:W-:Y:S01]  /*3220*/  ISETP.GE.AND P1, PT, R24, R48.reuse, PT ;  /* 0x000000301800720c */ /* 0x080fe20003f26270 */
[C---:B------:R-:W-:Y:S01]  /*3230*/  VIADD R21, R3.reuse, 0x10 ;  /* 0x0000001003157836 */ /* 0x040fe20000000000 */
[----:B------:R-:W-:Y:S01]  /*3240*/  FSEL R67, R176, -INF , !P2 ;  /* 0xff800000b0437808 */ /* 0x000fe20005000000 */
[----:B------:R-:W-:Y:S01]  /*3250*/  VIADD R20, R3, 0x11 ;  /* 0x0000001103147836 */ /* 0x000fe20000000000 */
[-C--:B------:R-:W-:Y:S01]  /*3260*/  ISETP.GE.AND P3, PT, R23, R48.reuse, PT ;  /* 0x000000301700720c */ /* 0x080fe20003f66270 */
[----:B------:R-:W-:Y:S01]  /*3270*/  VIADD R19, R3, 0x18 ;  /* 0x0000001803137836 */ /* 0x000fe20000000000 */
[----:B------:R-:W-:Y:S01]  /*3280*/  FSEL R66, R177, -INF , !P1 ;  /* 0xff800000b1427808 */ /* 0x000fe20004800000 */
[C---:B------:R-:W-:Y:S01]  /*3290*/  VIADD R18, R3.reuse, 0x19 ;  /* 0x0000001903127836 */ /* 0x040fe20000000000 */
[----:B------:R-:W-:Y:S01]  /*32a0*/  ISETP.GE.AND P2, PT, R22, R48, PT ;  /* 0x000000301600720c */ /* 0x000fe20003f46270 */
[C---:B------:R-:W-:Y:S01]  /*32b0*/  VIADD R17, R3.reuse, 0x20 ;  /* 0x0000002003117836 */ /* 0x040fe20000000000 */
[----:B------:R-:W-:Y:S01]  /*32c0*/  FSEL R65, R88, -INF , !P3 ;  /* 0xff80000058417808 */ /* 0x000fe20005800000 */
[----:B------:R-:W-:Y:S01]  /*32d0*/  VIADD R16, R3, 0x21 ;  /* 0x0000002103107836 */ /* 0x000fe20000000000 */
[----:B-1----:R-:W-:Y:S01]  /*32e0*/  FMNMX.FTZ R4, R67, R66, !PT ;  /* 0x0000004243047209 */ /* 0x002fe20007810000 */
[----:B------:R-:W-:Y:S01]  /*32f0*/  VIADD R15, R3, 0x28 ;  /* 0x00000028030f7836 */ /* 0x000fe20000000000 */
[----:B------:R-:W-:Y:S01]  /*3300*/  ISETP.GE.AND P1, PT, R21, R48, PT ;  /* 0x000000301500720c */ /* 0x000fe20003f26270 */
[----:B------:R-:W-:Y:S01]  /*3310*/  VIADD R14, R3, 0x29 ;  /* 0x00000029030e7836 */ /* 0x000fe20000000000 */
[----:B------:R-:W-:Y:S01]  /*3320*/  FSEL R64, R89, -INF , !P2 ;  /* 0xff80000059407808 */ /* 0x000fe20005000000 */
[----:B--2---:R-:W-:Y:S01]  /*3330*/  VIADD R13, R3, 0x30 ;  /* 0x00000030030d7836 */ /* 0x004fe20000000000 */
[----:B------:R-:W-:Y:S01]  /*3340*/  FMNMX.FTZ R4, R65, R4, !PT ;  /* 0x0000000441047209 */ /* 0x000fe20007810000 */
[C---:B------:R-:W-:Y:S01]  /*3350*/  VIADD R12, R3.reuse, 0x31 ;  /* 0x00000031030c7836 */ /* 0x040fe20000000000 */
[----:B------:R-:W-:Y:S01]  /*3360*/  ISETP.GE.AND P5, PT, R20, R48, PT ;  /* 0x000000301400720c */ /* 0x000fe20003fa6270 */
[C---:B------:R-:W-:Y:S01]  /*3370*/  VIADD R11, R3.reuse, 0x38 ;  /* 0x00000038030b7836 */ /* 0x040fe20000000000 */
[----:B------:R-:W-:Y:S01]  /*3380*/  FSEL R63, R104, -INF , !P1 ;  /* 0xff800000683f7808 */ /* 0x000fe20004800000 */
[C---:B------:R-:W-:Y:S01]  /*3390*/  VIADD R10, R3.reuse, 0x39 ;  /* 0x00000039030a7836 */ /* 0x040fe20000000000 */
[----:B------:R-:W-:Y:S01]  /*33a0*/  FMNMX.FTZ R4, R64, R4, !PT ;  /* 0x0000000440047209 */ /* 0x000fe20007810000 */
[----:B------:R-:W-:Y:S01]  /*33b0*/  VIADD R9, R3, 0x40 ;  /* 0x0000004003097836 */ /* 0x000fe20000000000 */
[----:B------:R-:W-:Y:S01]  /*33c0*/  ISETP.GE.AND P4, PT, R19, R48, PT ;  /* 0x000000301300720c */ /* 0x000fe20003f86270 */
[----:B------:R-:W-:Y:S01]  /*33d0*/  VIADD R8, R3, 0x41 ;  /* 0x0000004103087836 */ /* 0x000fe20000000000 */
[----:B------:R-:W-:Y:S01]  /*33e0*/  FSEL R62, R105, -INF , !P5 ;  /* 0xff800000693e7808 */ /* 0x000fe20006800000 */
[----:B------:R-:W-:Y:S01]  /*33f0*/  VIADD R7, R3, 0x48 ;  /* 0x0000004803077836 */ /* 0x000fe20000000000 */
        /* <DEDUP_REMOVED lines=11> */
[C---:B------:R-:W-:Y:S01]  /*34b0*/  VIADD R37, R3.reuse, 0x60 ;  /* 0x0000006003257836 */ /* 0x040fe20000000000 */
[----:B------:R-:W-:Y:S01]  /*34c0*/  FMNMX.FTZ R4, R60, R4, !PT ;  /* 0x000000043c047209 */ /* 0x000fe20007810000 */
[C---:B------:R-:W-:Y:S01]  /*34d0*/  VIADD R56, R3.reuse, 0x61 ;  /* 0x0000006103387836 */ /* 0x040fe20000000000 */
[----:B------:R-:W-:Y:S01]  /*34e0*/  ISETP.GE.AND P6, PT, R16, R48, PT ;  /* 0x000000301000720c */ /* 0x000fe20003fc6270 */
[C---:B------:R-:W-:Y:S01]  /*34f0*/  VIADD R58, R3.reuse, 0x68 ;  /* 0x00000068033a7836 */ /* 0x040fe20000000000 */
[----:B------:R-:W-:Y:S01]  /*3500*/  FSEL R57, R108, -INF , !P2 ;  /* 0xff8000006c397808 */ /* 0x000fe20005000000 */
[----:B------:R-:W-:Y:S01]  /*3510*/  VIADD R61, R3, 0x69 ;  /* 0x00000069033d7836 */ /* 0x000fe20000000000 */
[----:B------:R-:W-:Y:S01]  /*3520*/  FMNMX.FTZ R4, R59, R4, !PT ;  /* 0x000000043b047209 */ /* 0x000fe20007810000 */
[----:B------:R-:W-:Y:S01]  /*3530*/  VIADD R71, R3, 0x70 ;  /* 0x0000007003477836 */ /* 0x000fe20000000000 */
[----:B------:R-:W-:Y:S01]  /*3540*/  ISETP.GE.AND P1, PT, R15, R48, PT ;  /* 0x000000300f00720c */ /* 0x000fe20003f26270 */
[----:B------:R-:W-:Y:S01]  /*3550*/  VIADD R69, R3, 0x71 ;  /* 0x0000007103457836 */ /* 0x000fe20000000000 */
[----:B------:R-:W-:Y:S01]  /*3560*/  FSEL R55, R109, -INF , !P6 ;  /* 0xff8000006d377808 */ /* 0x000fe20007000000 */
[----:B------:R-:W-:Y:S01]  /*3570*/  VIADD R70, R3, 0x78 ;  /* 0x0000007803467836 */ /* 0x000fe20000000000 */
[----:B------:R-:W-:Y:S01]  /*3580*/  FMNMX.FTZ R4, R57, R4, !PT ;  /* 0x0000000439047209 */ /* 0x000fe20007810000 */
[----:B------:R-:W-:Y:S01]  /*3590*/  STL [R1+0x368], R228 ;  /* 0x000368e401007387 */ /* 0x000fe20000100800 */
[----:B------:R-:W-:-:S02]  /*35a0*/  ISETP.GE.AND P5, PT, R14, R48, PT ;  /* 0x000000300e00720c */ /* 0x000fc40003fa6270 */
[----:B------:R-:W-:Y:S01]  /*35b0*/  FSEL R54, R92, -INF , !P1 ;  /* 0xff8000005c367808 */ /* 0x000fe20004800000 */
[----:B------:R-:W-:Y:S01]  /*35c0*/  STL [R1+0x364], R227 ;  /* 0x000364e301007387 */ /* 0x000fe20000100800 */
[----:B------:R-:W-:Y:S02]  /*35d0*/  FMNMX.FTZ R4, R55, R4, !PT ;  /* 0x0000000437047209 */ /* 0x000fe40007810000 */
[----:B------:R-:W-:Y:S01]  /*35e0*/  ISETP.GE.AND P4, PT, R13, R48, PT ;  /* 0x000000300d00720c */ /* 0x000fe20003f86270 */
[----:B------:R-:W-:Y:S01]  /*35f0*/  STL [R1+0x360], R226 ;  /* 0x000360e201007387 */ /* 0x000fe20000100800 */
[----:B------:R-:W-:Y:S02]  /*3600*/  FSEL R51, R93, -INF , !P5 ;  /* 0xff8000005d337808 */ /* 0x000fe40006800000 */
        /* <DEDUP_REMOVED lines=41> */
[----:B------:R-:W-:Y:S01]  /*38a0*/  FSEL R38, R72, -INF , !P5 ;  /* 0xff80000048267808 */ /* 0x000fe20006800000 */
[----:B------:R-:W-:Y:S01]  /*38b0*/  VIADD R72, R3, 0x79 ;  /* 0x0000007903487836 */ /* 0x000fe20000000000 */
        /* <DEDUP_REMOVED lines=25> */
[----:B------:R-:W-:Y:S02]  /*3a50*/  FSEL R27, R81, -INF , !P1 ;  /* 0xff800000511b7808 */ /* 0x000fe40004800000 */
[----:B------:R-:W-:-:S04]  /*3a60*/  FMNMX.FTZ R4, R28, R4, !PT ;  /* 0x000000041c047209 */ /* 0x000fc80007810000 */
[----:B------:R-:W-:-:S05]  /*3a70*/  FMNMX.FTZ R4, R27, R4, !PT ;  /* 0x000000041b047209 */ /* 0x000fca0007810000 */
[----:B------:R-:W1:Y:S02]  /*3a80*/  SHFL.BFLY PT, R68, R4, 0x2, 0x1f ;  /* 0x0c401f0004447f89 */ /* 0x000e6400000e0000 */
[----:B-1----:R-:W-:-:S05]  /*3a90*/  FMNMX.FTZ R4, R4, R68, !PT ;  /* 0x0000004404047209 */ /* 0x002fca0007810000 */
[----:B------:R-:W1:Y:S02]  /*3aa0*/  SHFL.BFLY PT, R68, R4, 0x1, 0x1f ;  /* 0x0c201f0004447f89 */ /* 0x000e6400000e0000 */
[----:B-1----:R-:W-:-:S04]  /*3ab0*/  FMNMX.FTZ R136, R4, R68, !PT ;  /* 0x0000004404887209 */ /* 0x002fc80007810000 */
[C---:B------:R-:W-:Y:S01]  /*3ac0*/  FSETP.NEU.FTZ.AND P1, PT, R136.reuse, -INF , PT ;  /* 0xff8000008800780b */ /* 0x040fe20003f3d000 */
[----:B------:R1:W-:Y:S01]  /*3ad0*/  STL [R1+0x37c], R136 ;  /* 0x00037c8801007387 */ /* 0x0003e20000100800 */
[----:B------:R-:W-:-:S03]  /*3ae0*/  FMUL.FTZ R4, R136, UR43 ;  /* 0x0000002b88047c20 */ /* 0x000fc60008410000 */
[----:B------:R-:W2:Y:S02]  /*3af0*/  LDL R138, [R1+0x334] ;  /* 0x00033400018a7983 */ /* 0x000ea40000100800 */
[----:B------:R-:W-:-:S05]  /*3b00*/  FSEL R4, R4, RZ, P1 ;  /* 0x000000ff04047208 */ /* 0x000fca0000800000 */
[--C-:B------:R-:W-:Y:S01]  /*3b10*/  FFMA.FTZ R67, R67, UR43, -R4.reuse ;  /* 0x0000002b43437c23 */ /* 0x100fe20008010804 */
[--C-:B------:R-:W-:Y:S01]  /*3b20*/  FFMA.FTZ R66, R66, UR43, -R4.reuse ;  /* 0x0000002b42427c23 */ /* 0x100fe20008010804 */
[--C-:B------:R-:W-:Y:S01]  /*3b30*/  FFMA.FTZ R222, R31, UR43, -R4.reuse ;  /* 0x0000002b1fde7c23 */ /* 0x100fe20008010804 */
[--C-:B------:R-:W-:Y:S01]  /*3b40*/  FFMA.FTZ R220, R30, UR43, -R4.reuse ;  /* 0x0000002b1edc7c23 */ /* 0x100fe20008010804 */
[--C-:B------:R-:W-:Y:S01]  /*3b50*/  FFMA.FTZ R65, R65, UR43, -R4.reuse ;  /* 0x0000002b41417c23 */ /* 0x100fe20008010804 */
[----:B------:R-:W-:Y:S01]  /*3b60*/  MUFU.EX2 R31, R67 ;  /* 0x00000043001f7308 */ /* 0x000fe20000000800 */
[--C-:B------:R-:W-:Y:S01]  /*3b70*/  FFMA.FTZ R224, R29, UR43, -R4.reuse ;  /* 0x0000002b1de07c23 */ /* 0x100fe20008010804 */
[C---:B------:R-:W-:Y:S01]  /*3b80*/  ISETP.GE.AND P5, PT, R3.reuse, R50, PT ;  /* 0x000000320300720c */ /* 0x040fe20003fa6270 */
[----:B------:R-:W-:Y:S01]  /*3b90*/  FFMA.FTZ R64, R64, UR43, -R4 ;  /* 0x0000002b40407c23 */ /* 0x000fe20008010804 */
[----:B------:R-:W-:-:S04]  /*3ba0*/  ISETP.GE.AND P4, PT, R3, R52, PT ;  /* 0x000000340300720c */ /* 0x000fc80003f86270 */
[----:B------:R-:W3:Y:S01]  /*3bb0*/  MUFU.EX2 R30, R66 ;  /* 0x00000042001e7308 */ /* 0x000ee20000000800 */
[----:B------:R-:W-:Y:S01]  /*3bc0*/  ISETP.GE.AND P3, PT, R3, R53, PT ;  /* 0x000000350300720c */ /* 0x000fe20003f66270 */
[----:B------:R-:W-:Y:S01]  /*3bd0*/  FFMA.FTZ R227, R28, UR43, -R4 ;  /* 0x0000002b1ce37c23 */ /* 0x000fe20008010804 */
[C---:B------:R-:W-:Y:S01]  /*3be0*/  ISETP.GE.AND P6, PT, R24.reuse, R50, PT ;  /* 0x000000321800720c */ /* 0x040fe20003fc6270 */
[----:B-1----:R-:W-:Y:S01]  /*3bf0*/  IMAD.MOV.U32 R136, RZ, RZ, R196 ;  /* 0x000000ffff887224 */ /* 0x002fe200078e00c4 */
[----:B------:R-:W-:-:S03]  /*3c00*/  ISETP.GE.AND P2, PT, R24, R52, PT ;  /* 0x000000341800720c */ /* 0x000fc60003f46270 */
[----:B------:R-:W1:Y:S01]  /*3c10*/  MUFU.EX2 R29, R65 ;  /* 0x00000041001d7308 */ /* 0x000e620000000800 */
[----:B------:R-:W-:Y:S01]  /*3c20*/  ISETP.GE.AND P1, PT, R24, R53, PT ;  /* 0x000000351800720c */ /* 0x000fe20003f26270 */
[----:B------:R-:W-:Y:S01]  /*3c30*/  FFMA.FTZ R63, R63, UR43, -R4 ;  /* 0x0000002b3f3f7c23 */ /* 0x000fe20008010804 */
[----:B------:R-:W-:Y:S02]  /*3c40*/  FSEL R24, R178, -INF , !P5 ;  /* 0xff800000b2187808 */ /* 0x000fe40006800000 */
[----:B------:R-:W-:Y:S02]  /*3c50*/  FSEL R128, R172, -INF , !P4 ;  /* 0xff800000ac807808 */ /* 0x000fe40006000000 */
[----:B------:R-:W-:Y:S01]  /*3c60*/  FSEL R178, R174, -INF , !P3 ;  /* 0xff800000aeb27808 */ /* 0x000fe20005800000 */
[----:B------:R-:W4:Y:S01]  /*3c70*/  MUFU.EX2 R28, R64 ;  /* 0x00000040001c7308 */ /* 0x000f220000000800 */
[C---:B------:R-:W-:Y:S02]  /*3c80*/  ISETP.GE.AND P4, PT, R23.reuse, R50, PT ;  /* 0x000000321700720c */ /* 0x040fe40003f86270 */
[----:B------:R-:W-:-:S02]  /*3c90*/  ISETP.GE.AND P5, PT, R23, R52, PT ;  /* 0x000000341700720c */ /* 0x000fc40003fa6270 */
[----:B------:R-:W-:Y:S01]  /*3ca0*/  ISETP.GE.AND P3, PT, R23, R53, PT ;  /* 0x000000351700720c */ /* 0x000fe20003f66270 */
[--C-:B------:R-:W-:Y:S01]  /*3cb0*/  FFMA.FTZ R223, R27, UR43, -R4.reuse ;  /* 0x0000002b1bdf7c23 */ /* 0x100fe20008010804 */
[----:B------:R-:W-:Y:S01]  /*3cc0*/  FSEL R23, R179, -INF , !P6 ;  /* 0xff800000b3177808 */ /* 0x000fe20007000000 */
[----:B------:R-:W-:Y:S01]  /*3cd0*/  FFMA.FTZ R62, R62, UR43, -R4 ;  /* 0x0000002b3e3e7c23 */ /* 0x000fe20008010804 */
[----:B------:R4:W4:Y:S01]  /*3ce0*/  MUFU.EX2 R27, R63 ;  /* 0x0000003f001b7308 */ /* 0x0009220000000800 */
[----:B------:R-:W-:Y:S02]  /*3cf0*/  FSEL R125, R173, -INF , !P2 ;  /* 0xff800000ad7d7808 */ /* 0x000fe40005000000 */
[----:B------:R-:W-:Y:S02]  /*3d00*/  FSEL R177, R175, -INF , !P1 ;  /* 0xff800000afb17808 */ /* 0x000fe40004800000 */
[C---:B------:R-:W-:Y:S02]  /*3d10*/  ISETP.GE.AND P6, PT, R22.reuse, R50, PT ;  /* 0x000000321600720c */ /* 0x040fe40003fc6270 */
[----:B------:R-:W-:-:S02]  /*3d20*/  ISETP.GE.AND P2, PT, R22, R52, PT ;  /* 0x000000341600720c */ /* 0x000fc40003f46270 */
[----:B------:R-:W-:Y:S01]  /*3d30*/  ISETP.GE.AND P1, PT, R22, R53, PT ;  /* 0x000000351600720c */ /* 0x000fe20003f26270 */
[--C-:B------:R-:W-:Y:S01]  /*3d40*/  FFMA.FTZ R92, R60, UR43, -R4.reuse ;  /* 0x0000002b3c5c7c23 */ /* 0x100fe20008010804 */
[----:B------:R-:W-:Y:S01]  /*3d50*/  FSEL R22, R90, -INF , !P4 ;  /* 0xff8000005a167808 */ /* 0x000fe20006000000 */
[--C-:B------:R-:W-:Y:S01]  /*3d60*/  FFMA.FTZ R93, R59, UR43, -R4.reuse ;  /* 0x0000002b3b5d7c23 */ /* 0x100fe20008010804 */
[----:B------:R-:W-:Y:S01]  /*3d70*/  FMNMX.FTZ R3, R24, R23, !PT ;  /* 0x0000001718037209 */ /* 0x000fe20007810000 */
        /* <DEDUP_REMOVED lines=19> */
[----:B------:R-:W-:Y:S01]  /*3eb0*/  FSEL R124, R168, -INF , !P5 ;  /* 0xff800000a87c7808 */ /* 0x000fe20006800000 */
[----:B------:R-:W4:Y:S01]  /*3ec0*/  MUFU.EX2 R4, R62 ;  /* 0x0000003e00047308 */ /* 0x000f220000000800 */
[----:B------:R-:W-:Y:S01]  /*3ed0*/  FSEL R175, R170, -INF , !P3 ;  /* 0xff800000aaaf7808 */ /* 0x000fe20005800000 */
[----:B---3--:R-:W-:Y:S01]  /*3ee0*/  FADD.FTZ R32, R31, R30 ;  /* 0x0000001e1f207221 */ /* 0x008fe20000010000 */
[----:B------:R-:W-:-:S02]  /*3ef0*/  ISETP.GE.AND P4, PT, R21, R50, PT ;  /* 0x000000321500720c */ /* 0x000fc40003f86270 */
[C---:B------:R-:W-:Y:S02]  /*3f00*/  ISETP.GE.AND P5, PT, R21.reuse, R52, PT ;  /* 0x000000341500720c */ /* 0x040fe40003fa6270 */
[----:B------:R-:W-:Y:S02]  /*3f10*/  ISETP.GE.AND P3, PT, R21, R53, PT ;  /* 0x000000351500720c */ /* 0x000fe40003f66270 */
[----:B------:R-:W-:Y:S02]  /*3f20*/  FSEL R21, R91, -INF , !P6 ;  /* 0xff8000005b157808 */ /* 0x000fe40007000000 */
[----:B------:R-:W-:Y:S01]  /*3f30*/  FMNMX.FTZ R3, R22, R3, !PT ;  /* 0x0000000316037209 */ /* 0x000fe20007810000 */
[----:B-1----:R-:W-:Y:S01]  /*3f40*/  FADD.FTZ R32, R29, R32 ;  /* 0x000000201d207221 */ /* 0x002fe20000010000 */
[----:B------:R-:W-:Y:S02]  /*3f50*/  FSEL R121, R169, -INF , !P2 ;  /* 0xff800000a9797808 */ /* 0x000fe40005000000 */
[----:B------:R-:W-:-:S02]  /*3f60*/  FSEL R173, R171, -INF , !P1 ;  /* 0xff800000abad7808 */ /* 0x000fc40004800000 */
[C---:B------:R-:W-:Y:S02]  /*3f70*/  ISETP.GE.AND P6, PT, R20.reuse, R50, PT ;  /* 0x000000321400720c */ /* 0x040fe40003fc6270 */
[C---:B------:R-:W-:Y:S02]  /*3f80*/  ISETP.GE.AND P2, PT, R20.reuse, R52, PT ;  /* 0x000000341400720c */ /* 0x040fe40003f46270 */
[----:B------:R-:W-:Y:S02]  /*3f90*/  ISETP.GE.AND P1, PT, R20, R53, PT ;  /* 0x000000351400720c */ /* 0x000fe40003f26270 */
[----:B------:R-:W-:Y:S02]  /*3fa0*/  FSEL R20, R106, -INF , !P4 ;  /* 0xff8000006a147808 */ /* 0x000fe40006000000 */
[----:B------:R-:W-:Y:S02]  /*3fb0*/  FMNMX.FTZ R3, R21, R3, !PT ;  /* 0x0000000315037209 */ /* 0x000fe40007810000 */
[----:B----4-:R-:W-:Y:S01]  /*3fc0*/  F2FP.F16.F32.PACK_AB R63, R30, R31 ;  /* 0x0000001f1e3f723e */ /* 0x010fe200000000ff */
[----:B------:R-:W-:Y:S01]  /*3fd0*/  FADD.FTZ R30, R28, R32 ;  /* 0x000000201c1e7221 */ /* 0x000fe20000010000 */
[----:B------:R-:W-:-:S02]  /*3fe0*/  FSEL R120, R160, -INF , !P5 ;  /* 0xff800000a0787808 */ /* 0x000fc40006800000 */
[----:B------:R-:W-:Y:S02]  /*3ff0*/  FSEL R172, R162, -INF , !P3 ;  /* 0xff800000a2ac7808 */ /* 0x000fe40005800000 */
[C---:B------:R-:W-:Y:S02]  /*4000*/  ISETP.GE.AND P4, PT, R19.reuse, R50, PT ;  /* 0x000000321300720c */ /* 0x040fe40003f86270 */
[C---:B------:R-:W-:Y:S02]  /*4010*/  ISETP.GE.AND P5, PT, R19.reuse, R52, PT ;  /* 0x000000341300720c */ /* 0x040fe40003fa6270 */
[----:B------:R-:W-:Y:S02]  /*4020*/  ISETP.GE.AND P3, PT, R19, R53, PT ;  /* 0x000000351300720c */ /* 0x000fe40003f66270 */
[----:B------:R-:W-:Y:S02]  /*4030*/  FSEL R19, R107, -INF , !P6 ;  /* 0xff8000006b137808 */ /* 0x000fe40007000000 */
[----:B------:R-:W-:-:S02]  /*4040*/  FMNMX.FTZ R3, R20, R3, !PT ;  /* 0x0000000314037209 */ /* 0x000fc40007810000 */
[----:B------:R-:W-:Y:S01]  /*4050*/  F2FP.F16.F32.PACK_AB R64, R28, R29 ;  /* 0x0000001d1c40723e */ /* 0x000fe200000000ff */
[----:B------:R-:W-:Y:S01]  /*4060*/  FADD.FTZ R28, R27, R30 ;  /* 0x0000001e1b1c7221 */ /* 0x000fe20000010000 */
[----:B------:R-:W-:Y:S02]  /*4070*/  FSEL R117, R161, -INF , !P2 ;  /* 0xff800000a1757808 */ /* 0x000fe40005000000 */
[----:B------:R-:W-:Y:S02]  /*4080*/  FSEL R171, R163, -INF , !P1 ;  /* 0xff800000a3ab7808 */ /* 0x000fe40004800000 */
[C---:B------:R-:W-:Y:S02]  /*4090*/  ISETP.GE.AND P6, PT, R18.reuse, R50, PT ;  /* 0x000000321200720c */ /* 0x040fe40003fc6270 */
[C---:B------:R-:W-:Y:S02]  /*40a0*/  ISETP.GE.AND P2, PT, R18.reuse, R52, PT ;  /* 0x000000341200720c */ /* 0x040fe40003f46270 */
[----:B------:R-:W-:-:S02]  /*40b0*/  ISETP.GE.AND P1, PT, R18, R53, PT ;  /* 0x000000351200720c */ /* 0x000fc40003f26270 */
[----:B------:R-:W-:Y:S02]  /*40c0*/  FSEL R18, R102, -INF , !P4 ;  /* 0xff80000066127808 */ /* 0x000fe40006000000 */
[----:B------:R-:W-:Y:S01]  /*40d0*/  FMNMX.FTZ R3, R19, R3, !PT ;  /* 0x0000000313037209 */ /* 0x000fe20007810000 */
[----:B------:R-:W-:Y:S01]  /*40e0*/  FADD.FTZ R129, R4, R28 ;  /* 0x0000001c04817221 */ /* 0x000fe20000010000 */
[-C--:B------:R-:W-:Y:S02]  /*40f0*/  ISETP.GE.AND P4, PT, R17, R50.reuse, PT ;  /* 0x000000321100720c */ /* 0x080fe40003f86270 */
[----:B------:R-:W-:Y:S02]  /*4100*/  FSEL R28, R103, -INF , !P6 ;  /* 0xff800000671c7808 */ /* 0x000fe40007000000 */
[----:B------:R-:W-:Y:S02]  /*4110*/  FMNMX.FTZ R3, R18, R3, !PT ;  /* 0x0000000312037209 */ /* 0x000fe40007810000 */
[----:B------:R-:W-:-:S02]  /*4120*/  ISETP.GE.AND P6, PT, R16, R50, PT ;  /* 0x000000321000720c */ /* 0x000fc40003fc6270 */
[----:B------:R-:W-:Y:S02]  /*4130*/  FSEL R59, R110, -INF , !P4 ;  /* 0xff8000006e3b7808 */ /* 0x000fe40006000000 */
[----:B------:R-:W-:Y:S02]  /*4140*/  FMNMX.FTZ R3, R28, R3, !PT ;  /* 0x000000031c037209 */ /* 0x000fe40007810000 */
[----:B------:R-:W-:Y:S02]  /*4150*/  FSEL R113, R153, -INF , !P2 ;  /* 0xff80000099717808 */ /* 0x000fe40005000000 */
[----:B------:R-:W-:Y:S02]  /*4160*/  FSEL R169, R155, -INF , !P1 ;  /* 0xff8000009ba97808 */ /* 0x000fe40004800000 */
[C---:B------:R-:W-:Y:S02]  /*4170*/  ISETP.GE.AND P2, PT, R16.reuse, R52, PT ;  /* 0x000000341000720c */ /* 0x040fe40003f46270 */
[----:B------:R-:W-:-:S02]  /*4180*/  ISETP.GE.AND P1, PT, R16, R53, PT ;  /* 0x000000351000720c */ /* 0x000fc40003f26270 */
[-C--:B------:R-:W-:Y:S02]  /*4190*/  ISETP.GE.AND P4, PT, R15, R50.reuse, PT ;  /* 0x000000320f00720c */ /* 0x080fe40003f86270 */
[----:B------:R-:W-:Y:S02]  /*41a0*/  FSEL R16, R111, -INF , !P6 ;  /* 0xff8000006f107808 */ /* 0x000fe40007000000 */
[----:B------:R-:W-:Y:S02]  /*41b0*/  FMNMX.FTZ R3, R59, R3, !PT ;  /* 0x000000033b037209 */ /* 0x000fe40007810000 */
[----:B------:R-:W-:Y:S02]  /*41c0*/  ISETP.GE.AND P6, PT, R14, R50, PT ;  /* 0x000000320e00720c */ /* 0x000fe40003fc6270 */
[----:B------:R-:W-:Y:S02]  /*41d0*/  FSEL R62, R94, -INF , !P4 ;  /* 0xff8000005e3e7808 */ /* 0x000fe40006000000 */
[----:B------:R-:W-:-:S02]  /*41e0*/  FMNMX.FTZ R3, R16, R3, !PT ;  /* 0x0000000310037209 */ /* 0x000fc40007810000 */
        /* <DEDUP_REMOVED lines=12> */
[----:B------:R-:W-:Y:S02]  /*42b0*/  FSEL R116, R152, -INF , !P5 ;  /* 0xff80000098747808 */ /* 0x000fe40006800000 */
[----:B------:R-:W-:Y:S02]  /*42c0*/  FSEL R170, R154, -INF , !P3 ;  /* 0xff8000009aaa7808 */ /* 0x000fe40005800000 */
[----:B------:R-:W-:Y:S02]  /*42d0*/  ISETP.GE.AND P4, PT, R9, R50, PT ;  /* 0x000000320900720c */ /* 0x000fe40003f86270 */
[----:B------:R-:W-:Y:S02]  /*42e0*/  FSEL R29, R87, -INF , !P6 ;  /* 0xff800000571d7808 */ /* 0x000fe40007000000 */
[----:B------:R-:W-:Y:S02]  /*42f0*/  FMNMX.FTZ R3, R54, R3, !PT ;  /* 0x0000000336037209 */ /* 0x000fe40007810000 */
[----:B------:R-:W-:-:S02]  /*4300*/  ISETP.GE.AND P5, PT, R17, R52, PT ;  /* 0x000000341100720c */ /* 0x000fc40003fa6270 */
[-C--:B------:R-:W-:Y:S02]  /*4310*/  ISETP.GE.AND P3, PT, R17, R53.reuse, PT ;  /* 0x000000351100720c */ /* 0x080fe40003f66270 */
[----:B------:R-:W-:Y:S02]  /*4320*/  FSEL R161, R159, -INF , !P1 ;  /* 0xff8000009fa17808 */ /* 0x000fe40004800000 */
[----:B------:R-:W-:Y:S02]  /*4330*/  ISETP.GE.AND P1, PT, R14, R53, PT ;  /* 0x000000350e00720c */ /* 0x000fe40003f26270 */
[----:B------:R-:W-:Y:S02]  /*4340*/  ISETP.GE.AND P6, PT, R8, R50, PT ;  /* 0x000000320800720c */ /* 0x000fe40003fc6270 */
[----:B------:R-:W-:Y:S02]  /*4350*/  FSEL R51, R118, -INF , !P4 ;  /* 0xff80000076337808 */ /* 0x000fe40006000000 */
[----:B------:R-:W-:-:S02]  /*4360*/  FMNMX.FTZ R3, R29, R3, !PT ;  /* 0x000000031d037209 */ /* 0x000fc40007810000 */
[----:B------:R-:W-:Y:S02]  /*4370*/  FSEL R112, R156, -INF , !P5 ;  /* 0xff8000009c707808 */ /* 0x000fe40006800000 */
[----:B------:R-:W-:Y:S02]  /*4380*/  FSEL R162, R158, -INF , !P3 ;  /* 0xff8000009ea27808 */ /* 0x000fe40005800000 */
[----:B------:R-:W-:Y:S02]  /*4390*/  ISETP.GE.AND P5, PT, R15, R52, PT ;  /* 0x000000340f00720c */ /* 0x000fe40003fa6270 */
[----:B------:R-:W-:Y:S02]  /*43a0*/  FSEL R158, R151, -INF , !P1 ;  /* 0xff800000979e7808 */ /* 0x000fe40004800000 */
[----:B------:R-:W-:Y:S02]  /*43b0*/  ISETP.GE.AND P1, PT, R12, R53, PT ;  /* 0x000000350c00720c */ /* 0x000fe40003f26270 */
[----:B------:R-:W-:-:S02]  /*43c0*/  ISETP.GE.AND P4, PT, R7, R50, PT ;  /* 0x000000320700720c */ /* 0x000fc40003f86270 */
[----:B------:R-:W-:Y:S02]  /*43d0*/  FSEL R49, R119, -INF , !P6 ;  /* 0xff80000077317808 */ /* 0x000fe40007000000 */
[----:B------:R-:W-:Y:S02]  /*43e0*/  FMNMX.FTZ R3, R51, R3, !PT ;  /* 0x0000000333037209 */ /* 0x000fe40007810000 */
[----:B------:R-:W-:Y:S02]  /*43f0*/  ISETP.GE.AND P3, PT, R15, R53, PT ;  /* 0x000000350f00720c */ /* 0x000fe40003f66270 */
[----:B------:R-:W-:Y:S02]  /*4400*/  FSEL R110, R148, -INF , !P5 ;  /* 0xff800000946e7808 */ /* 0x000fe40006800000 */
[----:B------:R-:W-:Y:S02]  /*4410*/  ISETP.GE.AND P5, PT, R13, R52, PT ;  /* 0x000000340d00720c */ /* 0x000fe40003fa6270 */
[----:B------:R-:W-:-:S02]  /*4420*/  FSEL R156, R147, -INF , !P1 ;  /* 0xff800000939c7808 */ /* 0x000fc40004800000 */
[----:B------:R-:W-:Y:S02]  /*4430*/  ISETP.GE.AND P1, PT, R10, R53, PT ;  /* 0x000000350a00720c */ /* 0x000fe40003f26270 */
[----:B------:R-:W-:Y:S02]  /*4440*/  ISETP.GE.AND P6, PT, R6, R50, PT ;  /* 0x000000320600720c */ /* 0x000fe40003fc6270 */
[----:B------:R-:W-:Y:S02]  /*4450*/  FSEL R45, R98, -INF , !P4 ;  /* 0xff800000622d7808 */ /* 0x000fe40006000000 */
[----:B------:R-:W-:Y:S02]  /*4460*/  FMNMX.FTZ R3, R49, R3, !PT ;  /* 0x0000000331037209 */ /* 0x000fe40007810000 */
[----:B------:R-:W-:Y:S02]  /*4470*/  FSEL R111, R157, -INF , !P2 ;  /* 0xff8000009d6f7808 */ /* 0x000fe40005000000 */
[----:B------:R-:W-:-:S02]  /*4480*/  ISETP.GE.AND P2, PT, R14, R52, PT ;  /* 0x000000340e00720c */ /* 0x000fc40003f46270 */
[----:B------:R-:W-:Y:S02]  /*4490*/  FSEL R159, R150, -INF , !P3 ;  /* 0xff800000969f7808 */ /* 0x000fe40005800000 */
[----:B------:R-:W-:Y:S02]  /*44a0*/  ISETP.GE.AND P3, PT, R13, R53, PT ;  /* 0x000000350d00720c */ /* 0x000fe40003f66270 */
[----:B------:R-:W-:Y:S02]  /*44b0*/  FSEL R108, R144, -INF , !P5 ;  /* 0xff800000906c7808 */ /* 0x000fe40006800000 */
[----:B------:R-:W-:Y:S02]  /*44c0*/  ISETP.GE.AND P5, PT, R11, R52, PT ;  /* 0x000000340b00720c */ /* 0x000fe40003fa6270 */
[----:B------:R-:W-:Y:S02]  /*44d0*/  FSEL R154, R143, -INF , !P1 ;  /* 0xff8000008f9a7808 */ /* 0x000fe40004800000 */
        /* <DEDUP_REMOVED lines=10> */
[----:B------:R-:W-:Y:S02]  /*4580*/  FSEL R43, R122, -INF , !P4 ;  /* 0xff8000007a2b7808 */ /* 0x000fe40006000000 */
[----:B------:R-:W-:Y:S02]  /*4590*/  FMNMX.FTZ R3, R44, R3, !PT ;  /* 0x000000032c037209 */ /* 0x000fe40007810000 */
[----:B------:R-:W-:-:S02]  /*45a0*/  ISETP.GE.AND P5, PT, R9, R52, PT ;  /* 0x000000340900720c */ /* 0x000fc40003fa6270 */
[----:B------:R-:W-:Y:S02]  /*45b0*/  FSEL R152, R187, -INF , !P1 ;  /* 0xff800000bb987808 */ /* 0x000fe40004800000 */
[----:B------:R-:W-:Y:S02]  /*45c0*/  ISETP.GE.AND P1, PT, R6, R53, PT ;  /* 0x000000350600720c */ /* 0x000fe40003f26270 */
[----:B------:R-:W-:Y:S02]  /*45d0*/  FSEL R106, R145, -INF , !P2 ;  /* 0xff800000916a7808 */ /* 0x000fe40005000000 */
[----:B------:R-:W-:Y:S02]  /*45e0*/  FSEL R42, R123, -INF , !P6 ;  /* 0xff8000007b2a7808 */ /* 0x000fe40007000000 */
[----:B------:R-:W-:Y:S02]  /*45f0*/  ISETP.GE.AND P2, PT, R10, R52, PT ;  /* 0x000000340a00720c */ /* 0x000fe40003f46270 */
[----:B------:R-:W-:-:S02]  /*4600*/  FSEL R155, R142, -INF , !P3 ;  /* 0xff8000008e9b7808 */ /* 0x000fc40005800000 */
[----:B------:R-:W-:Y:S02]  /*4610*/  ISETP.GE.AND P6, PT, R26, R50, PT ;  /* 0x000000321a00720c */ /* 0x000fe40003fc6270 */
[----:B------:R-:W-:Y:S02]  /*4620*/  FMNMX.FTZ R3, R43, R3, !PT ;  /* 0x000000032b037209 */ /* 0x000fe40007810000 */
[----:B------:R-:W-:Y:S02]  /*4630*/  ISETP.GE.AND P3, PT, R9, R53, PT ;  /* 0x000000350900720c */ /* 0x000fe40003f66270 */
[----:B------:R-:W-:Y:S02]  /*4640*/  FSEL R101, R184, -INF , !P5 ;  /* 0xff800000b8657808 */ /* 0x000fe40006800000 */
[----:B------:R-:W-:Y:S02]  /*4650*/  ISETP.GE.AND P5, PT, R7, R52, PT ;  /* 0x000000340700720c */ /* 0x000fe40003fa6270 */
[----:B------:R-:W-:-:S02]  /*4660*/  FSEL R150, R135, -INF , !P1 ;  /* 0xff80000087967808 */ /* 0x000fc40004800000 */
[----:B------:R-:W-:Y:S02]  /*4670*/  ISETP.GE.AND P1, PT, R34, R50, PT ;  /* 0x000000322200720c */ /* 0x000fe40003f26270 */
[----:B------:R-:W-:Y:S02]  /*4680*/  FSEL R102, R141, -INF , !P2 ;  /* 0xff8000008d667808 */ /* 0x000fe40005000000 */
[----:B------:R-:W-:Y:S02]  /*4690*/  FSEL R41, R74, -INF , !P6 ;  /* 0xff8000004a297808 */ /* 0x000fe40007000000 */
[----:B------:R-:W-:Y:S02]  /*46a0*/  FMNMX.FTZ R3, R42, R3, !PT ;  /* 0x000000032a037209 */ /* 0x000fe40007810000 */
[----:B------:R-:W-:Y:S02]  /*46b0*/  ISETP.GE.AND P2, PT, R8, R52, PT ;  /* 0x000000340800720c */ /* 0x000fe40003f46270 */
[----:B------:R-:W-:-:S02]  /*46c0*/  FSEL R153, R186, -INF , !P3 ;  /* 0xff800000ba997808 */ /* 0x000fc40005800000 */
[----:B------:R-:W-:Y:S02]  /*46d0*/  ISETP.GE.AND P3, PT, R7, R53, PT ;  /* 0x000000350700720c */ /* 0x000fe40003f66270 */
[----:B------:R-:W-:Y:S02]  /*46e0*/  FSEL R97, R132, -INF , !P5 ;  /* 0xff80000084617808 */ /* 0x000fe40006800000 */
[----:B------:R-:W-:Y:S02]  /*46f0*/  ISETP.GE.AND P5, PT, R5, R52, PT ;  /* 0x000000340500720c */ /* 0x000fe40003fa6270 */
[----:B------:R-:W-:Y:S02]  /*4700*/  FSEL R40, R75, -INF , !P1 ;  /* 0xff8000004b287808 */ /* 0x000fe40004800000 */
[----:B------:R-:W-:Y:S02]  /*4710*/  ISETP.GE.AND P1, PT, R37, R50, PT ;  /* 0x000000322500720c */ /* 0x000fe40003f26270 */
[----:B------:R-:W-:-:S02]  /*4720*/  FMNMX.FTZ R3, R41, R3, !PT ;  /* 0x0000000329037209 */ /* 0x000fc40007810000 */
        /* <DEDUP_REMOVED lines=8> */
[----:B------:R-:W-:Y:S02]  /*47b0*/  FSEL R96, R133, -INF , !P2 ;  /* 0xff80000085607808 */ /* 0x000fe40005000000 */
[----:B------:R-:W-:Y:S02]  /*47c0*/  ISETP.GE.AND P2, PT, R25, R53, PT ;  /* 0x000000351900720c */ /* 0x000fe40003f46270 */
[----:B------:R-:W-:Y:S02]  /*47d0*/  FSEL R149, R190, -INF , !P3 ;  /* 0xff800000be957808 */ /* 0x000fe40005800000 */
[----:B------:R-:W-:-:S02]  /*47e0*/  FSEL R38, R127, -INF , !P5 ;  /* 0xff8000007f267808 */ /* 0x000fc40006800000 */
[----:B------:R-:W-:Y:S02]  /*47f0*/  ISETP.GE.AND P3, PT, R58, R50, PT ;  /* 0x000000323a00720c */ /* 0x000fe40003f66270 */
[----:B------:R-:W-:Y:S02]  /*4800*/  FMNMX.FTZ R3, R39, R3, !PT ;  /* 0x0000000327037209 */ /* 0x000fe40007810000 */
[----:B------:R-:W-:Y:S02]  /*4810*/  ISETP.GE.AND P4, PT, R25, R52, PT ;  /* 0x000000341900720c */ /* 0x000fe40003f86270 */
[----:B------:R-:W-:Y:S02]  /*4820*/  FSEL R148, R191, -INF , !P2 ;  /* 0xff800000bf947808 */ /* 0x000fe40005000000 */
[----:B------:R-:W-:Y:S02]  /*4830*/  ISETP.GE.AND P2, PT, R61, R50, PT ;  /* 0x000000323d00720c */ /* 0x000fe40003f46270 */
[----:B------:R-:W-:-:S02]  /*4840*/  FSEL R36, R78, -INF , !P3 ;  /* 0xff8000004e247808 */ /* 0x000fc40005800000 */
[----:B------:R-:W-:Y:S02]  /*4850*/  FMNMX.FTZ R3, R38, R3, !PT ;  /* 0x0000000326037209 */ /* 0x000fe40007810000 */
[----:B------:R-:W-:Y:S02]  /*4860*/  FSEL R90, R189, -INF , !P4 ;  /* 0xff800000bd5a7808 */ /* 0x000fe40006000000 */
[-C--:B------:R-:W-:Y:S02]  /*4870*/  ISETP.GE.AND P4, PT, R71, R50.reuse, PT ;  /* 0x000000324700720c */ /* 0x080fe40003f86270 */
[----:B------:R-:W-:Y:S02]  /*4880*/  FSEL R35, R79, -INF , !P2 ;  /* 0xff8000004f237808 */ /* 0x000fe40005000000 */
[----:B------:R-:W-:Y:S02]  /*4890*/  FMNMX.FTZ R3, R36, R3, !PT ;  /* 0x0000000324037209 */ /* 0x000fe40007810000 */
[----:B------:R-:W-:-:S02]  /*48a0*/  ISETP.GE.AND P3, PT, R69, R50, PT ;  /* 0x000000324500720c */ /* 0x000fc40003f66270 */
[----:B------:R-:W-:Y:S02]  /*48b0*/  FSEL R33, R130, -INF , !P4 ;  /* 0xff80000082217808 */ /* 0x000fe40006000000 */
[----:B------:R-:W-:Y:S02]  /*48c0*/  FMNMX.FTZ R3, R35, R3, !PT ;  /* 0x0000000323037209 */ /* 0x000fe40007810000 */
[----:B------:R-:W-:Y:S02]  /*48d0*/  FSEL R32, R131, -INF , !P3 ;  /* 0xff80000083207808 */ /* 0x000fe40005800000 */
[----:B------:R-:W-:Y:S02]  /*48e0*/  ISETP.GE.AND P5, PT, R70, R50, PT ;  /* 0x000000324600720c */ /* 0x000fe40003fa6270 */
[----:B------:R-:W-:Y:S01]  /*48f0*/  FMNMX.FTZ R3, R33, R3, !PT ;  /* 0x0000000321037209 */ /* 0x000fe20007810000 */
[----:B------:R-:W-:Y:S01]  /*4900*/  IMAD.WIDE.U32 R66, R136, -0x326172a9, RZ ;  /* 0xcd9e8d5788427825 */ /* 0x000fe200078e00ff */
[----:B------:R-:W-:-:S02]  /*4910*/  LOP3.LUT R176, R205, UR34, RZ, 0x3c, !PT ;  /* 0x00000022cdb07c12 */ /* 0x000fc4000f8e3cff */
[----:B------:R-:W-:Y:S02]  /*4920*/  ISETP.GE.AND P3, PT, R72, R50, PT ;  /* 0x000000324800720c */ /* 0x000fe40003f66270 */
[----:B------:R-:W-:Y:S02]  /*4930*/  FSEL R31, R82, -INF , !P5 ;  /* 0xff800000521f7808 */ /* 0x000fe40006800000 */
[----:B------:R-:W-:Y:S01]  /*4940*/  FMNMX.FTZ R3, R32, R3, !PT ;  /* 0x0000000320037209 */ /* 0x000fe20007810000 */
[----:B------:R-:W-:Y:S01]  /*4950*/  USHF.L.U32 UR42, UR5, 0x2, URZ ;  /* 0x00000002052a7899 */ /* 0x000fe2000800063f */
[----:B------:R-:W-:Y:S02]  /*4960*/  LOP3.LUT R48, R67, R176, RZ, 0x3c, !PT ;  /* 0x000000b043307212 */ /* 0x000fe400078e3cff */
[----:B------:R-:W-:Y:S02]  /*4970*/  FSEL R30, R83, -INF , !P3 ;  /* 0xff800000531e7808 */ /* 0x000fe40005800000 */
[----:B------:R-:W-:Y:S01]  /*4980*/  FMNMX.FTZ R3, R31, R3, !PT ;  /* 0x000000031f037209 */ /* 0x000fe20007810000 */
[----:B------:R-:W-:Y:S01]  /*4990*/  ULOP3.LUT UR6, UR42, UR35, URZ, 0x3c, !UPT ;  /* 0x000000232a067292 */ /* 0x000fe2000f8e3c3f */
[----:B--2---:R-:W-:Y:S01]  /*49a0*/  IMAD.WIDE.U32 R138, R138, -0x2daee0ad, RZ ;  /* 0xd2511f538a8a7825 */ /* 0x004fe200078e00ff */
[----:B------:R-:W-:Y:S01]  /*49b0*/  UIADD3 UR20, UR35, -0x4498517b, URZ ;  /* 0xbb67ae8523147890 */ /* 0x000fe2000fffe03f */
[----:B------:R-:W-:-:S02]  /*49c0*/  FMNMX.FTZ R3, R30, R3, !PT ;  /* 0x000000031e037209 */ /* 0x000fc40007810000 */
[----:B------:R-:W-:Y:S01]  /*49d0*/  IMAD.WIDE.U32 R46, R48, -0x2daee0ad, RZ ;  /* 0xd2511f53302e7825 */ /* 0x000fe200078e00ff */
[----:B------:R-:W-:Y:S02]  /*49e0*/  F2FP.F16.F32.PACK_AB R65, R4, R27 ;  /* 0x0000001b0441723e */ /* 0x000fe400000000ff */
[----:B------:R-:W-:Y:S01]  /*49f0*/  LOP3.LUT R5, R139, UR6, RZ, 0x3c, !PT ;  /* 0x000000068b057c12 */ /* 0x000fe2000f8e3cff */
[----:B------:R-:W1:Y:S01]  /*4a00*/  SHFL.BFLY PT, R8, R3, 0x2, 0x1f ;  /* 0x0c401f0003087f89 */ /* 0x000e6200000e0000 */
[----:B------:R-:W-:Y:S01]  /*4a10*/  LOP3.LUT R4, R47, UR20, R138, 0x96, !PT ;  /* 0x000000142f047c12 */ /* 0x000fe2000f8e968a */
[----:B------:R-:W-:Y:S01]  /*4a20*/  UIADD3 UR21, UR34, -0x61c88647, URZ ;  /* 0x9e3779b922157890 */ /* 0x000fe2000fffe03f */
[C---:B------:R-:W-:Y:S01]  /*4a30*/  ISETP.GE.AND P6, PT, R26.reuse, R52, PT ;  /* 0x000000341a00720c */ /* 0x040fe20003fc6270 */
[----:B------:R-:W-:Y:S01]  /*4a40*/  UIADD3 UR19, UR34, 0x3c6ef372, URZ ;  /* 0x3c6ef37222137890 */ /* 0x000fe2000fffe03f */
[----:B------:R-:W-:Y:S01]  /*4a50*/  ISETP.GE.AND P1, PT, R26, R53, PT ;  /* 0x000000351a00720c */ /* 0x000fe20003f26270 */
[----:B------:R-:W-:Y:S01]  /*4a60*/  IMAD.WIDE.U32 R6, R5, -0x326172a9, RZ ;  /* 0xcd9e8d5705067825 */ /* 0x000fe200078e00ff */
[----:B------:R-:W-:Y:S03]  /*4a70*/  STL [R1+0x380], R50 ;  /* 0x0003803201007387 */ /* 0x000fe60000100800 */
[----:B------:R-:W-:Y:S01]  /*4a80*/  IMAD.WIDE.U32 R26, R4, -0x326172a9, RZ ;  /* 0xcd9e8d57041a7825 */ /* 0x000fe200078e00ff */
[----:B------:R-:W-:Y:S01]  /*4a90*/  STL [R1+0x2a0], R176 ;  /* 0x0002a0b001007387 */ /* 0x000fe20000100800 */
[----:B------:R-:W-:-:S03]  /*4aa0*/  LOP3.LUT R4, R7, UR21, R66, 0x96, !PT ;  /* 0x0000001507047c12 */ /* 0x000fc6000f8e9642 */
[----:B------:R-:W-:Y:S04]  /*4ab0*/  STL.64 [R1+0x310], R66 ;  /* 0x0003104201007387 */ /* 0x000fe80000100a00 */
[----:B------:R2:W-:Y:S01]  /*4ac0*/  STL.64 [R1+0x150], R6 ;  /* 0x0001500601007387 */ /* 0x0005e20000100a00 */
[----:B------:R-:W-:Y:S01]  /*4ad0*/  UIADD3 UR18, UR35, 0x76cf5d0a, URZ ;  /* 0x76cf5d0a23127890 */ /* 0x000fe2000fffe03f */
[----:B------:R-:W-:Y:S01]  /*4ae0*/  IMAD.WIDE.U32 R4, R4, -0x2daee0ad, RZ ;  /* 0xd2511f5304047825 */ /* 0x000fe200078e00ff */
[----:B------:R-:W-:-:S04]  /*4af0*/  UIADD3 UR16, UR35, 0x32370b8f, URZ ;  /* 0x32370b8f23107890 */ /* 0x000fc8000fffe03f */
[----:B------:R-:W-:Y:S01]  /*4b00*/  LOP3.LUT R5, R5, UR18, R46, 0x96, !PT ;  /* 0x0000001205057c12 */ /* 0x000fe2000f8e962e */
[----:B------:R-:W-:Y:S01]  /*4b10*/  UIADD3 UR15, UR34, 0x78dde6e4, URZ ;  /* 0x78dde6e4220f7890 */ /* 0x000fe2000fffe03f */
[----:B-1----:R-:W-:Y:S01]  /*4b20*/  FMNMX.FTZ R3, R3, R8, !PT ;  /* 0x0000000803037209 */ /* 0x002fe20007810000 */
[----:B------:R-:W-:Y:S01]  /*4b30*/  UIADD3 UR17, UR34, -0x255992d5, URZ ;  /* 0xdaa66d2b22117890 */ /* 0x000fe2000fffe03f */
[----:B--2---:R-:W-:-:S05]  /*4b40*/  LOP3.LUT R6, R27, UR19, R6, 0x96, !PT ;  /* 0x000000131b067c12 */ /* 0x004fca000f8e9606 */
[----:B------:R-:W-:-:S05]  /*4b50*/  IMAD.WIDE.U32 R6, R6, -0x2daee0ad, RZ ;  /* 0xd2511f5306067825 */ /* 0x000fca00078e00ff */
[----:B------:R-:W-:Y:S01]  /*4b60*/  LOP3.LUT R7, R7, UR16, R4, 0x96, !PT ;  /* 0x0000001007077c12 */ /* 0x000fe2000f8e9604 */
[----:B------:R-:W-:-:S04]  /*4b70*/  IMAD.WIDE.U32 R4, R5, -0x326172a9, RZ ;  /* 0xcd9e8d5705047825 */ /* 0x000fc800078e00ff */
[----:B------:R-:W-:Y:S01]  /*4b80*/  IMAD.WIDE.U32 R8, R7, -0x326172a9, RZ ;  /* 0xcd9e8d5707087825 */ /* 0x000fe200078e00ff */
[----:B------:R-:W-:-:S04]  /*4b90*/  LOP3.LUT R5, R5, UR17, R26, 0x96, !PT ;  /* 0x0000001105057c12 */ /* 0x000fc8000f8e961a */
[----:B------:R-:W-:Y:S02]  /*4ba0*/  LOP3.LUT R7, R9, UR15, R4, 0x96, !PT ;  /* 0x0000000f09077c12 */ /* 0x000fe4000f8e9604 */
[----:B------:R-:W1:Y:S01]  /*4bb0*/  SHFL.BFLY PT, R9, R3, 0x1, 0x1f ;  /* 0x0c201f0003097f89 */ /* 0x000e6200000e0000 */
[----:B------:R-:W-:Y:S01]  /*4bc0*/  UIADD3 UR14, UR35, -0x126145ec, URZ ;  /* 0xed9eba14230e7890 */ /* 0x000fe2000fffe03f */
[----:B------:R-:W-:Y:S01]  /*4bd0*/  IMAD.WIDE.U32 R4, R5, -0x2daee0ad, RZ ;  /* 0xd2511f5305047825 */ /* 0x000fe200078e00ff */
[----:B------:R-:W-:-:S03]  /*4be0*/  UIADD3 UR12, UR35, -0x56f99767, URZ ;  /* 0xa9066899230c7890 */ /* 0x000fc6000fffe03f */
[----:B------:R-:W-:Y:S01]  /*4bf0*/  IMAD.WIDE.U32 R10, R7, -0x2daee0ad, RZ ;  /* 0xd2511f53070a7825 */ /* 0x000fe200078e00ff */
[----:B------:R-:W-:-:S04]  /*4c00*/  LOP3.LUT R6, R5, UR14, R6, 0x96, !PT ;  /* 0x0000000e05067c12 */ /* 0x000fc8000f8e9606 */
[----:B------:R-:W-:Y:S01]  /*4c10*/  LOP3.LUT R4, R11, UR12, R4, 0x96, !PT ;  /* 0x0000000c0b047c12 */ /* 0x000fe2000f8e9604 */
[----:B------:R-:W-:-:S04]  /*4c20*/  IMAD.WIDE.U32 R6, R6, -0x326172a9, RZ ;  /* 0xcd9e8d5706067825 */ /* 0x000fc800078e00ff */
[----:B------:R-:W-:Y:S01]  /*4c30*/  IMAD.WIDE.U32 R4, R4, -0x326172a9, RZ ;  /* 0xcd9e8d5704047825 */ /* 0x000fe200078e00ff */
[----:B------:R-:W-:-:S04]  /*4c40*/  ISETP.GE.AND P3, PT, R37, R52, PT ;  /* 0x000000342500720c */ /* 0x000fc80003f66270 */
[----:B------:R-:W-:Y:S02]  /*4c50*/  LOP3.LUT R6, R5, UR39, R6, 0x96, !PT ;  /* 0x0000002705067c12 */ /* 0x000fe4000f8e9606 */
[----:B-1----:R-:W-:Y:S02]  /*4c60*/  FMNMX.FTZ R135, R3, R9, !PT ;  /* 0x0000000903877209 */ /* 0x002fe40007810000 */
[----:B------:R-:W-:Y:S01]  /*4c70*/  LOP3.LUT R3, R6, 0xff, RZ, 0xc0, !PT ;  /* 0x000000ff06037812 */ /* 0x000fe200078ec0ff */
[----:B------:R-:W-:Y:S01]  /*4c80*/  UIADD3 UR13, UR34, 0x1715609d, URZ ;  /* 0x1715609d220d7890 */ /* 0x000fe2000fffe03f */
[----:B------:R-:W-:Y:S02]  /*4c90*/  FSEL R67, R200, -INF , !P3 ;  /* 0xff800000c8437808 */ /* 0x000fe40005800000 */
[----:B------:R-:W-:Y:S02]  /*4ca0*/  ISETP.LE.U32.AND P3, PT, R3, UR23, PT ;  /* 0x0000001703007c0c */ /* 0x000fe4000bf63070 */
[----:B------:R-:W-:-:S02]  /*4cb0*/  LOP3.LUT R3, R6, 0xffff, RZ, 0xc0, !PT ;  /* 0x0000ffff06037812 */ /* 0x000fc400078ec0ff */
[----:B------:R-:W-:Y:S02]  /*4cc0*/  LOP3.LUT R15, R7, UR13, R8, 0x96, !PT ;  /* 0x0000000d070f7c12 */ /* 0x000fe4000f8e9608 */
[----:B------:R-:W-:Y:S02]  /*4cd0*/  SHF.R.U32.HI R7, RZ, 0x8, R3 ;  /* 0x00000008ff077819 */ /* 0x000fe40000011603 */
[----:B------:R-:W-:Y:S02]  /*4ce0*/  FSEL R140, R194, -INF , !P1 ;  /* 0xff800000c28c7808 */ /* 0x000fe40004800000 */
[----:B------:R-:W-:Y:S02]  /*4cf0*/  ISETP.GE.AND P1, PT, R56, R53, PT ;  /* 0x000000353800720c */ /* 0x000fe40003f26270 */
[----:B------:R-:W-:Y:S02]  /*4d00*/  LOP3.LUT R7, R7, 0xffff, RZ, 0xc0, !PT ;  /* 0x0000ffff07077812 */ /* 0x000fe400078ec0ff */
[----:B------:R-:W-:-:S02]  /*4d10*/  FSEL R131, R203, -INF , !P1 ;  /* 0xff800000cb837808 */ /* 0x000fc40004800000 */
[----:B------:R-:W-:Y:S02]  /*4d20*/  ISETP.LE.U32.AND P1, PT, R7, UR23, PT ;  /* 0x0000001707007c0c */ /* 0x000fe4000bf23070 */
[C---:B------:R-:W-:Y:S02]  /*4d30*/  PRMT R147, R63.reuse, 0x7610, R147 ;  /* 0x000076103f937816 */ /* 0x040fe40000000093 */
[----:B------:R-:W-:-:S03]  /*4d40*/  PRMT R146, R63, 0x7632, R146 ;  /* 0x000076323f927816 */ /* 0x000fc60000000092 */
[----:B------:R-:W-:Y:S01]  /*4d50*/  @!P3 HADD2 R73, -R147.H0_H0, -RZ.H0_H0 ;  /* 0xa00000ff9349b230 */ /* 0x000fe20000000900 */
[----:B------:R-:W-:-:S05]  /*4d60*/  PRMT R50, R147, 0x5410, R146 ;  /* 0x0000541093327816 */ /* 0x000fca0000000092 */
[----:B------:R-:W-:Y:S01]  /*4d70*/  @!P1 HADD2 R74, -R146.H0_H0, -RZ.H0_H0 ;  /* 0xa00000ff924a9230 */ /* 0x000fe20000000900 */
[----:B------:R-:W-:Y:S01]  /*4d80*/  @!P3 PRMT R147, R73, 0x5410, RZ ;  /* 0x000054104993b816 */ /* 0x000fe200000000ff */
[----:B------:R-:W-:Y:S03]  /*4d90*/  STL [R1+0x384], R135 ;  /* 0x0003848701007387 */ /* 0x000fe60000100800 */
[----:B------:R-:W-:Y:S01]  /*4da0*/  @!P1 PRMT R146, R74, 0x5410, RZ ;  /* 0x000054104a929816 */ /* 0x000fe200000000ff */
[----:B------:R-:W-:Y:S04]  /*4db0*/  STL [R1+0x388], R50 ;  /* 0x0003883201007387 */ /* 0x000fe80000100800 */
[----:B------:R1:W-:Y:S04]  /*4dc0*/  STL.64 [R1+0x390], R146 ;  /* 0x0003909201007387 */ /* 0x0003e80000100a00 */
[----:B-1----:R-:W2:Y:S01]  /*4dd0*/  LDL.64 R146, [R1+0x310] ;  /* 0x0003100001927983 */ /* 0x002ea20000100a00 */
[----:B------:R-:W-:Y:S01]  /*4de0*/  ISETP.GE.AND P5, PT, R37, R53, PT ;  /* 0x000000352500720c */ /* 0x000fe20003fa6270 */
[----:B------:R-:W-:-:S03]  /*4df0*/  FMUL.FTZ R8, R135, UR43 ;  /* 0x0000002b87087c20 */ /* 0x000fc60008410000 */
[----:B------:R-:W-:Y:S02]  /*4e00*/  FSEL R132, R202, -INF , !P5 ;  /* 0xff800000ca847808 */ /* 0x000fe40006800000 */
[----:B------:R-:W-:-:S04]  /*4e10*/  FSETP.NEU.FTZ.AND P5, PT, R135, -INF , PT ;  /* 0xff8000008700780b */ /* 0x000fc80003fbd000 */
[----:B------:R-:W-:-:S05]  /*4e20*/  FSEL R3, R8, RZ, P5 ;  /* 0x000000ff08037208 */ /* 0x000fca0002800000 */
[--C-:B------:R-:W-:Y:S01]  /*4e30*/  FFMA.FTZ R8, R24, UR43, -R3.reuse ;  /* 0x0000002b18087c23 */ /* 0x100fe20008010803 */
[----:B------:R-:W-:-:S03]  /*4e40*/  FFMA.FTZ R7, R23, UR43, -R3 ;  /* 0x0000002b17077c23 */ /* 0x000fc60008010803 */
[----:B------:R-:W-:Y:S08]  /*4e50*/  MUFU.EX2 R14, R8 ;  /* 0x00000008000e7308 */ /* 0x000ff00000000800 */
[----:B------:R1:W3:Y:S02]  /*4e60*/  MUFU.EX2 R13, R7 ;  /* 0x00000007000d7308 */ /* 0x0002e40000000800 */
[----:B-1----:R-:W-:-:S02]  /*4e70*/  SHF.R.U32.HI R7, RZ, 0x18, R6 ;  /* 0x00000018ff077819 */ /* 0x002fc40000011606 */
[----:B------:R-:W-:Y:S02]  /*4e80*/  SHF.R.U32.HI R6, RZ, 0x10, R6 ;  /* 0x00000010ff067819 */ /* 0x000fe40000011606 */
[----:B------:R-:W-:Y:S02]  /*4e90*/  ISETP.LE.U32.AND P3, PT, R7, UR23, PT ;  /* 0x0000001707007c0c */ /* 0x000fe4000bf63070 */
[----:B------:R-:W-:-:S04]  /*4ea0*/  LOP3.LUT R6, R6, 0xff, RZ, 0xc0, !PT ;  /* 0x000000ff06067812 */ /* 0x000fc800078ec0ff */
[----:B------:R-:W-:Y:S02]  /*4eb0*/  ISETP.LE.U32.AND P1, PT, R6, UR23, PT ;  /* 0x0000001706007c0c */ /* 0x000fe4000bf23070 */
[----:B---3--:R-:W-:-:S04]  /*4ec0*/  F2FP.F16.F32.PACK_AB R6, R13, R14 ;  /* 0x0000000e0d06723e */ /* 0x008fc800000000ff */
[----:B------:R-:W-:Y:S01]  /*4ed0*/  PRMT R145, R6, 0x7632, R145 ;  /* 0x0000763206917816 */ /* 0x000fe20000000091 */
[----:B------:R-:W-:Y:S01]  /*4ee0*/  IMAD.MOV.U32 R180, RZ, RZ, R137 ;  /* 0x000000ffffb47224 */ /* 0x000fe200078e0089 */
[----:B------:R-:W-:Y:S02]  /*4ef0*/  LOP3.LUT R5, R4, 0xffff, RZ, 0xc0, !PT ;  /* 0x0000ffff04057812 */ /* 0x000fe400078ec0ff */
[----:B------:R-:W-:Y:S01]  /*4f00*/  PRMT R144, R6, 0x7610, R144 ;  /* 0x0000761006907816 */ /* 0x000fe20000000090 */
[----:B------:R-:W-:Y:S01]  /*4f10*/  @!P3 HADD2 R75, -R145.H0_H0, -RZ.H0_H0 ;  /* 0xa00000ff914bb230 */ /* 0x000fe20000000900 */
[----:B------:R-:W-:Y:S01]  /*4f20*/  LOP3.LUT R6, R4, 0xff, RZ, 0xc0, !PT ;  /* 0x000000ff04067812 */ /* 0x000fe200078ec0ff */
[----:B------:R-:W-:Y:S01]  /*4f30*/  IMAD.MOV.U32 R230, RZ, RZ, R180 ;  /* 0x000000ffffe67224 */ /* 0x000fe200078e00b4 */
[----:B------:R-:W-:Y:S01]  /*4f40*/  SHF.R.U32.HI R5, RZ, 0x8, R5 ;  /* 0x00000008ff057819 */ /* 0x000fe20000011605 */
[----:B------:R-:W-:Y:S01]  /*4f50*/  @!P1 HADD2 R76, -R144.H0_H0, -RZ.H0_H0 ;  /* 0xa00000ff904c9230 */ /* 0x000fe20000000900 */
[----:B------:R-:W-:-:S02]  /*4f60*/  PRMT R180, R144, 0x5410, R145 ;  /* 0x0000541090b47816 */ /* 0x000fc40000000091 */
[----:B------:R-:W-:Y:S02]  /*4f70*/  @!P3 PRMT R145, R75, 0x5410, RZ ;  /* 0x000054104b91b816 */ /* 0x000fe400000000ff */
[----:B------:R-:W-:Y:S02]  /*4f80*/  ISETP.LE.U32.AND P3, PT, R6, UR23, PT ;  /* 0x0000001706007c0c */ /* 0x000fe4000bf63070 */
[----:B------:R-:W-:Y:S02]  /*4f90*/  LOP3.LUT R5, R5, 0xffff, RZ, 0xc0, !PT ;  /* 0x0000ffff05057812 */ /* 0x000fe400078ec0ff */
[----:B------:R-:W-:Y:S02]  /*4fa0*/  @!P1 PRMT R144, R76, 0x5410, RZ ;  /* 0x000054104c909816 */ /* 0x000fe400000000ff */
[----:B------:R-:W-:Y:S01]  /*4fb0*/  ISETP.LE.U32.AND P1, PT, R5, UR23, PT ;  /* 0x0000001705007c0c */ /* 0x000fe2000bf23070 */
[----:B------:R-:W-:Y:S01]  /*4fc0*/  FFMA.FTZ R5, R22, UR43, -R3 ;  /* 0x0000002b16057c23 */ /* 0x000fe20008010803 */
[----:B------:R-:W-:-:S03]  /*4fd0*/  PRMT R143, R64, 0x7610, R143 ;  /* 0x00007610408f7816 */ /* 0x000fc6000000008f */
[----:B------:R1:W-:Y:S01]  /*4fe0*/  MUFU.EX2 R12, R5 ;  /* 0x00000005000c7308 */ /* 0x0003e20000000800 */
[----:B------:R-:W-:Y:S01]  /*4ff0*/  PRMT R142, R64, 0x7632, R142 ;  /* 0x00007632408e7816 */ /* 0x000fe2000000008e */
[----:B------:R-:W-:Y:S01]  /*5000*/  @!P3 HADD2 R78, -R143.H0_H0, -RZ.H0_H0 ;  /* 0xa00000ff8f4eb230 */ /* 0x000fe20000000900 */
[--C-:B------:R-:W-:Y:S02]  /*5010*/  SHF.R.U32.HI R6, RZ, 0x10, R4.reuse ;  /* 0x00000010ff067819 */ /* 0x100fe40000011604 */
[----:B------:R-:W-:Y:S02]  /*5020*/  SHF.R.U32.HI R4, RZ, 0x18, R4 ;  /* 0x00000018ff047819 */ /* 0x000fe40000011604 */
[----:B------:R-:W-:Y:S01]  /*5030*/  PRMT R221, R143, 0x5410, R142 ;  /* 0x000054108fdd7816 */ /* 0x000fe2000000008e */
[----:B------:R-:W-:Y:S01]  /*5040*/  @!P1 HADD2 R77, -R142.H0_H0, -RZ.H0_H0 ;  /* 0xa00000ff8e4d9230 */ /* 0x000fe20000000900 */
[----:B------:R-:W-:Y:S01]  /*5050*/  @!P3 PRMT R143, R78, 0x5410, RZ ;  /* 0x000054104e8fb816 */ /* 0x000fe200000000ff */
[----:B-1----:R-:W-:-:S04]  /*5060*/  FFMA.FTZ R5, R21, UR43, -R3 ;  /* 0x0000002b15057c23 */ /* 0x002fc80008010803 */
[----:B------:R1:W3:Y:S01]  /*5070*/  MUFU.EX2 R11, R5 ;  /* 0x00000005000b7308 */ /* 0x0002e20000000800 */
[----:B------:R-:W-:Y:S02]  /*5080*/  ISETP.LE.U32.AND P3, PT, R4, UR23, PT ;  /* 0x0000001704007c0c */ /* 0x000fe4000bf63070 */
[----:B------:R-:W-:Y:S02]  /*5090*/  LOP3.LUT R4, R6, 0xff, RZ, 0xc0, !PT ;  /* 0x000000ff06047812 */ /* 0x000fe400078ec0ff */
[----:B------:R-:W-:Y:S02]  /*50a0*/  @!P1 PRMT R142, R77, 0x5410, RZ ;  /* 0x000054104d8e9816 */ /* 0x000fe400000000ff */
[----:B------:R-:W-:Y:S01]  /*50b0*/  ISETP.LE.U32.AND P1, PT, R4, UR23, PT ;  /* 0x0000001704007c0c */ /* 0x000fe2000bf23070 */
[----:B-1----:R-:W-:Y:S01]  /*50c0*/  IMAD.WIDE.U32 R4, R15, -0x2daee0ad, RZ ;  /* 0xd2511f530f047825 */ /* 0x002fe200078e00ff */
[----:B---3--:R-:W-:-:S04]  /*50d0*/  F2FP.F16.F32.PACK_AB R8, R11, R12 ;  /* 0x0000000c0b08723e */ /* 0x008fc800000000ff */
[----:B------:R-:W-:Y:S02]  /*50e0*/  LOP3.LUT R6, R5, UR40, R10, 0x96, !PT ;  /* 0x0000002805067c12 */ /* 0x000fe4000f8e960a */
[----:B------:R-:W-:Y:S02]  /*50f0*/  PRMT R75, R8, 0x7632, R75 ;  /* 0x00007632084b7816 */ /* 0x000fe4000000004b */
[----:B------:R-:W-:Y:S02]  /*5100*/  LOP3.LUT R7, R6, 0xffff, RZ, 0xc0, !PT ;  /* 0x0000ffff06077812 */ /* 0x000fe400078ec0ff */
[----:B------:R-:W-:Y:S02]  /*5110*/  PRMT R74, R8, 0x7610, R74 ;  /* 0x00007610084a7816 */ /* 0x000fe4000000004a */
[----:B------:R-:W-:Y:S01]  /*5120*/  SHF.R.U32.HI R7, RZ, 0x8, R7 ;  /* 0x00000008ff077819 */ /* 0x000fe20000011607 */
[----:B------:R-:W-:Y:S01]  /*5130*/  @!P3 HADD2 R80, -R75.H0_H0, -RZ.H0_H0 ;  /* 0xa00000ff4b50b230 */ /* 0x000fe20000000900 */
[----:B------:R-:W-:-:S02]  /*5140*/  PRMT R50, R74, 0x5410, R75 ;  /* 0x000054104a327816 */ /* 0x000fc4000000004b */
[----:B------:R-:W-:Y:S02]  /*5150*/  LOP3.LUT R7, R7, 0xffff, RZ, 0xc0, !PT ;  /* 0x0000ffff07077812 */ /* 0x000fe400078ec0ff */
[----:B------:R-:W-:Y:S02]  /*5160*/  @!P3 PRMT R75, R80, 0x5410, RZ ;  /* 0x00005410504bb816 */ /* 0x000fe400000000ff */
[----:B------:R-:W-:Y:S01]  /*5170*/  ISETP.LE.U32.AND P3, PT, R7, UR23, PT ;  /* 0x0000001707007c0c */ /* 0x000fe2000bf63070 */
[--C-:B------:R-:W-:Y:S01]  /*5180*/  FFMA.FTZ R7, R20, UR43, -R3.reuse ;  /* 0x0000002b14077c23 */ /* 0x100fe20008010803 */
[----:B------:R-:W-:Y:S01]  /*5190*/  FFMA.FTZ R8, R19, UR43, -R3 ;  /* 0x0000002b13087c23 */ /* 0x000fe20008010803 */
[----:B------:R-:W-:Y:S02]  /*51a0*/  @!P1 HADD2 R79, -R74.H0_H0, -RZ.H0_H0 ;  /* 0xa00000ff4a4f9230 */ /* 0x000fe40000000900 */
[----:B------:R1:W-:Y:S01]  /*51b0*/  MUFU.EX2 R9, R7 ;  /* 0x0000000700097308 */ /* 0x0003e20000000800 */
[----:B------:R-:W-:-:S02]  /*51c0*/  ISETP.GE.AND P2, PT, R34, R53, PT ;  /* 0x000000352200720c */ /* 0x000fc40003f46270 */
[----:B------:R-:W-:-:S05]  /*51d0*/  @!P1 PRMT R74, R79, 0x5410, RZ ;  /* 0x000054104f4a9816 */ /* 0x000fca00000000ff */
[----:B------:R-:W3:Y:S01]  /*51e0*/  MUFU.EX2 R15, R8 ;  /* 0x00000008000f7308 */ /* 0x000ee20000000800 */
[----:B------:R-:W-:Y:S02]  /*51f0*/  ISETP.GE.AND P4, PT, R34, R52, PT ;  /* 0x000000342200720c */ /* 0x000fe40003f86270 */
[----:B-1----:R-:W-:-:S04]  /*5200*/  LOP3.LUT R7, R6, 0xff, RZ, 0xc0, !PT ;  /* 0x000000ff06077812 */ /* 0x002fc800078ec0ff */
[----:B------:R-:W-:Y:S02]  /*5210*/  ISETP.LE.U32.AND P1, PT, R7, UR23, PT ;  /* 0x0000001707007c0c */ /* 0x000fe4000bf23070 */
[--C-:B------:R-:W-:Y:S02]  /*5220*/  SHF.R.U32.HI R7, RZ, 0x18, R6.reuse ;  /* 0x00000018ff077819 */ /* 0x100fe40000011606 */
[----:B------:R-:W-:Y:S02]  /*5230*/  SHF.R.U32.HI R6, RZ, 0x10, R6 ;  /* 0x00000010ff067819 */ /* 0x000fe40000011606 */
[----:B------:R-:W-:Y:S02]  /*5240*/  FSEL R137, R195, -INF , !P2 ;  /* 0xff800000c3897808 */ /* 0x000fe40005000000 */
[----:B------:R-:W-:Y:S02]  /*5250*/  ISETP.GE.AND P2, PT, R58, R53, PT ;  /* 0x000000353a00720c */ /* 0x000fe40003f46270 */
[----:B------:R-:W-:-:S02]  /*5260*/  FSEL R88, R192, -INF , !P6 ;  /* 0xff800000c0587808 */ /* 0x000fc40007000000 */
[----:B------:R-:W-:Y:S02]  /*5270*/  LOP3.LUT R6, R6, 0xff, RZ, 0xc0, !PT ;  /* 0x000000ff06067812 */ /* 0x000fe400078ec0ff */
[-C--:B------:R-:W-:Y:S02]  /*5280*/  ISETP.GE.AND P6, PT, R56, R52.reuse, PT ;  /* 0x000000343800720c */ /* 0x080fe40003fc6270 */
[----:B------:R-:W-:Y:S02]  /*5290*/  FSEL R68, R193, -INF , !P4 ;  /* 0xff800000c1447808 */ /* 0x000fe40006000000 */
[----:B------:R-:W-:Y:S02]  /*52a0*/  ISETP.GE.AND P4, PT, R58, R52, PT ;  /* 0x000000343a00720c */ /* 0x000fe40003f86270 */
[----:B------:R-:W-:Y:S02]  /*52b0*/  FSEL R73, R210, -INF , !P2 ;  /* 0xff800000d2497808 */ /* 0x000fe40005000000 */
[----:B------:R-:W-:-:S02]  /*52c0*/  ISETP.LE.U32.AND P2, PT, R6, UR23, PT ;  /* 0x0000001706007c0c */ /* 0x000fc4000bf43070 */
[----:B------:R-:W-:Y:S02]  /*52d0*/  FSEL R66, R201, -INF , !P6 ;  /* 0xff800000c9427808 */ /* 0x000fe40007000000 */
[----:B------:R-:W-:Y:S02]  /*52e0*/  PRMT R141, R65, 0x7610, R141 ;  /* 0x00007610418d7816 */ /* 0x000fe4000000008d */
[C---:B------:R-:W-:Y:S02]  /*52f0*/  ISETP.GE.AND P5, PT, R61.reuse, R52, PT ;  /* 0x000000343d00720c */ /* 0x040fe40003fa6270 */
[----:B------:R-:W-:Y:S02]  /*5300*/  ISETP.GE.AND P6, PT, R61, R53, PT ;  /* 0x000000353d00720c */ /* 0x000fe40003fc6270 */
[----:B------:R-:W-:Y:S02]  /*5310*/  FSEL R61, R208, -INF , !P4 ;  /* 0xff800000d03d7808 */ /* 0x000fe40006000000 */
[----:B------:R-:W-:-:S02]  /*5320*/  ISETP.LE.U32.AND P4, PT, R7, UR23, PT ;  /* 0x0000001707007c0c */ /* 0x000fc4000bf83070 */
[----:B---3--:R-:W-:Y:S01]  /*5330*/  F2FP.F16.F32.PACK_AB R6, R15, R9 ;  /* 0x000000090f06723e */ /* 0x008fe200000000ff */
[----:B------:R-:W-:Y:S01]  /*5340*/  @!P1 HADD2 R82, -R141.H0_H0, -RZ.H0_H0 ;  /* 0xa00000ff8d529230 */ /* 0x000fe20000000900 */
[----:B------:R-:W-:Y:S01]  /*5350*/  PRMT R78, R65, 0x7632, R78 ;  /* 0x00007632414e7816 */ /* 0x000fe2000000004e */
[----:B------:R-:W-:Y:S01]  /*5360*/  IMAD.MOV.U32 R135, RZ, RZ, R48 ;  /* 0x000000ffff877224 */ /* 0x000fe200078e0030 */
[----:B------:R-:W-:Y:S02]  /*5370*/  PRMT R79, R6, 0x7610, R79 ;  /* 0x00007610064f7816 */ /* 0x000fe4000000004f */
[----:B------:R-:W-:Y:S02]  /*5380*/  PRMT R48, R141, 0x5410, R78 ;  /* 0x000054108d307816 */ /* 0x000fe4000000004e */
[----:B------:R-:W-:Y:S01]  /*5390*/  @!P1 PRMT R141, R82, 0x5410, RZ ;  /* 0x00005410528d9816 */ /* 0x000fe200000000ff */
[----:B------:R-:W-:Y:S01]  /*53a0*/  @!P2 HADD2 R84, -R79.H0_H0, -RZ.H0_H0 ;  /* 0xa00000ff4f54a230 */ /* 0x000fe20000000900 */
[----:B------:R-:W-:-:S02]  /*53b0*/  PRMT R82, R6, 0x7632, R82 ;  /* 0x0000763206527816 */ /* 0x000fc40000000052 */
[----:B------:R-:W-:Y:S01]  /*53c0*/  LOP3.LUT R5, R4, 0xffff, RZ, 0xc0, !PT ;  /* 0x0000ffff04057812 */ /* 0x000fe200078ec0ff */
[----:B------:R-:W-:Y:S01]  /*53d0*/  MUFU.EX2 R20, R92 ;  /* 0x0000005c00147308 */ /* 0x000fe20000000800 */
[----:B------:R-:W-:Y:S01]  /*53e0*/  PRMT R239, R79, 0x5410, R82 ;  /* 0x000054104fef7816 */ /* 0x000fe20000000052 */
[----:B------:R-:W-:Y:S01]  /*53f0*/  @!P4 HADD2 R83, -R82.H0_H0, -RZ.H0_H0 ;  /* 0xa00000ff5253c230 */ /* 0x000fe20000000900 */
[----:B------:R-:W-:Y:S02]  /*5400*/  SHF.R.U32.HI R5, RZ, 0x8, R5 ;  /* 0x00000008ff057819 */ /* 0x000fe40000011605 */
[----:B------:R-:W-:-:S03]  /*5410*/  @!P2 PRMT R79, R84, 0x5410, RZ ;  /* 0x00005410544fa816 */ /* 0x000fc600000000ff */
[----:B------:R-:W1:Y:S01]  /*5420*/  MUFU.EX2 R22, R93 ;  /* 0x0000005d00167308 */ /* 0x000e620000000800 */
[-C--:B------:R-:W-:Y:S02]  /*5430*/  ISETP.GE.AND P2, PT, R72, R52.reuse, PT ;  /* 0x000000344800720c */ /* 0x080fe40003f46270 */
[----:B------:R-:W-:Y:S02]  /*5440*/  LOP3.LUT R5, R5, 0xffff, RZ, 0xc0, !PT ;  /* 0x0000ffff05057812 */ /* 0x000fe400078ec0ff */
[----:B------:R-:W-:Y:S02]  /*5450*/  @!P4 PRMT R82, R83, 0x5410, RZ ;  /* 0x000054105352c816 */ /* 0x000fe400000000ff */
[----:B------:R-:W-:Y:S02]  /*5460*/  ISETP.GE.AND P4, PT, R70, R52, PT ;  /* 0x000000344600720c */ /* 0x000fe40003f86270 */
[----:B------:R-:W-:Y:S02]  /*5470*/  FSEL R34, R245, -INF , !P2 ;  /* 0xff800000f5227808 */ /* 0x000fe40005000000 */
[----:B------:R-:W-:-:S02]  /*5480*/  LOP3.LUT R6, R4, 0xff, RZ, 0xc0, !PT ;  /* 0x000000ff04067812 */ /* 0x000fc400078ec0ff */
[----:B------:R-:W-:Y:S01]  /*5490*/  ISETP.LE.U32.AND P2, PT, R5, UR23, PT ;  /* 0x0000001705007c0c */ /* 0x000fe2000bf43070 */
[----:B------:R-:W-:Y:S01]  /*54a0*/  FFMA.FTZ R5, R18, UR43, -R3 ;  /* 0x0000002b12057c23 */ /* 0x000fe20008010803 */
[----:B------:R-:W-:Y:S02]  /*54b0*/  FSEL R37, R244, -INF , !P4 ;  /* 0xff800000f4257808 */ /* 0x000fe40006000000 */
[----:B------:R-:W-:Y:S01]  /*54c0*/  ISETP.LE.U32.AND P4, PT, R6, UR23, PT ;  /* 0x0000001706007c0c */ /* 0x000fe2000bf83070 */
[----:B------:R3:W-:Y:S01]  /*54d0*/  MUFU.EX2 R17, R5 ;  /* 0x0000000500117308 */ /* 0x0007e20000000800 */
[----:B-1----:R-:W-:-:S04]  /*54e0*/  F2FP.F16.F32.PACK_AB R6, R22, R20 ;  /* 0x000000141606723e */ /* 0x002fc800000000ff */
[----:B------:R-:W-:Y:S01]  /*54f0*/  PRMT R92, R6, 0x7610, R92 ;  /* 0x00007610065c7816 */ /* 0x000fe2000000005c */
[----:B---3--:R-:W-:-:S04]  /*5500*/  FFMA.FTZ R5, R28, UR43, -R3 ;  /* 0x0000002b1c057c23 */ /* 0x008fc80008010803 */
[----:B------:R1:W3:Y:S01]  /*5510*/  MUFU.EX2 R21, R5 ;  /* 0x0000000500157308 */ /* 0x0002e20000000800 */
[----:B------:R-:W-:Y:S01]  /*5520*/  PRMT R84, R6, 0x7632, R84 ;  /* 0x0000763206547816 */ /* 0x000fe20000000054 */
[----:B------:R-:W-:Y:S01]  /*5530*/  @!P4 HADD2 R85, -R92.H0_H0, -RZ.H0_H0 ;  /* 0xa00000ff5c55c230 */ /* 0x000fe20000000900 */
[----:B------:R-:W-:Y:S02]  /*5540*/  UIADD3 UR45, UR42, 0x1, URZ ;  /* 0x000000012a2d7890 */ /* 0x000fe4000fffe03f */
[----:B------:R-:W-:Y:S02]  /*5550*/  PRMT R134, R92, 0x5410, R84 ;  /* 0x000054105c867816 */ /* 0x000fe40000000054 */
[----:B------:R-:W-:Y:S02]  /*5560*/  @!P4 PRMT R92, R85, 0x5410, RZ ;  /* 0x00005410555cc816 */ /* 0x000fe400000000ff */
[----:B-1----:R-:W-:-:S04]  /*5570*/  SHF.R.U32.HI R5, RZ, 0x10, R4 ;  /* 0x00000010ff057819 */ /* 0x002fc80000011604 */
[----:B------:R-:W-:-:S04]  /*5580*/  LOP3.LUT R5, R5, 0xff, RZ, 0xc0, !PT ;  /* 0x000000ff05057812 */ /* 0x000fc800078ec0ff */
[----:B------:R-:W-:Y:S01]  /*5590*/  ISETP.LE.U32.AND P4, PT, R5, UR23, PT ;  /* 0x0000001705007c0c */ /* 0x000fe2000bf83070 */
[----:B------:R-:W-:Y:S01]  /*55a0*/  ULOP3.LUT UR45, UR45, UR35, URZ, 0x3c, !UPT ;  /* 0x000000232d2d7292 */ /* 0x000fe2000f8e3c3f */
[----:B------:R-:W-:Y:S02]  /*55b0*/  SHF.R.U32.HI R6, RZ, 0x18, R4 ;  /* 0x00000018ff067819 */ /* 0x000fe40000011604 */
[----:B---3--:R-:W-:Y:S01]  /*55c0*/  F2FP.F16.F32.PACK_AB R4, R21, R17 ;  /* 0x000000111504723e */ /* 0x008fe200000000ff */
[----:B------:R-:W-:-:S03]  /*55d0*/  @!P2 HADD2 R87, -R84.H0_H0, -RZ.H0_H0 ;  /* 0xa00000ff5457a230 */ /* 0x000fc60000000900 */
[C---:B------:R-:W-:Y:S02]  /*55e0*/  PRMT R77, R4.reuse, 0x7610, R77 ;  /* 0x00007610044d7816 */ /* 0x040fe4000000004d */
[----:B------:R-:W-:Y:S02]  /*55f0*/  PRMT R85, R4, 0x7632, R85 ;  /* 0x0000763204557816 */ /* 0x000fe40000000055 */
[----:B------:R-:W-:Y:S01]  /*5600*/  LOP3.LUT R4, R139, UR45, RZ, 0x3c, !PT ;  /* 0x0000002d8b047c12 */ /* 0x000fe2000f8e3cff */
[----:B------:R-:W-:Y:S01]  /*5610*/  FADD.FTZ R7, R14, R13 ;  /* 0x0000000d0e077221 */ /* 0x000fe20000010000 */
[----:B------:R-:W-:Y:S01]  /*5620*/  @!P4 HADD2 R86, -R77.H0_H0, -RZ.H0_H0 ;  /* 0xa00000ff4d56c230 */ /* 0x000fe20000000900 */
[----:B------:R-:W-:Y:S02]  /*5630*/  @!P2 PRMT R84, R87, 0x5410, RZ ;  /* 0x000054105754a816 */ /* 0x000fe400000000ff */
[----:B------:R-:W-:-:S04]  /*5640*/  IMAD.WIDE.U32 R64, R4, -0x326172a9, RZ ;  /* 0xcd9e8d5704407825 */ /* 0x000fc800078e00ff */
[----:B------:R-:W-:Y:S01]  /*5650*/  FADD.FTZ R5, R12, R7 ;  /* 0x000000070c057221 */ /* 0x000fe20000010000 */
[----:B------:R-:W-:Y:S02]  /*5660*/  ISETP.GE.AND P2, PT, R72, R53, PT ;  /* 0x000000354800720c */ /* 0x000fe40003f46270 */
[----:B------:R-:W-:Y:S02]  /*5670*/  PRMT R72, R77, 0x5410, R85 ;  /* 0x000054104d487816 */ /* 0x000fe40000000055 */
[----:B------:R-:W-:Y:S01]  /*5680*/  @!P4 PRMT R77, R86, 0x5410, RZ ;  /* 0x00005410564dc816 */ /* 0x000fe200000000ff */
[----:B------:R-:W-:Y:S01]  /*5690*/  FADD.FTZ R5, R11, R5 ;  /* 0x000000050b057221 */ /* 0x000fe20000010000 */
[----:B------:R-:W-:Y:S02]  /*56a0*/  ISETP.LE.U32.AND P4, PT, R6, UR23, PT ;  /* 0x0000001706007c0c */ /* 0x000fe4000bf83070 */
[----:B--2---:R-:W-:Y:S02]  /*56b0*/  LOP3.LUT R4, R65, UR21, R146, 0x96, !PT ;  /* 0x0000001541047c12 */ /* 0x004fe4000f8e9692 */
[----:B------:R-:W-:Y:S01]  /*56c0*/  LOP3.LUT R6, R27, UR19, R64, 0x96, !PT ;  /* 0x000000131b067c12 */ /* 0x000fe2000f8e9640 */
[----:B------:R-:W-:-:S02]  /*56d0*/  FADD.FTZ R14, R9, R5 ;  /* 0x00000005090e7221 */ /* 0x000fc40000010000 */
[----:B------:R-:W-:-:S04]  /*56e0*/  IMAD.WIDE.U32 R4, R4, -0x2daee0ad, RZ ;  /* 0xd2511f5304047825 */ /* 0x000fc800078e00ff */
[----:B------:R-:W-:Y:S01]  /*56f0*/  IMAD.WIDE.U32 R6, R6, -0x2daee0ad, RZ ;  /* 0xd2511f5306067825 */ /* 0x000fe200078e00ff */
[----:B------:R-:W-:-:S04]  /*5700*/  LOP3.LUT R10, R5, UR18, R46, 0x96, !PT ;  /* 0x00000012050a7c12 */ /* 0x000fc8000f8e962e */
[----:B------:R-:W-:Y:S01]  /*5710*/  LOP3.LUT R8, R7, UR16, R4, 0x96, !PT ;  /* 0x0000001007087c12 */ /* 0x000fe2000f8e9604 */
        /* <DEDUP_REMOVED lines=8> */
[----:B------:R-:W-:Y:S01]  /*57a0*/  IMAD.WIDE.U32 R6, R6, -0x326172a9, RZ ;  /* 0xcd9e8d5706067825 */ /* 0x000fe200078e00ff */
[----:B------:R-:W-:Y:S03]  /*57b0*/  MUFU.EX2 R10, R164 ;  /* 0x000000a4000a7308 */ /* 0x000fe60000000800 */
[----:B------:R-:W-:-:S05]  /*57c0*/  IMAD.WIDE.U32 R4, R4, -0x326172a9, RZ ;  /* 0xcd9e8d5704047825 */ /* 0x000fca00078e00ff */
[----:B------:R-:W1:Y:S01]  /*57d0*/  MUFU.EX2 R19, R165 ;  /* 0x000000a500137308 */ /* 0x000e620000000800 */
[----:B------:R-:W-:Y:S01]  /*57e0*/  LOP3.LUT R6, R5, UR39, R6, 0x96, !PT ;  /* 0x0000002705067c12 */ /* 0x000fe2000f8e9606 */
[----:B------:R-:W-:Y:S01]  /*57f0*/  @!P4 HADD2 R89, -R85.H0_H0, -RZ.H0_H0 ;  /* 0xa00000ff5559c230 */ /* 0x000fe20000000900 */
[----:B------:R-:W-:Y:S02]  /*5800*/  FSEL R58, R209, -INF , !P5 ;  /* 0xff800000d13a7808 */ /* 0x000fe40006800000 */
[----:B------:R-:W-:Y:S02]  /*5810*/  ISETP.GE.AND P5, PT, R71, R52, PT ;  /* 0x000000344700720c */ /* 0x000fe40003fa6270 */
[----:B------:R-:W-:Y:S02]  /*5820*/  LOP3.LUT R23, R7, UR13, R8, 0x96, !PT ;  /* 0x0000000d07177c12 */ /* 0x000fe4000f8e9608 */
[----:B------:R-:W-:Y:S01]  /*5830*/  LOP3.LUT R7, R6, 0xff, RZ, 0xc0, !PT ;  /* 0x000000ff06077812 */ /* 0x000fe200078ec0ff */
[----:B------:R-:W-:Y:S01]  /*5840*/  @!P3 HADD2 R81, -R78.H0_H0, -RZ.H0_H0 ;  /* 0xa00000ff4e51b230 */ /* 0x000fe20000000900 */
[----:B------:R-:W-:-:S02]  /*5850*/  FSEL R56, R232, -INF , !P5 ;  /* 0xff800000e8387808 */ /* 0x000fc40006800000 */
[----:B------:R-:W-:Y:S02]  /*5860*/  @!P4 PRMT R85, R89, 0x5410, RZ ;  /* 0x000054105955c816 */ /* 0x000fe400000000ff */
[----:B------:R-:W-:Y:S02]  /*5870*/  ISETP.GE.AND P5, PT, R69, R52, PT ;  /* 0x000000344500720c */ /* 0x000fe40003fa6270 */
[----:B------:R-:W-:Y:S01]  /*5880*/  ISETP.LE.U32.AND P4, PT, R7, UR23, PT ;  /* 0x0000001707007c0c */ /* 0x000fe2000bf83070 */
[----:B------:R-:W-:Y:S01]  /*5890*/  FFMA.FTZ R182, R32, UR43, -R3 ;  /* 0x0000002b20b67c23 */ /* 0x000fe20008010803 */
[-C--:B------:R-:W-:Y:S01]  /*58a0*/  ISETP.GE.AND P1, PT, R71, R53.reuse, PT ;  /* 0x000000354700720c */ /* 0x080fe20003f26270 */
[----:B------:R-:W-:Y:S01]  /*58b0*/  IMAD.MOV.U32 R63, RZ, RZ, R176 ;  /* 0x000000ffff3f7224 */ /* 0x000fe200078e00b0 */
[----:B------:R-:W-:Y:S01]  /*58c0*/  @!P3 PRMT R78, R81, 0x5410, RZ ;  /* 0x00005410514eb816 */ /* 0x000fe200000000ff */
[----:B------:R-:W-:Y:S01]  /*58d0*/  IMAD.MOV.U32 R71, RZ, RZ, R181 ;  /* 0x000000ffff477224 */ /* 0x000fe200078e00b5 */
[----:B------:R-:W-:Y:S01]  /*58e0*/  FSEL R47, R233, -INF , !P5 ;  /* 0xff800000e92f7808 */ /* 0x000fe20006800000 */
[--C-:B------:R-:W-:Y:S01]  /*58f0*/  FFMA.FTZ R9, R59, UR43, -R3.reuse ;  /* 0x0000002b3b097c23 */ /* 0x100fe20008010803 */
[----:B-1----:R-:W-:Y:S01]  /*5900*/  F2FP.F16.F32.PACK_AB R7, R19, R10 ;  /* 0x0000000a1307723e */ /* 0x002fe200000000ff */
[--C-:B------:R-:W-:Y:S01]  /*5910*/  FFMA.FTZ R8, R16, UR43, -R3.reuse ;  /* 0x0000002b10087c23 */ /* 0x100fe20008010803 */
[-C--:B------:R-:W-:Y:S01]  /*5920*/  ISETP.GE.AND P3, PT, R69, R53.reuse, PT ;  /* 0x000000354500720c */ /* 0x080fe20003f66270 */
[----:B------:R-:W-:Y:S01]  /*5930*/  FFMA.FTZ R18, R60, UR43, -R3 ;  /* 0x0000002b3c127c23 */ /* 0x000fe20008010803 */
[----:B------:R-:W-:Y:S01]  /*5940*/  ISETP.GE.AND P5, PT, R70, R53, PT ;  /* 0x000000354600720c */ /* 0x000fe20003fa6270 */
[----:B------:R-:W-:-:S02]  /*5950*/  IMAD.MOV.U32 R32, RZ, RZ, R180 ;  /* 0x000000ffff207224 */ /* 0x000fc400078e00b4 */
        /* <DEDUP_REMOVED lines=20> */
[----:B------:R-:W-:-:S02]  /*5aa0*/  LOP3.LUT R3, R6, 0xffff, RZ, 0xc0, !PT ;  /* 0x0000ffff06037812 */ /* 0x000fc400078ec0ff */
[C---:B------:R-:W-:Y:S02]  /*5ab0*/  PRMT R81, R7.reuse, 0x7610, R81 ;  /* 0x0000761007517816 */ /* 0x040fe40000000051 */
[----:B------:R-:W-:Y:S02]  /*5ac0*/  SHF.R.U32.HI R3, RZ, 0x8, R3 ;  /* 0x00000008ff037819 */ /* 0x000fe40000011603 */
[----:B------:R-:W-:Y:S01]  /*5ad0*/  PRMT R83, R7, 0x7632, R83 ;  /* 0x0000763207537816 */ /* 0x000fe20000000053 */
[----:B------:R-:W-:Y:S01]  /*5ae0*/  @!P4 HADD2 R95, -R81.H0_H0, -RZ.H0_H0 ;  /* 0xa00000ff515fc230 */ /* 0x000fe20000000900 */
[----:B------:R-:W-:Y:S02]  /*5af0*/  LOP3.LUT R3, R3, 0xffff, RZ, 0xc0, !PT ;  /* 0x0000ffff03037812 */ /* 0x000fe400078ec0ff */
[----:B------:R-:W-:Y:S02]  /*5b00*/  PRMT R33, R81, 0x5410, R83 ;  /* 0x0000541051217816 */ /* 0x000fe40000000053 */
[----:B------:R-:W-:-:S02]  /*5b10*/  @!P4 PRMT R81, R95, 0x5410, RZ ;  /* 0x000054105f51c816 */ /* 0x000fc400000000ff */
[----:B------:R-:W-:Y:S01]  /*5b20*/  ISETP.LE.U32.AND P4, PT, R3, UR23, PT ;  /* 0x0000001703007c0c */ /* 0x000fe2000bf83070 */
[----:B------:R-:W-:Y:S01]  /*5b30*/  FADD.FTZ R11, R15, R14 ;  /* 0x0000000e0f0b7221 */ /* 0x000fe20000010000 */
[----:B------:R-:W-:Y:S08]  /*5b40*/  MUFU.EX2 R13, R9 ;  /* 0x00000009000d7308 */ /* 0x000ff00000000800 */
[----:B------:R-:W1:Y:S01]  /*5b50*/  MUFU.EX2 R14, R8 ;  /* 0x00000008000e7308 */ /* 0x000e620000000800 */
[----:B------:R-:W-:-:S02]  /*5b60*/  SHF.R.U32.HI R3, RZ, 0x18, R6 ;  /* 0x00000018ff037819 */ /* 0x000fc40000011606 */
[----:B------:R-:W-:-:S05]  /*5b70*/  @!P4 HADD2 R94, -R83.H0_H0, -RZ.H0_H0 ;  /* 0xa00000ff535ec230 */ /* 0x000fca0000000900 */
[----:B------:R-:W-:Y:S02]  /*5b80*/  @!P4 PRMT R83, R94, 0x5410, RZ ;  /* 0x000054105e53c816 */ /* 0x000fe400000000ff */
[----:B------:R-:W-:Y:S02]  /*5b90*/  ISETP.LE.U32.AND P4, PT, R3, UR23, PT ;  /* 0x0000001703007c0c */ /* 0x000fe4000bf83070 */
[----:B-1----:R-:W-:-:S04]  /*5ba0*/  F2FP.F16.F32.PACK_AB R7, R14, R13 ;  /* 0x0000000d0e07723e */ /* 0x002fc800000000ff */
[C---:B------:R-:W-:Y:S02]  /*5bb0*/  PRMT R80, R7.reuse, 0x7632, R80 ;  /* 0x0000763207507816 */ /* 0x040fe40000000050 */
[----:B------:R-:W-:Y:S01]  /*5bc0*/  SHF.R.U32.HI R3, RZ, 0x10, R6 ;  /* 0x00000010ff037819 */ /* 0x000fe20000011606 */
[----:B------:R-:W-:Y:S01]  /*5bd0*/  IMAD.MOV.U32 R30, RZ, RZ, R71 ;  /* 0x000000ffff1e7224 */ /* 0x000fe200078e0047 */
[----:B------:R-:W-:-:S03]  /*5be0*/  PRMT R76, R7, 0x7610, R76 ;  /* 0x00007610074c7816 */ /* 0x000fc6000000004c */
[----:B------:R-:W-:Y:S02]  /*5bf0*/  @!P4 HADD2 R98, -R80.H0_H0, -RZ.H0_H0 ;  /* 0xa00000ff5062c230 */ /* 0x000fe40000000900 */
[----:B------:R-:W-:Y:S01]  /*5c00*/  IMAD.MOV.U32 R71, RZ, RZ, R63 ;  /* 0x000000ffff477224 */ /* 0x000fe200078e003f */
[----:B------:R-:W-:Y:S01]  /*5c10*/  LOP3.LUT R3, R3, 0xff, RZ, 0xc0, !PT ;  /* 0x000000ff03037812 */ /* 0x000fe200078ec0ff */
[----:B------:R-:W-:Y:S01]  /*5c20*/  IMAD.MOV.U32 R63, RZ, RZ, R136 ;  /* 0x000000ffff3f7224 */ /* 0x000fe200078e0088 */
[----:B------:R-:W-:Y:S02]  /*5c30*/  PRMT R136, R76, 0x5410, R80 ;  /* 0x000054104c887816 */ /* 0x000fe40000000050 */
[----:B------:R-:W-:Y:S02]  /*5c40*/  @!P4 PRMT R80, R98, 0x5410, RZ ;  /* 0x000054106250c816 */ /* 0x000fe400000000ff */
[----:B------:R-:W-:Y:S01]  /*5c50*/  ISETP.LE.U32.AND P4, PT, R3, UR23, PT ;  /* 0x0000001703007c0c */ /* 0x000fe2000bf83070 */
[----:B------:R-:W-:Y:S01]  /*5c60*/  FADD.FTZ R8, R20, R129 ;  /* 0x0000008114087221 */ /* 0x000fe20000010000 */
[----:B------:R-:W-:Y:S08]  /*5c70*/  MUFU.EX2 R15, R167 ;  /* 0x000000a7000f7308 */ /* 0x000ff00000000800 */
[----:B------:R-:W1:Y:S01]  /*5c80*/  MUFU.EX2 R20, R166 ;  /* 0x000000a600147308 */ /* 0x000e620000000800 */
[----:B------:R-:W-:-:S02]  /*5c90*/  LOP3.LUT R3, R4, 0xff, RZ, 0xc0, !PT ;  /* 0x000000ff04037812 */ /* 0x000fc400078ec0ff */
[----:B------:R-:W-:-:S05]  /*5ca0*/  @!P4 HADD2 R99, -R76.H0_H0, -RZ.H0_H0 ;  /* 0xa00000ff4c63c230 */ /* 0x000fca0000000900 */
[----:B------:R-:W-:Y:S02]  /*5cb0*/  @!P4 PRMT R76, R99, 0x5410, RZ ;  /* 0x00005410634cc816 */ /* 0x000fe400000000ff */
[----:B------:R-:W-:Y:S02]  /*5cc0*/  ISETP.LE.U32.AND P4, PT, R3, UR23, PT ;  /* 0x0000001703007c0c */ /* 0x000fe4000bf83070 */
[----:B------:R-:W-:Y:S02]  /*5cd0*/  LOP3.LUT R3, R4, 0xffff, RZ, 0xc0, !PT ;  /* 0x0000ffff04037812 */ /* 0x000fe400078ec0ff */
[----:B-1----:R-:W-:-:S04]  /*5ce0*/  F2FP.F16.F32.PACK_AB R6, R20, R15 ;  /* 0x0000000f1406723e */ /* 0x002fc800000000ff */
        /* <DEDUP_REMOVED lines=17> */
[----:B------:R-:W-:Y:S02]  /*5e00*/  SHF.R.U32.HI R4, RZ, 0x10, R4 ;  /* 0x00000010ff047819 */ /* 0x000fe40000011604 */
[----:B------:R-:W-:-:S03]  /*5e10*/  PRMT R86, R3, 0x7610, R86 ;  /* 0x0000761003567816 */ /* 0x000fc60000000056 */
[----:B------:R-:W-:Y:S01]  /*5e20*/  @!P4 HADD2 R107, -R93.H0_H0, -RZ.H0_H0 ;  /* 0xa00000ff5d6bc230 */ /* 0x000fe20000000900 */
[----:B------:R-:W-:Y:S01]  /*5e30*/  LOP3.LUT R3, R4, 0xff, RZ, 0xc0, !PT ;  /* 0x000000ff04037812 */ /* 0x000fe200078ec0ff */
[----:B------:R-:W-:Y:S01]  /*5e40*/  IMAD.MOV.U32 R62, RZ, RZ, R230 ;  /* 0x000000ffff3e7224 */ /* 0x000fe200078e00e6 */
[----:B------:R-:W-:Y:S02]  /*5e50*/  PRMT R230, R86, 0x5410, R93 ;  /* 0x0000541056e67816 */ /* 0x000fe4000000005d */
[----:B------:R-:W-:Y:S02]  /*5e60*/  @!P4 PRMT R93, R107, 0x5410, RZ ;  /* 0x000054106b5dc816 */ /* 0x000fe400000000ff */
[----:B------:R-:W-:Y:S01]  /*5e70*/  ISETP.LE.U32.AND P4, PT, R3, UR23, PT ;  /* 0x0000001703007c0c */ /* 0x000fe2000bf83070 */
[----:B------:R-:W-:Y:S01]  /*5e80*/  MUFU.EX2 R16, R196 ;  /* 0x000000c400107308 */ /* 0x000fe20000000800 */
[----:B------:R-:W-:-:S07]  /*5e90*/  IMAD.WIDE.U32 R4, R23, -0x2daee0ad, RZ ;  /* 0xd2511f5317047825 */ /* 0x000fce00078e00ff */
[----:B------:R-:W1:Y:S01]  /*5ea0*/  MUFU.EX2 R17, R183 ;  /* 0x000000b700117308 */ /* 0x000e620000000800 */
[----:B------:R-:W-:-:S03]  /*5eb0*/  LOP3.LUT R3, R5, UR40, R12, 0x96, !PT ;  /* 0x0000002805037c12 */ /* 0x000fc6000f8e960c */
[----:B------:R-:W-:Y:S01]  /*5ec0*/  @!P4 HADD2 R114, -R86.H0_H0, -RZ.H0_H0 ;  /* 0xa00000ff5672c230 */ /* 0x000fe20000000900 */
[----:B------:R-:W-:-:S04]  /*5ed0*/  LOP3.LUT R6, R3, 0xff, RZ, 0xc0, !PT ;  /* 0x000000ff03067812 */ /* 0x000fc800078ec0ff */
[----:B------:R-:W-:Y:S02]  /*5ee0*/  @!P4 PRMT R86, R114, 0x5410, RZ ;  /* 0x000054107256c816 */ /* 0x000fe400000000ff */
[----:B------:R-:W-:Y:S01]  /*5ef0*/  ISETP.LE.U32.AND P4, PT, R6, UR23, PT ;  /* 0x0000001706007c0c */ /* 0x000fe2000bf83070 */
[----:B------:R-:W-:Y:S01]  /*5f00*/  FADD.FTZ R9, R21, R7 ;  /* 0x0000000715097221 */ /* 0x000fe20000010000 */
[----:B------:R-:W-:Y:S02]  /*5f10*/  LOP3.LUT R6, R3, 0xffff, RZ, 0xc0, !PT ;  /* 0x0000ffff03067812 */ /* 0x000fe400078ec0ff */
[----:B-1----:R-:W-:-:S04]  /*5f20*/  F2FP.F16.F32.PACK_AB R7, R17, R16 ;  /* 0x000000101107723e */ /* 0x002fc800000000ff */
[C---:B------:R-:W-:Y:S02]  /*5f30*/  PRMT R31, R7.reuse, 0x7610, R31 ;  /* 0x00007610071f7816 */ /* 0x040fe4000000001f */
[----:B------:R-:W-:Y:S02]  /*5f40*/  SHF.R.U32.HI R6, RZ, 0x8, R6 ;  /* 0x00000008ff067819 */ /* 0x000fe40000011606 */
[----:B------:R-:W-:Y:S01]  /*5f50*/  PRMT R228, R7, 0x7632, R228 ;  /* 0x0000763207e47816 */ /* 0x000fe200000000e4 */
[----:B------:R-:W-:Y:S02]  /*5f60*/  @!P4 HADD2 R115, -R31.H0_H0, -RZ.H0_H0 ;  /* 0xa00000ff1f73c230 */ /* 0x000fe40000000900 */
[----:B------:R-:W-:Y:S01]  /*5f70*/  IMAD.MOV.U32 R166, RZ, RZ, R71 ;  /* 0x000000ffffa67224 */ /* 0x000fe200078e0047 */
[----:B------:R-:W-:Y:S01]  /*5f80*/  LOP3.LUT R6, R6, 0xffff, RZ, 0xc0, !PT ;  /* 0x0000ffff06067812 */ /* 0x000fe200078ec0ff */
[----:B------:R-:W-:Y:S01]  /*5f90*/  IMAD.MOV.U32 R71, RZ, RZ, R135 ;  /* 0x000000ffff477224 */ /* 0x000fe200078e0087 */
[----:B------:R-:W-:-:S02]  /*5fa0*/  PRMT R135, R31, 0x5410, R228 ;  /* 0x000054101f877816 */ /* 0x000fc400000000e4 */
[----:B------:R-:W-:Y:S01]  /*5fb0*/  @!P4 PRMT R31, R115, 0x5410, RZ ;  /* 0x00005410731fc816 */ /* 0x000fe200000000ff */
[----:B------:R-:W-:Y:S01]  /*5fc0*/  FADD.FTZ R8, R22, R8 ;  /* 0x0000000816087221 */ /* 0x000fe20000010000 */
[----:B------:R-:W-:Y:S01]  /*5fd0*/  ISETP.LE.U32.AND P4, PT, R6, UR23, PT ;  /* 0x0000001706007c0c */ /* 0x000fe2000bf83070 */
[----:B------:R-:W-:Y:S02]  /*5fe0*/  MUFU.EX2 R12, R25 ;  /* 0x00000019000c7308 */ /* 0x000fe40000000800 */
[----:B------:R-:W-:Y:S01]  /*5ff0*/  FADD.FTZ R8, R10, R8 ;  /* 0x000000080a087221 */ /* 0x000fe20000010000 */
[----:B------:R-:W-:-:S05]  /*6000*/  SHF.R.U32.HI R6, RZ, 0x10, R3 ;  /* 0x00000010ff067819 */ /* 0x000fca0000011603 */
[----:B------:R-:W1:Y:S01]  /*6010*/  MUFU.EX2 R10, R24 ;  /* 0x00000018000a7308 */ /* 0x000e620000000800 */
[----:B------:R-:W-:-:S03]  /*6020*/  LOP3.LUT R6, R6, 0xff, RZ, 0xc0, !PT ;  /* 0x000000ff06067812 */ /* 0x000fc600078ec0ff */
[----:B------:R-:W-:-:S05]  /*6030*/  @!P4 HADD2 R118, -R228.H0_H0, -RZ.H0_H0 ;  /* 0xa00000ffe476c230 */ /* 0x000fca0000000900 */
[----:B------:R-:W-:Y:S02]  /*6040*/  @!P4 PRMT R228, R118, 0x5410, RZ ;  /* 0x0000541076e4c816 */ /* 0x000fe400000000ff */
[----:B------:R-:W-:Y:S02]  /*6050*/  ISETP.LE.U32.AND P4, PT, R6, UR23, PT ;  /* 0x0000001706007c0c */ /* 0x000fe4000bf83070 */
[----:B-1----:R-:W-:-:S04]  /*6060*/  F2FP.F16.F32.PACK_AB R6, R12, R10 ;  /* 0x0000000a0c06723e */ /* 0x002fc800000000ff */
[C---:B------:R-:W-:Y:S02]  /*6070*/  PRMT R226, R6.reuse, 0x7610, R226 ;  /* 0x0000761006e27816 */ /* 0x040fe400000000e2 */
[----:B------:R-:W-:-:S05]  /*6080*/  PRMT R38, R6, 0x7632, R38 ;  /* 0x0000763206267816 */ /* 0x000fca0000000026 */
[----:B------:R-:W-:Y:S01]  /*6090*/  @!P4 HADD2 R119, -R226.H0_H0, -RZ.H0_H0 ;  /* 0xa00000ffe277c230 */ /* 0x000fe20000000900 */
[----:B------:R-:W-:Y:S01]  /*60a0*/  SHF.R.U32.HI R3, RZ, 0x18, R3 ;  /* 0x00000018ff037819 */ /* 0x000fe20000011603 */
[----:B------:R-:W-:Y:S01]  /*60b0*/  IMAD.MOV.U32 R57, RZ, RZ, R223 ;  /* 0x000000ffff397224 */ /* 0x000fe200078e00df */
[----:B------:R-:W-:Y:S02]  /*60c0*/  PRMT R223, R226, 0x5410, R38 ;  /* 0x00005410e2df7816 */ /* 0x000fe40000000026 */
[----:B------:R-:W-:Y:S02]  /*60d0*/  @!P4 PRMT R226, R119, 0x5410, RZ ;  /* 0x0000541077e2c816 */ /* 0x000fe400000000ff */
[----:B------:R-:W-:Y:S01]  /*60e0*/  ISETP.LE.U32.AND P4, PT, R3, UR23, PT ;  /* 0x0000001703007c0c */ /* 0x000fe2000bf83070 */
[----:B------:R-:W-:Y:S08]  /*60f0*/  MUFU.EX2 R21, R198 ;  /* 0x000000c600157308 */ /* 0x000ff00000000800 */
[----:B------:R-:W1:Y:S01]  /*6100*/  MUFU.EX2 R23, R197 ;  /* 0x000000c500177308 */ /* 0x000e620000000800 */
[----:B------:R-:W-:-:S03]  /*6110*/  LOP3.LUT R3, R4, 0xff, RZ, 0xc0, !PT ;  /* 0x000000ff04037812 */ /* 0x000fc600078ec0ff */
        /* <DEDUP_REMOVED lines=12> */
[----:B------:R-:W-:Y:S02]  /*61e0*/  ISETP.LE.U32.AND P4, PT, R3, UR23, PT ;  /* 0x0000001703007c0c */ /* 0x000fe4000bf83070 */
[----:B------:R-:W-:-:S04]  /*61f0*/  SHF.R.U32.HI R3, RZ, 0x10, R4 ;  /* 0x00000010ff037819 */ /* 0x000fc80000011604 */
[----:B------:R-:W-:-:S07]  /*6200*/  LOP3.LUT R3, R3, 0xff, RZ, 0xc0, !PT ;  /* 0x000000ff03037812 */ /* 0x000fce00078ec0ff */
[----:B------:R-:W-:-:S05]  /*6210*/  @!P4 HADD2 R126, -R35.H0_H0, -RZ.H0_H0 ;  /* 0xa00000ff237ec230 */ /* 0x000fca0000000900 */
[----:B------:R-:W-:Y:S02]  /*6220*/  @!P4 PRMT R35, R126, 0x5410, RZ ;  /* 0x000054107e23c816 */ /* 0x000fe400000000ff */
[----:B------:R-:W-:Y:S02]  /*6230*/  ISETP.LE.U32.AND P4, PT, R3, UR23, PT ;  /* 0x0000001703007c0c */ /* 0x000fe4000bf83070 */
[----:B------:R-:W-:-:S04]  /*6240*/  FMNMX.FTZ R3, R128, R125, !PT ;  /* 0x0000007d80037209 */ /* 0x000fc80007810000 */
[----:B------:R-:W-:Y:S01]  /*6250*/  FMNMX.FTZ R3, R124, R3, !PT ;  /* 0x000000037c037209 */ /* 0x000fe20007810000 */
[----:B------:R-:W-:Y:S01]  /*6260*/  FADD.FTZ R8, R19, R8 ;  /* 0x0000000813087221 */ /* 0x000fe20000010000 */
[----:B------:R-:W-:Y:S02]  /*6270*/  MUFU.EX2 R22, R29 ;  /* 0x0000001d00167308 */ /* 0x000fe40000000800 */
[----:B------:R-:W-:-:S06]  /*6280*/  FMNMX.FTZ R3, R121, R3, !PT ;  /* 0x0000000379037209 */ /* 0x000fcc0007810000 */
[----:B------:R-:W1:Y:S01]  /*6290*/  MUFU.EX2 R19, R28 ;  /* 0x0000001c00137308 */ /* 0x000e620000000800 */
[----:B------:R-:W-:-:S04]  /*62a0*/  FMNMX.FTZ R3, R120, R3, !PT ;  /* 0x0000000378037209 */ /* 0x000fc80007810000 */
[----:B------:R-:W-:-:S04]  /*62b0*/  FMNMX.FTZ R3, R117, R3, !PT ;  /* 0x0000000375037209 */ /* 0x000fc80007810000 */
[----:B------:R-:W-:-:S04]  /*62c0*/  FMNMX.FTZ R3, R116, R3, !PT ;  /* 0x0000000374037209 */ /* 0x000fc80007810000 */
[----:B------:R-:W-:Y:S02]  /*62d0*/  FMNMX.FTZ R3, R113, R3, !PT ;  /* 0x0000000371037209 */ /* 0x000fe40007810000 */
[----:B-1----:R-:W-:Y:S02]  /*62e0*/  F2FP.F16.F32.PACK_AB R5, R22, R19 ;  /* 0x000000131605723e */ /* 0x002fe400000000ff */
[----:B------:R-:W-:Y:S02]  /*62f0*/  FMNMX.FTZ R3, R112, R3, !PT ;  /* 0x0000000370037209 */ /* 0x000fe40007810000 */
[----:B------:R-:W-:Y:S01]  /*6300*/  PRMT R24, R5, 0x7610, R24 ;  /* 0x0000761005187816 */ /* 0x000fe20000000018 */
[----:B------:R-:W-:Y:S01]  /*6310*/  FADD.FTZ R7, R13, R9 ;  /* 0x000000090d077221 */ /* 0x000fe20000010000 */
[----:B------:R-:W-:Y:S02]  /*6320*/  FMNMX.FTZ R3, R111, R3, !PT ;  /* 0x000000036f037209 */ /* 0x000fe40007810000 */
[----:B------:R-:W-:Y:S01]  /*6330*/  PRMT R225, R5, 0x7632, R225 ;  /* 0x0000763205e17816 */ /* 0x000fe200000000e1 */
[----:B------:R-:W-:Y:S01]  /*6340*/  @!P4 HADD2 R127, -R24.H0_H0, -RZ.H0_H0 ;  /* 0xa00000ff187fc230 */ /* 0x000fe20000000900 */
[----:B------:R-:W-:Y:S01]  /*6350*/  FMNMX.FTZ R3, R110, R3, !PT ;  /* 0x000000036e037209 */ /* 0x000fe20007810000 */
[----:B------:R-:W-:Y:S01]  /*6360*/  FADD.FTZ R7, R14, R7 ;  /* 0x000000070e077221 */ /* 0x000fe20000010000 */
[----:B------:R-:W-:Y:S01]  /*6370*/  IMAD.MOV.U32 R129, RZ, RZ, R71 ;  /* 0x000000ffff817224 */ /* 0x000fe200078e0047 */
[----:B------:R-:W-:Y:S01]  /*6380*/  SHF.R.U32.HI R4, RZ, 0x18, R4 ;  /* 0x00000018ff047819 */ /* 0x000fe20000011604 */
[----:B------:R-:W-:-:S02]  /*6390*/  IMAD.MOV.U32 R71, RZ, RZ, R227 ;  /* 0x000000ffff477224 */ /* 0x000fc400078e00e3 */
[----:B------:R-:W-:Y:S01]  /*63a0*/  FADD.FTZ R8, R15, R8 ;  /* 0x000000080f087221 */ /* 0x000fe20000010000 */
[----:B------:R-:W-:Y:S01]  /*63b0*/  PRMT R227, R24, 0x5410, R225 ;  /* 0x0000541018e37816 */ /* 0x000fe200000000e1 */
[----:B------:R-:W-:Y:S01]  /*63c0*/  FADD.FTZ R7, R11, R7 ;  /* 0x000000070b077221 */ /* 0x000fe20000010000 */
[----:B------:R-:W-:Y:S01]  /*63d0*/  @!P4 PRMT R24, R127, 0x5410, RZ ;  /* 0x000054107f18c816 */ /* 0x000fe200000000ff */
[----:B------:R-:W-:Y:S01]  /*63e0*/  UIADD3 UR44, UR42, 0x2, URZ ;  /* 0x000000022a2c7890 */ /* 0x000fe2000fffe03f */
[----:B------:R-:W-:Y:S02]  /*63f0*/  FMNMX.FTZ R3, R109, R3, !PT ;  /* 0x000000036d037209 */ /* 0x000fe40007810000 */
[----:B------:R-:W-:Y:S01]  /*6400*/  ISETP.LE.U32.AND P4, PT, R4, UR23, PT ;  /* 0x0000001704007c0c */ /* 0x000fe2000bf83070 */
[----:B------:R-:W-:Y:S01]  /*6410*/  FADD.FTZ R4, R20, R8 ;  /* 0x0000000814047221 */ /* 0x000fe20000010000 */
[----:B------:R-:W-:Y:S01]  /*6420*/  FMNMX.FTZ R3, R108, R3, !PT ;  /* 0x000000036c037209 */ /* 0x000fe20007810000 */
[----:B------:R-:W-:Y:S01]  /*6430*/  FADD.FTZ R5, R18, R7 ;  /* 0x0000000712057221 */ /* 0x000fe20000010000 */
[----:B------:R-:W-:Y:S01]  /*6440*/  ULOP3.LUT UR44, UR44, UR35, URZ, 0x3c, !UPT ;  /* 0x000000232c2c7292 */ /* 0x000fe2000f8e3c3f */
[----:B------:R-:W-:Y:S01]  /*6450*/  FADD.FTZ R4, R16, R4 ;  /* 0x0000000410047221 */ /* 0x000fe20000010000 */
[----:B------:R-:W-:Y:S01]  /*6460*/  FMNMX.FTZ R3, R106, R3, !PT ;  /* 0x000000036a037209 */ /* 0x000fe20007810000 */
[----:B------:R-:W-:-:S02]  /*6470*/  FADD.FTZ R5, R10, R5 ;  /* 0x000000050a057221 */ /* 0x000fc40000010000 */
[----:B------:R-:W-:Y:S01]  /*6480*/  FADD.FTZ R10, R17, R4 ;  /* 0x00000004110a7221 */ /* 0x000fe20000010000 */
[----:B------:R-:W-:Y:S02]  /*6490*/  LOP3.LUT R4, R139, UR44, RZ, 0x3c, !PT ;  /* 0x0000002c8b047c12 */ /* 0x000fe4000f8e3cff */
[----:B------:R-:W-:Y:S01]  /*64a0*/  FMNMX.FTZ R3, R105, R3, !PT ;  /* 0x0000000369037209 */ /* 0x000fe20007810000 */
[----:B------:R-:W-:Y:S02]  /*64b0*/  IMAD.MOV.U32 R167, RZ, RZ, R62 ;  /* 0x000000ffffa77224 */ /* 0x000fe400078e003e */
[----:B------:R-:W-:Y:S01]  /*64c0*/  IMAD.MOV.U32 R95, RZ, RZ, R63 ;  /* 0x000000ffff5f7224 */ /* 0x000fe200078e003f */
[----:B------:R-:W-:Y:S01]  /*64d0*/  FMNMX.FTZ R3, R102, R3, !PT ;  /* 0x0000000366037209 */ /* 0x000fe20007810000 */
[----:B------:R-:W-:-:S03]  /*64e0*/  IMAD.WIDE.U32 R62, R4, -0x326172a9, RZ ;  /* 0xcd9e8d57043e7825 */ /* 0x000fc600078e00ff */
[----:B------:R-:W-:Y:S02]  /*64f0*/  FMNMX.FTZ R3, R101, R3, !PT ;  /* 0x0000000365037209 */ /* 0x000fe40007810000 */
[----:B------:R-:W-:Y:S01]  /*6500*/  LOP3.LUT R4, R63, UR21, R146, 0x96, !PT ;  /* 0x000000153f047c12 */ /* 0x000fe2000f8e9692 */
[----:B------:R-:W-:Y:S01]  /*6510*/  FADD.FTZ R11, R12, R5 ;  /* 0x000000050c0b7221 */ /* 0x000fe20000010000 */
[----:B------:R-:W-:-:S03]  /*6520*/  FMNMX.FTZ R3, R100, R3, !PT ;  /* 0x0000000364037209 */ /* 0x000fc60007810000 */
[----:B------:R-:W-:Y:S01]  /*6530*/  IMAD.WIDE.U32 R4, R4, -0x2daee0ad, RZ ;  /* 0xd2511f5304047825 */ /* 0x000fe200078e00ff */
[----:B------:R-:W-:Y:S02]  /*6540*/  FMNMX.FTZ R3, R97, R3, !PT ;  /* 0x0000000361037209 */ /* 0x000fe40007810000 */
[----:B------:R-:W-:Y:S02]  /*6550*/  LOP3.LUT R8, R27, UR19, R62, 0x96, !PT ;  /* 0x000000131b087c12 */ /* 0x000fe4000f8e963e */
[----:B------:R-:W-:Y:S02]  /*6560*/  LOP3.LUT R6, R5, UR18, R46, 0x96, !PT ;  /* 0x0000001205067c12 */ /* 0x000fe4000f8e962e */
[----:B------:R-:W-:Y:S01]  /*6570*/  FMNMX.FTZ R3, R96, R3, !PT ;  /* 0x0000000360037209 */ /* 0x000fe20007810000 */
[----:B------:R-:W-:-:S03]  /*6580*/  IMAD.WIDE.U32 R8, R8, -0x2daee0ad, RZ ;  /* 0xd2511f5308087825 */ /* 0x000fc600078e00ff */
[----:B------:R-:W-:Y:S01]  /*6590*/  FMNMX.FTZ R3, R91, R3, !PT ;  /* 0x000000035b037209 */ /* 0x000fe20007810000 */
[----:B------:R-:W-:Y:S01]  /*65a0*/  IMAD.WIDE.U32 R6, R6, -0x326172a9, RZ ;  /* 0xcd9e8d5706067825 */ /* 0x000fe200078e00ff */
[----:B------:R-:W-:Y:S02]  /*65b0*/  LOP3.LUT R9, R9, UR16, R4, 0x96, !PT ;  /* 0x0000001009097c12 */ /* 0x000fe4000f8e9604 */
[----:B------:R-:W-:Y:S02]  /*65c0*/  FMNMX.FTZ R3, R90, R3, !PT ;  /* 0x000000035a037209 */ /* 0x000fe40007810000 */
[----:B------:R-:W-:Y:S02]  /*65d0*/  LOP3.LUT R4, R7, UR17, R26, 0x96, !PT ;  /* 0x0000001107047c12 */ /* 0x000fe4000f8e961a */
[----:B------:R-:W-:-:S03]  /*65e0*/  FMNMX.FTZ R3, R88, R3, !PT ;  /* 0x0000000358037209 */ /* 0x000fc60007810000 */
[----:B------:R-:W-:Y:S01]  /*65f0*/  IMAD.WIDE.U32 R4, R4, -0x2daee0ad, RZ ;  /* 0xd2511f5304047825 */ /* 0x000fe200078e00ff */
[----:B------:R-:W-:-:S04]  /*6600*/  FMNMX.FTZ R3, R68, R3, !PT ;  /* 0x0000000344037209 */ /* 0x000fc80007810000 */
[----:B------:R-:W-:Y:S01]  /*6610*/  LOP3.LUT R7, R5, UR14, R8, 0x96, !PT ;  /* 0x0000000e05077c12 */ /* 0x000fe2000f8e9608 */
[----:B------:R-:W-:Y:S01]  /*6620*/  IMAD.WIDE.U32 R8, R9, -0x326172a9, RZ ;  /* 0xcd9e8d5709087825 */ /* 0x000fe200078e00ff */
[----:B------:R-:W-:-:S04]  /*6630*/  FMNMX.FTZ R3, R67, R3, !PT ;  /* 0x0000000343037209 */ /* 0x000fc80007810000 */
[----:B------:R-:W-:Y:S02]  /*6640*/  FMNMX.FTZ R3, R66, R3, !PT ;  /* 0x0000000342037209 */ /* 0x000fe40007810000 */
[----:B------:R-:W-:Y:S02]  /*6650*/  LOP3.LUT R6, R9, UR15, R6, 0x96, !PT ;  /* 0x0000000f09067c12 */ /* 0x000fe4000f8e9606 */
[----:B------:R-:W-:-:S03]  /*6660*/  FMNMX.FTZ R3, R61, R3, !PT ;  /* 0x000000033d037209 */ /* 0x000fc60007810000 */
[----:B------:R-:W-:Y:S01]  /*6670*/  IMAD.WIDE.U32 R12, R6, -0x2daee0ad, RZ ;  /* 0xd2511f53060c7825 */ /* 0x000fe200078e00ff */
[----:B------:R-:W-:-:S03]  /*6680*/  FMNMX.FTZ R3, R58, R3, !PT ;  /* 0x000000033a037209 */ /* 0x000fc60007810000 */
[----:B------:R-:W-:Y:S01]  /*6690*/  IMAD.MOV.U32 R28, RZ, RZ, R57 ;  /* 0x000000ffff1c7224 */ /* 0x000fe200078e0039 */
[----:B------:R-:W-:Y:S01]  /*66a0*/  LOP3.LUT R4, R13, UR12, R4, 0x96, !PT ;  /* 0x0000000c0d047c12 */ /* 0x000fe2000f8e9604 */
[----:B------:R-:W-:Y:S01]  /*66b0*/  IMAD.MOV.U32 R57, RZ, RZ, R134 ;  /* 0x000000ffff397224 */ /* 0x000fe200078e0086 */
[----:B------:R-:W-:Y:S01]  /*66c0*/  FMNMX.FTZ R134, R56, R3, !PT ;  /* 0x0000000338867209 */ /* 0x000fe20007810000 */
[----:B------:R-:W-:Y:S01]  /*66d0*/  MUFU.EX2 R14, R199 ;  /* 0x000000c7000e7308 */ /* 0x000fe20000000800 */
[----:B------:R-:W-:Y:S02]  /*66e0*/  IMAD.WIDE.U32 R6, R7, -0x326172a9, RZ ;  /* 0xcd9e8d5707067825 */ /* 0x000fe400078e00ff */
[----:B------:R-:W-:Y:S02]  /*66f0*/  FMNMX.FTZ R134, R47, R134, !PT ;  /* 0x000000862f867209 */ /* 0x000fe40007810000 */
[----:B------:R-:W-:-:S03]  /*6700*/  IMAD.WIDE.U32 R4, R4, -0x326172a9, RZ ;  /* 0xcd9e8d5704047825 */ /* 0x000fc600078e00ff */
[----:B------:R-:W1:Y:S01]  /*6710*/  MUFU.EX2 R15, R204 ;  /* 0x000000cc000f7308 */ /* 0x000e620000000800 */
[----:B------:R-:W-:Y:S02]  /*6720*/  FMNMX.FTZ R134, R37, R134, !PT ;  /* 0x0000008625867209 */ /* 0x000fe40007810000 */
[----:B------:R-:W-:Y:S01]  /*6730*/  LOP3.LUT R3, R5, UR39, R6, 0x96, !PT ;  /* 0x0000002705037c12 */ /* 0x000fe2000f8e9606 */
[----:B------:R-:W-:Y:S01]  /*6740*/  @!P4 HADD2 R130, -R225.H0_H0, -RZ.H0_H0 ;  /* 0xa00000ffe182c230 */ /* 0x000fe20000000900 */
[----:B------:R-:W-:Y:S02]  /*6750*/  FMNMX.FTZ R134, R34, R134, !PT ;  /* 0x0000008622867209 */ /* 0x000fe40007810000 */
[----:B------:R-:W-:Y:S02]  /*6760*/  LOP3.LUT R6, R3, 0xff, RZ, 0xc0, !PT ;  /* 0x000000ff03067812 */ /* 0x000fe400078ec0ff */
[----:B------:R-:W-:Y:S02]  /*6770*/  @!P4 PRMT R225, R130, 0x5410, RZ ;  /* 0x0000541082e1c816 */ /* 0x000fe400000000ff */
[----:B------:R-:W-:-:S02]  /*6780*/  LOP3.LUT R13, R7, UR13, R8, 0x96, !PT ;  /* 0x0000000d070d7c12 */ /* 0x000fc4000f8e9608 */
[----:B------:R-:W2:Y:S01]  /*6790*/  SHFL.BFLY PT, R8, R134, 0x2, 0x1f ;  /* 0x0c401f0086087f89 */ /* 0x000ea200000e0000 */
[----:B------:R-:W-:Y:S02]  /*67a0*/  ISETP.LE.U32.AND P4, PT, R6, UR23, PT ;  /* 0x0000001706007c0c */ /* 0x000fe4000bf83070 */
[----:B-1----:R-:W-:Y:S02]  /*67b0*/  F2FP.F16.F32.PACK_AB R7, R15, R14 ;  /* 0x0000000e0f07723e */ /* 0x002fe400000000ff */
[----:B------:R-:W-:Y:S02]  /*67c0*/  LOP3.LUT R6, R3, 0xffff, RZ, 0xc0, !PT ;  /* 0x0000ffff03067812 */ /* 0x000fe400078ec0ff */
[C---:B------:R-:W-:Y:S02]  /*67d0*/  PRMT R104, R7.reuse, 0x7610, R104 ;  /* 0x0000761007687816 */ /* 0x040fe40000000068 */
[----:B------:R-:W-:Y:S02]  /*67e0*/  SHF.R.U32.HI R6, RZ, 0x8, R6 ;  /* 0x00000008ff067819 */ /* 0x000fe40000011606 */
        /* <DEDUP_REMOVED lines=9> */
[----:B--2---:R-:W-:Y:S01]  /*6880*/  FMNMX.FTZ R134, R134, R8, !PT ;  /* 0x0000000886867209 */ /* 0x004fe20007810000 */
[----:B------:R-:W-:Y:S08]  /*6890*/  MUFU.EX2 R11, R49 ;  /* 0x00000031000b7308 */ /* 0x000ff00000000800 */
[----:B------:R-:W1:Y:S02]  /*68a0*/  MUFU.EX2 R8, R51 ;  /* 0x0000003300087308 */ /* 0x000e640000000800 */
[----:B------:R-:W-:Y:S01]  /*68b0*/  @!P4 HADD2 R160, -R16.H0_H0, -RZ.H0_H0 ;  /* 0xa00000ff10a0c230 */ /* 0x000fe20000000900 */
[----:B------:R-:W-:-:S04]  /*68c0*/  SHF.R.U32.HI R6, RZ, 0x18, R3 ;  /* 0x00000018ff067819 */ /* 0x000fc80000011603 */
[----:B------:R-:W-:Y:S02]  /*68d0*/  @!P4 PRMT R16, R160, 0x5410, RZ ;  /* 0x00005410a010c816 */ /* 0x000fe400000000ff */
[----:B------:R-:W-:Y:S02]  /*68e0*/  ISETP.LE.U32.AND P4, PT, R6, UR23, PT ;  /* 0x0000001706007c0c */ /* 0x000fe4000bf83070 */
[----:B-1----:R-:W-:-:S04]  /*68f0*/  F2FP.F16.F32.PACK_AB R6, R11, R8 ;  /* 0x000000080b06723e */ /* 0x002fc800000000ff */
[C---:B------:R-:W-:Y:S02]  /*6900*/  PRMT R250, R6.reuse, 0x7632, R250 ;  /* 0x0000763206fa7816 */ /* 0x040fe400000000fa */
[----:B------:R-:W-:Y:S02]  /*6910*/  SHF.R.U32.HI R3, RZ, 0x10, R3 ;  /* 0x00000010ff037819 */ /* 0x000fe40000011603 */
[----:B------:R-:W-:-:S03]  /*6920*/  PRMT R248, R6, 0x7610, R248 ;  /* 0x0000761006f87816 */ /* 0x000fc600000000f8 */
[----:B------:R-:W-:Y:S01]  /*6930*/  @!P4 HADD2 R168, -R250.H0_H0, -RZ.H0_H0 ;  /* 0xa00000fffaa8c230 */ /* 0x000fe20000000900 */
[----:B------:R-:W1:Y:S01]  /*6940*/  SHFL.BFLY PT, R7, R134, 0x1, 0x1f ;  /* 0x0c201f0086077f89 */ /* 0x000e6200000e0000 */
[----:B------:R-:W-:Y:S01]  /*6950*/  LOP3.LUT R3, R3, 0xff, RZ, 0xc0, !PT ;  /* 0x000000ff03037812 */ /* 0x000fe200078ec0ff */
[----:B------:R-:W-:Y:S01]  /*6960*/  IMAD.MOV.U32 R55, RZ, RZ, R219 ;  /* 0x000000ffff377224 */ /* 0x000fe200078e00db */
[----:B------:R-:W-:Y:S02]  /*6970*/  PRMT R219, R248, 0x5410, R250 ;  /* 0x00005410f8db7816 */ /* 0x000fe400000000fa */
[----:B------:R-:W-:Y:S02]  /*6980*/  @!P4 PRMT R250, R168, 0x5410, RZ ;  /* 0x00005410a8fac816 */ /* 0x000fe400000000ff */
[----:B------:R-:W-:Y:S02]  /*6990*/  ISETP.LE.U32.AND P4, PT, R3, UR23, PT ;  /* 0x0000001703007c0c */ /* 0x000fe4000bf83070 */
[----:B------:R-:W-:-:S11]  /*69a0*/  LOP3.LUT R3, R4, 0xff, RZ, 0xc0, !PT ;  /* 0x000000ff04037812 */ /* 0x000fd600078ec0ff */
[----:B------:R-:W-:-:S05]  /*69b0*/  @!P4 HADD2 R163, -R248.H0_H0, -RZ.H0_H0 ;  /* 0xa00000fff8a3c230 */ /* 0x000fca0000000900 */
[----:B------:R-:W-:Y:S02]  /*69c0*/  @!P4 PRMT R248, R163, 0x5410, RZ ;  /* 0x00005410a3f8c816 */ /* 0x000fe400000000ff */
[----:B------:R-:W-:Y:S02]  /*69d0*/  ISETP.LE.U32.AND P4, PT, R3, UR23, PT ;  /* 0x0000001703007c0c */ /* 0x000fe4000bf83070 */
[----:B-1----:R-:W-:Y:S02]  /*69e0*/  FMNMX.FTZ R134, R134, R7, !PT ;  /* 0x0000000786867209 */ /* 0x002fe40007810000 */
[----:B------:R-:W-:Y:S02]  /*69f0*/  SHF.R.U32.HI R3, RZ, 0x18, R4 ;  /* 0x00000018ff037819 */ /* 0x000fe40000011604 */
[----:B------:R-:W-:Y:S01]  /*6a00*/  LOP3.LUT R7, R4, 0xffff, RZ, 0xc0, !PT ;  /* 0x0000ffff04077812 */ /* 0x000fe200078ec0ff */
[----:B------:R-:W-:Y:S01]  /*6a10*/  FADD.FTZ R10, R21, R10 ;  /* 0x0000000a150a7221 */ /* 0x000fe20000010000 */
[----:B------:R-:W-:Y:S01]  /*6a20*/  SHF.R.U32.HI R4, RZ, 0x10, R4 ;  /* 0x00000010ff047819 */ /* 0x000fe20000011604 */
[----:B------:R-:W-:Y:S01]  /*6a30*/  IMAD.MOV.U32 R160, RZ, RZ, R24 ;  /* 0x000000ffffa07224 */ /* 0x000fe200078e0018 */
[----:B------:R-:W-:-:S02]  /*6a40*/  FSEL R25, R234, -INF , !P1 ;  /* 0xff800000ea197808 */ /* 0x000fc40004800000 */
[----:B------:R-:W-:Y:S01]  /*6a50*/  ISETP.LE.U32.AND P1, PT, R3, UR23, PT ;  /* 0x0000001703007c0c */ /* 0x000fe2000bf23070 */
[C---:B------:R-:W-:Y:S01]  /*6a60*/  FMUL.FTZ R3, R134.reuse, UR43 ;  /* 0x0000002b86037c20 */ /* 0x040fe20008410000 */
[----:B------:R-:W-:Y:S02]  /*6a70*/  FSEL R24, R235, -INF , !P3 ;  /* 0xff800000eb187808 */ /* 0x000fe40005800000 */
[----:B------:R-:W-:Y:S01]  /*6a80*/  FSETP.NEU.FTZ.AND P3, PT, R134, -INF , PT ;  /* 0xff8000008600780b */ /* 0x000fe20003f7d000 */
[----:B------:R-:W-:Y:S01]  /*6a90*/  FADD.FTZ R10, R23, R10 ;  /* 0x0000000a170a7221 */ /* 0x000fe20000010000 */
[----:B------:R-:W-:Y:S02]  /*6aa0*/  LOP3.LUT R4, R4, 0xff, RZ, 0xc0, !PT ;  /* 0x000000ff04047812 */ /* 0x000fe400078ec0ff */
[----:B------:R-:W-:Y:S01]  /*6ab0*/  FSEL R3, R3, RZ, P3 ;  /* 0x000000ff03037208 */ /* 0x000fe20001800000 */
[----:B------:R-:W-:Y:S01]  /*6ac0*/  FADD.FTZ R10, R14, R10 ;  /* 0x0000000a0e0a7221 */ /* 0x000fe20000010000 */
[----:B------:R-:W-:Y:S01]  /*6ad0*/  ISETP.LE.U32.AND P3, PT, R4, UR23, PT ;  /* 0x0000001704007c0c */ /* 0x000fe2000bf63070 */
[----:B------:R-:W-:Y:S01]  /*6ae0*/  IMAD.WIDE.U32 R4, R13, -0x2daee0ad, RZ ;  /* 0xd2511f530d047825 */ /* 0x000fe200078e00ff */
[----:B------:R-:W-:Y:S08]  /*6af0*/  MUFU.EX2 R14, R213 ;  /* 0x000000d5000e7308 */ /* 0x000ff00000000800 */
[----:B------:R-:W1:Y:S01]  /*6b00*/  MUFU.EX2 R13, R212 ;  /* 0x000000d4000d7308 */ /* 0x000e620000000800 */
[----:B------:R-:W-:-:S02]  /*6b10*/  IMAD.MOV.U32 R29, RZ, RZ, R36 ;  /* 0x000000ffff1d7224 */ /* 0x000fc400078e0024 */
[----:B------:R-:W-:Y:S01]  /*6b20*/  FFMA.FTZ R39, R128, UR43, -R3 ;  /* 0x0000002b80277c23 */ /* 0x000fe20008010803 */
[----:B------:R-:W-:Y:S02]  /*6b30*/  IMAD.MOV.U32 R23, RZ, RZ, R55 ;  /* 0x000000ffff177224 */ /* 0x000fe400078e0037 */
[----:B------:R-:W-:Y:S01]  /*6b40*/  FFMA.FTZ R44, R121, UR43, -R3 ;  /* 0x0000002b792c7c23 */ /* 0x000fe20008010803 */
[----:B------:R-:W-:Y:S02]  /*6b50*/  IMAD.MOV.U32 R36, RZ, RZ, R57 ;  /* 0x000000ffff247224 */ /* 0x000fe400078e0039 */
        /* <DEDUP_REMOVED lines=30> */
[----:B-1----:R-:W-:-:S04]  /*6d40*/  F2FP.F16.F32.PACK_AB R3, R14, R13 ;  /* 0x0000000d0e03723e */ /* 0x002fc800000000ff */
[C---:B------:R-:W-:Y:S02]  /*6d50*/  PRMT R245, R3.reuse, 0x7610, R245 ;  /* 0x0000761003f57816 */ /* 0x040fe400000000f5 */
[----:B------:R-:W-:Y:S02]  /*6d60*/  PRMT R244, R3, 0x7632, R244 ;  /* 0x0000763203f47816 */ /* 0x000fe400000000f4 */
[----:B------:R-:W-:-:S04]  /*6d70*/  FMNMX.FTZ R3, R178, R177, !PT ;  /* 0x000000b1b2037209 */ /* 0x000fc80007810000 */
[----:B------:R-:W-:-:S04]  /*6d80*/  FMNMX.FTZ R3, R175, R3, !PT ;  /* 0x00000003af037209 */ /* 0x000fc80007810000 */
[----:B------:R-:W-:Y:S02]  /*6d90*/  FMNMX.FTZ R3, R173, R3, !PT ;  /* 0x00000003ad037209 */ /* 0x000fe40007810000 */
[----:B------:R-:W-:Y:S02]  /*6da0*/  SHF.R.U32.HI R7, RZ, 0x8, R7 ;  /* 0x00000008ff077819 */ /* 0x000fe40000011607 */
[----:B------:R-:W-:Y:S02]  /*6db0*/  FMNMX.FTZ R3, R172, R3, !PT ;  /* 0x00000003ac037209 */ /* 0x000fe40007810000 */
[----:B------:R-:W-:Y:S02]  /*6dc0*/  LOP3.LUT R7, R7, 0xffff, RZ, 0xc0, !PT ;  /* 0x0000ffff07077812 */ /* 0x000fe400078ec0ff */
[----:B------:R-:W-:Y:S01]  /*6dd0*/  FMNMX.FTZ R3, R171, R3, !PT ;  /* 0x00000003ab037209 */ /* 0x000fe20007810000 */
[----:B------:R-:W-:Y:S01]  /*6de0*/  IMAD.MOV.U32 R130, RZ, RZ, R33 ;  /* 0x000000ffff827224 */ /* 0x000fe200078e0021 */
[----:B------:R-:W-:-:S02]  /*6df0*/  FSEL R33, R211, -INF , !P6 ;  /* 0xff800000d3217808 */ /* 0x000fc40007000000 */
[----:B------:R-:W-:Y:S02]  /*6e00*/  FMNMX.FTZ R3, R170, R3, !PT ;  /* 0x00000003aa037209 */ /* 0x000fe40007810000 */
[----:B------:R-:W-:Y:S02]  /*6e10*/  ISETP.LE.U32.AND P6, PT, R7, UR23, PT ;  /* 0x0000001707007c0c */ /* 0x000fe4000bfc3070 */
[----:B------:R-:W-:Y:S01]  /*6e20*/  FMNMX.FTZ R3, R169, R3, !PT ;  /* 0x00000003a9037209 */ /* 0x000fe20007810000 */
[----:B------:R-:W-:Y:S01]  /*6e30*/  FADD.FTZ R17, R22, R9 ;  /* 0x0000000916117221 */ /* 0x000fe20000010000 */
[----:B------:R-:W-:Y:S02]  /*6e40*/  LOP3.LUT R6, R5, UR40, R12, 0x96, !PT ;  /* 0x0000002805067c12 */ /* 0x000fe4000f8e960c */
[----:B------:R-:W-:Y:S01]  /*6e50*/  FMNMX.FTZ R3, R162, R3, !PT ;  /* 0x00000003a2037209 */ /* 0x000fe20007810000 */
[----:B------:R-:W-:Y:S02]  /*6e60*/  IMAD.MOV.U32 R163, RZ, RZ, R16 ;  /* 0x000000ffffa37224 */ /* 0x000fe400078e0010 */
[----:B------:R-:W-:Y:S01]  /*6e70*/  FADD.FTZ R10, R15, R10 ;  /* 0x0000000a0f0a7221 */ /* 0x000fe20000010000 */
[C---:B------:R-:W-:Y:S01]  /*6e80*/  LOP3.LUT R9, R4.reuse, 0xff, RZ, 0xc0, !PT ;  /* 0x000000ff04097812 */ /* 0x040fe200078ec0ff */
[----:B------:R-:W-:Y:S01]  /*6e90*/  MUFU.EX2 R12, R59 ;  /* 0x0000003b000c7308 */ /* 0x000fe20000000800 */
[----:B------:R-:W-:-:S02]  /*6ea0*/  LOP3.LUT R19, R4, 0xffff, RZ, 0xc0, !PT ;  /* 0x0000ffff04137812 */ /* 0x000fc400078ec0ff */
[--C-:B------:R-:W-:Y:S02]  /*6eb0*/  SHF.R.U32.HI R22, RZ, 0x10, R4.reuse ;  /* 0x00000010ff167819 */ /* 0x100fe40000011604 */
[----:B------:R-:W-:Y:S02]  /*6ec0*/  SHF.R.U32.HI R16, RZ, 0x18, R4 ;  /* 0x00000018ff107819 */ /* 0x000fe40000011604 */
[----:B------:R-:W-:Y:S01]  /*6ed0*/  FMNMX.FTZ R4, R161, R3, !PT ;  /* 0x00000003a1047209 */ /* 0x000fe20007810000 */
[----:B------:R-:W1:Y:S01]  /*6ee0*/  MUFU.EX2 R15, R60 ;  /* 0x0000003c000f7308 */ /* 0x000e620000000800 */
[----:B------:R-:W-:Y:S01]  /*6ef0*/  SHF.R.U32.HI R3, RZ, 0x10, R6 ;  /* 0x00000010ff037819 */ /* 0x000fe20000011606 */
[----:B------:R-:W-:Y:S02]  /*6f00*/  @!P6 HADD2 R185, -R244.H0_H0, -RZ.H0_H0 ;  /* 0xa00000fff4b9e230 */ /* 0x000fe40000000900 */
[----:B------:R-:W-:Y:S01]  /*6f10*/  IMAD.MOV.U32 R204, RZ, RZ, R35 ;  /* 0x000000ffffcc7224 */ /* 0x000fe200078e0023 */
[----:B------:R-:W-:Y:S01]  /*6f20*/  FMNMX.FTZ R4, R159, R4, !PT ;  /* 0x000000049f047209 */ /* 0x000fe20007810000 */
[----:B------:R-:W-:Y:S01]  /*6f30*/  IMAD.MOV.U32 R35, RZ, RZ, R222 ;  /* 0x000000ffff237224 */ /* 0x000fe200078e00de */
[----:B------:R-:W-:-:S02]  /*6f40*/  LOP3.LUT R3, R3, 0xff, RZ, 0xc0, !PT ;  /* 0x000000ff03037812 */ /* 0x000fc400078ec0ff */
[----:B------:R-:W-:Y:S02]  /*6f50*/  PRMT R222, R245, 0x5410, R244 ;  /* 0x00005410f5de7816 */ /* 0x000fe400000000f4 */
[----:B------:R-:W-:Y:S02]  /*6f60*/  @!P6 PRMT R244, R185, 0x5410, RZ ;  /* 0x00005410b9f4e816 */ /* 0x000fe400000000ff */
[----:B------:R-:W-:Y:S02]  /*6f70*/  ISETP.LE.U32.AND P6, PT, R3, UR23, PT ;  /* 0x0000001703007c0c */ /* 0x000fe4000bfc3070 */
[----:B------:R-:W-:-:S04]  /*6f80*/  FMNMX.FTZ R3, R158, R4, !PT ;  /* 0x000000049e037209 */ /* 0x000fc80007810000 */
[----:B------:R-:W-:Y:S02]  /*6f90*/  FMNMX.FTZ R3, R157, R3, !PT ;  /* 0x000000039d037209 */ /* 0x000fe40007810000 */
[----:B-1----:R-:W-:Y:S02]  /*6fa0*/  F2FP.F16.F32.PACK_AB R5, R15, R12 ;  /* 0x0000000c0f05723e */ /* 0x002fe400000000ff */
[----:B------:R-:W-:Y:S02]  /*6fb0*/  FMNMX.FTZ R3, R156, R3, !PT ;  /* 0x000000039c037209 */ /* 0x000fe40007810000 */
[----:B------:R-:W-:Y:S02]  /*6fc0*/  PRMT R242, R5, 0x7610, R242 ;  /* 0x0000761005f27816 */ /* 0x000fe400000000f2 */
[----:B------:R-:W-:Y:S02]  /*6fd0*/  FMNMX.FTZ R4, R155, R3, !PT ;  /* 0x000000039b047209 */ /* 0x000fe40007810000 */
[----:B------:R-:W-:Y:S01]  /*6fe0*/  PRMT R243, R5, 0x7632, R243 ;  /* 0x0000763205f37816 */ /* 0x000fe200000000f3 */
[----:B------:R-:W-:Y:S01]  /*6ff0*/  @!P3 HADD2 R186, -R242.H0_H0, -RZ.H0_H0 ;  /* 0xa00000fff2bab230 */ /* 0x000fe20000000900 */
[----:B------:R-:W-:-:S02]  /*7000*/  FMNMX.FTZ R4, R154, R4, !PT ;  /* 0x000000049a047209 */ /* 0x000fc40007810000 */
[----:B------:R-:W-:Y:S02]  /*7010*/  LOP3.LUT R3, R6, 0xff, RZ, 0xc0, !PT ;  /* 0x000000ff06037812 */ /* 0x000fe400078ec0ff */
[----:B------:R-:W-:Y:S02]  /*7020*/  PRMT R91, R242, 0x5410, R243 ;  /* 0x00005410f25b7816 */ /* 0x000fe400000000f3 */
[----:B------:R-:W-:Y:S02]  /*7030*/  @!P3 PRMT R242, R186, 0x5410, RZ ;  /* 0x00005410baf2b816 */ /* 0x000fe400000000ff */
[----:B------:R-:W-:Y:S02]  /*7040*/  FMNMX.FTZ R4, R153, R4, !PT ;  /* 0x0000000499047209 */ /* 0x000fe40007810000 */
[----:B------:R-:W-:Y:S02]  /*7050*/  ISETP.LE.U32.AND P3, PT, R3, UR23, PT ;  /* 0x0000001703007c0c */ /* 0x000fe4000bf63070 */
[----:B------:R-:W-:-:S02]  /*7060*/  SHF.R.U32.HI R3, RZ, 0x18, R6 ;  /* 0x00000018ff037819 */ /* 0x000fc40000011606 */
[----:B------:R-:W-:Y:S02]  /*7070*/  LOP3.LUT R6, R6, 0xffff, RZ, 0xc0, !PT ;  /* 0x0000ffff06067812 */ /* 0x000fe400078ec0ff */
[----:B------:R-:W-:Y:S02]  /*7080*/  FMNMX.FTZ R4, R152, R4, !PT ;  /* 0x0000000498047209 */ /* 0x000fe40007810000 */
[----:B------:R-:W-:Y:S02]  /*7090*/  FSEL R21, R246, -INF , !P5 ;  /* 0xff800000f6157808 */ /* 0x000fe40006800000 */
[----:B------:R-:W-:Y:S02]  /*70a0*/  ISETP.LE.U32.AND P5, PT, R3, UR23, PT ;  /* 0x0000001703007c0c */ /* 0x000fe4000bfa3070 */
[----:B------:R-:W-:Y:S02]  /*70b0*/  SHF.R.U32.HI R3, RZ, 0x8, R6 ;  /* 0x00000008ff037819 */ /* 0x000fe40000011606 */
[----:B------:R-:W-:-:S02]  /*70c0*/  FMNMX.FTZ R4, R151, R4, !PT ;  /* 0x0000000497047209 */ /* 0x000fc40007810000 */
[----:B------:R-:W-:Y:S02]  /*70d0*/  LOP3.LUT R3, R3, 0xffff, RZ, 0xc0, !PT ;  /* 0x0000ffff03037812 */ /* 0x000fe400078ec0ff */
[----:B------:R-:W-:Y:S01]  /*70e0*/  FMNMX.FTZ R4, R150, R4, !PT ;  /* 0x0000000496047209 */ /* 0x000fe20007810000 */
[----:B------:R-:W-:Y:S01]  /*70f0*/  FADD.FTZ R8, R8, R17 ;  /* 0x0000001108087221 */ /* 0x000fe20000010000 */
[----:B------:R-:W-:Y:S02]  /*7100*/  FSEL R20, R247, -INF , !P2 ;  /* 0xff800000f7147808 */ /* 0x000fe40005000000 */
[----:B------:R-:W-:Y:S01]  /*7110*/  ISETP.LE.U32.AND P2, PT, R3, UR23, PT ;  /* 0x0000001703007c0c */ /* 0x000fe2000bf43070 */
[----:B------:R-:W-:Y:S01]  /*7120*/  @!P4 HADD2 R184, -R245.H0_H0, -RZ.H0_H0 ;  /* 0xa00000fff5b8c230 */ /* 0x000fe20000000900 */
[----:B------:R-:W-:Y:S01]  /*7130*/  FMNMX.FTZ R3, R149, R4, !PT ;  /* 0x0000000495037209 */ /* 0x000fe20007810000 */
[----:B------:R-:W-:Y:S01]  /*7140*/  FADD.FTZ R8, R11, R8 ;  /* 0x000000080b087221 */ /* 0x000fe20000010000 */
[----:B------:R-:W-:Y:S01]  /*7150*/  FADD.FTZ R4, R13, R10 ;  /* 0x0000000a0d047221 */ /* 0x000fe20000010000 */
[----:B------:R-:W-:Y:S01]  /*7160*/  MUFU.EX2 R7, R214 ;  /* 0x000000d600077308 */ /* 0x000fe20000000800 */
[----:B------:R-:W-:-:S02]  /*7170*/  FMNMX.FTZ R3, R148, R3, !PT ;  /* 0x0000000394037209 */ /* 0x000fc40007810000 */
[----:B------:R-:W-:Y:S02]  /*7180*/  @!P4 PRMT R245, R184, 0x5410, RZ ;  /* 0x00005410b8f5c816 */ /* 0x000fe400000000ff */
[----:B------:R-:W-:-:S03]  /*7190*/  ISETP.LE.U32.AND P4, PT, R9, UR23, PT ;  /* 0x0000001709007c0c */ /* 0x000fc6000bf83070 */
[----:B------:R-:W1:Y:S01]  /*71a0*/  MUFU.EX2 R10, R215 ;  /* 0x000000d7000a7308 */ /* 0x000e620000000800 */
[----:B------:R-:W-:Y:S01]  /*71b0*/  FMNMX.FTZ R3, R140, R3, !PT ;  /* 0x000000038c037209 */ /* 0x000fe20007810000 */
[----:B------:R-:W-:-:S03]  /*71c0*/  FADD.FTZ R9, R12, R8 ;  /* 0x000000080c097221 */ /* 0x000fc60000010000 */
[----:B------:R-:W-:-:S03]  /*71d0*/  FMNMX.FTZ R3, R137, R3, !PT ;  /* 0x0000000389037209 */ /* 0x000fc60007810000 */
[----:B------:R-:W-:Y:S01]  /*71e0*/  MUFU.EX2 R8, R69 ;  /* 0x0000004500087308 */ /* 0x000fe20000000800 */
[----:B------:R-:W-:-:S07]  /*71f0*/  FMNMX.FTZ R3, R132, R3, !PT ;  /* 0x0000000384037209 */ /* 0x000fce0007810000 */
[----:B------:R-:W2:Y:S01]  /*7200*/  MUFU.EX2 R12, R70 ;  /* 0x00000046000c7308 */ /* 0x000ea20000000800 */
[----:B------:R-:W-:Y:S01]  /*7210*/  FADD.FTZ R11, R14, R4 ;  /* 0x000000040e0b7221 */ /* 0x000fe20000010000 */
[----:B------:R-:W-:Y:S02]  /*7220*/  FMNMX.FTZ R3, R131, R3, !PT ;  /* 0x0000000383037209 */ /* 0x000fe40007810000 */
[----:B-1----:R-:W-:Y:S02]  /*7230*/  F2FP.F16.F32.PACK_AB R4, R10, R7 ;  /* 0x000000070a04723e */ /* 0x002fe400000000ff */
[----:B------:R-:W-:Y:S02]  /*7240*/  FMNMX.FTZ R3, R73, R3, !PT ;  /* 0x0000000349037209 */ /* 0x000fe40007810000 */
[C---:B------:R-:W-:Y:S02]  /*7250*/  PRMT R237, R4.reuse, 0x7610, R237 ;  /* 0x0000761004ed7816 */ /* 0x040fe400000000ed */
[----:B------:R-:W-:-:S02]  /*7260*/  PRMT R236, R4, 0x7632, R236 ;  /* 0x0000763204ec7816 */ /* 0x000fc400000000ec */
[----:B------:R-:W-:Y:S02]  /*7270*/  FMNMX.FTZ R3, R33, R3, !PT ;  /* 0x0000000321037209 */ /* 0x000fe40007810000 */
[----:B--2---:R-:W-:Y:S01]  /*7280*/  F2FP.F16.F32.PACK_AB R4, R12, R8 ;  /* 0x000000080c04723e */ /* 0x004fe200000000ff */
[----:B------:R-:W-:Y:S01]  /*7290*/  MUFU.EX2 R14, R41 ;  /* 0x00000029000e7308 */ /* 0x000fe20000000800 */
[----:B------:R-:W-:Y:S02]  /*72a0*/  FMNMX.FTZ R3, R25, R3, !PT ;  /* 0x0000000319037209 */ /* 0x000fe40007810000 */
[C---:B------:R-:W-:Y:S02]  /*72b0*/  PRMT R235, R4.reuse, 0x7610, R235 ;  /* 0x0000761004eb7816 */ /* 0x040fe400000000eb */
[----:B------:R-:W-:Y:S02]  /*72c0*/  PRMT R234, R4, 0x7632, R234 ;  /* 0x0000763204ea7816 */ /* 0x000fe400000000ea */
[----:B------:R-:W-:-:S02]  /*72d0*/  SHF.R.U32.HI R4, RZ, 0x8, R19 ;  /* 0x00000008ff047819 */ /* 0x000fc40000011613 */
[----:B------:R-:W1:Y:S01]  /*72e0*/  MUFU.EX2 R19, R40 ;  /* 0x0000002800137308 */ /* 0x000e620000000800 */
[----:B------:R-:W-:Y:S01]  /*72f0*/  FMNMX.FTZ R3, R24, R3, !PT ;  /* 0x0000000318037209 */ /* 0x000fe20007810000 */
[----:B------:R-:W-:-:S03]  /*7300*/  @!P1 HADD2 R187, -R243.H0_H0, -RZ.H0_H0 ;  /* 0xa00000fff3bb9230 */ /* 0x000fc60000000900 */
[----:B------:R-:W-:Y:S01]  /*7310*/  FMNMX.FTZ R3, R21, R3, !PT ;  /* 0x0000000315037209 */ /* 0x000fe20007810000 */
[----:B------:R-:W-:Y:S01]  /*7320*/  @!P3 HADD2 R188, -R237.H0_H0, -RZ.H0_H0 ;  /* 0xa00000ffedbcb230 */ /* 0x000fe20000000900 */
[----:B------:R-:W-:Y:S01]  /*7330*/  LOP3.LUT R4, R4, 0xffff, RZ, 0xc0, !PT ;  /* 0x0000ffff04047812 */ /* 0x000fe200078ec0ff */
[----:B------:R-:W-:Y:S01]  /*7340*/  UIADD3 UR47, UR42, 0x3, URZ ;  /* 0x000000032a2f7890 */ /* 0x000fe2000fffe03f */
[----:B------:R-:W-:Y:S02]  /*7350*/  FMNMX.FTZ R3, R20, R3, !PT ;  /* 0x0000000314037209 */ /* 0x000fe40007810000 */
[----:B------:R-:W-:Y:S01]  /*7360*/  @!P1 PRMT R243, R187, 0x5410, RZ ;  /* 0x00005410bbf39816 */ /* 0x000fe200000000ff */
[----:B------:R2:W-:Y:S01]  /*7370*/  MUFU.EX2 R18, R231 ;  /* 0x000000e700127308 */ /* 0x0005e20000000800 */
[----:B------:R-:W-:Y:S02]  /*7380*/  ISETP.LE.U32.AND P1, PT, R16, UR23, PT ;  /* 0x0000001710007c0c */ /* 0x000fe4000bf23070 */
[----:B------:R-:W-:Y:S01]  /*7390*/  PRMT R168, R237, 0x5410, R236 ;  /* 0x00005410eda87816 */ /* 0x000fe200000000ec */
[----:B------:R-:W-:Y:S01]  /*73a0*/  ULOP3.LUT UR47, UR47, UR35, URZ, 0x3c, !UPT ;  /* 0x000000232f2f7292 */ /* 0x000fe2000f8e3c3f */
[----:B------:R-:W-:Y:S01]  /*73b0*/  @!P3 PRMT R237, R188, 0x5410, RZ ;  /* 0x00005410bcedb816 */ /* 0x000fe200000000ff */
[----:B------:R-:W3:Y:S01]  /*73c0*/  SHFL.BFLY PT, R6, R3, 0x2, 0x1f ;  /* 0x0c401f0003067f89 */ /* 0x000ee200000e0000 */
[----:B------:R-:W-:Y:S01]  /*73d0*/  ISETP.LE.U32.AND P3, PT, R4, UR23, PT ;  /* 0x0000001704007c0c */ /* 0x000fe2000bf63070 */
[----:B------:R4:W3:Y:S01]  /*73e0*/  MUFU.EX2 R16, R229 ;  /* 0x000000e500107308 */ /* 0x0008e20000000800 */
[----:B-1----:R-:W-:Y:S01]  /*73f0*/  F2FP.F16.F32.PACK_AB R4, R19, R14 ;  /* 0x0000000e1304723e */ /* 0x002fe200000000ff */
[----:B------:R-:W-:Y:S01]  /*7400*/  @!P2 HADD2 R189, -R236.H0_H0, -RZ.H0_H0 ;  /* 0xa00000ffecbda230 */ /* 0x000fe20000000900 */
[----:B------:R-:W-:-:S02]  /*7410*/  LOP3.LUT R5, R22, 0xff, RZ, 0xc0, !PT ;  /* 0x000000ff16057812 */ /* 0x000fc400078ec0ff */
[C---:B--2---:R-:W-:Y:S02]  /*7420*/  PRMT R231, R4.reuse, 0x7610, R231 ;  /* 0x0000761004e77816 */ /* 0x044fe400000000e7 */
[----:B----4-:R-:W-:Y:S02]  /*7430*/  PRMT R229, R4, 0x7632, R229 ;  /* 0x0000763204e57816 */ /* 0x010fe400000000e5 */
[----:B------:R-:W-:Y:S02]  /*7440*/  LOP3.LUT R4, R139, UR47, RZ, 0x3c, !PT ;  /* 0x0000002f8b047c12 */ /* 0x000fe4000f8e3cff */
[----:B------:R-:W-:-:S03]  /*7450*/  @!P2 PRMT R236, R189, 0x5410, RZ ;  /* 0x00005410bdeca816 */ /* 0x000fc600000000ff */
[----:B------:R-:W-:Y:S01]  /*7460*/  IMAD.WIDE.U32 R40, R4, -0x326172a9, RZ ;  /* 0xcd9e8d5704287825 */ /* 0x000fe200078e00ff */
[----:B------:R-:W-:Y:S02]  /*7470*/  ISETP.LE.U32.AND P2, PT, R5, UR23, PT ;  /* 0x0000001705007c0c */ /* 0x000fe4000bf43070 */
[----:B---3--:R-:W-:Y:S02]  /*7480*/  F2FP.F16.F32.PACK_AB R5, R18, R16 ;  /* 0x000000101205723e */ /* 0x008fe400000000ff */
[----:B------:R-:W-:Y:S01]  /*7490*/  LOP3.LUT R4, R41, UR21, R146, 0x96, !PT ;  /* 0x0000001529047c12 */ /* 0x000fe2000f8e9692 */
[----:B------:R-:W-:Y:S01]  /*74a0*/  FADD.FTZ R9, R15, R9 ;  /* 0x000000090f097221 */ /* 0x000fe20000010000 */
[C---:B------:R-:W-:Y:S02]  /*74b0*/  PRMT R233, R5.reuse, 0x7610, R233 ;  /* 0x0000761005e97816 */ /* 0x040fe400000000e9 */
[----:B------:R-:W-:Y:S01]  /*74c0*/  PRMT R232, R5, 0x7632, R232 ;  /* 0x0000763205e87816 */ /* 0x000fe200000000e8 */
[----:B------:R-:W-:-:S04]  /*74d0*/  IMAD.WIDE.U32 R4, R4, -0x2daee0ad, RZ ;  /* 0xd2511f5304047825 */ /* 0x000fc800078e00ff */
[----:B------:R-:W-:Y:S01]  /*74e0*/  FADD.FTZ R13, R8, R9 ;  /* 0x00000009080d7221 */ /* 0x000fe20000010000 */
[----:B------:R-:W-:Y:S01]  /*74f0*/  FMNMX.FTZ R3, R3, R6, !PT ;  /* 0x0000000603037209 */ /* 0x000fe20007810000 */
[----:B------:R-:W-:Y:S01]  /*7500*/  FADD.FTZ R7, R7, R11 ;  /* 0x0000000b07077221 */ /* 0x000fe20000010000 */
[----:B------:R-:W-:Y:S02]  /*7510*/  LOP3.LUT R8, R27, UR19, R40, 0x96, !PT ;  /* 0x000000131b087c12 */ /* 0x000fe4000f8e9628 */
[----:B------:R-:W-:Y:S01]  /*7520*/  LOP3.LUT R6, R5, UR18, R46, 0x96, !PT ;  /* 0x0000001205067c12 */ /* 0x000fe2000f8e962e */
[----:B------:R-:W-:Y:S02]  /*7530*/  FADD.FTZ R17, R10, R7 ;  /* 0x000000070a117221 */ /* 0x000fe40000010000 */
[----:B------:R-:W-:-:S04]  /*7540*/  IMAD.WIDE.U32 R8, R8, -0x2daee0ad, RZ ;  /* 0xd2511f5308087825 */ /* 0x000fc800078e00ff */
[----:B------:R-:W-:Y:S01]  /*7550*/  IMAD.WIDE.U32 R6, R6, -0x326172a9, RZ ;  /* 0xcd9e8d5706067825 */ /* 0x000fe200078e00ff */
[----:B------:R-:W-:-:S04]  /*7560*/  LOP3.LUT R9, R9, UR16, R4, 0x96, !PT ;  /* 0x0000001009097c12 */ /* 0x000fc8000f8e9604 */
[----:B------:R-:W-:-:S05]  /*7570*/  LOP3.LUT R4, R7, UR17, R26, 0x96, !PT ;  /* 0x0000001107047c12 */ /* 0x000fca000f8e961a */
[----:B------:R-:W-:Y:S01]  /*7580*/  IMAD.WIDE.U32 R4, R4, -0x2daee0ad, RZ ;  /* 0xd2511f5304047825 */ /* 0x000fe200078e00ff */
[----:B------:R-:W1:Y:S04]  /*7590*/  SHFL.BFLY PT, R133, R3, 0x1, 0x1f ;  /* 0x0c201f0003857f89 */ /* 0x000e6800000e0000 */
[----:B------:R-:W-:Y:S01]  /*75a0*/  LOP3.LUT R7, R5, UR14, R8, 0x96, !PT ;  /* 0x0000000e05077c12 */ /* 0x000fe2000f8e9608 */
[----:B------:R-:W-:-:S05]  /*75b0*/  IMAD.WIDE.U32 R8, R9, -0x326172a9, RZ ;  /* 0xcd9e8d5709087825 */ /* 0x000fca00078e00ff */
[----:B------:R-:W-:-:S05]  /*75c0*/  LOP3.LUT R6, R9, UR15, R6, 0x96, !PT ;  /* 0x0000000f09067c12 */ /* 0x000fca000f8e9606 */
[----:B------:R-:W-:-:S05]  /*75d0*/  IMAD.WIDE.U32 R10, R6, -0x2daee0ad, RZ ;  /* 0xd2511f53060a7825 */ /* 0x000fca00078e00ff */
[----:B------:R-:W-:Y:S01]  /*75e0*/  LOP3.LUT R4, R11, UR12, R4, 0x96, !PT ;  /* 0x0000000c0b047c12 */ /* 0x000fe2000f8e9604 */
[----:B------:R-:W-:-:S04]  /*75f0*/  IMAD.WIDE.U32 R6, R7, -0x326172a9, RZ ;  /* 0xcd9e8d5707067825 */ /* 0x000fc800078e00ff */
[----:B------:R-:W-:Y:S01]  /*7600*/  IMAD.WIDE.U32 R4, R4, -0x326172a9, RZ ;  /* 0xcd9e8d5704047825 */ /* 0x000fe200078e00ff */
[----:B-1----:R-:W-:-:S03]  /*7610*/  FMNMX.FTZ R133, R3, R133, !PT ;  /* 0x0000008503857209 */ /* 0x002fc60007810000 */
[----:B------:R-:W-:Y:S01]  /*7620*/  @!P5 HADD2 R190, -R234.H0_H0, -RZ.H0_H0 ;  /* 0xa00000ffeabed230 */ /* 0x000fe20000000900 */
[----:B------:R-:W-:Y:S01]  /*7630*/  LOP3.LUT R3, R5, UR39, R6, 0x96, !PT ;  /* 0x0000002705037c12 */ /* 0x000fe2000f8e9606 */
[----:B------:R-:W-:Y:S01]  /*7640*/  IMAD.MOV.U32 R111, RZ, RZ, R216 ;  /* 0x000000ffff6f7224 */ /* 0x000fe200078e00d8 */
[----:B------:R-:W-:Y:S02]  /*7650*/  PRMT R216, R235, 0x5410, R234 ;  /* 0x00005410ebd87816 */ /* 0x000fe400000000ea */
[C---:B------:R-:W-:Y:S02]  /*7660*/  LOP3.LUT R6, R3.reuse, 0xff, RZ, 0xc0, !PT ;  /* 0x000000ff03067812 */ /* 0x040fe400078ec0ff */
[----:B------:R-:W-:Y:S02]  /*7670*/  @!P5 PRMT R234, R190, 0x5410, RZ ;  /* 0x00005410beead816 */ /* 0x000fe400000000ff */
[----:B------:R-:W-:Y:S02]  /*7680*/  ISETP.LE.U32.AND P5, PT, R6, UR23, PT ;  /* 0x0000001706007c0c */ /* 0x000fe4000bfa3070 */
[----:B------:R-:W-:Y:S01]  /*7690*/  LOP3.LUT R6, R3, 0xffff, RZ, 0xc0, !PT ;  /* 0x0000ffff03067812 */ /* 0x000fe200078ec0ff */
[----:B------:R-:W-:-:S03]  /*76a0*/  @!P6 HADD2 R192, -R235.H0_H0, -RZ.H0_H0 ;  /* 0xa00000ffebc0e230 */ /* 0x000fc60000000900 */
[----:B------:R-:W-:-:S04]  /*76b0*/  SHF.R.U32.HI R6, RZ, 0x8, R6 ;  /* 0x00000008ff067819 */ /* 0x000fc80000011606 */
[----:B------:R-:W-:Y:S02]  /*76c0*/  LOP3.LUT R6, R6, 0xffff, RZ, 0xc0, !PT ;  /* 0x0000ffff06067812 */ /* 0x000fe400078ec0ff */
[----:B------:R-:W-:Y:S02]  /*76d0*/  @!P6 PRMT R235, R192, 0x5410, RZ ;  /* 0x00005410c0ebe816 */ /* 0x000fe400000000ff */
[----:B------:R-:W-:Y:S02]  /*76e0*/  ISETP.LE.U32.AND P6, PT, R6, UR23, PT ;  /* 0x0000001706007c0c */ /* 0x000fe4000bfc3070 */
[----:B------:R-:W-:Y:S01]  /*76f0*/  SHF.R.U32.HI R6, RZ, 0x10, R3 ;  /* 0x00000010ff067819 */ /* 0x000fe20000011603 */
[----:B------:R-:W-:Y:S01]  /*7700*/  @!P1 HADD2 R191, -R229.H0_H0, -RZ.H0_H0 ;  /* 0xa00000ffe5bf9230 */ /* 0x000fe20000000900 */
[----:B------:R-:W-:Y:S02]  /*7710*/  PRMT R88, R231, 0x5410, R229 ;  /* 0x00005410e7587816 */ /* 0x000fe400000000e5 */
[----:B------:R-:W-:Y:S01]  /*7720*/  LOP3.LUT R6, R6, 0xff, RZ, 0xc0, !PT ;  /* 0x000000ff06067812 */ /* 0x000fe200078ec0ff */
[----:B------:R-:W-:Y:S01]  /*7730*/  @!P3 HADD2 R194, -R232.H0_H0, -RZ.H0_H0 ;  /* 0xa00000ffe8c2b230 */ /* 0x000fe20000000900 */
[----:B------:R-:W-:Y:S01]  /*7740*/  @!P1 PRMT R229, R191, 0x5410, RZ ;  /* 0x00005410bfe59816 */ /* 0x000fe200000000ff */
[----:B------:R-:W-:Y:S01]  /*7750*/  @!P4 HADD2 R195, -R233.H0_H0, -RZ.H0_H0 ;  /* 0xa00000ffe9c3c230 */ /* 0x000fe20000000900 */
[----:B------:R-:W-:Y:S01]  /*7760*/  ISETP.LE.U32.AND P1, PT, R6, UR23, PT ;  /* 0x0000001706007c0c */ /* 0x000fe2000bf23070 */
[----:B------:R-:W-:Y:S01]  /*7770*/  IMAD.MOV.U32 R112, RZ, RZ, R238 ;  /* 0x000000ffff707224 */ /* 0x000fe200078e00ee */
[----:B------:R-:W-:Y:S01]  /*7780*/  LOP3.LUT R6, R4, 0xff, RZ, 0xc0, !PT ;  /* 0x000000ff04067812 */ /* 0x000fe200078ec0ff */
[----:B------:R-:W-:Y:S01]  /*7790*/  @!P2 HADD2 R193, -R231.H0_H0, -RZ.H0_H0 ;  /* 0xa00000ffe7c1a230 */ /* 0x000fe20000000900 */
[----:B------:R-:W-:-:S02]  /*77a0*/  PRMT R238, R233, 0x5410, R232 ;  /* 0x00005410e9ee7816 */ /* 0x000fc400000000e8 */
[----:B------:R-:W-:Y:S01]  /*77b0*/  LOP3.LUT R8, R7, UR13, R8, 0x96, !PT ;  /* 0x0000000d07087c12 */ /* 0x000fe2000f8e9608 */
[----:B------:R-:W-:Y:S01]  /*77c0*/  FADD.FTZ R7, R12, R13 ;  /* 0x0000000d0c077221 */ /* 0x000fe20000010000 */
[----:B------:R-:W-:Y:S02]  /*77d0*/  SHF.R.U32.HI R3, RZ, 0x18, R3 ;  /* 0x00000018ff037819 */ /* 0x000fe40000011603 */
[----:B------:R-:W-:Y:S02]  /*77e0*/  @!P3 PRMT R232, R194, 0x5410, RZ ;  /* 0x00005410c2e8b816 */ /* 0x000fe400000000ff */
[----:B------:R-:W-:Y:S02]  /*77f0*/  ISETP.LE.U32.AND P3, PT, R6, UR23, PT ;  /* 0x0000001706007c0c */ /* 0x000fe4000bf63070 */
[----:B------:R-:W-:Y:S02]  /*7800*/  LOP3.LUT R13, R4, 0xffff, RZ, 0xc0, !PT ;  /* 0x0000ffff040d7812 */ /* 0x000fe400078ec0ff */
[----:B------:R-:W-:-:S02]  /*7810*/  @!P4 PRMT R233, R195, 0x5410, RZ ;  /* 0x00005410c3e9c816 */ /* 0x000fc400000000ff */
[--C-:B------:R-:W-:Y:S02]  /*7820*/  SHF.R.U32.HI R6, RZ, 0x18, R4.reuse ;  /* 0x00000018ff067819 */ /* 0x100fe40000011604 */
[----:B------:R-:W-:Y:S01]  /*7830*/  SHF.R.U32.HI R5, RZ, 0x10, R4 ;  /* 0x00000010ff057819 */ /* 0x000fe20000011604 */
[----:B------:R1:W-:Y:S01]  /*7840*/  MUFU.EX2 R11, R111 ;  /* 0x0000006f000b7308 */ /* 0x0003e20000000800 */
[----:B------:R-:W-:Y:S01]  /*7850*/  ISETP.LE.U32.AND P4, PT, R3, UR23, PT ;  /* 0x0000001703007c0c */ /* 0x000fe2000bf83070 */
[----:B------:R-:W-:Y:S01]  /*7860*/  IMAD.MOV.U32 R90, RZ, RZ, R32 ;  /* 0x000000ffff5a7224 */ /* 0x000fe200078e0020 */
[----:B------:R-:W-:Y:S01]  /*7870*/  @!P2 PRMT R231, R193, 0x5410, RZ ;  /* 0x00005410c1e7a816 */ /* 0x000fe200000000ff */
[C---:B------:R-:W-:Y:S01]  /*7880*/  FMUL.FTZ R3, R133.reuse, UR43 ;  /* 0x0000002b85037c20 */ /* 0x040fe20008410000 */
[----:B------:R-:W-:-:S03]  /*7890*/  FSETP.NEU.FTZ.AND P2, PT, R133, -INF , PT ;  /* 0xff8000008500780b */ /* 0x000fc60003f5d000 */
[----:B------:R-:W2:Y:S01]  /*78a0*/  MUFU.EX2 R4, R71 ;  /* 0x0000004700047308 */ /* 0x000ea20000000800 */
[----:B------:R-:W-:Y:S01]  /*78b0*/  IMAD.MOV.U32 R12, RZ, RZ, R90 ;  /* 0x000000ffff0c7224 */ /* 0x000fe200078e005a */
[----:B------:R-:W-:Y:S01]  /*78c0*/  FSEL R3, R3, RZ, P2 ;  /* 0x000000ff03037208 */ /* 0x000fe20001000000 */
[----:B-1----:R-:W-:-:S04]  /*78d0*/  IMAD.MOV.U32 R111, RZ, RZ, R29 ;  /* 0x000000ffff6f7224 */ /* 0x002fc800078e001d */
[----:B------:R-:W-:Y:S02]  /*78e0*/  IMAD.MOV.U32 R90, RZ, RZ, R111 ;  /* 0x000000ffff5a7224 */ /* 0x000fe400078e006f */
[----:B------:R-:W-:Y:S02]  /*78f0*/  IMAD.MOV.U32 R111, RZ, RZ, R160 ;  /* 0x000000ffff6f7224 */ /* 0x000fe400078e00a0 */
[----:B------:R-:W-:Y:S02]  /*7900*/  IMAD.MOV.U32 R160, RZ, RZ, R94 ;  /* 0x000000ffffa07224 */ /* 0x000fe400078e005e */
[----:B------:R-:W-:Y:S01]  /*7910*/  IMAD.MOV.U32 R67, RZ, RZ, R30 ;  /* 0x000000ffff437224 */ /* 0x000fe200078e001e */
[----:B------:R1:W3:Y:S01]  /*7920*/  MUFU.EX2 R15, R112 ;  /* 0x00000070000f7308 */ /* 0x0002e20000000800 */
[----:B------:R-:W-:Y:S01]  /*7930*/  FFMA.FTZ R70, R150, UR43, -R3 ;  /* 0x0000002b96467c23 */ /* 0x000fe20008010803 */
[----:B------:R-:W-:Y:S01]  /*7940*/  ISETP.LE.U32.AND P2, PT, R6, UR23, PT ;  /* 0x0000001706007c0c */ /* 0x000fe2000bf43070 */
[----:B------:R-:W-:-:S02]  /*7950*/  IMAD.MOV.U32 R150, RZ, RZ, R160 ;  /* 0x000000ffff967224 */ /* 0x000fc400078e00a0 */
[----:B------:R-:W-:Y:S02]  /*7960*/  IMAD.MOV.U32 R6, RZ, RZ, R67 ;  /* 0x000000ffff067224 */ /* 0x000fe400078e0043 */
[----:B------:R-:W-:Y:S02]  /*7970*/  IMAD.MOV.U32 R160, RZ, RZ, R167 ;  /* 0x000000ffffa07224 */ /* 0x000fe400078e00a7 */
[----:B------:R-:W-:Y:S02]  /*7980*/  IMAD.MOV.U32 R167, RZ, RZ, R129 ;  /* 0x000000ffffa77224 */ /* 0x000fe400078e0081 */
[----:B------:R-:W-:Y:S02]  /*7990*/  IMAD.MOV.U32 R129, RZ, RZ, R95 ;  /* 0x000000ffff817224 */ /* 0x000fe400078e005f */
[--C-:B------:R-:W-:Y:S01]  /*79a0*/  FFMA.FTZ R95, R73, UR43, -R3.reuse ;  /* 0x0000002b495f7c23 */ /* 0x100fe20008010803 */
[----:B------:R-:W-:Y:S01]  /*79b0*/  FFMA.FTZ R37, R159, UR43, -R3 ;  /* 0x0000002b9f257c23 */ /* 0x000fe20008010803 */
[----:B--2---:R-:W-:-:S02]  /*79c0*/  IMAD.MOV.U32 R73, RZ, RZ, R4 ;  /* 0x000000ffff497224 */ /* 0x004fc400078e0004 */
[----:B------:R-:W-:Y:S01]  /*79d0*/  FADD.FTZ R4, R16, R17 ;  /* 0x0000001110047221 */ /* 0x000fe20000010000 */
[----:B------:R-:W-:Y:S02]  /*79e0*/  IMAD.MOV.U32 R159, RZ, RZ, R6 ;  /* 0x000000ffff9f7224 */ /* 0x000fe400078e0006 */
[----:B-1----:R-:W-:Y:S01]  /*79f0*/  IMAD.MOV.U32 R112, RZ, RZ, R204 ;  /* 0x000000ffff707224 */ /* 0x002fe200078e00cc */
[----:B------:R-:W-:Y:S01]  /*7a00*/  MUFU.EX2 R6, R164 ;  /* 0x000000a400067308 */ /* 0x000fe20000000800 */
[----:B------:R-:W-:Y:S02]  /*7a10*/  IMAD.MOV.U32 R9, RZ, RZ, R91 ;  /* 0x000000ffff097224 */ /* 0x000fe400078e005b */
[----:B------:R-:W-:Y:S02]  /*7a20*/  IMAD.MOV.U32 R91, RZ, RZ, R163 ;  /* 0x000000ffff5b7224 */ /* 0x000fe400078e00a3 */
[----:B------:R-:W-:-:S03]  /*7a30*/  IMAD.MOV.U32 R67, RZ, RZ, R112 ;  /* 0x000000ffff437224 */ /* 0x000fc600078e0070 */
[----:B------:R-:W1:Y:S01]  /*7a40*/  MUFU.EX2 R17, R174 ;  /* 0x000000ae00117308 */ /* 0x000e620000000800 */
[----:B------:R-:W-:Y:S02]  /*7a50*/  IMAD.MOV.U32 R163, RZ, RZ, R104 ;  /* 0x000000ffffa37224 */ /* 0x000fe400078e0068 */
[----:B------:R-:W-:Y:S02]  /*7a60*/  IMAD.MOV.U32 R66, RZ, RZ, R28 ;  /* 0x000000ffff427224 */ /* 0x000fe400078e001c */
[----:B------:R-:W-:Y:S02]  /*7a70*/  IMAD.MOV.U32 R112, RZ, RZ, R130 ;  /* 0x000000ffff707224 */ /* 0x000fe400078e0082 */
[----:B------:R-:W-:Y:S01]  /*7a80*/  IMAD.MOV.U32 R104, RZ, RZ, R72 ;  /* 0x000000ffff687224 */ /* 0x000fe200078e0048 */
[----:B------:R2:W-:Y:S01]  /*7a90*/  MUFU.EX2 R68, R36 ;  /* 0x0000002400447308 */ /* 0x0005e20000000800 */
[----:B------:R-:W-:Y:S02]  /*7aa0*/  IMAD.MOV.U32 R204, RZ, RZ, R31 ;  /* 0x000000ffffcc7224 */ /* 0x000fe400078e001f */
[--C-:B------:R-:W-:Y:S01]  /*7ab0*/  FFMA.FTZ R59, R154, UR43, -R3.reuse ;  /* 0x0000002b9a3b7c23 */ /* 0x100fe20008010803 */
[--C-:B------:R-:W-:Y:S01]  /*7ac0*/  FFMA.FTZ R69, R151, UR43, -R3.reuse ;  /* 0x0000002b97457c23 */ /* 0x100fe20008010803 */
[--C-:B------:R-:W-:Y:S01]  /*7ad0*/  FFMA.FTZ R31, R171, UR43, -R3.reuse ;  /* 0x0000002bab1f7c23 */ /* 0x100fe20008010803 */
[--C-:B------:R-:W-:Y:S01]  /*7ae0*/  FFMA.FTZ R61, R153, UR43, -R3.reuse ;  /* 0x0000002b993d7c23 */ /* 0x100fe20008010803 */
[----:B------:R-:W-:Y:S01]  /*7af0*/  FFMA.FTZ R71, R149, UR43, -R3 ;  /* 0x0000002b95477c23 */ /* 0x000fe20008010803 */
[----:B------:R-:W-:Y:S01]  /*7b00*/  IMAD.MOV.U32 R154, RZ, RZ, R88 ;  /* 0x000000ffff9a7224 */ /* 0x000fe200078e0058 */
[----:B------:R4:W-:Y:S01]  /*7b10*/  MUFU.EX2 R22, R35 ;  /* 0x0000002300167308 */ /* 0x0009e20000000800 */
[----:B------:R-:W-:-:S02]  /*7b20*/  IMAD.MOV.U32 R151, RZ, RZ, R91 ;  /* 0x000000ffff977224 */ /* 0x000fc400078e005b */
[--C-:B------:R-:W-:Y:S01]  /*7b30*/  FFMA.FTZ R26, R178, UR43, -R3.reuse ;  /* 0x0000002bb21a7c23 */ /* 0x100fe20008010803 */
[----:B------:R-:W-:Y:S02]  /*7b40*/  IMAD.MOV.U32 R171, RZ, RZ, R66 ;  /* 0x000000ffffab7224 */ /* 0x000fe400078e0042 */
[--C-:B------:R-:W-:Y:S01]  /*7b50*/  FFMA.FTZ R27, R177, UR43, -R3.reuse ;  /* 0x0000002bb11b7c23 */ /* 0x100fe20008010803 */
[----:B------:R-:W-:Y:S02]  /*7b60*/  IMAD.MOV.U32 R130, RZ, RZ, R38 ;  /* 0x000000ffff827224 */ /* 0x000fe400078e0026 */
[----:B------:R-:W-:Y:S01]  /*7b70*/  FFMA.FTZ R28, R175, UR43, -R3 ;  /* 0x0000002baf1c7c23 */ /* 0x000fe20008010803 */
[----:B------:R-:W-:Y:S02]  /*7b80*/  IMAD.MOV.U32 R149, RZ, RZ, R111 ;  /* 0x000000ffff957224 */ /* 0x000fe400078e006f */
[----:B--2---:R-:W-:Y:S01]  /*7b90*/  FFMA.FTZ R36, R161, UR43, -R3 ;  /* 0x0000002ba1247c23 */ /* 0x004fe20008010803 */
[----:B------:R-:W-:-:S02]  /*7ba0*/  IMAD.MOV.U32 R153, RZ, RZ, R112 ;  /* 0x000000ffff997224 */ /* 0x000fc400078e0070 */
[----:B------:R-:W-:Y:S01]  /*7bb0*/  FFMA.FTZ R29, R173, UR43, -R3 ;  /* 0x0000002bad1d7c23 */ /* 0x000fe20008010803 */
[----:B------:R-:W-:Y:S02]  /*7bc0*/  IMAD.MOV.U32 R161, RZ, RZ, R107 ;  /* 0x000000ffffa17224 */ /* 0x000fe400078e006b */
[--C-:B------:R-:W-:Y:S01]  /*7bd0*/  FFMA.FTZ R30, R172, UR43, -R3.reuse ;  /* 0x0000002bac1e7c23 */ /* 0x100fe20008010803 */
[----:B------:R-:W-:Y:S02]  /*7be0*/  IMAD.MOV.U32 R88, RZ, RZ, R104 ;  /* 0x000000ffff587224 */ /* 0x000fe400078e0068 */
[----:B------:R-:W-:Y:S01]  /*7bf0*/  FFMA.FTZ R32, R170, UR43, -R3 ;  /* 0x0000002baa207c23 */ /* 0x000fe20008010803 */
[----:B------:R-:W-:Y:S02]  /*7c00*/  IMAD.MOV.U32 R91, RZ, RZ, R99 ;  /* 0x000000ffff5b7224 */ /* 0x000fe400078e0063 */
[--C-:B------:R-:W-:Y:S01]  /*7c10*/  FFMA.FTZ R34, R169, UR43, -R3.reuse ;  /* 0x0000002ba9227c23 */ /* 0x100fe20008010803 */
[--C-:B----4-:R-:W-:Y:S01]  /*7c20*/  FFMA.FTZ R35, R162, UR43, -R3.reuse ;  /* 0x0000002ba2237c23 */ /* 0x110fe20008010803 */
        /* <DEDUP_REMOVED lines=15> */
[----:B---3--:R-:W-:Y:S01]  /*7d20*/  F2FP.F16.F32.PACK_AB R3, R15, R11 ;  /* 0x0000000b0f03723e */ /* 0x008fe200000000ff */
[----:B------:R-:W-:-:S03]  /*7d30*/  IMAD.MOV.U32 R158, RZ, RZ, R12 ;  /* 0x000000ffff9e7224 */ /* 0x000fc600078e000c */
[----:B------:R-:W-:Y:S01]  /*7d40*/  PRMT R215, R3, 0x7610, R215 ;  /* 0x0000761003d77816 */ /* 0x000fe200000000d7 */
[----:B------:R-:W2:Y:S01]  /*7d50*/  MUFU.EX2 R23, R23 ;  /* 0x0000001700177308 */ /* 0x000ea20000000800 */
[----:B------:R-:W-:Y:S01]  /*7d60*/  FADD.FTZ R12, R14, R7 ;  /* 0x000000070e0c7221 */ /* 0x000fe20000010000 */
[----:B-1----:R-:W-:Y:S01]  /*7d70*/  F2FP.F16.F32.PACK_AB R7, R17, R6 ;  /* 0x000000061107723e */ /* 0x002fe200000000ff */
[----:B------:R-:W-:Y:S02]  /*7d80*/  IMAD.MOV.U32 R156, RZ, RZ, R9 ;  /* 0x000000ffff9c7224 */ /* 0x000fe400078e0009 */
[----:B------:R-:W-:Y:S01]  /*7d90*/  @!P5 HADD2 R200, -R215.H0_H0, -RZ.H0_H0 ;  /* 0xa00000ffd7c8d230 */ /* 0x000fe20000000900 */
[----:B------:R-:W-:Y:S01]  /*7da0*/  PRMT R214, R3, 0x7632, R214 ;  /* 0x0000763203d67816 */ /* 0x000fe200000000d6 */
[----:B------:R-:W-:Y:S01]  /*7db0*/  FADD.FTZ R9, R18, R4 ;  /* 0x0000000412097221 */ /* 0x000fe20000010000 */
[----:B------:R-:W-:Y:S01]  /*7dc0*/  LOP3.LUT R3, R5, 0xff, RZ, 0xc0, !PT ;  /* 0x000000ff05037812 */ /* 0x000fe200078ec0ff */
[----:B------:R-:W-:Y:S01]  /*7dd0*/  IMAD.WIDE.U32 R4, R8, -0x2daee0ad, RZ ;  /* 0xd2511f5308047825 */ /* 0x000fe200078e00ff */
[----:B------:R1:W-:Y:S01]  /*7de0*/  MUFU.EX2 R148, R171 ;  /* 0x000000ab00947308 */ /* 0x0003e20000000800 */
[----:B------:R-:W-:-:S02]  /*7df0*/  PRMT R212, R7, 0x7610, R212 ;  /* 0x0000761007d47816 */ /* 0x000fc400000000d4 */
[----:B------:R-:W-:Y:S02]  /*7e00*/  PRMT R213, R7, 0x7632, R213 ;  /* 0x0000763207d57816 */ /* 0x000fe400000000d5 */
[C---:B------:R-:W-:Y:S01]  /*7e10*/  LOP3.LUT R25, R4.reuse, 0xffff, RZ, 0xc0, !PT ;  /* 0x0000ffff04197812 */ /* 0x040fe200078ec0ff */
[----:B------:R-:W-:Y:S01]  /*7e20*/  @!P1 HADD2 R202, -R212.H0_H0, -RZ.H0_H0 ;  /* 0xa00000ffd4ca9230 */ /* 0x000fe20000000900 */
[----:B------:R-:W-:Y:S02]  /*7e30*/  LOP3.LUT R8, R4, 0xff, RZ, 0xc0, !PT ;  /* 0x000000ff04087812 */ /* 0x000fe400078ec0ff */
[----:B------:R-:W-:Y:S01]  /*7e40*/  SHF.R.U32.HI R24, RZ, 0x10, R4 ;  /* 0x00000010ff187819 */ /* 0x000fe20000011604 */
[----:B------:R-:W-:Y:S01]  /*7e50*/  @!P6 HADD2 R201, -R214.H0_H0, -RZ.H0_H0 ;  /* 0xa00000ffd6c9e230 */ /* 0x000fe20000000900 */
[----:B-1----:R-:W-:Y:S02]  /*7e60*/  PRMT R171, R215, 0x5410, R214 ;  /* 0x00005410d7ab7816 */ /* 0x002fe400000000d6 */
[----:B------:R-:W-:-:S02]  /*7e70*/  @!P5 PRMT R215, R200, 0x5410, RZ ;  /* 0x00005410c8d7d816 */ /* 0x000fc400000000ff */
[----:B------:R-:W-:Y:S02]  /*7e80*/  ISETP.LE.U32.AND P5, PT, R3, UR23, PT ;  /* 0x0000001703007c0c */ /* 0x000fe4000bfa3070 */
[----:B------:R-:W-:Y:S02]  /*7e90*/  LOP3.LUT R3, R5, UR40, R10, 0x96, !PT ;  /* 0x0000002805037c12 */ /* 0x000fe4000f8e960a */
[----:B------:R-:W-:Y:S02]  /*7ea0*/  SHF.R.U32.HI R5, RZ, 0x18, R4 ;  /* 0x00000018ff057819 */ /* 0x000fe40000011604 */
[----:B------:R-:W-:Y:S02]  /*7eb0*/  SHF.R.U32.HI R4, RZ, 0x8, R13 ;  /* 0x00000008ff047819 */ /* 0x000fe4000001160d */
[----:B------:R-:W-:Y:S01]  /*7ec0*/  PRMT R170, R212, 0x5410, R213 ;  /* 0x00005410d4aa7816 */ /* 0x000fe200000000d5 */
[----:B------:R-:W-:Y:S01]  /*7ed0*/  MUFU.EX2 R20, R165 ;  /* 0x000000a500147308 */ /* 0x000fe20000000800 */
[----:B------:R-:W-:-:S02]  /*7ee0*/  LOP3.LUT R4, R4, 0xffff, RZ, 0xc0, !PT ;  /* 0x0000ffff04047812 */ /* 0x000fc400078ec0ff */
[----:B------:R-:W-:Y:S02]  /*7ef0*/  @!P1 PRMT R212, R202, 0x5410, RZ ;  /* 0x00005410cad49816 */ /* 0x000fe400000000ff */
[----:B------:R-:W-:Y:S02]  /*7f00*/  ISETP.LE.U32.AND P1, PT, R5, UR23, PT ;  /* 0x0000001705007c0c */ /* 0x000fe4000bf23070 */
[----:B--2---:R-:W-:Y:S01]  /*7f10*/  F2FP.F16.F32.PACK_AB R5, R22, R23 ;  /* 0x000000171605723e */ /* 0x004fe200000000ff */
[----:B------:R-:W1:Y:S01]  /*7f20*/  MUFU.EX2 R21, R176 ;  /* 0x000000b000157308 */ /* 0x000e620000000800 */
[----:B------:R-:W-:Y:S02]  /*7f30*/  @!P6 PRMT R214, R201, 0x5410, RZ ;  /* 0x00005410c9d6e816 */ /* 0x000fe400000000ff */
[----:B------:R-:W-:Y:S02]  /*7f40*/  ISETP.LE.U32.AND P6, PT, R4, UR23, PT ;  /* 0x0000001704007c0c */ /* 0x000fe4000bfc3070 */
        /* <DEDUP_REMOVED lines=9> */
[----:B-1----:R-:W-:Y:S01]  /*7fe0*/  F2FP.F16.F32.PACK_AB R4, R21, R20 ;  /* 0x000000141504723e */ /* 0x002fe200000000ff */
[----:B------:R-:W1:Y:S01]  /*7ff0*/  MUFU.EX2 R224, R224 ;  /* 0x000000e000e07308 */ /* 0x000e620000000800 */
[----:B------:R-:W-:Y:S02]  /*8000*/  IMAD.MOV.U32 R155, RZ, RZ, R67 ;  /* 0x000000ffff9b7224 */ /* 0x000fe400078e0043 */
[C---:B------:R-:W-:Y:S01]  /*8010*/  PRMT R208, R4.reuse, 0x7632, R208 ;  /* 0x0000763204d07816 */ /* 0x040fe200000000d0 */
[----:B------:R-:W-:Y:S02]  /*8020*/  IMAD.MOV.U32 R164, RZ, RZ, R148 ;  /* 0x000000ffffa47224 */ /* 0x000fe400078e0094 */
[----:B------:R-:W-:Y:S01]  /*8030*/  IMAD.MOV.U32 R148, RZ, RZ, R151 ;  /* 0x000000ffff947224 */ /* 0x000fe200078e0097 */
[----:B------:R-:W-:Y:S01]  /*8040*/  PRMT R209, R4, 0x7610, R209 ;  /* 0x0000761004d17816 */ /* 0x000fe200000000d1 */
[----:B------:R-:W-:-:S02]  /*8050*/  IMAD.MOV.U32 R151, RZ, RZ, R154 ;  /* 0x000000ffff977224 */ /* 0x000fc400078e009a */
[----:B------:R-:W-:Y:S02]  /*8060*/  @!P2 HADD2 R206, -R208.H0_H0, -RZ.H0_H0 ;  /* 0xa00000ffd0cea230 */ /* 0x000fe40000000900 */
[----:B------:R-:W-:Y:S01]  /*8070*/  IMAD.MOV.U32 R154, RZ, RZ, R155 ;  /* 0x000000ffff9a7224 */ /* 0x000fe200078e009b */
[----:B------:R-:W-:Y:S01]  /*8080*/  LOP3.LUT R4, R3, 0xff, RZ, 0xc0, !PT ;  /* 0x000000ff03047812 */ /* 0x000fe200078ec0ff */
[----:B------:R-:W-:Y:S02]  /*8090*/  IMAD.MOV.U32 R155, RZ, RZ, R156 ;  /* 0x000000ffff9b7224 */ /* 0x000fe400078e009c */
[----:B------:R-:W-:Y:S02]  /*80a0*/  IMAD.MOV.U32 R156, RZ, RZ, R158 ;  /* 0x000000ffff9c7224 */ /* 0x000fe400078e009e */
[----:B------:R-:W-:Y:S01]  /*80b0*/  IMAD.MOV.U32 R158, RZ, RZ, R168 ;  /* 0x000000ffff9e7224 */ /* 0x000fe200078e00a8 */
[----:B------:R-:W-:Y:S01]  /*80c0*/  PRMT R168, R209, 0x5410, R208 ;  /* 0x00005410d1a87816 */ /* 0x000fe200000000d0 */
[----:B------:R-:W-:Y:S01]  /*80d0*/  @!P5 HADD2 R207, -R209.H0_H0, -RZ.H0_H0 ;  /* 0xa00000ffd1cfd230 */ /* 0x000fe20000000900 */
[----:B------:R-:W-:-:S02]  /*80e0*/  @!P2 PRMT R208, R206, 0x5410, RZ ;  /* 0x00005410ced0a816 */ /* 0x000fc400000000ff */
[----:B------:R-:W-:Y:S02]  /*80f0*/  ISETP.LE.U32.AND P2, PT, R4, UR23, PT ;  /* 0x0000001704007c0c */ /* 0x000fe4000bf43070 */
[----:B------:R-:W-:Y:S02]  /*8100*/  SHF.R.U32.HI R4, RZ, 0x18, R3 ;  /* 0x00000018ff047819 */ /* 0x000fe40000011603 */
[----:B------:R-:W-:Y:S01]  /*8110*/  @!P5 PRMT R209, R207, 0x5410, RZ ;  /* 0x00005410cfd1d816 */ /* 0x000fe200000000ff */
[----:B------:R-:W-:Y:S01]  /*8120*/  FADD.FTZ R7, R19, R12 ;  /* 0x0000000c13077221 */ /* 0x000fe20000010000 */
[----:B------:R-:W-:Y:S02]  /*8130*/  ISETP.LE.U32.AND P5, PT, R4, UR23, PT ;  /* 0x0000001704007c0c */ /* 0x000fe4000bfa3070 */
[----:B-1----:R-:W-:Y:S01]  /*8140*/  F2FP.F16.F32.PACK_AB R4, R224, R68 ;  /* 0x00000044e004723e */ /* 0x002fe200000000ff */
[----:B------:R-:W-:Y:S02]  /*8150*/  @!P4 HADD2 R203, -R213.H0_H0, -RZ.H0_H0 ;  /* 0xa00000ffd5cbc230 */ /* 0x000fe40000000900 */
[----:B------:R-:W-:Y:S01]  /*8160*/  FADD.FTZ R5, R6, R7 ;  /* 0x0000000706057221 */ /* 0x000fe20000010000 */
[----:B------:R-:W-:-:S03]  /*8170*/  PRMT R207, R4, 0x7610, R207 ;  /* 0x0000761004cf7816 */ /* 0x000fc600000000cf */
[----:B------:R-:W-:Y:S01]  /*8180*/  FADD.FTZ R5, R17, R5 ;  /* 0x0000000511057221 */ /* 0x000fe20000010000 */
[----:B------:R-:W-:Y:S02]  /*8190*/  @!P4 PRMT R213, R203, 0x5410, RZ ;  /* 0x00005410cbd5c816 */ /* 0x000fe400000000ff */
[----:B------:R-:W-:Y:S01]  /*81a0*/  PRMT R206, R4, 0x7632, R206 ;  /* 0x0000763204ce7816 */ /* 0x000fe200000000ce */
[----:B------:R-:W-:Y:S01]  /*81b0*/  @!P2 HADD2 R240, -R207.H0_H0, -RZ.H0_H0 ;  /* 0xa00000ffcff0a230 */ /* 0x000fe20000000900 */
[----:B------:R-:W-:Y:S01]  /*81c0*/  ISETP.LE.U32.AND P4, PT, R8, UR23, PT ;  /* 0x0000001708007c0c */ /* 0x000fe2000bf83070 */
[----:B------:R-:W-:Y:S01]  /*81d0*/  FADD.FTZ R8, R11, R9 ;  /* 0x000000090b087221 */ /* 0x000fe20000010000 */
[----:B------:R-:W-:Y:S02]  /*81e0*/  IMAD.MOV.U32 R205, RZ, RZ, R73 ;  /* 0x000000ffffcd7224 */ /* 0x000fe400078e0049 */
[----:B------:R-:W-:Y:S01]  /*81f0*/  FADD.FTZ R9, R20, R5 ;  /* 0x0000000514097221 */ /* 0x000fe20000010000 */
[----:B------:R-:W-:Y:S01]  /*8200*/  IMAD.MOV.U32 R73, RZ, RZ, R166 ;  /* 0x000000ffff497224 */ /* 0x000fe200078e00a6 */
[----:B------:R-:W-:-:S02]  /*8210*/  PRMT R166, R207, 0x5410, R206 ;  /* 0x00005410cfa67816 */ /* 0x000fc400000000ce */
[----:B------:R-:W-:Y:S01]  /*8220*/  @!P2 PRMT R207, R240, 0x5410, RZ ;  /* 0x00005410f0cfa816 */ /* 0x000fe200000000ff */
[----:B------:R-:W-:Y:S02]  /*8230*/  IMAD.MOV.U32 R240, RZ, RZ, R88 ;  /* 0x000000fffff07224 */ /* 0x000fe400078e0058 */
[----:B------:R-:W-:Y:S02]  /*8240*/  FADD.FTZ R88, R21, R9 ;  /* 0x0000000915587221 */ /* 0x000fe40000010000 */
[----:B------:R-:W2:Y:S01]  /*8250*/  LDL.LU.64 R20, [R1+0x150] ;  /* 0x0001500001147983 */ /* 0x000ea20000300a00 */
[----:B------:R-:W-:Y:S01]  /*8260*/  IMAD.MOV.U32 R157, RZ, RZ, R130 ;  /* 0x000000ffff9d7224 */ /* 0x000fe200078e0082 */
[----:B------:R-:W-:Y:S01]  /*8270*/  MUFU.EX2 R67, R179 ;  /* 0x000000b300437308 */ /* 0x000fe20000000800 */
[----:B------:R-:W-:Y:S01]  /*8280*/  IMAD.MOV.U32 R130, RZ, RZ, R136 ;  /* 0x000000ffff827224 */ /* 0x000fe200078e0088 */
[----:B------:R-:W-:Y:S01]  /*8290*/  SHF.R.U32.HI R3, RZ, 0x10, R3 ;  /* 0x00000010ff037819 */ /* 0x000fe20000011603 */
[----:B------:R-:W-:-:S05]  /*82a0*/  @!P6 HADD2 R217, -R210.H0_H0, -RZ.H0_H0 ;  /* 0xa00000ffd2d9e230 */ /* 0x000fca0000000900 */
[----:B------:R-:W1:Y:S01]  /*82b0*/  MUFU.EX2 R136, R182 ;  /* 0x000000b600887308 */ /* 0x000e620000000800 */
[----:B------:R-:W-:Y:S02]  /*82c0*/  LOP3.LUT R3, R3, 0xff, RZ, 0xc0, !PT ;  /* 0x000000ff03037812 */ /* 0x000fe400078ec0ff */
[----:B------:R-:W-:Y:S02]  /*82d0*/  @!P6 PRMT R210, R217, 0x5410, RZ ;  /* 0x00005410d9d2e816 */ /* 0x000fe400000000ff */
[----:B------:R-:W-:Y:S02]  /*82e0*/  ISETP.LE.U32.AND P6, PT, R3, UR23, PT ;  /* 0x0000001703007c0c */ /* 0x000fe4000bfc3070 */
[----:B------:R-:W-:Y:S01]  /*82f0*/  LOP3.LUT R3, R24, 0xff, RZ, 0xc0, !PT ;  /* 0x000000ff18037812 */ /* 0x000fe200078ec0ff */
[----:B------:R-:W-:Y:S03]  /*8300*/  MUFU.EX2 R18, R39 ;  /* 0x0000002700127308 */ /* 0x000fe60000000800 */
[----:B------:R-:W-:-:S02]  /*8310*/  ISETP.LE.U32.AND P2, PT, R3, UR23, PT ;  /* 0x0000001703007c0c */ /* 0x000fc4000bf43070 */
[----:B------:R-:W-:-:S03]  /*8320*/  SHF.R.U32.HI R4, RZ, 0x8, R25 ;  /* 0x00000008ff047819 */ /* 0x000fc60000011619 */
[----:B------:R-:W3:Y:S01]  /*8330*/  MUFU.EX2 R14, R42 ;  /* 0x0000002a000e7308 */ /* 0x000ee20000000800 */
[----:B-1----:R-:W-:Y:S01]  /*8340*/  F2FP.F16.F32.PACK_AB R3, R136, R67 ;  /* 0x000000438803723e */ /* 0x002fe200000000ff */
[----:B------:R-:W-:Y:S02]  /*8350*/  IMAD.MOV.U32 R162, RZ, RZ, R163 ;  /* 0x000000ffffa27224 */ /* 0x000fe400078e00a3 */
[----:B------:R-:W-:Y:S02]  /*8360*/  @!P3 HADD2 R218, -R206.H0_H0, -RZ.H0_H0 ;  /* 0xa00000ffcedab230 */ /* 0x000fe40000000900 */
[----:B------:R-:W-:Y:S01]  /*8370*/  IMAD.MOV.U32 R163, RZ, RZ, R223 ;  /* 0x000000ffffa37224 */ /* 0x000fe200078e00df */
[C---:B------:R-:W-:Y:S02]  /*8380*/  PRMT R203, R3.reuse, 0x7610, R203 ;  /* 0x0000761003cb7816 */ /* 0x040fe400000000cb */
[----:B------:R-:W-:Y:S01]  /*8390*/  PRMT R202, R3, 0x7632, R202 ;  /* 0x0000763203ca7816 */ /* 0x000fe200000000ca */
[----:B------:R-:W1:Y:S01]  /*83a0*/  MUFU.EX2 R13, R43 ;  /* 0x0000002b000d7308 */ /* 0x000e620000000800 */
[----:B------:R-:W-:Y:S01]  /*83b0*/  LOP3.LUT R3, R4, 0xffff, RZ, 0xc0, !PT ;  /* 0x0000ffff04037812 */ /* 0x000fe200078ec0ff */
[----:B------:R-:W-:Y:S01]  /*83c0*/  FADD.FTZ R8, R15, R8 ;  /* 0x000000080f087221 */ /* 0x000fe20000010000 */
[----:B------:R-:W-:Y:S01]  /*83d0*/  @!P3 PRMT R206, R218, 0x5410, RZ ;  /* 0x00005410daceb816 */ /* 0x000fe200000000ff */
[----:B------:R-:W-:-:S04]  /*83e0*/  @!P6 HADD2 R246, -R203.H0_H0, -RZ.H0_H0 ;  /* 0xa00000ffcbf6e230 */ /* 0x000fc80000000900 */
[----:B------:R-:W-:Y:S01]  /*83f0*/  MUFU.EX2 R223, R181 ;  /* 0x000000b500df7308 */ /* 0x000fe20000000800 */
[----:B------:R-:W-:Y:S01]  /*8400*/  ISETP.LE.U32.AND P3, PT, R3, UR23, PT ;  /* 0x0000001703007c0c */ /* 0x000fe2000bf63070 */
[----:B------:R-:W-:-:S06]  /*8410*/  FADD.FTZ R3, R23, R8 ;  /* 0x0000000817037221 */ /* 0x000fcc0000010000 */
[----:B------:R-:W4:Y:S01]  /*8420*/  MUFU.EX2 R152, R180 ;  /* 0x000000b400987308 */ /* 0x000f220000000800 */
[----:B------:R-:W-:Y:S02]  /*8430*/  F2FP.F16.F32.PACK_AB R5, R164, R205 ;  /* 0x000000cda405723e */ /* 0x000fe400000000ff */
[----:B------:R-:W-:-:S05]  /*8440*/  PRMT R165, R203, 0x5410, R202 ;  /* 0x00005410cba57816 */ /* 0x000fca00000000ca */
[----:B------:R-:W4:Y:S01]  /*8450*/  MUFU.EX2 R10, R44 ;  /* 0x0000002c000a7308 */ /* 0x000f220000000800 */
[----:B------:R-:W-:Y:S01]  /*8460*/  @!P6 PRMT R203, R246, 0x5410, RZ ;  /* 0x00005410f6cbe816 */ /* 0x000fe200000000ff */
[----:B------:R-:W-:Y:S02]  /*8470*/  IMAD.MOV.U32 R246, RZ, RZ, R73 ;  /* 0x000000fffff67224 */ /* 0x000fe400078e0049 */
[----:B------:R-:W-:Y:S01]  /*8480*/  FADD.FTZ R73, R22, R3 ;  /* 0x0000000316497221 */ /* 0x000fe20000010000 */
[----:B------:R-:W-:-:S03]  /*8490*/  PRMT R201, R5, 0x7610, R201 ;  /* 0x0000761005c97816 */ /* 0x000fc600000000c9 */
[----:B------:R-:W4:Y:S01]  /*84a0*/  MUFU.EX2 R12, R45 ;  /* 0x0000002d000c7308 */ /* 0x000f220000000800 */
[----:B------:R-:W-:Y:S01]  /*84b0*/  PRMT R200, R5, 0x7632, R200 ;  /* 0x0000763205c87816 */ /* 0x000fe200000000c8 */
[----:B---3--:R-:W-:-:S06]  /*84c0*/  FADD.FTZ R5, R18, R14 ;  /* 0x0000000e12057221 */ /* 0x008fcc0000010000 */
[----:B------:R-:W3:Y:S01]  /*84d0*/  MUFU.EX2 R11, R49 ;  /* 0x00000031000b7308 */ /* 0x000ee20000000800 */
[----:B-1----:R-:W-:Y:S01]  /*84e0*/  FADD.FTZ R9, R13, R5 ;  /* 0x000000050d097221 */ /* 0x002fe20000010000 */
[----:B----4-:R-:W-:-:S06]  /*84f0*/  F2FP.F16.F32.PACK_AB R6, R152, R223 ;  /* 0x000000df9806723e */ /* 0x010fcc00000000ff */
[----:B------:R-:W-:Y:S08]  /*8500*/  MUFU.EX2 R4, R26 ;  /* 0x0000001a00047308 */ /* 0x000ff00000000800 */
[----:B------:R-:W1:Y:S01]  /*8510*/  MUFU.EX2 R3, R27 ;  /* 0x0000001b00037308 */ /* 0x000e620000000800 */
[----:B------:R-:W-:-:S07]  /*8520*/  FADD.FTZ R9, R10, R9 ;  /* 0x000000090a097221 */ /* 0x000fce0000010000 */
[----:B------:R-:W4:Y:S01]  /*8530*/  MUFU.EX2 R8, R28 ;  /* 0x0000001c00087308 */ /* 0x000f220000000800 */
[----:B------:R-:W-:Y:S01]  /*8540*/  PRMT R199, R6, 0x7610, R199 ;  /* 0x0000761006c77816 */ /* 0x000fe200000000c7 */
[----:B------:R-:W-:Y:S01]  /*8550*/  FADD.FTZ R9, R12, R9 ;  /* 0x000000090c097221 */ /* 0x000fe20000010000 */
[----:B------:R-:W-:-:S05]  /*8560*/  PRMT R198, R6, 0x7632, R198 ;  /* 0x0000763206c67816 */ /* 0x000fca00000000c6 */
[----:B------:R-:W4:Y:S08]  /*8570*/  MUFU.EX2 R7, R29 ;  /* 0x0000001d00077308 */ /* 0x000f300000000800 */
[----:B------:R3:W4:Y:S08]  /*8580*/  MUFU.EX2 R6, R30 ;  /* 0x0000001e00067308 */ /* 0x0007300000000800 */
[----:B------:R1:W4:Y:S01]  /*8590*/  MUFU.EX2 R5, R31 ;  /* 0x0000001f00057308 */ /* 0x0003220000000800 */
[----:B---3--:R-:W-:Y:S01]  /*85a0*/  F2FP.F16.F32.PACK_AB R30, R10, R13 ;  /* 0x0000000d0a1e723e */ /* 0x008fe200000000ff */
[C---:B------:R-:W-:Y:S01]  /*85b0*/  FADD.FTZ R13, R11.reuse, R9 ;  /* 0x000000090b0d7221 */ /* 0x040fe20000010000 */
[----:B-1----:R-:W-:Y:S01]  /*85c0*/  F2FP.F16.F32.PACK_AB R31, R11, R12 ;  /* 0x0000000c0b1f723e */ /* 0x002fe200000000ff */
[----:B------:R-:W-:-:S04]  /*85d0*/  FADD.FTZ R11, R4, R3 ;  /* 0x00000003040b7221 */ /* 0x000fc80000010000 */
[----:B------:R-:W1:Y:S01]  /*85e0*/  MUFU.EX2 R10, R32 ;  /* 0x00000020000a7308 */ /* 0x000e620000000800 */
[----:B----4-:R-:W-:Y:S01]  /*85f0*/  FADD.FTZ R11, R8, R11 ;  /* 0x0000000b080b7221 */ /* 0x010fe20000010000 */
[----:B------:R-:W-:-:S03]  /*8600*/  F2FP.F16.F32.PACK_AB R22, R3, R4 ;  /* 0x000000040316723e */ /* 0x000fc600000000ff */
[----:B------:R-:W-:-:S03]  /*8610*/  FADD.FTZ R3, R7, R11 ;  /* 0x0000000b07037221 */ /* 0x000fc60000010000 */
[----:B------:R-:W3:Y:S01]  /*8620*/  MUFU.EX2 R9, R34 ;  /* 0x0000002200097308 */ /* 0x000ee20000000800 */
[----:B------:R-:W-:Y:S01]  /*8630*/  FADD.FTZ R3, R6, R3 ;  /* 0x0000000306037221 */ /* 0x000fe20000010000 */
[----:B------:R-:W-:-:S06]  /*8640*/  F2FP.F16.F32.PACK_AB R24, R7, R8 ;  /* 0x000000080718723e */ /* 0x000fcc00000000ff */
[----:B------:R-:W4:Y:S01]  /*8650*/  MUFU.EX2 R19, R51 ;  /* 0x0000003300137308 */ /* 0x000f220000000800 */
[----:B------:R-:W-:-:S07]  /*8660*/  FADD.FTZ R7, R5, R3 ;  /* 0x0000000305077221 */ /* 0x000fce0000010000 */
[----:B------:R-:W4:Y:S01]  /*8670*/  MUFU.EX2 R4, R35 ;  /* 0x0000002300047308 */ /* 0x000f220000000800 */
[----:B------:R-:W-:Y:S02]  /*8680*/  @!P5 HADD2 R241, -R202.H0_H0, -RZ.H0_H0 ;  /* 0xa00000ffcaf1d230 */ /* 0x000fe40000000900 */
[----:B------:R-:W-:Y:S02]  /*8690*/  IMAD.MOV.U32 R218, RZ, RZ, R148 ;  /* 0x000000ffffda7224 */ /* 0x000fe400078e0094 */
[----:B------:R-:W-:-:S03]  /*86a0*/  @!P4 HADD2 R252, -R201.H0_H0, -RZ.H0_H0 ;  /* 0xa00000ffc9fcc230 */ /* 0x000fc60000000900 */
[----:B------:R-:W4:Y:S01]  /*86b0*/  MUFU.EX2 R16, R54 ;  /* 0x0000003600107308 */ /* 0x000f220000000800 */
[----:B------:R-:W-:Y:S01]  /*86c0*/  F2FP.F16.F32.PACK_AB R26, R5, R6 ;  /* 0x00000006051a723e */ /* 0x000fe200000000ff */
[----:B------:R-:W-:Y:S02]  /*86d0*/  IMAD.MOV.U32 R148, RZ, RZ, R149 ;  /* 0x000000ffff947224 */ /* 0x000fe400078e0095 */
[----:B-1----:R-:W-:-:S04]  /*86e0*/  FADD.FTZ R5, R10, R7 ;  /* 0x000000070a057221 */ /* 0x002fc80000010000 */
[----:B------:R-:W1:Y:S01]  /*86f0*/  MUFU.EX2 R3, R36 ;  /* 0x0000002400037308 */ /* 0x000e620000000800 */
[----:B------:R-:W-:Y:S02]  /*8700*/  IMAD.MOV.U32 R149, RZ, RZ, R157 ;  /* 0x000000ffff957224 */ /* 0x000fe400078e009d */
[----:B------:R-:W-:Y:S01]  /*8710*/  IMAD.MOV.U32 R217, RZ, RZ, R161 ;  /* 0x000000ffffd97224 */ /* 0x000fe200078e00a1 */
[----:B------:R-:W-:Y:S01]  /*8720*/  PRMT R161, R201, 0x5410, R200 ;  /* 0x00005410c9a17816 */ /* 0x000fe200000000c8 */
[----:B------:R-:W-:Y:S01]  /*8730*/  IMAD.MOV.U32 R157, RZ, RZ, R91 ;  /* 0x000000ffff9d7224 */ /* 0x000fe200078e005b */
[----:B------:R-:W-:Y:S01]  /*8740*/  @!P5 PRMT R202, R241, 0x5410, RZ ;  /* 0x00005410f1cad816 */ /* 0x000fe200000000ff */
[----:B------:R-:W-:Y:S01]  /*8750*/  IMAD.MOV.U32 R91, RZ, RZ, R163 ;  /* 0x000000ffff5b7224 */ /* 0x000fe200078e00a3 */
[----:B------:R-:W-:Y:S01]  /*8760*/  @!P4 PRMT R201, R252, 0x5410, RZ ;  /* 0x00005410fcc9c816 */ /* 0x000fe200000000ff */
[----:B---3--:R-:W-:Y:S01]  /*8770*/  FADD.FTZ R5, R9, R5 ;  /* 0x0000000509057221 */ /* 0x008fe20000010000 */
[----:B------:R-:W-:-:S02]  /*8780*/  VIADD R129, R129, 0x4 ;  /* 0x0000000481817836 */ /* 0x000fc40000000000 */
[----:B------:R-:W-:Y:S02]  /*8790*/  IMAD.MOV.U32 R241, RZ, RZ, R151 ;  /* 0x000000fffff17224 */ /* 0x000fe400078e0097 */
[----:B------:R-:W-:Y:S01]  /*87a0*/  IMAD.MOV.U32 R252, RZ, RZ, R152 ;  /* 0x000000fffffc7224 */ /* 0x000fe200078e0098 */
[----:B------:R-:W3:Y:S01]  /*87b0*/  MUFU.EX2 R17, R55 ;  /* 0x0000003700117308 */ /* 0x000ee20000000800 */
[----:B------:R-:W-:Y:S02]  /*87c0*/  IMAD.MOV.U32 R151, RZ, RZ, R154 ;  /* 0x000000ffff977224 */ /* 0x000fe400078e009a */
[----:B------:R-:W-:Y:S02]  /*87d0*/  IMAD.MOV.U32 R152, RZ, RZ, R155 ;  /* 0x000000ffff987224 */ /* 0x000fe400078e009b */
[----:B----4-:R-:W-:Y:S01]  /*87e0*/  FADD.FTZ R6, R19, R13 ;  /* 0x0000000d13067221 */ /* 0x010fe20000010000 */
[----:B------:R-:W-:Y:S02]  /*87f0*/  IMAD.MOV.U32 R154, RZ, RZ, R156 ;  /* 0x000000ffff9a7224 */ /* 0x000fe400078e009c */
[----:B------:R-:W-:-:S02]  /*8800*/  IMAD.MOV.U32 R155, RZ, RZ, R158 ;  /* 0x000000ffff9b7224 */ /* 0x000fc400078e009e */
[----:B------:R-:W-:Y:S01]  /*8810*/  FADD.FTZ R5, R4, R5 ;  /* 0x0000000504057221 */ /* 0x000fe20000010000 */
[----:B------:R-:W-:Y:S02]  /*8820*/  IMAD.MOV.U32 R156, RZ, RZ, R90 ;  /* 0x000000ffff9c7224 */ /* 0x000fe400078e005a */
[----:B------:R-:W-:Y:S02]  /*8830*/  IMAD.MOV.U32 R158, RZ, RZ, R91 ;  /* 0x000000ffff9e7224 */ /* 0x000fe400078e005b */
[----:B------:R-:W-:Y:S01]  /*8840*/  IMAD.WIDE.U32 R90, R129, -0x326172a9, RZ ;  /* 0xcd9e8d57815a7825 */ /* 0x000fe200078e00ff */
[----:B------:R-:W4:Y:S03]  /*8850*/  MUFU.EX2 R15, R57 ;  /* 0x00000039000f7308 */ /* 0x000f260000000800 */
[C---:B------:R-:W-:Y:S01]  /*8860*/  FADD.FTZ R6, R16.reuse, R6 ;  /* 0x0000000610067221 */ /* 0x040fe20000010000 */
[----:B------:R-:W-:Y:S01]  /*8870*/  F2FP.F16.F32.PACK_AB R19, R16, R19 ;  /* 0x000000131013723e */ /* 0x000fe200000000ff */
[C---:B-1----:R-:W-:Y:S01]  /*8880*/  FADD.FTZ R16, R3.reuse, R5 ;  /* 0x0000000503107221 */ /* 0x042fe20000010000 */
[----:B------:R-:W-:-:S02]  /*8890*/  F2FP.F16.F32.PACK_AB R54, R3, R4 ;  /* 0x000000040336723e */ /* 0x000fc400000000ff */
[----:B------:R-:W-:Y:S01]  /*88a0*/  LOP3.LUT R3, R91, R246, RZ, 0x3c, !PT ;  /* 0x000000f65b037212 */ /* 0x000fe200078e3cff */
[----:B---3--:R-:W-:Y:S01]  /*88b0*/  FADD.FTZ R6, R17, R6 ;  /* 0x0000000611067221 */ /* 0x008fe20000010000 */
[----:B------:R-:W-:Y:S02]  /*88c0*/  F2FP.F16.F32.PACK_AB R23, R14, R18 ;  /* 0x000000120e17723e */ /* 0x000fe400000000ff */
[----:B------:R-:W-:Y:S01]  /*88d0*/  F2FP.F16.F32.PACK_AB R25, R9, R10 ;  /* 0x0000000a0919723e */ /* 0x000fe200000000ff */
[C---:B----4-:R-:W-:Y:S01]  /*88e0*/  FADD.FTZ R18, R15.reuse, R6 ;  /* 0x000000060f127221 */ /* 0x050fe20000010000 */
[----:B------:R-:W-:Y:S01]  /*88f0*/  F2FP.F16.F32.PACK_AB R51, R15, R17 ;  /* 0x000000110f33723e */ /* 0x000fe200000000ff */
[----:B------:R-:W-:-:S05]  /*8900*/  @!P3 HADD2 R251, -R200.H0_H0, -RZ.H0_H0 ;  /* 0xa00000ffc8fbb230 */ /* 0x000fca0000000900 */
[----:B------:R-:W-:Y:S01]  /*8910*/  @!P3 PRMT R200, R251, 0x5410, RZ ;  /* 0x00005410fbc8b816 */ /* 0x000fe200000000ff */
[----:B------:R-:W-:Y:S02]  /*8920*/  IMAD.MOV.U32 R251, RZ, RZ, R252 ;  /* 0x000000fffffb7224 */ /* 0x000fe400078e00fc */
[----:B------:R-:W-:Y:S02]  /*8930*/  IMAD.MOV.U32 R252, RZ, RZ, R154 ;  /* 0x000000fffffc7224 */ /* 0x000fe400078e009a */
[----:B------:R-:W-:Y:S01]  /*8940*/  IMAD.MOV.U32 R154, RZ, RZ, R155 ;  /* 0x000000ffff9a7224 */ /* 0x000fe200078e009b */
[----:B------:R-:W-:Y:S01]  /*8950*/  STL [R1+0x2a4], R129 ;  /* 0x0002a48101007387 */ /* 0x000fe20000100800 */
[----:B------:R-:W-:Y:S02]  /*8960*/  IMAD.MOV.U32 R155, RZ, RZ, R156 ;  /* 0x000000ffff9b7224 */ /* 0x000fe400078e009c */
[----:B------:R-:W-:Y:S02]  /*8970*/  IMAD.MOV.U32 R156, RZ, RZ, R158 ;  /* 0x000000ffff9c7224 */ /* 0x000fe400078e009e */
[----:B------:R1:W3:Y:S01]  /*8980*/  LDL.LU.S16 R158, [R1] ;  /* 0x00000000019e7983 */ /* 0x0002e20000300600 */
[----:B--2---:R-:W-:-:S02]  /*8990*/  IMAD.MOV.U32 R13, RZ, RZ, R21 ;  /* 0x000000ffff0d7224 */ /* 0x004fc400078e0015 */
[----:B------:R-:W-:Y:S02]  /*89a0*/  IMAD.MOV.U32 R12, RZ, RZ, R20 ;  /* 0x000000ffff0c7224 */ /* 0x000fe400078e0014 */
        /* <DEDUP_REMOVED lines=11> */
[----:B------:R-:W-:-:S05]  /*8a60*/  IMAD.WIDE.U32 R4, R5, -0x2daee0ad, RZ ;  /* 0xd2511f5305047825 */ /* 0x000fca00078e00ff */
[----:B------:R-:W-:Y:S01]  /*8a70*/  LOP3.LUT R6, R5, UR14, R6, 0x96, !PT ;  /* 0x0000000e05067c12 */ /* 0x000fe2000f8e9606 */
[----:B------:R-:W-:-:S04]  /*8a80*/  IMAD.WIDE.U32 R8, R8, -0x326172a9, RZ ;  /* 0xcd9e8d5708087825 */ /* 0x000fc800078e00ff */
[----:B------:R-:W-:-:S05]  /*8a90*/  IMAD.WIDE.U32 R6, R6, -0x326172a9, RZ ;  /* 0xcd9e8d5706067825 */ /* 0x000fca00078e00ff */
[----:B------:R-:W-:Y:S02]  /*8aa0*/  LOP3.LUT R13, R7, UR13, R8, 0x96, !PT ;  /* 0x0000000d070d7c12 */ /* 0x000fe4000f8e9608 */
[----:B------:R2:W-:Y:S02]  /*8ab0*/  MUFU.EX2 R7, R109 ;  /* 0x0000006d00077308 */ /* 0x0005e40000000800 */
[----:B--2---:R1:W2:Y:S01]  /*8ac0*/  LDL.LU.S16 R109, [R1+0xc] ;  /* 0x00000c00016d7983 */ /* 0x0042a20000300600 */
[----:B------:R-:W-:-:S05]  /*8ad0*/  LOP3.LUT R10, R9, UR15, R10, 0x96, !PT ;  /* 0x0000000f090a7c12 */ /* 0x000fca000f8e960a */
[----:B------:R-:W-:-:S05]  /*8ae0*/  IMAD.WIDE.U32 R10, R10, -0x2daee0ad, RZ ;  /* 0xd2511f530a0a7825 */ /* 0x000fca00078e00ff */
[----:B------:R-:W-:-:S05]  /*8af0*/  LOP3.LUT R4, R11, UR12, R4, 0x96, !PT ;  /* 0x0000000c0b047c12 */ /* 0x000fca000f8e9604 */
[----:B------:R-:W-:-:S05]  /*8b00*/  IMAD.WIDE.U32 R4, R4, -0x326172a9, RZ ;  /* 0xcd9e8d5704047825 */ /* 0x000fca00078e00ff */
[----:B------:R-:W-:-:S04]  /*8b10*/  LOP3.LUT R3, R5, UR39, R6, 0x96, !PT ;  /* 0x0000002705037c12 */ /* 0x000fc8000f8e9606 */
[----:B------:R-:W-:-:S04]  /*8b20*/  LOP3.LUT R6, R3, 0xff, RZ, 0xc0, !PT ;  /* 0x000000ff03067812 */ /* 0x000fc800078ec0ff */
[----:B------:R-:W-:Y:S02]  /*8b30*/  ISETP.LE.U32.AND P4, PT, R6, UR23, PT ;  /* 0x0000001706007c0c */ /* 0x000fe4000bf83070 */
[----:B------:R-:W-:-:S04]  /*8b40*/  LOP3.LUT R6, R3, 0xffff, RZ, 0xc0, !PT ;  /* 0x0000ffff03067812 */ /* 0x000fc800078ec0ff */
[----:B------:R-:W-:Y:S01]  /*8b50*/  SHF.R.U32.HI R6, RZ, 0x8, R6 ;  /* 0x00000008ff067819 */ /* 0x000fe20000011606 */
[----:B------:R-:W-:-:S03]  /*8b60*/  @!P2 HADD2 R249, -R199.H0_H0, -RZ.H0_H0 ;  /* 0xa00000ffc7f9a230 */ /* 0x000fc60000000900 */
[----:B------:R-:W-:Y:S02]  /*8b70*/  LOP3.LUT R6, R6, 0xffff, RZ, 0xc0, !PT ;  /* 0x0000ffff06067812 */ /* 0x000fe400078ec0ff */
[--C-:B------:R-:W-:Y:S02]  /*8b80*/  SHF.R.U32.HI R9, RZ, 0x10, R3.reuse ;  /* 0x00000010ff097819 */ /* 0x100fe40000011603 */
[----:B------:R-:W-:Y:S01]  /*8b90*/  SHF.R.U32.HI R3, RZ, 0x18, R3 ;  /* 0x00000018ff037819 */ /* 0x000fe20000011603 */
[----:B------:R-:W4:Y:S01]  /*8ba0*/  MUFU.EX2 R8, R110 ;  /* 0x0000006e00087308 */ /* 0x000f220000000800 */
[----:B------:R-:W-:Y:S02]  /*8bb0*/  ISETP.LE.U32.AND P5, PT, R6, UR23, PT ;  /* 0x0000001706007c0c */ /* 0x000fe4000bfa3070 */
[----:B------:R-:W-:Y:S02]  /*8bc0*/  PRMT R163, R199, 0x5410, R198 ;  /* 0x00005410c7a37816 */ /* 0x000fe400000000c6 */
[----:B------:R-:W-:-:S03]  /*8bd0*/  @!P2 PRMT R199, R249, 0x5410, RZ ;  /* 0x00005410f9c7a816 */ /* 0x000fc600000000ff */
[----:B------:R-:W1:Y:S01]  /*8be0*/  MUFU.EX2 R6, R37 ;  /* 0x0000002500067308 */ /* 0x000e620000000800 */
[----:B------:R-:W-:Y:S02]  /*8bf0*/  ISETP.LE.U32.AND P2, PT, R3, UR23, PT ;  /* 0x0000001703007c0c */ /* 0x000fe4000bf43070 */
[----:B------:R-:W-:-:S05]  /*8c00*/  LOP3.LUT R9, R9, 0xff, RZ, 0xc0, !PT ;  /* 0x000000ff09097812 */ /* 0x000fca00078ec0ff */
[----:B------:R-:W1:Y:S01]  /*8c10*/  MUFU.EX2 R3, R38 ;  /* 0x0000002600037308 */ /* 0x000e620000000800 */
[----:B------:R-:W-:Y:S02]  /*8c20*/  ISETP.LE.U32.AND P6, PT, R9, UR23, PT ;  /* 0x0000001709007c0c */ /* 0x000fe4000bfc3070 */
[C---:B------:R-:W-:Y:S01]  /*8c30*/  LOP3.LUT R9, R4.reuse, 0xff, RZ, 0xc0, !PT ;  /* 0x000000ff04097812 */ /* 0x040fe200078ec0ff */
[----:B------:R-:W-:Y:S01]  /*8c40*/  @!P1 HADD2 R247, -R198.H0_H0, -RZ.H0_H0 ;  /* 0xa00000ffc6f79230 */ /* 0x000fe20000000900 */
[----:B------:R-:W-:Y:S02]  /*8c50*/  LOP3.LUT R11, R4, 0xffff, RZ, 0xc0, !PT ;  /* 0x0000ffff040b7812 */ /* 0x000fe400078ec0ff */
[----:B------:R-:W-:Y:S01]  /*8c60*/  ISETP.LE.U32.AND P3, PT, R9, UR23, PT ;  /* 0x0000001709007c0c */ /* 0x000fe2000bf63070 */
[----:B----4-:R-:W-:Y:S01]  /*8c70*/  FADD.FTZ R5, R8, R18 ;  /* 0x0000001208057221 */ /* 0x010fe20000010000 */
[--C-:B------:R-:W-:Y:S02]  /*8c80*/  SHF.R.U32.HI R9, RZ, 0x18, R4.reuse ;  /* 0x00000018ff097819 */ /* 0x100fe40000011604 */
[----:B------:R-:W-:Y:S01]  /*8c90*/  SHF.R.U32.HI R12, RZ, 0x10, R4 ;  /* 0x00000010ff0c7819 */ /* 0x000fe20000011604 */
[----:B-1----:R-:W-:Y:S01]  /*8ca0*/  FADD.FTZ R4, R6, R16 ;  /* 0x0000001006047221 */ /* 0x002fe20000010000 */
[----:B------:R-:W-:-:S02]  /*8cb0*/  PRMT R34, R23, 0x7632, R34 ;  /* 0x0000763217227816 */ /* 0x000fc40000000022 */
[----:B------:R-:W-:Y:S02]  /*8cc0*/  @!P1 PRMT R198, R247, 0x5410, RZ ;  /* 0x00005410f7c69816 */ /* 0x000fe400000000ff */
[----:B------:R-:W-:Y:S01]  /*8cd0*/  PRMT R35, R23, 0x7610, R35 ;  /* 0x0000761017237816 */ /* 0x000fe20000000023 */
[----:B------:R-:W-:Y:S01]  /*8ce0*/  FADD.FTZ R17, R3, R4 ;  /* 0x0000000403117221 */ /* 0x000fe20000010000 */
[----:B------:R-:W-:Y:S01]  /*8cf0*/  ISETP.LE.U32.AND P1, PT, R9, UR23, PT ;  /* 0x0000001709007c0c */ /* 0x000fe2000bf23070 */
[----:B------:R-:W-:Y:S01]  /*8d00*/  FADD.FTZ R9, R7, R5 ;  /* 0x0000000507097221 */ /* 0x000fe20000010000 */
[----:B------:R-:W-:Y:S01]  /*8d10*/  IMAD.WIDE.U32 R4, R13, -0x2daee0ad, RZ ;  /* 0xd2511f530d047825 */ /* 0x000fe200078e00ff */
[----:B------:R-:W-:Y:S02]  /*8d20*/  F2FP.F16.F32.PACK_AB R44, R7, R8 ;  /* 0x00000008072c723e */ /* 0x000fe400000000ff */
[----:B------:R-:W-:Y:S02]  /*8d30*/  F2FP.F16.F32.PACK_AB R45, R3, R6 ;  /* 0x00000006032d723e */ /* 0x000fe400000000ff */
[----:B------:R-:W-:-:S02]  /*8d40*/  LOP3.LUT R3, R5, UR40, R10, 0x96, !PT ;  /* 0x0000002805037c12 */ /* 0x000fc4000f8e960a */
[C---:B------:R-:W-:Y:S02]  /*8d50*/  LOP3.LUT R8, R4.reuse, 0xffff, RZ, 0xc0, !PT ;  /* 0x0000ffff04087812 */ /* 0x040fe400078ec0ff */
[----:B------:R-:W-:Y:S02]  /*8d60*/  LOP3.LUT R6, R4, 0xff, RZ, 0xc0, !PT ;  /* 0x000000ff04067812 */ /* 0x000fe400078ec0ff */
[----:B------:R-:W-:Y:S01]  /*8d70*/  LOP3.LUT R16, R65, UR21, R90, 0x96, !PT ;  /* 0x0000001541107c12 */ /* 0x000fe2000f8e965a */
[----:B------:R-:W-:Y:S01]  /*8d80*/  IMAD.MOV.U32 R65, RZ, RZ, R147 ;  /* 0x000000ffff417224 */ /* 0x000fe200078e0093 */
[----:B------:R-:W-:Y:S01]  /*8d90*/  LOP3.LUT R18, R15, UR19, R64, 0x96, !PT ;  /* 0x000000130f127c12 */ /* 0x000fe2000f8e9640 */
[----:B------:R-:W-:Y:S02]  /*8da0*/  IMAD.MOV.U32 R64, RZ, RZ, R146 ;  /* 0x000000ffff407224 */ /* 0x000fe400078e0092 */
[----:B------:R-:W4:Y:S01]  /*8db0*/  LDL.LU.64 R146, [R1+0x390] ;  /* 0x0003900001927983 */ /* 0x000f220000300a00 */
[----:B---3--:R-:W-:-:S05]  /*8dc0*/  @!P4 HADD2 R158, -R35.H0_H0, -RZ.H0_H0 ;  /* 0xa00000ff239ec230 */ /* 0x008fca0000000900 */
[----:B------:R-:W-:Y:S02]  /*8dd0*/  PRMT R7, R158, 0x7610, R7 ;  /* 0x000076109e077816 */ /* 0x000fe40000000007 */
[----:B------:R-:W-:Y:S02]  /*8de0*/  PRMT R158, R35, 0x5410, R34 ;  /* 0x00005410239e7816 */ /* 0x000fe40000000022 */
[----:B------:R-:W-:Y:S02]  /*8df0*/  @!P4 PRMT R35, R7, 0x5410, RZ ;  /* 0x000054100723c816 */ /* 0x000fe400000000ff */
[----:B------:R-:W-:Y:S01]  /*8e00*/  ISETP.LE.U32.AND P4, PT, R6, UR23, PT ;  /* 0x0000001706007c0c */ /* 0x000fe2000bf83070 */
[----:B--2---:R-:W-:-:S05]  /*8e10*/  @!P5 HADD2 R109, -R34.H0_H0, -RZ.H0_H0 ;  /* 0xa00000ff226dd230 */ /* 0x004fca0000000900 */
[----:B------:R-:W-:-:S04]  /*8e20*/  PRMT R5, R109, 0x7610, R5 ;  /* 0x000076106d057816 */ /* 0x000fc80000000005 */
[----:B------:R-:W-:Y:S02]  /*8e30*/  @!P5 PRMT R34, R5, 0x5410, RZ ;  /* 0x000054100522d816 */ /* 0x000fe400000000ff */
[----:B------:R1:W2:Y:S04]  /*8e40*/  LDL.LU.S16 R5, [R1+0x10] ;  /* 0x0000100001057983 */ /* 0x0002a80000300600 */
[----:B------:R1:W3:Y:S01]  /*8e50*/  LDL.LU.S16 R6, [R1+0x34] ;  /* 0x0000340001067983 */ /* 0x0002e20000300600 */
[C---:B------:R-:W-:Y:S02]  /*8e60*/  PRMT R32, R22.reuse, 0x7610, R32 ;  /* 0x0000761016207816 */ /* 0x040fe40000000020 */
[----:B------:R-:W-:Y:S01]  /*8e70*/  PRMT R33, R22, 0x7632, R33 ;  /* 0x0000763216217816 */ /* 0x000fe20000000021 */
[----:B------:R-:W-:-:S03]  /*8e80*/  IMAD.MOV.U32 R249, RZ, RZ, R148 ;  /* 0x000000fffff97224 */ /* 0x000fc600078e0094 */
[----:B------:R-:W-:Y:S02]  /*8e90*/  PRMT R148, R32, 0x5410, R33 ;  /* 0x0000541020947816 */ /* 0x000fe40000000021 */
[--C-:B------:R-:W-:Y:S02]  /*8ea0*/  SHF.R.U32.HI R13, RZ, 0x10, R4.reuse ;  /* 0x00000010ff0d7819 */ /* 0x100fe40000011604 */
[----:B------:R-:W-:Y:S02]  /*8eb0*/  SHF.R.U32.HI R7, RZ, 0x18, R4 ;  /* 0x00000018ff077819 */ /* 0x000fe40000011604 */
[----:B------:R-:W-:Y:S01]  /*8ec0*/  SHF.R.U32.HI R4, RZ, 0x8, R11 ;  /* 0x00000008ff047819 */ /* 0x000fe2000001160b */
[----:B---3--:R-:W-:-:S05]  /*8ed0*/  @!P6 HADD2 R6, -R32.H0_H0, -RZ.H0_H0 ;  /* 0xa00000ff2006e230 */ /* 0x008fca0000000900 */
[----:B------:R-:W-:-:S04]  /*8ee0*/  PRMT R10, R6, 0x7610, R10 ;  /* 0x00007610060a7816 */ /* 0x000fc8000000000a */
[----:B------:R-:W-:Y:S02]  /*8ef0*/  @!P6 PRMT R32, R10, 0x5410, RZ ;  /* 0x000054100a20e816 */ /* 0x000fe400000000ff */
[----:B------:R1:W3:Y:S04]  /*8f00*/  LDL.LU.S16 R10, [R1+0x38] ;  /* 0x00003800010a7983 */ /* 0x0002e80000300600 */
[----:B------:R1:W4:Y:S01]  /*8f10*/  LDL.LU.S16 R109, [R1+0x3c] ;  /* 0x00003c00016d7983 */ /* 0x0003220000300600 */
[----:B------:R-:W-:Y:S01]  /*8f20*/  LOP3.LUT R4, R4, 0xffff, RZ, 0xc0, !PT ;  /* 0x0000ffff04047812 */ /* 0x000fe200078ec0ff */
[----:B--2---:R-:W-:-:S03]  /*8f30*/  @!P2 HADD2 R5, -R33.H0_H0, -RZ.H0_H0 ;  /* 0xa00000ff2105a230 */ /* 0x004fc60000000900 */
[----:B------:R-:W-:Y:S02]  /*8f40*/  ISETP.LE.U32.AND P5, PT, R4, UR23, PT ;  /* 0x0000001704007c0c */ /* 0x000fe4000bfa3070 */
[----:B------:R-:W-:Y:S02]  /*8f50*/  PRMT R91, R5, 0x7610, R91 ;  /* 0x00007610055b7816 */ /* 0x000fe4000000005b */
[----:B------:R-:W-:Y:S01]  /*8f60*/  LOP3.LUT R4, R12, 0xff, RZ, 0xc0, !PT ;  /* 0x000000ff0c047812 */ /* 0x000fe200078ec0ff */
[----:B------:R-:W2:Y:S01]  /*8f70*/  MUFU.EX2 R5, R108 ;  /* 0x0000006c00057308 */ /* 0x000ea20000000800 */
[----:B------:R-:W-:Y:S02]  /*8f80*/  @!P2 PRMT R33, R91, 0x5410, RZ ;  /* 0x000054105b21a816 */ /* 0x000fe400000000ff */
[----:B------:R-:W-:-:S05]  /*8f90*/  ISETP.LE.U32.AND P2, PT, R4, UR23, PT ;  /* 0x0000001704007c0c */ /* 0x000fca000bf43070 */
[----:B------:R-:W1:Y:S01]  /*8fa0*/  MUFU.EX2 R4, R106 ;  /* 0x0000006a00047308 */ /* 0x000e620000000800 */
[----:B------:R-:W-:-:S04]  /*8fb0*/  SHF.R.U32.HI R6, RZ, 0x10, R3 ;  /* 0x00000010ff067819 */ /* 0x000fc80000011603 */
[----:B------:R-:W-:Y:S02]  /*8fc0*/  LOP3.LUT R6, R6, 0xff, RZ, 0xc0, !PT ;  /* 0x000000ff06067812 */ /* 0x000fe400078ec0ff */
[----:B------:R-:W-:Y:S02]  /*8fd0*/  PRMT R29, R30, 0x7632, R29 ;  /* 0x000076321e1d7816 */ /* 0x000fe4000000001d */
[----:B------:R-:W-:Y:S01]  /*8fe0*/  ISETP.LE.U32.AND P6, PT, R6, UR23, PT ;  /* 0x0000001706007c0c */ /* 0x000fe2000bfc3070 */
[----:B--2---:R-:W-:Y:S01]  /*8ff0*/  FADD.FTZ R6, R5, R9 ;  /* 0x0000000905067221 */ /* 0x004fe20000010000 */
[----:B------:R-:W-:Y:S02]  /*9000*/  PRMT R91, R30, 0x5410, R29 ;  /* 0x000054101e5b7816 */ /* 0x000fe4000000001d */
[----:B-1----:R-:W-:Y:S01]  /*9010*/  F2FP.F16.F32.PACK_AB R42, R4, R5 ;  /* 0x00000005042a723e */ /* 0x002fe200000000ff */
[----:B---3--:R-:W-:-:S05]  /*9020*/  @!P3 HADD2 R10, -R30.H0_H0, -RZ.H0_H0 ;  /* 0xa00000ff1e0ab230 */ /* 0x008fca0000000900 */
[----:B------:R-:W-:Y:S01]  /*9030*/  PRMT R110, R10, 0x7610, R110 ;  /* 0x000076100a6e7816 */ /* 0x000fe2000000006e */
[----:B------:R-:W-:Y:S01]  /*9040*/  FADD.FTZ R10, R4, R6 ;  /* 0x00000006040a7221 */ /* 0x000fe20000010000 */
[----:B------:R-:W-:Y:S01]  /*9050*/  LOP3.LUT R4, R3, 0xff, RZ, 0xc0, !PT ;  /* 0x000000ff03047812 */ /* 0x000fe200078ec0ff */
[----:B----4-:R-:W-:Y:S01]  /*9060*/  @!P5 HADD2 R109, -R29.H0_H0, -RZ.H0_H0 ;  /* 0xa00000ff1d6dd230 */ /* 0x010fe20000000900 */
[----:B------:R-:W-:Y:S02]  /*9070*/  @!P3 PRMT R30, R110, 0x5410, RZ ;  /* 0x000054106e1eb816 */ /* 0x000fe400000000ff */
[----:B------:R-:W-:Y:S02]  /*9080*/  ISETP.LE.U32.AND P3, PT, R4, UR23, PT ;  /* 0x0000001704007c0c */ /* 0x000fe4000bf63070 */
[----:B------:R-:W-:Y:S01]  /*9090*/  PRMT R106, R109, 0x7610, R106 ;  /* 0x000076106d6a7816 */ /* 0x000fe2000000006a */
[----:B------:R1:W2:Y:S03]  /*90a0*/  LDL.LU.S16 R4, [R1+0x40] ;  /* 0x0000400001047983 */ /* 0x0002a60000300600 */
[----:B------:R-:W-:-:S02]  /*90b0*/  @!P5 PRMT R29, R106, 0x5410, RZ ;  /* 0x000054106a1dd816 */ /* 0x000fc400000000ff */
[----:B------:R1:W3:Y:S01]  /*90c0*/  LDL.LU.S16 R106, [R1+0x44] ;  /* 0x00004400016a7983 */ /* 0x0002e20000300600 */
[C---:B------:R-:W-:Y:S02]  /*90d0*/  PRMT R28, R24.reuse, 0x7632, R28 ;  /* 0x00007632181c7816 */ /* 0x040fe4000000001c */
[----:B------:R-:W-:Y:S01]  /*90e0*/  PRMT R27, R24, 0x7610, R27 ;  /* 0x00007610181b7816 */ /* 0x000fe2000000001b */
[----:B------:R-:W-:Y:S02]  /*90f0*/  IMAD.MOV.U32 R247, RZ, RZ, R149 ;  /* 0x000000fffff77224 */ /* 0x000fe400078e0095 */
[----:B------:R-:W-:Y:S01]  /*9100*/  IMAD.MOV.U32 R149, RZ, RZ, R162 ;  /* 0x000000ffff957224 */ /* 0x000fe200078e00a2 */
[----:B------:R-:W-:Y:S01]  /*9110*/  PRMT R162, R27, 0x5410, R28 ;  /* 0x000054101ba27816 */ /* 0x000fe2000000001c */
[----:B--2---:R-:W-:-:S05]  /*9120*/  @!P1 HADD2 R4, -R28.H0_H0, -RZ.H0_H0 ;  /* 0xa00000ff1c049230 */ /* 0x004fca0000000900 */
[----:B------:R-:W-:Y:S01]  /*9130*/  PRMT R108, R4, 0x7610, R108 ;  /* 0x00007610046c7816 */ /* 0x000fe2000000006c */
[----:B---3--:R-:W-:Y:S01]  /*9140*/  @!P2 HADD2 R106, -R27.H0_H0, -RZ.H0_H0 ;  /* 0xa00000ff1b6aa230 */ /* 0x008fe20000000900 */
[----:B------:R-:W-:-:S04]  /*9150*/  SHF.R.U32.HI R4, RZ, 0x18, R3 ;  /* 0x00000018ff047819 */ /* 0x000fc80000011603 */
[----:B------:R-:W-:Y:S02]  /*9160*/  ISETP.LE.U32.AND P5, PT, R4, UR23, PT ;  /* 0x0000001704007c0c */ /* 0x000fe4000bfa3070 */
[----:B------:R-:W-:-:S04]  /*9170*/  PRMT R4, R106, 0x7610, R4 ;  /* 0x000076106a047816 */ /* 0x000fc80000000004 */
[----:B------:R-:W-:Y:S02]  /*9180*/  @!P2 PRMT R27, R4, 0x5410, RZ ;  /* 0x00005410041ba816 */ /* 0x000fe400000000ff */
[----:B------:R1:W2:Y:S01]  /*9190*/  LDL.LU.S16 R4, [R1+0x48] ;  /* 0x0000480001047983 */ /* 0x0002a20000300600 */
[C---:B------:R-:W-:Y:S02]  /*91a0*/  PRMT R36, R31.reuse, 0x7610, R36 ;  /* 0x000076101f247816 */ /* 0x040fe40000000024 */
[----:B------:R-:W-:Y:S01]  /*91b0*/  PRMT R49, R31, 0x7632, R49 ;  /* 0x000076321f317816 */ /* 0x000fe20000000031 */
[----:B------:R-:W-:-:S03]  /*91c0*/  IMAD.MOV.U32 R110, RZ, RZ, R160 ;  /* 0x000000ffff6e7224 */ /* 0x000fc600078e00a0 */
[----:B------:R-:W-:Y:S02]  /*91d0*/  PRMT R160, R36, 0x5410, R49 ;  /* 0x0000541024a07816 */ /* 0x000fe40000000031 */
[----:B------:R-:W-:Y:S01]  /*91e0*/  LOP3.LUT R3, R3, 0xffff, RZ, 0xc0, !PT ;  /* 0x0000ffff03037812 */ /* 0x000fe200078ec0ff */
[----:B--2---:R-:W-:-:S05]  /*91f0*/  @!P3 HADD2 R4, -R36.H0_H0, -RZ.H0_H0 ;  /* 0xa00000ff2404b230 */ /* 0x004fca0000000900 */
[----:B------:R-:W-:-:S04]  /*9200*/  PRMT R5, R4, 0x7610, R5 ;  /* 0x0000761004057816 */ /* 0x000fc80000000005 */
[----:B------:R-:W-:Y:S02]  /*9210*/  @!P3 PRMT R36, R5, 0x5410, RZ ;  /* 0x000054100524b816 */ /* 0x000fe400000000ff */
[----:B------:R1:W2:Y:S01]  /*9220*/  LDL.LU.S16 R5, [R1+0x4c] ;  /* 0x00004c0001057983 */ /* 0x0002a20000300600 */
[----:B------:R-:W-:-:S04]  /*9230*/  SHF.R.U32.HI R3, RZ, 0x8, R3 ;  /* 0x00000008ff037819 */ /* 0x000fc80000011603 */
[----:B------:R-:W-:-:S04]  /*9240*/  LOP3.LUT R3, R3, 0xffff, RZ, 0xc0, !PT ;  /* 0x0000ffff03037812 */ /* 0x000fc800078ec0ff */
[----:B------:R-:W-:Y:S02]  /*9250*/  ISETP.LE.U32.AND P2, PT, R3, UR23, PT ;  /* 0x0000001703007c0c */ /* 0x000fe4000bf43070 */
[----:B------:R-:W-:Y:S01]  /*9260*/  @!P1 PRMT R28, R108, 0x5410, RZ ;  /* 0x000054106c1c9816 */ /* 0x000fe200000000ff */
[----:B------:R-:W-:Y:S01]  /*9270*/  IMAD.MOV.U32 R108, RZ, RZ, R64 ;  /* 0x000000ffff6c7224 */ /* 0x000fe200078e0040 */
[----:B------:R3:W4:Y:S01]  /*9280*/  MUFU.EX2 R4, R46 ;  /* 0x0000002e00047308 */ /* 0x0007220000000800 */
[----:B------:R1:W4:Y:S01]  /*9290*/  LDL.LU.S16 R64, [R1+0x50] ;  /* 0x0000500001407983 */ /* 0x0003220000300600 */
[----:B------:R-:W-:Y:S02]  /*92a0*/  ISETP.LE.U32.AND P1, PT, R7, UR23, PT ;  /* 0x0000001707007c0c */ /* 0x000fe4000bf23070 */
[C---:B------:R-:W-:Y:S02]  /*92b0*/  PRMT R39, R26.reuse, 0x7632, R39 ;  /* 0x000076321a277816 */ /* 0x040fe40000000027 */
[----:B------:R-:W-:-:S02]  /*92c0*/  PRMT R38, R26, 0x7610, R38 ;  /* 0x000076101a267816 */ /* 0x000fc40000000026 */
[----:B------:R1:W-:Y:S01]  /*92d0*/  MUFU.EX2 R7, R105 ;  /* 0x0000006900077308 */ /* 0x0003e20000000800 */
[----:B---3--:R3:W3:Y:S04]  /*92e0*/  LDL.LU.S16 R46, [R1+0x54] ;  /* 0x00005400012e7983 */ /* 0x0086e80000300600 */
[----:B-1----:R1:W4:Y:S01]  /*92f0*/  LDL.LU.S16 R105, [R1+0x5c] ;  /* 0x00005c0001697983 */ /* 0x0023220000300600 */
[----:B--2---:R-:W-:-:S05]  /*9300*/  @!P2 HADD2 R5, -R49.H0_H0, -RZ.H0_H0 ;  /* 0xa00000ff3105a230 */ /* 0x004fca0000000900 */
[----:B------:R-:W-:-:S04]  /*9310*/  PRMT R6, R5, 0x7610, R6 ;  /* 0x0000761005067816 */ /* 0x000fc80000000006 */
[----:B------:R-:W-:Y:S02]  /*9320*/  @!P2 PRMT R49, R6, 0x5410, RZ ;  /* 0x000054100631a816 */ /* 0x000fe400000000ff */
[----:B------:R2:W-:Y:S02]  /*9330*/  MUFU.EX2 R6, R102 ;  /* 0x0000006600067308 */ /* 0x0005e40000000800 */
[----:B--2---:R1:W2:Y:S04]  /*9340*/  LDL.LU.S16 R102, [R1+0x58] ;  /* 0x0000580001667983 */ /* 0x0042a80000300600 */
[----:B------:R1:W2:Y:S01]  /*9350*/  LDL.LU.S16 R26, [R1+0x64] ;  /* 0x00006400011a7983 */ /* 0x0002a20000300600 */
[----:B------:R-:W-:-:S03]  /*9360*/  LOP3.LUT R5, R13, 0xff, RZ, 0xc0, !PT ;  /* 0x000000ff0d057812 */ /* 0x000fc600078ec0ff */
[----:B------:R1:W2:Y:S01]  /*9370*/  LDL.LU.S16 R13, [R1+0x60] ;  /* 0x00006000010d7983 */ /* 0x0002a20000300600 */
[----:B------:R-:W-:-:S04]  /*9380*/  SHF.R.U32.HI R3, RZ, 0x8, R8 ;  /* 0x00000008ff037819 */ /* 0x000fc80000011608 */
[----:B------:R-:W-:Y:S02]  /*9390*/  LOP3.LUT R3, R3, 0xffff, RZ, 0xc0, !PT ;  /* 0x0000ffff03037812 */ /* 0x000fe400078ec0ff */
[----:B------:R-:W-:Y:S02]  /*93a0*/  ISETP.LE.U32.AND P2, PT, R5, UR23, PT ;  /* 0x0000001705007c0c */ /* 0x000fe4000bf43070 */
[----:B------:R-:W-:Y:S02]  /*93b0*/  ISETP.LE.U32.AND P3, PT, R3, UR23, PT ;  /* 0x0000001703007c0c */ /* 0x000fe4000bf63070 */
[----:B------:R-:W1:Y:S01]  /*93c0*/  MUFU.EX2 R3, R47 ;  /* 0x0000002f00037308 */ /* 0x000e620000000800 */
[----:B---3--:R-:W-:Y:S02]  /*93d0*/  @!P6 HADD2 R46, -R38.H0_H0, -RZ.H0_H0 ;  /* 0xa00000ff262ee230 */ /* 0x008fe40000000900 */
[----:B------:R-:W-:Y:S02]  /*93e0*/  IMAD.MOV.U32 R109, RZ, RZ, R65 ;  /* 0x000000ffff6d7224 */ /* 0x000fe400078e0041 */
[----:B----4-:R-:W-:-:S02]  /*93f0*/  @!P5 HADD2 R64, -R39.H0_H0, -RZ.H0_H0 ;  /* 0xa00000ff2740d230 */ /* 0x010fc40000000900 */
[----:B------:R-:W-:Y:S01]  /*9400*/  IMAD.MOV.U32 R65, RZ, RZ, R249 ;  /* 0x000000ffff417224 */ /* 0x000fe200078e00f9 */
[----:B------:R-:W-:Y:S01]  /*9410*/  PRMT R57, R25, 0x7610, R57 ;  /* 0x0000761019397816 */ /* 0x000fe20000000039 */
[----:B------:R-:W-:Y:S01]  /*9420*/  IMAD.MOV.U32 R249, RZ, RZ, R240 ;  /* 0x000000fffff97224 */ /* 0x000fe200078e00f0 */
[----:B------:R-:W-:Y:S01]  /*9430*/  PRMT R8, R46, 0x7610, R8 ;  /* 0x000076102e087816 */ /* 0x000fe20000000008 */
[----:B------:R-:W-:Y:S02]  /*9440*/  IMAD.MOV.U32 R240, RZ, RZ, R153 ;  /* 0x000000fffff07224 */ /* 0x000fe400078e0099 */
[----:B------:R-:W-:Y:S02]  /*9450*/  IMAD.MOV.U32 R153, RZ, RZ, R154 ;  /* 0x000000ffff997224 */ /* 0x000fe400078e009a */
[----:B------:R-:W-:Y:S01]  /*9460*/  IMAD.MOV.U32 R154, RZ, RZ, R159 ;  /* 0x000000ffff9a7224 */ /* 0x000fe200078e009f */
[----:B------:R-:W-:Y:S02]  /*9470*/  PRMT R159, R38, 0x5410, R39 ;  /* 0x00005410269f7816 */ /* 0x000fe40000000027 */
[----:B------:R-:W-:-:S02]  /*9480*/  PRMT R9, R64, 0x7610, R9 ;  /* 0x0000761040097816 */ /* 0x000fc40000000009 */
[----:B------:R-:W-:Y:S01]  /*9490*/  @!P6 PRMT R38, R8, 0x5410, RZ ;  /* 0x000054100826e816 */ /* 0x000fe200000000ff */
[----:B------:R-:W-:Y:S01]  /*94a0*/  FADD.FTZ R8, R4, R17 ;  /* 0x0000001104087221 */ /* 0x000fe20000010000 */
[----:B------:R-:W-:-:S03]  /*94b0*/  @!P5 PRMT R39, R9, 0x5410, RZ ;  /* 0x000054100927d816 */ /* 0x000fc600000000ff */
[----:B-1----:R-:W-:Y:S01]  /*94c0*/  FADD.FTZ R9, R3, R8 ;  /* 0x0000000803097221 */ /* 0x002fe20000010000 */
[----:B------:R-:W-:Y:S01]  /*94d0*/  MUFU.EX2 R5, R56 ;  /* 0x0000003800057308 */ /* 0x000fe20000000800 */
[----:B------:R-:W-:Y:S02]  /*94e0*/  PRMT R58, R25, 0x7632, R58 ;  /* 0x00007632193a7816 */ /* 0x000fe4000000003a */
[----:B------:R-:W-:-:S05]  /*94f0*/  F2FP.F16.F32.PACK_AB R23, R3, R4 ;  /* 0x000000040317723e */ /* 0x000fca00000000ff */
[----:B------:R-:W1:Y:S01]  /*9500*/  MUFU.EX2 R3, R59 ;  /* 0x0000003b00037308 */ /* 0x000e620000000800 */
[----:B------:R-:W-:Y:S02]  /*9510*/  IMAD.MOV.U32 R47, RZ, RZ, R109 ;  /* 0x000000ffff2f7224 */ /* 0x000fe400078e006d */
[----:B------:R-:W-:Y:S02]  /*9520*/  IMAD.MOV.U32 R109, RZ, RZ, R252 ;  /* 0x000000ffff6d7224 */ /* 0x000fe400078e00fc */
[----:B------:R-:W-:Y:S01]  /*9530*/  IMAD.MOV.U32 R252, RZ, RZ, R154 ;  /* 0x000000fffffc7224 */ /* 0x000fe200078e009a */
[----:B------:R-:W-:Y:S02]  /*9540*/  PRMT R154, R57, 0x5410, R58 ;  /* 0x00005410399a7816 */ /* 0x000fe4000000003a */
[C---:B------:R-:W-:Y:S02]  /*9550*/  PRMT R60, R19.reuse, 0x7632, R60 ;  /* 0x00007632133c7816 */ /* 0x040fe4000000003c */
[----:B------:R-:W-:-:S02]  /*9560*/  PRMT R55, R19, 0x7610, R55 ;  /* 0x0000761013377816 */ /* 0x000fc40000000037 */
[----:B------:R-:W-:Y:S02]  /*9570*/  F2FP.F16.F32.PACK_AB R22, R6, R7 ;  /* 0x000000070616723e */ /* 0x000fe400000000ff */
[----:B-1----:R-:W-:Y:S01]  /*9580*/  F2FP.F16.F32.PACK_AB R21, R3, R5 ;  /* 0x000000050315723e */ /* 0x002fe200000000ff */
[----:B------:R-:W-:Y:S02]  /*9590*/  IMAD.MOV.U32 R64, RZ, RZ, R65 ;  /* 0x000000ffff407224 */ /* 0x000fe400078e0041 */
[----:B--2---:R-:W-:-:S05]  /*95a0*/  @!P2 HADD2 R26, -R57.H0_H0, -RZ.H0_H0 ;  /* 0xa00000ff391aa230 */ /* 0x004fca0000000900 */
[----:B------:R-:W-:Y:S02]  /*95b0*/  PRMT R8, R26, 0x7610, R8 ;  /* 0x000076101a087816 */ /* 0x000fe40000000008 */
[----:B------:R1:W2:Y:S01]  /*95c0*/  LDL.LU.S16 R26, [R1+0x8c] ;  /* 0x00008c00011a7983 */ /* 0x0002a20000300600 */
[----:B------:R-:W-:Y:S01]  /*95d0*/  @!P1 HADD2 R13, -R58.H0_H0, -RZ.H0_H0 ;  /* 0xa00000ff3a0d9230 */ /* 0x000fe20000000900 */
[----:B------:R-:W-:-:S04]  /*95e0*/  @!P2 PRMT R57, R8, 0x5410, RZ ;  /* 0x000054100839a816 */ /* 0x000fc800000000ff */
[----:B------:R-:W-:Y:S01]  /*95f0*/  PRMT R4, R13, 0x7610, R4 ;  /* 0x000076100d047816 */ /* 0x000fe20000000004 */
[----:B------:R-:W-:-:S03]  /*9600*/  FADD.FTZ R8, R7, R10 ;  /* 0x0000000a07087221 */ /* 0x000fc60000010000 */
[----:B------:R-:W-:Y:S01]  /*9610*/  @!P1 PRMT R58, R4, 0x5410, RZ ;  /* 0x00005410043a9816 */ /* 0x000fe200000000ff */
[----:B------:R-:W-:Y:S01]  /*9620*/  FADD.FTZ R4, R5, R9 ;  /* 0x0000000905047221 */ /* 0x000fe20000010000 */
[----:B------:R-:W-:Y:S01]  /*9630*/  FADD.FTZ R19, R6, R8 ;  /* 0x0000000806137221 */ /* 0x000fe20000010000 */
[----:B------:R-:W-:Y:S02]  /*9640*/  @!P3 HADD2 R102, -R60.H0_H0, -RZ.H0_H0 ;  /* 0xa00000ff3c66b230 */ /* 0x000fe40000000900 */
[----:B------:R-:W-:-:S04]  /*9650*/  IMAD.WIDE.U32 R6, R18, -0x2daee0ad, RZ ;  /* 0xd2511f5312067825 */ /* 0x000fc800078e00ff */
[----:B------:R-:W-:Y:S01]  /*9660*/  FADD.FTZ R17, R3, R4 ;  /* 0x0000000403117221 */ /* 0x000fe20000010000 */
[----:B------:R-:W-:Y:S01]  /*9670*/  IMAD.WIDE.U32 R4, R16, -0x2daee0ad, RZ ;  /* 0xd2511f5310047825 */ /* 0x000fe200078e00ff */
[----:B------:R-:W-:-:S03]  /*9680*/  PRMT R11, R102, 0x7610, R11 ;  /* 0x00007610660b7816 */ /* 0x000fc6000000000b */
[----:B------:R-:W-:Y:S01]  /*9690*/  IMAD.MOV.U32 R65, RZ, RZ, R251 ;  /* 0x000000ffff417224 */ /* 0x000fe200078e00fb */
[----:B------:R-:W-:Y:S02]  /*96a0*/  LOP3.LUT R10, R5, UR18, R20, 0x96, !PT ;  /* 0x00000012050a7c12 */ /* 0x000fe4000f8e9614 */
[----:B------:R-:W-:Y:S01]  /*96b0*/  LOP3.LUT R8, R7, UR16, R4, 0x96, !PT ;  /* 0x0000001007087c12 */ /* 0x000fe2000f8e9604 */
[----:B------:R-:W-:Y:S01]  /*96c0*/  IMAD.MOV.U32 R251, RZ, RZ, R153 ;  /* 0x000000fffffb7224 */ /* 0x000fe200078e0099 */
[----:B------:R-:W-:Y:S01]  /*96d0*/  PRMT R153, R55, 0x5410, R60 ;  /* 0x0000541037997816 */ /* 0x000fe2000000003c */
[----:B------:R-:W-:Y:S01]  /*96e0*/  @!P4 HADD2 R105, -R55.H0_H0, -RZ.H0_H0 ;  /* 0xa00000ff3769c230 */ /* 0x000fe20000000900 */
[----:B------:R-:W-:Y:S01]  /*96f0*/  @!P3 PRMT R60, R11, 0x5410, RZ ;  /* 0x000054100b3cb816 */ /* 0x000fe200000000ff */
[----:B------:R-:W-:-:S04]  /*9700*/  IMAD.WIDE.U32 R10, R10, -0x326172a9, RZ ;  /* 0xcd9e8d570a0a7825 */ /* 0x000fc800078e00ff */
[----:B------:R-:W-:Y:S01]  /*9710*/  IMAD.WIDE.U32 R8, R8, -0x326172a9, RZ ;  /* 0xcd9e8d5708087825 */ /* 0x000fe200078e00ff */
[----:B------:R-:W-:Y:S02]  /*9720*/  PRMT R12, R105, 0x7610, R12 ;  /* 0x00007610690c7816 */ /* 0x000fe4000000000c */
[----:B------:R-:W-:Y:S02]  /*9730*/  LOP3.LUT R5, R11, UR17, R14, 0x96, !PT ;  /* 0x000000110b057c12 */ /* 0x000fe4000f8e960e */
[----:B------:R-:W-:Y:S02]  /*9740*/  LOP3.LUT R10, R9, UR15, R10, 0x96, !PT ;  /* 0x0000000f090a7c12 */ /* 0x000fe4000f8e960a */
[----:B------:R-:W-:Y:S01]  /*9750*/  @!P4 PRMT R55, R12, 0x5410, RZ ;  /* 0x000054100c37c816 */ /* 0x000fe200000000ff */
[----:B------:R-:W-:-:S04]  /*9760*/  IMAD.WIDE.U32 R4, R5, -0x2daee0ad, RZ ;  /* 0xd2511f5305047825 */ /* 0x000fc800078e00ff */
[----:B------:R-:W-:Y:S01]  /*9770*/  IMAD.WIDE.U32 R12, R10, -0x2daee0ad, RZ ;  /* 0xd2511f530a0c7825 */ /* 0x000fe200078e00ff */
[----:B------:R-:W-:-:S04]  /*9780*/  LOP3.LUT R6, R5, UR14, R6, 0x96, !PT ;  /* 0x0000000e05067c12 */ /* 0x000fc8000f8e9606 */
[----:B------:R-:W-:Y:S01]  /*9790*/  LOP3.LUT R4, R13, UR12, R4, 0x96, !PT ;  /* 0x0000000c0d047c12 */ /* 0x000fe2000f8e9604 */
[----:B------:R-:W-:-:S04]  /*97a0*/  IMAD.WIDE.U32 R6, R6, -0x326172a9, RZ ;  /* 0xcd9e8d5706067825 */ /* 0x000fc800078e00ff */
[----:B------:R-:W-:-:S05]  /*97b0*/  IMAD.WIDE.U32 R4, R4, -0x326172a9, RZ ;  /* 0xcd9e8d5704047825 */ /* 0x000fca00078e00ff */
[----:B------:R-:W-:-:S04]  /*97c0*/  LOP3.LUT R3, R5, UR39, R6, 0x96, !PT ;  /* 0x0000002705037c12 */ /* 0x000fc8000f8e9606 */
[----:B------:R-:W-:-:S04]  /*97d0*/  LOP3.LUT R6, R3, 0xff, RZ, 0xc0, !PT ;  /* 0x000000ff03067812 */ /* 0x000fc800078ec0ff */
[----:B------:R-:W-:Y:S02]  /*97e0*/  ISETP.LE.U32.AND P1, PT, R6, UR23, PT ;  /* 0x0000001706007c0c */ /* 0x000fe4000bf23070 */
[----:B------:R-:W-:-:S04]  /*97f0*/  LOP3.LUT R6, R3, 0xffff, RZ, 0xc0, !PT ;  /* 0x0000ffff03067812 */ /* 0x000fc800078ec0ff */
[----:B------:R-:W-:-:S04]  /*9800*/  SHF.R.U32.HI R6, RZ, 0x8, R6 ;  /* 0x00000008ff067819 */ /* 0x000fc80000011606 */
[----:B------:R-:W-:Y:S02]  /*9810*/  LOP3.LUT R6, R6, 0xffff, RZ, 0xc0, !PT ;  /* 0x0000ffff06067812 */ /* 0x000fe400078ec0ff */
[--C-:B------:R-:W-:Y:S02]  /*9820*/  SHF.R.U32.HI R9, RZ, 0x10, R3.reuse ;  /* 0x00000010ff097819 */ /* 0x100fe40000011603 */
[----:B------:R-:W-:Y:S02]  /*9830*/  SHF.R.U32.HI R3, RZ, 0x18, R3 ;  /* 0x00000018ff037819 */ /* 0x000fe40000011603 */
[----:B------:R-:W-:Y:S02]  /*9840*/  ISETP.LE.U32.AND P5, PT, R6, UR23, PT ;  /* 0x0000001706007c0c */ /* 0x000fe4000bfa3070 */
[----:B------:R-:W3:Y:S01]  /*9850*/  MUFU.EX2 R6, R61 ;  /* 0x0000003d00067308 */ /* 0x000ee20000000800 */
[----:B------:R-:W-:Y:S02]  /*9860*/  ISETP.LE.U32.AND P4, PT, R3, UR23, PT ;  /* 0x0000001703007c0c */ /* 0x000fe4000bf83070 */
[----:B------:R-:W-:-:S05]  /*9870*/  LOP3.LUT R9, R9, 0xff, RZ, 0xc0, !PT ;  /* 0x000000ff09097812 */ /* 0x000fca00078ec0ff */
[----:B------:R-:W4:Y:S01]  /*9880*/  MUFU.EX2 R3, R66 ;  /* 0x0000004200037308 */ /* 0x000f220000000800 */
[----:B------:R-:W-:Y:S02]  /*9890*/  ISETP.LE.U32.AND P6, PT, R9, UR23, PT ;  /* 0x0000001709007c0c */ /* 0x000fe4000bfc3070 */
[C---:B------:R-:W-:Y:S02]  /*98a0*/  LOP3.LUT R9, R4.reuse, 0xff, RZ, 0xc0, !PT ;  /* 0x000000ff04097812 */ /* 0x040fe400078ec0ff */
[----:B------:R-:W-:Y:S02]  /*98b0*/  LOP3.LUT R11, R4, 0xffff, RZ, 0xc0, !PT ;  /* 0x0000ffff040b7812 */ /* 0x000fe400078ec0ff */
[----:B------:R-:W-:Y:S02]  /*98c0*/  ISETP.LE.U32.AND P3, PT, R9, UR23, PT ;  /* 0x0000001709007c0c */ /* 0x000fe4000bf63070 */
[--C-:B------:R-:W-:Y:S02]  /*98d0*/  SHF.R.U32.HI R9, RZ, 0x18, R4.reuse ;  /* 0x00000018ff097819 */ /* 0x100fe40000011604 */
[----:B------:R-:W-:Y:S01]  /*98e0*/  SHF.R.U32.HI R10, RZ, 0x10, R4 ;  /* 0x00000010ff0a7819 */ /* 0x000fe20000011604 */
[----:B---3--:R-:W-:-:S04]  /*98f0*/  FADD.FTZ R4, R6, R17 ;  /* 0x0000001106047221 */ /* 0x008fc80000010000 */
[----:B----4-:R-:W-:Y:S01]  /*9900*/  FADD.FTZ R16, R3, R4 ;  /* 0x0000000403107221 */ /* 0x010fe20000010000 */
[----:B--2---:R-:W-:-:S05]  /*9910*/  @!P1 HADD2 R26, -R51.H0_H0, -RZ.H0_H0 ;  /* 0xa00000ff331a9230 */ /* 0x004fca0000000900 */
[----:B------:R-:W-:Y:S02]  /*9920*/  PRMT R4, R26, 0x7610, R4 ;  /* 0x000076101a047816 */ /* 0x000fe40000000004 */
[----:B------:R1:W2:Y:S01]  /*9930*/  LDL.LU.S16 R26, [R1+0x90] ;  /* 0x00009000011a7983 */ /* 0x0002a20000300600 */
[----:B------:R-:W-:Y:S02]  /*9940*/  LOP3.LUT R13, R7, UR13, R8, 0x96, !PT ;  /* 0x0000000d070d7c12 */ /* 0x000fe4000f8e9608 */
[----:B------:R-:W3:Y:S08]  /*9950*/  MUFU.EX2 R8, R101 ;  /* 0x0000006500087308 */ /* 0x000ef00000000800 */
[----:B------:R-:W4:Y:S01]  /*9960*/  MUFU.EX2 R7, R100 ;  /* 0x0000006400077308 */ /* 0x000f220000000800 */
[----:B------:R-:W-:Y:S01]  /*9970*/  IMAD.MOV.U32 R46, RZ, RZ, R108 ;  /* 0x000000ffff2e7224 */ /* 0x000fe200078e006c */
[----:B------:R-:W-:Y:S01]  /*9980*/  PRMT R56, R51, 0x7632, R56 ;  /* 0x0000763233387816 */ /* 0x000fe20000000038 */
[----:B------:R-:W-:-:S02]  /*9990*/  IMAD.MOV.U32 R108, RZ, RZ, R110 ;  /* 0x000000ffff6c7224 */ /* 0x000fc400078e006e */
[----:B------:R-:W-:Y:S01]  /*99a0*/  IMAD.MOV.U32 R110, RZ, RZ, R247 ;  /* 0x000000ffff6e7224 */ /* 0x000fe200078e00f7 */
[----:B------:R-:W-:Y:S01]  /*99b0*/  ISETP.LE.U32.AND P2, PT, R9, UR23, PT ;  /* 0x0000001709007c0c */ /* 0x000fe2000bf43070 */
[----:B------:R-:W-:Y:S02]  /*99c0*/  IMAD.MOV.U32 R247, RZ, RZ, R157 ;  /* 0x000000fffff77224 */ /* 0x000fe400078e009d */
[----:B---3--:R-:W-:Y:S01]  /*99d0*/  FADD.FTZ R5, R8, R19 ;  /* 0x0000001308057221 */ /* 0x008fe20000010000 */
[----:B------:R-:W-:Y:S02]  /*99e0*/  PRMT R157, R51, 0x5410, R56 ;  /* 0x00005410339d7816 */ /* 0x000fe40000000038 */
[----:B------:R-:W-:Y:S02]  /*99f0*/  F2FP.F16.F32.PACK_AB R43, R3, R6 ;  /* 0x00000006032b723e */ /* 0x000fe400000000ff */
[----:B------:R-:W-:Y:S02]  /*9a00*/  @!P1 PRMT R51, R4, 0x5410, RZ ;  /* 0x0000541004339816 */ /* 0x000fe400000000ff */
[----:B------:R-:W-:Y:S01]  /*9a10*/  LOP3.LUT R3, R10, 0xff, RZ, 0xc0, !PT ;  /* 0x000000ff0a037812 */ /* 0x000fe200078ec0ff */
[----:B----4-:R-:W-:Y:S01]  /*9a20*/  FADD.FTZ R9, R7, R5 ;  /* 0x0000000507097221 */ /* 0x010fe20000010000 */
[----:B------:R-:W-:Y:S01]  /*9a30*/  IMAD.WIDE.U32 R4, R13, -0x2daee0ad, RZ ;  /* 0xd2511f530d047825 */ /* 0x000fe200078e00ff */
[----:B------:R-:W-:-:S02]  /*9a40*/  F2FP.F16.F32.PACK_AB R37, R7, R8 ;  /* 0x000000080725723e */ /* 0x000fc400000000ff */
[----:B------:R-:W-:Y:S02]  /*9a50*/  ISETP.LE.U32.AND P1, PT, R3, UR23, PT ;  /* 0x0000001703007c0c */ /* 0x000fe4000bf23070 */
[----:B------:R-:W-:Y:S02]  /*9a60*/  LOP3.LUT R3, R5, UR40, R12, 0x96, !PT ;  /* 0x0000002805037c12 */ /* 0x000fe4000f8e960c */
[----:B------:R-:W-:Y:S01]  /*9a70*/  LOP3.LUT R8, R4, 0xffff, RZ, 0xc0, !PT ;  /* 0x0000ffff04087812 */ /* 0x000fe200078ec0ff */
[----:B--2---:R-:W-:-:S05]  /*9a80*/  @!P5 HADD2 R26, -R56.H0_H0, -RZ.H0_H0 ;  /* 0xa00000ff381ad230 */ /* 0x004fca0000000900 */
[----:B------:R-:W-:-:S04]  /*9a90*/  PRMT R5, R26, 0x7610, R5 ;  /* 0x000076101a057816 */ /* 0x000fc80000000005 */
[----:B------:R-:W-:Y:S02]  /*9aa0*/  @!P5 PRMT R56, R5, 0x5410, RZ ;  /* 0x000054100538d816 */ /* 0x000fe400000000ff */
[----:B------:R1:W2:Y:S04]  /*9ab0*/  LDL.LU.S16 R5, [R1+0x94] ;  /* 0x0000940001057983 */ /* 0x0002a80000300600 */
[----:B------:R1:W3:Y:S01]  /*9ac0*/  LDL.LU.S16 R26, [R1+0x98] ;  /* 0x00009800011a7983 */ /* 0x0002e20000300600 */
[----:B------:R-:W-:Y:S01]  /*9ad0*/  PRMT R59, R54, 0x7632, R59 ;  /* 0x00007632363b7816 */ /* 0x000fe2000000003b */
[----:B------:R-:W-:Y:S02]  /*9ae0*/  IMAD.MOV.U32 R106, RZ, RZ, R108 ;  /* 0x000000ffff6a7224 */ /* 0x000fe400078e006c */
[----:B------:R-:W-:-:S02]  /*9af0*/  IMAD.MOV.U32 R108, RZ, RZ, R64 ;  /* 0x000000ffff6c7224 */ /* 0x000fc400078e0040 */
[----:B------:R-:W-:Y:S02]  /*9b00*/  IMAD.MOV.U32 R64, RZ, RZ, R110 ;  /* 0x000000ffff407224 */ /* 0x000fe400078e006e */
[----:B------:R-:W-:Y:S01]  /*9b10*/  IMAD.MOV.U32 R110, RZ, RZ, R164 ;  /* 0x000000ffff6e7224 */ /* 0x000fe200078e00a4 */
[----:B------:R-:W-:Y:S02]  /*9b20*/  PRMT R164, R54, 0x5410, R59 ;  /* 0x0000541036a47816 */ /* 0x000fe4000000003b */
[----:B------:R-:W-:Y:S01]  /*9b30*/  LOP3.LUT R6, R4, 0xff, RZ, 0xc0, !PT ;  /* 0x000000ff04067812 */ /* 0x000fe200078ec0ff */
[----:B---3--:R-:W-:-:S05]  /*9b40*/  @!P6 HADD2 R26, -R54.H0_H0, -RZ.H0_H0 ;  /* 0xa00000ff361ae230 */ /* 0x008fca0000000900 */
[----:B------:R-:W-:-:S04]  /*9b50*/  PRMT R10, R26, 0x7610, R10 ;  /* 0x000076101a0a7816 */ /* 0x000fc8000000000a */
[----:B------:R-:W-:Y:S02]  /*9b60*/  @!P6 PRMT R54, R10, 0x5410, RZ ;  /* 0x000054100a36e816 */ /* 0x000fe400000000ff */
[----:B------:R1:W3:Y:S04]  /*9b70*/  LDL.LU.S16 R10, [R1+0x9c] ;  /* 0x00009c00010a7983 */ /* 0x0002e80000300600 */
[----:B------:R1:W4:Y:S01]  /*9b80*/  LDL.LU.S16 R26, [R1+0xa0] ;  /* 0x0000a000011a7983 */ /* 0x0003220000300600 */
[--C-:B------:R-:W-:Y:S01]  /*9b90*/  SHF.R.U32.HI R12, RZ, 0x10, R4.reuse ;  /* 0x00000010ff0c7819 */ /* 0x100fe20000011604 */
[----:B--2---:R-:W-:Y:S01]  /*9ba0*/  @!P4 HADD2 R5, -R59.H0_H0, -RZ.H0_H0 ;  /* 0xa00000ff3b05c230 */ /* 0x004fe20000000900 */
[----:B------:R-:W-:Y:S02]  /*9bb0*/  SHF.R.U32.HI R7, RZ, 0x18, R4 ;  /* 0x00000018ff077819 */ /* 0x000fe40000011604 */
[----:B------:R-:W-:-:S02]  /*9bc0*/  SHF.R.U32.HI R4, RZ, 0x8, R11 ;  /* 0x00000008ff047819 */ /* 0x000fc4000001160b */
[--C-:B------:R-:W-:Y:S02]  /*9bd0*/  LOP3.LUT R17, R15, UR19, R62.reuse, 0x96, !PT ;  /* 0x000000130f117c12 */ /* 0x100fe4000f8e963e */
[----:B------:R-:W-:Y:S02]  /*9be0*/  LOP3.LUT R4, R4, 0xffff, RZ, 0xc0, !PT ;  /* 0x0000ffff04047812 */ /* 0x000fe400078ec0ff */
[----:B------:R-:W-:Y:S02]  /*9bf0*/  PRMT R62, R5, 0x7610, R62 ;  /* 0x00007610053e7816 */ /* 0x000fe4000000003e */
[----:B------:R-:W2:Y:S01]  /*9c00*/  MUFU.EX2 R5, R97 ;  /* 0x0000006100057308 */ /* 0x000ea20000000800 */
[----:B------:R-:W-:Y:S02]  /*9c10*/  ISETP.LE.U32.AND P5, PT, R4, UR23, PT ;  /* 0x0000001704007c0c */ /* 0x000fe4000bfa3070 */
[----:B------:R-:W-:Y:S02]  /*9c20*/  @!P4 PRMT R59, R62, 0x5410, RZ ;  /* 0x000054103e3bc816 */ /* 0x000fe400000000ff */
[----:B------:R-:W-:-:S03]  /*9c30*/  ISETP.LE.U32.AND P4, PT, R6, UR23, PT ;  /* 0x0000001706007c0c */ /* 0x000fc6000bf83070 */
[----:B------:R-:W1:Y:S01]  /*9c40*/  MUFU.EX2 R4, R96 ;  /* 0x0000006000047308 */ /* 0x000e620000000800 */
[----:B------:R-:W-:Y:S02]  /*9c50*/  SHF.R.U32.HI R6, RZ, 0x10, R3 ;  /* 0x00000010ff067819 */ /* 0x000fe40000011603 */
[----:B------:R-:W-:Y:S02]  /*9c60*/  PRMT R197, R44, 0x7610, R197 ;  /* 0x000076102cc57816 */ /* 0x000fe400000000c5 */
[----:B------:R-:W-:Y:S02]  /*9c70*/  LOP3.LUT R6, R6, 0xff, RZ, 0xc0, !PT ;  /* 0x000000ff06067812 */ /* 0x000fe400078ec0ff */
[----:B------:R-:W-:Y:S02]  /*9c80*/  PRMT R196, R44, 0x7632, R196 ;  /* 0x000076322cc47816 */ /* 0x000fe400000000c4 */
[----:B------:R-:W-:Y:S01]  /*9c90*/  ISETP.LE.U32.AND P6, PT, R6, UR23, PT ;  /* 0x0000001706007c0c */ /* 0x000fe2000bfc3070 */
[----:B--2---:R-:W-:Y:S01]  /*9ca0*/  FADD.FTZ R6, R5, R9 ;  /* 0x0000000905067221 */ /* 0x004fe20000010000 */
[----:B------:R-:W-:-:S02]  /*9cb0*/  IMAD.MOV.U32 R105, RZ, RZ, R106 ;  /* 0x000000ffff697224 */ /* 0x000fc400078e006a */
[----:B------:R-:W-:Y:S02]  /*9cc0*/  IMAD.MOV.U32 R106, RZ, RZ, R108 ;  /* 0x000000ffff6a7224 */ /* 0x000fe400078e006c */
[----:B------:R-:W-:Y:S01]  /*9cd0*/  IMAD.MOV.U32 R108, RZ, RZ, R249 ;  /* 0x000000ffff6c7224 */ /* 0x000fe200078e00f9 */
[----:B-1----:R-:W-:Y:S01]  /*9ce0*/  F2FP.F16.F32.PACK_AB R31, R4, R5 ;  /* 0x00000005041f723e */ /* 0x002fe200000000ff */
[----:B------:R-:W-:Y:S01]  /*9cf0*/  IMAD.MOV.U32 R249, RZ, RZ, R151 ;  /* 0x000000fffff97224 */ /* 0x000fe200078e0097 */
[----:B------:R-:W-:Y:S01]  /*9d00*/  PRMT R151, R197, 0x5410, R196 ;  /* 0x00005410c5977816 */ /* 0x000fe200000000c4 */
        /* <DEDUP_REMOVED lines=14> */
[----:B------:R-:W-:Y:S02]  /*9df0*/  IMAD.MOV.U32 R46, RZ, RZ, R105 ;  /* 0x000000ffff2e7224 */ /* 0x000fe400078e0069 */
[----:B------:R-:W-:Y:S02]  /*9e00*/  IMAD.MOV.U32 R105, RZ, RZ, R64 ;  /* 0x000000ffff697224 */ /* 0x000fe400078e0040 */
[----:B------:R-:W-:-:S02]  /*9e10*/  IMAD.MOV.U32 R64, RZ, RZ, R65 ;  /* 0x000000ffff407224 */ /* 0x000fc400078e0041 */
        /* <DEDUP_REMOVED lines=10> */
[C---:B------:R-:W-:Y:S01]  /*9ec0*/  PRMT R193, R42.reuse, 0x7610, R193 ;  /* 0x000076102ac17816 */ /* 0x040fe200000000c1 */
[----:B------:R-:W-:Y:S01]  /*9ed0*/  IMAD.MOV.U32 R101, RZ, RZ, R47 ;  /* 0x000000ffff657224 */ /* 0x000fe200078e002f */
[----:B------:R-:W-:Y:S01]  /*9ee0*/  PRMT R192, R42, 0x7632, R192 ;  /* 0x000076322ac07816 */ /* 0x000fe200000000c0 */
[----:B------:R-:W-:Y:S02]  /*9ef0*/  IMAD.MOV.U32 R47, RZ, RZ, R65 ;  /* 0x000000ffff2f7224 */ /* 0x000fe400078e0041 */
[----:B------:R-:W-:Y:S02]  /*9f00*/  IMAD.MOV.U32 R65, RZ, RZ, R251 ;  /* 0x000000ffff417224 */ /* 0x000fe400078e00fb */
[----:B------:R-:W-:-:S02]  /*9f10*/  IMAD.MOV.U32 R251, RZ, RZ, R252 ;  /* 0x000000fffffb7224 */ /* 0x000fc400078e00fc */
[----:B------:R-:W-:Y:S01]  /*9f20*/  IMAD.MOV.U32 R252, RZ, RZ, R156 ;  /* 0x000000fffffc7224 */ /* 0x000fe200078e009c */
[----:B------:R-:W-:Y:S02]  /*9f30*/  PRMT R156, R193, 0x5410, R192 ;  /* 0x00005410c19c7816 */ /* 0x000fe400000000c0 */
[----:B------:R-:W-:Y:S01]  /*9f40*/  @!P1 PRMT R195, R19, 0x5410, RZ ;  /* 0x0000541013c39816 */ /* 0x000fe200000000ff */
[----:B--2---:R-:W-:-:S05]  /*9f50*/  @!P3 HADD2 R4, -R193.H0_H0, -RZ.H0_H0 ;  /* 0xa00000ffc104b230 */ /* 0x004fca0000000900 */
[----:B------:R-:W-:-:S04]  /*9f60*/  PRMT R5, R4, 0x7610, R5 ;  /* 0x0000761004057816 */ /* 0x000fc80000000005 */
[----:B------:R-:W-:Y:S02]  /*9f70*/  @!P3 PRMT R193, R5, 0x5410, RZ ;  /* 0x0000541005c1b816 */ /* 0x000fe400000000ff */
[----:B------:R1:W2:Y:S04]  /*9f80*/  LDL.LU.S16 R5, [R1+0xb0] ;  /* 0x0000b00001057983 */ /* 0x0002a80000300600 */
[----:B------:R1:W3:Y:S04]  /*9f90*/  LDL.LU.S16 R19, [R1+0xb8] ;  /* 0x0000b80001137983 */ /* 0x0002e80000300600 */
[----:B------:R1:W4:Y:S01]  /*9fa0*/  LDL.LU.S16 R18, [R1+0xb4] ;  /* 0x0000b40001127983 */ /* 0x0003220000300600 */
[----:B------:R-:W-:-:S03]  /*9fb0*/  PRMT R191, R23, 0x7610, R191 ;  /* 0x0000761017bf7816 */ /* 0x000fc600000000bf */
[----:B------:R1:W4:Y:S04]  /*9fc0*/  LDL.LU.S16 R45, [R1+0xc0] ;  /* 0x0000c000012d7983 */ /* 0x0003280000300600 */
[----:B------:R1:W4:Y:S04]  /*9fd0*/  LDL.LU.S16 R44, [R1+0xbc] ;  /* 0x0000bc00012c7983 */ /* 0x0003280000300600 */
[----:B------:R1:W4:Y:S01]  /*9fe0*/  LDL.LU.S16 R42, [R1+0xc8] ;  /* 0x0000c800012a7983 */ /* 0x0003220000300600 */
[----:B------:R-:W-:-:S04]  /*9ff0*/  LOP3.LUT R3, R3, 0xffff, RZ, 0xc0, !PT ;  /* 0x0000ffff03037812 */ /* 0x000fc800078ec0ff */
[----:B------:R-:W-:-:S04]  /*a000*/  SHF.R.U32.HI R3, RZ, 0x8, R3 ;  /* 0x00000008ff037819 */ /* 0x000fc80000011603 */
[----:B------:R-:W-:Y:S01]  /*a010*/  LOP3.LUT R3, R3, 0xffff, RZ, 0xc0, !PT ;  /* 0x0000ffff03037812 */ /* 0x000fe200078ec0ff */
[----:B---3--:R-:W-:-:S05]  /*a020*/  @!P6 HADD2 R19, -R191.H0_H0, -RZ.H0_H0 ;  /* 0xa00000ffbf13e230 */ /* 0x008fca0000000900 */
[----:B------:R-:W-:Y:S02]  /*a030*/  PRMT R9, R19, 0x7610, R9 ;  /* 0x0000761013097816 */ /* 0x000fe40000000009 */
[----:B------:R1:W3:Y:S01]  /*a040*/  LDL.LU.S16 R19, [R1+0xc4] ;  /* 0x0000c40001137983 */ /* 0x0002e20000300600 */
[----:B------:R-:W-:Y:S02]  /*a050*/  ISETP.LE.U32.AND P2, PT, R3, UR23, PT ;  /* 0x0000001703007c0c */ /* 0x000fe4000bf43070 */
[----:B------:R-:W-:Y:S01]  /*a060*/  SHF.R.U32.HI R3, RZ, 0x8, R8 ;  /* 0x00000008ff037819 */ /* 0x000fe20000011608 */
[----:B------:R-:W1:Y:S03]  /*a070*/  MUFU.EX2 R4, R69 ;  /* 0x0000004500047308 */ /* 0x000e660000000800 */
[----:B------:R-:W-:Y:S02]  /*a080*/  LOP3.LUT R3, R3, 0xffff, RZ, 0xc0, !PT ;  /* 0x0000ffff03037812 */ /* 0x000fe400078ec0ff */
[----:B------:R-:W-:-:S02]  /*a090*/  PRMT R190, R23, 0x7632, R190 ;  /* 0x0000763217be7816 */ /* 0x000fc400000000be */
[----:B------:R-:W-:Y:S02]  /*a0a0*/  ISETP.LE.U32.AND P3, PT, R3, UR23, PT ;  /* 0x0000001703007c0c */ /* 0x000fe4000bf63070 */
[----:B------:R-:W1:Y:S01]  /*a0b0*/  MUFU.EX2 R3, R70 ;  /* 0x0000004600037308 */ /* 0x000e620000000800 */
[----:B--2---:R-:W-:Y:S02]  /*a0c0*/  @!P2 HADD2 R5, -R192.H0_H0, -RZ.H0_H0 ;  /* 0xa00000ffc005a230 */ /* 0x004fe40000000900 */
[----:B----4-:R-:W-:Y:S02]  /*a0d0*/  @!P5 HADD2 R18, -R190.H0_H0, -RZ.H0_H0 ;  /* 0xa00000ffbe12d230 */ /* 0x010fe40000000900 */
[----:B------:R-:W-:Y:S01]  /*a0e0*/  IMAD.MOV.U32 R26, RZ, RZ, R108 ;  /* 0x000000ffff1a7224 */ /* 0x000fe200078e006c */
[----:B------:R-:W-:Y:S01]  /*a0f0*/  ISETP.LE.U32.AND P1, PT, R7, UR23, PT ;  /* 0x0000001707007c0c */ /* 0x000fe2000bf23070 */
[----:B------:R-:W-:Y:S01]  /*a100*/  IMAD.MOV.U32 R108, RZ, RZ, R110 ;  /* 0x000000ffff6c7224 */ /* 0x000fe200078e006e */
[----:B------:R-:W-:Y:S01]  /*a110*/  PRMT R6, R5, 0x7610, R6 ;  /* 0x0000761005067816 */ /* 0x000fe20000000006 */
[----:B------:R-:W-:Y:S01]  /*a120*/  IMAD.MOV.U32 R110, RZ, RZ, R241 ;  /* 0x000000ffff6e7224 */ /* 0x000fe200078e00f1 */
[----:B------:R-:W-:-:S02]  /*a130*/  LOP3.LUT R5, R12, 0xff, RZ, 0xc0, !PT ;  /* 0x000000ff0c057812 */ /* 0x000fc400078ec0ff */
[----:B------:R-:W-:Y:S01]  /*a140*/  PRMT R8, R18, 0x7610, R8 ;  /* 0x0000761012087816 */ /* 0x000fe20000000008 */
[----:B------:R-:W-:Y:S01]  /*a150*/  IMAD.MOV.U32 R241, RZ, RZ, R155 ;  /* 0x000000fffff17224 */ /* 0x000fe200078e009b */
[----:B------:R-:W-:Y:S02]  /*a160*/  PRMT R155, R191, 0x5410, R190 ;  /* 0x00005410bf9b7816 */ /* 0x000fe400000000be */
[----:B------:R-:W-:Y:S02]  /*a170*/  @!P2 PRMT R192, R6, 0x5410, RZ ;  /* 0x0000541006c0a816 */ /* 0x000fe400000000ff */
[----:B------:R-:W-:Y:S01]  /*a180*/  @!P5 PRMT R190, R8, 0x5410, RZ ;  /* 0x0000541008bed816 */ /* 0x000fe200000000ff */
[----:B-1----:R-:W-:Y:S01]  /*a190*/  FADD.FTZ R8, R4, R16 ;  /* 0x0000001004087221 */ /* 0x002fe20000010000 */
[----:B------:R-:W-:Y:S02]  /*a1a0*/  ISETP.LE.U32.AND P2, PT, R5, UR23, PT ;  /* 0x0000001705007c0c */ /* 0x000fe4000bf43070 */
[----:B------:R-:W-:Y:S01]  /*a1b0*/  MUFU.EX2 R5, R71 ;  /* 0x0000004700057308 */ /* 0x000fe20000000800 */
[----:B------:R-:W-:Y:S01]  /*a1c0*/  @!P6 PRMT R191, R9, 0x5410, RZ ;  /* 0x0000541009bfe816 */ /* 0x000fe200000000ff */
[----:B------:R-:W-:Y:S01]  /*a1d0*/  FADD.FTZ R9, R3, R8 ;  /* 0x0000000803097221 */ /* 0x000fe20000010000 */
[----:B------:R-:W-:-:S02]  /*a1e0*/  PRMT R186, R21, 0x7632, R186 ;  /* 0x0000763215ba7816 */ /* 0x000fc400000000ba */
[----:B------:R-:W-:-:S03]  /*a1f0*/  F2FP.F16.F32.PACK_AB R25, R3, R4 ;  /* 0x000000040319723e */ /* 0x000fc600000000ff */
[----:B------:R-:W1:Y:S01]  /*a200*/  MUFU.EX2 R3, R72 ;  /* 0x0000004800037308 */ /* 0x000e620000000800 */
[----:B------:R-:W-:Y:S01]  /*a210*/  PRMT R187, R21, 0x7610, R187 ;  /* 0x0000761015bb7816 */ /* 0x000fe200000000bb */
[----:B------:R-:W-:-:S06]  /*a220*/  IMAD.MOV.U32 R18, RZ, RZ, R46 ;  /* 0x000000ffff127224 */ /* 0x000fcc00078e002e */
[----:B------:R-:W2:Y:S01]  /*a230*/  MUFU.EX2 R7, R98 ;  /* 0x0000006200077308 */ /* 0x000ea20000000800 */
[----:B------:R-:W-:Y:S01]  /*a240*/  IMAD.MOV.U32 R46, RZ, RZ, R150 ;  /* 0x000000ffff2e7224 */ /* 0x000fe200078e0096 */
[----:B------:R-:W-:Y:S01]  /*a250*/  PRMT R150, R187, 0x5410, R186 ;  /* 0x00005410bb967816 */ /* 0x000fe200000000ba */
[----:B------:R-:W-:Y:S01]  /*a260*/  @!P2 HADD2 R42, -R187.H0_H0, -RZ.H0_H0 ;  /* 0xa00000ffbb2aa230 */ /* 0x000fe20000000900 */
[----:B------:R-:W-:-:S04]  /*a270*/  LOP3.LUT R13, R63, UR21, R90, 0x96, !PT ;  /* 0x000000153f0d7c12 */ /* 0x000fc8000f8e965a */
[----:B------:R-:W4:Y:S01]  /*a280*/  MUFU.EX2 R6, R103 ;  /* 0x0000006700067308 */ /* 0x000f220000000800 */
[C---:B------:R-:W-:Y:S01]  /*a290*/  PRMT R188, R22.reuse, 0x7632, R188 ;  /* 0x0000763216bc7816 */ /* 0x040fe200000000bc */
[----:B------:R-:W-:Y:S01]  /*a2a0*/  IMAD.MOV.U32 R61, RZ, RZ, R18 ;  /* 0x000000ffff3d7224 */ /* 0x000fe200078e0012 */
[----:B------:R-:W-:Y:S02]  /*a2b0*/  PRMT R189, R22, 0x7610, R189 ;  /* 0x0000761016bd7816 */ /* 0x000fe400000000bd */
[----:B------:R-:W-:Y:S01]  /*a2c0*/  PRMT R8, R42, 0x7610, R8 ;  /* 0x000076102a087816 */ /* 0x000fe20000000008 */
[----:B------:R-:W-:Y:S01]  /*a2d0*/  @!P3 HADD2 R44, -R188.H0_H0, -RZ.H0_H0 ;  /* 0xa00000ffbc2cb230 */ /* 0x000fe20000000900 */
[----:B-1----:R-:W-:Y:S02]  /*a2e0*/  F2FP.F16.F32.PACK_AB R22, R3, R5 ;  /* 0x000000050316723e */ /* 0x002fe400000000ff */
[----:B------:R-:W-:Y:S01]  /*a2f0*/  @!P2 PRMT R187, R8, 0x5410, RZ ;  /* 0x0000541008bba816 */ /* 0x000fe200000000ff */
[----:B--2---:R-:W-:Y:S01]  /*a300*/  FADD.FTZ R8, R7, R10 ;  /* 0x0000000a07087221 */ /* 0x004fe20000010000 */
[----:B------:R-:W-:Y:S01]  /*a310*/  IMAD.MOV.U32 R102, RZ, RZ, R106 ;  /* 0x000000ffff667224 */ /* 0x000fe200078e006a */
[----:B------:R-:W-:Y:S01]  /*a320*/  PRMT R11, R44, 0x7610, R11 ;  /* 0x000076102c0b7816 */ /* 0x000fe2000000000b */
[----:B------:R-:W-:Y:S01]  /*a330*/  IMAD.MOV.U32 R106, RZ, RZ, R110 ;  /* 0x000000ffff6a7224 */ /* 0x000fe200078e006e */
[----:B------:R-:W1:Y:S01]  /*a340*/  S2R R66, SR_TID.X ;  /* 0x0000000000427919 */ /* 0x000e620000002100 */
[----:B------:R-:W-:Y:S01]  /*a350*/  IMAD.MOV.U32 R110, RZ, RZ, R149 ;  /* 0x000000ffff6e7224 */ /* 0x000fe200078e0095 */
[----:B------:R-:W-:-:S02]  /*a360*/  PRMT R149, R189, 0x5410, R188 ;  /* 0x00005410bd957816 */ /* 0x000fc400000000bc */
[----:B----4-:R-:W-:Y:S01]  /*a370*/  F2FP.F16.F32.PACK_AB R21, R6, R7 ;  /* 0x000000070615723e */ /* 0x010fe200000000ff */
[----:B------:R-:W-:Y:S01]  /*a380*/  IMAD.MOV.U32 R63, RZ, RZ, R101 ;  /* 0x000000ffff3f7224 */ /* 0x000fe200078e0065 */
[----:B------:R-:W-:Y:S01]  /*a390*/  @!P3 PRMT R188, R11, 0x5410, RZ ;  /* 0x000054100bbcb816 */ /* 0x000fe200000000ff */
[----:B------:R-:W-:Y:S01]  /*a3a0*/  @!P4 HADD2 R45, -R189.H0_H0, -RZ.H0_H0 ;  /* 0xa00000ffbd2dc230 */ /* 0x000fe20000000900 */
[----:B------:R-:W2:Y:S04]  /*a3b0*/  S2R R101, SR_TID.X ;  /* 0x0000000000657919 */ /* 0x000ea80000002100 */
[----:B------:R-:W-:Y:S01]  /*a3c0*/  PRMT R12, R45, 0x7610, R12 ;  /* 0x000076102d0c7816 */ /* 0x000fe2000000000c */
[----:B------:R-:W-:Y:S01]  /*a3d0*/  IMAD.MOV.U32 R62, RZ, RZ, R100 ;  /* 0x000000ffff3e7224 */ /* 0x000fe200078e0064 */
[----:B------:R4:W4:Y:S02]  /*a3e0*/  LDL.LU.S16 R44, [R1+0xcc] ;  /* 0x0000cc00012c7983 */ /* 0x0009240000300600 */
[----:B------:R-:W-:-:S02]  /*a3f0*/  @!P4 PRMT R189, R12, 0x5410, RZ ;  /* 0x000054100cbdc816 */ /* 0x000fc400000000ff */
[----:B-1----:R-:W-:-:S04]  /*a400*/  SHF.R.S32.HI R100, RZ, 0x1f, R66 ;  /* 0x0000001fff647819 */ /* 0x002fc80000011442 */
[----:B------:R-:W-:-:S04]  /*a410*/  LEA.HI R100, R100, R66, RZ, 0x5 ;  /* 0x0000004264647211 */ /* 0x000fc800078f28ff */
[----:B------:R-:W-:Y:S01]  /*a420*/  LOP3.LUT R100, R100, 0xffffffe0, RZ, 0xc0, !PT ;  /* 0xffffffe064647812 */ /* 0x000fe200078ec0ff */
[----:B---3--:R-:W-:-:S05]  /*a430*/  @!P1 HADD2 R19, -R186.H0_H0, -RZ.H0_H0 ;  /* 0xa00000ffba139230 */ /* 0x008fca0000000900 */
[----:B------:R-:W-:-:S04]  /*a440*/  PRMT R4, R19, 0x7610, R4 ;  /* 0x0000761013047816 */ /* 0x000fc80000000004 */
[----:B------:R-:W-:Y:S01]  /*a450*/  @!P1 PRMT R186, R4, 0x5410, RZ ;  /* 0x0000541004ba9816 */ /* 0x000fe200000000ff */
[----:B------:R-:W-:-:S04]  /*a460*/  FADD.FTZ R4, R5, R9 ;  /* 0x0000000905047221 */ /* 0x000fc80000010000 */
[----:B------:R-:W-:Y:S01]  /*a470*/  FADD.FTZ R18, R3, R4 ;  /* 0x0000000403127221 */ /* 0x000fe20000010000 */
[----:B------:R-:W-:-:S04]  /*a480*/  IMAD.WIDE.U32 R4, R13, -0x2daee0ad, RZ ;  /* 0xd2511f530d047825 */ /* 0x000fc800078e00ff */
[----:B------:R-:W-:Y:S01]  /*a490*/  FADD.FTZ R19, R6, R8 ;  /* 0x0000000806137221 */ /* 0x000fe20000010000 */
[----:B------:R-:W-:Y:S01]  /*a4a0*/  LOP3.LUT R10, R5, UR18, R20, 0x96, !PT ;  /* 0x00000012050a7c12 */ /* 0x000fe2000f8e9614 */
[----:B------:R-:W-:Y:S02]  /*a4b0*/  IMAD.WIDE.U32 R6, R17, -0x2daee0ad, RZ ;  /* 0xd2511f5311067825 */ /* 0x000fe400078e00ff */
[----:B------:R1:W3:Y:S02]  /*a4c0*/  LDL.LU.S16 R17, [R1+0xd0] ;  /* 0x0000d00001117983 */ /* 0x0002e40000300600 */
        /* <DEDUP_REMOVED lines=10> */
[----:B------:R-:W-:Y:S02]  /*a570*/  LOP3.LUT R13, R7, UR13, R8, 0x96, !PT ;  /* 0x0000000d070d7c12 */ /* 0x000fe4000f8e9608 */
[----:B------:R-:W1:Y:S08]  /*a580*/  MUFU.EX2 R8, R113 ;  /* 0x0000007100087308 */ /* 0x000e700000000800 */
[----:B------:R-:W1:Y:S01]  /*a590*/  MUFU.EX2 R7, R114 ;  /* 0x0000007200077308 */ /* 0x000e620000000800 */
[----:B------:R-:W-:Y:S01]  /*a5a0*/  LOP3.LUT R3, R61, 0x7ffffffc, RZ, 0xc0, !PT ;  /* 0x7ffffffc3d037812 */ /* 0x000fe200078ec0ff */
[----:B------:R-:W-:-:S03]  /*a5b0*/  IMAD.WIDE.U32 R4, R4, -0x326172a9, RZ ;  /* 0xcd9e8d5704047825 */ /* 0x000fc600078e00ff */
[----:B--2---:R-:W-:Y:S02]  /*a5c0*/  IADD3 R42, -R3, R101, -R100 ;  /* 0x00000065032a7210 */ /* 0x004fe40007ffe964 */
[----:B------:R-:W-:Y:S02]  /*a5d0*/  LOP3.LUT R3, R5, UR39, R6, 0x96, !PT ;  /* 0x0000002705037c12 */ /* 0x000fe4000f8e9606 */
[----:B------:R-:W-:Y:S01]  /*a5e0*/  LOP3.LUT R11, R4, 0xffff, RZ, 0xc0, !PT ;  /* 0x0000ffff040b7812 */ /* 0x000fe200078ec0ff */
[----:B-1----:R-:W-:Y:S01]  /*a5f0*/  FADD.FTZ R5, R8, R19 ;  /* 0x0000001308057221 */ /* 0x002fe20000010000 */
[----:B------:R-:W-:Y:S02]  /*a600*/  F2FP.F16.F32.PACK_AB R24, R7, R8 ;  /* 0x000000080718723e */ /* 0x000fe400000000ff */
[----:B------:R1:W2:Y:S01]  /*a610*/  LDL.LU.S16 R8, [R1+0xd4] ;  /* 0x0000d40001087983 */ /* 0x0002a20000300600 */
        /* <DEDUP_REMOVED lines=8> */
[----:B------:R-:W1:Y:S01]  /*a6a0*/  MUFU.EX2 R6, R140 ;  /* 0x0000008c00067308 */ /* 0x000e620000000800 */
[----:B------:R-:W-:Y:S02]  /*a6b0*/  ISETP.LE.U32.AND P2, PT, R3, UR23, PT ;  /* 0x0000001703007c0c */ /* 0x000fe4000bf43070 */
[----:B------:R-:W-:-:S05]  /*a6c0*/  LOP3.LUT R9, R9, 0xff, RZ, 0xc0, !PT ;  /* 0x000000ff09097812 */ /* 0x000fca00078ec0ff */
[----:B------:R-:W1:Y:S01]  /*a6d0*/  MUFU.EX2 R3, R137 ;  /* 0x0000008900037308 */ /* 0x000e620000000800 */
[----:B------:R-:W-:Y:S02]  /*a6e0*/  ISETP.LE.U32.AND P4, PT, R9, UR23, PT ;  /* 0x0000001709007c0c */ /* 0x000fe4000bf83070 */
[----:B------:R-:W-:Y:S02]  /*a6f0*/  LOP3.LUT R9, R4, 0xff, RZ, 0xc0, !PT ;  /* 0x000000ff04097812 */ /* 0x000fe400078ec0ff */
[----:B------:R-:W-:Y:S02]  /*a700*/  PRMT R185, R37, 0x7610, R185 ;  /* 0x0000761025b97816 */ /* 0x000fe400000000b9 */
[----:B------:R-:W-:Y:S02]  /*a710*/  ISETP.LE.U32.AND P1, PT, R9, UR23, PT ;  /* 0x0000001709007c0c */ /* 0x000fe4000bf23070 */
[--C-:B------:R-:W-:Y:S01]  /*a720*/  SHF.R.U32.HI R9, RZ, 0x18, R4.reuse ;  /* 0x00000018ff097819 */ /* 0x100fe20000011604 */
[----:B----4-:R-:W-:Y:S01]  /*a730*/  @!P6 HADD2 R44, -R185.H0_H0, -RZ.H0_H0 ;  /* 0xa00000ffb92ce230 */ /* 0x010fe20000000900 */
[----:B------:R-:W-:Y:S01]  /*a740*/  SHF.R.U32.HI R10, RZ, 0x10, R4 ;  /* 0x00000010ff0a7819 */ /* 0x000fe20000011604 */
[----:B-1----:R-:W-:Y:S01]  /*a750*/  FADD.FTZ R4, R6, R18 ;  /* 0x0000001206047221 */ /* 0x002fe20000010000 */
[----:B------:R-:W-:Y:S01]  /*a760*/  PRMT R184, R37, 0x7632, R184 ;  /* 0x0000763225b87816 */ /* 0x000fe200000000b8 */
[----:B------:R-:W-:Y:S01]  /*a770*/  IMAD.MOV.U32 R100, RZ, RZ, R47 ;  /* 0x000000ffff647224 */ /* 0x000fe200078e002f */
[----:B------:R-:W-:Y:S01]  /*a780*/  ISETP.LE.U32.AND P5, PT, R9, UR23, PT ;  /* 0x0000001709007c0c */ /* 0x000fe2000bfa3070 */
[----:B------:R-:W-:-:S02]  /*a790*/  IMAD.MOV.U32 R101, RZ, RZ, R26 ;  /* 0x000000ffff657224 */ /* 0x000fc400078e001a */
[----:B------:R-:W-:Y:S01]  /*a7a0*/  FADD.FTZ R9, R7, R5 ;  /* 0x0000000507097221 */ /* 0x000fe20000010000 */
[----:B------:R-:W-:Y:S02]  /*a7b0*/  IMAD.MOV.U32 R47, RZ, RZ, R108 ;  /* 0x000000ffff2f7224 */ /* 0x000fe400078e006c */
[C---:B------:R-:W-:Y:S01]  /*a7c0*/  FADD.FTZ R26, R3.reuse, R4 ;  /* 0x00000004031a7221 */ /* 0x040fe20000010000 */
[----:B------:R-:W-:Y:S01]  /*a7d0*/  IMAD.MOV.U32 R108, RZ, RZ, R109 ;  /* 0x000000ffff6c7224 */ /* 0x000fe200078e006d */
[----:B------:R-:W-:Y:S01]  /*a7e0*/  F2FP.F16.F32.PACK_AB R23, R3, R6 ;  /* 0x000000060317723e */ /* 0x000fe200000000ff */
[----:B------:R-:W-:Y:S01]  /*a7f0*/  IMAD.MOV.U32 R109, RZ, RZ, R247 ;  /* 0x000000ffff6d7224 */ /* 0x000fe200078e00f7 */
[----:B------:R-:W-:Y:S01]  /*a800*/  PRMT R5, R44, 0x7610, R5 ;  /* 0x000076102c057816 */ /* 0x000fe20000000005 */
[----:B------:R-:W-:Y:S01]  /*a810*/  IMAD.MOV.U32 R247, RZ, RZ, R225 ;  /* 0x000000fffff77224 */ /* 0x000fe200078e00e1 */
[----:B------:R-:W-:Y:S02]  /*a820*/  LOP3.LUT R3, R10, 0xff, RZ, 0xc0, !PT ;  /* 0x000000ff0a037812 */ /* 0x000fe400078ec0ff */
[----:B------:R-:W-:-:S02]  /*a830*/  PRMT R225, R185, 0x5410, R184 ;  /* 0x00005410b9e17816 */ /* 0x000fc400000000b8 */
[----:B------:R-:W-:Y:S02]  /*a840*/  @!P6 PRMT R185, R5, 0x5410, RZ ;  /* 0x0000541005b9e816 */ /* 0x000fe400000000ff */
[----:B------:R-:W-:Y:S02]  /*a850*/  ISETP.LE.U32.AND P6, PT, R3, UR23, PT ;  /* 0x0000001703007c0c */ /* 0x000fe4000bfc3070 */
[----:B------:R-:W-:Y:S02]  /*a860*/  SHF.R.U32.HI R3, RZ, 0x8, R11 ;  /* 0x00000008ff037819 */ /* 0x000fe4000001160b */
[----:B------:R-:W-:Y:S02]  /*a870*/  PRMT R183, R43, 0x7632, R183 ;  /* 0x000076322bb77816 */ /* 0x000fe400000000b7 */
[----:B------:R-:W-:Y:S01]  /*a880*/  LOP3.LUT R3, R3, 0xffff, RZ, 0xc0, !PT ;  /* 0x0000ffff03037812 */ /* 0x000fe200078ec0ff */
[----:B------:R-:W-:Y:S01]  /*a890*/  IMAD.MOV.U32 R61, RZ, RZ, R101 ;  /* 0x000000ffff3d7224 */ /* 0x000fe200078e0065 */
[----:B------:R-:W-:Y:S01]  /*a8a0*/  PRMT R182, R43, 0x7610, R182 ;  /* 0x000076102bb67816 */ /* 0x000fe200000000b6 */
[----:B------:R-:W-:-:S02]  /*a8b0*/  IMAD.MOV.U32 R101, RZ, RZ, R46 ;  /* 0x000000ffff657224 */ /* 0x000fc400078e002e */
[----:B------:R-:W-:Y:S02]  /*a8c0*/  IMAD.MOV.U32 R46, RZ, RZ, R110 ;  /* 0x000000ffff2e7224 */ /* 0x000fe400078e006e */
[----:B------:R-:W-:Y:S01]  /*a8d0*/  IMAD.MOV.U32 R110, RZ, RZ, R224 ;  /* 0x000000ffff6e7224 */ /* 0x000fe200078e00e0 */
[----:B------:R-:W-:Y:S01]  /*a8e0*/  PRMT R224, R182, 0x5410, R183 ;  /* 0x00005410b6e07816 */ /* 0x000fe200000000b7 */
[----:B---3--:R-:W-:-:S05]  /*a8f0*/  @!P3 HADD2 R17, -R184.H0_H0, -RZ.H0_H0 ;  /* 0xa00000ffb811b230 */ /* 0x008fca0000000900 */
[----:B------:R-:W-:-:S04]  /*a900*/  PRMT R4, R17, 0x7610, R4 ;  /* 0x0000761011047816 */ /* 0x000fc80000000004 */
[----:B------:R-:W-:Y:S01]  /*a910*/  @!P3 PRMT R184, R4, 0x5410, RZ ;  /* 0x0000541004b8b816 */ /* 0x000fe200000000ff */
[----:B------:R-:W-:Y:S01]  /*a920*/  IMAD.WIDE.U32 R4, R13, -0x2daee0ad, RZ ;  /* 0xd2511f530d047825 */ /* 0x000fe200078e00ff */
[----:B------:R-:W-:-:S04]  /*a930*/  ISETP.LE.U32.AND P3, PT, R3, UR23, PT ;  /* 0x0000001703007c0c */ /* 0x000fc8000bf63070 */
[----:B------:R-:W-:Y:S01]  /*a940*/  LOP3.LUT R3, R5, UR40, R12, 0x96, !PT ;  /* 0x0000002805037c12 */ /* 0x000fe2000f8e960c */
[----:B--2---:R-:W-:-:S05]  /*a950*/  @!P2 HADD2 R8, -R183.H0_H0, -RZ.H0_H0 ;  /* 0xa00000ffb708a230 */ /* 0x004fca0000000900 */
[----:B------:R-:W-:-:S04]  /*a960*/  PRMT R12, R8, 0x7610, R12 ;  /* 0x00007610080c7816 */ /* 0x000fc8000000000c */
[----:B------:R-:W-:Y:S02]  /*a970*/  @!P2 PRMT R183, R12, 0x5410, RZ ;  /* 0x000054100cb7a816 */ /* 0x000fe400000000ff */
[----:B------:R1:W2:Y:S01]  /*a980*/  LDL.LU.S16 R12, [R1+0xd8] ;  /* 0x0000d800010c7983 */ /* 0x0002a20000300600 */
[----:B------:R-:W3:Y:S01]  /*a990*/  MUFU.EX2 R7, R115 ;  /* 0x0000007300077308 */ /* 0x000ee20000000800 */
[----:B------:R-:W-:-:S07]  /*a9a0*/  SHF.R.U32.HI R8, RZ, 0x10, R3 ;  /* 0x00000010ff087819 */ /* 0x000fce0000011603 */
[----:B------:R-:W4:Y:S01]  /*a9b0*/  MUFU.EX2 R6, R116 ;  /* 0x0000007400067308 */ /* 0x000f220000000800 */
[----:B------:R-:W-:-:S04]  /*a9c0*/  LOP3.LUT R8, R8, 0xff, RZ, 0xc0, !PT ;  /* 0x000000ff08087812 */ /* 0x000fc800078ec0ff */
[----:B------:R-:W-:Y:S01]  /*a9d0*/  ISETP.LE.U32.AND P2, PT, R8, UR23, PT ;  /* 0x0000001708007c0c */ /* 0x000fe2000bf43070 */
[----:B---3--:R-:W-:-:S04]  /*a9e0*/  FADD.FTZ R8, R7, R9 ;  /* 0x0000000907087221 */ /* 0x008fc80000010000 */
[C---:B----4-:R-:W-:Y:S01]  /*a9f0*/  FADD.FTZ R18, R6.reuse, R8 ;  /* 0x0000000806127221 */ /* 0x050fe20000010000 */
[----:B------:R-:W-:Y:S02]  /*aa00*/  F2FP.F16.F32.PACK_AB R19, R6, R7 ;  /* 0x000000070613723e */ /* 0x000fe400000000ff */
[----:B------:R1:W3:Y:S01]  /*aa10*/  LDL.LU.S16 R6, [R1+0xdc] ;  /* 0x0000dc0001067983 */ /* 0x0002e20000300600 */
[----:B--2---:R-:W-:-:S05]  /*aa20*/  @!P4 HADD2 R12, -R182.H0_H0, -RZ.H0_H0 ;  /* 0xa00000ffb60cc230 */ /* 0x004fca0000000900 */
[----:B------:R-:W-:-:S04]  /*aa30*/  PRMT R10, R12, 0x7610, R10 ;  /* 0x000076100c0a7816 */ /* 0x000fc8000000000a */
[----:B------:R-:W-:Y:S02]  /*aa40*/  @!P4 PRMT R182, R10, 0x5410, RZ ;  /* 0x000054100ab6c816 */ /* 0x000fe400000000ff */
[----:B------:R1:W2:Y:S01]  /*aa50*/  LDL.LU.S16 R10, [R1+0xe0] ;  /* 0x0000e000010a7983 */ /* 0x0002a20000300600 */
[C---:B------:R-:W-:Y:S02]  /*aa60*/  PRMT R181, R31.reuse, 0x7610, R181 ;  /* 0x000076101fb57816 */ /* 0x040fe400000000b5 */
[----:B------:R-:W-:Y:S01]  /*aa70*/  PRMT R180, R31, 0x7632, R180 ;  /* 0x000076321fb47816 */ /* 0x000fe200000000b4 */
[----:B------:R-:W-:Y:S02]  /*aa80*/  IMAD.MOV.U32 R66, RZ, RZ, R101 ;  /* 0x000000ffff427224 */ /* 0x000fe400078e0065 */
[----:B------:R-:W-:Y:S02]  /*aa90*/  IMAD.MOV.U32 R101, RZ, RZ, R46 ;  /* 0x000000ffff657224 */ /* 0x000fe400078e002e */
[----:B------:R-:W-:-:S02]  /*aaa0*/  IMAD.MOV.U32 R46, RZ, RZ, R64 ;  /* 0x000000ffff2e7224 */ /* 0x000fc400078e0040 */
[----:B------:R-:W-:Y:S02]  /*aab0*/  IMAD.MOV.U32 R64, RZ, RZ, R109 ;  /* 0x000000ffff407224 */ /* 0x000fe400078e006d */
[----:B------:R-:W-:Y:S02]  /*aac0*/  IMAD.MOV.U32 R109, RZ, RZ, R252 ;  /* 0x000000ffff6d7224 */ /* 0x000fe400078e00fc */
[----:B---3--:R-:W-:Y:S02]  /*aad0*/  @!P1 HADD2 R6, -R181.H0_H0, -RZ.H0_H0 ;  /* 0xa00000ffb5069230 */ /* 0x008fe40000000900 */
[----:B------:R-:W-:-:S03]  /*aae0*/  IMAD.MOV.U32 R252, RZ, RZ, R204 ;  /* 0x000000fffffc7224 */ /* 0x000fc600078e00cc */
[----:B------:R-:W-:Y:S01]  /*aaf0*/  PRMT R9, R6, 0x7610, R9 ;  /* 0x0000761006097816 */ /* 0x000fe20000000009 */
[----:B------:R-:W-:Y:S01]  /*ab00*/  IMAD.MOV.U32 R204, RZ, RZ, R167 ;  /* 0x000000ffffcc7224 */ /* 0x000fe200078e00a7 */
[----:B------:R-:W-:Y:S02]  /*ab10*/  PRMT R167, R181, 0x5410, R180 ;  /* 0x00005410b5a77816 */ /* 0x000fe400000000b4 */
[----:B------:R-:W-:Y:S02]  /*ab20*/  @!P1 PRMT R181, R9, 0x5410, RZ ;  /* 0x0000541009b59816 */ /* 0x000fe400000000ff */
[----:B------:R1:W3:Y:S01]  /*ab30*/  LDL.LU.S16 R9, [R1+0xe8] ;  /* 0x0000e80001097983 */ /* 0x0002e20000300600 */
[----:B--2---:R-:W-:-:S05]  /*ab40*/  @!P3 HADD2 R10, -R180.H0_H0, -RZ.H0_H0 ;  /* 0xa00000ffb40ab230 */ /* 0x004fca0000000900 */
[----:B------:R-:W-:-:S04]  /*ab50*/  PRMT R8, R10, 0x7610, R8 ;  /* 0x000076100a087816 */ /* 0x000fc80000000008 */
[----:B------:R-:W-:Y:S02]  /*ab60*/  @!P3 PRMT R180, R8, 0x5410, RZ ;  /* 0x0000541008b4b816 */ /* 0x000fe400000000ff */
[----:B------:R1:W2:Y:S01]  /*ab70*/  LDL.LU.S16 R8, [R1+0xe4] ;  /* 0x0000e40001087983 */ /* 0x0002a20000300600 */
[----:B------:R-:W-:Y:S02]  /*ab80*/  LOP3.LUT R6, R3, 0xff, RZ, 0xc0, !PT ;  /* 0x000000ff03067812 */ /* 0x000fe400078ec0ff */
[C---:B------:R-:W-:Y:S02]  /*ab90*/  PRMT R178, R25.reuse, 0x7632, R178 ;  /* 0x0000763219b27816 */ /* 0x040fe400000000b2 */
[----:B------:R-:W-:Y:S02]  /*aba0*/  ISETP.LE.U32.AND P4, PT, R6, UR23, PT ;  /* 0x0000001706007c0c */ /* 0x000fe4000bf83070 */
[----:B------:R-:W-:Y:S02]  /*abb0*/  SHF.R.U32.HI R6, RZ, 0x18, R3 ;  /* 0x00000018ff067819 */ /* 0x000fe40000011603 */
[----:B------:R-:W-:-:S02]  /*abc0*/  PRMT R179, R25, 0x7610, R179 ;  /* 0x0000761019b37816 */ /* 0x000fc400000000b3 */
[----:B------:R-:W-:Y:S02]  /*abd0*/  ISETP.LE.U32.AND P1, PT, R6, UR23, PT ;  /* 0x0000001706007c0c */ /* 0x000fe4000bf23070 */
[----:B------:R-:W-:Y:S01]  /*abe0*/  PRMT R140, R179, 0x5410, R178 ;  /* 0x00005410b38c7816 */ /* 0x000fe200000000b2 */
[----:B--2---:R-:W-:-:S05]  /*abf0*/  @!P5 HADD2 R8, -R178.H0_H0, -RZ.H0_H0 ;  /* 0xa00000ffb208d230 */ /* 0x004fca0000000900 */
[----:B------:R-:W-:-:S04]  /*ac00*/  PRMT R6, R8, 0x7610, R6 ;  /* 0x0000761008067816 */ /* 0x000fc80000000006 */
[----:B------:R-:W-:Y:S02]  /*ac10*/  @!P5 PRMT R178, R6, 0x5410, RZ ;  /* 0x0000541006b2d816 */ /* 0x000fe400000000ff */
[----:B------:R1:W2:Y:S04]  /*ac20*/  LDL.LU.S16 R6, [R1+0xec] ;  /* 0x0000ec0001067983 */ /* 0x0002a80000300600 */
[----:B------:R1:W4:Y:S01]  /*ac30*/  LDL.LU.S16 R12, [R1+0xf0] ;  /* 0x0000f000010c7983 */ /* 0x0003220000300600 */
[----:B------:R-:W-:-:S04]  /*ac40*/  LOP3.LUT R3, R3, 0xffff, RZ, 0xc0, !PT ;  /* 0x0000ffff03037812 */ /* 0x000fc800078ec0ff */
[----:B------:R-:W-:-:S04]  /*ac50*/  SHF.R.U32.HI R3, RZ, 0x8, R3 ;  /* 0x00000008ff037819 */ /* 0x000fc80000011603 */
[----:B------:R-:W-:Y:S01]  /*ac60*/  LOP3.LUT R3, R3, 0xffff, RZ, 0xc0, !PT ;  /* 0x0000ffff03037812 */ /* 0x000fe200078ec0ff */
[----:B---3--:R-:W-:Y:S01]  /*ac70*/  @!P6 HADD2 R9, -R179.H0_H0, -RZ.H0_H0 ;  /* 0xa00000ffb309e230 */ /* 0x008fe20000000900 */
[----:B------:R-:W-:Y:S02]  /*ac80*/  PRMT R177, R21, 0x7610, R177 ;  /* 0x0000761015b17816 */ /* 0x000fe400000000b1 */
[----:B------:R-:W-:Y:S02]  /*ac90*/  ISETP.LE.U32.AND P3, PT, R3, UR23, PT ;  /* 0x0000001703007c0c */ /* 0x000fe4000bf63070 */
[----:B------:R-:W-:Y:S02]  /*aca0*/  LOP3.LUT R16, R41, UR21, R90, 0x96, !PT ;  /* 0x0000001529107c12 */ /* 0x000fe4000f8e965a */
[----:B------:R-:W-:Y:S02]  /*acb0*/  LOP3.LUT R15, R15, UR19, R40, 0x96, !PT ;  /* 0x000000130f0f7c12 */ /* 0x000fe4000f8e9628 */
[----:B------:R-:W-:-:S02]  /*acc0*/  PRMT R7, R9, 0x7610, R7 ;  /* 0x0000761009077816 */ /* 0x000fc40000000007 */
[----:B------:R-:W-:Y:S01]  /*acd0*/  PRMT R176, R21, 0x7632, R176 ;  /* 0x0000763215b07816 */ /* 0x000fe200000000b0 */
[----:B------:R-:W-:Y:S01]  /*ace0*/  IMAD.WIDE.U32 R8, R15, -0x2daee0ad, RZ ;  /* 0xd2511f530f087825 */ /* 0x000fe200078e00ff */
[----:B------:R-:W-:Y:S02]  /*acf0*/  @!P6 PRMT R179, R7, 0x5410, RZ ;  /* 0x0000541007b3e816 */ /* 0x000fe400000000ff */
[----:B------:R-:W-:Y:S02]  /*ad00*/  PRMT R72, R177, 0x5410, R176 ;  /* 0x00005410b1487816 */ /* 0x000fe400000000b0 */
[C---:B------:R-:W-:Y:S02]  /*ad10*/  PRMT R173, R24.reuse, 0x7610, R173 ;  /* 0x0000761018ad7816 */ /* 0x040fe400000000ad */
[----:B------:R-:W-:Y:S01]  /*ad20*/  PRMT R172, R24, 0x7632, R172 ;  /* 0x0000763218ac7816 */ /* 0x000fe200000000ac */
[----:B--2---:R-:W-:-:S05]  /*ad30*/  @!P4 HADD2 R6, -R177.H0_H0, -RZ.H0_H0 ;  /* 0xa00000ffb106c230 */ /* 0x004fca0000000900 */
[----:B------:R-:W-:Y:S01]  /*ad40*/  PRMT R11, R6, 0x7610, R11 ;  /* 0x00007610060b7816 */ /* 0x000fe2000000000b */
[----:B------:R-:W-:-:S04]  /*ad50*/  IMAD.WIDE.U32 R6, R16, -0x2daee0ad, RZ ;  /* 0xd2511f5310067825 */ /* 0x000fc800078e00ff */
[----:B----4-:R-:W-:Y:S01]  /*ad60*/  @!P3 HADD2 R12, -R176.H0_H0, -RZ.H0_H0 ;  /* 0xa00000ffb00cb230 */ /* 0x010fe20000000900 */
[----:B------:R-:W-:-:S04]  /*ad70*/  LOP3.LUT R10, R9, UR16, R6, 0x96, !PT ;  /* 0x00000010090a7c12 */ /* 0x000fc8000f8e9606 */
[----:B------:R-:W-:Y:S02]  /*ad80*/  PRMT R6, R12, 0x7610, R6 ;  /* 0x000076100c067816 */ /* 0x000fe40000000006 */
[----:B------:R-:W-:Y:S02]  /*ad90*/  @!P4 PRMT R177, R11, 0x5410, RZ ;  /* 0x000054100bb1c816 */ /* 0x000fe400000000ff */
[----:B------:R-:W-:Y:S01]  /*ada0*/  @!P3 PRMT R176, R6, 0x5410, RZ ;  /* 0x0000541006b0b816 */ /* 0x000fe200000000ff */
[----:B------:R1:W2:Y:S04]  /*adb0*/  LDL.LU.S16 R11, [R1+0xf8] ;  /* 0x0000f800010b7983 */ /* 0x0002a80000300600 */
[----:B------:R1:W3:Y:S04]  /*adc0*/  LDL.LU.S16 R6, [R1+0xf4] ;  /* 0x0000f40001067983 */ /* 0x0002e80000300600 */
[----:B------:R1:W4:Y:S04]  /*add0*/  LDL.LU.S16 R25, [R1+0xfc] ;  /* 0x0000fc0001197983 */ /* 0x0003280000300600 */
[----:B------:R1:W4:Y:S01]  /*ade0*/  LDL.LU.S16 R24, [R1+0x100] ;  /* 0x0001000001187983 */ /* 0x0003220000300600 */
[----:B------:R-:W-:-:S02]  /*adf0*/  PRMT R174, R22, 0x7632, R174 ;  /* 0x0000763216ae7816 */ /* 0x000fc400000000ae */
[----:B------:R-:W-:Y:S02]  /*ae00*/  PRMT R175, R22, 0x7610, R175 ;  /* 0x0000761016af7816 */ /* 0x000fe400000000af */
[----:B------:R-:W-:Y:S02]  /*ae10*/  LOP3.LUT R7, R7, UR18, R20, 0x96, !PT ;  /* 0x0000001207077c12 */ /* 0x000fe4000f8e9614 */
[----:B------:R-:W-:Y:S02]  /*ae20*/  PRMT R71, R175, 0x5410, R174 ;  /* 0x00005410af477816 */ /* 0x000fe400000000ae */
[----:B------:R-:W-:Y:S01]  /*ae30*/  LOP3.LUT R15, R4, 0xffff, RZ, 0xc0, !PT ;  /* 0x0000ffff040f7812 */ /* 0x000fe200078ec0ff */
[----:B------:R-:W-:Y:S02]  /*ae40*/  IMAD.MOV.U32 R96, RZ, RZ, R62 ;  /* 0x000000ffff607224 */ /* 0x000fe400078e003e */
[----:B------:R-:W-:Y:S02]  /*ae50*/  IMAD.MOV.U32 R62, RZ, RZ, R100 ;  /* 0x000000ffff3e7224 */ /* 0x000fe400078e0064 */
[----:B------:R-:W-:-:S02]  /*ae60*/  IMAD.MOV.U32 R100, RZ, RZ, R101 ;  /* 0x000000ffff647224 */ /* 0x000fc400078e0065 */
[----:B------:R-:W-:Y:S02]  /*ae70*/  IMAD.MOV.U32 R101, RZ, RZ, R217 ;  /* 0x000000ffff657224 */ /* 0x000fe400078e00d9 */
[----:B------:R-:W-:Y:S01]  /*ae80*/  IMAD.MOV.U32 R217, RZ, RZ, R216 ;  /* 0x000000ffffd97224 */ /* 0x000fe200078e00d8 */
[----:B------:R-:W-:Y:S01]  /*ae90*/  PRMT R216, R173, 0x5410, R172 ;  /* 0x00005410add87816 */ /* 0x000fe200000000ac */
[----:B--2---:R-:W-:Y:S02]  /*aea0*/  @!P2 HADD2 R11, -R175.H0_H0, -RZ.H0_H0 ;  /* 0xa00000ffaf0ba230 */ /* 0x004fe40000000900 */
[----:B---3--:R-:W-:-:S03]  /*aeb0*/  @!P1 HADD2 R6, -R174.H0_H0, -RZ.H0_H0 ;  /* 0xa00000ffae069230 */ /* 0x008fc60000000900 */
[----:B------:R-:W-:Y:S02]  /*aec0*/  PRMT R13, R11, 0x7610, R13 ;  /* 0x000076100b0d7816 */ /* 0x000fe4000000000d */
[----:B------:R-:W-:Y:S01]  /*aed0*/  PRMT R3, R6, 0x7610, R3 ;  /* 0x0000761006037816 */ /* 0x000fe20000000003 */
[----:B------:R-:W-:-:S04]  /*aee0*/  IMAD.WIDE.U32 R6, R7, -0x326172a9, RZ ;  /* 0xcd9e8d5707067825 */ /* 0x000fc800078e00ff */
[----:B------:R-:W-:Y:S01]  /*aef0*/  IMAD.WIDE.U32 R10, R10, -0x326172a9, RZ ;  /* 0xcd9e8d570a0a7825 */ /* 0x000fe200078e00ff */
[----:B------:R-:W-:-:S04]  /*af00*/  LOP3.LUT R7, R7, UR17, R14, 0x96, !PT ;  /* 0x0000001107077c12 */ /* 0x000fc8000f8e960e */
[----:B------:R-:W-:Y:S01]  /*af10*/  LOP3.LUT R12, R11, UR15, R6, 0x96, !PT ;  /* 0x0000000f0b0c7c12 */ /* 0x000fe2000f8e9606 */
[----:B------:R-:W-:Y:S01]  /*af20*/  IMAD.WIDE.U32 R6, R7, -0x2daee0ad, RZ ;  /* 0xd2511f5307067825 */ /* 0x000fe200078e00ff */
[----:B------:R-:W-:-:S03]  /*af30*/  @!P2 PRMT R175, R13, 0x5410, RZ ;  /* 0x000054100dafa816 */ /* 0x000fc600000000ff */
[----:B------:R-:W-:Y:S01]  /*af40*/  IMAD.WIDE.U32 R12, R12, -0x2daee0ad, RZ ;  /* 0xd2511f530c0c7825 */ /* 0x000fe200078e00ff */
[----:B------:R-:W-:-:S04]  /*af50*/  LOP3.LUT R7, R7, UR14, R8, 0x96, !PT ;  /* 0x0000000e07077c12 */ /* 0x000fc8000f8e9608 */
[----:B------:R-:W-:Y:S01]  /*af60*/  LOP3.LUT R8, R13, UR12, R6, 0x96, !PT ;  /* 0x0000000c0d087c12 */ /* 0x000fe2000f8e9606 */
[----:B------:R-:W-:Y:S01]  /*af70*/  IMAD.WIDE.U32 R6, R7, -0x326172a9, RZ ;  /* 0xcd9e8d5707067825 */ /* 0x000fe200078e00ff */
[----:B------:R-:W-:Y:S02]  /*af80*/  @!P1 PRMT R174, R3, 0x5410, RZ ;  /* 0x0000541003ae9816 */ /* 0x000fe400000000ff */
[----:B------:R-:W-:Y:S02]  /*af90*/  LOP3.LUT R3, R4, 0xff, RZ, 0xc0, !PT ;  /* 0x000000ff04037812 */ /* 0x000fe400078ec0ff */
[--C-:B------:R-:W-:Y:S02]  /*afa0*/  SHF.R.U32.HI R14, RZ, 0x10, R4.reuse ;  /* 0x00000010ff0e7819 */ /* 0x100fe40000011604 */
[----:B------:R-:W-:Y:S01]  /*afb0*/  SHF.R.U32.HI R11, RZ, 0x18, R4 ;  /* 0x00000018ff0b7819 */ /* 0x000fe20000011604 */
[----:B------:R-:W-:Y:S01]  /*afc0*/  IMAD.WIDE.U32 R4, R8, -0x326172a9, RZ ;  /* 0xcd9e8d5708047825 */ /* 0x000fe200078e00ff */
[----:B------:R-:W-:-:S02]  /*afd0*/  LOP3.LUT R10, R7, UR13, R10, 0x96, !PT ;  /* 0x0000000d070a7c12 */ /* 0x000fc4000f8e960a */
[----:B------:R-:W-:Y:S02]  /*afe0*/  ISETP.LE.U32.AND P1, PT, R3, UR23, PT ;  /* 0x0000001703007c0c */ /* 0x000fe4000bf23070 */
[----:B------:R-:W-:Y:S02]  /*aff0*/  LOP3.LUT R6, R5, UR39, R6, 0x96, !PT ;  /* 0x0000002705067c12 */ /* 0x000fe4000f8e9606 */
[C---:B------:R-:W-:Y:S02]  /*b000*/  LOP3.LUT R7, R4.reuse, 0xff, RZ, 0xc0, !PT ;  /* 0x000000ff04077812 */ /* 0x040fe400078ec0ff */
[--C-:B------:R-:W-:Y:S02]  /*b010*/  SHF.R.U32.HI R3, RZ, 0x18, R4.reuse ;  /* 0x00000018ff037819 */ /* 0x100fe40000011604 */
[----:B------:R-:W-:Y:S02]  /*b020*/  LOP3.LUT R16, R4, 0xffff, RZ, 0xc0, !PT ;  /* 0x0000ffff04107812 */ /* 0x000fe400078ec0ff */
[----:B------:R-:W-:Y:S01]  /*b030*/  SHF.R.U32.HI R13, RZ, 0x10, R4 ;  /* 0x00000010ff0d7819 */ /* 0x000fe20000011604 */
[----:B------:R-:W-:Y:S01]  /*b040*/  IMAD.WIDE.U32 R4, R10, -0x2daee0ad, RZ ;  /* 0xd2511f530a047825 */ /* 0x000fe200078e00ff */
[----:B------:R-:W-:-:S04]  /*b050*/  ISETP.LE.U32.AND P5, PT, R3, UR23, PT ;  /* 0x0000001703007c0c */ /* 0x000fc8000bfa3070 */
[----:B------:R-:W-:Y:S02]  /*b060*/  LOP3.LUT R3, R5, UR40, R12, 0x96, !PT ;  /* 0x0000002805037c12 */ /* 0x000fe4000f8e960c */
[C---:B------:R-:W-:Y:S02]  /*b070*/  LOP3.LUT R10, R4.reuse, 0xff, RZ, 0xc0, !PT ;  /* 0x000000ff040a7812 */ /* 0x040fe400078ec0ff */
[----:B------:R-:W-:Y:S02]  /*b080*/  LOP3.LUT R17, R4, 0xffff, RZ, 0xc0, !PT ;  /* 0x0000ffff04117812 */ /* 0x000fe400078ec0ff */
[--C-:B------:R-:W-:Y:S02]  /*b090*/  SHF.R.U32.HI R12, RZ, 0x10, R4.reuse ;  /* 0x00000010ff0c7819 */ /* 0x100fe40000011604 */
[----:B------:R-:W-:Y:S02]  /*b0a0*/  SHF.R.U32.HI R9, RZ, 0x18, R4 ;  /* 0x00000018ff097819 */ /* 0x000fe40000011604 */
[----:B------:R-:W-:-:S02]  /*b0b0*/  LOP3.LUT R4, R14, 0xff, RZ, 0xc0, !PT ;  /* 0x000000ff0e047812 */ /* 0x000fc400078ec0ff */
[----:B------:R-:W-:Y:S02]  /*b0c0*/  SHF.R.U32.HI R5, RZ, 0x8, R15 ;  /* 0x00000008ff057819 */ /* 0x000fe4000001160f */
[----:B------:R-:W-:Y:S02]  /*b0d0*/  ISETP.LE.U32.AND P3, PT, R4, UR23, PT ;  /* 0x0000001704007c0c */ /* 0x000fe4000bf63070 */
[----:B------:R-:W-:Y:S01]  /*b0e0*/  LOP3.LUT R4, R5, 0xffff, RZ, 0xc0, !PT ;  /* 0x0000ffff05047812 */ /* 0x000fe200078ec0ff */
[----:B----4-:R-:W-:-:S03]  /*b0f0*/  @!P1 HADD2 R25, -R173.H0_H0, -RZ.H0_H0 ;  /* 0xa00000ffad199230 */ /* 0x010fc60000000900 */
[----:B------:R-:W-:Y:S02]  /*b100*/  ISETP.LE.U32.AND P6, PT, R4, UR23, PT ;  /* 0x0000001704007c0c */ /* 0x000fe4000bfc3070 */
[----:B------:R-:W-:Y:S02]  /*b110*/  PRMT R22, R25, 0x7610, R22 ;  /* 0x0000761019167816 */ /* 0x000fe40000000016 */
[----:B------:R-:W-:Y:S02]  /*b120*/  LOP3.LUT R4, R6, 0xff, RZ, 0xc0, !PT ;  /* 0x000000ff06047812 */ /* 0x000fe400078ec0ff */
[----:B------:R-:W-:Y:S02]  /*b130*/  @!P1 PRMT R173, R22, 0x5410, RZ ;  /* 0x0000541016ad9816 */ /* 0x000fe400000000ff */
[----:B------:R-:W-:Y:S01]  /*b140*/  ISETP.LE.U32.AND P1, PT, R4, UR23, PT ;  /* 0x0000001704007c0c */ /* 0x000fe2000bf23070 */
[----:B------:R1:W2:Y:S01]  /*b150*/  LDL.LU.S16 R22, [R1+0x104] ;  /* 0x0001040001167983 */ /* 0x0002a20000300600 */
[----:B------:R-:W-:-:S03]  /*b160*/  LOP3.LUT R4, R6, 0xffff, RZ, 0xc0, !PT ;  /* 0x0000ffff06047812 */ /* 0x000fc600078ec0ff */
[----:B------:R-:W-:Y:S01]  /*b170*/  @!P6 HADD2 R24, -R172.H0_H0, -RZ.H0_H0 ;  /* 0xa00000ffac18e230 */ /* 0x000fe20000000900 */
[----:B------:R-:W-:-:S04]  /*b180*/  SHF.R.U32.HI R4, RZ, 0x8, R4 ;  /* 0x00000008ff047819 */ /* 0x000fc80000011604 */
[----:B------:R-:W-:Y:S02]  /*b190*/  PRMT R21, R24, 0x7610, R21 ;  /* 0x0000761018157816 */ /* 0x000fe40000000015 */
[----:B------:R-:W-:Y:S02]  /*b1a0*/  LOP3.LUT R4, R4, 0xffff, RZ, 0xc0, !PT ;  /* 0x0000ffff04047812 */ /* 0x000fe400078ec0ff */
[----:B------:R-:W-:Y:S02]  /*b1b0*/  @!P6 PRMT R172, R21, 0x5410, RZ ;  /* 0x0000541015ace816 */ /* 0x000fe400000000ff */
[----:B------:R-:W-:Y:S02]  /*b1c0*/  ISETP.LE.U32.AND P6, PT, R4, UR23, PT ;  /* 0x0000001704007c0c */ /* 0x000fe4000bfc3070 */
[----:B------:R1:W3:Y:S01]  /*b1d0*/  LDL.LU.S16 R4, [R1+0x10c] ;  /* 0x00010c0001047983 */ /* 0x0002e20000300600 */
[----:B------:R-:W-:Y:S02]  /*b1e0*/  ISETP.LE.U32.AND P4, PT, R11, UR23, PT ;  /* 0x000000170b007c0c */ /* 0x000fe4000bf83070 */
[----:B------:R-:W-:Y:S01]  /*b1f0*/  PRMT R132, R23, 0x7632, R132 ;  /* 0x0000763217847816 */ /* 0x000fe20000000084 */
[----:B------:R-:W-:-:S02]  /*b200*/  IMAD.MOV.U32 R97, RZ, RZ, R63 ;  /* 0x000000ffff617224 */ /* 0x000fc400078e003f */
[----:B------:R-:W-:Y:S02]  /*b210*/  IMAD.MOV.U32 R63, RZ, RZ, R61 ;  /* 0x000000ffff3f7224 */ /* 0x000fe400078e003d */
[----:B------:R-:W-:Y:S02]  /*b220*/  IMAD.MOV.U32 R61, RZ, RZ, R105 ;  /* 0x000000ffff3d7224 */ /* 0x000fe400078e0069 */
[----:B------:R-:W-:Y:S02]  /*b230*/  IMAD.MOV.U32 R45, RZ, RZ, R97 ;  /* 0x000000ffff2d7224 */ /* 0x000fe400078e0061 */
[----:B------:R-:W-:Y:S01]  /*b240*/  IMAD.MOV.U32 R97, RZ, RZ, R62 ;  /* 0x000000ffff617224 */ /* 0x000fe200078e003e */
[----:B------:R-:W-:Y:S01]  /*b250*/  PRMT R137, R23, 0x7610, R137 ;  /* 0x0000761017897816 */ /* 0x000fe20000000089 */
[----:B------:R-:W-:Y:S02]  /*b260*/  IMAD.MOV.U32 R62, RZ, RZ, R63 ;  /* 0x000000ffff3e7224 */ /* 0x000fe400078e003f */
[----:B------:R-:W-:-:S02]  /*b270*/  IMAD.MOV.U32 R63, RZ, RZ, R66 ;  /* 0x000000ffff3f7224 */ /* 0x000fc400078e0042 */
[----:B------:R-:W-:Y:S02]  /*b280*/  IMAD.MOV.U32 R66, RZ, RZ, R61 ;  /* 0x000000ffff427224 */ /* 0x000fe400078e003d */
[----:B------:R-:W-:Y:S02]  /*b290*/  IMAD.MOV.U32 R61, RZ, RZ, R217 ;  /* 0x000000ffff3d7224 */ /* 0x000fe400078e00d9 */
[----:B------:R-:W-:Y:S01]  /*b2a0*/  IMAD.MOV.U32 R217, RZ, RZ, R221 ;  /* 0x000000ffffd97224 */ /* 0x000fe200078e00dd */
[----:B------:R-:W-:Y:S02]  /*b2b0*/  PRMT R221, R137, 0x5410, R132 ;  /* 0x0000541089dd7816 */ /* 0x000fe40000000084 */
[C---:B------:R-:W-:Y:S02]  /*b2c0*/  PRMT R127, R19.reuse, 0x7610, R127 ;  /* 0x00007610137f7816 */ /* 0x040fe4000000007f */
[----:B------:R-:W-:Y:S01]  /*b2d0*/  PRMT R126, R19, 0x7632, R126 ;  /* 0x00007632137e7816 */ /* 0x000fe2000000007e */
[----:B---3--:R-:W-:-:S05]  /*b2e0*/  @!P4 HADD2 R4, -R132.H0_H0, -RZ.H0_H0 ;  /* 0xa00000ff8404c230 */ /* 0x008fca0000000900 */
[----:B------:R-:W-:-:S04]  /*b2f0*/  PRMT R11, R4, 0x7610, R11 ;  /* 0x00007610040b7816 */ /* 0x000fc8000000000b */
[----:B------:R-:W-:Y:S02]  /*b300*/  @!P4 PRMT R132, R11, 0x5410, RZ ;  /* 0x000054100b84c816 */ /* 0x000fe400000000ff */
[----:B------:R1:W3:Y:S01]  /*b310*/  LDL.LU.S16 R11, [R1+0x110] ;  /* 0x00011000010b7983 */ /* 0x0002e20000300600 */
[----:B------:R-:W-:-:S03]  /*b320*/  ISETP.LE.U32.AND P4, PT, R10, UR23, PT ;  /* 0x000000170a007c0c */ /* 0x000fc6000bf83070 */
[----:B------:R1:W4:Y:S04]  /*b330*/  LDL.LU.S16 R10, [R1+0x114] ;  /* 0x00011400010a7983 */ /* 0x0003280000300600 */
[----:B------:R1:W2:Y:S01]  /*b340*/  LDL.LU.S16 R19, [R1+0x118] ;  /* 0x0001180001137983 */ /* 0x0002a20000300600 */
[----:B------:R-:W1:Y:S01]  /*b350*/  MUFU.EX2 R8, R117 ;  /* 0x0000007500087308 */ /* 0x000e620000000800 */
[----:B------:R-:W-:-:S07]  /*b360*/  ISETP.LE.U32.AND P2, PT, R7, UR23, PT ;  /* 0x0000001707007c0c */ /* 0x000fce000bf43070 */
[----:B------:R-:W1:Y:S01]  /*b370*/  MUFU.EX2 R7, R118 ;  /* 0x0000007600077308 */ /* 0x000e620000000800 */
[----:B------:R-:W-:Y:S02]  /*b380*/  IMAD.MOV.U32 R105, RZ, RZ, R226 ;  /* 0x000000ffff697224 */ /* 0x000fe400078e00e2 */
[----:B-1----:R-:W-:-:S04]  /*b390*/  FADD.FTZ R5, R8, R18 ;  /* 0x0000001208057221 */ /* 0x002fc80000010000 */
[C---:B------:R-:W-:Y:S01]  /*b3a0*/  FADD.FTZ R226, R7.reuse, R5 ;  /* 0x0000000507e27221 */ /* 0x040fe20000010000 */
[----:B------:R-:W-:-:S04]  /*b3b0*/  F2FP.F16.F32.PACK_AB R7, R7, R8 ;  /* 0x000000080707723e */ /* 0x000fc800000000ff */
[C---:B------:R-:W-:Y:S01]  /*b3c0*/  PRMT R125, R7.reuse, 0x7610, R125 ;  /* 0x00007610077d7816 */ /* 0x040fe2000000007d */
[----:B------:R-:W-:Y:S02]  /*b3d0*/  IMAD.MOV.U32 R44, RZ, RZ, R96 ;  /* 0x000000ffff2c7224 */ /* 0x000fe400078e0060 */
[----:B------:R-:W-:Y:S01]  /*b3e0*/  IMAD.MOV.U32 R96, RZ, RZ, R62 ;  /* 0x000000ffff607224 */ /* 0x000fe200078e003e */
[----:B------:R-:W-:Y:S01]  /*b3f0*/  PRMT R124, R7, 0x7632, R124 ;  /* 0x00007632077c7816 */ /* 0x000fe2000000007c */
[----:B------:R-:W-:Y:S02]  /*b400*/  IMAD.MOV.U32 R40, RZ, RZ, R44 ;  /* 0x000000ffff287224 */ /* 0x000fe400078e002c */
[----:B------:R-:W-:Y:S02]  /*b410*/  IMAD.MOV.U32 R44, RZ, RZ, R96 ;  /* 0x000000ffff2c7224 */ /* 0x000fe400078e0060 */
[----:B------:R-:W-:Y:S02]  /*b420*/  IMAD.MOV.U32 R96, RZ, RZ, R97 ;  /* 0x000000ffff607224 */ /* 0x000fe400078e0061 */
[----:B------:R-:W-:Y:S01]  /*b430*/  IMAD.MOV.U32 R97, RZ, RZ, R102 ;  /* 0x000000ffff617224 */ /* 0x000fe200078e0066 */
[----:B------:R-:W-:Y:S01]  /*b440*/  PRMT R102, R125, 0x5410, R124 ;  /* 0x000054107d667816 */ /* 0x000fe2000000007c */
[----:B--2---:R-:W-:-:S05]  /*b450*/  @!P2 HADD2 R19, -R125.H0_H0, -RZ.H0_H0 ;  /* 0xa00000ff7d13a230 */ /* 0x004fca0000000900 */
[----:B------:R-:W-:-:S04]  /*b460*/  PRMT R15, R19, 0x7610, R15 ;  /* 0x00007610130f7816 */ /* 0x000fc8000000000f */
[----:B------:R-:W-:Y:S02]  /*b470*/  @!P2 PRMT R125, R15, 0x5410, RZ ;  /* 0x000054100f7da816 */ /* 0x000fe400000000ff */
[----:B------:R1:W2:Y:S04]  /*b480*/  LDL.LU.S16 R15, [R1+0x11c] ;  /* 0x00011c00010f7983 */ /* 0x0002a80000300600 */
[----:B------:R1:W2:Y:S01]  /*b490*/  LDL.LU.S16 R19, [R1+0x120] ;  /* 0x0001200001137983 */ /* 0x0002a20000300600 */
[----:B------:R-:W-:Y:S01]  /*b4a0*/  @!P3 HADD2 R22, -R137.H0_H0, -RZ.H0_H0 ;  /* 0xa00000ff8916b230 */ /* 0x000fe20000000900 */
[----:B------:R-:W-:Y:S01]  /*b4b0*/  LOP3.LUT R4, R13, 0xff, RZ, 0xc0, !PT ;  /* 0x000000ff0d047812 */ /* 0x000fe200078ec0ff */
[----:B---3--:R-:W-:-:S03]  /*b4c0*/  @!P1 HADD2 R11, -R127.H0_H0, -RZ.H0_H0 ;  /* 0xa00000ff7f0b9230 */ /* 0x008fc60000000900 */
[----:B------:R-:W-:Y:S01]  /*b4d0*/  PRMT R20, R22, 0x7610, R20 ;  /* 0x0000761016147816 */ /* 0x000fe20000000014 */
[----:B------:R-:W-:-:S03]  /*b4e0*/  IMAD.MOV.U32 R62, RZ, RZ, R63 ;  /* 0x000000ffff3e7224 */ /* 0x000fc600078e003f */
[----:B------:R-:W-:Y:S02]  /*b4f0*/  @!P3 PRMT R137, R20, 0x5410, RZ ;  /* 0x000054101489b816 */ /* 0x000fe400000000ff */
[----:B------:R-:W-:Y:S01]  /*b500*/  ISETP.LE.U32.AND P3, PT, R4, UR23, PT ;  /* 0x0000001704007c0c */ /* 0x000fe2000bf63070 */
[----:B------:R-:W-:Y:S01]  /*b510*/  IMAD.MOV.U32 R63, RZ, RZ, R66 ;  /* 0x000000ffff3f7224 */ /* 0x000fe200078e0042 */
[----:B------:R-:W-:Y:S01]  /*b520*/  PRMT R4, R11, 0x7610, R4 ;  /* 0x000076100b047816 */ /* 0x000fe20000000004 */
[----:B------:R-:W-:Y:S01]  /*b530*/  IMAD.MOV.U32 R66, RZ, RZ, R100 ;  /* 0x000000ffff427224 */ /* 0x000fe200078e0064 */
[----:B------:R-:W-:Y:S01]  /*b540*/  PRMT R100, R127, 0x5410, R126 ;  /* 0x000054107f647816 */ /* 0x000fe2000000007e */
[----:B----4-:R-:W-:Y:S01]  /*b550*/  @!P6 HADD2 R10, -R126.H0_H0, -RZ.H0_H0 ;  /* 0xa00000ff7e0ae230 */ /* 0x010fe20000000900 */
[----:B------:R-:W-:Y:S02]  /*b560*/  @!P1 PRMT R127, R4, 0x5410, RZ ;  /* 0x00005410047f9816 */ /* 0x000fe400000000ff */
[----:B------:R-:W-:-:S02]  /*b570*/  SHF.R.U32.HI R4, RZ, 0x8, R16 ;  /* 0x00000008ff047819 */ /* 0x000fc40000011610 */
[----:B------:R-:W-:Y:S02]  /*b580*/  PRMT R5, R10, 0x7610, R5 ;  /* 0x000076100a057816 */ /* 0x000fe40000000005 */
[----:B------:R-:W-:Y:S02]  /*b590*/  LOP3.LUT R4, R4, 0xffff, RZ, 0xc0, !PT ;  /* 0x0000ffff04047812 */ /* 0x000fe400078ec0ff */
[----:B------:R-:W-:Y:S02]  /*b5a0*/  @!P6 PRMT R126, R5, 0x5410, RZ ;  /* 0x00005410057ee816 */ /* 0x000fe400000000ff */
[----:B------:R-:W-:Y:S01]  /*b5b0*/  ISETP.LE.U32.AND P6, PT, R4, UR23, PT ;  /* 0x0000001704007c0c */ /* 0x000fe2000bfc3070 */
[----:B------:R-:W-:Y:S08]  /*b5c0*/  MUFU.EX2 R5, R95 ;  /* 0x0000005f00057308 */ /* 0x000ff00000000800 */
[----:B------:R-:W3:Y:S02]  /*b5d0*/  MUFU.EX2 R4, R99 ;  /* 0x0000006300047308 */ /* 0x000ee40000000800 */
[----:B---3--:R-:W-:-:S04]  /*b5e0*/  F2FP.F16.F32.PACK_AB R8, R4, R5 ;  /* 0x000000050408723e */ /* 0x008fc800000000ff */
[----:B------:R-:W-:-:S05]  /*b5f0*/  PRMT R123, R8, 0x7610, R123 ;  /* 0x00007610087b7816 */ /* 0x000fca000000007b */
[----:B--2---:R-:W-:-:S05]  /*b600*/  @!P3 HADD2 R19, -R123.H0_H0, -RZ.H0_H0 ;  /* 0xa00000ff7b13b230 */ /* 0x004fca0000000900 */
[----:B------:R-:W-:Y:S02]  /*b610*/  PRMT R18, R19, 0x7610, R18 ;  /* 0x0000761013127816 */ /* 0x000fe40000000012 */
[----:B------:R1:W2:Y:S01]  /*b620*/  LDL.LU.S16 R19, [R1+0x124] ;  /* 0x0001240001137983 */ /* 0x0002a20000300600 */
[----:B------:R-:W3:Y:S08]  /*b630*/  MUFU.EX2 R11, R94 ;  /* 0x0000005e000b7308 */ /* 0x000ef00000000800 */
[----:B------:R-:W4:Y:S01]  /*b640*/  MUFU.EX2 R10, R131 ;  /* 0x00000083000a7308 */ /* 0x000f220000000800 */
[----:B------:R-:W-:Y:S01]  /*b650*/  LOP3.LUT R7, R12, 0xff, RZ, 0xc0, !PT ;  /* 0x000000ff0c077812 */ /* 0x000fe200078ec0ff */
[----:B------:R-:W-:-:S03]  /*b660*/  @!P6 HADD2 R15, -R124.H0_H0, -RZ.H0_H0 ;  /* 0xa00000ff7c0fe230 */ /* 0x000fc60000000900 */
[----:B------:R-:W-:Y:S02]  /*b670*/  ISETP.LE.U32.AND P2, PT, R7, UR23, PT ;  /* 0x0000001707007c0c */ /* 0x000fe4000bf43070 */
[----:B------:R-:W-:Y:S01]  /*b680*/  ISETP.LE.U32.AND P1, PT, R9, UR23, PT ;  /* 0x0000001709007c0c */ /* 0x000fe2000bf23070 */
[----:B---3--:R-:W-:Y:S01]  /*b690*/  FADD.FTZ R7, R11, R26 ;  /* 0x0000001a0b077221 */ /* 0x008fe20000010000 */
[----:B------:R-:W-:Y:S02]  /*b6a0*/  PRMT R9, R15, 0x7610, R9 ;  /* 0x000076100f097816 */ /* 0x000fe40000000009 */
[----:B------:R-:W-:Y:S02]  /*b6b0*/  PRMT R122, R8, 0x7632, R122 ;  /* 0x00007632087a7816 */ /* 0x000fe4000000007a */
[----:B------:R-:W-:Y:S01]  /*b6c0*/  @!P6 PRMT R124, R9, 0x5410, RZ ;  /* 0x00005410097ce816 */ /* 0x000fe200000000ff */
[----:B----4-:R-:W-:-:S04]  /*b6d0*/  FADD.FTZ R7, R10, R7 ;  /* 0x000000070a077221 */ /* 0x010fc80000010000 */
[----:B------:R-:W-:Y:S01]  /*b6e0*/  FADD.FTZ R9, R5, R7 ;  /* 0x0000000705097221 */ /* 0x000fe20000010000 */
[----:B------:R-:W-:-:S04]  /*b6f0*/  LOP3.LUT R7, R3, 0xff, RZ, 0xc0, !PT ;  /* 0x000000ff03077812 */ /* 0x000fc800078ec0ff */
[----:B------:R-:W-:Y:S02]  /*b700*/  ISETP.LE.U32.AND P6, PT, R7, UR23, PT ;  /* 0x0000001707007c0c */ /* 0x000fe4000bfc3070 */
[----:B------:R-:W-:Y:S01]  /*b710*/  PRMT R103, R123, 0x5410, R122 ;  /* 0x000054107b677816 */ /* 0x000fe2000000007a */
[----:B--2---:R-:W-:-:S05]  /*b720*/  @!P5 HADD2 R19, -R122.H0_H0, -RZ.H0_H0 ;  /* 0xa00000ff7a13d230 */ /* 0x004fca0000000900 */
[----:B------:R-:W-:-:S04]  /*b730*/  PRMT R7, R19, 0x7610, R7 ;  /* 0x0000761013077816 */ /* 0x000fc80000000007 */
[----:B------:R-:W-:Y:S02]  /*b740*/  @!P5 PRMT R122, R7, 0x5410, RZ ;  /* 0x00005410077ad816 */ /* 0x000fe400000000ff */
[----:B------:R1:W2:Y:S01]  /*b750*/  LDL.LU.S16 R7, [R1+0x128] ;  /* 0x0001280001077983 */ /* 0x0002a20000300600 */
[----:B------:R-:W-:Y:S01]  /*b760*/  MUFU.EX2 R15, R119 ;  /* 0x00000077000f7308 */ /* 0x000fe20000000800 */
[----:B------:R-:W-:-:S07]  /*b770*/  LOP3.LUT R5, R3, 0xffff, RZ, 0xc0, !PT ;  /* 0x0000ffff03057812 */ /* 0x000fce00078ec0ff */
[----:B------:R-:W3:Y:S01]  /*b780*/  MUFU.EX2 R94, R120 ;  /* 0x00000078005e7308 */ /* 0x000ee20000000800 */
[----:B------:R-:W-:-:S04]  /*b790*/  SHF.R.U32.HI R5, RZ, 0x8, R5 ;  /* 0x00000008ff057819 */ /* 0x000fc80000011605 */
[----:B------:R-:W-:Y:S02]  /*b7a0*/  LOP3.LUT R5, R5, 0xffff, RZ, 0xc0, !PT ;  /* 0x0000ffff05057812 */ /* 0x000fe400078ec0ff */
[----:B------:R-:W-:Y:S02]  /*b7b0*/  @!P3 PRMT R123, R18, 0x5410, RZ ;  /* 0x00005410127bb816 */ /* 0x000fe400000000ff */
[----:B------:R-:W-:Y:S01]  /*b7c0*/  ISETP.LE.U32.AND P3, PT, R5, UR23, PT ;  /* 0x0000001705007c0c */ /* 0x000fe2000bf63070 */
[----:B------:R-:W-:Y:S02]  /*b7d0*/  IMAD.MOV.U32 R41, RZ, RZ, R45 ;  /* 0x000000ffff297224 */ /* 0x000fe400078e002d */
[----:B------:R-:W-:Y:S02]  /*b7e0*/  IMAD.MOV.U32 R45, RZ, RZ, R252 ;  /* 0x000000ffff2d7224 */ /* 0x000fe400078e00fc */
[----:B------:R4:W-:Y:S01]  /*b7f0*/  MUFU.EX2 R252, R121 ;  /* 0x0000007900fc7308 */ /* 0x0009e20000000800 */
[----:B---3--:R-:W-:Y:S01]  /*b800*/  F2FP.F16.F32.PACK_AB R5, R94, R15 ;  /* 0x0000000f5e05723e */ /* 0x008fe200000000ff */
[----:B------:R-:W-:-:S03]  /*b810*/  IMAD.MOV.U32 R98, RZ, RZ, R45 ;  /* 0x000000ffff627224 */ /* 0x000fc600078e002d */
[C---:B------:R-:W-:Y:S02]  /*b820*/  PRMT R120, R5.reuse, 0x7632, R120 ;  /* 0x0000763205787816 */ /* 0x040fe40000000078 */
[----:B----4-:R-:W-:Y:S01]  /*b830*/  PRMT R121, R5, 0x7610, R121 ;  /* 0x0000761005797816 */ /* 0x010fe20000000079 */
[----:B------:R-:W-:-:S03]  /*b840*/  IMAD.MOV.U32 R45, RZ, RZ, R96 ;  /* 0x000000ffff2d7224 */ /* 0x000fc600078e0060 */
[----:B------:R-:W-:Y:S01]  /*b850*/  PRMT R96, R121, 0x5410, R120 ;  /* 0x0000541079607816 */ /* 0x000fe20000000078 */
[----:B--2---:R-:W-:-:S05]  /*b860*/  @!P6 HADD2 R7, -R121.H0_H0, -RZ.H0_H0 ;  /* 0xa00000ff7907e230 */ /* 0x004fca0000000900 */
[----:B------:R-:W-:-:S04]  /*b870*/  PRMT R16, R7, 0x7610, R16 ;  /* 0x0000761007107816 */ /* 0x000fc80000000010 */
[----:B------:R-:W-:Y:S02]  /*b880*/  @!P6 PRMT R121, R16, 0x5410, RZ ;  /* 0x000054101079e816 */ /* 0x000fe400000000ff */
[----:B------:R1:W2:Y:S01]  /*b890*/  LDL.LU.S16 R16, [R1+0x12c] ;  /* 0x00012c0001107983 */ /* 0x0002a20000300600 */
[----:B------:R-:W-:Y:S01]  /*b8a0*/  FADD.FTZ R18, R4, R9 ;  /* 0x0000000904127221 */ /* 0x000fe20000010000 */
[--C-:B------:R-:W-:Y:S01]  /*b8b0*/  SHF.R.U32.HI R4, RZ, 0x18, R6.reuse ;  /* 0x00000018ff047819 */ /* 0x100fe20000011606 */
[----:B------:R-:W3:Y:S03]  /*b8c0*/  MUFU.EX2 R7, R128 ;  /* 0x0000008000077308 */ /* 0x000ee60000000800 */
[----:B------:R-:W-:Y:S02]  /*b8d0*/  ISETP.LE.U32.AND P5, PT, R4, UR23, PT ;  /* 0x0000001704007c0c */ /* 0x000fe4000bfa3070 */
[----:B------:R-:W-:-:S04]  /*b8e0*/  SHF.R.U32.HI R4, RZ, 0x10, R6 ;  /* 0x00000010ff047819 */ /* 0x000fc80000011606 */
[----:B------:R-:W-:Y:S01]  /*b8f0*/  LOP3.LUT R4, R4, 0xff, RZ, 0xc0, !PT ;  /* 0x000000ff04047812 */ /* 0x000fe200078ec0ff */
[----:B--2---:R-:W-:-:S05]  /*b900*/  @!P3 HADD2 R16, -R120.H0_H0, -RZ.H0_H0 ;  /* 0xa00000ff7810b230 */ /* 0x004fca0000000900 */
[----:B------:R-:W-:-:S04]  /*b910*/  PRMT R14, R16, 0x7610, R14 ;  /* 0x00007610100e7816 */ /* 0x000fc8000000000e */
[----:B------:R-:W-:Y:S02]  /*b920*/  @!P3 PRMT R120, R14, 0x5410, RZ ;  /* 0x000054100e78b816 */ /* 0x000fe400000000ff */
[----:B------:R1:W2:Y:S01]  /*b930*/  LDL.LU.S16 R14, [R1+0x130] ;  /* 0x00013000010e7983 */ /* 0x0002a20000300600 */
[----:B------:R-:W-:Y:S02]  /*b940*/  ISETP.LE.U32.AND P6, PT, R4, UR23, PT ;  /* 0x0000001704007c0c */ /* 0x000fe4000bfc3070 */
[----:B------:R-:W-:-:S04]  /*b950*/  SHF.R.U32.HI R4, RZ, 0x8, R17 ;  /* 0x00000008ff047819 */ /* 0x000fc80000011611 */
[----:B------:R-:W-:-:S04]  /*b960*/  LOP3.LUT R4, R4, 0xffff, RZ, 0xc0, !PT ;  /* 0x0000ffff04047812 */ /* 0x000fc800078ec0ff */
[----:B------:R-:W-:Y:S02]  /*b970*/  ISETP.LE.U32.AND P3, PT, R4, UR23, PT ;  /* 0x0000001704007c0c */ /* 0x000fe4000bf63070 */
[----:B---3--:R-:W-:-:S04]  /*b980*/  F2FP.F16.F32.PACK_AB R4, R7, R252 ;  /* 0x000000fc0704723e */ /* 0x008fc800000000ff */
[C---:B------:R-:W-:Y:S02]  /*b990*/  PRMT R119, R4.reuse, 0x7610, R119 ;  /* 0x0000761004777816 */ /* 0x040fe40000000077 */
[----:B------:R-:W-:Y:S01]  /*b9a0*/  PRMT R118, R4, 0x7632, R118 ;  /* 0x0000763204767816 */ /* 0x000fe20000000076 */
[----:B------:R-:W-:-:S03]  /*b9b0*/  IMAD.MOV.U32 R70, RZ, RZ, R98 ;  /* 0x000000ffff467224 */ /* 0x000fc600078e0062 */
[----:B------:R-:W-:Y:S01]  /*b9c0*/  PRMT R98, R119, 0x5410, R118 ;  /* 0x0000541077627816 */ /* 0x000fe20000000076 */
[----:B--2---:R-:W-:-:S05]  /*b9d0*/  @!P4 HADD2 R14, -R119.H0_H0, -RZ.H0_H0 ;  /* 0xa00000ff770ec230 */ /* 0x004fca0000000900 */
[----:B------:R-:W-:-:S04]  /*b9e0*/  PRMT R13, R14, 0x7610, R13 ;  /* 0x000076100e0d7816 */ /* 0x000fc8000000000d */
[----:B------:R-:W-:Y:S02]  /*b9f0*/  @!P4 PRMT R119, R13, 0x5410, RZ ;  /* 0x000054100d77c816 */ /* 0x000fe400000000ff */
[----:B------:R1:W2:Y:S01]  /*ba00*/  LDL.LU.S16 R13, [R1+0x134] ;  /* 0x00013400010d7983 */ /* 0x0002a20000300600 */
[----:B------:R-:W-:-:S04]  /*ba10*/  SHF.R.U32.HI R4, RZ, 0x18, R3 ;  /* 0x00000018ff047819 */ /* 0x000fc80000011603 */
[----:B------:R-:W-:Y:S02]  /*ba20*/  ISETP.LE.U32.AND P4, PT, R4, UR23, PT ;  /* 0x0000001704007c0c */ /* 0x000fe4000bf83070 */
[----:B------:R-:W-:Y:S01]  /*ba30*/  F2FP.F16.F32.PACK_AB R4, R10, R11 ;  /* 0x0000000b0a04723e */ /* 0x000fe200000000ff */
[----:B------:R-:W-:Y:S02]  /*ba40*/  IMAD.MOV.U32 R90, RZ, RZ, R45 ;  /* 0x000000ffff5a7224 */ /* 0x000fe400078e002d */
[----:B------:R-:W-:Y:S02]  /*ba50*/  IMAD.MOV.U32 R45, RZ, RZ, R247 ;  /* 0x000000ffff2d7224 */ /* 0x000fe400078e00f7 */
[----:B------:R-:W-:Y:S02]  /*ba60*/  IMAD.MOV.U32 R247, RZ, RZ, R249 ;  /* 0x000000fffff77224 */ /* 0x000fe400078e00f9 */
[----:B------:R-:W-:Y:S02]  /*ba70*/  IMAD.MOV.U32 R69, RZ, RZ, R251 ;  /* 0x000000ffff457224 */ /* 0x000fe400078e00fb */
[----:B--2---:R-:W-:-:S05]  /*ba80*/  @!P3 HADD2 R13, -R118.H0_H0, -RZ.H0_H0 ;  /* 0xa00000ff760db230 */ /* 0x004fca0000000900 */
[----:B------:R-:W-:-:S04]  /*ba90*/  PRMT R12, R13, 0x7610, R12 ;  /* 0x000076100d0c7816 */ /* 0x000fc8000000000c */
[----:B------:R-:W-:Y:S02]  /*baa0*/  @!P3 PRMT R118, R12, 0x5410, RZ ;  /* 0x000054100c76b816 */ /* 0x000fe400000000ff */
[----:B------:R1:W2:Y:S04]  /*bab0*/  LDL.LU.S16 R12, [R1+0x13c] ;  /* 0x00013c00010c7983 */ /* 0x0002a80000300600 */
[----:B------:R1:W3:Y:S01]  /*bac0*/  LDL.LU.S16 R10, [R1+0x138] ;  /* 0x00013800010a7983 */ /* 0x0002e20000300600 */
[----:B------:R-:W-:Y:S08]  /*bad0*/  MUFU.EX2 R249, R107 ;  /* 0x0000006b00f97308 */ /* 0x000ff00000000800 */
[----:B------:R-:W4:Y:S01]  /*bae0*/  MUFU.EX2 R251, R104 ;  /* 0x0000006800fb7308 */ /* 0x000f220000000800 */
[----:B------:R-:W-:-:S04]  /*baf0*/  SHF.R.U32.HI R3, RZ, 0x10, R3 ;  /* 0x00000010ff037819 */ /* 0x000fc80000011603 */
[----:B------:R-:W-:-:S04]  /*bb00*/  LOP3.LUT R3, R3, 0xff, RZ, 0xc0, !PT ;  /* 0x000000ff03037812 */ /* 0x000fc800078ec0ff */
[----:B------:R-:W-:Y:S02]  /*bb10*/  ISETP.LE.U32.AND P3, PT, R3, UR23, PT ;  /* 0x0000001703007c0c */ /* 0x000fe4000bf63070 */
[----:B----4-:R-:W-:-:S04]  /*bb20*/  F2FP.F16.F32.PACK_AB R3, R251, R249 ;  /* 0x000000f9fb03723e */ /* 0x010fc800000000ff */
[----:B------:R-:W-:-:S05]  /*bb30*/  PRMT R116, R3, 0x7632, R116 ;  /* 0x0000763203747816 */ /* 0x000fca0000000074 */
[----:B---3--:R-:W-:-:S05]  /*bb40*/  @!P1 HADD2 R10, -R116.H0_H0, -RZ.H0_H0 ;  /* 0xa00000ff740a9230 */ /* 0x008fca0000000900 */
[----:B------:R-:W-:Y:S02]  /*bb50*/  PRMT R8, R10, 0x7610, R8 ;  /* 0x000076100a087816 */ /* 0x000fe40000000008 */
[----:B------:R1:W3:Y:S01]  /*bb60*/  LDL.LU.S16 R10, [R1+0x144] ;  /* 0x00014400010a7983 */ /* 0x0002e20000300600 */
[----:B------:R-:W-:Y:S02]  /*bb70*/  PRMT R115, R4, 0x7610, R115 ;  /* 0x0000761004737816 */ /* 0x000fe40000000073 */
[----:B------:R-:W-:-:S05]  /*bb80*/  PRMT R117, R3, 0x7610, R117 ;  /* 0x0000761003757816 */ /* 0x000fca0000000075 */
[----:B--2---:R-:W-:Y:S01]  /*bb90*/  @!P2 HADD2 R12, -R117.H0_H0, -RZ.H0_H0 ;  /* 0xa00000ff750ca230 */ /* 0x004fe20000000900 */
[----:B------:R-:W-:-:S04]  /*bba0*/  PRMT R99, R117, 0x5410, R116 ;  /* 0x0000541075637816 */ /* 0x000fc80000000074 */
[----:B------:R-:W-:-:S04]  /*bbb0*/  PRMT R9, R12, 0x7610, R9 ;  /* 0x000076100c097816 */ /* 0x000fc80000000009 */
[----:B------:R-:W-:Y:S02]  /*bbc0*/  @!P2 PRMT R117, R9, 0x5410, RZ ;  /* 0x000054100975a816 */ /* 0x000fe400000000ff */
[----:B------:R-:W-:Y:S01]  /*bbd0*/  @!P1 PRMT R116, R8, 0x5410, RZ ;  /* 0x0000541008749816 */ /* 0x000fe200000000ff */
[----:B---3--:R-:W-:-:S05]  /*bbe0*/  @!P6 HADD2 R10, -R115.H0_H0, -RZ.H0_H0 ;  /* 0xa00000ff730ae230 */ /* 0x008fca0000000900 */
[----:B------:R-:W-:Y:S02]  /*bbf0*/  PRMT R5, R10, 0x7610, R5 ;  /* 0x000076100a057816 */ /* 0x000fe40000000005 */
[----:B------:R1:W2:Y:S04]  /*bc00*/  LDL.LU.S16 R10, [R1+0x140] ;  /* 0x00014000010a7983 */ /* 0x0002a80000300600 */
[----:B------:R1:W3:Y:S04]  /*bc10*/  LDL.LU.S16 R9, [R1+0x14c] ;  /* 0x00014c0001097983 */ /* 0x0002e80000300600 */
[----:B------:R1:W4:Y:S01]  /*bc20*/  LDL.LU.S16 R8, [R1+0x148] ;  /* 0x0001480001087983 */ /* 0x0003220000300600 */
        /* <DEDUP_REMOVED lines=11> */
[----:B------:R-:W-:Y:S01]  /*bce0*/  MUFU.EX2 R246, R111 ;  /* 0x0000006f00f67308 */ /* 0x000fe20000000800 */
[----:B------:R-:W-:-:S07]  /*bcf0*/  IMAD.MOV.U32 R43, RZ, RZ, R40 ;  /* 0x000000ffff2b7224 */ /* 0x000fce00078e0028 */
[----:B------:R-:W1:Y:S01]  /*bd00*/  MUFU.EX2 R247, R112 ;  /* 0x0000007000f77308 */ /* 0x000e620000000800 */
[----:B------:R-:W-:Y:S02]  /*bd10*/  IMAD.MOV.U32 R40, RZ, RZ, R41 ;  /* 0x000000ffff287224 */ /* 0x000fe400078e0029 */
[----:B------:R-:W-:Y:S02]  /*bd20*/  IMAD.MOV.U32 R41, RZ, RZ, R70 ;  /* 0x000000ffff297224 */ /* 0x000fe400078e0046 */
[----:B------:R-:W-:Y:S02]  /*bd30*/  IMAD.MOV.U32 R70, RZ, RZ, R63 ;  /* 0x000000ffff467224 */ /* 0x000fe400078e003f */
[----:B------:R-:W-:Y:S01]  /*bd40*/  IMAD.MOV.U32 R63, RZ, RZ, R101 ;  /* 0x000000ffff3f7224 */ /* 0x000fe200078e0065 */
[----:B------:R-:W-:Y:S01]  /*bd50*/  PRMT R101, R115, 0x5410, R114 ;  /* 0x0000541073657816 */ /* 0x000fe20000000072 */
[----:B------:R-:W-:Y:S01]  /*bd60*/  ULEA UR6, UR31, UR38, 0x7 ;  /* 0x000000261f067291 */ /* 0x000fe2000f8e383f */
[----:B------:R-:W-:-:S03]  /*bd70*/  IMAD.MOV.U32 R31, RZ, RZ, R43 ;  /* 0x000000ffff1f7224 */ /* 0x000fc600078e002b */
[----:B------:R-:W-:Y:S01]  /*bd80*/  UIADD3 UR6, UR6, -0x80, URZ ;  /* 0xffffff8006067890 */ /* 0x000fe2000fffe03f */
[----:B-1----:R-:W-:Y:S01]  /*bd90*/  F2FP.F16.F32.PACK_AB R4, R247, R246 ;  /* 0x000000f6f704723e */ /* 0x002fe200000000ff */
[----:B------:R-:W-:Y:S01]  /*bda0*/  IMAD.MOV.U32 R43, RZ, RZ, R40 ;  /* 0x000000ffff2b7224 */ /* 0x000fe200078e0028 */
[----:B------:R-:W-:-:S03]  /*bdb0*/  @!P6 PRMT R115, R5, 0x5410, RZ ;  /* 0x000054100573e816 */ /* 0x000fc600000000ff */
[----:B------:R-:W-:Y:S01]  /*bdc0*/  IMAD.U32 R5, RZ, RZ, UR6 ;  /* 0x00000006ff057e24 */ /* 0x000fe2000f8e00ff */
[C---:B------:R-:W-:Y:S02]  /*bdd0*/  PRMT R113, R4.reuse, 0x7610, R113 ;  /* 0x0000761004717816 */ /* 0x040fe40000000071 */
[----:B------:R-:W-:Y:S01]  /*bde0*/  PRMT R112, R4, 0x7632, R112 ;  /* 0x0000763204707816 */ /* 0x000fe20000000070 */
[----:B------:R-:W-:Y:S02]  /*bdf0*/  IMAD.MOV.U32 R40, RZ, RZ, R41 ;  /* 0x000000ffff287224 */ /* 0x000fe400078e0029 */
[----:B------:R-:W-:Y:S02]  /*be00*/  IMAD.MOV.U32 R41, RZ, RZ, R70 ;  /* 0x000000ffff297224 */ /* 0x000fe400078e0046 */
[----:B------:R-:W-:Y:S01]  /*be10*/  IMAD.MOV.U32 R70, RZ, RZ, R63 ;  /* 0x000000ffff467224 */ /* 0x000fe200078e003f */
[----:B------:R-:W-:Y:S01]  /*be20*/  USHF.L.U32 UR41, UR50, 0x3, URZ ;  /* 0x0000000332297899 */ /* 0x000fe2000800063f */
        /* <DEDUP_REMOVED lines=9> */
[----:B------:R-:W-:Y:S01]  /*bec0*/  IMAD.MOV.U32 R23, RZ, RZ, R69 ;  /* 0x000000ffff177224 */ /* 0x000fe200078e0045 */
[----:B------:R-:W-:Y:S01]  /*bed0*/  UIMAD UR46, UR50, 0x48, URZ ;  /* 0x00000048322e78a4 */ /* 0x000fe2000f8e023f */
[----:B------:R-:W-:Y:S02]  /*bee0*/  IMAD.MOV.U32 R69, RZ, RZ, R47 ;  /* 0x000000ffff457224 */ /* 0x000fe400078e002f */
[----:B------:R-:W-:Y:S02]  /*bef0*/  IMAD.MOV.U32 R70, RZ, RZ, R46 ;  /* 0x000000ffff467224 */ /* 0x000fe400078e002e */
[----:B------:R-:W-:-:S02]  /*bf00*/  IMAD.MOV.U32 R45, RZ, RZ, R97 ;  /* 0x000000ffff2d7224 */ /* 0x000fc400078e0061 */
[----:B------:R-:W-:Y:S02]  /*bf10*/  IMAD.MOV.U32 R22, RZ, RZ, R25 ;  /* 0x000000ffff167224 */ /* 0x000fe400078e0019 */
[----:B------:R-:W-:Y:S02]  /*bf20*/  IMAD.MOV.U32 R25, RZ, RZ, R44 ;  /* 0x000000ffff197224 */ /* 0x000fe400078e002c */
[----:B------:R-:W-:Y:S02]  /*bf30*/  IMAD.MOV.U32 R24, RZ, RZ, R43 ;  /* 0x000000ffff187224 */ /* 0x000fe400078e002b */
[----:B------:R-:W-:Y:S01]  /*bf40*/  IMAD.MOV.U32 R111, RZ, RZ, R129 ;  /* 0x000000ffff6f7224 */ /* 0x000fe200078e0081 */
[----:B------:R-:W-:Y:S01]  /*bf50*/  PRMT R97, R113, 0x5410, R112 ;  /* 0x0000541071617816 */ /* 0x000fe20000000070 */
[----:B------:R-:W-:Y:S02]  /*bf60*/  IMAD.MOV.U32 R107, RZ, RZ, R7 ;  /* 0x000000ffff6b7224 */ /* 0x000fe400078e0007 */
[----:B------:R-:W-:Y:S01]  /*bf70*/  FADD.FTZ R37, R68, R73 ;  /* 0x0000004944257221 */ /* 0x000fe20000010000 */
[----:B------:R-:W-:-:S02]  /*bf80*/  IMAD.MOV.U32 R104, RZ, RZ, R25 ;  /* 0x000000ffff687224 */ /* 0x000fc400078e0019 */
[----:B------:R-:W-:Y:S01]  /*bf90*/  FADD.FTZ R63, R67, R88 ;  /* 0x00000058433f7221 */ /* 0x000fe20000010000 */
[----:B------:R-:W-:Y:S02]  /*bfa0*/  IMAD.MOV.U32 R67, RZ, RZ, R241 ;  /* 0x000000ffff437224 */ /* 0x000fe400078e00f1 */
[----:B--2---:R-:W-:-:S05]  /*bfb0*/  @!P5 HADD2 R10, -R114.H0_H0, -RZ.H0_H0 ;  /* 0xa00000ff720ad230 */ /* 0x004fca0000000900 */
[----:B------:R-:W-:-:S04]  /*bfc0*/  PRMT R3, R10, 0x7610, R3 ;  /* 0x000076100a037816 */ /* 0x000fc80000000003 */
[----:B------:R-:W-:Y:S01]  /*bfd0*/  @!P5 PRMT R114, R3, 0x5410, RZ ;  /* 0x000054100372d816 */ /* 0x000fe200000000ff */
[----:B------:R-:W-:-:S04]  /*bfe0*/  IMAD.SHL.U32 R3, R42, 0x2, RZ ;  /* 0x000000022a037824 */ /* 0x000fc800078e00ff */
[----:B------:R-:W-:-:S05]  /*bff0*/  IMAD R3, R31, UR50, R3 ;  /* 0x000000321f037c24 */ /* 0x000fca000f8e0203 */
[----:B------:R-:W-:Y:S02]  /*c000*/  SHF.R.S32.HI R4, RZ, 0x1f, R3 ;  /* 0x0000001fff047819 */ /* 0x000fe40000011403 */
[----:B------:R-:W-:Y:S01]  /*c010*/  IADD3 R3, P1, R3, UR6, RZ ;  /* 0x0000000603037c10 */ /* 0x000fe2000ff3e0ff */
[----:B------:R-:W-:-:S03]  /*c020*/  ULDC.64 UR6, c[0x0][0x2a8] ;  /* 0x0000aa0000067ab9 */ /* 0x000fc60000000a00 */
[----:B------:R-:W-:Y:S02]  /*c030*/  LEA.HI.X.SX32 R4, R5, R4, 0x1, P1 ;  /* 0x0000000405047211 */ /* 0x000fe400008f0eff */
[C---:B------:R-:W-:Y:S01]  /*c040*/  LEA R40, P1, R3.reuse, UR6, 0x1 ;  /* 0x0000000603287c11 */ /* 0x040fe2000f8208ff */
[----:B------:R-:W-:Y:S01]  /*c050*/  IMAD.MOV.U32 R31, RZ, RZ, R41 ;  /* 0x000000ffff1f7224 */ /* 0x000fe200078e0029 */
[----:B------:R-:W-:Y:S02]  /*c060*/  USHF.L.U32 UR6, UR50, 0x6, URZ ;  /* 0x0000000632067899 */ /* 0x000fe4000800063f */
[----:B------:R-:W-:Y:S01]  /*c070*/  LEA.HI.X R41, R3, UR7, R4, 0x1, P1 ;  /* 0x0000000703297c11 */ /* 0x000fe200088f0c04 */
[----:B------:R-:W-:-:S04]  /*c080*/  IMAD.U32 R3, RZ, RZ, UR41 ;  /* 0x00000029ff037e24 */ /* 0x000fc8000f8e00ff */
[----:B------:R-:W-:-:S04]  /*c090*/  IMAD.WIDE R46, R3, 0x2, R40 ;  /* 0x00000002032e7825 */ /* 0x000fc800078e0228 */
[----:B------:R-:W-:Y:S02]  /*c0a0*/  IMAD.U32 R3, RZ, RZ, UR6 ;  /* 0x00000006ff037e24 */ /* 0x000fe4000f8e00ff */
[----:B------:R-:W-:Y:S02]  /*c0b0*/  IMAD.MOV.U32 R14, RZ, RZ, R31 ;  /* 0x000000ffff0e7224 */ /* 0x000fe400078e001f */
[----:B------:R-:W-:Y:S02]  /*c0c0*/  IMAD.MOV.U32 R31, RZ, RZ, R45 ;  /* 0x000000ffff1f7224 */ /* 0x000fe400078e002d */
[----:B------:R-:W-:-:S04]  /*c0d0*/  IMAD.WIDE R44, R3, 0x2, R40 ;  /* 0x00000002032c7825 */ /* 0x000fc800078e0228 */
[----:B------:R-:W-:Y:S01]  /*c0e0*/  IMAD.U32 R3, RZ, RZ, UR46 ;  /* 0x0000002eff037e24 */ /* 0x000fe2000f8e00ff */
[----:B------:R-:W-:Y:S03]  /*c0f0*/  STG.E.U16 desc[UR32][R40.64], R147 ;  /* 0x0000009328007986 */ /* 0x000fe6000c101520 */
[----:B------:R-:W-:Y:S01]  /*c100*/  IMAD.WIDE R42, R3, 0x2, R40 ;  /* 0x00000002032a7825 */ /* 0x000fe200078e0228 */
[----:B------:R-:W-:Y:S04]  /*c110*/  STG.E.U16 desc[UR32][R40.64+0x2], R146 ;  /* 0x0000029228007986 */ /* 0x000fe8000c101520 */
[----:B------:R-:W-:Y:S04]  /*c120*/  STG.E.U16 desc[UR32][R46.64], R144 ;  /* 0x000000902e007986 */ /* 0x000fe8000c101520 */
[----:B------:R-:W-:Y:S04]  /*c130*/  STG.E.U16 desc[UR32][R46.64+0x2], R145 ;  /* 0x000002912e007986 */ /* 0x000fe8000c101520 */
[----:B------:R-:W-:Y:S04]  /*c140*/  STG.E.U16 desc[UR32][R44.64], R35 ;  /* 0x000000232c007986 */ /* 0x000fe8000c101520 */
[----:B------:R-:W-:Y:S04]  /*c150*/  STG.E.U16 desc[UR32][R44.64+0x2], R34 ;  /* 0x000002222c007986 */ /* 0x000fe8000c101520 */
[----:B------:R-:W-:Y:S04]  /*c160*/  STG.E.U16 desc[UR32][R42.64], R32 ;  /* 0x000000202a007986 */ /* 0x000fe8000c101520 */
[----:B------:R-:W-:Y:S04]  /*c170*/  STG.E.U16 desc[UR32][R42.64+0x2], R33 ;  /* 0x000002212a007986 */ /* 0x000fe8000c101520 */
[----:B------:R1:W-:Y:S01]  /*c180*/  STG.E.U16 desc[UR32][R40.64+0x10], R143 ;  /* 0x0000108f28007986 */ /* 0x0003e2000c101520 */
[----:B------:R-:W-:Y:S01]  /*c190*/  LOP3.LUT R3, R139, UR47, RZ, 0x3c, !PT ;  /* 0x0000002f8b037c12 */ /* 0x000fe2000f8e3cff */
[----:B---3--:R-:W-:-:S04]  /*c1a0*/  @!P3 HADD2 R9, -R113.H0_H0, -RZ.H0_H0 ;  /* 0xa00000ff7109b230 */ /* 0x008fc80000000900 */
[----:B------:R-:W-:Y:S01]  /*c1b0*/  IMAD.WIDE.U32 R16, R3, -0x326172a9, RZ ;  /* 0xcd9e8d5703107825 */ /* 0x000fe200078e00ff */
[----:B------:R2:W-:Y:S01]  /*c1c0*/  STG.E.U16 desc[UR32][R40.64+0x12], R142 ;  /* 0x0000128e28007986 */ /* 0x0005e2000c101520 */
[----:B------:R-:W-:Y:S02]  /*c1d0*/  PRMT R6, R9, 0x7610, R6 ;  /* 0x0000761009067816 */ /* 0x000fe40000000006 */
[----:B----4-:R-:W-:Y:S02]  /*c1e0*/  @!P4 HADD2 R8, -R112.H0_H0, -RZ.H0_H0 ;  /* 0xa00000ff7008c230 */ /* 0x010fe40000000900 */
[----:B-1----:R-:W-:Y:S02]  /*c1f0*/  IMAD.MOV.U32 R143, RZ, RZ, R13 ;  /* 0x000000ffff8f7224 */ /* 0x002fe400078e000d */
[----:B------:R-:W-:Y:S02]  /*c200*/  IMAD.MOV.U32 R13, RZ, RZ, R23 ;  /* 0x000000ffff0d7224 */ /* 0x000fe400078e0017 */
[----:B------:R-:W-:-:S02]  /*c210*/  IMAD.MOV.U32 R23, RZ, RZ, R24 ;  /* 0x000000ffff177224 */ /* 0x000fc400078e0018 */
[----:B------:R-:W-:Y:S02]  /*c220*/  IMAD.MOV.U32 R24, RZ, RZ, R14 ;  /* 0x000000ffff187224 */ /* 0x000fe400078e000e */
[----:B------:R-:W-:Y:S02]  /*c230*/  IMAD.MOV.U32 R14, RZ, RZ, R22 ;  /* 0x000000ffff0e7224 */ /* 0x000fe400078e0016 */
[----:B------:R-:W-:Y:S02]  /*c240*/  IMAD.MOV.U32 R22, RZ, RZ, R20 ;  /* 0x000000ffff167224 */ /* 0x000fe400078e0014 */
[----:B------:R-:W-:Y:S02]  /*c250*/  IMAD.MOV.U32 R20, RZ, RZ, R205 ;  /* 0x000000ffff147224 */ /* 0x000fe400078e00cd */
[----:B------:R-:W-:-:S05]  /*c260*/  IMAD.WIDE.U32 R204, R204, -0x2daee0ad, RZ ;  /* 0xd2511f53cccc7825 */ /* 0x000fca00078e00ff */
[----:B------:R-:W-:Y:S01]  /*c270*/  LOP3.LUT R3, R205, UR20, R138, 0x96, !PT ;  /* 0x00000014cd037c12 */ /* 0x000fe2000f8e968a */
[----:B--2---:R-:W-:-:S04]  /*c280*/  IMAD.MOV.U32 R142, RZ, RZ, R12 ;  /* 0x000000ffff8e7224 */ /* 0x004fc800078e000c */
[----:B------:R-:W-:Y:S01]  /*c290*/  IMAD.WIDE.U32 R128, R3, -0x326172a9, RZ ;  /* 0xcd9e8d5703807825 */ /* 0x000fe200078e00ff */
[----:B------:R-:W-:Y:S02]  /*c2a0*/  @!P3 PRMT R113, R6, 0x5410, RZ ;  /* 0x000054100671b816 */ /* 0x000fe400000000ff */
        /* <DEDUP_REMOVED lines=20> */
[----:B------:R-:W-:-:S03]  /*c3f0*/  IMAD.MOV.U32 R131, RZ, RZ, R13 ;  /* 0x000000ffff837224 */ /* 0x000fc600078e000d */
[----:B------:R-:W-:Y:S01]  /*c400*/  LOP3.LUT R3, R6, 0xffff, RZ, 0xc0, !PT ;  /* 0x0000ffff06037812 */ /* 0x000fe200078ec0ff */
[----:B------:R-:W-:Y:S01]  /*c410*/  IMAD.MOV.U32 R95, RZ, RZ, R14 ;  /* 0x000000ffff5f7224 */ /* 0x000fe200078e000e */
[C---:B------:R-:W-:Y:S02]  /*c420*/  LOP3.LUT R11, R4.reuse, 0xffff, RZ, 0xc0, !PT ;  /* 0x0000ffff040b7812 */ /* 0x040fe400078ec0ff */
[----:B------:R-:W-:Y:S02]  /*c430*/  LOP3.LUT R12, R4, 0xff, RZ, 0xc0, !PT ;  /* 0x000000ff040c7812 */ /* 0x000fe400078ec0ff */
[--C-:B------:R-:W-:Y:S02]  /*c440*/  SHF.R.U32.HI R13, RZ, 0x10, R4.reuse ;  /* 0x00000010ff0d7819 */ /* 0x100fe40000011604 */
[----:B------:R-:W-:Y:S01]  /*c450*/  SHF.R.U32.HI R14, RZ, 0x18, R4 ;  /* 0x00000018ff0e7819 */ /* 0x000fe20000011604 */
[----:B------:R-:W-:Y:S01]  /*c460*/  IMAD.WIDE.U32 R4, R9, -0x2daee0ad, RZ ;  /* 0xd2511f5309047825 */ /* 0x000fe200078e00ff */
[----:B------:R-:W-:-:S02]  /*c470*/  SHF.R.U32.HI R8, RZ, 0x8, R3 ;  /* 0x00000008ff087819 */ /* 0x000fc40000011603 */
[----:B------:R-:W-:Y:S01]  /*c480*/  LOP3.LUT R7, R6, 0xff, RZ, 0xc0, !PT ;  /* 0x000000ff06077812 */ /* 0x000fe200078ec0ff */
[----:B------:R-:W-:Y:S01]  /*c490*/  IMAD.MOV.U32 R19, RZ, RZ, R22 ;  /* 0x000000ffff137224 */ /* 0x000fe200078e0016 */
[----:B------:R-:W-:Y:S02]  /*c4a0*/  LOP3.LUT R3, R5, UR40, R10, 0x96, !PT ;  /* 0x0000002805037c12 */ /* 0x000fe4000f8e960a */
[----:B------:R-:W-:Y:S02]  /*c4b0*/  PRMT R22, R7, 0x5410, R8 ;  /* 0x0000541007167816 */ /* 0x000fe40000000008 */
[----:B------:R-:W-:Y:S02]  /*c4c0*/  SHF.R.U32.HI R7, RZ, 0x8, R11 ;  /* 0x00000008ff077819 */ /* 0x000fe4000001160b */
[----:B------:R-:W-:Y:S02]  /*c4d0*/  LOP3.LUT R8, R4, 0xffff, RZ, 0xc0, !PT ;  /* 0x0000ffff04087812 */ /* 0x000fe400078ec0ff */
[----:B------:R-:W-:-:S02]  /*c4e0*/  SHF.R.U32.HI R5, RZ, 0x10, R6 ;  /* 0x00000010ff057819 */ /* 0x000fc40000011606 */
[----:B------:R-:W-:Y:S01]  /*c4f0*/  PRMT R34, R12, 0x5410, R7 ;  /* 0x000054100c227816 */ /* 0x000fe20000000007 */
[----:B------:R-:W-:Y:S01]  /*c500*/  IMAD.MOV.U32 R68, RZ, RZ, R23 ;  /* 0x000000ffff447224 */ /* 0x000fe200078e0017 */
[----:B------:R-:W-:Y:S02]  /*c510*/  SHF.R.U32.HI R7, RZ, 0x18, R6 ;  /* 0x00000018ff077819 */ /* 0x000fe40000011606 */
[----:B------:R-:W-:Y:S01]  /*c520*/  LOP3.LUT R5, R5, 0xff, RZ, 0xc0, !PT ;  /* 0x000000ff05057812 */ /* 0x000fe200078ec0ff */
[----:B------:R-:W-:Y:S01]  /*c530*/  IMAD.MOV.U32 R23, RZ, RZ, R20 ;  /* 0x000000ffff177224 */ /* 0x000fe200078e0014 */
[----:B------:R-:W-:Y:S01]  /*c540*/  LOP3.LUT R9, R4, 0xff, RZ, 0xc0, !PT ;  /* 0x000000ff04097812 */ /* 0x000fe200078ec0ff */
[----:B------:R-:W-:Y:S01]  /*c550*/  IMAD.MOV.U32 R20, RZ, RZ, R21 ;  /* 0x000000ffff147224 */ /* 0x000fe200078e0015 */
[--C-:B------:R-:W-:Y:S02]  /*c560*/  SHF.R.U32.HI R10, RZ, 0x10, R4.reuse ;  /* 0x00000010ff0a7819 */ /* 0x100fe40000011604 */
[----:B------:R-:W-:Y:S01]  /*c570*/  SHF.R.U32.HI R11, RZ, 0x18, R4 ;  /* 0x00000018ff0b7819 */ /* 0x000fe20000011604 */
[----:B------:R-:W-:Y:S01]  /*c580*/  STG.E.U16 desc[UR32][R46.64+0x10], R74 ;  /* 0x0000104a2e007986 */ /* 0x000fe2000c101520 */
[----:B------:R-:W-:-:S02]  /*c590*/  LOP3.LUT R6, R13, 0xff, RZ, 0xc0, !PT ;  /* 0x000000ff0d067812 */ /* 0x000fc400078ec0ff */
[----:B------:R-:W-:Y:S01]  /*c5a0*/  SHF.R.U32.HI R4, RZ, 0x8, R8 ;  /* 0x00000008ff047819 */ /* 0x000fe20000011608 */
[----:B------:R1:W-:Y:S01]  /*c5b0*/  STG.E.U16 desc[UR32][R46.64+0x12], R75 ;  /* 0x0000124b2e007986 */ /* 0x0003e2000c101520 */
[----:B------:R-:W-:Y:S02]  /*c5c0*/  PRMT R21, R5, 0x5410, R7 ;  /* 0x0000541005157816 */ /* 0x000fe40000000007 */
[----:B------:R-:W-:Y:S01]  /*c5d0*/  SHF.R.U32.HI R7, RZ, 0x10, R3 ;  /* 0x00000010ff077819 */ /* 0x000fe20000011603 */
[----:B------:R-:W-:Y:S01]  /*c5e0*/  STG.E.U16 desc[UR32][R44.64+0x10], R30 ;  /* 0x0000101e2c007986 */ /* 0x000fe2000c101520 */
[----:B------:R-:W-:-:S03]  /*c5f0*/  PRMT R32, R6, 0x5410, R14 ;  /* 0x0000541006207816 */ /* 0x000fc6000000000e */
[----:B------:R-:W-:Y:S01]  /*c600*/  STG.E.U16 desc[UR32][R44.64+0x12], R29 ;  /* 0x0000121d2c007986 */ /* 0x000fe2000c101520 */
[----:B------:R-:W-:-:S03]  /*c610*/  LOP3.LUT R8, R3, 0xff, RZ, 0xc0, !PT ;  /* 0x000000ff03087812 */ /* 0x000fc600078ec0ff */
[----:B------:R2:W-:Y:S01]  /*c620*/  STG.E.U16 desc[UR32][R42.64+0x12], R28 ;  /* 0x0000121c2a007986 */ /* 0x0005e2000c101520 */
[----:B------:R-:W-:Y:S01]  /*c630*/  SHF.R.U32.HI R6, RZ, 0x18, R3 ;  /* 0x00000018ff067819 */ /* 0x000fe20000011603 */
[----:B------:R-:W-:Y:S02]  /*c640*/  IMAD.MOV.U32 R73, RZ, RZ, R24 ;  /* 0x000000ffff497224 */ /* 0x000fe400078e0018 */
[----:B------:R-:W-:Y:S02]  /*c650*/  IMAD.MOV.U32 R145, RZ, RZ, R240 ;  /* 0x000000ffff917224 */ /* 0x000fe400078e00f0 */
[----:B-1----:R-:W-:Y:S01]  /*c660*/  IMAD.WIDE.U32 R74, R111, -0x326172a9, RZ ;  /* 0xcd9e8d576f4a7825 */ /* 0x002fe200078e00ff */
[----:B--2---:R-:W-:Y:S02]  /*c670*/  PRMT R28, R9, 0x5410, R4 ;  /* 0x00005410091c7816 */ /* 0x004fe40000000004 */
[----:B------:R-:W-:Y:S02]  /*c680*/  LOP3.LUT R4, R3, 0xffff, RZ, 0xc0, !PT ;  /* 0x0000ffff03047812 */ /* 0x000fe400078ec0ff */
[----:B------:R-:W-:-:S04]  /*c690*/  LOP3.LUT R3, R7, 0xff, RZ, 0xc0, !PT ;  /* 0x000000ff07037812 */ /* 0x000fc800078ec0ff */
[----:B------:R-:W-:Y:S02]  /*c6a0*/  PRMT R24, R3, 0x5410, R6 ;  /* 0x0000541003187816 */ /* 0x000fe40000000006 */
[----:B------:R-:W-:-:S05]  /*c6b0*/  LOP3.LUT R3, R75, R104, RZ, 0x3c, !PT ;  /* 0x000000684b037212 */ /* 0x000fca00078e3cff */
[----:B------:R-:W-:Y:S01]  /*c6c0*/  IMAD.WIDE.U32 R240, R3, -0x2daee0ad, RZ ;  /* 0xd2511f5303f07825 */ /* 0x000fe200078e00ff */
[----:B------:R-:W-:-:S04]  /*c6d0*/  SHF.R.U32.HI R4, RZ, 0x8, R4 ;  /* 0x00000008ff047819 */ /* 0x000fc80000011604 */
[----:B------:R-:W-:Y:S01]  /*c6e0*/  LOP3.LUT R3, R241, UR20, R138, 0x96, !PT ;  /* 0x00000014f1037c12 */ /* 0x000fe2000f8e968a */
[----:B------:R-:W-:Y:S01]  /*c6f0*/  IMAD.MOV.U32 R104, RZ, RZ, R131 ;  /* 0x000000ffff687224 */ /* 0x000fe200078e0083 */
[----:B------:R-:W-:Y:S01]  /*c700*/  PRMT R25, R8, 0x5410, R4 ;  /* 0x0000541008197816 */ /* 0x000fe20000000004 */
[----:B------:R-:W-:Y:S01]  /*c710*/  IMAD.MOV.U32 R35, RZ, RZ, R130 ;  /* 0x000000ffff237224 */ /* 0x000fe200078e0082 */
[----:B------:R-:W-:Y:S01]  /*c720*/  LOP3.LUT R4, R17, UR21, R74, 0x96, !PT ;  /* 0x0000001511047c12 */ /* 0x000fe2000f8e964a */
[----:B------:R-:W-:-:S04]  /*c730*/  IMAD.WIDE.U32 R130, R3, -0x326172a9, RZ ;  /* 0xcd9e8d5703827825 */ /* 0x000fc800078e00ff */
[----:B------:R-:W-:Y:S01]  /*c740*/  IMAD.WIDE.U32 R6, R4, -0x2daee0ad, RZ ;  /* 0xd2511f5304067825 */ /* 0x000fe200078e00ff */
[----:B------:R-:W-:-:S04]  /*c750*/  LOP3.LUT R3, R131, UR19, R16, 0x96, !PT ;  /* 0x0000001383037c12 */ /* 0x000fc8000f8e9610 */
[----:B------:R-:W-:Y:S01]  /*c760*/  LOP3.LUT R4, R7, UR18, R240, 0x96, !PT ;  /* 0x0000001207047c12 */ /* 0x000fe2000f8e96f0 */
[----:B------:R-:W-:Y:S01]  /*c770*/  IMAD.WIDE.U32 R8, R3, -0x2daee0ad, RZ ;  /* 0xd2511f5303087825 */ /* 0x000fe200078e00ff */
[----:B------:R-:W-:-:S04]  /*c780*/  LOP3.LUT R5, R10, 0xff, RZ, 0xc0, !PT ;  /* 0x000000ff0a057812 */ /* 0x000fc800078ec0ff */
[----:B------:R-:W-:Y:S01]  /*c790*/  LOP3.LUT R3, R9, UR16, R6, 0x96, !PT ;  /* 0x0000001009037c12 */ /* 0x000fe2000f8e9606 */
[----:B------:R-:W-:Y:S01]  /*c7a0*/  IMAD.WIDE.U32 R6, R4, -0x326172a9, RZ ;  /* 0xcd9e8d5704067825 */ /* 0x000fe200078e00ff */
[----:B------:R-:W-:-:S03]  /*c7b0*/  PRMT R26, R5, 0x5410, R11 ;  /* 0x00005410051a7816 */ /* 0x000fc6000000000b */
[----:B------:R-:W-:Y:S01]  /*c7c0*/  IMAD.WIDE.U32 R10, R3, -0x326172a9, RZ ;  /* 0xcd9e8d57030a7825 */ /* 0x000fe200078e00ff */
[----:B------:R-:W-:-:S04]  /*c7d0*/  LOP3.LUT R4, R7, UR17, R130, 0x96, !PT ;  /* 0x0000001107047c12 */ /* 0x000fc8000f8e9682 */
[----:B------:R-:W-:Y:S01]  /*c7e0*/  LOP3.LUT R3, R11, UR15, R6, 0x96, !PT ;  /* 0x0000000f0b037c12 */ /* 0x000fe2000f8e9606 */
[----:B------:R-:W-:-:S05]  /*c7f0*/  IMAD.WIDE.U32 R4, R4, -0x2daee0ad, RZ ;  /* 0xd2511f5304047825 */ /* 0x000fca00078e00ff */
[----:B------:R-:W-:Y:S01]  /*c800*/  LOP3.LUT R6, R5, UR14, R8, 0x96, !PT ;  /* 0x0000000e05067c12 */ /* 0x000fe2000f8e9608 */
[----:B------:R-:W-:-:S04]  /*c810*/  IMAD.WIDE.U32 R8, R3, -0x2daee0ad, RZ ;  /* 0xd2511f5303087825 */ /* 0x000fc800078e00ff */
[----:B------:R-:W-:Y:S01]  /*c820*/  IMAD.WIDE.U32 R6, R6, -0x326172a9, RZ ;  /* 0xcd9e8d5706067825 */ /* 0x000fe200078e00ff */
[----:B------:R-:W-:-:S04]  /*c830*/  LOP3.LUT R4, R9, UR12, R4, 0x96, !PT ;  /* 0x0000000c09047c12 */ /* 0x000fc8000f8e9604 */
[----:B------:R-:W-:Y:S01]  /*c840*/  LOP3.LUT R3, R7, UR13, R10, 0x96, !PT ;  /* 0x0000000d07037c12 */ /* 0x000fe2000f8e960a */
[----:B------:R-:W-:-:S05]  /*c850*/  IMAD.WIDE.U32 R4, R4, -0x326172a9, RZ ;  /* 0xcd9e8d5704047825 */ /* 0x000fca00078e00ff */
[----:B------:R-:W-:Y:S02]  /*c860*/  LOP3.LUT R6, R5, UR39, R6, 0x96, !PT ;  /* 0x0000002705067c12 */ /* 0x000fe4000f8e9606 */
[C---:B------:R-:W-:Y:S02]  /*c870*/  LOP3.LUT R11, R4.reuse, 0xffff, RZ, 0xc0, !PT ;  /* 0x0000ffff040b7812 */ /* 0x040fe400078ec0ff */
[----:B------:R-:W-:Y:S02]  /*c880*/  LOP3.LUT R14, R4, 0xff, RZ, 0xc0, !PT ;  /* 0x000000ff040e7812 */ /* 0x000fe400078ec0ff */
[--C-:B------:R-:W-:Y:S02]  /*c890*/  SHF.R.U32.HI R13, RZ, 0x10, R4.reuse ;  /* 0x00000010ff0d7819 */ /* 0x100fe40000011604 */
[----:B------:R-:W-:Y:S01]  /*c8a0*/  SHF.R.U32.HI R12, RZ, 0x18, R4 ;  /* 0x00000018ff0c7819 */ /* 0x000fe20000011604 */
[----:B------:R-:W-:-:S05]  /*c8b0*/  IMAD.WIDE.U32 R4, R3, -0x2daee0ad, RZ ;  /* 0xd2511f5303047825 */ /* 0x000fca00078e00ff */
[----:B------:R-:W-:Y:S02]  /*c8c0*/  LOP3.LUT R3, R5, UR40, R8, 0x96, !PT ;  /* 0x0000002805037c12 */ /* 0x000fe4000f8e9608 */
[C---:B------:R-:W-:Y:S02]  /*c8d0*/  LOP3.LUT R7, R4.reuse, 0xffff, RZ, 0xc0, !PT ;  /* 0x0000ffff04077812 */ /* 0x040fe400078ec0ff */
[----:B------:R-:W-:Y:S02]  /*c8e0*/  LOP3.LUT R10, R4, 0xff, RZ, 0xc0, !PT ;  /* 0x000000ff040a7812 */ /* 0x000fe400078ec0ff */
[--C-:B------:R-:W-:Y:S02]  /*c8f0*/  SHF.R.U32.HI R9, RZ, 0x10, R4.reuse ;  /* 0x00000010ff097819 */ /* 0x100fe40000011604 */
[----:B------:R-:W-:Y:S02]  /*c900*/  SHF.R.U32.HI R8, RZ, 0x18, R4 ;  /* 0x00000018ff087819 */ /* 0x000fe40000011604 */
[----:B------:R-:W-:-:S04]  /*c910*/  LOP3.LUT R4, R6, 0xffff, RZ, 0xc0, !PT ;  /* 0x0000ffff06047812 */ /* 0x000fc800078ec0ff */
[----:B------:R-:W-:Y:S02]  /*c920*/  SHF.R.U32.HI R5, RZ, 0x8, R4 ;  /* 0x00000008ff057819 */ /* 0x000fe40000011604 */
[----:B------:R-:W-:Y:S01]  /*c930*/  LOP3.LUT R4, R6, 0xff, RZ, 0xc0, !PT ;  /* 0x000000ff06047812 */ /* 0x000fe200078ec0ff */
[----:B------:R-:W-:-:S03]  /*c940*/  IMAD.MOV.U32 R146, RZ, RZ, R18 ;  /* 0x000000ffff927224 */ /* 0x000fc600078e0012 */
[----:B------:R-:W-:Y:S02]  /*c950*/  PRMT R18, R4, 0x5410, R5 ;  /* 0x0000541004127816 */ /* 0x000fe40000000005 */
[--C-:B------:R-:W-:Y:S02]  /*c960*/  SHF.R.U32.HI R4, RZ, 0x10, R6.reuse ;  /* 0x00000010ff047819 */ /* 0x100fe40000011606 */
[----:B------:R-:W-:Y:S02]  /*c970*/  SHF.R.U32.HI R6, RZ, 0x18, R6 ;  /* 0x00000018ff067819 */ /* 0x000fe40000011606 */
[----:B------:R-:W-:-:S04]  /*c980*/  LOP3.LUT R4, R4, 0xff, RZ, 0xc0, !PT ;  /* 0x000000ff04047812 */ /* 0x000fc800078ec0ff */
[----:B------:R-:W-:Y:S02]  /*c990*/  PRMT R17, R4, 0x5410, R6 ;  /* 0x0000541004117816 */ /* 0x000fe40000000006 */
[----:B------:R-:W-:Y:S01]  /*c9a0*/  SHF.R.U32.HI R4, RZ, 0x8, R11 ;  /* 0x00000008ff047819 */ /* 0x000fe2000001160b */
[----:B------:R1:W-:Y:S01]  /*c9b0*/  STG.E.U16 desc[UR32][R42.64+0x10], R27 ;  /* 0x0000101b2a007986 */ /* 0x0003e2000c101520 */
[----:B------:R-:W-:-:S03]  /*c9c0*/  IMAD.MOV.U32 R147, RZ, RZ, R37 ;  /* 0x000000ffff937224 */ /* 0x000fc600078e0025 */
[----:B------:R-:W-:Y:S01]  /*c9d0*/  STG.E.U16 desc[UR32][R40.64+0x20], R141 ;  /* 0x0000208d28007986 */ /* 0x000fe2000c101520 */
[----:B-1----:R-:W-:Y:S02]  /*c9e0*/  PRMT R27, R14, 0x5410, R4 ;  /* 0x000054100e1b7816 */ /* 0x002fe40000000004 */
[----:B------:R-:W-:-:S04]  /*c9f0*/  LOP3.LUT R4, R13, 0xff, RZ, 0xc0, !PT ;  /* 0x000000ff0d047812 */ /* 0x000fc800078ec0ff */
[----:B------:R-:W-:Y:S02]  /*ca00*/  PRMT R33, R4, 0x5410, R12 ;  /* 0x0000541004217816 */ /* 0x000fe4000000000c */
[----:B------:R-:W-:-:S04]  /*ca10*/  LOP3.LUT R4, R3, 0xffff, RZ, 0xc0, !PT ;  /* 0x0000ffff03047812 */ /* 0x000fc800078ec0ff */
[----:B------:R-:W-:Y:S02]  /*ca20*/  SHF.R.U32.HI R5, RZ, 0x8, R4 ;  /* 0x00000008ff057819 */ /* 0x000fe40000011604 */
[----:B------:R-:W-:-:S04]  /*ca30*/  LOP3.LUT R4, R3, 0xff, RZ, 0xc0, !PT ;  /* 0x000000ff03047812 */ /* 0x000fc800078ec0ff */
[----:B------:R-:W-:Y:S02]  /*ca40*/  PRMT R37, R4, 0x5410, R5 ;  /* 0x0000541004257816 */ /* 0x000fe40000000005 */
[--C-:B------:R-:W-:Y:S02]  /*ca50*/  SHF.R.U32.HI R5, RZ, 0x10, R3.reuse ;  /* 0x00000010ff057819 */ /* 0x100fe40000011603 */
[----:B------:R-:W-:Y:S01]  /*ca60*/  SHF.R.U32.HI R4, RZ, 0x18, R3 ;  /* 0x00000018ff047819 */ /* 0x000fe20000011603 */
[----:B------:R-:W-:Y:S01]  /*ca70*/  STG.E.U16 desc[UR32][R40.64+0x22], R78 ;  /* 0x0000224e28007986 */ /* 0x000fe2000c101520 */
[----:B------:R-:W-:-:S03]  /*ca80*/  LOP3.LUT R3, R5, 0xff, RZ, 0xc0, !PT ;  /* 0x000000ff05037812 */ /* 0x000fc600078ec0ff */
[----:B------:R-:W-:Y:S04]  /*ca90*/  STG.E.U16 desc[UR32][R46.64+0x20], R79 ;  /* 0x0000204f2e007986 */ /* 0x000fe8000c101520 */
[----:B------:R-:W-:Y:S04]  /*caa0*/  STG.E.U16 desc[UR32][R46.64+0x22], R82 ;  /* 0x000022522e007986 */ /* 0x000fe8000c101520 */
[----:B------:R1:W-:Y:S01]  /*cab0*/  STG.E.U16 desc[UR32][R44.64+0x20], R36 ;  /* 0x000020242c007986 */ /* 0x0003e2000c101520 */
[----:B------:R-:W-:Y:S01]  /*cac0*/  IMAD.MOV.U32 R88, RZ, RZ, R65 ;  /* 0x000000ffff587224 */ /* 0x000fe200078e0041 */
[----:B------:R-:W-:Y:S01]  /*cad0*/  USHF.L.U32 UR6, UR5, 0x2, URZ ;  /* 0x0000000205067899 */ /* 0x000fe2000800063f */
[----:B------:R-:W-:Y:S01]  /*cae0*/  IMAD.MOV.U32 R111, RZ, RZ, R66 ;  /* 0x000000ffff6f7224 */ /* 0x000fe200078e0042 */
[----:B-1----:R-:W-:-:S02]  /*caf0*/  PRMT R36, R3, 0x5410, R4 ;  /* 0x0000541003247816 */ /* 0x002fc40000000004 */
[----:B------:R-:W-:-:S04]  /*cb00*/  SHF.R.U32.HI R3, RZ, 0x8, R7 ;  /* 0x00000008ff037819 */ /* 0x000fc80000011607 */
[----:B------:R-:W-:Y:S02]  /*cb10*/  PRMT R65, R10, 0x5410, R3 ;  /* 0x000054100a417816 */ /* 0x000fe40000000003 */
[----:B------:R-:W-:-:S04]  /*cb20*/  LOP3.LUT R3, R9, 0xff, RZ, 0xc0, !PT ;  /* 0x000000ff09037812 */ /* 0x000fc800078ec0ff */
[----:B------:R-:W-:Y:S01]  /*cb30*/  PRMT R66, R3, 0x5410, R8 ;  /* 0x0000541003427816 */ /* 0x000fe20000000008 */
[----:B------:R-:W-:-:S05]  /*cb40*/  IMAD.U32 R3, RZ, RZ, UR35 ;  /* 0x00000023ff037e24 */ /* 0x000fca000f8e00ff */
[----:B------:R-:W-:-:S05]  /*cb50*/  LOP3.LUT R3, R139, UR6, R3, 0x96, !PT ;  /* 0x000000068b037c12 */ /* 0x000fca000f8e9603 */
[----:B------:R-:W-:-:S05]  /*cb60*/  IMAD.WIDE.U32 R6, R3, -0x326172a9, RZ ;  /* 0xcd9e8d5703067825 */ /* 0x000fca00078e00ff */
[C---:B------:R-:W-:Y:S01]  /*cb70*/  LOP3.LUT R4, R7.reuse, UR21, R74, 0x96, !PT ;  /* 0x0000001507047c12 */ /* 0x040fe2000f8e964a */
[----:B------:R-:W-:Y:S01]  /*cb80*/  IMAD.MOV.U32 R144, RZ, RZ, R15 ;  /* 0x000000ffff907224 */ /* 0x000fe200078e000f */
[----:B------:R-:W-:Y:S02]  /*cb90*/  LOP3.LUT R15, R7, UR21, R142, 0x96, !PT ;  /* 0x00000015070f7c12 */ /* 0x000fe4000f8e968e */
[--C-:B------:R-:W-:Y:S02]  /*cba0*/  LOP3.LUT R16, R129, UR19, R6.reuse, 0x96, !PT ;  /* 0x0000001381107c12 */ /* 0x100fe4000f8e9606 */
        /* <DEDUP_REMOVED lines=15> */
[----:B------:R-:W-:Y:S01]  /*cca0*/  IMAD.WIDE.U32 R4, R4, -0x326172a9, RZ ;  /* 0xcd9e8d5704047825 */ /* 0x000fe200078e00ff */
[----:B------:R-:W-:Y:S04]  /*ccb0*/  STG.E.U16 desc[UR32][R44.64+0x22], R49 ;  /* 0x000022312c007986 */ /* 0x000fe8000c101520 */
[----:B------:R-:W-:Y:S02]  /*ccc0*/  LOP3.LUT R6, R5, UR39, R6, 0x96, !PT ;  /* 0x0000002705067c12 */ /* 0x000fe4000f8e9606 */
[C---:B------:R-:W-:Y:S02]  /*ccd0*/  LOP3.LUT R11, R4.reuse, 0xffff, RZ, 0xc0, !PT ;  /* 0x0000ffff040b7812 */ /* 0x040fe400078ec0ff */
[----:B------:R-:W-:-:S02]  /*cce0*/  LOP3.LUT R14, R4, 0xff, RZ, 0xc0, !PT ;  /* 0x000000ff040e7812 */ /* 0x000fc400078ec0ff */
[--C-:B------:R-:W-:Y:S02]  /*ccf0*/  SHF.R.U32.HI R13, RZ, 0x10, R4.reuse ;  /* 0x00000010ff0d7819 */ /* 0x100fe40000011604 */
[----:B------:R-:W-:Y:S01]  /*cd00*/  SHF.R.U32.HI R12, RZ, 0x18, R4 ;  /* 0x00000018ff0c7819 */ /* 0x000fe20000011604 */
[----:B------:R-:W-:Y:S01]  /*cd10*/  IMAD.WIDE.U32 R4, R3, -0x2daee0ad, RZ ;  /* 0xd2511f5303047825 */ /* 0x000fe200078e00ff */
[----:B------:R-:W-:Y:S04]  /*cd20*/  STG.E.U16 desc[UR32][R42.64+0x20], R38 ;  /* 0x000020262a007986 */ /* 0x000fe8000c101520 */
[----:B------:R-:W-:Y:S01]  /*cd30*/  STG.E.U16 desc[UR32][R42.64+0x22], R39 ;  /* 0x000022272a007986 */ /* 0x000fe2000c101520 */
[----:B------:R-:W-:Y:S02]  /*cd40*/  LOP3.LUT R3, R5, UR40, R8, 0x96, !PT ;  /* 0x0000002805037c12 */ /* 0x000fe4000f8e9608 */
[C---:B------:R-:W-:Y:S01]  /*cd50*/  LOP3.LUT R7, R4.reuse, 0xffff, RZ, 0xc0, !PT ;  /* 0x0000ffff04077812 */ /* 0x040fe200078ec0ff */
[----:B------:R-:W-:Y:S01]  /*cd60*/  STG.E.U16 desc[UR32][R40.64+0x30], R92 ;  /* 0x0000305c28007986 */ /* 0x000fe2000c101520 */
[----:B------:R-:W-:-:S02]  /*cd70*/  LOP3.LUT R10, R4, 0xff, RZ, 0xc0, !PT ;  /* 0x000000ff040a7812 */ /* 0x000fc400078ec0ff */
[--C-:B------:R-:W-:Y:S01]  /*cd80*/  SHF.R.U32.HI R9, RZ, 0x10, R4.reuse ;  /* 0x00000010ff097819 */ /* 0x100fe20000011604 */
[----:B------:R-:W-:Y:S01]  /*cd90*/  STG.E.U16 desc[UR32][R40.64+0x32], R84 ;  /* 0x0000325428007986 */ /* 0x000fe2000c101520 */
[----:B------:R-:W-:Y:S02]  /*cda0*/  SHF.R.U32.HI R8, RZ, 0x18, R4 ;  /* 0x00000018ff087819 */ /* 0x000fe40000011604 */
[----:B------:R-:W-:Y:S01]  /*cdb0*/  LOP3.LUT R4, R6, 0xffff, RZ, 0xc0, !PT ;  /* 0x0000ffff06047812 */ /* 0x000fe200078ec0ff */
[----:B------:R-:W-:Y:S04]  /*cdc0*/  STG.E.U16 desc[UR32][R46.64+0x30], R77 ;  /* 0x0000304d2e007986 */ /* 0x000fe8000c101520 */
[----:B------:R-:W-:Y:S04]  /*cdd0*/  STG.E.U16 desc[UR32][R46.64+0x32], R85 ;  /* 0x000032552e007986 */ /* 0x000fe8000c101520 */
[----:B------:R-:W-:Y:S04]  /*cde0*/  STG.E.U16 desc[UR32][R44.64+0x30], R55 ;  /* 0x000030372c007986 */ /* 0x000fe8000c101520 */
[----:B------:R-:W-:Y:S01]  /*cdf0*/  STG.E.U16 desc[UR32][R44.64+0x32], R60 ;  /* 0x0000323c2c007986 */ /* 0x000fe2000c101520 */
[----:B------:R-:W-:-:S03]  /*ce00*/  SHF.R.U32.HI R5, RZ, 0x8, R4 ;  /* 0x00000008ff057819 */ /* 0x000fc60000011604 */
[----:B------:R-:W-:Y:S04]  /*ce10*/  STG.E.U16 desc[UR32][R42.64+0x30], R57 ;  /* 0x000030392a007986 */ /* 0x000fe8000c101520 */
[----:B------:R-:W-:Y:S01]  /*ce20*/  STG.E.U16 desc[UR32][R42.64+0x32], R58 ;  /* 0x0000323a2a007986 */ /* 0x000fe2000c101520 */
[----:B------:R-:W-:-:S03]  /*ce30*/  LOP3.LUT R4, R6, 0xff, RZ, 0xc0, !PT ;  /* 0x000000ff06047812 */ /* 0x000fc600078ec0ff */
[----:B------:R-:W-:Y:S04]  /*ce40*/  STG.E.U16 desc[UR32][R40.64+0x40], R81 ;  /* 0x0000405128007986 */ /* 0x000fe8000c101520 */
[----:B------:R-:W-:Y:S04]  /*ce50*/  STG.E.U16 desc[UR32][R40.64+0x42], R83 ;  /* 0x0000425328007986 */ /* 0x000fe8000c101520 */
[----:B------:R1:W-:Y:S02]  /*ce60*/  STG.E.U16 desc[UR32][R46.64+0x40], R76 ;  /* 0x0000404c2e007986 */ /* 0x0003e4000c101520 */
[----:B-1----:R-:W-:-:S02]  /*ce70*/  IMAD.MOV.U32 R76, RZ, RZ, R111 ;  /* 0x000000ffff4c7224 */ /* 0x002fc400078e006f */
[----:B------:R-:W-:Y:S02]  /*ce80*/  IMAD.MOV.U32 R111, RZ, RZ, R104 ;  /* 0x000000ffff6f7224 */ /* 0x000fe400078e0068 */
[----:B------:R-:W-:Y:S02]  /*ce90*/  IMAD.MOV.U32 R104, RZ, RZ, R68 ;  /* 0x000000ffff687224 */ /* 0x000fe400078e0044 */
[----:B------:R-:W-:Y:S02]  /*cea0*/  IMAD.MOV.U32 R68, RZ, RZ, R95 ;  /* 0x000000ffff447224 */ /* 0x000fe400078e005f */
[----:B------:R-:W-:Y:S01]  /*ceb0*/  IMAD.MOV.U32 R95, RZ, RZ, R20 ;  /* 0x000000ffff5f7224 */ /* 0x000fe200078e0014 */
[----:B------:R-:W-:Y:S02]  /*cec0*/  PRMT R20, R4, 0x5410, R5 ;  /* 0x0000541004147816 */ /* 0x000fe40000000005 */
[----:B------:R-:W-:Y:S01]  /*ced0*/  SHF.R.U32.HI R4, RZ, 0x10, R6 ;  /* 0x00000010ff047819 */ /* 0x000fe20000011606 */
[----:B------:R-:W-:Y:S01]  /*cee0*/  IMAD.MOV.U32 R83, RZ, RZ, R88 ;  /* 0x000000ffff537224 */ /* 0x000fe200078e0058 */
[----:B------:R-:W-:Y:S01]  /*cef0*/  SHF.R.U32.HI R6, RZ, 0x18, R6 ;  /* 0x00000018ff067819 */ /* 0x000fe20000011606 */
[----:B------:R-:W-:Y:S01]  /*cf00*/  IMAD.MOV.U32 R88, RZ, RZ, R107 ;  /* 0x000000ffff587224 */ /* 0x000fe200078e006b */
[----:B------:R-:W-:Y:S01]  /*cf10*/  LOP3.LUT R4, R4, 0xff, RZ, 0xc0, !PT ;  /* 0x000000ff04047812 */ /* 0x000fe200078ec0ff */
[----:B------:R-:W-:-:S02]  /*cf20*/  IMAD.MOV.U32 R107, RZ, RZ, R73 ;  /* 0x000000ffff6b7224 */ /* 0x000fc400078e0049 */
[----:B------:R-:W-:Y:S01]  /*cf30*/  IMAD.MOV.U32 R73, RZ, RZ, R19 ;  /* 0x000000ffff497224 */ /* 0x000fe200078e0013 */
[----:B------:R-:W-:Y:S02]  /*cf40*/  PRMT R19, R4, 0x5410, R6 ;  /* 0x0000541004137816 */ /* 0x000fe40000000006 */
[----:B------:R-:W-:-:S04]  /*cf50*/  SHF.R.U32.HI R4, RZ, 0x8, R11 ;  /* 0x00000008ff047819 */ /* 0x000fc8000001160b */
[----:B------:R-:W-:Y:S02]  /*cf60*/  PRMT R14, R14, 0x5410, R4 ;  /* 0x000054100e0e7816 */ /* 0x000fe40000000004 */
[----:B------:R-:W-:-:S04]  /*cf70*/  LOP3.LUT R4, R13, 0xff, RZ, 0xc0, !PT ;  /* 0x000000ff0d047812 */ /* 0x000fc800078ec0ff */
[----:B------:R-:W-:Y:S02]  /*cf80*/  PRMT R38, R4, 0x5410, R12 ;  /* 0x0000541004267816 */ /* 0x000fe4000000000c */
[----:B------:R-:W-:Y:S01]  /*cf90*/  LOP3.LUT R4, R3, 0xffff, RZ, 0xc0, !PT ;  /* 0x0000ffff03047812 */ /* 0x000fe200078ec0ff */
[----:B------:R-:W-:-:S03]  /*cfa0*/  IMAD.MOV.U32 R77, RZ, RZ, R67 ;  /* 0x000000ffff4d7224 */ /* 0x000fc600078e0043 */
[----:B------:R-:W-:Y:S02]  /*cfb0*/  SHF.R.U32.HI R5, RZ, 0x8, R4 ;  /* 0x00000008ff057819 */ /* 0x000fe40000011604 */
[----:B------:R-:W-:Y:S01]  /*cfc0*/  LOP3.LUT R4, R3, 0xff, RZ, 0xc0, !PT ;  /* 0x000000ff03047812 */ /* 0x000fe200078ec0ff */
[----:B------:R-:W-:-:S03]  /*cfd0*/  IMAD.MOV.U32 R67, RZ, RZ, R62 ;  /* 0x000000ffff437224 */ /* 0x000fc600078e003e */
[----:B------:R-:W-:Y:S02]  /*cfe0*/  PRMT R62, R4, 0x5410, R5 ;  /* 0x00005410043e7816 */ /* 0x000fe40000000005 */
[--C-:B------:R-:W-:Y:S02]  /*cff0*/  SHF.R.U32.HI R5, RZ, 0x10, R3.reuse ;  /* 0x00000010ff057819 */ /* 0x100fe40000011603 */
[----:B------:R-:W-:Y:S02]  /*d000*/  SHF.R.U32.HI R4, RZ, 0x18, R3 ;  /* 0x00000018ff047819 */ /* 0x000fe40000011603 */
[----:B------:R-:W-:Y:S01]  /*d010*/  LOP3.LUT R3, R5, 0xff, RZ, 0xc0, !PT ;  /* 0x000000ff05037812 */ /* 0x000fe200078ec0ff */
[----:B------:R-:W-:-:S03]  /*d020*/  IMAD.MOV.U32 R92, RZ, RZ, R147 ;  /* 0x000000ffff5c7224 */ /* 0x000fc600078e0093 */
[----:B------:R-:W-:Y:S02]  /*d030*/  PRMT R55, R3, 0x5410, R4 ;  /* 0x0000541003377816 */ /* 0x000fe40000000004 */
[----:B------:R-:W-:Y:S01]  /*d040*/  SHF.R.U32.HI R3, RZ, 0x8, R7 ;  /* 0x00000008ff037819 */ /* 0x000fe20000011607 */
[----:B------:R-:W-:Y:S02]  /*d050*/  IMAD.MOV.U32 R147, RZ, RZ, R61 ;  /* 0x000000ffff937224 */ /* 0x000fe400078e003d */
[----:B------:R-:W-:Y:S01]  /*d060*/  IMAD.WIDE.U32 R6, R15, -0x2daee0ad, RZ ;  /* 0xd2511f530f067825 */ /* 0x000fe200078e00ff */
[----:B------:R-:W-:Y:S02]  /*d070*/  PRMT R61, R10, 0x5410, R3 ;  /* 0x000054100a3d7816 */ /* 0x000fe40000000003 */
[----:B------:R-:W-:Y:S01]  /*d080*/  LOP3.LUT R3, R9, 0xff, RZ, 0xc0, !PT ;  /* 0x000000ff09037812 */ /* 0x000fe200078ec0ff */
[----:B------:R-:W-:Y:S01]  /*d090*/  IMAD.WIDE.U32 R12, R16, -0x2daee0ad, RZ ;  /* 0xd2511f53100c7825 */ /* 0x000fe200078e00ff */
[----:B------:R-:W-:-:S02]  /*d0a0*/  LOP3.LUT R4, R7, UR18, R204, 0x96, !PT ;  /* 0x0000001207047c12 */ /* 0x000fc4000f8e96cc */
[----:B------:R-:W-:Y:S02]  /*d0b0*/  PRMT R39, R3, 0x5410, R8 ;  /* 0x0000541003277816 */ /* 0x000fe40000000008 */
        /* <DEDUP_REMOVED lines=11> */
[----:B------:R-:W-:Y:S02]  /*d170*/  LOP3.LUT R10, R7, UR13, R10, 0x96, !PT ;  /* 0x0000000d070a7c12 */ /* 0x000fe4000f8e960a */
[C---:B------:R-:W-:Y:S02]  /*d180*/  LOP3.LUT R3, R4.reuse, 0xffff, RZ, 0xc0, !PT ;  /* 0x0000ffff04037812 */ /* 0x040fe400078ec0ff */
[----:B------:R-:W-:Y:S01]  /*d190*/  LOP3.LUT R7, R5, UR39, R6, 0x96, !PT ;  /* 0x0000002705077c12 */ /* 0x000fe2000f8e9606 */
[----:B------:R-:W-:Y:S01]  /*d1a0*/  STG.E.U16 desc[UR32][R46.64+0x42], R80 ;  /* 0x000042502e007986 */ /* 0x000fe2000c101520 */
[----:B------:R-:W-:Y:S02]  /*d1b0*/  LOP3.LUT R6, R4, 0xff, RZ, 0xc0, !PT ;  /* 0x000000ff04067812 */ /* 0x000fe400078ec0ff */
[----:B------:R-:W-:Y:S01]  /*d1c0*/  SHF.R.U32.HI R3, RZ, 0x8, R3 ;  /* 0x00000008ff037819 */ /* 0x000fe20000011603 */
[----:B------:R-:W-:Y:S01]  /*d1d0*/  STG.E.U16 desc[UR32][R44.64+0x40], R51 ;  /* 0x000040332c007986 */ /* 0x000fe2000c101520 */
[----:B------:R-:W-:-:S03]  /*d1e0*/  SHF.R.U32.HI R5, RZ, 0x10, R4 ;  /* 0x00000010ff057819 */ /* 0x000fc60000011604 */
[----:B------:R-:W-:Y:S01]  /*d1f0*/  STG.E.U16 desc[UR32][R44.64+0x42], R56 ;  /* 0x000042382c007986 */ /* 0x000fe2000c101520 */
[----:B------:R-:W-:-:S03]  /*d200*/  PRMT R60, R6, 0x5410, R3 ;  /* 0x00005410063c7816 */ /* 0x000fc60000000003 */
[----:B------:R-:W-:Y:S01]  /*d210*/  STG.E.U16 desc[UR32][R42.64+0x40], R54 ;  /* 0x000040362a007986 */ /* 0x000fe2000c101520 */
[----:B------:R-:W-:-:S03]  /*d220*/  SHF.R.U32.HI R4, RZ, 0x18, R4 ;  /* 0x00000018ff047819 */ /* 0x000fc60000011604 */
[----:B------:R-:W-:Y:S01]  /*d230*/  STG.E.U16 desc[UR32][R42.64+0x42], R59 ;  /* 0x0000423b2a007986 */ /* 0x000fe2000c101520 */
[----:B------:R-:W-:-:S03]  /*d240*/  LOP3.LUT R3, R5, 0xff, RZ, 0xc0, !PT ;  /* 0x000000ff05037812 */ /* 0x000fc600078ec0ff */
[----:B------:R1:W-:Y:S02]  /*d250*/  STG.E.U16 desc[UR32][R40.64+0x52], R87 ;  /* 0x0000525728007986 */ /* 0x0003e4000c101520 */
[----:B-1----:R-:W-:Y:S02]  /*d260*/  IMAD.MOV.U32 R87, RZ, RZ, R67 ;  /* 0x000000ffff577224 */ /* 0x002fe400078e0043 */
[----:B------:R-:W-:Y:S02]  /*d270*/  IMAD.MOV.U32 R67, RZ, RZ, R88 ;  /* 0x000000ffff437224 */ /* 0x000fe400078e0058 */
[----:B------:R-:W-:Y:S02]  /*d280*/  IMAD.MOV.U32 R88, RZ, RZ, R111 ;  /* 0x000000ffff587224 */ /* 0x000fe400078e006f */
[----:B------:R-:W-:Y:S01]  /*d290*/  IMAD.MOV.U32 R111, RZ, RZ, R31 ;  /* 0x000000ffff6f7224 */ /* 0x000fe200078e001f */
[----:B------:R-:W-:Y:S01]  /*d2a0*/  PRMT R31, R3, 0x5410, R4 ;  /* 0x00005410031f7816 */ /* 0x000fe20000000004 */
[----:B------:R-:W-:-:S03]  /*d2b0*/  IMAD.WIDE.U32 R4, R10, -0x2daee0ad, RZ ;  /* 0xd2511f530a047825 */ /* 0x000fc600078e00ff */
[C---:B------:R-:W-:Y:S02]  /*d2c0*/  LOP3.LUT R3, R4.reuse, 0xffff, RZ, 0xc0, !PT ;  /* 0x0000ffff04037812 */ /* 0x040fe400078ec0ff */
[----:B------:R-:W-:Y:S02]  /*d2d0*/  LOP3.LUT R6, R5, UR40, R8, 0x96, !PT ;  /* 0x0000002805067c12 */ /* 0x000fe4000f8e9608 */
[----:B------:R-:W-:Y:S02]  /*d2e0*/  SHF.R.U32.HI R3, RZ, 0x8, R3 ;  /* 0x00000008ff037819 */ /* 0x000fe40000011603 */
[----:B------:R-:W-:-:S04]  /*d2f0*/  LOP3.LUT R5, R4, 0xff, RZ, 0xc0, !PT ;  /* 0x000000ff04057812 */ /* 0x000fc800078ec0ff */
[----:B------:R-:W-:Y:S01]  /*d300*/  PRMT R29, R5, 0x5410, R3 ;  /* 0x00005410051d7816 */ /* 0x000fe20000000003 */
[----:B------:R-:W-:Y:S01]  /*d310*/  IMAD.U32 R3, RZ, RZ, UR23 ;  /* 0x00000017ff037e24 */ /* 0x000fe2000f8e00ff */
[----:B------:R-:W-:-:S04]  /*d320*/  SHF.R.U32.HI R5, RZ, 0x10, R4 ;  /* 0x00000010ff057819 */ /* 0x000fc80000011604 */
[----:B------:R-:W-:Y:S02]  /*d330*/  LEA R3, R3, UR23, 0x10 ;  /* 0x0000001703037c11 */ /* 0x000fe4000f8e80ff */
[----:B------:R-:W-:Y:S01]  /*d340*/  SHF.R.U32.HI R8, RZ, 0x18, R4 ;  /* 0x00000018ff087819 */ /* 0x000fe20000011604 */
[----:B------:R1:W-:Y:S02]  /*d350*/  STG.E.U16 desc[UR32][R40.64+0x50], R89 ;  /* 0x0000505928007986 */ /* 0x0003e4000c101520 */
[----:B------:R-:W-:Y:S02]  /*d360*/  HSET2.LE.AND R4, R22, R3, PT ;  /* 0x0000000316047233 */ /* 0x000fe40003803000 */
[----:B------:R-:W-:-:S04]  /*d370*/  LOP3.LUT R5, R5, 0xff, RZ, 0xc0, !PT ;  /* 0x000000ff05057812 */ /* 0x000fc800078ec0ff */
[----:B------:R-:W-:Y:S01]  /*d380*/  PRMT R30, R5, 0x5410, R8 ;  /* 0x00005410051e7816 */ /* 0x000fe20000000008 */
[----:B-1----:R-:W-:Y:S02]  /*d390*/  IMAD.MOV.U32 R89, RZ, RZ, R147 ;  /* 0x000000ffff597224 */ /* 0x002fe400078e0093 */
[----:B------:R-:W-:Y:S01]  /*d3a0*/  IMAD.MOV.U32 R147, RZ, RZ, R104 ;  /* 0x000000ffff937224 */ /* 0x000fe200078e0068 */
[----:B------:R-:W-:Y:S02]  /*d3b0*/  LOP3.LUT R104, R4, R171, RZ, 0xc0, !PT ;  /* 0x000000ab04687212 */ /* 0x000fe400078ec0ff */
[----:B------:R-:W-:-:S04]  /*d3c0*/  LOP3.LUT R4, R7, 0xffff, RZ, 0xc0, !PT ;  /* 0x0000ffff07047812 */ /* 0x000fc800078ec0ff */
[----:B------:R-:W-:Y:S02]  /*d3d0*/  SHF.R.U32.HI R5, RZ, 0x8, R4 ;  /* 0x00000008ff057819 */ /* 0x000fe40000011604 */
[----:B------:R-:W-:Y:S01]  /*d3e0*/  LOP3.LUT R4, R7, 0xff, RZ, 0xc0, !PT ;  /* 0x000000ff07047812 */ /* 0x000fe200078ec0ff */
[----:B------:R-:W-:-:S03]  /*d3f0*/  IMAD.MOV.U32 R171, RZ, RZ, R70 ;  /* 0x000000ffffab7224 */ /* 0x000fc600078e0046 */
[----:B------:R-:W-:Y:S02]  /*d400*/  PRMT R22, R4, 0x5410, R5 ;  /* 0x0000541004167816 */ /* 0x000fe40000000005 */
[----:B------:R-:W-:Y:S02]  /*d410*/  HSET2.LE.AND R4, R21, R3, PT ;  /* 0x0000000315047233 */ /* 0x000fe40003803000 */
[----:B------:R-:W-:Y:S01]  /*d420*/  SHF.R.U32.HI R5, RZ, 0x10, R7 ;  /* 0x00000010ff057819 */ /* 0x000fe20000011607 */
[----:B------:R-:W-:Y:S01]  /*d430*/  IMAD.MOV.U32 R70, RZ, RZ, R69 ;  /* 0x000000ffff467224 */ /* 0x000fe200078e0045 */
[----:B------:R-:W-:Y:S01]  /*d440*/  SHF.R.U32.HI R7, RZ, 0x18, R7 ;  /* 0x00000018ff077819 */ /* 0x000fe20000011607 */
[----:B------:R-:W-:Y:S01]  /*d450*/  IMAD.MOV.U32 R69, RZ, RZ, R105 ;  /* 0x000000ffff457224 */ /* 0x000fe200078e0069 */
[----:B------:R-:W-:Y:S02]  /*d460*/  LOP3.LUT R5, R5, 0xff, RZ, 0xc0, !PT ;  /* 0x000000ff05057812 */ /* 0x000fe400078ec0ff */
[----:B------:R-:W-:-:S02]  /*d470*/  LOP3.LUT R105, R4, R170, RZ, 0xc0, !PT ;  /* 0x000000aa04697212 */ /* 0x000fc400078ec0ff */
[C---:B------:R-:W-:Y:S02]  /*d480*/  LOP3.LUT R4, R6.reuse, 0xffff, RZ, 0xc0, !PT ;  /* 0x0000ffff06047812 */ /* 0x040fe400078ec0ff */
[----:B------:R-:W-:Y:S02]  /*d490*/  PRMT R15, R5, 0x5410, R7 ;  /* 0x00005410050f7816 */ /* 0x000fe40000000007 */
[----:B------:R-:W-:Y:S02]  /*d4a0*/  SHF.R.U32.HI R5, RZ, 0x8, R4 ;  /* 0x00000008ff057819 */ /* 0x000fe40000011604 */
[----:B------:R-:W-:Y:S01]  /*d4b0*/  LOP3.LUT R4, R6, 0xff, RZ, 0xc0, !PT ;  /* 0x000000ff06047812 */ /* 0x000fe200078ec0ff */
[----:B------:R-:W-:Y:S02]  /*d4c0*/  IMAD.MOV.U32 R170, RZ, RZ, R95 ;  /* 0x000000ffffaa7224 */ /* 0x000fe400078e005f */
[----:B------:R-:W-:Y:S01]  /*d4d0*/  IMAD.MOV.U32 R95, RZ, RZ, R23 ;  /* 0x000000ffff5f7224 */ /* 0x000fe200078e0017 */
[----:B------:R-:W-:-:S02]  /*d4e0*/  PRMT R23, R4, 0x5410, R5 ;  /* 0x0000541004177816 */ /* 0x000fc40000000005 */
[--C-:B------:R-:W-:Y:S02]  /*d4f0*/  SHF.R.U32.HI R4, RZ, 0x10, R6.reuse ;  /* 0x00000010ff047819 */ /* 0x100fe40000011606 */
[----:B------:R-:W-:Y:S02]  /*d500*/  SHF.R.U32.HI R7, RZ, 0x18, R6 ;  /* 0x00000018ff077819 */ /* 0x000fe40000011606 */
[----:B------:R-:W-:Y:S02]  /*d510*/  LOP3.LUT R6, R4, 0xff, RZ, 0xc0, !PT ;  /* 0x000000ff04067812 */ /* 0x000fe400078ec0ff */
[--C-:B------:R-:W-:Y:S01]  /*d520*/  HSET2.LE.AND R4, R32, R3.reuse, PT ;  /* 0x0000000320047233 */ /* 0x100fe20003803000 */
[----:B------:R1:W-:Y:S01]  /*d530*/  STG.E.U16 desc[UR32][R46.64+0x52], R93 ;  /* 0x0000525d2e007986 */ /* 0x0003e2000c101520 */
[----:B------:R-:W-:Y:S02]  /*d540*/  IMAD.MOV.U32 R81, RZ, RZ, R143 ;  /* 0x000000ffff517224 */ /* 0x000fe400078e008f */
[----:B------:R-:W-:Y:S01]  /*d550*/  IMAD.MOV.U32 R143, RZ, RZ, R110 ;  /* 0x000000ffff8f7224 */ /* 0x000fe200078e006e */
[----:B------:R-:W-:Y:S01]  /*d560*/  HSET2.LE.AND R5, R34, R3, PT ;  /* 0x0000000322057233 */ /* 0x000fe20003803000 */
[----:B------:R-:W-:-:S02]  /*d570*/  IMAD.MOV.U32 R79, RZ, RZ, R144 ;  /* 0x000000ffff4f7224 */ /* 0x000fc400078e0090 */
[----:B------:R-:W-:Y:S02]  /*d580*/  IMAD.MOV.U32 R144, RZ, RZ, R88 ;  /* 0x000000ffff907224 */ /* 0x000fe400078e0058 */
[----:B------:R-:W-:Y:S01]  /*d590*/  IMAD.MOV.U32 R88, RZ, RZ, R94 ;  /* 0x000000ffff587224 */ /* 0x000fe200078e005e */
[----:B------:R-:W-:Y:S01]  /*d5a0*/  PRMT R21, R6, 0x5410, R7 ;  /* 0x0000541006157816 */ /* 0x000fe20000000007 */
[----:B------:R-:W-:Y:S02]  /*d5b0*/  IMAD.MOV.U32 R94, RZ, RZ, R90 ;  /* 0x000000ffff5e7224 */ /* 0x000fe400078e005a */
[----:B-1----:R-:W-:Y:S02]  /*d5c0*/  IMAD.MOV.U32 R93, RZ, RZ, R67 ;  /* 0x000000ffff5d7224 */ /* 0x002fe400078e0043 */
[----:B------:R-:W-:Y:S01]  /*d5d0*/  IMAD.MOV.U32 R67, RZ, RZ, R107 ;  /* 0x000000ffff437224 */ /* 0x000fe200078e006b */
[----:B------:R-:W-:Y:S02]  /*d5e0*/  LOP3.LUT R107, R4, R168, RZ, 0xc0, !PT ;  /* 0x000000a8046b7212 */ /* 0x000fe400078ec0ff */
[----:B------:R-:W-:-:S05]  /*d5f0*/  HSET2.LE.AND R4, R28, R3, PT ;  /* 0x000000031c047233 */ /* 0x000fca0003803000 */
[----:B------:R-:W-:Y:S02]  /*d600*/  LOP3.LUT R110, R4, R161, RZ, 0xc0, !PT ;  /* 0x000000a1046e7212 */ /* 0x000fe400078ec0ff */
[----:B------:R-:W-:Y:S01]  /*d610*/  HSET2.LE.AND R4, R17, R3, PT ;  /* 0x0000000311047233 */ /* 0x000fe20003803000 */
[----:B------:R-:W-:Y:S01]  /*d620*/  IMAD.MOV.U32 R90, RZ, RZ, R106 ;  /* 0x000000ffff5a7224 */ /* 0x000fe200078e006a */
[----:B------:R-:W-:-:S03]  /*d630*/  LOP3.LUT R106, R5, R169, RZ, 0xc0, !PT ;  /* 0x000000a9056a7212 */ /* 0x000fc600078ec0ff */
[----:B------:R-:W-:Y:S02]  /*d640*/  LOP3.LUT R101, R4, R101, RZ, 0xc0, !PT ;  /* 0x0000006504657212 */ /* 0x000fe400078ec0ff */
[----:B------:R-:W-:Y:S02]  /*d650*/  LOP3.LUT R4, R139, UR45, RZ, 0x3c, !PT ;  /* 0x0000002d8b047c12 */ /* 0x000fe4000f8e3cff */
[--C-:B------:R-:W-:Y:S02]  /*d660*/  HSET2.LE.AND R6, R25, R3.reuse, PT ;  /* 0x0000000319067233 */ /* 0x100fe40003803000 */
[----:B------:R-:W-:Y:S01]  /*d670*/  HSET2.LE.AND R5, R24, R3, PT ;  /* 0x0000000318057233 */ /* 0x000fe20003803000 */
[----:B------:R-:W-:Y:S02]  /*d680*/  IMAD.MOV.U32 R80, RZ, RZ, R142 ;  /* 0x000000ffff507224 */ /* 0x000fe400078e008e */
[----:B------:R-:W-:-:S04]  /*d690*/  IMAD.WIDE.U32 R12, R4, -0x326172a9, RZ ;  /* 0xcd9e8d57040c7825 */ /* 0x000fc800078e00ff */
[----:B------:R-:W-:Y:S01]  /*d6a0*/  IMAD.MOV.U32 R169, RZ, RZ, R108 ;  /* 0x000000ffffa97224 */ /* 0x000fe200078e006c */
[----:B------:R-:W-:Y:S01]  /*d6b0*/  LOP3.LUT R108, R6, R166, RZ, 0xc0, !PT ;  /* 0x000000a6066c7212 */ /* 0x000fe200078ec0ff */
[----:B------:R-:W-:Y:S01]  /*d6c0*/  IMAD.MOV.U32 R142, RZ, RZ, R109 ;  /* 0x000000ffff8e7224 */ /* 0x000fe200078e006d */
[----:B------:R-:W-:Y:S02]  /*d6d0*/  LOP3.LUT R109, R5, R165, RZ, 0xc0, !PT ;  /* 0x000000a5056d7212 */ /* 0x000fe400078ec0ff */
[--C-:B------:R-:W-:Y:S02]  /*d6e0*/  HSET2.LE.AND R6, R26, R3.reuse, PT ;  /* 0x000000031a067233 */ /* 0x100fe40003803000 */
[----:B------:R-:W-:Y:S01]  /*d6f0*/  HSET2.LE.AND R5, R18, R3, PT ;  /* 0x0000000312057233 */ /* 0x000fe20003803000 */
[----:B------:R-:W-:Y:S01]  /*d700*/  IMAD.MOV.U32 R82, RZ, RZ, R146 ;  /* 0x000000ffff527224 */ /* 0x000fe200078e0092 */
[----:B------:R-:W-:Y:S01]  /*d710*/  LOP3.LUT R4, R13, UR21, R80, 0x96, !PT ;  /* 0x000000150d047c12 */ /* 0x000fe2000f8e9650 */
[----:B------:R-:W-:Y:S01]  /*d720*/  IMAD.MOV.U32 R146, RZ, RZ, R111 ;  /* 0x000000ffff927224 */ /* 0x000fe200078e006f */
[----:B------:R-:W-:-:S02]  /*d730*/  LOP3.LUT R111, R6, R163, RZ, 0xc0, !PT ;  /* 0x000000a3066f7212 */ /* 0x000fc400078ec0ff */
[----:B------:R-:W-:Y:S01]  /*d740*/  LOP3.LUT R100, R5, R100, RZ, 0xc0, !PT ;  /* 0x0000006405647212 */ /* 0x000fe200078ec0ff */
        /* <DEDUP_REMOVED lines=10> */
[----:B------:R-:W-:-:S05]  /*d7f0*/  LOP3.LUT R6, R5, UR14, R6, 0x96, !PT ;  /* 0x0000000e05067c12 */ /* 0x000fca000f8e9606 */
[----:B------:R-:W-:-:S05]  /*d800*/  IMAD.WIDE.U32 R6, R6, -0x326172a9, RZ ;  /* 0xcd9e8d5706067825 */ /* 0x000fca00078e00ff */
[----:B------:R-:W-:Y:S01]  /*d810*/  LOP3.LUT R11, R7, UR13, R8, 0x96, !PT ;  /* 0x0000000d070b7c12 */ /* 0x000fe2000f8e9608 */
[----:B------:R-:W-:-:S05]  /*d820*/  IMAD.WIDE.U32 R8, R9, -0x2daee0ad, RZ ;  /* 0xd2511f5309087825 */ /* 0x000fca00078e00ff */
[----:B------:R-:W-:-:S05]  /*d830*/  LOP3.LUT R4, R9, UR12, R4, 0x96, !PT ;  /* 0x0000000c09047c12 */ /* 0x000fca000f8e9604 */
[----:B------:R-:W-:-:S05]  /*d840*/  IMAD.WIDE.U32 R4, R4, -0x326172a9, RZ ;  /* 0xcd9e8d5704047825 */ /* 0x000fca00078e00ff */
[----:B------:R-:W-:Y:S02]  /*d850*/  LOP3.LUT R7, R5, UR39, R6, 0x96, !PT ;  /* 0x0000002705077c12 */ /* 0x000fe4000f8e9606 */
[C---:B------:R-:W-:Y:S02]  /*d860*/  LOP3.LUT R5, R4.reuse, 0xffff, RZ, 0xc0, !PT ;  /* 0x0000ffff04057812 */ /* 0x040fe400078ec0ff */
[----:B------:R-:W-:Y:S02]  /*d870*/  LOP3.LUT R10, R4, 0xff, RZ, 0xc0, !PT ;  /* 0x000000ff040a7812 */ /* 0x000fe400078ec0ff */
[--C-:B------:R-:W-:Y:S02]  /*d880*/  SHF.R.U32.HI R9, RZ, 0x10, R4.reuse ;  /* 0x00000010ff097819 */ /* 0x100fe40000011604 */
[----:B------:R-:W-:Y:S02]  /*d890*/  SHF.R.U32.HI R6, RZ, 0x18, R4 ;  /* 0x00000018ff067819 */ /* 0x000fe40000011604 */
[----:B------:R-:W-:-:S04]  /*d8a0*/  SHF.R.U32.HI R4, RZ, 0x8, R5 ;  /* 0x00000008ff047819 */ /* 0x000fc80000011605 */
[----:B------:R-:W-:Y:S02]  /*d8b0*/  PRMT R28, R10, 0x5410, R4 ;  /* 0x000054100a1c7816 */ /* 0x000fe40000000004 */
[----:B------:R-:W-:-:S04]  /*d8c0*/  LOP3.LUT R4, R9, 0xff, RZ, 0xc0, !PT ;  /* 0x000000ff09047812 */ /* 0x000fc800078ec0ff */
[----:B------:R-:W-:Y:S01]  /*d8d0*/  PRMT R18, R4, 0x5410, R6 ;  /* 0x0000541004127816 */ /* 0x000fe20000000006 */
[----:B------:R-:W-:-:S05]  /*d8e0*/  IMAD.WIDE.U32 R4, R11, -0x2daee0ad, RZ ;  /* 0xd2511f530b047825 */ /* 0x000fca00078e00ff */
[----:B------:R-:W-:Y:S02]  /*d8f0*/  LOP3.LUT R6, R5, UR40, R8, 0x96, !PT ;  /* 0x0000002805067c12 */ /* 0x000fe4000f8e9608 */
[----:B------:R-:W-:-:S04]  /*d900*/  LOP3.LUT R5, R4, 0xffff, RZ, 0xc0, !PT ;  /* 0x0000ffff04057812 */ /* 0x000fc800078ec0ff */
[----:B------:R-:W-:Y:S02]  /*d910*/  SHF.R.U32.HI R8, RZ, 0x8, R5 ;  /* 0x00000008ff087819 */ /* 0x000fe40000011605 */
[----:B------:R-:W-:Y:S01]  /*d920*/  LOP3.LUT R5, R4, 0xff, RZ, 0xc0, !PT ;  /* 0x000000ff04057812 */ /* 0x000fe200078ec0ff */
[----:B------:R-:W-:-:S03]  /*d930*/  IMAD.MOV.U32 R141, RZ, RZ, R35 ;  /* 0x000000ffff8d7224 */ /* 0x000fc600078e0023 */
[----:B------:R-:W-:Y:S02]  /*d940*/  PRMT R35, R5, 0x5410, R8 ;  /* 0x0000541005237816 */ /* 0x000fe40000000008 */
[--C-:B------:R-:W-:Y:S02]  /*d950*/  SHF.R.U32.HI R5, RZ, 0x10, R4.reuse ;  /* 0x00000010ff057819 */ /* 0x100fe40000011604 */
[----:B------:R-:W-:Y:S02]  /*d960*/  SHF.R.U32.HI R8, RZ, 0x18, R4 ;  /* 0x00000018ff087819 */ /* 0x000fe40000011604 */
[----:B------:R-:W-:Y:S02]  /*d970*/  HSET2.LE.AND R4, R27, R3, PT ;  /* 0x000000031b047233 */ /* 0x000fe40003803000 */
[----:B------:R-:W-:-:S03]  /*d980*/  LOP3.LUT R5, R5, 0xff, RZ, 0xc0, !PT ;  /* 0x000000ff05057812 */ /* 0x000fc600078ec0ff */
[----:B------:R-:W-:Y:S02]  /*d990*/  LOP3.LUT R102, R4, R102, RZ, 0xc0, !PT ;  /* 0x0000006604667212 */ /* 0x000fe400078ec0ff */
[----:B------:R-:W-:Y:S02]  /*d9a0*/  LOP3.LUT R4, R7, 0xffff, RZ, 0xc0, !PT ;  /* 0x0000ffff07047812 */ /* 0x000fe400078ec0ff */
[----:B------:R-:W-:Y:S02]  /*d9b0*/  PRMT R34, R5, 0x5410, R8 ;  /* 0x0000541005227816 */ /* 0x000fe40000000008 */
[----:B------:R-:W-:Y:S02]  /*d9c0*/  SHF.R.U32.HI R5, RZ, 0x8, R4 ;  /* 0x00000008ff057819 */ /* 0x000fe40000011604 */
[----:B------:R-:W-:-:S04]  /*d9d0*/  LOP3.LUT R4, R7, 0xff, RZ, 0xc0, !PT ;  /* 0x000000ff07047812 */ /* 0x000fc800078ec0ff */
[----:B------:R-:W-:Y:S02]  /*d9e0*/  PRMT R32, R4, 0x5410, R5 ;  /* 0x0000541004207816 */ /* 0x000fe40000000005 */
[----:B------:R-:W-:Y:S02]  /*d9f0*/  HSET2.LE.AND R4, R33, R3, PT ;  /* 0x0000000321047233 */ /* 0x000fe40003803000 */
[--C-:B------:R-:W-:Y:S02]  /*da00*/  SHF.R.U32.HI R5, RZ, 0x10, R7.reuse ;  /* 0x00000010ff057819 */ /* 0x100fe40000011607 */
[----:B------:R-:W-:Y:S02]  /*da10*/  SHF.R.U32.HI R7, RZ, 0x18, R7 ;  /* 0x00000018ff077819 */ /* 0x000fe40000011607 */
[----:B------:R-:W-:Y:S02]  /*da20*/  LOP3.LUT R5, R5, 0xff, RZ, 0xc0, !PT ;  /* 0x000000ff05057812 */ /* 0x000fe400078ec0ff */
[----:B------:R-:W-:-:S02]  /*da30*/  LOP3.LUT R103, R4, R103, RZ, 0xc0, !PT ;  /* 0x0000006704677212 */ /* 0x000fc400078ec0ff */
[C---:B------:R-:W-:Y:S02]  /*da40*/  LOP3.LUT R4, R6.reuse, 0xffff, RZ, 0xc0, !PT ;  /* 0x0000ffff06047812 */ /* 0x040fe400078ec0ff */
[----:B------:R-:W-:Y:S02]  /*da50*/  PRMT R17, R5, 0x5410, R7 ;  /* 0x0000541005117816 */ /* 0x000fe40000000007 */
[----:B------:R-:W-:Y:S02]  /*da60*/  SHF.R.U32.HI R5, RZ, 0x8, R4 ;  /* 0x00000008ff057819 */ /* 0x000fe40000011604 */
[----:B------:R-:W-:-:S04]  /*da70*/  LOP3.LUT R4, R6, 0xff, RZ, 0xc0, !PT ;  /* 0x000000ff06047812 */ /* 0x000fc800078ec0ff */
[----:B------:R-:W-:Y:S02]  /*da80*/  PRMT R16, R4, 0x5410, R5 ;  /* 0x0000541004107816 */ /* 0x000fe40000000005 */
[--C-:B------:R-:W-:Y:S02]  /*da90*/  SHF.R.U32.HI R4, RZ, 0x10, R6.reuse ;  /* 0x00000010ff047819 */ /* 0x100fe40000011606 */
[----:B------:R-:W-:Y:S02]  /*daa0*/  SHF.R.U32.HI R6, RZ, 0x18, R6 ;  /* 0x00000018ff067819 */ /* 0x000fe40000011606 */
[----:B------:R-:W-:Y:S01]  /*dab0*/  LOP3.LUT R4, R4, 0xff, RZ, 0xc0, !PT ;  /* 0x000000ff04047812 */ /* 0x000fe200078ec0ff */
[----:B------:R-:W-:Y:S01]  /*dac0*/  IMAD.MOV.U32 R168, RZ, RZ, R64 ;  /* 0x000000ffffa87224 */ /* 0x000fe200078e0040 */
[----:B------:R-:W-:Y:S02]  /*dad0*/  HSET2.LE.AND R5, R37, R3, PT ;  /* 0x0000000325057233 */ /* 0x000fe40003803000 */
[----:B------:R-:W-:-:S02]  /*dae0*/  PRMT R64, R4, 0x5410, R6 ;  /* 0x0000541004407816 */ /* 0x000fc40000000006 */
[--C-:B------:R-:W-:Y:S02]  /*daf0*/  HSET2.LE.AND R4, R36, R3.reuse, PT ;  /* 0x0000000324047233 */ /* 0x100fe40003803000 */
[----:B------:R-:W-:Y:S02]  /*db00*/  LOP3.LUT R96, R5, R96, RZ, 0xc0, !PT ;  /* 0x0000006005607212 */ /* 0x000fe400078ec0ff */
[--C-:B------:R-:W-:Y:S02]  /*db10*/  HSET2.LE.AND R5, R19, R3.reuse, PT ;  /* 0x0000000313057233 */ /* 0x100fe40003803000 */
[----:B------:R-:W-:Y:S02]  /*db20*/  LOP3.LUT R97, R4, R97, RZ, 0xc0, !PT ;  /* 0x0000006104617212 */ /* 0x000fe400078ec0ff */
[----:B------:R-:W-:Y:S02]  /*db30*/  HSET2.LE.AND R4, R14, R3, PT ;  /* 0x000000030e047233 */ /* 0x000fe40003803000 */
[----:B------:R-:W-:-:S02]  /*db40*/  LOP3.LUT R8, R13, UR21, R74, 0x96, !PT ;  /* 0x000000150d087c12 */ /* 0x000fc4000f8e964a */
[----:B------:R-:W-:Y:S02]  /*db50*/  LOP3.LUT R7, R131, UR19, R12, 0x96, !PT ;  /* 0x0000001383077c12 */ /* 0x000fe4000f8e960c */
[----:B------:R-:W-:Y:S02]  /*db60*/  LOP3.LUT R57, R5, R148, RZ, 0xc0, !PT ;  /* 0x0000009405397212 */ /* 0x000fe400078ec0ff */
[----:B------:R-:W-:Y:S01]  /*db70*/  LOP3.LUT R58, R4, R91, RZ, 0xc0, !PT ;  /* 0x0000005b043a7212 */ /* 0x000fe200078ec0ff */
[----:B------:R-:W-:Y:S01]  /*db80*/  IMAD.WIDE.U32 R4, R8, -0x2daee0ad, RZ ;  /* 0xd2511f5308047825 */ /* 0x000fe200078e00ff */
[----:B------:R-:W-:-:S03]  /*db90*/  HSET2.LE.AND R6, R20, R3, PT ;  /* 0x0000000314067233 */ /* 0x000fc60003803000 */
[----:B------:R-:W-:Y:S01]  /*dba0*/  IMAD.WIDE.U32 R10, R7, -0x2daee0ad, RZ ;  /* 0xd2511f53070a7825 */ /* 0x000fe200078e00ff */
[----:B------:R-:W-:Y:S02]  /*dbb0*/  LOP3.LUT R5, R5, UR18, R240, 0x96, !PT ;  /* 0x0000001205057c12 */ /* 0x000fe4000f8e96f0 */
[----:B------:R-:W-:Y:S02]  /*dbc0*/  LOP3.LUT R56, R6, R158, RZ, 0xc0, !PT ;  /* 0x0000009e06387212 */ /* 0x000fe400078ec0ff */
[----:B------:R-:W-:Y:S01]  /*dbd0*/  LOP3.LUT R4, R11, UR16, R4, 0x96, !PT ;  /* 0x000000100b047c12 */ /* 0x000fe2000f8e9604 */
[----:B------:R-:W-:-:S04]  /*dbe0*/  IMAD.WIDE.U32 R6, R5, -0x326172a9, RZ ;  /* 0xcd9e8d5705067825 */ /* 0x000fc800078e00ff */
[----:B------:R-:W-:Y:S01]  /*dbf0*/  IMAD.WIDE.U32 R8, R4, -0x326172a9, RZ ;  /* 0xcd9e8d5704087825 */ /* 0x000fe200078e00ff */
[----:B------:R-:W-:-:S04]  /*dc00*/  LOP3.LUT R4, R7, UR17, R130, 0x96, !PT ;  /* 0x0000001107047c12 */ /* 0x000fc8000f8e9682 */
[----:B------:R-:W-:Y:S01]  /*dc10*/  LOP3.LUT R7, R9, UR15, R6, 0x96, !PT ;  /* 0x0000000f09077c12 */ /* 0x000fe2000f8e9606 */
[----:B------:R-:W-:-:S05]  /*dc20*/  IMAD.WIDE.U32 R4, R4, -0x2daee0ad, RZ ;  /* 0xd2511f5304047825 */ /* 0x000fca00078e00ff */
[----:B------:R-:W-:Y:S01]  /*dc30*/  LOP3.LUT R6, R5, UR14, R10, 0x96, !PT ;  /* 0x0000000e05067c12 */ /* 0x000fe2000f8e960a */
[----:B------:R-:W-:-:S05]  /*dc40*/  IMAD.WIDE.U32 R10, R7, -0x2daee0ad, RZ ;  /* 0xd2511f53070a7825 */ /* 0x000fca00078e00ff */
[----:B------:R-:W-:Y:S01]  /*dc50*/  LOP3.LUT R4, R11, UR12, R4, 0x96, !PT ;  /* 0x0000000c0b047c12 */ /* 0x000fe2000f8e9604 */
[----:B------:R-:W-:-:S04]  /*dc60*/  IMAD.WIDE.U32 R6, R6, -0x326172a9, RZ ;  /* 0xcd9e8d5706067825 */ /* 0x000fc800078e00ff */
[----:B------:R-:W-:Y:S01]  /*dc70*/  IMAD.WIDE.U32 R4, R4, -0x326172a9, RZ ;  /* 0xcd9e8d5704047825 */ /* 0x000fe200078e00ff */
[----:B------:R-:W-:-:S04]  /*dc80*/  LOP3.LUT R8, R7, UR13, R8, 0x96, !PT ;  /* 0x0000000d07087c12 */ /* 0x000fc8000f8e9608 */
[----:B------:R-:W-:Y:S02]  /*dc90*/  LOP3.LUT R7, R5, UR39, R6, 0x96, !PT ;  /* 0x0000002705077c12 */ /* 0x000fe4000f8e9606 */
[C---:B------:R-:W-:Y:S02]  /*dca0*/  LOP3.LUT R6, R4.reuse, 0xffff, RZ, 0xc0, !PT ;  /* 0x0000ffff04067812 */ /* 0x040fe400078ec0ff */
[----:B------:R-:W-:Y:S02]  /*dcb0*/  LOP3.LUT R12, R4, 0xff, RZ, 0xc0, !PT ;  /* 0x000000ff040c7812 */ /* 0x000fe400078ec0ff */
[--C-:B------:R-:W-:Y:S02]  /*dcc0*/  SHF.R.U32.HI R11, RZ, 0x10, R4.reuse ;  /* 0x00000010ff0b7819 */ /* 0x100fe40000011604 */
[----:B------:R-:W-:Y:S02]  /*dcd0*/  SHF.R.U32.HI R9, RZ, 0x18, R4 ;  /* 0x00000018ff097819 */ /* 0x000fe40000011604 */
[----:B------:R-:W-:Y:S01]  /*dce0*/  LOP3.LUT R4, R7, 0xffff, RZ, 0xc0, !PT ;  /* 0x0000ffff07047812 */ /* 0x000fe200078ec0ff */
[----:B------:R-:W-:Y:S01]  /*dcf0*/  IMAD.MOV.U32 R166, RZ, RZ, R217 ;  /* 0x000000ffffa67224 */ /* 0x000fe200078e00d9 */
[----:B------:R-:W-:-:S02]  /*dd00*/  LEA R217, R2, UR4, 0x1 ;  /* 0x0000000402d97c11 */ /* 0x000fc4000f8e08ff */
[----:B------:R-:W-:Y:S02]  /*dd10*/  SHF.R.U32.HI R5, RZ, 0x8, R4 ;  /* 0x00000008ff057819 */ /* 0x000fe40000011604 */
[----:B------:R-:W-:Y:S02]  /*dd20*/  LOP3.LUT R4, R7, 0xff, RZ, 0xc0, !PT ;  /* 0x000000ff07047812 */ /* 0x000fe400078ec0ff */
[----:B------:R-:W-:Y:S02]  /*dd30*/  HSET2.LE.AND R2, R39, R3, PT ;  /* 0x0000000327027233 */ /* 0x000fe40003803000 */
[----:B------:R-:W-:Y:S02]  /*dd40*/  PRMT R54, R4, 0x5410, R5 ;  /* 0x0000541004367816 */ /* 0x000fe40000000005 */
[----:B------:R-:W-:Y:S02]  /*dd50*/  SHF.R.U32.HI R4, RZ, 0x8, R6 ;  /* 0x00000008ff047819 */ /* 0x000fe40000011606 */
[----:B------:R-:W-:-:S02]  /*dd60*/  LOP3.LUT R27, R2, R154, RZ, 0xc0, !PT ;  /* 0x0000009a021b7212 */ /* 0x000fc400078ec0ff */
[----:B------:R-:W-:Y:S02]  /*dd70*/  HSET2.LE.AND R2, R31, R3, PT ;  /* 0x000000031f027233 */ /* 0x000fe40003803000 */
[----:B------:R-:W-:Y:S01]  /*dd80*/  PRMT R33, R12, 0x5410, R4 ;  /* 0x000054100c217816 */ /* 0x000fe20000000004 */
[----:B------:R-:W-:Y:S01]  /*dd90*/  STL.64 [R1+0xe0], R74 ;  /* 0x0000e04a01007387 */ /* 0x000fe20000100a00 */
[----:B------:R-:W-:Y:S02]  /*dda0*/  LOP3.LUT R4, R11, 0xff, RZ, 0xc0, !PT ;  /* 0x000000ff0b047812 */ /* 0x000fe400078ec0ff */
[----:B------:R-:W-:Y:S02]  /*ddb0*/  LOP3.LUT R11, R2, R50, RZ, 0xc0, !PT ;  /* 0x00000032020b7212 */ /* 0x000fe400078ec0ff */
[----:B------:R-:W2:Y:S01]  /*ddc0*/  LDL.LU R50, [R1+0x388] ;  /* 0x0003880001327983 */ /* 0x000ea20000300800 */
[----:B------:R-:W-:Y:S01]  /*ddd0*/  PRMT R51, R4, 0x5410, R9 ;  /* 0x0000541004337816 */ /* 0x000fe20000000009 */
[----:B------:R-:W-:-:S05]  /*dde0*/  IMAD.WIDE.U32 R4, R8, -0x2daee0ad, RZ ;  /* 0xd2511f5308047825 */ /* 0x000fca00078e00ff */
[----:B------:R-:W-:Y:S02]  /*ddf0*/  LOP3.LUT R6, R5, UR40, R10, 0x96, !PT ;  /* 0x0000002805067c12 */ /* 0x000fe4000f8e960a */
[C---:B------:R-:W-:Y:S02]  /*de00*/  LOP3.LUT R5, R4.reuse, 0xffff, RZ, 0xc0, !PT ;  /* 0x0000ffff04057812 */ /* 0x040fe400078ec0ff */
[----:B------:R-:W-:Y:S02]  /*de10*/  LOP3.LUT R8, R4, 0xff, RZ, 0xc0, !PT ;  /* 0x000000ff04087812 */ /* 0x000fe400078ec0ff */
[----:B------:R-:W-:-:S04]  /*de20*/  SHF.R.U32.HI R5, RZ, 0x8, R5 ;  /* 0x00000008ff057819 */ /* 0x000fc80000011605 */
[----:B------:R-:W-:Y:S02]  /*de30*/  PRMT R49, R8, 0x5410, R5 ;  /* 0x0000541008317816 */ /* 0x000fe40000000005 */
[--C-:B------:R-:W-:Y:S02]  /*de40*/  SHF.R.U32.HI R8, RZ, 0x10, R4.reuse ;  /* 0x00000010ff087819 */ /* 0x100fe40000011604 */
[----:B------:R-:W-:Y:S02]  /*de50*/  SHF.R.U32.HI R5, RZ, 0x18, R4 ;  /* 0x00000018ff057819 */ /* 0x000fe40000011604 */
[----:B------:R-:W-:Y:S01]  /*de60*/  LOP3.LUT R4, R8, 0xff, RZ, 0xc0, !PT ;  /* 0x000000ff08047812 */ /* 0x000fe200078ec0ff */
[----:B------:R-:W-:Y:S01]  /*de70*/  IMAD.MOV.U32 R78, RZ, RZ, R145 ;  /* 0x000000ffff4e7224 */ /* 0x000fe200078e0091 */
[----:B------:R1:W-:Y:S01]  /*de80*/  STG.E.U16 desc[UR32][R46.64+0x50], R86 ;  /* 0x000050562e007986 */ /* 0x0003e2000c101520 */
[----:B------:R-:W-:Y:S02]  /*de90*/  IMAD.MOV.U32 R145, RZ, RZ, R218 ;  /* 0x000000ffff917224 */ /* 0x000fe400078e00da */
[----:B------:R-:W-:Y:S01]  /*dea0*/  IMAD R218, R0, 0x2, R217 ;  /* 0x0000000200da7824 */ /* 0x000fe200078e02d9 */
[----:B------:R-:W-:-:S05]  /*deb0*/  HSET2.LE.AND R0, R60, R3, PT ;  /* 0x000000033c007233 */ /* 0x000fca0003803000 */
[----:B------:R-:W-:Y:S01]  /*dec0*/  LOP3.LUT R10, R0, R166, RZ, 0xc0, !PT ;  /* 0x000000a6000a7212 */ /* 0x000fe200078ec0ff */
[----:B------:R-:W-:Y:S02]  /*ded0*/  IMAD.MOV.U32 R166, RZ, RZ, R168 ;  /* 0x000000ffffa67224 */ /* 0x000fe400078e00a8 */
[----:B------:R-:W-:Y:S02]  /*dee0*/  IMAD.MOV.U32 R168, RZ, RZ, R169 ;  /* 0x000000ffffa87224 */ /* 0x000fe400078e00a9 */
[----:B------:R-:W-:Y:S02]  /*def0*/  IMAD.MOV.U32 R169, RZ, RZ, R170 ;  /* 0x000000ffffa97224 */ /* 0x000fe400078e00aa */
[----:B------:R-:W-:Y:S01]  /*df00*/  IMAD.MOV.U32 R170, RZ, RZ, R171 ;  /* 0x000000ffffaa7224 */ /* 0x000fe200078e00ab */
[----:B-1----:R-:W-:Y:S02]  /*df10*/  PRMT R86, R4, 0x5410, R5 ;  /* 0x0000541004567816 */ /* 0x002fe40000000005 */
[----:B------:R-:W-:-:S02]  /*df20*/  HSET2.LE.AND R4, R38, R3, PT ;  /* 0x0000000326047233 */ /* 0x000fc40003803000 */
[--C-:B------:R-:W-:Y:S01]  /*df30*/  SHF.R.U32.HI R5, RZ, 0x10, R7.reuse ;  /* 0x00000010ff057819 */ /* 0x100fe20000011607 */
[----:B------:R-:W1:Y:S01]  /*df40*/  LDSM.16.MT88.4 R36, [R218+0x4000] ;  /* 0x00400000da24783b */ /* 0x000e620000004200 */
[----:B------:R-:W-:Y:S02]  /*df50*/  SHF.R.U32.HI R7, RZ, 0x18, R7 ;  /* 0x00000018ff077819 */ /* 0x000fe40000011607 */
[----:B------:R-:W-:Y:S02]  /*df60*/  LOP3.LUT R5, R5, 0xff, RZ, 0xc0, !PT ;  /* 0x000000ff05057812 */ /* 0x000fe400078ec0ff */
[----:B------:R-:W-:Y:S02]  /*df70*/  LOP3.LUT R59, R4, R162, RZ, 0xc0, !PT ;  /* 0x000000a2043b7212 */ /* 0x000fe400078ec0ff */
[C---:B------:R-:W-:Y:S02]  /*df80*/  LOP3.LUT R4, R6.reuse, 0xffff, RZ, 0xc0, !PT ;  /* 0x0000ffff06047812 */ /* 0x040fe400078ec0ff */
[----:B------:R-:W-:Y:S01]  /*df90*/  PRMT R85, R5, 0x5410, R7 ;  /* 0x0000541005557816 */ /* 0x000fe20000000007 */
[----:B------:R-:W-:Y:S01]  /*dfa0*/  IMAD.MOV.U32 R171, RZ, RZ, R93 ;  /* 0x000000ffffab7224 */ /* 0x000fe200078e005d */
[----:B------:R-:W-:Y:S01]  /*dfb0*/  SHF.R.U32.HI R5, RZ, 0x8, R4 ;  /* 0x00000008ff057819 */ /* 0x000fe20000011604 */
[----:B------:R-:W-:Y:S01]  /*dfc0*/  IMAD.MOV.U32 R93, RZ, RZ, R87 ;  /* 0x000000ffff5d7224 */ /* 0x000fe200078e0057 */
[----:B------:R-:W-:Y:S01]  /*dfd0*/  LOP3.LUT R4, R6, 0xff, RZ, 0xc0, !PT ;  /* 0x000000ff06047812 */ /* 0x000fe200078ec0ff */
[----:B------:R-:W-:Y:S01]  /*dfe0*/  IMAD.MOV.U32 R87, RZ, RZ, R89 ;  /* 0x000000ffff577224 */ /* 0x000fe200078e0059 */
[--C-:B------:R-:W-:Y:S01]  /*dff0*/  HSET2.LE.AND R0, R29, R3.reuse, PT ;  /* 0x000000031d007233 */ /* 0x100fe20003803000 */
[----:B------:R-:W-:Y:S01]  /*e000*/  IMAD.MOV.U32 R89, RZ, RZ, R76 ;  /* 0x000000ffff597224 */ /* 0x000fe200078e004c */
[----:B------:R-:W-:Y:S01]  /*e010*/  PRMT R84, R4, 0x5410, R5 ;  /* 0x0000541004547816 */ /* 0x000fe20000000005 */
[----:B------:R-:W-:Y:S01]  /*e020*/  IMAD.MOV.U32 R76, RZ, RZ, R83 ;  /* 0x000000ffff4c7224 */ /* 0x000fe200078e0053 */
[----:B------:R-:W-:Y:S01]  /*e030*/  SHF.R.U32.HI R4, RZ, 0x10, R6 ;  /* 0x00000010ff047819 */ /* 0x000fe20000011606 */
[----:B------:R-:W-:Y:S01]  /*e040*/  IMAD.MOV.U32 R83, RZ, RZ, R77 ;  /* 0x000000ffff537224 */ /* 0x000fe200078e004d */
[--C-:B------:R-:W-:Y:S01]  /*e050*/  HSET2.LE.AND R2, R22, R3.reuse, PT ;  /* 0x0000000316027233 */ /* 0x100fe20003803000 */
[----:B------:R-:W-:Y:S01]  /*e060*/  IMAD.MOV.U32 R77, RZ, RZ, R92 ;  /* 0x000000ffff4d7224 */ /* 0x000fe200078e005c */
[----:B------:R-:W-:Y:S01]  /*e070*/  SHF.R.U32.HI R7, RZ, 0x18, R6 ;  /* 0x00000018ff077819 */ /* 0x000fe20000011606 */
[----:B------:R-:W-:Y:S01]  /*e080*/  IMAD.MOV.U32 R92, RZ, RZ, R82 ;  /* 0x000000ffff5c7224 */ /* 0x000fe200078e0052 */
[----:B------:R-:W-:Y:S01]  /*e090*/  LOP3.LUT R22, R0, R166, RZ, 0xc0, !PT ;  /* 0x000000a600167212 */ /* 0x000fe200078ec0ff */
[----:B------:R-:W-:Y:S01]  /*e0a0*/  IMAD.MOV.U32 R82, RZ, RZ, R79 ;  /* 0x000000ffff527224 */ /* 0x000fe200078e004f */
[----:B------:R-:W-:Y:S01]  /*e0b0*/  LOP3.LUT R6, R4, 0xff, RZ, 0xc0, !PT ;  /* 0x000000ff04067812 */ /* 0x000fe200078ec0ff */
[----:B------:R-:W-:Y:S01]  /*e0c0*/  IMAD.MOV.U32 R79, RZ, RZ, R78 ;  /* 0x000000ffff4f7224 */ /* 0x000fe200078e004e */
[----:B------:R-:W-:Y:S01]  /*e0d0*/  HSET2.LE.AND R4, R55, R3, PT ;  /* 0x0000000337047233 */ /* 0x000fe20003803000 */
[----:B------:R-:W-:-:S02]  /*e0e0*/  IMAD.MOV.U32 R166, RZ, RZ, R169 ;  /* 0x000000ffffa67224 */ /* 0x000fc400078e00a9 */
[----:B------:R-:W-:Y:S02]  /*e0f0*/  IMAD.MOV.U32 R78, RZ, RZ, R141 ;  /* 0x000000ffff4e7224 */ /* 0x000fe400078e008d */
[----:B------:R-:W-:Y:S02]  /*e100*/  IMAD.MOV.U32 R169, RZ, RZ, R171 ;  /* 0x000000ffffa97224 */ /* 0x000fe400078e00ab */
[----:B------:R-:W-:Y:S02]  /*e110*/  IMAD.MOV.U32 R141, RZ, RZ, R135 ;  /* 0x000000ffff8d7224 */ /* 0x000fe400078e0087 */
[----:B------:R-:W-:Y:S01]  /*e120*/  IMAD.MOV.U32 R171, RZ, RZ, R87 ;  /* 0x000000ffffab7224 */ /* 0x000fe200078e0057 */
[----:B------:R-:W-:Y:S01]  /*e130*/  LOP3.LUT R25, R4, R159, RZ, 0xc0, !PT ;  /* 0x0000009f04197212 */ /* 0x000fe200078ec0ff */
[----:B------:R-:W-:Y:S01]  /*e140*/  IMAD.MOV.U32 R87, RZ, RZ, R76 ;  /* 0x000000ffff577224 */ /* 0x000fe200078e004c */
[--C-:B------:R-:W-:Y:S01]  /*e150*/  HSET2.LE.AND R5, R62, R3.reuse, PT ;  /* 0x000000033e057233 */ /* 0x100fe20003803000 */
[----:B------:R-:W-:Y:S01]  /*e160*/  IMAD.MOV.U32 R76, RZ, RZ, R92 ;  /* 0x000000ffff4c7224 */ /* 0x000fe200078e005c */
[----:B------:R-:W-:Y:S01]  /*e170*/  PRMT R55, R6, 0x5410, R7 ;  /* 0x0000541006377816 */ /* 0x000fe20000000007 */
[----:B------:R-:W-:Y:S01]  /*e180*/  IMAD.MOV.U32 R92, RZ, RZ, R79 ;  /* 0x000000ffff5c7224 */ /* 0x000fe200078e004f */
[--C-:B------:R-:W-:Y:S01]  /*e190*/  HSET2.LE.AND R4, R61, R3.reuse, PT ;  /* 0x000000033d047233 */ /* 0x100fe20003803000 */
[----:B------:R-:W-:Y:S01]  /*e1a0*/  IMAD.MOV.U32 R79, RZ, RZ, R141 ;  /* 0x000000ffff4f7224 */ /* 0x000fe200078e008d */
[----:B------:R-:W-:Y:S01]  /*e1b0*/  HSET2.LE.AND R0, R30, R3, PT ;  /* 0x000000031e007233 */ /* 0x000fe20003803000 */
[----:B------:R-:W-:-:S02]  /*e1c0*/  IMAD.MOV.U32 R141, RZ, RZ, R143 ;  /* 0x000000ffff8d7224 */ /* 0x000fc400078e008f */
[----:B------:R-:W-:Y:S01]  /*e1d0*/  IMAD.MOV.U32 R154, RZ, RZ, R144 ;  /* 0x000000ffff9a7224 */ /* 0x000fe200078e0090 */
[----:B------:R-:W-:Y:S01]  /*e1e0*/  STG.E.U16 desc[UR32][R44.64+0x50], R197 ;  /* 0x000050c52c007986 */ /* 0x000fe2000c101520 */
[----:B------:R-:W-:-:S03]  /*e1f0*/  IMAD.MOV.U32 R143, RZ, RZ, R63 ;  /* 0x000000ffff8f7224 */ /* 0x000fc600078e003f */
[----:B------:R-:W3:Y:S01]  /*e200*/  LDSM.16.MT88.4 R60, [R218+0x4400] ;  /* 0x00440000da3c783b */ /* 0x000ee20000004200 */
[----:B------:R-:W-:Y:S02]  /*e210*/  LOP3.LUT R26, R4, R153, RZ, 0xc0, !PT ;  /* 0x00000099041a7212 */ /* 0x000fe400078ec0ff */
[--C-:B------:R-:W-:Y:S01]  /*e220*/  HSET2.LE.AND R4, R15, R3.reuse, PT ;  /* 0x000000030f047233 */ /* 0x100fe20003803000 */
[----:B------:R-:W-:Y:S04]  /*e230*/  STG.E.U16 desc[UR32][R44.64+0x52], R196 ;  /* 0x000052c42c007986 */ /* 0x000fe8000c101520 */
[----:B------:R-:W-:Y:S01]  /*e240*/  LOP3.LUT R9, R4, R168, RZ, 0xc0, !PT ;  /* 0x000000a804097212 */ /* 0x000fe200078ec0ff */
[----:B------:R4:W5:Y:S01]  /*e250*/  LDL.LU R135, [R1+0x384] ;  /* 0x0003840001877983 */ /* 0x0009620000300800 */
[----:B------:R-:W-:-:S02]  /*e260*/  HSET2.LE.AND R4, R21, R3, PT ;  /* 0x0000000315047233 */ /* 0x000fc40003803000 */
[----:B------:R-:W-:-:S03]  /*e270*/  LOP3.LUT R24, R5, R160, RZ, 0xc0, !PT ;  /* 0x000000a005187212 */ /* 0x000fc600078ec0ff */
[----:B------:R-:W-:Y:S02]  /*e280*/  LOP3.LUT R21, R4, R239, RZ, 0xc0, !PT ;  /* 0x000000ef04157212 */ /* 0x000fe400078ec0ff */
[----:B-1----:R-:W-:Y:S01]  /*e290*/  HMMA.16816.F32 R4, R56, R36, RZ ;  /* 0x000000243804723c */ /* 0x002fe200000018ff */
        /* <DEDUP_REMOVED lines=27> */
[----:B--2---:R-:W-:Y:S02]  /*e450*/  LOP3.LUT R8, R2, R50, RZ, 0xc0, !PT ;  /* 0x0000003202087212 */ /* 0x004fe400078ec0ff */
[--C-:B------:R-:W-:Y:S01]  /*e460*/  HSET2.LE.AND R2, R23, R3.reuse, PT ;  /* 0x0000000317027233 */ /* 0x100fe20003803000 */
[----:B------:R-:W-:Y:S04]  /*e470*/  STG.E.U16 desc[UR32][R42.64+0x50], R195 ;  /* 0x000050c32a007986 */ /* 0x000fe8000c101520 */
[----:B------:R-:W-:Y:S01]  /*e480*/  LOP3.LUT R20, R2, R48, RZ, 0xc0, !PT ;  /* 0x0000003002147212 */ /* 0x000fe200078ec0ff */
[----:B------:R-:W-:Y:S01]  /*e490*/  STG.E.U16 desc[UR32][R42.64+0x52], R194 ;  /* 0x000052c22a007986 */ /* 0x000fe2000c101520 */
[----:B------:R-:W-:-:S03]  /*e4a0*/  HSET2.LE.AND R2, R28, R3, PT ;  /* 0x000000031c027233 */ /* 0x000fc60003803000 */
[----:B------:R-:W1:Y:S01]  /*e4b0*/  LDSM.16.MT88.4 R28, [R217+0x4000] ;  /* 0x00400000d91c783b */ /* 0x000e620000004200 */
[----:B------:R-:W-:Y:S01]  /*e4c0*/  LOP3.LUT R23, R0, R166, RZ, 0xc0, !PT ;  /* 0x000000a600177212 */ /* 0x000fe200078ec0ff */
[----:B------:R-:W-:Y:S01]  /*e4d0*/  IMAD.MOV.U32 R166, RZ, RZ, R169 ;  /* 0x000000ffffa67224 */ /* 0x000fe200078e00a9 */
[--C-:B------:R-:W-:Y:S01]  /*e4e0*/  HSET2.LE.AND R0, R65, R3.reuse, PT ;  /* 0x0000000341007233 */ /* 0x100fe20003803000 */
[----:B------:R-:W-:Y:S01]  /*e4f0*/  IMAD.MOV.U32 R169, RZ, RZ, R171 ;  /* 0x000000ffffa97224 */ /* 0x000fe200078e00ab */
[----:B------:R4:W5:Y:S01]  /*e500*/  LDL.LU R50, [R1+0x380] ;  /* 0x0003800001327983 */ /* 0x0009620000300800 */
[----:B------:R-:W-:Y:S02]  /*e510*/  IMAD.MOV.U32 R171, RZ, RZ, R87 ;  /* 0x000000ffffab7224 */ /* 0x000fe400078e0057 */
[----:B------:R-:W-:Y:S01]  /*e520*/  IMAD.MOV.U32 R87, RZ, RZ, R77 ;  /* 0x000000ffff577224 */ /* 0x000fe200078e004d */
[----:B------:R-:W-:Y:S01]  /*e530*/  HMMA.16816.F32 R12, R8, R36, RZ ;  /* 0x00000024080c723c */ /* 0x000fe200000018ff */
[----:B------:R-:W-:Y:S01]  /*e540*/  IMAD.MOV.U32 R77, RZ, RZ, R141 ;  /* 0x000000ffff4d7224 */ /* 0x000fe200078e008d */
[----:B------:R-:W-:Y:S01]  /*e550*/  LOP3.LUT R98, R0, R98, RZ, 0xc0, !PT ;  /* 0x0000006200627212 */ /* 0x000fe200078ec0ff */
[----:B------:R-:W-:Y:S01]  /*e560*/  IMAD.MOV.U32 R141, RZ, RZ, R88 ;  /* 0x000000ffff8d7224 */ /* 0x000fe200078e0058 */
[--C-:B------:R-:W-:Y:S01]  /*e570*/  HSET2.LE.AND R0, R66, R3.reuse, PT ;  /* 0x0000000342007233 */ /* 0x100fe20003803000 */
[----:B------:R4:W5:Y:S01]  /*e580*/  LDL.LU R136, [R1+0x37c] ;  /* 0x00037c0001887983 */ /* 0x0009620000300800 */
[----:B---3--:R-:W-:Y:S03]  /*e590*/  HMMA.16816.F32 R88, R24, R60, R4 ;  /* 0x0000003c1858723c */ /* 0x008fe60000001804 */
[----:B------:R-:W-:Y:S01]  /*e5a0*/  LOP3.LUT R99, R0, R99, RZ, 0xc0, !PT ;  /* 0x0000006300637212 */ /* 0x000fe200078ec0ff */
[----:B------:R-:W-:Y:S01]  /*e5b0*/  IMAD.MOV.U32 R36, RZ, RZ, R74 ;  /* 0x000000ffff247224 */ /* 0x000fe200078e004a */
[----:B------:R4:W5:Y:S02]  /*e5c0*/  LDL.LU R48, [R1+0x378] ;  /* 0x0003780001307983 */ /* 0x0009640000300800 */
[----:B------:R-:W-:-:S02]  /*e5d0*/  HSET2.LE.AND R4, R18, R3, PT ;  /* 0x0000000312047233 */ /* 0x000fc40003803000 */
[----:B------:R-:W-:Y:S01]  /*e5e0*/  LOP3.LUT R18, R2, R162, RZ, 0xc0, !PT ;  /* 0x000000a202127212 */ /* 0x000fe200078ec0ff */
[----:B------:R-:W-:Y:S01]  /*e5f0*/  IMAD.MOV.U32 R162, RZ, RZ, R148 ;  /* 0x000000ffffa27224 */ /* 0x000fe200078e0094 */
[--C-:B------:R-:W-:Y:S01]  /*e600*/  HSET2.LE.AND R0, R34, R3.reuse, PT ;  /* 0x0000000322007233 */ /* 0x100fe20003803000 */
[----:B------:R-:W-:Y:S01]  /*e610*/  IMAD.MOV.U32 R148, RZ, RZ, R158 ;  /* 0x000000ffff947224 */ /* 0x000fe200078e009e */
[--C-:B------:R-:W-:Y:S01]  /*e620*/  HSET2.LE.AND R2, R35, R3.reuse, PT ;  /* 0x0000000323027233 */ /* 0x100fe20003803000 */
[----:B------:R-:W-:Y:S01]  /*e630*/  IMAD.MOV.U32 R158, RZ, RZ, R19 ;  /* 0x000000ffff9e7224 */ /* 0x000fe200078e0013 */
[----:B------:R4:W5:Y:S01]  /*e640*/  LDL.LU R239, [R1+0x374] ;  /* 0x0003740001ef7983 */ /* 0x0009620000300800 */
        /* <DEDUP_REMOVED lines=8> */
[--C-:B------:R-:W-:Y:S01]  /*e6d0*/  HSET2.LE.AND R0, R32, R3.reuse, PT ;  /* 0x0000000320007233 */ /* 0x100fe20003803000 */
[----:B------:R-:W-:Y:S01]  /*e6e0*/  IMAD.MOV.U32 R163, RZ, RZ, R161 ;  /* 0x000000ffffa37224 */ /* 0x000fe200078e00a1 */
[--C-:B------:R-:W-:Y:S01]  /*e6f0*/  HSET2.LE.AND R2, R17, R3.reuse, PT ;  /* 0x0000000311027233 */ /* 0x100fe20003803000 */
[----:B------:R-:W-:Y:S01]  /*e700*/  IMAD.MOV.U32 R162, RZ, RZ, R148 ;  /* 0x000000ffffa27224 */ /* 0x000fe200078e0094 */
[----:B------:R-:W-:Y:S01]  /*e710*/  HSET2.LE.AND R4, R16, R3, PT ;  /* 0x0000000310047233 */ /* 0x000fe20003803000 */
[----:B------:R-:W-:Y:S01]  /*e720*/  IMAD.MOV.U32 R161, RZ, RZ, R165 ;  /* 0x000000ffffa17224 */ /* 0x000fe200078e00a5 */
[----:B------:R-:W-:Y:S01]  /*e730*/  HMMA.16816.F32 R92, R20, R60, R12 ;  /* 0x0000003c145c723c */ /* 0x000fe2000000180c */
[----:B------:R-:W-:Y:S01]  /*e740*/  IMAD.MOV.U32 R148, RZ, RZ, R158 ;  /* 0x000000ffff947224 */ /* 0x000fe200078e009e */
[----:B------:R4:W5:Y:S01]  /*e750*/  LDL.LU R238, [R1+0x370] ;  /* 0x0003700001ee7983 */ /* 0x0009620000300800 */
[----:B------:R-:W-:-:S02]  /*e760*/  IMAD.MOV.U32 R165, RZ, RZ, R166 ;  /* 0x000000ffffa57224 */ /* 0x000fc400078e00a6 */
        /* <DEDUP_REMOVED lines=21> */
[----:B------:R-:W-:Y:S01]  /*e8c0*/  HSET2.LE.AND R2, R49, R3, PT ;  /* 0x0000000331027233 */ /* 0x000fe20003803000 */
[----:B------:R-:W-:Y:S01]  /*e8d0*/  IMAD.MOV.U32 R37, RZ, RZ, R75 ;  /* 0x000000ffff257224 */ /* 0x000fe200078e004b */
[----:B-1----:R-:W-:Y:S01]  /*e8e0*/  HMMA.16816.F32 R76, R8, R28, RZ ;  /* 0x0000001c084c723c */ /* 0x002fe200000018ff */
[----:B------:R-:W-:Y:S01]  /*e8f0*/  IMAD.MOV.U32 R166, RZ, RZ, R67 ;  /* 0x000000ffffa67224 */ /* 0x000fe200078e0043 */
[----:B------:R4:W5:Y:S01]  /*e900*/  LDL.LU R230, [R1+0x36c] ;  /* 0x00036c0001e67983 */ /* 0x0009620000300800 */
[----:B------:R-:W-:-:S02]  /*e910*/  IMAD.MOV.U32 R60, RZ, RZ, R83 ;  /* 0x000000ffff3c7224 */ /* 0x000fc400078e0053 */
[----:B------:R-:W-:Y:S01]  /*e920*/  IMAD.MOV.U32 R4, RZ, RZ, R80 ;  /* 0x000000ffff047224 */ /* 0x000fe200078e0050 */
[----:B------:R-:W-:Y:S01]  /*e930*/  HMMA.16816.F32 R64, R56, R28, RZ ;  /* 0x0000001c3840723c */ /* 0x000fe200000018ff */
[----:B------:R-:W-:Y:S02]  /*e940*/  IMAD.MOV.U32 R5, RZ, RZ, R81 ;  /* 0x000000ffff057224 */ /* 0x000fe400078e0051 */
[----:B------:R-:W-:-:S03]  /*e950*/  IMAD.MOV.U32 R49, RZ, RZ, R82 ;  /* 0x000000ffff317224 */ /* 0x000fc600078e0052 */
[-C--:B------:R-:W-:Y:S06]  /*e960*/  HMMA.16816.F32 R72, R56, R30.reuse, RZ ;  /* 0x0000001e3848723c */ /* 0x080fec00000018ff */
[C---:B------:R-:W-:Y:S06]  /*e970*/  HMMA.16816.F32 R28, R8.reuse, R30, RZ ;  /* 0x0000001e081c723c */ /* 0x040fec00000018ff */
[----:B------:R-:W-:Y:S01]  /*e980*/  HMMA.16816.F32 R80, R8, R38, RZ ;  /* 0x000000260850723c */ /* 0x000fe200000018ff */
[----:B------:R-:W1:Y:S01]  /*e990*/  LDSM.16.MT88.4 R8, [R217+0x4400] ;  /* 0x00440000d908783b */ /* 0x000e620000004200 */
[----:B------:R-:W-:-:S02]  /*e9a0*/  IMAD.MOV.U32 R70, RZ, RZ, R69 ;  /* 0x000000ffff467224 */ /* 0x000fc400078e0045 */
[----:B------:R-:W-:Y:S02]  /*e9b0*/  IMAD.MOV.U32 R69, RZ, RZ, R228 ;  /* 0x000000ffff457224 */ /* 0x000fe400078e00e4 */
[----:B------:R-:W-:Y:S02]  /*e9c0*/  IMAD.MOV.U32 R158, RZ, RZ, R165 ;  /* 0x000000ffff9e7224 */ /* 0x000fe400078e00a5 */
[----:B------:R-:W-:Y:S02]  /*e9d0*/  IMAD.MOV.U32 R157, RZ, RZ, R145 ;  /* 0x000000ffff9d7224 */ /* 0x000fe400078e0091 */
[----:B------:R-:W-:Y:S01]  /*e9e0*/  IMAD.MOV.U32 R54, RZ, RZ, R71 ;  /* 0x000000ffff367224 */ /* 0x000fe200078e0047 */
[----:B------:R-:W-:Y:S01]  /*e9f0*/  LOP3.LUT R15, R0, R152, RZ, 0xc0, !PT ;  /* 0x00000098000f7212 */ /* 0x000fe200078ec0ff */
[----:B------:R-:W-:Y:S01]  /*ea00*/  IMAD.MOV.U32 R165, RZ, RZ, R147 ;  /* 0x000000ffffa57224 */ /* 0x000fe200078e0093 */
[----:B------:R-:W-:Y:S01]  /*ea10*/  LOP3.LUT R6, R2, R149, RZ, 0xc0, !PT ;  /* 0x0000009502067212 */ /* 0x000fe200078ec0ff */
[----:B------:R-:W-:Y:S01]  /*ea20*/  IMAD.MOV.U32 R145, RZ, RZ, R68 ;  /* 0x000000ffff917224 */ /* 0x000fe200078e0044 */
[----:B------:R4:W5:Y:S01]  /*ea30*/  LDL.LU R228, [R1+0x368] ;  /* 0x0003680001e47983 */ /* 0x0009620000300800 */
[----:B------:R-:W-:-:S02]  /*ea40*/  IMAD.MOV.U32 R147, RZ, RZ, R70 ;  /* 0x000000ffff937224 */ /* 0x000fc400078e0046 */
[----:B------:R-:W-:Y:S01]  /*ea50*/  IMAD.MOV.U32 R146, RZ, RZ, R69 ;  /* 0x000000ffff927224 */ /* 0x000fe200078e0045 */
[----:B-1----:R-:W-:Y:S01]  /*ea60*/  HMMA.16816.F32 R64, R24, R8, R64 ;  /* 0x000000081840723c */ /* 0x002fe20000001840 */
[--C-:B------:R-:W-:Y:S01]  /*ea70*/  HSET2.LE.AND R0, R86, R3.reuse, PT ;  /* 0x0000000356007233 */ /* 0x100fe20003803000 */
[----:B------:R-:W-:Y:S01]  /*ea80*/  IMAD.MOV.U32 R148, RZ, RZ, R87 ;  /* 0x000000ffff947224 */ /* 0x000fe200078e0057 */
[----:B------:R-:W-:Y:S01]  /*ea90*/  HSET2.LE.AND R2, R85, R3, PT ;  /* 0x0000000355027233 */ /* 0x000fe20003803000 */
[----:B------:R-:W-:Y:S01]  /*eaa0*/  IMAD.MOV.U32 R168, RZ, RZ, R226 ;  /* 0x000000ffffa87224 */ /* 0x000fe200078e00e2 */
[----:B------:R4:W5:Y:S01]  /*eab0*/  LDL.LU R227, [R1+0x364] ;  /* 0x0003640001e37983 */ /* 0x0009620000300800 */
[----:B------:R-:W-:Y:S01]  /*eac0*/  HMMA.16816.F32 R68, R56, R38, RZ ;  /* 0x000000263844723c */ /* 0x000fe200000018ff */
[----:B------:R-:W-:Y:S02]  /*ead0*/  LOP3.LUT R7, R0, R150, RZ, 0xc0, !PT ;  /* 0x0000009600077212 */ /* 0x000fe400078ec0ff */
[----:B------:R-:W-:Y:S01]  /*eae0*/  LOP3.LUT R13, R2, R164, RZ, 0xc0, !PT ;  /* 0x000000a4020d7212 */ /* 0x000fe200078ec0ff */
[----:B------:R-:W-:Y:S01]  /*eaf0*/  IMAD.MOV.U32 R149, RZ, RZ, R168 ;  /* 0x000000ffff957224 */ /* 0x000fe200078e00a8 */
[----:B------:R4:W5:Y:S02]  /*eb00*/  LDL.LU R226, [R1+0x360] ;  /* 0x0003600001e27983 */ /* 0x0009640000300800 */
[----:B------:R-:W-:-:S02]  /*eb10*/  IMAD.MOV.U32 R38, RZ, RZ, R4 ;  /* 0x000000ffff267224 */ /* 0x000fc400078e0004 */
[----:B------:R-:W-:Y:S01]  /*eb20*/  IMAD.MOV.U32 R39, RZ, RZ, R5 ;  /* 0x000000ffff277224 */ /* 0x000fe200078e0005 */
[----:B------:R-:W-:Y:S07]  /*eb30*/  HMMA.16816.F32 R56, R24, R10, R72 ;  /* 0x0000000a1838723c */ /* 0x000fee0000001848 */
[----:B------:R-:W-:Y:S02]  /*eb40*/  IMAD.MOV.U32 R72, RZ, RZ, R38 ;  /* 0x000000ffff487224 */ /* 0x000fe400078e0026 */
[----:B------:R-:W-:-:S02]  /*eb50*/  IMAD.MOV.U32 R73, RZ, RZ, R39 ;  /* 0x000000ffff497224 */ /* 0x000fc400078e0027 */
[----:B------:R-:W-:Y:S02]  /*eb60*/  IMAD.MOV.U32 R74, RZ, RZ, R36 ;  /* 0x000000ffff4a7224 */ /* 0x000fe400078e0024 */
[----:B------:R-:W-:Y:S02]  /*eb70*/  IMAD.MOV.U32 R75, RZ, RZ, R37 ;  /* 0x000000ffff4b7224 */ /* 0x000fe400078e0025 */
[----:B------:R-:W-:Y:S01]  /*eb80*/  HMMA.16816.F32 R36, R24, R62, R68 ;  /* 0x0000003e1824723c */ /* 0x000fe20000001844 */
[----:B------:R-:W1:Y:S05]  /*eb90*/  LDSM.16.MT88.4 R24, [R218+0x4800] ;  /* 0x00480000da18783b */ /* 0x000e6a0000004200 */
[----:B------:R-:W-:Y:S01]  /*eba0*/  HMMA.16816.F32 R68, R20, R10, R28 ;  /* 0x0000000a1444723c */ /* 0x000fe2000000181c */
[----:B------:R-:W2:Y:S01]  /*ebb0*/  LDSM.16.MT88.4 R28, [R217+0x4800] ;  /* 0x00480000d91c783b */ /* 0x000ea20000004200 */
[----:B------:R-:W-:-:S04]  /*ebc0*/  HSET2.LE.AND R0, R84, R3, PT ;  /* 0x0000000354007233 */ /* 0x000fc80003803000 */
[----:B------:R-:W-:Y:S01]  /*ebd0*/  HMMA.16816.F32 R84, R20, R8, R76 ;  /* 0x000000081454723c */ /* 0x000fe2000000184c */
[----:B------:R-:W-:Y:S01]  /*ebe0*/  HSET2.LE.AND R2, R55, R3, PT ;  /* 0x0000000337027233 */ /* 0x000fe20003803000 */
[----:B------:R-:W-:Y:S01]  /*ebf0*/  IMAD.MOV.U32 R164, RZ, RZ, R60 ;  /* 0x000000ffffa47224 */ /* 0x000fe200078e003c */
[----:B------:R-:W3:Y:S04]  /*ec00*/  LDSM.16.MT88.4 R8, [R217+0x4c00] ;  /* 0x004c0000d908783b */ /* 0x000ee80000004200 */
[----:B------:R-:W-:Y:S02]  /*ec10*/  IMAD.MOV.U32 R76, RZ, RZ, R72 ;  /* 0x000000ffff4c7224 */ /* 0x000fe400078e0048 */
[----:B------:R-:W-:Y:S02]  /*ec20*/  IMAD.MOV.U32 R77, RZ, RZ, R73 ;  /* 0x000000ffff4d7224 */ /* 0x000fe400078e0049 */
[----:B------:R-:W-:-:S02]  /*ec30*/  IMAD.MOV.U32 R78, RZ, RZ, R74 ;  /* 0x000000ffff4e7224 */ /* 0x000fc400078e004a */
[----:B------:R-:W-:Y:S02]  /*ec40*/  IMAD.MOV.U32 R79, RZ, RZ, R75 ;  /* 0x000000ffff4f7224 */ /* 0x000fe400078e004b */
[----:B------:R-:W-:Y:S01]  /*ec50*/  HMMA.16816.F32 R72, R20, R62, R80 ;  /* 0x0000003e1448723c */ /* 0x000fe20000001850 */
[----:B------:R-:W-:-:S06]  /*ec60*/  IMAD.MOV.U32 R55, RZ, RZ, R61 ;  /* 0x000000ffff377224 */ /* 0x000fcc00078e003d */
[----:B------:R-:W-:Y:S02]  /*ec70*/  IMAD.MOV.U32 R82, RZ, RZ, R76 ;  /* 0x000000ffff527224 */ /* 0x000fe400078e004c */
[----:B------:R-:W-:Y:S02]  /*ec80*/  IMAD.MOV.U32 R83, RZ, RZ, R77 ;  /* 0x000000ffff537224 */ /* 0x000fe400078e004d */
[----:B------:R-:W-:Y:S02]  /*ec90*/  IMAD.MOV.U32 R80, RZ, RZ, R78 ;  /* 0x000000ffff507224 */ /* 0x000fe400078e004e */
[----:B------:R-:W-:Y:S01]  /*eca0*/  IMAD.MOV.U32 R81, RZ, RZ, R79 ;  /* 0x000000ffff517224 */ /* 0x000fe200078e004f */
[C---:B-1----:R-:W-:Y:S06]  /*ecb0*/  HMMA.16816.F32 R36, R12.reuse, R26, R36 ;  /* 0x0000001a0c24723c */ /* 0x042fec0000001824 */
[C---:B------:R-:W-:Y:S06]  /*ecc0*/  HMMA.16816.F32 R76, R12.reuse, R24, R88 ;  /* 0x000000180c4c723c */ /* 0x040fec0000001858 */
[C---:B--2---:R-:W-:Y:S06]  /*ecd0*/  HMMA.16816.F32 R64, R12.reuse, R28, R64 ;  /* 0x0000001c0c40723c */ /* 0x044fec0000001840 */
[----:B------:R-:W-:Y:S01]  /*ece0*/  HMMA.16816.F32 R60, R12, R30, R56 ;  /* 0x0000001e0c3c723c */ /* 0x000fe20000001838 */
[----:B------:R-:W1:Y:S05]  /*ecf0*/  LDSM.16.MT88.4 R12, [R218+0x4c00] ;  /* 0x004c0000da0c783b */ /* 0x000e6a0000004200 */
[----:B------:R-:W-:Y:S01]  /*ed00*/  HMMA.16816.F32 R20, R16, R28, R84 ;  /* 0x0000001c1014723c */ /* 0x000fe20000001854 */
[----:B------:R-:W-:-:S02]  /*ed10*/  LOP3.LUT R4, R0, R156, RZ, 0xc0, !PT ;  /* 0x0000009c00047212 */ /* 0x000fc400078ec0ff */
[----:B------:R-:W-:-:S03]  /*ed20*/  LOP3.LUT R0, R139, UR44, RZ, 0x3c, !PT ;  /* 0x0000002c8b007c12 */ /* 0x000fc6000f8e3cff */
[----:B------:R-:W-:Y:S01]  /*ed30*/  HMMA.16816.F32 R56, R16, R24, R92 ;  /* 0x000000181038723c */ /* 0x000fe2000000185c */
[----:B------:R-:W-:-:S06]  /*ed40*/  LOP3.LUT R5, R2, R155, RZ, 0xc0, !PT ;  /* 0x0000009b02057212 */ /* 0x000fcc00078ec0ff */
[----:B------:R-:W-:Y:S01]  /*ed50*/  IMAD.WIDE.U32 R24, R0, -0x326172a9, RZ ;  /* 0xcd9e8d5700187825 */ /* 0x000fe200078e00ff */
[C---:B------:R-:W-:Y:S04]  /*ed60*/  HMMA.16816.F32 R28, R16.reuse, R30, R68 ;  /* 0x0000001e101c723c */ /* 0x040fe80000001844 */
[----:B------:R-:W-:Y:S02]  /*ed70*/  LOP3.LUT R0, R25, UR21, R80, 0x96, !PT ;  /* 0x0000001519007c12 */ /* 0x000fe4000f8e9650 */
[----:B------:R-:W-:Y:S01]  /*ed80*/  HMMA.16816.F32 R16, R16, R26, R72 ;  /* 0x0000001a1010723c */ /* 0x000fe20000001848 */
[----:B------:R-:W-:Y:S01]  /*ed90*/  LOP3.LUT R2, R131, UR19, R24, 0x96, !PT ;  /* 0x0000001383027c12 */ /* 0x000fe2000f8e9618 */
[----:B------:R-:W-:Y:S02]  /*eda0*/  IMAD.MOV.U32 R150, RZ, RZ, R51 ;  /* 0x000000ffff967224 */ /* 0x000fe400078e0033 */
[----:B------:R-:W-:-:S02]  /*edb0*/  IMAD.MOV.U32 R156, RZ, RZ, R148 ;  /* 0x000000ffff9c7224 */ /* 0x000fc400078e0094 */
[----:B------:R-:W-:Y:S01]  /*edc0*/  IMAD.MOV.U32 R152, RZ, RZ, R169 ;  /* 0x000000ffff987224 */ /* 0x000fe200078e00a9 */
[----:B---3--:R-:W-:Y:S01]  /*edd0*/  HMMA.16816.F32 R64, R4, R8, R64 ;  /* 0x000000080440723c */ /* 0x008fe20000001840 */
[----:B------:R-:W-:Y:S02]  /*ede0*/  IMAD.MOV.U32 R51, RZ, RZ, R170 ;  /* 0x000000ffff337224 */ /* 0x000fe400078e00aa */
[----:B------:R-:W-:-:S03]  /*edf0*/  IMAD.MOV.U32 R148, RZ, RZ, R171 ;  /* 0x000000ffff947224 */ /* 0x000fc600078e00ab */
[C---:B------:R-:W-:Y:S06]  /*ee00*/  HMMA.16816.F32 R60, R4.reuse, R10, R60 ;  /* 0x0000000a043c723c */ /* 0x040fec000000183c */
[C---:B-1----:R-:W-:Y:S06]  /*ee10*/  HMMA.16816.F32 R76, R4.reuse, R12, R76 ;  /* 0x0000000c044c723c */ /* 0x042fec000000184c */
[----:B------:R-:W-:Y:S06]  /*ee20*/  HMMA.16816.F32 R36, R4, R14, R36 ;  /* 0x0000000e0424723c */ /* 0x000fec0000001824 */
[----:B------:R-:W-:Y:S01]  /*ee30*/  HMMA.16816.F32 R168, R32, R8, R20 ;  /* 0x0000000820a8723c */ /* 0x000fe20000001814 */
[----:B------:R-:W-:Y:S01]  /*ee40*/  IMAD.WIDE.U32 R4, R0, -0x2daee0ad, RZ ;  /* 0xd2511f5300047825 */ /* 0x000fe200078e00ff */
[----:B------:R-:W1:Y:S05]  /*ee50*/  LDSM.16.MT88.4 R20, [R217+0x5000] ;  /* 0x00500000d914783b */ /* 0x000e6a0000004200 */
[----:B------:R-:W-:Y:S01]  /*ee60*/  IMAD.WIDE.U32 R8, R2, -0x2daee0ad, RZ ;  /* 0xd2511f5302087825 */ /* 0x000fe200078e00ff */
[----:B------:R-:W-:-:S04]  /*ee70*/  LOP3.LUT R2, R5, UR18, R240, 0x96, !PT ;  /* 0x0000001205027c12 */ /* 0x000fc8000f8e96f0 */
[----:B------:R-:W-:Y:S01]  /*ee80*/  LOP3.LUT R0, R9, UR16, R4, 0x96, !PT ;  /* 0x0000001009007c12 */ /* 0x000fe2000f8e9604 */
[----:B------:R-:W-:Y:S01]  /*ee90*/  HMMA.16816.F32 R56, R32, R12, R56 ;  /* 0x0000000c2038723c */ /* 0x000fe20000001838 */
[----:B------:R-:W-:-:S06]  /*eea0*/  IMAD.WIDE.U32 R4, R2, -0x326172a9, RZ ;  /* 0xcd9e8d5702047825 */ /* 0x000fcc00078e00ff */
[----:B------:R-:W-:Y:S01]  /*eeb0*/  IMAD.WIDE.U32 R12, R0, -0x326172a9, RZ ;  /* 0xcd9e8d57000c7825 */ /* 0x000fe200078e00ff */
[----:B------:R-:W-:-:S04]  /*eec0*/  LOP3.LUT R2, R5, UR17, R130, 0x96, !PT ;  /* 0x0000001105027c12 */ /* 0x000fc8000f8e9682 */
[----:B------:R-:W-:Y:S01]  /*eed0*/  LOP3.LUT R0, R13, UR15, R4, 0x96, !PT ;  /* 0x0000000f0d007c12 */ /* 0x000fe2000f8e9604 */
[----:B------:R-:W-:Y:S01]  /*eee0*/  HMMA.16816.F32 R72, R32, R14, R16 ;  /* 0x0000000e2048723c */ /* 0x000fe20000001810 */
[----:B------:R-:W-:-:S06]  /*eef0*/  IMAD.WIDE.U32 R6, R2, -0x2daee0ad, RZ ;  /* 0xd2511f5302067825 */ /* 0x000fcc00078e00ff */
[----:B------:R-:W-:Y:S01]  /*ef00*/  IMAD.WIDE.U32 R18, R0, -0x2daee0ad, RZ ;  /* 0xd2511f5300127825 */ /* 0x000fe200078e00ff */
[----:B------:R-:W-:Y:S01]  /*ef10*/  HMMA.16816.F32 R68, R32, R10, R28 ;  /* 0x0000000a2044723c */ /* 0x000fe2000000181c */
[----:B------:R-:W-:Y:S01]  /*ef20*/  LOP3.LUT R2, R7, UR14, R8, 0x96, !PT ;  /* 0x0000000e07027c12 */ /* 0x000fe2000f8e9608 */
[----:B------:R-:W2:Y:S02]  /*ef30*/  LDSM.16.MT88.4 R28, [R218+0x5000] ;  /* 0x00500000da1c783b */ /* 0x000ea40000004200 */
[----:B------:R-:W-:-:S05]  /*ef40*/  LOP3.LUT R0, R19, UR12, R6, 0x96, !PT ;  /* 0x0000000c13007c12 */ /* 0x000fca000f8e9606 */
[----:B------:R-:W-:-:S04]  /*ef50*/  IMAD.WIDE.U32 R4, R0, -0x326172a9, RZ ;  /* 0xcd9e8d5700047825 */ /* 0x000fc800078e00ff */
[----:B------:R-:W-:Y:S01]  /*ef60*/  IMAD.WIDE.U32 R10, R2, -0x326172a9, RZ ;  /* 0xcd9e8d57020a7825 */ /* 0x000fe200078e00ff */
[C---:B------:R-:W-:Y:S02]  /*ef70*/  LOP3.LUT R0, R4.reuse, 0xffff, RZ, 0xc0, !PT ;  /* 0x0000ffff04007812 */ /* 0x040fe400078ec0ff */
[----:B------:R-:W-:Y:S02]  /*ef80*/  SHF.R.U32.HI R2, RZ, 0x10, R4 ;  /* 0x00000010ff027819 */ /* 0x000fe40000011604 */
[----:B------:R-:W-:Y:S02]  /*ef90*/  LOP3.LUT R7, R4, 0xff, RZ, 0xc0, !PT ;  /* 0x000000ff04077812 */ /* 0x000fe400078ec0ff */
[----:B------:R-:W-:Y:S02]  /*efa0*/  SHF.R.U32.HI R6, RZ, 0x8, R0 ;  /* 0x00000008ff067819 */ /* 0x000fe40000011600 */
[----:B------:R-:W-:Y:S02]  /*efb0*/  SHF.R.U32.HI R4, RZ, 0x18, R4 ;  /* 0x00000018ff047819 */ /* 0x000fe40000011604 */
[----:B------:R-:W-:-:S02]  /*efc0*/  LOP3.LUT R2, R2, 0xff, RZ, 0xc0, !PT ;  /* 0x000000ff02027812 */ /* 0x000fc400078ec0ff */
[----:B------:R-:W-:Y:S02]  /*efd0*/  LOP3.LUT R0, R5, UR39, R10, 0x96, !PT ;  /* 0x0000002705007c12 */ /* 0x000fe4000f8e960a */
[----:B------:R-:W-:Y:S02]  /*efe0*/  PRMT R9, R2, 0x5410, R4 ;  /* 0x0000541002097816 */ /* 0x000fe40000000004 */
[C---:B------:R-:W-:Y:S02]  /*eff0*/  LOP3.LUT R2, R0.reuse, 0xffff, RZ, 0xc0, !PT ;  /* 0x0000ffff00027812 */ /* 0x040fe400078ec0ff */
[----:B------:R-:W-:Y:S02]  /*f000*/  SHF.R.U32.HI R4, RZ, 0x10, R0 ;  /* 0x00000010ff047819 */ /* 0x000fe40000011600 */
[----:B------:R-:W-:Y:S02]  /*f010*/  PRMT R8, R7, 0x5410, R6 ;  /* 0x0000541007087816 */ /* 0x000fe40000000006 */
[----:B------:R-:W-:-:S02]  /*f020*/  LOP3.LUT R7, R0, 0xff, RZ, 0xc0, !PT ;  /* 0x000000ff00077812 */ /* 0x000fc400078ec0ff */
[----:B------:R-:W-:Y:S02]  /*f030*/  SHF.R.U32.HI R5, RZ, 0x8, R2 ;  /* 0x00000008ff057819 */ /* 0x000fe40000011602 */
[----:B------:R-:W-:Y:S02]  /*f040*/  SHF.R.U32.HI R6, RZ, 0x18, R0 ;  /* 0x00000018ff067819 */ /* 0x000fe40000011600 */
[----:B------:R-:W-:Y:S02]  /*f050*/  LOP3.LUT R2, R4, 0xff, RZ, 0xc0, !PT ;  /* 0x000000ff04027812 */ /* 0x000fe400078ec0ff */
[--C-:B------:R-:W-:Y:S02]  /*f060*/  HSET2.LE.AND R0, R8, R3.reuse, PT ;  /* 0x0000000308007233 */ /* 0x100fe40003803000 */
[----:B------:R-:W-:Y:S02]  /*f070*/  PRMT R4, R7, 0x5410, R5 ;  /* 0x0000541007047816 */ /* 0x000fe40000000005 */
[----:B------:R-:W-:Y:S01]  /*f080*/  PRMT R5, R2, 0x5410, R6 ;  /* 0x0000541002057816 */ /* 0x000fe20000000006 */
[----:B------:R-:W-:Y:S01]  /*f090*/  IMAD.MOV.U32 R155, RZ, RZ, R225 ;  /* 0x000000ffff9b7224 */ /* 0x000fe200078e00e1 */
[----:B------:R-:W-:Y:S01]  /*f0a0*/  LOP3.LUT R6, R0, R167, RZ, 0xc0, !PT ;  /* 0x000000a700067212 */ /* 0x000fe200078ec0ff */
[----:B------:R-:W-:Y:S01]  /*f0b0*/  IMAD.MOV.U32 R90, RZ, RZ, R82 ;  /* 0x000000ffff5a7224 */ /* 0x000fe200078e0052 */
[----:B------:R-:W-:-:S02]  /*f0c0*/  HSET2.LE.AND R0, R9, R3, PT ;  /* 0x0000000309007233 */ /* 0x000fc40003803000 */
[--C-:B------:R-:W-:Y:S01]  /*f0d0*/  HSET2.LE.AND R2, R4, R3.reuse, PT ;  /* 0x0000000304027233 */ /* 0x100fe20003803000 */
[----:B------:R-:W-:Y:S01]  /*f0e0*/  IMAD.MOV.U32 R91, RZ, RZ, R83 ;  /* 0x000000ffff5b7224 */ /* 0x000fe200078e0053 */
[----:B------:R-:W-:Y:S01]  /*f0f0*/  HSET2.LE.AND R5, R5, R3, PT ;  /* 0x0000000305057233 */ /* 0x000fe20003803000 */
[----:B------:R-:W-:Y:S01]  /*f100*/  IMAD.MOV.U32 R81, RZ, RZ, R143 ;  /* 0x000000ffff517224 */ /* 0x000fe200078e008f */
[----:B------:R-:W-:Y:S01]  /*f110*/  LOP3.LUT R7, R0, R140, RZ, 0xc0, !PT ;  /* 0x0000008c00077212 */ /* 0x000fe200078ec0ff */
[----:B------:R-:W-:Y:S01]  /*f120*/  IMAD.MOV.U32 R80, RZ, RZ, R222 ;  /* 0x000000ffff507224 */ /* 0x000fe200078e00de */
[----:B------:R-:W-:Y:S01]  /*f130*/  LOP3.LUT R4, R2, R155, RZ, 0xc0, !PT ;  /* 0x0000009b02047212 */ /* 0x000fe200078ec0ff */
[----:B------:R-:W-:Y:S01]  /*f140*/  IMAD.MOV.U32 R88, RZ, RZ, R216 ;  /* 0x000000ffff587224 */ /* 0x000fe200078e00d8 */
[----:B------:R-:W-:Y:S01]  /*f150*/  LOP3.LUT R5, R5, R224, RZ, 0xc0, !PT ;  /* 0x000000e005057212 */ /* 0x000fe200078ec0ff */
[----:B------:R-:W-:Y:S01]  /*f160*/  IMAD.MOV.U32 R82, RZ, RZ, R156 ;  /* 0x000000ffff527224 */ /* 0x000fe200078e009c */
[----:B------:R-:W-:Y:S01]  /*f170*/  LOP3.LUT R2, R25, UR21, R90, 0x96, !PT ;  /* 0x0000001519027c12 */ /* 0x000fe2000f8e965a */
[----:B------:R-:W-:Y:S01]  /*f180*/  IMAD.MOV.U32 R83, RZ, RZ, R55 ;  /* 0x000000ffff537224 */ /* 0x000fe200078e0037 */
[----:B------:R-:W-:Y:S01]  /*f190*/  LOP3.LUT R0, R129, UR19, R24, 0x96, !PT ;  /* 0x0000001381007c12 */ /* 0x000fe2000f8e9618 */
[----:B------:R-:W-:Y:S01]  /*f1a0*/  IMAD.MOV.U32 R156, RZ, RZ, R150 ;  /* 0x000000ffff9c7224 */ /* 0x000fe200078e0096 */
[----:B------:R-:W-:Y:S01]  /*f1b0*/  LOP3.LUT R11, R11, UR13, R12, 0x96, !PT ;  /* 0x0000000d0b0b7c12 */ /* 0x000fe2000f8e960c */
[----:B------:R-:W-:Y:S01]  /*f1c0*/  IMAD.MOV.U32 R55, RZ, RZ, R49 ;  /* 0x000000ffff377224 */ /* 0x000fe200078e0031 */
[----:B-1----:R-:W-:Y:S01]  /*f1d0*/  HMMA.16816.F32 R64, R4, R20, R64 ;  /* 0x000000140440723c */ /* 0x002fe20000001840 */
[----:B------:R-:W-:Y:S01]  /*f1e0*/  IMAD.MOV.U32 R150, RZ, RZ, R141 ;  /* 0x000000ffff967224 */ /* 0x000fe200078e008d */
[----:B------:R-:W-:Y:S01]  /*f1f0*/  LDSM.16.MT88.4 R24, [R217+0x5400] ;  /* 0x00540000d918783b */ /* 0x000fe20000004200 */
[----:B------:R-:W-:-:S03]  /*f200*/  IMAD.MOV.U32 R49, RZ, RZ, R142 ;  /* 0x000000ffff317224 */ /* 0x000fc600078e008e */
[C---:B------:R-:W-:Y:S01]  /*f210*/  HMMA.16816.F32 R60, R4.reuse, R22, R60 ;  /* 0x00000016043c723c */ /* 0x040fe2000000183c */
[----:B------:R-:W-:Y:S01]  /*f220*/  IMAD.MOV.U32 R92, RZ, RZ, R145 ;  /* 0x000000ffff5c7224 */ /* 0x000fe200078e0091 */
[----:B------:R4:W5:Y:S04]  /*f230*/  LDL.LU R225, [R1+0x35c] ;  /* 0x00035c0001e17983 */ /* 0x0009680000300800 */
[C---:B--2---:R-:W-:Y:S01]  /*f240*/  HMMA.16816.F32 R76, R4.reuse, R28, R76 ;  /* 0x0000001c044c723c */ /* 0x044fe2000000184c */
[----:B------:R-:W-:Y:S01]  /*f250*/  IMAD.MOV.U32 R155, RZ, RZ, R164 ;  /* 0x000000ffff9b7224 */ /* 0x000fe200078e00a4 */
[----:B------:R4:W5:Y:S04]  /*f260*/  LDL.LU R224, [R1+0x358] ;  /* 0x0003580001e07983 */ /* 0x0009680000300800 */
[----:B------:R-:W-:Y:S07]  /*f270*/  HMMA.16816.F32 R140, R4, R30, R36 ;  /* 0x0000001e048c723c */ /* 0x000fee0000001824 */
        /* <DEDUP_REMOVED lines=16> */
[C---:B------:R-:W-:Y:S02]  /*f380*/  LOP3.LUT R2, R4.reuse, 0xffff, RZ, 0xc0, !PT ;  /* 0x0000ffff04027812 */ /* 0x040fe400078ec0ff */
[--C-:B------:R-:W-:Y:S02]  /*f390*/  SHF.R.U32.HI R6, RZ, 0x10, R4.reuse ;  /* 0x00000010ff067819 */ /* 0x100fe40000011604 */
[----:B------:R-:W-:Y:S02]  /*f3a0*/  LOP3.LUT R7, R4, 0xff, RZ, 0xc0, !PT ;  /* 0x000000ff04077812 */ /* 0x000fe400078ec0ff */
[----:B------:R-:W-:Y:S02]  /*f3b0*/  SHF.R.U32.HI R5, RZ, 0x18, R4 ;  /* 0x00000018ff057819 */ /* 0x000fe40000011604 */
[----:B------:R-:W-:-:S02]  /*f3c0*/  SHF.R.U32.HI R2, RZ, 0x8, R2 ;  /* 0x00000008ff027819 */ /* 0x000fc40000011602 */
[----:B------:R-:W-:Y:S02]  /*f3d0*/  LOP3.LUT R4, R6, 0xff, RZ, 0xc0, !PT ;  /* 0x000000ff06047812 */ /* 0x000fe400078ec0ff */
[----:B------:R-:W-:Y:S02]  /*f3e0*/  PRMT R6, R7, 0x5410, R2 ;  /* 0x0000541007067816 */ /* 0x000fe40000000002 */
[----:B------:R-:W-:Y:S02]  /*f3f0*/  PRMT R9, R4, 0x5410, R5 ;  /* 0x0000541004097816 */ /* 0x000fe40000000005 */
[----:B------:R-:W-:Y:S02]  /*f400*/  LOP3.LUT R2, R0, 0xffff, RZ, 0xc0, !PT ;  /* 0x0000ffff00027812 */ /* 0x000fe400078ec0ff */
[----:B------:R-:W-:Y:S02]  /*f410*/  SHF.R.U32.HI R4, RZ, 0x10, R0 ;  /* 0x00000010ff047819 */ /* 0x000fe40000011600 */
[----:B------:R-:W-:-:S02]  /*f420*/  SHF.R.U32.HI R5, RZ, 0x8, R2 ;  /* 0x00000008ff057819 */ /* 0x000fc40000011602 */
[----:B------:R-:W-:Y:S02]  /*f430*/  LOP3.LUT R8, R0, 0xff, RZ, 0xc0, !PT ;  /* 0x000000ff00087812 */ /* 0x000fe400078ec0ff */
[----:B------:R-:W-:Y:S02]  /*f440*/  SHF.R.U32.HI R7, RZ, 0x18, R0 ;  /* 0x00000018ff077819 */ /* 0x000fe40000011600 */
[----:B------:R-:W-:Y:S02]  /*f450*/  LOP3.LUT R2, R4, 0xff, RZ, 0xc0, !PT ;  /* 0x000000ff04027812 */ /* 0x000fe400078ec0ff */
[----:B------:R-:W-:Y:S02]  /*f460*/  PRMT R4, R8, 0x5410, R5 ;  /* 0x0000541008047816 */ /* 0x000fe40000000005 */
[----:B------:R-:W-:Y:S02]  /*f470*/  PRMT R2, R2, 0x5410, R7 ;  /* 0x0000541002027816 */ /* 0x000fe40000000007 */
[--C-:B------:R-:W-:Y:S01]  /*f480*/  HSET2.LE.AND R0, R6, R3.reuse, PT ;  /* 0x0000000306007233 */ /* 0x100fe20003803000 */
[----:B------:R-:W-:Y:S01]  /*f490*/  IMAD.WIDE.U32 R6, R10, -0x2daee0ad, RZ ;  /* 0xd2511f530a067825 */ /* 0x000fe200078e00ff */
[----:B------:R-:W-:-:S02]  /*f4a0*/  HSET2.LE.AND R4, R4, R3, PT ;  /* 0x0000000304047233 */ /* 0x000fc40003803000 */
[--C-:B------:R-:W-:Y:S02]  /*f4b0*/  HSET2.LE.AND R5, R2, R3.reuse, PT ;  /* 0x0000000302057233 */ /* 0x100fe40003803000 */
[----:B------:R-:W-:Y:S01]  /*f4c0*/  LOP3.LUT R14, R0, R80, RZ, 0xc0, !PT ;  /* 0x00000050000e7212 */ /* 0x000fe200078ec0ff */
[----:B------:R-:W-:Y:S01]  /*f4d0*/  IMAD.MOV.U32 R80, RZ, RZ, R81 ;  /* 0x000000ffff507224 */ /* 0x000fe200078e0051 */
[----:B------:R-:W-:Y:S02]  /*f4e0*/  LOP3.LUT R2, R7, UR40, R12, 0x96, !PT ;  /* 0x0000002807027c12 */ /* 0x000fe4000f8e960c */
[----:B------:R-:W-:Y:S02]  /*f4f0*/  HSET2.LE.AND R0, R9, R3, PT ;  /* 0x0000000309007233 */ /* 0x000fe40003803000 */
[----:B------:R-:W-:Y:S02]  /*f500*/  LOP3.LUT R12, R4, R220, RZ, 0xc0, !PT ;  /* 0x000000dc040c7212 */ /* 0x000fe400078ec0ff */
[----:B------:R-:W-:Y:S01]  /*f510*/  LOP3.LUT R13, R5, R219, RZ, 0xc0, !PT ;  /* 0x000000db050d7212 */ /* 0x000fe200078ec0ff */
[----:B------:R-:W-:Y:S01]  /*f520*/  IMAD.WIDE.U32 R4, R11, -0x2daee0ad, RZ ;  /* 0xd2511f530b047825 */ /* 0x000fe200078e00ff */
[----:B------:R-:W-:-:S02]  /*f530*/  LOP3.LUT R15, R0, R80, RZ, 0xc0, !PT ;  /* 0x00000050000f7212 */ /* 0x000fc400078ec0ff */
[----:B------:R-:W-:Y:S02]  /*f540*/  LOP3.LUT R7, R6, 0xffff, RZ, 0xc0, !PT ;  /* 0x0000ffff06077812 */ /* 0x000fe400078ec0ff */
[----:B------:R-:W-:Y:S02]  /*f550*/  SHF.R.U32.HI R9, RZ, 0x10, R6 ;  /* 0x00000010ff097819 */ /* 0x000fe40000011606 */
[----:B------:R-:W-:Y:S02]  /*f560*/  LOP3.LUT R0, R5, UR40, R18, 0x96, !PT ;  /* 0x0000002805007c12 */ /* 0x000fe4000f8e9612 */
[----:B------:R-:W-:Y:S02]  /*f570*/  LOP3.LUT R5, R4, 0xffff, RZ, 0xc0, !PT ;  /* 0x0000ffff04057812 */ /* 0x000fe400078ec0ff */
[----:B------:R-:W-:Y:S02]  /*f580*/  LOP3.LUT R16, R6, 0xff, RZ, 0xc0, !PT ;  /* 0x000000ff06107812 */ /* 0x000fe400078ec0ff */
[----:B------:R-:W-:-:S02]  /*f590*/  SHF.R.U32.HI R11, RZ, 0x18, R6 ;  /* 0x00000018ff0b7819 */ /* 0x000fc40000011606 */
[----:B------:R-:W-:Y:S02]  /*f5a0*/  SHF.R.U32.HI R6, RZ, 0x8, R7 ;  /* 0x00000008ff067819 */ /* 0x000fe40000011607 */
[----:B------:R-:W-:Y:S02]  /*f5b0*/  LOP3.LUT R8, R4, 0xff, RZ, 0xc0, !PT ;  /* 0x000000ff04087812 */ /* 0x000fe400078ec0ff */
[----:B------:R-:W-:Y:S02]  /*f5c0*/  LOP3.LUT R9, R9, 0xff, RZ, 0xc0, !PT ;  /* 0x000000ff09097812 */ /* 0x000fe400078ec0ff */
[--C-:B------:R-:W-:Y:S02]  /*f5d0*/  SHF.R.U32.HI R7, RZ, 0x10, R4.reuse ;  /* 0x00000010ff077819 */ /* 0x100fe40000011604 */
[----:B------:R-:W-:Y:S02]  /*f5e0*/  SHF.R.U32.HI R10, RZ, 0x18, R4 ;  /* 0x00000018ff0a7819 */ /* 0x000fe40000011604 */
[----:B------:R-:W-:-:S02]  /*f5f0*/  SHF.R.U32.HI R4, RZ, 0x8, R5 ;  /* 0x00000008ff047819 */ /* 0x000fc40000011605 */
[----:B------:R-:W-:Y:S02]  /*f600*/  LOP3.LUT R5, R0, 0xffff, RZ, 0xc0, !PT ;  /* 0x0000ffff00057812 */ /* 0x000fe400078ec0ff */
[----:B------:R-:W-:Y:S02]  /*f610*/  PRMT R32, R9, 0x5410, R11 ;  /* 0x0000541009207816 */ /* 0x000fe4000000000b */
[----:B------:R-:W-:Y:S02]  /*f620*/  PRMT R9, R8, 0x5410, R4 ;  /* 0x0000541008097816 */ /* 0x000fe40000000004 */
[----:B------:R-:W-:Y:S02]  /*f630*/  PRMT R33, R16, 0x5410, R6 ;  /* 0x0000541010217816 */ /* 0x000fe40000000006 */
[----:B------:R-:W-:Y:S01]  /*f640*/  LOP3.LUT R4, R7, 0xff, RZ, 0xc0, !PT ;  /* 0x000000ff07047812 */ /* 0x000fe200078ec0ff */
[----:B------:R-:W-:Y:S01]  /*f650*/  IMAD.MOV.U32 R81, RZ, RZ, R149 ;  /* 0x000000ffff517224 */ /* 0x000fe200078e0095 */
[----:B------:R-:W-:Y:S01]  /*f660*/  SHF.R.U32.HI R6, RZ, 0x8, R5 ;  /* 0x00000008ff067819 */ /* 0x000fe20000011605 */
[C---:B------:R-:W-:Y:S01]  /*f670*/  HMMA.16816.F32 R168, R12.reuse, R20, R168 ;  /* 0x000000140ca8723c */ /* 0x040fe200000018a8 */
[----:B------:R-:W-:Y:S01]  /*f680*/  SHF.R.U32.HI R5, RZ, 0x10, R0 ;  /* 0x00000010ff057819 */ /* 0x000fe20000011600 */
[----:B------:R-:W-:Y:S01]  /*f690*/  IMAD.MOV.U32 R164, RZ, RZ, R160 ;  /* 0x000000ffffa47224 */ /* 0x000fe200078e00a0 */
[----:B------:R-:W-:Y:S01]  /*f6a0*/  PRMT R11, R4, 0x5410, R10 ;  /* 0x00005410040b7816 */ /* 0x000fe2000000000a */
[----:B------:R-:W-:Y:S01]  /*f6b0*/  IMAD.MOV.U32 R34, RZ, RZ, R146 ;  /* 0x000000ffff227224 */ /* 0x000fe200078e0092 */
[----:B------:R-:W-:Y:S01]  /*f6c0*/  LOP3.LUT R7, R0, 0xff, RZ, 0xc0, !PT ;  /* 0x000000ff00077812 */ /* 0x000fe200078ec0ff */
[----:B------:R-:W-:Y:S01]  /*f6d0*/  HMMA.16816.F32 R36, R12, R22, R68 ;  /* 0x000000160c24723c */ /* 0x000fe20000001844 */
[----:B------:R-:W-:Y:S01]  /*f6e0*/  SHF.R.U32.HI R4, RZ, 0x18, R0 ;  /* 0x00000018ff047819 */ /* 0x000fe20000011600 */
[----:B------:R-:W-:Y:S01]  /*f6f0*/  IMAD.MOV.U32 R149, RZ, RZ, R152 ;  /* 0x000000ffff957224 */ /* 0x000fe200078e0098 */
[----:B------:R-:W-:Y:S01]  /*f700*/  LOP3.LUT R0, R5, 0xff, RZ, 0xc0, !PT ;  /* 0x000000ff05007812 */ /* 0x000fe200078ec0ff */
[----:B------:R-:W-:Y:S01]  /*f710*/  IMAD.MOV.U32 R152, RZ, RZ, R51 ;  /* 0x000000ffff987224 */ /* 0x000fe200078e0033 */
[----:B------:R-:W1:Y:S01]  /*f720*/  LDSM.16.MT88.4 R20, [R218+0x5400] ;  /* 0x00540000da14783b */ /* 0x000e620000004200 */
[----:B------:R-:W-:Y:S01]  /*f730*/  IMAD.MOV.U32 R51, RZ, RZ, R157 ;  /* 0x000000ffff337224 */ /* 0x000fe200078e009d */
[----:B------:R-:W-:Y:S01]  /*f740*/  PRMT R5, R0, 0x5410, R4 ;  /* 0x0000541000057816 */ /* 0x000fe20000000004 */
[----:B------:R-:W-:Y:S01]  /*f750*/  IMAD.MOV.U32 R157, RZ, RZ, R54 ;  /* 0x000000ffff9d7224 */ /* 0x000fe200078e0036 */
[----:B------:R-:W-:Y:S01]  /*f760*/  HSET2.LE.AND R0, R9, R3, PT ;  /* 0x0000000309007233 */ /* 0x000fe20003803000 */
[----:B------:R-:W-:Y:S01]  /*f770*/  IMAD.MOV.U32 R54, RZ, RZ, R159 ;  /* 0x000000ffff367224 */ /* 0x000fe200078e009f */
[----:B------:R-:W-:Y:S01]  /*f780*/  LDSM.16.MT88.4 R16, [R217+0x5800] ;  /* 0x00580000d910783b */ /* 0x000fe20000004200 */
[----:B------:R-:W-:-:S02]  /*f790*/  IMAD.MOV.U32 R159, RZ, RZ, R221 ;  /* 0x000000ffff9f7224 */ /* 0x000fc400078e00dd */
[----:B------:R-:W-:Y:S02]  /*f7a0*/  LOP3.LUT R10, R0, R88, RZ, 0xc0, !PT ;  /* 0x00000058000a7212 */ /* 0x000fe400078ec0ff */
[----:B------:R-:W-:Y:S01]  /*f7b0*/  IMAD.MOV.U32 R89, RZ, RZ, R159 ;  /* 0x000000ffff597224 */ /* 0x000fe200078e009f */
[--C-:B------:R-:W-:Y:S02]  /*f7c0*/  HSET2.LE.AND R0, R11, R3.reuse, PT ;  /* 0x000000030b007233 */ /* 0x100fe40003803000 */
[C---:B------:R-:W-:Y:S01]  /*f7d0*/  LOP3.LUT R4, R2.reuse, 0xffff, RZ, 0xc0, !PT ;  /* 0x0000ffff02047812 */ /* 0x040fe200078ec0ff */
[----:B------:R-:W-:Y:S01]  /*f7e0*/  IMAD.MOV.U32 R160, RZ, RZ, R223 ;  /* 0x000000ffffa07224 */ /* 0x000fe200078e00df */
[----:B------:R-:W-:Y:S01]  /*f7f0*/  PRMT R8, R7, 0x5410, R6 ;  /* 0x0000541007087816 */ /* 0x000fe20000000006 */
[----:B------:R-:W-:Y:S01]  /*f800*/  IMAD.MOV.U32 R91, RZ, RZ, R157 ;  /* 0x000000ffff5b7224 */ /* 0x000fe200078e009d */
[----:B------:R-:W-:Y:S01]  /*f810*/  HSET2.LE.AND R5, R5, R3, PT ;  /* 0x0000000305057233 */ /* 0x000fe20003803000 */
[----:B------:R-:W-:Y:S01]  /*f820*/  IMAD.MOV.U32 R80, RZ, RZ, R149 ;  /* 0x000000ffff507224 */ /* 0x000fe200078e0095 */
[----:B------:R-:W-:Y:S01]  /*f830*/  SHF.R.U32.HI R7, RZ, 0x8, R4 ;  /* 0x00000008ff077819 */ /* 0x000fe20000011604 */
[----:B------:R-:W-:Y:S01]  /*f840*/  IMAD.MOV.U32 R90, RZ, RZ, R54 ;  /* 0x000000ffff5a7224 */ /* 0x000fe200078e0036 */
[----:B------:R-:W-:Y:S01]  /*f850*/  LOP3.LUT R6, R2, 0xff, RZ, 0xc0, !PT ;  /* 0x000000ff02067812 */ /* 0x000fe200078ec0ff */
[----:B------:R-:W-:Y:S01]  /*f860*/  IMAD.MOV.U32 R149, RZ, RZ, R51 ;  /* 0x000000ffff957224 */ /* 0x000fe200078e0033 */
[----:B------:R-:W-:Y:S01]  /*f870*/  LOP3.LUT R11, R0, R89, RZ, 0xc0, !PT ;  /* 0x00000059000b7212 */ /* 0x000fe200078ec0ff */
[----:B------:R-:W-:Y:S01]  /*f880*/  IMAD.MOV.U32 R54, RZ, RZ, R158 ;  /* 0x000000ffff367224 */ /* 0x000fe200078e009e */
[----:B------:R-:W-:Y:S01]  /*f890*/  SHF.R.U32.HI R0, RZ, 0x10, R2 ;  /* 0x00000010ff007819 */ /* 0x000fe20000011602 */
[----:B------:R-:W-:-:S02]  /*f8a0*/  IMAD.MOV.U32 R51, RZ, RZ, R160 ;  /* 0x000000ffff337224 */ /* 0x000fc400078e00a0 */
[----:B------:R-:W-:Y:S02]  /*f8b0*/  IMAD.MOV.U32 R35, RZ, RZ, R147 ;  /* 0x000000ffff237224 */ /* 0x000fe400078e0093 */
[----:B------:R-:W-:Y:S02]  /*f8c0*/  IMAD.MOV.U32 R84, RZ, RZ, R154 ;  /* 0x000000ffff547224 */ /* 0x000fe400078e009a */
[----:B------:R-:W-:Y:S01]  /*f8d0*/  IMAD.MOV.U32 R95, RZ, RZ, R153 ;  /* 0x000000ffff5f7224 */ /* 0x000fe200078e0099 */
[----:B------:R-:W-:Y:S01]  /*f8e0*/  STG.E.U16 desc[UR32][R40.64+0x62], R34 ;  /* 0x0000622228007986 */ /* 0x000fe2000c101520 */
[----:B------:R-:W-:Y:S02]  /*f8f0*/  IMAD.MOV.U32 R157, RZ, RZ, R162 ;  /* 0x000000ffff9d7224 */ /* 0x000fe400078e00a2 */
[----:B------:R-:W-:Y:S01]  /*f900*/  IMAD.MOV.U32 R159, RZ, RZ, R163 ;  /* 0x000000ffff9f7224 */ /* 0x000fe200078e00a3 */
[----:B------:R4:W5:Y:S01]  /*f910*/  LDL.LU R223, [R1+0x354] ;  /* 0x0003540001df7983 */ /* 0x0009620000300800 */
[----:B------:R-:W-:Y:S01]  /*f920*/  IMAD.MOV.U32 R158, RZ, RZ, R161 ;  /* 0x000000ffff9e7224 */ /* 0x000fe200078e00a1 */
[----:B------:R-:W-:Y:S01]  /*f930*/  PRMT R7, R6, 0x5410, R7 ;  /* 0x0000541006077816 */ /* 0x000fe20000000007 */
[----:B------:R-:W-:Y:S01]  /*f940*/  HMMA.16816.F32 R160, R12, R28, R56 ;  /* 0x0000001c0ca0723c */ /* 0x000fe20000001838 */
[----:B------:R-:W-:-:S02]  /*f950*/  LOP3.LUT R9, R5, R91, RZ, 0xc0, !PT ;  /* 0x0000005b05097212 */ /* 0x000fc400078ec0ff */
[--C-:B------:R-:W-:Y:S01]  /*f960*/  HSET2.LE.AND R4, R8, R3.reuse, PT ;  /* 0x0000000308047233 */ /* 0x100fe20003803000 */
[----:B------:R-:W-:Y:S01]  /*f970*/  IMAD.MOV.U32 R87, RZ, RZ, R80 ;  /* 0x000000ffff577224 */ /* 0x000fe200078e0050 */
[----:B------:R-:W-:Y:S01]  /*f980*/  SHF.R.U32.HI R6, RZ, 0x18, R2 ;  /* 0x00000018ff067819 */ /* 0x000fe20000011602 */
[----:B------:R-:W-:Y:S01]  /*f990*/  HMMA.16816.F32 R28, R12, R30, R72 ;  /* 0x0000001e0c1c723c */ /* 0x000fe20000001848 */
[----:B------:R-:W-:Y:S01]  /*f9a0*/  LOP3.LUT R5, R0, 0xff, RZ, 0xc0, !PT ;  /* 0x000000ff00057812 */ /* 0x000fe200078ec0ff */
[----:B------:R-:W2:Y:S03]  /*f9b0*/  LDSM.16.MT88.4 R12, [R218+0x5800] ;  /* 0x00580000da0c783b */ /* 0x000ea60000004200 */
[----:B------:R-:W-:Y:S01]  /*f9c0*/  PRMT R5, R5, 0x5410, R6 ;  /* 0x0000541005057816 */ /* 0x000fe20000000006 */
        /* <DEDUP_REMOVED lines=9> */
[----:B------:R-:W-:Y:S01]  /*fa60*/  HSET2.LE.AND R3, R5, R3, PT ;  /* 0x0000000305037233 */ /* 0x000fe20003803000 */
[----:B------:R-:W-:Y:S01]  /*fa70*/  IMAD.MOV.U32 R93, RZ, RZ, R166 ;  /* 0x000000ffff5d7224 */ /* 0x000fe200078e00a6 */
[----:B------:R-:W-:Y:S01]  /*fa80*/  LOP3.LUT R6, R0, R149, RZ, 0xc0, !PT ;  /* 0x0000009500067212 */ /* 0x000fe200078ec0ff */
[----:B------:R4:W5:Y:S01]  /*fa90*/  LDL.LU R222, [R1+0x350] ;  /* 0x0003500001de7983 */ /* 0x0009620000300800 */
[----:B------:R-:W-:-:S02]  /*faa0*/  LOP3.LUT R7, R2, R151, RZ, 0xc0, !PT ;  /* 0x0000009702077212 */ /* 0x000fc400078ec0ff */
[----:B------:R-:W-:Y:S01]  /*fab0*/  LOP3.LUT R4, R4, R148, RZ, 0xc0, !PT ;  /* 0x0000009404047212 */ /* 0x000fe200078ec0ff */
[----:B------:R-:W-:Y:S01]  /*fac0*/  IMAD.MOV.U32 R81, RZ, RZ, R55 ;  /* 0x000000ffff517224 */ /* 0x000fe200078e0037 */
[----:B------:R-:W-:Y:S01]  /*fad0*/  LOP3.LUT R5, R3, R87, RZ, 0xc0, !PT ;  /* 0x0000005703057212 */ /* 0x000fe200078ec0ff */
[----:B------:R-:W-:Y:S02]  /*fae0*/  IMAD.MOV.U32 R91, RZ, RZ, R155 ;  /* 0x000000ffff5b7224 */ /* 0x000fe400078e009b */
[----:B------:R-:W-:Y:S02]  /*faf0*/  IMAD.MOV.U32 R90, RZ, RZ, R83 ;  /* 0x000000ffff5a7224 */ /* 0x000fe400078e0053 */
[----:B------:R-:W-:Y:S02]  /*fb00*/  IMAD.MOV.U32 R82, RZ, RZ, R164 ;  /* 0x000000ffff527224 */ /* 0x000fe400078e00a4 */
[----:B------:R-:W-:Y:S01]  /*fb10*/  IMAD.MOV.U32 R80, RZ, RZ, R156 ;  /* 0x000000ffff507224 */ /* 0x000fe200078e009c */
[----:B-1----:R-:W-:Y:S01]  /*fb20*/  HMMA.16816.F32 R144, R8, R20, R76 ;  /* 0x000000140890723c */ /* 0x002fe2000000184c */
[----:B------:R-:W-:-:S05]  /*fb30*/  IMAD.MOV.U32 R55, RZ, RZ, R51 ;  /* 0x000000ffff377224 */ /* 0x000fca00078e0033 */
[----:B------:R-:W-:Y:S01]  /*fb40*/  HMMA.16816.F32 R140, R8, R22, R140 ;  /* 0x00000016088c723c */ /* 0x000fe2000000188c */
[----:B------:R-:W-:Y:S01]  /*fb50*/  IMAD.MOV.U32 R155, RZ, RZ, R49 ;  /* 0x000000ffff9b7224 */ /* 0x000fe200078e0031 */
[----:B------:R-:W-:Y:S01]  /*fb60*/  STG.E.U16 desc[UR32][R40.64+0x60], R71 ;  /* 0x0000604728007986 */ /* 0x000fe2000c101520 */
[----:B------:R-:W-:Y:S02]  /*fb70*/  IMAD.MOV.U32 R51, RZ, RZ, R54 ;  /* 0x000000ffff337224 */ /* 0x000fe400078e0036 */
[----:B------:R-:W-:Y:S01]  /*fb80*/  IMAD.MOV.U32 R83, RZ, RZ, R150 ;  /* 0x000000ffff537224 */ /* 0x000fe200078e0096 */
[----:B------:R-:W-:Y:S01]  /*fb90*/  HMMA.16816.F32 R168, R4, R24, R168 ;  /* 0x0000001804a8723c */ /* 0x000fe200000018a8 */
[----:B------:R-:W-:Y:S01]  /*fba0*/  IMAD.MOV.U32 R49, RZ, RZ, R157 ;  /* 0x000000ffff317224 */ /* 0x000fe200078e009d */
[----:B------:R4:W5:Y:S01]  /*fbb0*/  LDL.LU R221, [R1+0x34c] ;  /* 0x00034c0001dd7983 */ /* 0x0009620000300800 */
[----:B------:R-:W-:Y:S02]  /*fbc0*/  IMAD.MOV.U32 R54, RZ, RZ, R159 ;  /* 0x000000ffff367224 */ /* 0x000fe400078e009f */
[----:B------:R-:W-:Y:S01]  /*fbd0*/  IMAD.MOV.U32 R164, RZ, RZ, R158 ;  /* 0x000000ffffa47224 */ /* 0x000fe200078e009e */
[----:B------:R-:W-:Y:S01]  /*fbe0*/  HMMA.16816.F32 R148, R8, R26, R60 ;  /* 0x0000001a0894723c */ /* 0x000fe2000000183c */
[----:B------:R-:W-:-:S05]  /*fbf0*/  IMAD.MOV.U32 R87, RZ, RZ, R88 ;  /* 0x000000ffff577224 */ /* 0x000fca00078e0058 */
[----:B------:R-:W-:Y:S01]  /*fc00*/  HMMA.16816.F32 R160, R4, R20, R160 ;  /* 0x0000001404a0723c */ /* 0x000fe200000018a0 */
[----:B------:R-:W-:Y:S01]  /*fc10*/  IMAD.MOV.U32 R88, RZ, RZ, R89 ;  /* 0x000000ffff587224 */ /* 0x000fe200078e0059 */
[----:B------:R-:W-:Y:S01]  /*fc20*/  STG.E.U16 desc[UR32][R46.64+0x60], R35 ;  /* 0x000060232e007986 */ /* 0x000fe2000c101520 */
[----:B------:R-:W-:-:S03]  /*fc30*/  IMAD.MOV.U32 R89, RZ, RZ, R90 ;  /* 0x000000ffff597224 */ /* 0x000fc600078e005a */
[----:B------:R-:W-:Y:S01]  /*fc40*/  HMMA.16816.F32 R156, R8, R24, R64 ;  /* 0x00000018089c723c */ /* 0x000fe20000001840 */
[----:B------:R-:W-:Y:S01]  /*fc50*/  IMAD.MOV.U32 R90, RZ, RZ, R91 ;  /* 0x000000ffff5a7224 */ /* 0x000fe200078e005b */
[----:B------:R-:W-:Y:S01]  /*fc60*/  STG.E.U16 desc[UR32][R46.64+0x62], R92 ;  /* 0x0000625c2e007986 */ /* 0x000fe2000c101520 */
[----:B------:R-:W-:-:S03]  /*fc70*/  IMAD.MOV.U32 R91, RZ, RZ, R80 ;  /* 0x000000ffff5b7224 */ /* 0x000fc600078e0050 */
[C---:B------:R-:W-:Y:S01]  /*fc80*/  HMMA.16816.F32 R24, R4.reuse, R26, R36 ;  /* 0x0000001a0418723c */ /* 0x040fe20000001824 */
[----:B------:R-:W-:Y:S01]  /*fc90*/  IMAD.MOV.U32 R80, RZ, RZ, R81 ;  /* 0x000000ffff507224 */ /* 0x000fe200078e0051 */
[----:B------:R4:W5:Y:S04]  /*fca0*/  LDL.LU R220, [R1+0x348] ;  /* 0x0003480001dc7983 */ /* 0x0009680000300800 */
[----:B------:R-:W-:Y:S01]  /*fcb0*/  HMMA.16816.F32 R4, R4, R22, R28 ;  /* 0x000000160404723c */ /* 0x000fe2000000181c */
[----:B------:R-:W-:Y:S01]  /*fcc0*/  IMAD.MOV.U32 R81, RZ, RZ, R82 ;  /* 0x000000ffff517224 */ /* 0x000fe200078e0052 */
[----:B------:R-:W-:Y:S01]  /*fcd0*/  STG.E.U16 desc[UR32][R44.64+0x60], R193 ;  /* 0x000060c12c007986 */ /* 0x000fe2000c101520 */
[----:B------:R-:W-:Y:S02]  /*fce0*/  IMAD.MOV.U32 R82, RZ, RZ, R83 ;  /* 0x000000ffff527224 */ /* 0x000fe400078e0053 */
[----:B------:R-:W-:Y:S01]  /*fcf0*/  IMAD.MOV.U32 R83, RZ, RZ, R155 ;  /* 0x000000ffff537224 */ /* 0x000fe200078e009b */
[C---:B--2---:R-:W-:Y:S01]  /*fd00*/  HMMA.16816.F32 R144, R100.reuse, R12, R144 ;  /* 0x0000000c6490723c */ /* 0x044fe20000001890 */
[----:B------:R-:W1:Y:S05]  /*fd10*/  LDSM.16.MT88.4 R152, [R218+0x5c00] ;  /* 0x005c0000da98783b */ /* 0x000e6a0000004200 */
[----:B------:R-:W-:Y:S01]  /*fd20*/  HMMA.16816.F32 R140, R100, R14, R140 ;  /* 0x0000000e648c723c */ /* 0x000fe2000000188c */
[----:B------:R-:W-:Y:S05]  /*fd30*/  STG.E.U16 desc[UR32][R44.64+0x62], R192 ;  /* 0x000062c02c007986 */ /* 0x000fea000c101520 */
[C---:B------:R-:W-:Y:S01]  /*fd40*/  HMMA.16816.F32 R160, R104.reuse, R12, R160 ;  /* 0x0000000c68a0723c */ /* 0x040fe200000018a0 */
[----:B------:R-:W-:Y:S01]  /*fd50*/  IMAD.MOV.U32 R86, RZ, RZ, R164 ;  /* 0x000000ffff567224 */ /* 0x000fe200078e00a4 */
[----:B------:R-:W-:Y:S04]  /*fd60*/  STG.E.U16 desc[UR32][R42.64+0x60], R191 ;  /* 0x000060bf2a007986 */ /* 0x000fe8000c101520 */
[----:B------:R-:W-:Y:S01]  /*fd70*/  HMMA.16816.F32 R4, R104, R14, R4 ;  /* 0x0000000e6804723c */ /* 0x000fe20000001804 */
[----:B------:R-:W-:Y:S04]  /*fd80*/  STG.E.U16 desc[UR32][R42.64+0x62], R190 ;  /* 0x000062be2a007986 */ /* 0x000fe8000c101520 */
        /* <DEDUP_REMOVED lines=16> */
[----:B------:R2:W-:Y:S04]  /*fe90*/  STG.E.U16 desc[UR32][R40.64+0x90], R245 ;  /* 0x000090f528007986 */ /* 0x0005e8000c101520 */
[----:B------:R-:W-:Y:S04]  /*fea0*/  STG.E.U16 desc[UR32][R40.64+0x92], R244 ;  /* 0x000092f428007986 */ /* 0x000fe8000c101520 */
[----:B------:R-:W-:Y:S04]  /*feb0*/  STG.E.U16 desc[UR32][R46.64+0x90], R242 ;  /* 0x000090f22e007986 */ /* 0x000fe8000c101520 */
[----:B------:R-:W-:Y:S04]  /*fec0*/  STG.E.U16 desc[UR32][R46.64+0x92], R243 ;  /* 0x000092f32e007986 */ /* 0x000fe8000c101520 */
[----:B------:R-:W-:Y:S04]  /*fed0*/  STG.E.U16 desc[UR32][R44.64+0x90], R181 ;  /* 0x000090b52c007986 */ /* 0x000fe8000c101520 */
[----:B------:R-:W-:Y:S04]  /*fee0*/  STG.E.U16 desc[UR32][R44.64+0x92], R180 ;  /* 0x000092b42c007986 */ /* 0x000fe8000c101520 */
[----:B------:R-:W3:Y:S04]  /*fef0*/  LDSM.16.MT88.4 R164, [R217+0x5c00] ;  /* 0x005c0000d9a4783b */ /* 0x000ee80000004200 */
[----:B------:R4:W-:Y:S04]  /*ff00*/  STG.E.U16 desc[UR32][R42.64+0x90], R179 ;  /* 0x000090b32a007986 */ /* 0x0009e8000c101520 */
[----:B------:R4:W-:Y:S04]  /*ff10*/  STG.E.U16 desc[UR32][R42.64+0x92], R178 ;  /* 0x000092b22a007986 */ /* 0x0009e8000c101520 */
[----:B------:R4:W-:Y:S04]  /*ff20*/  STG.E.U16 desc[UR32][R40.64+0xa0], R237 ;  /* 0x0000a0ed28007986 */ /* 0x0009e8000c101520 */
[----:B------:R4:W-:Y:S04]  /*ff30*/  STG.E.U16 desc[UR32][R40.64+0xa2], R236 ;  /* 0x0000a2ec28007986 */ /* 0x0009e8000c101520 */
[----:B------:R4:W-:Y:S04]  /*ff40*/  STG.E.U16 desc[UR32][R46.64+0xa0], R235 ;  /* 0x0000a0eb2e007986 */ /* 0x0009e8000c101520 */
[----:B------:R4:W-:Y:S01]  /*ff50*/  STG.E.U16 desc[UR32][R46.64+0xa2], R234 ;  /* 0x0000a2ea2e007986 */ /* 0x0009e2000c101520 */
[----:B------:R-:W-:-:S03]  /*ff60*/  FADD.FTZ R0, R246, R89 ;  /* 0x00000059f6007221 */ /* 0x000fc60000010000 */
[----:B------:R4:W-:Y:S04]  /*ff70*/  STG.E.U16 desc[UR32][R44.64+0xa0], R177 ;  /* 0x0000a0b12c007986 */ /* 0x0009e8000c101520 */
[----:B------:R4:W-:Y:S01]  /*ff80*/  STG.E.U16 desc[UR32][R44.64+0xa2], R176 ;  /* 0x0000a2b02c007986 */ /* 0x0009e2000c101520 */
[C---:B-1----:R-:W-:Y:S03]  /*ff90*/  HMMA.16816.F32 R144, R96.reuse, R152, R144 ;  /* 0x000000986090723c */ /* 0x042fe60000001890 */
[----:B------:R4:W-:Y:S04]  /*ffa0*/  STG.E.U16 desc[UR32][R42.64+0xa0], R175 ;  /* 0x0000a0af2a007986 */ /* 0x0009e8000c101520 */
[----:B------:R4:W-:Y:S01]  /*ffb0*/  STG.E.U16 desc[UR32][R42.64+0xa2], R174 ;  /* 0x0000a2ae2a007986 */ /* 0x0009e2000c101520 */
[----:B------:R-:W-:Y:S03]  /*ffc0*/  HMMA.16816.F32 R140, R96, R154, R140 ;  /* 0x0000009a608c723c */ /* 0x000fe6000000188c */
[----:B------:R4:W-:Y:S04]  /*ffd0*/  STG.E.U16 desc[UR32][R40.64+0xb0], R233 ;  /* 0x0000b0e928007986 */ /* 0x0009e8000c101520 */
[----:B------:R4:W-:Y:S01]  /*ffe0*/  STG.E.U16 desc[UR32][R40.64+0xb2], R232 ;  /* 0x0000b2e828007986 */ /* 0x0009e2000c101520 */
[C---:B------:R-:W-:Y:S03]  /*fff0*/  HMMA.16816.F32 R160, R108.reuse, R152, R160 ;  /* 0x000000986ca0723c */ /* 0x040fe600000018a0 */
[----:B------:R4:W-:Y:S04]  /*10000*/  STG.E.U16 desc[UR32][R46.64+0xb0], R231 ;  /* 0x0000b0e72e007986 */ /* 0x0009e8000c101520 */
[----:B------:R4:W-:Y:S01]  /*10010*/  STG.E.U16 desc[UR32][R46.64+0xb2], R229 ;  /* 0x0000b2e52e007986 */ /* 0x0009e2000c101520 */
[----:B------:R-:W-:Y:S03]  /*10020*/  HMMA.16816.F32 R152, R108, R154, R4 ;  /* 0x0000009a6c98723c */ /* 0x000fe60000001804 */
[----:B------:R4:W-:Y:S01]  /*10030*/  STG.E.U16 desc[UR32][R44.64+0xb0], R173 ;  /* 0x0000b0ad2c007986 */ /* 0x0009e2000c101520 */
[----:B------:R-:W-:-:S03]  /*10040*/  FADD.FTZ R3, R81, R80 ;  /* 0x0000005051037221 */ /* 0x000fc60000010000 */
[----:B------:R4:W-:Y:S01]  /*10050*/  STG.E.U16 desc[UR32][R44.64+0xb2], R172 ;  /* 0x0000b2ac2c007986 */ /* 0x0009e2000c101520 */
[----:B------:R-:W-:Y:S01]  /*10060*/  FADD.FTZ R4, R91, R90 ;  /* 0x0000005a5b047221 */ /* 0x000fe20000010000 */
[----:B------:R-:W-:Y:S02]  /*10070*/  FADD.FTZ R0, R247, R0 ;  /* 0x00000000f7007221 */ /* 0x000fe40000010000 */
[----:B------:R4:W-:Y:S04]  /*10080*/  STG.E.U16 desc[UR32][R42.64+0xb0], R137 ;  /* 0x0000b0892a007986 */ /* 0x0009e8000c101520 */
[----:B------:R4:W-:Y:S04]  /*10090*/  STG.E.U16 desc[UR32][R42.64+0xb2], R132 ;  /* 0x0000b2842a007986 */ /* 0x0009e8000c101520 */
[----:B------:R4:W-:Y:S04]  /*100a0*/  STG.E.U16 desc[UR32][R40.64+0xc0], R215 ;  /* 0x0000c0d728007986 */ /* 0x0009e8000c101520 */
[----:B------:R4:W-:Y:S01]  /*100b0*/  STG.E.U16 desc[UR32][R40.64+0xc2], R214 ;  /* 0x0000c2d628007986 */ /* 0x0009e2000c101520 */
[----:B------:R-:W-:-:S03]  /*100c0*/  FADD.FTZ R4, R83, R4 ;  /* 0x0000000453047221 */ /* 0x000fc60000010000 */
[----:B------:R4:W-:Y:S04]  /*100d0*/  STG.E.U16 desc[UR32][R46.64+0xc0], R212 ;  /* 0x0000c0d42e007986 */ /* 0x0009e8000c101520 */
[----:B------:R4:W-:Y:S01]  /*100e0*/  STG.E.U16 desc[UR32][R46.64+0xc2], R213 ;  /* 0x0000c2d52e007986 */ /* 0x0009e2000c101520 */
[----:B------:R-:W-:-:S03]  /*100f0*/  FADD.FTZ R3, R55, R3 ;  /* 0x0000000337037221 */ /* 0x000fc60000010000 */
[----:B------:R4:W-:Y:S01]  /*10100*/  STG.E.U16 desc[UR32][R44.64+0xc0], R127 ;  /* 0x0000c07f2c007986 */ /* 0x0009e2000c101520 */
[----:B------:R-:W-:-:S03]  /*10110*/  FADD.FTZ R0, R249, R0 ;  /* 0x00000000f9007221 */ /* 0x000fc60000010000 */
[----:B------:R4:W-:Y:S01]  /*10120*/  STG.E.U16 desc[UR32][R44.64+0xc2], R126 ;  /* 0x0000c27e2c007986 */ /* 0x0009e2000c101520 */
[----:B------:R-:W-:-:S03]  /*10130*/  IADD3 R5, P1, R40, -0x100, RZ ;  /* 0xffffff0028057810 */ /* 0x000fc60007f3e0ff */
        /* <DEDUP_REMOVED lines=9> */
[----:B------:R-:W-:Y:S03]  /*101d0*/  HMMA.16816.F32 R168, R104, R16, R168 ;  /* 0x0000001068a8723c */ /* 0x000fe600000018a8 */
[----:B------:R4:W-:Y:S01]  /*101e0*/  STG.E.U16 desc[UR32][R44.64+0xd0], R125 ;  /* 0x0000d07d2c007986 */ /* 0x0009e2000c101520 */
[----:B------:R-:W-:-:S03]  /*101f0*/  FADD.FTZ R3, R51, R3 ;  /* 0x0000000333037221 */ /* 0x000fc60000010000 */
[----:B------:R4:W-:Y:S01]  /*10200*/  STG.E.U16 desc[UR32][R44.64+0xd2], R124 ;  /* 0x0000d27c2c007986 */ /* 0x0009e2000c101520 */
[----:B------:R-:W-:Y:S01]  /*10210*/  HMMA.16816.F32 R16, R104, R18, R24 ;  /* 0x000000126810723c */ /* 0x000fe20000001818 */
[----:B--2---:R-:W-:Y:S02]  /*10220*/  FADD.FTZ R245, R251, R0 ;  /* 0x00000000fbf57221 */ /* 0x004fe40000010000 */
[----:B------:R4:W-:Y:S01]  /*10230*/  STG.E.U16 desc[UR32][R42.64+0xd0], R123 ;  /* 0x0000d07b2a007986 */ /* 0x0009e2000c101520 */
[----:B------:R-:W-:-:S03]  /*10240*/  IADD3.X R0, R41, -0x1, RZ, P1, !PT ;  /* 0xffffffff29007810 */ /* 0x000fc60000ffe4ff */
[----:B------:R4:W-:Y:S04]  /*10250*/  STG.E.U16 desc[UR32][R42.64+0xd2], R122 ;  /* 0x0000d27a2a007986 */ /* 0x0009e8000c101520 */
[----:B------:R4:W-:Y:S04]  /*10260*/  STG.E.U16 desc[UR32][R40.64+0xe0], R207 ;  /* 0x0000e0cf28007986 */ /* 0x0009e8000c101520 */
[----:B------:R4:W-:Y:S04]  /*10270*/  STG.E.U16 desc[UR32][R40.64+0xe2], R206 ;  /* 0x0000e2ce28007986 */ /* 0x0009e8000c101520 */
[----:B------:R4:W-:Y:S04]  /*10280*/  STG.E.U16 desc[UR32][R46.64+0xe0], R203 ;  /* 0x0000e0cb2e007986 */ /* 0x0009e8000c101520 */
[----:B------:R4:W-:Y:S04]  /*10290*/  STG.E.U16 desc[UR32][R46.64+0xe2], R202 ;  /* 0x0000e2ca2e007986 */ /* 0x0009e8000c101520 */
[----:B------:R4:W5:Y:S04]  /*102a0*/  LDL.LU R219, [R1+0x344] ;  /* 0x0003440001db7983 */ /* 0x0009680000300800 */
[----:B------:R4:W-:Y:S04]  /*102b0*/  STG.E.U16 desc[UR32][R44.64+0xe0], R121 ;  /* 0x0000e0792c007986 */ /* 0x0009e8000c101520 */
[----:B------:R4:W-:Y:S04]  /*102c0*/  STG.E.U16 desc[UR32][R44.64+0xe2], R120 ;  /* 0x0000e2782c007986 */ /* 0x0009e8000c101520 */
[----:B------:R4:W5:Y:S04]  /*102d0*/  LDL.LU R216, [R1+0x340] ;  /* 0x0003400001d87983 */ /* 0x0009680000300800 */
[----:B------:R4:W-:Y:S04]  /*102e0*/  STG.E.U16 desc[UR32][R42.64+0xe0], R113 ;  /* 0x0000e0712a007986 */ /* 0x0009e8000c101520 */
[----:B------:R4:W-:Y:S04]  /*102f0*/  STG.E.U16 desc[UR32][R42.64+0xe2], R112 ;  /* 0x0000e2702a007986 */ /* 0x0009e8000c101520 */
[----:B------:R4:W-:Y:S04]  /*10300*/  STG.E.U16 desc[UR32][R40.64+0xf0], R201 ;  /* 0x0000f0c928007986 */ /* 0x0009e8000c101520 */
[----:B------:R4:W-:Y:S04]  /*10310*/  STG.E.U16 desc[UR32][R40.64+0xf2], R200 ;  /* 0x0000f2c828007986 */ /* 0x0009e8000c101520 */
[----:B------:R4:W-:Y:S04]  /*10320*/  STL [R1+0x2c], R5 ;  /* 0x00002c0501007387 */ /* 0x0009e80000100800 */
        /* <DEDUP_REMOVED lines=8> */
[----:B------:R4:W-:Y:S01]  /*103b0*/  STL [R1+0x28], R0 ;  /* 0x0000280001007387 */ /* 0x0009e20000100800 */
[----:B------:R-:W-:-:S04]  /*103c0*/  FADD.FTZ R2, R88, R87 ;  /* 0x0000005758027221 */ /* 0x000fc80000010000 */
[----:B------:R-:W-:Y:S01]  /*103d0*/  FADD.FTZ R2, R82, R2 ;  /* 0x0000000252027221 */ /* 0x000fe20000010000 */
[----:B---3--:R-:W-:Y:S03]  /*103e0*/  HMMA.16816.F32 R156, R96, R164, R156 ;  /* 0x000000a4609c723c */ /* 0x008fe6000000189c */
[----:B------:R-:W-:-:S03]  /*103f0*/  FADD.FTZ R2, R252, R2 ;  /* 0x00000002fc027221 */ /* 0x000fc60000010000 */
[----:B------:R-:W-:Y:S01]  /*10400*/  HMMA.16816.F32 R148, R96, R166, R148 ;  /* 0x000000a66094723c */ /* 0x000fe20000001894 */
[----:B------:R-:W-:-:S05]  /*10410*/  FADD.FTZ R244, R54, R2 ;  /* 0x0000000236f47221 */ /* 0x000fca0000010000 */
[C---:B------:R-:W-:Y:S06]  /*10420*/  HMMA.16816.F32 R168, R108.reuse, R164, R168 ;  /* 0x000000a46ca8723c */ /* 0x040fec00000018a8 */
[----:B------:R-:W-:Y:S01]  /*10430*/  HMMA.16816.F32 R164, R108, R166, R16 ;  /* 0x000000a66ca4723c */ /* 0x000fe20000001810 */
[----:B------:R-:W-:-:S08]  /*10440*/  NOP ;  /* 0x0000000000007918 */ /* 0x000fd00000000000 */
[----:B----4-:R-:W-:-:S15]  /*10450*/  @!P0 BRA `(.L_x_458) ;  /* 0x000000e800d08947 */ /* 0x010fde0003800000 */
[----:B------:R-:W2:Y:S01]  /*10460*/  LDL.64 R54, [R1+0x328] ;  /* 0x0003280001367983 */ /* 0x000ea20000100a00 */
[----:B------:R-:W-:Y:S01]  /*10470*/  ULDC UR4, c[0x0][0x2d0] ;  /* 0x0000b40000047ab9 */ /* 0x000fe20000000800 */
[----:B------:R-:W-:Y:S01]  /*10480*/  UIADD3 UR6, UR31, -0x2, URZ ;  /* 0xfffffffe1f067890 */ /* 0x000fe2000fffe03f */
[----:B-----5:R-:W-:Y:S01]  /*10490*/  ISETP.GE.AND P1, PT, R238, UR4, PT ;  /* 0x00000004ee007c0c */ /* 0x020fe2000bf26270 */
[----:B------:R-:W-:-:S04]  /*104a0*/  DEPBAR.LE SB0, 0x0 ;  /* 0x000080000000791a */ /* 0x000fc80000000000 */
[----:B------:R-:W-:Y:S01]  /*104b0*/  USHF.R.S32.HI UR5, URZ, 0x1f, UR6 ;  /* 0x0000001f3f057899 */ /* 0x000fe20008011406 */
[----:B------:R-:W-:Y:S01]  /*104c0*/  IMAD.U32 R2, RZ, RZ, UR6 ;  /* 0x00000006ff027e24 */ /* 0x000fe2000f8e00ff */
[----:B------:R-:W-:Y:S01]  /*104d0*/  UIMAD UR4, UR24, UR6, URZ ;  /* 0x00000006180472a4 */ /* 0x000fe2000f8e023f */
[----:B------:R-:W-:Y:S01]  /*104e0*/  BAR.SYNC.DEFER_BLOCKING 0x0 ;  /* 0x0000000000007b1d */ /* 0x000fe20000010000 */
[----:B------:R-:W-:Y:S02]  /*104f0*/  IMAD.U32 R7, RZ, RZ, UR8 ;  /* 0x00000008ff077e24 */ /* 0x000fe4000f8e00ff */
[----:B------:R-:W-:Y:S01]  /*10500*/  UIMAD UR4, UR5, UR25, UR4 ;  /* 0x00000019050472a4 */ /* 0x000fe2000f8e0204 */
[----:B------:R-:W-:-:S04]  /*10510*/  IMAD.U32 R4, RZ, RZ, UR8 ;  /* 0x00000008ff047e24 */ /* 0x000fc8000f8e00ff */
[----:B------:R-:W1:Y:S01]  /*10520*/  @!P1 LDC.64 R10, c[0x0][0x220] ;  /* 0x00008800ff0a9b82 */ /* 0x000e620000000a00 */
[----:B------:R-:W-:Y:S01]  /*10530*/  IMAD.U32 R0, RZ, RZ, UR9 ;  /* 0x00000009ff007e24 */ /* 0x000fe2000f8e00ff */
[----:B------:R-:W-:-:S06]  /*10540*/  VOTEU.ALL UP0, P1 ;  /* 0x00000000003f7886 */ /* 0x000fcc0000800000 */
[----:B------:R-:W3:Y:S08]  /*10550*/  @!P1 LDC.64 R14, c[0x0][0x220] ;  /* 0x00008800ff0e9b82 */ /* 0x000ef00000000a00 */
[----:B------:R-:W4:Y:S01]  /*10560*/  @!P1 LDC.64 R16, c[0x0][0x220] ;  /* 0x00008800ff109b82 */ /* 0x000f220000000a00 */
[----:B------:R-:W-:Y:S04]  /*10570*/  @P1 STS [R230+0x4000], RZ ;  /* 0x004000ffe6001388 */ /* 0x000fe80000000800 */
[----:B------:R-:W-:Y:S03]  /*10580*/  @P1 STS [R230+0x4004], RZ ;  /* 0x004004ffe6001388 */ /* 0x000fe60000000800 */
[----:B------:R-:W4:Y:S01]  /*10590*/  @!P1 LDC.64 R18, c[0x0][0x220] ;  /* 0x00008800ff129b82 */ /* 0x000f220000000a00 */
[----:B------:R-:W-:Y:S01]  /*105a0*/  @P1 STS.64 [R230+0x4008], RZ ;  /* 0x004008ffe6001388 */ /* 0x000fe20000000a00 */
[----:B--2---:R-:W-:-:S04]  /*105b0*/  IMAD.WIDE.U32 R2, R2, UR25, R54 ;  /* 0x0000001902027c25 */ /* 0x004fc8000f8e0036 */
[----:B------:R-:W-:Y:S01]  /*105c0*/  VIADD R3, R3, UR4 ;  /* 0x0000000403037c36 */ /* 0x000fe20008000000 */
[----:B------:R-:W-:Y:S01]  /*105d0*/  @!P1 LEA R7, P0, R7, R2, 0x6 ;  /* 0x0000000207079211 */ /* 0x000fe200078030ff */
[----:B------:R-:W-:Y:S01]  /*105e0*/  @!UP0 UIMAD UR4, UR9, 0x60, URZ ;  /* 0x00000060090488a4 */ /* 0x000fe2000f8e023f */
[----:B-1----:R-:W-:Y:S01]  /*105f0*/  @!P1 LEA R10, P3, R2, R10, 0x1 ;  /* 0x0000000a020a9211 */ /* 0x002fe200078608ff */
[----:B------:R-:W-:Y:S01]  /*10600*/  UISETP.GE.AND UP0, UPT, UR31, 0x3, UPT ;  /* 0x000000031f00788c */ /* 0x000fe2000bf06270 */
[C---:B------:R-:W-:Y:S01]  /*10610*/  @!P1 LEA.HI.X R12, R4.reuse, R3, R0, 0x6, P0 ;  /* 0x00000003040c9211 */ /* 0x040fe200000f3400 */
[----:B------:R-:W-:Y:S01]  /*10620*/  @!P1 IMAD.WIDE.U32 R4, R4, 0x60, R2 ;  /* 0x0000006004049825 */ /* 0x000fe200078e0002 */
[C---:B------:R-:W-:Y:S02]  /*10630*/  @!P1 IADD3 R0, P0, R2.reuse, UR27, RZ ;  /* 0x0000001b02009c10 */ /* 0x040fe4000ff1e0ff */
[----:B------:R-:W-:Y:S02]  /*10640*/  @!P1 LEA.HI.X R11, R2, R11, R3, 0x1, P3 ;  /* 0x0000000b020b9211 */ /* 0x000fe400018f0c03 */
[----:B------:R-:W-:-:S02]  /*10650*/  @!P1 IADD3.X R9, R3, UR26, RZ, P0, !PT ;  /* 0x0000001a03099c10 */ /* 0x000fc400087fe4ff */
[C---:B---3--:R-:W-:Y:S01]  /*10660*/  @!P1 LEA R8, P2, R0.reuse, R14, 0x1 ;  /* 0x0000000e00089211 */ /* 0x048fe200078408ff */
[----:B------:R-:W-:Y:S01]  /*10670*/  @!PT LDS RZ, [RZ] ;  /* 0x00000000fffff984 */ /* 0x000fe20000000800 */
[----:B------:R-:W-:Y:S01]  /*10680*/  @!PT LDS RZ, [RZ] ;  /* 0x00000000fffff984 */ /* 0x000fe20000000800 */
[----:B------:R-:W-:Y:S01]  /*10690*/  @!PT LDS RZ, [RZ] ;  /* 0x00000000fffff984 */ /* 0x000fe20000000800 */
[----:B------:R-:W-:Y:S01]  /*106a0*/  @!P1 LDGSTS.E.BYPASS.LTC128B.128 [R230+0x4000], desc[UR32][R10.64] ;  /* 0x040000000ae69fae */ /* 0x000fe2000b901d60 */
[----:B----4-:R-:W-:Y:S02]  /*106b0*/  @!P1 LEA R6, P0, R7, R16, 0x1 ;  /* 0x0000001007069211 */ /* 0x010fe400078008ff */
[----:B------:R-:W-:Y:S01]  /*106c0*/  @!P1 LEA.HI.X R9, R0, R15, R9, 0x1, P2 ;  /* 0x0000000f00099211 */ /* 0x000fe200010f0c09 */
[----:B------:R-:W-:Y:S01]  /*106d0*/  @!P1 VIADD R0, R5, UR4 ;  /* 0x0000000405009c36 */ /* 0x000fe20008000000 */
[----:B------:R-:W-:Y:S01]  /*106e0*/  @!P1 LEA.HI.X R7, R7, R17, R12, 0x1, P0 ;  /* 0x0000001107079211 */ /* 0x000fe200000f0c0c */
[----:B------:R-:W-:Y:S01]  /*106f0*/  @P1 STS.128 [R230+0x4800], RZ ;  /* 0x004800ffe6001388 */ /* 0x000fe20000000c00 */
[----:B------:R-:W-:-:S03]  /*10700*/  @!P1 LEA R2, P0, R4, R18, 0x1 ;  /* 0x0000001204029211 */ /* 0x000fc600078008ff */
[----:B------:R-:W-:Y:S01]  /*10710*/  @!PT LDS RZ, [RZ] ;  /* 0x00000000fffff984 */ /* 0x000fe20000000800 */
[----:B------:R-:W-:Y:S01]  /*10720*/  @!PT LDS RZ, [RZ] ;  /* 0x00000000fffff984 */ /* 0x000fe20000000800 */
[----:B------:R-:W-:Y:S01]  /*10730*/  @!PT LDS RZ, [RZ] ;  /* 0x00000000fffff984 */ /* 0x000fe20000000800 */
[----:B------:R-:W-:Y:S01]  /*10740*/  @!P1 LDGSTS.E.BYPASS.LTC128B.128 [R230+0x4800], desc[UR32][R8.64] ;  /* 0x0480000008e69fae */ /* 0x000fe2000b901d60 */
[----:B------:R-:W-:Y:S02]  /*10750*/  @!P1 LEA.HI.X R3, R4, R19, R0, 0x1, P0 ;  /* 0x0000001304039211 */ /* 0x000fe400000f0c00 */
[----:B------:R-:W-:Y:S01]  /*10760*/  PLOP3.LUT P0, PT, PT, PT, UP0, 0x80, 0x0 ;  /* 0x000000000000781c */ /* 0x000fe20003f0f008 */
        /* <DEDUP_REMOVED lines=10> */
[----:B------:R-:W-:Y:S04]  /*10810*/  LDSM.16.M88.4 R24, [R216+0x2000] ;  /* 0x00200000d818783b */ /* 0x000fe80000000200 */
[----:B------:R-:W3:Y:S04]  /*10820*/  LDSM.16.M88.4 R12, [R219+0x1000] ;  /* 0x00100000db0c783b */ /* 0x000ee80000000200 */
[----:B------:R-:W4:Y:S04]  /*10830*/  LDSM.16.M88.4 R16, [R219] ;  /* 0x00000000db10783b */ /* 0x000f280000000200 */
[----:B------:R-:W2:Y:S04]  /*10840*/  LDSM.16.M88.4 R68, [R216+0x2400] ;  /* 0x00240000d844783b */ /* 0x000ea80000000200 */
[----:B------:R-:W-:Y:S04]  /*10850*/  LDSM.16.M88.4 R96, [R221] ;  /* 0x00000000dd60783b */ /* 0x000fe80000000200 */
[----:B-1----:R-:W1:Y:S04]  /*10860*/  LDSM.16.M88.4 R4, [R220+0x1000] ;  /* 0x00100000dc04783b */ /* 0x002e680000000200 */
[----:B------:R-:W1:Y:S04]  /*10870*/  LDSM.16.M88.4 R64, [R216+0x2800] ;  /* 0x00280000d840783b */ /* 0x000e680000000200 */
[----:B------:R-:W1:Y:S04]  /*10880*/  LDSM.16.M88.4 R60, [R216+0x2c00] ;  /* 0x002c0000d83c783b */ /* 0x000e680000000200 */
[----:B------:R-:W1:Y:S04]  /*10890*/  LDSM.16.M88.4 R8, [R220] ;  /* 0x00000000dc08783b */ /* 0x000e680000000200 */
[----:B------:R-:W1:Y:S04]  /*108a0*/  LDSM.16.M88.4 R92, [R228] ;  /* 0x00000000e45c783b */ /* 0x000e680000000200 */
[----:B------:R-:W1:Y:S01]  /*108b0*/  LDSM.16.M88.4 R56, [R216+0x3000] ;  /* 0x00300000d838783b */ /* 0x000e620000000200 */
[-C--:B---3--:R-:W-:Y:S03]  /*108c0*/  HMMA.16816.F32 R120, R12, R24.reuse, RZ ;  /* 0x000000180c78723c */ /* 0x088fe600000018ff */
[----:B------:R-:W3:Y:S04]  /*108d0*/  LDSM.16.M88.4 R36, [R216+0x3400] ;  /* 0x00340000d824783b */ /* 0x000ee80000000200 */
[----:B------:R-:W3:Y:S01]  /*108e0*/  LDSM.16.M88.4 R32, [R216+0x3800] ;  /* 0x00380000d820783b */ /* 0x000ee20000000200 */
[----:B----4-:R-:W-:Y:S03]  /*108f0*/  HMMA.16816.F32 R124, R16, R24, RZ ;  /* 0x00000018107c723c */ /* 0x010fe600000018ff */
[----:B------:R-:W4:Y:S03]  /*10900*/  LDSM.16.M88.4 R28, [R216+0x3c00] ;  /* 0x003c0000d81c783b */ /* 0x000f260000000200 */
[C---:B--2---:R-:W-:Y:S01]  /*10910*/  HMMA.16816.F32 R116, R12.reuse, R68, RZ ;  /* 0x000000440c74723c */ /* 0x044fe200000018ff */
[----:B------:R-:W2:Y:S04]  /*10920*/  LDSM.16.M88.4 R88, [R227] ;  /* 0x00000000e358783b */ /* 0x000ea80000000200 */
[----:B------:R-:W2:Y:S01]  /*10930*/  LDSM.16.M88.4 R84, [R226] ;  /* 0x00000000e254783b */ /* 0x000ea20000000200 */
[----:B------:R-:W-:Y:S03]  /*10940*/  HMMA.16816.F32 R200, R12, R26, RZ ;  /* 0x0000001a0cc8723c */ /* 0x000fe600000018ff */
[----:B------:R-:W2:Y:S03]  /*10950*/  LDSM.16.M88.4 R80, [R225] ;  /* 0x00000000e150783b */ /* 0x000ea60000000200 */
[----:B-1----:R-:W-:Y:S01]  /*10960*/  HMMA.16816.F32 R120, R4, R96, R120 ;  /* 0x000000600478723c */ /* 0x002fe20000001878 */
[----:B------:R-:W-:Y:S04]  /*10970*/  LDSM.16.M88.4 R76, [R224] ;  /* 0x00000000e04c783b */ /* 0x000fe80000000200 */
[----:B------:R-:W1:Y:S01]  /*10980*/  LDSM.16.M88.4 R20, [R223] ;  /* 0x00000000df14783b */ /* 0x000e620000000200 */
[C---:B------:R-:W-:Y:S03]  /*10990*/  HMMA.16816.F32 R112, R12.reuse, R64, RZ ;  /* 0x000000400c70723c */ /* 0x040fe600000018ff */
[----:B------:R-:W1:Y:S03]  /*109a0*/  LDSM.16.M88.4 R72, [R222] ;  /* 0x00000000de48783b */ /* 0x000e660000000200 */
[----:B------:R-:W-:Y:S01]  /*109b0*/  HMMA.16816.F32 R108, R12, R60, RZ ;  /* 0x0000003c0c6c723c */ /* 0x000fe200000018ff */
[----:B------:R-:W0:Y:S05]  /*109c0*/  LDGDEPBAR ;  /* 0x00000000000079af */ /* 0x000e2a0000000000 */
[----:B------:R-:W-:Y:S05]  /*109d0*/  HMMA.16816.F32 R208, R8, R96, R124 ;  /* 0x0000006008d0723c */ /* 0x000fea000000187c */
[----:B------:R-:W-:Y:S01]  /*109e0*/  STL.64 [R1+0x10], R120 ;  /* 0x0000107801007387 */ /* 0x000fe20000100a00 */
[----:B------:R-:W-:Y:S03]  /*109f0*/  HMMA.16816.F32 R116, R4, R92, R116 ;  /* 0x0000005c0474723c */ /* 0x000fe60000001874 */
[----:B------:R2:W-:Y:S03]  /*10a00*/  STL.64 [R1+0x18], R122 ;  /* 0x0000187a01007387 */ /* 0x0005e60000100a00 */
[C---:B------:R-:W-:Y:S06]  /*10a10*/  HMMA.16816.F32 R104, R12.reuse, R56, RZ ;  /* 0x000000380c68723c */ /* 0x040fec00000018ff */
[----:B---3--:R-:W-:Y:S01]  /*10a20*/  HMMA.16816.F32 R100, R12, R36, RZ ;  /* 0x000000240c64723c */ /* 0x008fe200000018ff */
[----:B------:R-:W-:-:S05]  /*10a30*/  DEPBAR.LE SB0, 0x0 ;  /* 0x000080000000791a */ /* 0x000fca0000000000 */
[C---:B------:R-:W-:Y:S05]  /*10a40*/  HMMA.16816.F32 R176, R12.reuse, R32, RZ ;  /* 0x000000200cb0723c */ /* 0x040fea00000018ff */
[----:B------:R-:W-:Y:S01]  /*10a50*/  STL.64 [R1], R116 ;  /* 0x0000007401007387 */ /* 0x000fe20000100a00 */
[C---:B----4-:R-:W-:Y:S03]  /*10a60*/  HMMA.16816.F32 R124, R12.reuse, R28, RZ ;  /* 0x0000001c0c7c723c */ /* 0x050fe600000018ff */
[----:B------:R-:W-:Y:S03]  /*10a70*/  STL.64 [R1+0x8], R118 ;  /* 0x0000087601007387 */ /* 0x000fe60000100a00 */
[C---:B------:R-:W-:Y:S06]  /*10a80*/  HMMA.16816.F32 R196, R12.reuse, R70, RZ ;  /* 0x000000460cc4723c */ /* 0x040fec00000018ff */
[C---:B------:R-:W-:Y:S06]  /*10a90*/  HMMA.16816.F32 R192, R12.reuse, R66, RZ ;  /* 0x000000420cc0723c */ /* 0x040fec00000018ff */
[C---:B------:R-:W-:Y:S06]  /*10aa0*/  HMMA.16816.F32 R188, R12.reuse, R62, RZ ;  /* 0x0000003e0cbc723c */ /* 0x040fec00000018ff */
[C---:B------:R-:W-:Y:S06]  /*10ab0*/  HMMA.16816.F32 R184, R12.reuse, R58, RZ ;  /* 0x0000003a0cb8723c */ /* 0x040fec00000018ff */
[C---:B------:R-:W-:Y:S06]  /*10ac0*/  HMMA.16816.F32 R180, R12.reuse, R38, RZ ;  /* 0x000000260cb4723c */ /* 0x040fec00000018ff */
[C---:B------:R-:W-:Y:S06]  /*10ad0*/  HMMA.16816.F32 R172, R12.reuse, R34, RZ ;  /* 0x000000220cac723c */ /* 0x040fec00000018ff */
[----:B--2---:R-:W-:Y:S06]  /*10ae0*/  HMMA.16816.F32 R120, R12, R30, RZ ;  /* 0x0000001e0c78723c */ /* 0x004fec00000018ff */
        /* <DEDUP_REMOVED lines=10> */
[C---:B------:R-:W-:Y:S03]  /*10b90*/  HMMA.16816.F32 R172, R4.reuse, R22, R172 ;  /* 0x0000001604ac723c */ /* 0x040fe600000018ac */
[----:B------:R-:W-:Y:S03]  /*10ba0*/  STL.64 [R1+0x40], R104 ;  /* 0x0000406801007387 */ /* 0x000fe60000100a00 */
[C---:B------:R-:W-:Y:S01]  /*10bb0*/  HMMA.16816.F32 R176, R4.reuse, R98, R200 ;  /* 0x0000006204b0723c */ /* 0x040fe200000018c8 */
[----:B------:R3:W-:Y:S05]  /*10bc0*/  STL.64 [R1+0x48], R106 ;  /* 0x0000486a01007387 */ /* 0x0007ea0000100a00 */
[C---:B------:R-:W-:Y:S06]  /*10bd0*/  HMMA.16816.F32 R232, R4.reuse, R90, R192 ;  /* 0x0000005a04e8723c */ /* 0x040fec00000018c0 */
[C---:B-1----:R-:W-:Y:S06]  /*10be0*/  HMMA.16816.F32 R12, R4.reuse, R76, R100 ;  /* 0x0000004c040c723c */ /* 0x042fec0000001864 */
[----:B------:R-:W-:Y:S06]  /*10bf0*/  HMMA.16816.F32 R248, R4, R86, R188 ;  /* 0x0000005604f8723c */ /* 0x000fec00000018bc */
[C---:B------:R-:W-:Y:S06]  /*10c00*/  HMMA.16816.F32 R116, R16.reuse, R68, RZ ;  /* 0x000000441074723c */ /* 0x040fec00000018ff */
[C---:B------:R-:W-:Y:S05]  /*10c10*/  HMMA.16816.F32 R112, R16.reuse, R64, RZ ;  /* 0x000000401070723c */ /* 0x040fea00000018ff */
[----:B------:R-:W-:Y:S01]  /*10c20*/  STL.64 [R1+0xa0], R12 ;  /* 0x0000a00c01007387 */ /* 0x000fe20000100a00 */
[C---:B--2---:R-:W-:Y:S03]  /*10c30*/  HMMA.16816.F32 R108, R16.reuse, R60, RZ ;  /* 0x0000003c106c723c */ /* 0x044fe600000018ff */
[----:B------:R1:W-:Y:S03]  /*10c40*/  STL.64 [R1+0xa8], R14 ;  /* 0x0000a80e01007387 */ /* 0x0003e60000100a00 */
[C---:B---3--:R-:W-:Y:S01]  /*10c50*/  HMMA.16816.F32 R104, R16.reuse, R56, RZ ;  /* 0x000000381068723c */ /* 0x048fe200000018ff */
[----:B------:R-:W-:Y:S04]  /*10c60*/  STL.64 [R1+0xb0], R212 ;  /* 0x0000b0d401007387 */ /* 0x000fe80000100a00 */
[----:B------:R2:W-:Y:S01]  /*10c70*/  STL.64 [R1+0xb8], R214 ;  /* 0x0000b8d601007387 */ /* 0x0005e20000100a00 */
[C---:B------:R-:W-:Y:S03]  /*10c80*/  HMMA.16816.F32 R100, R16.reuse, R36, RZ ;  /* 0x000000241064723c */ /* 0x040fe600000018ff */
[----:B------:R-:W-:Y:S03]  /*10c90*/  STL.64 [R1+0xd0], R124 ;  /* 0x0000d07c01007387 */ /* 0x000fe60000100a00 */
[C---:B------:R-:W-:Y:S01]  /*10ca0*/  HMMA.16816.F32 R24, R16.reuse, R26, RZ ;  /* 0x0000001a1018723c */ /* 0x040fe200000018ff */
[----:B------:R3:W-:Y:S04]  /*10cb0*/  STL.64 [R1+0xd8], R126 ;  /* 0x0000d87e01007387 */ /* 0x0007e80000100a00 */
[----:B------:R-:W-:Y:S01]  /*10cc0*/  STL.64 [R1+0x70], R184 ;  /* 0x000070b801007387 */ /* 0x000fe20000100a00 */
[C---:B------:R-:W-:Y:S03]  /*10cd0*/  HMMA.16816.F32 R68, R16.reuse, R70, RZ ;  /* 0x000000461044723c */ /* 0x040fe600000018ff */
[----:B------:R-:W-:Y:S03]  /*10ce0*/  STL.64 [R1+0x78], R186 ;  /* 0x000078ba01007387 */ /* 0x000fe60000100a00 */
[C---:B-1----:R-:W-:Y:S06]  /*10cf0*/  HMMA.16816.F32 R12, R16.reuse, R32, RZ ;  /* 0x00000020100c723c */ /* 0x042fec00000018ff */
[----:B------:R-:W-:Y:S06]  /*10d00*/  HMMA.16816.F32 R64, R16, R66, RZ ;  /* 0x000000421040723c */ /* 0x000fec00000018ff */
[C---:B--2---:R-:W-:Y:S06]  /*10d10*/  HMMA.16816.F32 R212, R4.reuse, R94, R196 ;  /* 0x0000005e04d4723c */ /* 0x044fec00000018c4 */
[C---:B---3--:R-:W-:Y:S06]  /*10d20*/  HMMA.16816.F32 R124, R4.reuse, R78, R180 ;  /* 0x0000004e047c723c */ /* 0x048fec00000018b4 */
[----:B------:R-:W-:Y:S06]  /*10d30*/  HMMA.16816.F32 R4, R4, R74, R120 ;  /* 0x0000004a0404723c */ /* 0x000fec0000001878 */
[C---:B------:R-:W-:Y:S06]  /*10d40*/  HMMA.16816.F32 R60, R16.reuse, R62, RZ ;  /* 0x0000003e103c723c */ /* 0x040fec00000018ff */
[C---:B------:R-:W-:Y:S05]  /*10d50*/  HMMA.16816.F32 R56, R16.reuse, R58, RZ ;  /* 0x0000003a1038723c */ /* 0x040fea00000018ff */
[----:B------:R-:W-:Y:S01]  /*10d60*/  STL.64 [R1+0x80], R124 ;  /* 0x0000807c01007387 */ /* 0x000fe20000100a00 */
[C---:B------:R-:W-:Y:S03]  /*10d70*/  HMMA.16816.F32 R36, R16.reuse, R38, RZ ;  /* 0x000000261024723c */ /* 0x040fe600000018ff */
[----:B------:R1:W-:Y:S03]  /*10d80*/  STL.64 [R1+0x88], R126 ;  /* 0x0000887e01007387 */ /* 0x0003e60000100a00 */
[----:B------:R-:W-:Y:S01]  /*10d90*/  HMMA.16816.F32 R32, R16, R34, RZ ;  /* 0x000000221020723c */ /* 0x000fe200000018ff */
[----:B------:R-:W-:Y:S04]  /*10da0*/  STL.64 [R1+0x90], R172 ;  /* 0x000090ac01007387 */ /* 0x000fe80000100a00 */
[----:B------:R-:W-:Y:S01]  /*10db0*/  STL.64 [R1+0x98], R174 ;  /* 0x000098ae01007387 */ /* 0x000fe20000100a00 */
[C---:B------:R-:W-:Y:S03]  /*10dc0*/  HMMA.16816.F32 R120, R8.reuse, R88, R112 ;  /* 0x000000580878723c */ /* 0x040fe60000001870 */
[----:B------:R-:W-:Y:S03]  /*10dd0*/  STL.64 [R1+0xc0], R4 ;  /* 0x0000c00401007387 */ /* 0x000fe60000100a00 */
[C---:B------:R-:W-:Y:S01]  /*10de0*/  HMMA.16816.F32 R112, R8.reuse, R80, R104 ;  /* 0x000000500870723c */ /* 0x040fe20000001868 */
[----:B------:R2:W-:Y:S05]  /*10df0*/  STL.64 [R1+0xc8], R6 ;  /* 0x0000c80601007387 */ /* 0x0005ea0000100a00 */
[C---:B------:R-:W-:Y:S06]  /*10e00*/  HMMA.16816.F32 R80, R8.reuse, R82, R56 ;  /* 0x000000520850723c */ /* 0x040fec0000001838 */
[C---:B-1----:R-:W-:Y:S06]  /*10e10*/  HMMA.16816.F32 R124, R8.reuse, R92, R116 ;  /* 0x0000005c087c723c */ /* 0x042fec0000001874 */
[C---:B------:R-:W-:Y:S06]  /*10e20*/  HMMA.16816.F32 R116, R8.reuse, R84, R108 ;  /* 0x000000540874723c */ /* 0x040fec000000186c */
[----:B------:R-:W-:Y:S06]  /*10e30*/  HMMA.16816.F32 R108, R8, R76, R100 ;  /* 0x0000004c086c723c */ /* 0x000fec0000001864 */
[C---:B--2---:R-:W-:Y:S06]  /*10e40*/  HMMA.16816.F32 R4, R16.reuse, R28, RZ ;  /* 0x0000001c1004723c */ /* 0x044fec00000018ff */
[----:B------:R-:W-:Y:S06]  /*10e50*/  HMMA.16816.F32 R16, R16, R30, RZ ;  /* 0x0000001e1010723c */ /* 0x000fec00000018ff */
        /* <DEDUP_REMOVED lines=9> */
[----:B------:R-:W-:Y:S06]  /*10ef0*/  BAR.SYNC.DEFER_BLOCKING 0x0 ;  /* 0x0000000000007b1d */ /* 0x000fec0000010000 */
[----:B------:R-:W-:-:S02]  /*10f00*/  NOP ;  /* 0x0000000000007918 */ /* 0x000fc40000000000 */
[----:B------:R-:W-:-:S15]  /*10f10*/  @!P0 BRA `(.L_x_459) ;  /* 0x0000000000f48947 */ /* 0x000fde0003800000 */
[----:B------:R-:W2:Y:S01]  /*10f20*/  LDL.64 R54, [R1+0x318] ;  /* 0x0003180001367983 */ /* 0x000ea20000100a00 */
[----:B------:R-:W1:Y:S01]  /*10f30*/  @!P1 LDC.64 R8, c[0x0][0x218] ;  /* 0x00008600ff089b82 */ /* 0x000e620000000a00 */
[----:B------:R-:W-:Y:S01]  /*10f40*/  UIADD3 UR5, UR31, -0x3, URZ ;  /* 0xfffffffd1f057890 */ /* 0x000fe2000fffe03f */
[----:B------:R-:W-:Y:S01]  /*10f50*/  IMAD.U32 R0, RZ, RZ, UR10 ;  /* 0x0000000aff007e24 */ /* 0x000fe2000f8e00ff */
[----:B------:R3:W-:Y:S01]  /*10f60*/  @P1 STS [R230+0x2000], RZ ;  /* 0x002000ffe6001388 */ /* 0x0007e20000000800 */
[----:B------:R-:W-:Y:S01]  /*10f70*/  IMAD.U32 R6, RZ, RZ, UR10 ;  /* 0x0000000aff067e24 */ /* 0x000fe2000f8e00ff */
[----:B------:R-:W-:Y:S01]  /*10f80*/  USHF.R.S32.HI UR4, URZ, 0x1f, UR5 ;  /* 0x0000001f3f047899 */ /* 0x000fe20008011405 */
[----:B------:R-:W-:Y:S01]  /*10f90*/  IMAD.U32 R4, RZ, RZ, UR11 ;  /* 0x0000000bff047e24 */ /* 0x000fe2000f8e00ff */
[----:B------:R3:W-:Y:S01]  /*10fa0*/  @P1 STS [R230+0x2004], RZ ;  /* 0x002004ffe6001388 */ /* 0x0007e20000000800 */
[----:B------:R-:W-:Y:S01]  /*10fb0*/  IMAD.U32 R2, RZ, RZ, UR5 ;  /* 0x00000005ff027e24 */ /* 0x000fe2000f8e00ff */
[----:B------:R-:W-:Y:S01]  /*10fc0*/  UIMAD UR5, UR36, UR5, URZ ;  /* 0x00000005240572a4 */ /* 0x000fe2000f8e023f */
[----:B------:R-:W4:Y:S01]  /*10fd0*/  @!P1 LDC.64 R10, c[0x0][0x218] ;  /* 0x00008600ff0a9b82 */ /* 0x000f220000000a00 */
[----:B------:R-:W-:Y:S01]  /*10fe0*/  IMAD.U32 R7, RZ, RZ, UR10 ;  /* 0x0000000aff077e24 */ /* 0x000fe2000f8e00ff */
[----:B------:R3:W-:Y:S01]  /*10ff0*/  @P1 STS.64 [R230+0x2008], RZ ;  /* 0x002008ffe6001388 */ /* 0x0007e20000000a00 */
[----:B------:R-:W-:Y:S01]  /*11000*/  UIMAD UR4, UR4, UR37, UR5 ;  /* 0x00000025040472a4 */ /* 0x000fe2000f8e0205 */
[----:B------:R-:W-:Y:S04]  /*11010*/  BSSY B0, `(.L_x_460) ;  /* 0x000002c000007945 */ /* 0x000fe80003800000 */
[----:B------:R-:W5:Y:S01]  /*11020*/  @!P1 LDC.64 R12, c[0x0][0x218] ;  /* 0x00008600ff0c9b82 */ /* 0x000f620000000a00 */
[----:B--2---:R-:W-:-:S04]  /*11030*/  IMAD.WIDE.U32 R2, R2, UR37, R54 ;  /* 0x0000002502027c25 */ /* 0x004fc8000f8e0036 */
[----:B------:R-:W-:Y:S01]  /*11040*/  VIADD R5, R3, UR4 ;  /* 0x0000000403057c36 */ /* 0x000fe20008000000 */
[----:B------:R-:W-:-:S04]  /*11050*/  @!P1 LEA R0, P2, R0, R2, 0x5 ;  /* 0x0000000200009211 */ /* 0x000fc800078428ff */
[----:B------:R-:W-:Y:S02]  /*11060*/  @!P1 LEA.HI.X R6, R6, R5, R4, 0x5, P2 ;  /* 0x0000000506069211 */ /* 0x000fe400010f2c04 */
[----:B-1----:R-:W-:-:S04]  /*11070*/  @!P1 LEA R8, P2, R0, R8, 0x1 ;  /* 0x0000000800089211 */ /* 0x002fc800078408ff */
[----:B------:R-:W-:Y:S01]  /*11080*/  @!P1 LEA.HI.X R9, R0, R9, R6, 0x1, P2 ;  /* 0x0000000900099211 */ /* 0x000fe200010f0c06 */
[----:B------:R-:W-:Y:S02]  /*11090*/  IMAD.U32 R0, RZ, RZ, UR10 ;  /* 0x0000000aff007e24 */ /* 0x000fe4000f8e00ff */
[----:B------:R-:W-:-:S03]  /*110a0*/  IMAD.U32 R6, RZ, RZ, UR11 ;  /* 0x0000000bff067e24 */ /* 0x000fc6000f8e00ff */
[----:B------:R-:W-:-:S04]  /*110b0*/  @!P1 LEA R0, P2, R0, R2, 0x6 ;  /* 0x0000000200009211 */ /* 0x000fc800078430ff */
[----:B------:R-:W-:Y:S02]  /*110c0*/  @!P1 LEA.HI.X R7, R7, R5, R6, 0x6, P2 ;  /* 0x0000000507079211 */ /* 0x000fe400010f3406 */
[----:B----4-:R-:W-:Y:S02]  /*110d0*/  @!P1 LEA R6, P2, R0, R10, 0x1 ;  /* 0x0000000a00069211 */ /* 0x010fe400078408ff */
[----:B-----5:R-:W-:Y:S02]  /*110e0*/  @!P1 LEA R10, P3, R2, R12, 0x1 ;  /* 0x0000000c020a9211 */ /* 0x020fe400078608ff */
[----:B------:R-:W-:Y:S02]  /*110f0*/  @!P1 LEA.HI.X R7, R0, R11, R7, 0x1, P2 ;  /* 0x0000000b00079211 */ /* 0x000fe400010f0c07 */
[----:B------:R-:W-:-:S05]  /*11100*/  @!P1 LEA.HI.X R11, R2, R13, R5, 0x1, P3 ;  /* 0x0000000d020b9211 */ /* 0x000fca00018f0c05 */
        /* <DEDUP_REMOVED lines=28> */
.L_x_461:
[----:B------:R-:W-:Y:S05]  /*112d0*/  BSYNC B0 ;  /* 0x0000000000007941 */ /* 0x000fea0003800000 */
.L_x_460:
[----:B------:R-:W0:Y:S02]  /*112e0*/  LDGDEPBAR ;  /* 0x00000000000079af */ /* 0x000e240000000000 */
.L_x_459:
[----:B------:R-:W2:Y:S04]  /*112f0*/  LDL R2, [R1+0x14] ;  /* 0x0000140001027983 */ /* 0x000ea80000100800 */
[----:B------:R-:W4:Y:S04]  /*11300*/  LDL R3, [R1+0x18] ;  /* 0x0000180001037983 */ /* 0x000f280000100800 */
[----:B---3--:R-:W3:Y:S04]  /*11310*/  LDL R6, [R1+0x88] ;  /* 0x0000880001067983 */ /* 0x008ee80000100800 */
[----:B-1----:R-:W4:Y:S04]  /*11320*/  LDL R5, [R1+0x84] ;  /* 0x0000840001057983 */ /* 0x002f280000100800 */
[----:B------:R-:W4:Y:S04]  /*11330*/  LDL R4, [R1+0x8c] ;  /* 0x00008c0001047983 */ /* 0x000f280000100800 */
[----:B------:R-:W4:Y:S04]  /*11340*/  LDL R7, [R1+0x80] ;  /* 0x0000800001077983 */ /* 0x000f280000100800 */
[----:B------:R-:W4:Y:S04]  /*11350*/  LDL R8, [R1+0xd8] ;  /* 0x0000d80001087983 */ /* 0x000f280000100800 */
[----:B------:R-:W4:Y:S04]  /*11360*/  LDL R9, [R1+0xc0] ;  /* 0x0000c00001097983 */ /* 0x000f280000100800 */
[----:B------:R-:W4:Y:S04]  /*11370*/  LDL.LU R10, [R1+0xa0] ;  /* 0x0000a000010a7983 */ /* 0x000f280000300800 */
[----:B------:R-:W4:Y:S04]  /*11380*/  LDL R13, [R1+0x4] ;  /* 0x00000400010d7983 */ /* 0x000f280000100800 */
[----:B------:R-:W4:Y:S04]  /*11390*/  LDL R12, [R1+0xc] ;  /* 0x00000c00010c7983 */ /* 0x000f280000100800 */
[----:B------:R-:W4:Y:S04]  /*113a0*/  LDL R11, [R1] ;  /* 0x00000000010b7983 */ /* 0x000f280000100800 */
[----:B------:R-:W4:Y:S04]  /*113b0*/  LDL R14, [R1+0x8] ;  /* 0x00000800010e7983 */ /* 0x000f280000100800 */
[----:B------:R-:W4:Y:S04]  /*113c0*/  LDL.LU R15, [R1+0x90] ;  /* 0x00009000010f7983 */ /* 0x000f280000300800 */
[----:B------:R-:W4:Y:S04]  /*113d0*/  LDL R18, [R1+0x24] ;  /* 0x0000240001127983 */ /* 0x000f280000100800 */
[----:B------:R-:W4:Y:S04]  /*113e0*/  LDL R17, [R1+0x2c] ;  /* 0x00002c0001117983 */ /* 0x000f280000100800 */
[----:B------:R-:W4:Y:S04]  /*113f0*/  LDL.LU R16, [R1+0x20] ;  /* 0x0000200001107983 */ /* 0x000f280000300800 */
[----:B------:R-:W4:Y:S04]  /*11400*/  LDL R19, [R1+0x28] ;  /* 0x0000280001137983 */ /* 0x000f280000100800 */
[----:B------:R-:W4:Y:S04]  /*11410*/  LDL R22, [R1+0x70] ;  /* 0x0000700001167983 */ /* 0x000f280000100800 */
[----:B------:R-:W4:Y:S04]  /*11420*/  LDL R21, [R1+0x78] ;  /* 0x0000780001157983 */ /* 0x000f280000100800 */
[----:B------:R-:W4:Y:S04]  /*11430*/  LDL R20, [R1+0x74] ;  /* 0x0000740001147983 */ /* 0x000f280000100800 */
[----:B------:R-:W4:Y:S04]  /*11440*/  LDL R23, [R1+0x7c] ;  /* 0x00007c0001177983 */ /* 0x000f280000100800 */
[----:B------:R-:W4:Y:S04]  /*11450*/  LDL.LU R26, [R1+0x3c] ;  /* 0x00003c00011a7983 */ /* 0x000f280000300800 */
[----:B------:R-:W4:Y:S04]  /*11460*/  LDL R25, [R1+0x30] ;  /* 0x0000300001197983 */ /* 0x000f280000100800 */
[----:B------:R-:W4:Y:S04]  /*11470*/  LDL.LU R24, [R1+0x38] ;  /* 0x0000380001187983 */ /* 0x000f280000300800 */
[----:B------:R-:W4:Y:S04]  /*11480*/  LDL.LU R27, [R1+0x34] ;  /* 0x00003400011b7983 */ /* 0x000f280000300800 */
[----:B------:R-:W4:Y:S04]  /*11490*/  LDL.LU R31, [R1+0x40] ;  /* 0x00004000011f7983 */ /* 0x000f280000300800 */
[----:B------:R-:W4:Y:S04]  /*114a0*/  LDL.LU R30, [R1+0x48] ;  /* 0x00004800011e7983 */ /* 0x000f280000300800 */
[----:B------:R-:W4:Y:S04]  /*114b0*/  LDL.LU R29, [R1+0x44] ;  /* 0x00004400011d7983 */ /* 0x000f280000300800 */
[----:B------:R-:W4:Y:S04]  /*114c0*/  LDL.LU R28, [R1+0x4c] ;  /* 0x00004c00011c7983 */ /* 0x000f280000300800 */
[----:B------:R-:W-:Y:S04]  /*114d0*/  STL.64 [R1+0x410], R130 ;  /* 0x0004108201007387 */ /* 0x000fe80000100a00 */
[----:B------:R-:W-:Y:S04]  /*114e0*/  STL [R1+0x3f0], R40 ;  /* 0x0003f02801007387 */ /* 0x000fe80000100800 */
[----:B------:R-:W-:Y:S04]  /*114f0*/  STL [R1+0x3ec], R41 ;  /* 0x0003ec2901007387 */ /* 0x000fe80000100800 */
[----:B------:R-:W-:Y:S04]  /*11500*/  STL [R1+0x3e8], R46 ;  /* 0x0003e82e01007387 */ /* 0x000fe80000100800 */
[----:B------:R-:W-:Y:S04]  /*11510*/  STL [R1+0x3e4], R47 ;  /* 0x0003e42f01007387 */ /* 0x000fe80000100800 */
[----:B------:R-:W-:Y:S04]  /*11520*/  STL [R1+0x3e0], R44 ;  /* 0x0003e02c01007387 */ /* 0x000fe80000100800 */
[----:B------:R-:W-:Y:S04]  /*11530*/  STL [R1+0x3dc], R45 ;  /* 0x0003dc2d01007387 */ /* 0x000fe80000100800 */
[----:B------:R-:W-:Y:S04]  /*11540*/  STL [R1+0x3d8], R42 ;  /* 0x0003d82a01007387 */ /* 0x000fe80000100800 */
[----:B------:R1:W-:Y:S04]  /*11550*/  STL [R1+0x3d4], R43 ;  /* 0x0003d42b01007387 */ /* 0x0003e80000100800 */
[----:B------:R-:W-:Y:S04]  /*11560*/  STL [R1+0x3cc], R217 ;  /* 0x0003ccd901007387 */ /* 0x000fe80000100800 */
[----:B------:R-:W-:Y:S04]  /*11570*/  STL [R1+0x3b4], R218 ;  /* 0x0003b4da01007387 */ /* 0x000fe80000100800 */
[----:B------:R-:W-:Y:S04]  /*11580*/  STL [R1+0x374], R239 ;  /* 0x000374ef01007387 */ /* 0x000fe80000100800 */
[----:B------:R4:W-:Y:S04]  /*11590*/  STL [R1+0x370], R238 ;  /* 0x000370ee01007387 */ /* 0x0009e80000100800 */
[----:B------:R-:W-:Y:S04]  /*115a0*/  STL [R1+0x36c], R230 ;  /* 0x00036ce601007387 */ /* 0x000fe80000100800 */
[----:B------:R-:W-:Y:S04]  /*115b0*/  STL [R1+0x368], R228 ;  /* 0x000368e401007387 */ /* 0x000fe80000100800 */
[----:B------:R4:W-:Y:S04]  /*115c0*/  STL [R1+0x364], R227 ;  /* 0x000364e301007387 */ /* 0x0009e80000100800 */
[----:B------:R-:W-:Y:S04]  /*115d0*/  STL [R1+0x360], R226 ;  /* 0x000360e201007387 */ /* 0x000fe80000100800 */
        /* <DEDUP_REMOVED lines=8> */
[----:B------:R-:W4:Y:S04]  /*11660*/  LDL.LU R132, [R1+0x1c] ;  /* 0x00001c0001847983 */ /* 0x000f280000300800 */
[----:B-1----:R-:W4:Y:S01]  /*11670*/  LDL R43, [R1+0x10] ;  /* 0x00001000012b7983 */ /* 0x002f220000100800 */
[----:B------:R-:W1:Y:S02]  /*11680*/  S2R R0, SR_TID.X ;  /* 0x0000000000007919 */ /* 0x000e640000002100 */
[----:B-1----:R-:W-:-:S02]  /*11690*/  IMAD.SHL.U32 R32, R0, 0x2, RZ ;  /* 0x0000000200207824 */ /* 0x002fc400078e00ff */
[----:B------:R-:W-:-:S03]  /*116a0*/  IMAD.U32 R0, RZ, RZ, UR6 ;  /* 0x00000006ff007e24 */ /* 0x000fc6000f8e00ff */
[----:B------:R-:W-:-:S05]  /*116b0*/  LOP3.LUT R32, R32, 0x6, RZ, 0xc0, !PT ;  /* 0x0000000620207812 */ /* 0x000fca00078ec0ff */
[----:B------:R-:W-:-:S05]  /*116c0*/  IMAD R0, R0, 0x80, R32 ;  /* 0x0000008000007824 */ /* 0x000fca00078e0220 */
[----:B------:R-:W-:-:S04]  /*116d0*/  ISETP.GE.AND P1, PT, R0, R48, PT ;  /* 0x000000300000720c */ /* 0x000fc80003f26270 */
[----:B------:R-:W-:Y:S01]  /*116e0*/  FSEL R33, R208, -INF , !P1 ;  /* 0xff800000d0217808 */ /* 0x000fe20004800000 */
[----:B------:R-:W-:-:S05]  /*116f0*/  VIADD R32, R0, 0x1 ;  /* 0x0000000100207836 */ /* 0x000fca0000000000 */
[----:B------:R-:W-:-:S04]  /*11700*/  ISETP.GE.AND P6, PT, R32, R48, PT ;  /* 0x000000302000720c */ /* 0x000fc80003fc6270 */
[----:B------:R-:W-:Y:S01]  /*11710*/  FSEL R34, R209, -INF , !P6 ;  /* 0xff800000d1227808 */ /* 0x000fe20007000000 */
[----:B--2---:R-:W-:Y:S02]  /*11720*/  IMAD.MOV.U32 R45, RZ, RZ, R2 ;  /* 0x000000ffff2d7224 */ /* 0x004fe400078e0002 */
[----:B---3--:R-:W-:Y:S02]  /*11730*/  IMAD.MOV.U32 R173, RZ, RZ, R6 ;  /* 0x000000ffffad7224 */ /* 0x008fe400078e0006 */
[----:B----4-:R-:W-:Y:S02]  /*11740*/  IMAD.MOV.U32 R42, RZ, RZ, R3 ;  /* 0x000000ffff2a7224 */ /* 0x010fe400078e0003 */
[----:B------:R-:W-:Y:S02]  /*11750*/  IMAD.MOV.U32 R201, RZ, RZ, R5 ;  /* 0x000000ffffc97224 */ /* 0x000fe400078e0005 */
[----:B------:R-:W-:Y:S02]  /*11760*/  IMAD.MOV.U32 R180, RZ, RZ, R4 ;  /* 0x000000ffffb47224 */ /* 0x000fe400078e0004 */
[----:B------:R-:W-:-:S02]  /*11770*/  IMAD.MOV.U32 R174, RZ, RZ, R7 ;  /* 0x000000ffffae7224 */ /* 0x000fc400078e0007 */
[C---:B------:R-:W-:Y:S02]  /*11780*/  VIADD R7, R0.reuse, 0x68 ;  /* 0x0000006800077836 */ /* 0x040fe40000000000 */
[----:B------:R-:W-:Y:S02]  /*11790*/  IMAD.MOV.U32 R229, RZ, RZ, R8 ;  /* 0x000000ffffe57224 */ /* 0x000fe400078e0008 */
[----:B------:R-:W-:Y:S02]  /*117a0*/  IMAD.MOV.U32 R93, RZ, RZ, R13 ;  /* 0x000000ffff5d7224 */ /* 0x000fe400078e000d */
[----:B------:R-:W-:Y:S02]  /*117b0*/  VIADD R13, R0, 0x50 ;  /* 0x00000050000d7836 */ /* 0x000fe40000000000 */
        /* <DEDUP_REMOVED lines=10> */
[----:B------:R-:W-:Y:S02]  /*11860*/  VIADD R19, R0, 0x38 ;  /* 0x0000003800137836 */ /* 0x000fe40000000000 */
[----:B------:R-:W-:Y:S02]  /*11870*/  IMAD.MOV.U32 R181, RZ, RZ, R22 ;  /* 0x000000ffffb57224 */ /* 0x000fe400078e0016 */
[----:B------:R-:W-:Y:S02]  /*11880*/  IMAD.MOV.U32 R189, RZ, RZ, R21 ;  /* 0x000000ffffbd7224 */ /* 0x000fe400078e0015 */
[----:B------:R-:W-:-:S02]  /*11890*/  IMAD.MOV.U32 R185, RZ, RZ, R20 ;  /* 0x000000ffffb97224 */ /* 0x000fc400078e0014 */
[----:B------:R-:W-:Y:S02]  /*118a0*/  IMAD.MOV.U32 R184, RZ, RZ, R23 ;  /* 0x000000ffffb87224 */ /* 0x000fe400078e0017 */
[----:B------:R-:W-:Y:S02]  /*118b0*/  IMAD.MOV.U32 R186, RZ, RZ, R26 ;  /* 0x000000ffffba7224 */ /* 0x000fe400078e001a */
[----:B------:R-:W-:Y:S02]  /*118c0*/  IMAD.MOV.U32 R90, RZ, RZ, R25 ;  /* 0x000000ffff5a7224 */ /* 0x000fe400078e0019 */
[----:B------:R-:W-:Y:S02]  /*118d0*/  VIADD R25, R0, 0x20 ;  /* 0x0000002000197836 */ /* 0x000fe40000000000 */
[----:B------:R-:W-:Y:S02]  /*118e0*/  IMAD.MOV.U32 R187, RZ, RZ, R24 ;  /* 0x000000ffffbb7224 */ /* 0x000fe400078e0018 */
[----:B------:R-:W-:-:S02]  /*118f0*/  IMAD.MOV.U32 R92, RZ, RZ, R31 ;  /* 0x000000ffff5c7224 */ /* 0x000fc400078e001f */
[----:B------:R-:W-:Y:S02]  /*11900*/  VIADD R31, R0, 0x8 ;  /* 0x00000008001f7836 */ /* 0x000fe40000000000 */
[----:B------:R-:W-:Y:S02]  /*11910*/  IMAD.MOV.U32 R84, RZ, RZ, R30 ;  /* 0x000000ffff547224 */ /* 0x000fe400078e001e */
[----:B------:R-:W-:Y:S01]  /*11920*/  IMAD.MOV.U32 R46, RZ, RZ, R27 ;  /* 0x000000ffff2e7224 */ /* 0x000fe200078e001b */
[----:B------:R-:W-:Y:S01]  /*11930*/  ISETP.GE.AND P1, PT, R31, R48, PT ;  /* 0x000000301f00720c */ /* 0x000fe20003f26270 */
[----:B------:R-:W-:-:S03]  /*11940*/  IMAD.MOV.U32 R41, RZ, RZ, R29 ;  /* 0x000000ffff297224 */ /* 0x000fc600078e001d */
[----:B------:R-:W-:Y:S01]  /*11950*/  FSEL R37, R96, -INF , !P1 ;  /* 0xff80000060257808 */ /* 0x000fe20004800000 */
[----:B------:R-:W-:Y:S01]  /*11960*/  IMAD.MOV.U32 R130, RZ, RZ, R28 ;  /* 0x000000ffff827224 */ /* 0x000fe200078e001c */
[----:B------:R-:W-:-:S04]  /*11970*/  ISETP.GE.AND P1, PT, R25, R48, PT ;  /* 0x000000301900720c */ /* 0x000fc80003f26270 */
[----:B------:R-:W-:Y:S02]  /*11980*/  FSEL R200, R120, -INF , !P1 ;  /* 0xff80000078c87808 */ /* 0x000fe40004800000 */
[----:B------:R-:W-:Y:S01]  /*11990*/  ISETP.GE.AND P1, PT, R19, R48, PT ;  /* 0x000000301300720c */ /* 0x000fe20003f26270 */
[----:B------:R-:W-:-:S03]  /*119a0*/  VIADD R29, R0, 0x10 ;  /* 0x00000010001d7836 */ /* 0x000fc60000000000 */
[----:B------:R-:W-:Y:S02]  /*119b0*/  FSEL R206, R60, -INF , !P1 ;  /* 0xff8000003cce7808 */ /* 0x000fe40004800000 */
[-C--:B------:R-:W-:Y:S01]  /*119c0*/  ISETP.GE.AND P1, PT, R13, R48.reuse, PT ;  /* 0x000000300d00720c */ /* 0x080fe20003f26270 */
[C---:B------:R-:W-:Y:S02]  /*119d0*/  VIADD R28, R0.reuse, 0x11 ;  /* 0x00000011001c7836 */ /* 0x040fe40000000000 */
[----:B------:R-:W-:Y:S01]  /*119e0*/  VIADD R30, R0, 0x9 ;  /* 0x00000009001e7836 */ /* 0x000fe20000000000 */
[----:B------:R-:W-:Y:S01]  /*119f0*/  FSEL R193, R108, -INF , !P1 ;  /* 0xff8000006cc17808 */ /* 0x000fe20004800000 */
[C---:B------:R-:W-:Y:S02]  /*11a00*/  VIADD R27, R0.reuse, 0x18 ;  /* 0x00000018001b7836 */ /* 0x040fe40000000000 */
[C---:B------:R-:W-:Y:S01]  /*11a10*/  VIADD R26, R0.reuse, 0x19 ;  /* 0x00000019001a7836 */ /* 0x040fe20000000000 */
[-C--:B------:R-:W-:Y:S01]  /*11a20*/  ISETP.GE.AND P1, PT, R7, R48.reuse, PT ;  /* 0x000000300700720c */ /* 0x080fe20003f26270 */
[C---:B------:R-:W-:Y:S01]  /*11a30*/  VIADD R24, R0.reuse, 0x21 ;  /* 0x0000002100187836 */ /* 0x040fe20000000000 */
[-C--:B------:R-:W-:Y:S01]  /*11a40*/  ISETP.GE.AND P4, PT, R29, R48.reuse, PT ;  /* 0x000000301d00720c */ /* 0x080fe20003f86270 */
[----:B------:R-:W-:Y:S01]  /*11a50*/  VIADD R23, R0, 0x28 ;  /* 0x0000002800177836 */ /* 0x000fe20000000000 */
[-C--:B------:R-:W-:Y:S01]  /*11a60*/  ISETP.GE.AND P3, PT, R28, R48.reuse, PT ;  /* 0x000000301c00720c */ /* 0x080fe20003f66270 */
[----:B------:R-:W-:Y:S01]  /*11a70*/  VIADD R22, R0, 0x29 ;  /* 0x0000002900167836 */ /* 0x000fe20000000000 */
[-C--:B------:R-:W-:Y:S01]  /*11a80*/  ISETP.GE.AND P5, PT, R30, R48.reuse, PT ;  /* 0x000000301e00720c */ /* 0x080fe20003fa6270 */
[C---:B------:R-:W-:Y:S01]  /*11a90*/  VIADD R21, R0.reuse, 0x30 ;  /* 0x0000003000157836 */ /* 0x040fe20000000000 */
[-C--:B------:R-:W-:Y:S01]  /*11aa0*/  ISETP.GE.AND P2, PT, R27, R48.reuse, PT ;  /* 0x000000301b00720c */ /* 0x080fe20003f46270 */
[----:B------:R-:W-:Y:S01]  /*11ab0*/  VIADD R20, R0, 0x31 ;  /* 0x0000003100147836 */ /* 0x000fe20000000000 */
[----:B------:R-:W-:-:S02]  /*11ac0*/  ISETP.GE.AND P6, PT, R26, R48, PT ;  /* 0x000000301a00720c */ /* 0x000fc40003fc6270 */
[----:B------:R-:W-:Y:S02]  /*11ad0*/  FSEL R137, R56, -INF , !P1 ;  /* 0xff80000038897808 */ /* 0x000fe40004800000 */
[----:B------:R-:W-:Y:S02]  /*11ae0*/  ISETP.GE.AND P1, PT, R0, R50, PT ;  /* 0x000000320000720c */ /* 0x000fe40003f26270 */
[----:B------:R-:W-:Y:S02]  /*11af0*/  FSEL R49, R124, -INF , !P4 ;  /* 0xff8000007c317808 */ /* 0x000fe40006000000 */
        /* <DEDUP_REMOVED lines=9> */
[----:B------:R-:W-:Y:S01]  /*11b90*/  VIADD R14, R0, 0x49 ;  /* 0x00000049000e7836 */ /* 0x000fe20000000000 */
[----:B------:R-:W-:-:S02]  /*11ba0*/  ISETP.GE.AND P4, PT, R23, R48, PT ;  /* 0x000000301700720c */ /* 0x000fc40003f86270 */
[-C--:B------:R-:W-:Y:S02]  /*11bb0*/  ISETP.GE.AND P3, PT, R22, R48.reuse, PT ;  /* 0x000000301600720c */ /* 0x080fe40003f66270 */
[-C--:B------:R-:W-:Y:S02]  /*11bc0*/  ISETP.GE.AND P2, PT, R21, R48.reuse, PT ;  /* 0x000000301500720c */ /* 0x080fe40003f46270 */
[----:B------:R-:W-:Y:S02]  /*11bd0*/  ISETP.GE.AND P6, PT, R20, R48, PT ;  /* 0x000000301400720c */ /* 0x000fe40003fc6270 */
[----:B------:R-:W-:Y:S02]  /*11be0*/  FSEL R35, R210, -INF , !P1 ;  /* 0xff800000d2237808 */ /* 0x000fe40004800000 */
[----:B------:R-:W-:Y:S01]  /*11bf0*/  ISETP.GE.AND P1, PT, R32, R50, PT ;  /* 0x000000322000720c */ /* 0x000fe20003f26270 */
[C---:B------:R-:W-:Y:S01]  /*11c00*/  VIADD R12, R0.reuse, 0x51 ;  /* 0x00000051000c7836 */ /* 0x040fe20000000000 */
[----:B------:R-:W-:Y:S01]  /*11c10*/  FSEL R199, R121, -INF , !P5 ;  /* 0xff80000079c77808 */ /* 0x000fe20006800000 */
[----:B------:R-:W-:Y:S01]  /*11c20*/  VIADD R11, R0, 0x58 ;  /* 0x00000058000b7836 */ /* 0x000fe20000000000 */
[----:B------:R-:W-:Y:S01]  /*11c30*/  FSEL R198, R64, -INF , !P4 ;  /* 0xff80000040c67808 */ /* 0x000fe20006000000 */
[C---:B------:R-:W-:Y:S01]  /*11c40*/  VIADD R10, R0.reuse, 0x59 ;  /* 0x00000059000a7836 */ /* 0x040fe20000000000 */
[----:B------:R-:W-:Y:S01]  /*11c50*/  FSEL R197, R65, -INF , !P3 ;  /* 0xff80000041c57808 */ /* 0x000fe20005800000 */
[----:B------:R-:W-:Y:S01]  /*11c60*/  VIADD R9, R0, 0x60 ;  /* 0x0000006000097836 */ /* 0x000fe20000000000 */
[----:B------:R-:W-:Y:S01]  /*11c70*/  FSEL R208, R116, -INF , !P2 ;  /* 0xff80000074d07808 */ /* 0x000fe20005000000 */
[----:B------:R-:W-:Y:S01]  /*11c80*/  VIADD R8, R0, 0x61 ;  /* 0x0000006100087836 */ /* 0x000fe20000000000 */
[----:B------:R-:W-:-:S02]  /*11c90*/  FSEL R207, R117, -INF , !P6 ;  /* 0xff80000075cf7808 */ /* 0x000fc40007000000 */
[-C--:B------:R-:W-:Y:S02]  /*11ca0*/  ISETP.GE.AND P5, PT, R18, R48.reuse, PT ;  /* 0x000000301200720c */ /* 0x080fe40003fa6270 */
[-C--:B------:R-:W-:Y:S02]  /*11cb0*/  ISETP.GE.AND P4, PT, R17, R48.reuse, PT ;  /* 0x000000301100720c */ /* 0x080fe40003f86270 */
[-C--:B------:R-:W-:Y:S02]  /*11cc0*/  ISETP.GE.AND P3, PT, R16, R48.reuse, PT ;  /* 0x000000301000720c */ /* 0x080fe40003f66270 */
[-C--:B------:R-:W-:Y:S02]  /*11cd0*/  ISETP.GE.AND P2, PT, R15, R48.reuse, PT ;  /* 0x000000300f00720c */ /* 0x080fe40003f46270 */
[----:B------:R-:W-:Y:S02]  /*11ce0*/  ISETP.GE.AND P6, PT, R14, R48, PT ;  /* 0x000000300e00720c */ /* 0x000fe40003fc6270 */
[----:B------:R-:W-:-:S02]  /*11cf0*/  FSEL R36, R211, -INF , !P1 ;  /* 0xff800000d3247808 */ /* 0x000fc40004800000 */
        /* <DEDUP_REMOVED lines=17> */
[----:B------:R-:W-:Y:S02]  /*11e10*/  ISETP.GE.AND P1, PT, R30, R50, PT ;  /* 0x000000321e00720c */ /* 0x000fe40003f26270 */
[----:B------:R-:W-:Y:S02]  /*11e20*/  FSEL R192, R109, -INF , !P5 ;  /* 0xff8000006dc07808 */ /* 0x000fe40006800000 */
[----:B------:R-:W-:Y:S02]  /*11e30*/  FSEL R191, R76, -INF , !P4 ;  /* 0xff8000004cbf7808 */ /* 0x000fe40006000000 */
[----:B------:R-:W-:Y:S02]  /*11e40*/  FSEL R190, R77, -INF , !P3 ;  /* 0xff8000004dbe7808 */ /* 0x000fe40005800000 */
[----:B------:R-:W-:Y:S02]  /*11e50*/  FSEL R188, R104, -INF , !P2 ;  /* 0xff80000068bc7808 */ /* 0x000fe40005000000 */
[----:B------:R-:W-:-:S02]  /*11e60*/  FSEL R183, R105, -INF , !P6 ;  /* 0xff80000069b77808 */ /* 0x000fc40007000000 */
[-C--:B------:R-:W-:Y:S02]  /*11e70*/  ISETP.GE.AND P5, PT, R6, R48.reuse, PT ;  /* 0x000000300600720c */ /* 0x080fe40003fa6270 */
[-C--:B------:R-:W-:Y:S02]  /*11e80*/  ISETP.GE.AND P4, PT, R5, R48.reuse, PT ;  /* 0x000000300500720c */ /* 0x080fe40003f86270 */
[-C--:B------:R-:W-:Y:S02]  /*11e90*/  ISETP.GE.AND P3, PT, R4, R48.reuse, PT ;  /* 0x000000300400720c */ /* 0x080fe40003f66270 */
[-C--:B------:R-:W-:Y:S02]  /*11ea0*/  ISETP.GE.AND P2, PT, R3, R48.reuse, PT ;  /* 0x000000300300720c */ /* 0x080fe40003f46270 */
[----:B------:R-:W-:Y:S02]  /*11eb0*/  ISETP.GE.AND P6, PT, R2, R48, PT ;  /* 0x000000300200720c */ /* 0x000fe40003fc6270 */
[----:B------:R-:W-:-:S02]  /*11ec0*/  FSEL R48, R99, -INF , !P1 ;  /* 0xff80000063307808 */ /* 0x000fc40004800000 */
[----:B------:R-:W-:-:S04]  /*11ed0*/  ISETP.GE.AND P1, PT, R29, R50, PT ;  /* 0x000000321d00720c */ /* 0x000fc80003f26270 */
[----:B------:R-:W-:Y:S02]  /*11ee0*/  FSEL R54, R126, -INF , !P1 ;  /* 0xff8000007e367808 */ /* 0x000fe40004800000 */
        /* <DEDUP_REMOVED lines=40> */
[-C--:B------:R-:W-:Y:S02]  /*12170*/  ISETP.GE.AND P1, PT, R8, R50.reuse, PT ;  /* 0x000000320800720c */ /* 0x080fe40003f26270 */
[----:B------:R-:W-:Y:S02]  /*12180*/  FSEL R85, R72, -INF , !P2 ;  /* 0xff80000048557808 */ /* 0x000fe40005000000 */
[----:B------:R-:W-:Y:S02]  /*12190*/  FSEL R107, R107, -INF , !P1 ;  /* 0xff8000006b6b7808 */ /* 0x000fe40004800000 */
[-C--:B------:R-:W-:Y:S02]  /*121a0*/  ISETP.GE.AND P1, PT, R7, R50.reuse, PT ;  /* 0x000000320700720c */ /* 0x080fe40003f26270 */
[----:B------:R-:W-:-:S02]  /*121b0*/  ISETP.GE.AND P2, PT, R4, R50, PT ;  /* 0x000000320400720c */ /* 0x000fc40003f46270 */
[----:B------:R-:W-:Y:S02]  /*121c0*/  FSEL R91, R57, -INF , !P5 ;  /* 0xff800000395b7808 */ /* 0x000fe40006800000 */
[----:B------:R-:W-:Y:S02]  /*121d0*/  FSEL R87, R101, -INF , !P3 ;  /* 0xff80000065577808 */ /* 0x000fe40005800000 */
[----:B------:R-:W-:Y:S02]  /*121e0*/  FSEL R89, R100, -INF , !P4 ;  /* 0xff80000064597808 */ /* 0x000fe40006000000 */
[-C--:B------:R-:W-:Y:S02]  /*121f0*/  ISETP.GE.AND P5, PT, R6, R50.reuse, PT ;  /* 0x000000320600720c */ /* 0x080fe40003fa6270 */
[----:B------:R-:W-:Y:S02]  /*12200*/  FSEL R101, R58, -INF , !P1 ;  /* 0xff8000003a657808 */ /* 0x000fe40004800000 */
[----:B------:R-:W-:-:S02]  /*12210*/  ISETP.GE.AND P4, PT, R3, R50, PT ;  /* 0x000000320300720c */ /* 0x000fc40003f86270 */
[----:B------:R-:W-:Y:S02]  /*12220*/  ISETP.GE.AND P1, PT, R2, R50, PT ;  /* 0x000000320200720c */ /* 0x000fe40003f26270 */
[----:B------:R-:W-:Y:S02]  /*12230*/  FSEL R77, R73, -INF , !P6 ;  /* 0xff800000494d7808 */ /* 0x000fe40007000000 */
[----:B------:R-:W-:Y:S02]  /*12240*/  FSEL R103, R103, -INF , !P2 ;  /* 0xff80000067677808 */ /* 0x000fe40005000000 */
[C---:B------:R-:W-:Y:S02]  /*12250*/  ISETP.GE.AND P6, PT, R32.reuse, R52, PT ;  /* 0x000000342000720c */ /* 0x040fe40003fc6270 */
[----:B------:R-:W-:Y:S02]  /*12260*/  ISETP.GE.AND P2, PT, R32, R53, PT ;  /* 0x000000352000720c */ /* 0x000fe40003f46270 */
[----:B------:R-:W-:-:S02]  /*12270*/  FSEL R100, R59, -INF , !P5 ;  /* 0xff8000003b647808 */ /* 0x000fc40006800000 */
[----:B------:R-:W-:Y:S02]  /*12280*/  ISETP.GE.AND P5, PT, R0, R52, PT ;  /* 0x000000340000720c */ /* 0x000fe40003fa6270 */
[----:B------:R-:W-:Y:S02]  /*12290*/  FSEL R96, R74, -INF , !P4 ;  /* 0xff8000004a607808 */ /* 0x000fe40006000000 */
[----:B------:R-:W-:Y:S02]  /*122a0*/  FSEL R94, R75, -INF , !P1 ;  /* 0xff8000004b5e7808 */ /* 0x000fe40004800000 */
[----:B------:R-:W-:Y:S02]  /*122b0*/  ISETP.GE.AND P3, PT, R5, R50, PT ;  /* 0x000000320500720c */ /* 0x000fe40003f66270 */
[C---:B------:R-:W-:Y:S02]  /*122c0*/  ISETP.GE.AND P4, PT, R31.reuse, R52, PT ;  /* 0x000000341f00720c */ /* 0x040fe40003f86270 */
[----:B------:R-:W-:-:S02]  /*122d0*/  ISETP.GE.AND P1, PT, R31, R53, PT ;  /* 0x000000351f00720c */ /* 0x000fc40003f26270 */
[----:B------:R-:W-:Y:S02]  /*122e0*/  FSEL R99, R45, -INF , !P6 ;  /* 0xff8000002d637808 */ /* 0x000fe40007000000 */
[----:B------:R-:W-:Y:S02]  /*122f0*/  FSEL R132, R132, -INF , !P2 ;  /* 0xff80000084847808 */ /* 0x000fe40005000000 */
[C---:B------:R-:W-:Y:S02]  /*12300*/  ISETP.GE.AND P6, PT, R29.reuse, R52, PT ;  /* 0x000000341d00720c */ /* 0x040fe40003fc6270 */
[----:B------:R-:W-:Y:S02]  /*12310*/  ISETP.GE.AND P2, PT, R29, R53, PT ;  /* 0x000000351d00720c */ /* 0x000fe40003f46270 */
[----:B------:R-:W-:Y:S02]  /*12320*/  FSEL R83, R43, -INF , !P5 ;  /* 0xff8000002b537808 */ /* 0x000fe40006800000 */
[----:B------:R-:W-:-:S02]  /*12330*/  FSEL R102, R102, -INF , !P3 ;  /* 0xff80000066667808 */ /* 0x000fc40005800000 */
[-C--:B------:R-:W-:Y:S02]  /*12340*/  ISETP.GE.AND P5, PT, R30, R52.reuse, PT ;  /* 0x000000341e00720c */ /* 0x080fe40003fa6270 */
[----:B------:R-:W-:Y:S02]  /*12350*/  FSEL R98, R176, -INF , !P4 ;  /* 0xff800000b0627808 */ /* 0x000fe40006000000 */
[----:B------:R-:W-:Y:S02]  /*12360*/  FSEL R178, R178, -INF , !P1 ;  /* 0xff800000b2b27808 */ /* 0x000fe40004800000 */
[-C--:B------:R-:W-:Y:S02]  /*12370*/  ISETP.GE.AND P3, PT, R0, R53.reuse, PT ;  /* 0x000000350000720c */ /* 0x080fe40003f66270 */
[C---:B------:R-:W-:Y:S02]  /*12380*/  ISETP.GE.AND P4, PT, R28.reuse, R52, PT ;  /* 0x000000341c00720c */ /* 0x040fe40003f86270 */
[----:B------:R-:W-:-:S02]  /*12390*/  ISETP.GE.AND P1, PT, R28, R53, PT ;  /* 0x000000351c00720c */ /* 0x000fc40003f26270 */
[----:B------:R-:W-:Y:S02]  /*123a0*/  FSEL R95, R95, -INF , !P6 ;  /* 0xff8000005f5f7808 */ /* 0x000fe40007000000 */
[-C--:B------:R-:W-:Y:S02]  /*123b0*/  ISETP.GE.AND P6, PT, R26, R52.reuse, PT ;  /* 0x000000341a00720c */ /* 0x080fe40003fc6270 */
[----:B------:R-:W-:Y:S01]  /*123c0*/  FSEL R176, R44, -INF , !P2 ;  /* 0xff8000002cb07808 */ /* 0x000fe20005000000 */
[----:B------:R-:W-:Y:S01]  /*123d0*/  IMAD.MOV.U32 R44, RZ, RZ, R41 ;  /* 0x000000ffff2c7224 */ /* 0x000fe200078e0029 */
[----:B------:R-:W-:Y:S01]  /*123e0*/  FSEL R97, R177, -INF , !P5 ;  /* 0xff800000b1617808 */ /* 0x000fe20006800000 */
[----:B------:R-:W-:Y:S01]  /*123f0*/  IMAD.MOV.U32 R41, RZ, RZ, R229 ;  /* 0x000000ffff297224 */ /* 0x000fe200078e00e5 */
[----:B------:R-:W-:Y:S01]  /*12400*/  FSEL R105, R42, -INF , !P3 ;  /* 0xff8000002a697808 */ /* 0x000fe20005800000 */
[----:B------:R-:W-:Y:S01]  /*12410*/  IMAD.MOV.U32 R238, RZ, RZ, R90 ;  /* 0x000000ffffee7224 */ /* 0x000fe200078e005a */
[-C--:B------:R-:W-:Y:S01]  /*12420*/  ISETP.GE.AND P5, PT, R27, R52.reuse, PT ;  /* 0x000000341b00720c */ /* 0x080fe20003fa6270 */
[----:B------:R-:W-:Y:S01]  /*12430*/  IMAD.MOV.U32 R45, RZ, RZ, R47 ;  /* 0x000000ffff2d7224 */ /* 0x000fe200078e002f */
[----:B------:R-:W-:Y:S01]  /*12440*/  FSEL R93, R93, -INF , !P4 ;  /* 0xff8000005d5d7808 */ /* 0x000fe20006000000 */
[----:B------:R-:W-:Y:S01]  /*12450*/  IMAD.MOV.U32 R42, RZ, RZ, R46 ;  /* 0x000000ffff2a7224 */ /* 0x000fe200078e002e */
[----:B------:R-:W-:Y:S01]  /*12460*/  FSEL R175, R175, -INF , !P1 ;  /* 0xff800000afaf7808 */ /* 0x000fe20004800000 */
[----:B------:R-:W-:Y:S01]  /*12470*/  IMAD.MOV.U32 R229, RZ, RZ, R201 ;  /* 0x000000ffffe57224 */ /* 0x000fe200078e00c9 */
[CC--:B------:R-:W-:Y:S01]  /*12480*/  ISETP.GE.AND P4, PT, R25.reuse, R52.reuse, PT ;  /* 0x000000341900720c */ /* 0x0c0fe20003f86270 */
        /* <DEDUP_REMOVED lines=17> */
[----:B------:R-:W-:Y:S01]  /*125a0*/  ISETP.GE.AND P1, PT, R22, R53, PT ;  /* 0x000000351600720c */ /* 0x000fe20003f26270 */
[----:B------:R-:W-:Y:S01]  /*125b0*/  IMAD.MOV.U32 R47, RZ, RZ, R41 ;  /* 0x000000ffff2f7224 */ /* 0x000fe200078e0029 */
[----:B------:R-:W-:Y:S01]  /*125c0*/  FSEL R84, R232, -INF , !P6 ;  /* 0xff800000e8547808 */ /* 0x000fe20007000000 */
[----:B------:R-:W-:Y:S01]  /*125d0*/  IMAD.MOV.U32 R41, RZ, RZ, R40 ;  /* 0x000000ffff297224 */ /* 0x000fe200078e0028 */
[-C--:B------:R-:W-:Y:S01]  /*125e0*/  ISETP.GE.AND P6, PT, R20, R52.reuse, PT ;  /* 0x000000341400720c */ /* 0x080fe20003fc6270 */
[----:B------:R-:W-:Y:S01]  /*125f0*/  IMAD.MOV.U32 R40, RZ, RZ, R185 ;  /* 0x000000ffff287224 */ /* 0x000fe200078e00b9 */
[----:B------:R-:W-:Y:S01]  /*12600*/  FSEL R86, R86, -INF , !P5 ;  /* 0xff80000056567808 */ /* 0x000fe20006800000 */
[----:B------:R-:W-:Y:S01]  /*12610*/  IMAD.MOV.U32 R227, RZ, RZ, R180 ;  /* 0x000000ffffe37224 */ /* 0x000fe200078e00b4 */
[----:B------:R-:W-:Y:S01]  /*12620*/  ISETP.GE.AND P5, PT, R21, R52, PT ;  /* 0x000000341500720c */ /* 0x000fe20003fa6270 */
[----:B------:R-:W-:Y:S01]  /*12630*/  IMAD.MOV.U32 R185, RZ, RZ, R181 ;  /* 0x000000ffffb97224 */ /* 0x000fe200078e00b5 */
[----:B------:R-:W-:-:S02]  /*12640*/  FSEL R82, R233, -INF , !P4 ;  /* 0xff800000e9527808 */ /* 0x000fc40006000000 */
[----:B------:R-:W-:Y:S02]  /*12650*/  FSEL R180, R235, -INF , !P1 ;  /* 0xff800000ebb47808 */ /* 0x000fe40004800000 */
[CC--:B------:R-:W-:Y:S02]  /*12660*/  ISETP.GE.AND P4, PT, R19.reuse, R52.reuse, PT ;  /* 0x000000341300720c */ /* 0x0c0fe40003f86270 */
[-C--:B------:R-:W-:Y:S02]  /*12670*/  ISETP.GE.AND P1, PT, R19, R53.reuse, PT ;  /* 0x000000351300720c */ /* 0x080fe40003f26270 */
        /* <DEDUP_REMOVED lines=10> */
[C---:B------:R-:W-:Y:S01]  /*12720*/  ISETP.GE.AND P4, PT, R16.reuse, R52, PT ;  /* 0x000000341000720c */ /* 0x040fe20003f86270 */
[----:B------:R-:W-:Y:S01]  /*12730*/  IMAD.MOV.U32 R45, RZ, RZ, R40 ;  /* 0x000000ffff2d7224 */ /* 0x000fe200078e0028 */
[----:B------:R-:W-:-:S02]  /*12740*/  ISETP.GE.AND P1, PT, R16, R53, PT ;  /* 0x000000351000720c */ /* 0x000fc40003f26270 */
[----:B------:R-:W-:Y:S02]  /*12750*/  FSEL R177, R179, -INF , !P3 ;  /* 0xff800000b3b17808 */ /* 0x000fe40005800000 */
[----:B------:R-:W-:Y:S01]  /*12760*/  FSEL R75, R238, -INF , !P4 ;  /* 0xff800000ee4b7808 */ /* 0x000fe20006000000 */
[----:B------:R-:W-:Y:S01]  /*12770*/  IMAD.MOV.U32 R238, RZ, RZ, R43 ;  /* 0x000000ffffee7224 */ /* 0x000fe200078e002b */
[----:B------:R-:W-:Y:S01]  /*12780*/  FSEL R179, R217, -INF , !P1 ;  /* 0xff800000d9b37808 */ /* 0x000fe20004800000 */
[----:B------:R-:W-:Y:S01]  /*12790*/  IMAD.MOV.U32 R217, RZ, RZ, R42 ;  /* 0x000000ffffd97224 */ /* 0x000fe200078e002a */
[----:B------:R-:W-:Y:S01]  /*127a0*/  ISETP.GE.AND P6, PT, R17, R52, PT ;  /* 0x000000341100720c */ /* 0x000fe20003fc6270 */
[----:B------:R-:W-:Y:S01]  /*127b0*/  IMAD.MOV.U32 R43, RZ, RZ, R45 ;  /* 0x000000ffff2b7224 */ /* 0x000fe200078e002d */
[----:B------:R-:W2:Y:S02]  /*127c0*/  LDL.LU R42, [R1+0xa8] ;  /* 0x0000a800012a7983 */ /* 0x000ea40000300800 */
[----:B------:R-:W-:-:S02]  /*127d0*/  FSEL R76, R227, -INF , !P6 ;  /* 0xff800000e34c7808 */ /* 0x000fc40007000000 */
[----:B------:R-:W3:Y:S01]  /*127e0*/  LDL.LU R45, [R1+0xa4] ;  /* 0x0000a400012d7983 */ /* 0x000ee20000300800 */
[----:B------:R-:W-:-:S03]  /*127f0*/  IMAD.MOV.U32 R227, RZ, RZ, R44 ;  /* 0x000000ffffe37224 */ /* 0x000fc600078e002c */
[----:B------:R-:W4:Y:S01]  /*12800*/  LDL.LU R44, [R1+0xac] ;  /* 0x0000ac00012c7983 */ /* 0x000f220000300800 */
[-C--:B------:R-:W-:Y:S02]  /*12810*/  ISETP.GE.AND P3, PT, R27, R53.reuse, PT ;  /* 0x000000351b00720c */ /* 0x080fe40003f66270 */
[-C--:B------:R-:W-:Y:S01]  /*12820*/  ISETP.GE.AND P2, PT, R26, R53.reuse, PT ;  /* 0x000000351a00720c */ /* 0x080fe20003f46270 */
[----:B------:R-:W-:Y:S02]  /*12830*/  IMAD.MOV.U32 R46, RZ, RZ, R131 ;  /* 0x000000ffff2e7224 */ /* 0x000fe400078e0083 */
[----:B------:R-:W-:Y:S01]  /*12840*/  IMAD.MOV.U32 R131, RZ, RZ, R174 ;  /* 0x000000ffff837224 */ /* 0x000fe200078e00ae */
[----:B------:R-:W-:Y:S01]  /*12850*/  FSEL R174, R214, -INF , !P3 ;  /* 0xff800000d6ae7808 */ /* 0x000fe20005800000 */
[----:B------:R-:W-:Y:S01]  /*12860*/  IMAD.MOV.U32 R130, RZ, RZ, R173 ;  /* 0x000000ffff827224 */ /* 0x000fe200078e00ad */
[----:B------:R-:W-:Y:S02]  /*12870*/  FSEL R173, R215, -INF , !P2 ;  /* 0xff800000d7ad7808 */ /* 0x000fe40005000000 */
[----:B------:R-:W-:-:S02]  /*12880*/  ISETP.GE.AND P3, PT, R24, R53, PT ;  /* 0x000000351800720c */ /* 0x000fc40003f66270 */
[-C--:B------:R-:W-:Y:S02]  /*12890*/  ISETP.GE.AND P2, PT, R23, R53.reuse, PT ;  /* 0x000000351700720c */ /* 0x080fe40003f46270 */
[----:B------:R-:W-:Y:S02]  /*128a0*/  FSEL R182, R182, -INF , !P3 ;  /* 0xff800000b6b67808 */ /* 0x000fe40005800000 */
[----:B------:R-:W-:Y:S02]  /*128b0*/  FSEL R181, R234, -INF , !P2 ;  /* 0xff800000eab57808 */ /* 0x000fe40005000000 */
[-C--:B------:R-:W-:Y:S02]  /*128c0*/  ISETP.GE.AND P3, PT, R21, R53.reuse, PT ;  /* 0x000000351500720c */ /* 0x080fe40003f66270 */
[----:B------:R-:W-:Y:S02]  /*128d0*/  ISETP.GE.AND P2, PT, R20, R53, PT ;  /* 0x000000351400720c */ /* 0x000fe40003f46270 */
[----:B------:R-:W-:-:S02]  /*128e0*/  ISETP.GE.AND P5, PT, R18, R52, PT ;  /* 0x000000341200720c */ /* 0x000fc40003fa6270 */
[----:B------:R-:W-:Y:S02]  /*128f0*/  FSEL R187, R187, -INF , !P3 ;  /* 0xff800000bbbb7808 */ /* 0x000fe40005800000 */
[----:B------:R-:W-:Y:S02]  /*12900*/  FSEL R186, R186, -INF , !P2 ;  /* 0xff800000baba7808 */ /* 0x000fe40005000000 */
[-C--:B------:R-:W-:Y:S02]  /*12910*/  ISETP.GE.AND P3, PT, R18, R53.reuse, PT ;  /* 0x000000351200720c */ /* 0x080fe40003f66270 */
[----:B------:R-:W-:Y:S02]  /*12920*/  ISETP.GE.AND P2, PT, R17, R53, PT ;  /* 0x000000351100720c */ /* 0x000fe40003f46270 */
[----:B------:R-:W-:Y:S01]  /*12930*/  FSEL R78, R249, -INF , !P5 ;  /* 0xff800000f94e7808 */ /* 0x000fe20006800000 */
[----:B------:R-:W-:Y:S01]  /*12940*/  IMAD.MOV.U32 R40, RZ, RZ, R189 ;  /* 0x000000ffff287224 */ /* 0x000fe200078e00bd */
[----:B------:R-:W-:-:S02]  /*12950*/  ISETP.GE.AND P5, PT, R15, R52, PT ;  /* 0x000000340f00720c */ /* 0x000fc40003fa6270 */
[----:B------:R-:W-:Y:S02]  /*12960*/  FSEL R189, R251, -INF , !P3 ;  /* 0xff800000fbbd7808 */ /* 0x000fe40005800000 */
[----:B------:R-:W-:Y:S02]  /*12970*/  FSEL R184, R184, -INF , !P2 ;  /* 0xff800000b8b87808 */ /* 0x000fe40005000000 */
[-C--:B------:R-:W-:Y:S02]  /*12980*/  ISETP.GE.AND P3, PT, R15, R53.reuse, PT ;  /* 0x000000350f00720c */ /* 0x080fe40003f66270 */
[C---:B------:R-:W-:Y:S02]  /*12990*/  ISETP.GE.AND P6, PT, R14.reuse, R52, PT ;  /* 0x000000340e00720c */ /* 0x040fe40003fc6270 */
[----:B------:R-:W-:Y:S02]  /*129a0*/  ISETP.GE.AND P2, PT, R14, R53, PT ;  /* 0x000000350e00720c */ /* 0x000fe40003f46270 */
[----:B------:R-:W-:-:S02]  /*129b0*/  FSEL R63, R227, -INF , !P5 ;  /* 0xff800000e33f7808 */ /* 0x000fc40006800000 */
[----:B------:R-:W-:Y:S02]  /*129c0*/  ISETP.GE.AND P5, PT, R12, R52, PT ;  /* 0x000000340c00720c */ /* 0x000fe40003fa6270 */
[----:B------:R-:W-:Y:S01]  /*129d0*/  FSEL R74, R217, -INF , !P3 ;  /* 0xff800000d94a7808 */ /* 0x000fe20005800000 */
[----:B------:R-:W-:Y:S01]  /*129e0*/  IMAD.MOV.U32 R217, RZ, RZ, R131 ;  /* 0x000000ffffd97224 */ /* 0x000fe200078e0083 */
[----:B------:R-:W-:Y:S02]  /*129f0*/  FSEL R61, R43, -INF , !P6 ;  /* 0xff8000002b3d7808 */ /* 0x000fe40007000000 */
[----:B------:R-:W-:Y:S01]  /*12a00*/  FSEL R71, R40, -INF , !P2 ;  /* 0xff80000028477808 */ /* 0x000fe20005000000 */
[----:B------:R-:W-:Y:S01]  /*12a10*/  IMAD.MOV.U32 R40, RZ, RZ, R130 ;  /* 0x000000ffff287224 */ /* 0x000fe200078e0082 */
[----:B------:R-:W2:Y:S01]  /*12a20*/  LDL R43, [R1+0xb0] ;  /* 0x0000b000012b7983 */ /* 0x000ea20000100800 */
[----:B------:R-:W-:-:S03]  /*12a30*/  ISETP.GE.AND P3, PT, R12, R53, PT ;  /* 0x000000350c00720c */ /* 0x000fc60003f66270 */
[----:B------:R-:W2:Y:S01]  /*12a40*/  LDL.LU.64 R130, [R1+0x310] ;  /* 0x0003100001827983 */ /* 0x000ea20000300a00 */
[-C--:B------:R-:W-:Y:S02]  /*12a50*/  ISETP.GE.AND P1, PT, R13, R53.reuse, PT ;  /* 0x000000350d00720c */ /* 0x080fe40003f26270 */
[----:B------:R-:W-:Y:S02]  /*12a60*/  ISETP.GE.AND P2, PT, R11, R53, PT ;  /* 0x000000350b00720c */ /* 0x000fe40003f46270 */
[-C--:B------:R-:W-:Y:S02]  /*12a70*/  ISETP.GE.AND P4, PT, R13, R52.reuse, PT ;  /* 0x000000340d00720c */ /* 0x080fe40003f86270 */
[----:B------:R-:W-:Y:S02]  /*12a80*/  FSEL R68, R40, -INF , !P2 ;  /* 0xff80000028447808 */ /* 0x000fe40005000000 */
[----:B------:R-:W-:Y:S02]  /*12a90*/  FSEL R60, R238, -INF , !P4 ;  /* 0xff800000ee3c7808 */ /* 0x000fe40006000000 */
[----:B------:R-:W-:-:S04]  /*12aa0*/  ISETP.GE.AND P4, PT, R10, R52, PT ;  /* 0x000000340a00720c */ /* 0x000fc80003f86270 */
[----:B------:R-:W-:Y:S02]  /*12ab0*/  FSEL R27, R229, -INF , !P4 ;  /* 0xff800000e51b7808 */ /* 0x000fe40006000000 */
[----:B---3--:R-:W-:Y:S02]  /*12ac0*/  FSEL R57, R45, -INF , !P5 ;  /* 0xff8000002d397808 */ /* 0x008fe40006800000 */
[----:B------:R-:W3:Y:S01]  /*12ad0*/  LDL R45, [R1+0xb4] ;  /* 0x0000b400012d7983 */ /* 0x000ee20000100800 */
[----:B----4-:R-:W-:-:S03]  /*12ae0*/  FSEL R69, R44, -INF , !P3 ;  /* 0xff8000002c457808 */ /* 0x010fc60005800000 */
[----:B------:R-:W4:Y:S01]  /*12af0*/  LDL R44, [R1+0xbc] ;  /* 0x0000bc00012c7983 */ /* 0x000f220000100800 */
[----:B--2---:R-:W-:-:S03]  /*12b00*/  FSEL R70, R42, -INF , !P1 ;  /* 0xff8000002a467808 */ /* 0x004fc60004800000 */
[----:B------:R-:W2:Y:S04]  /*12b10*/  LDL R42, [R1+0xb8] ;  /* 0x0000b800012a7983 */ /* 0x000ea80000100800 */
[----:B------:R-:W2:Y:S01]  /*12b20*/  LDL.LU R40, [R1+0x98] ;  /* 0x0000980001287983 */ /* 0x000ea20000300800 */
[----:B------:R-:W-:-:S03]  /*12b30*/  ISETP.GE.AND P1, PT, R10, R53, PT ;  /* 0x000000350a00720c */ /* 0x000fc60003f26270 */
[----:B------:R-:W2:Y:S01]  /*12b40*/  LDL.LU R229, [R1+0x94] ;  /* 0x0000940001e57983 */ /* 0x000ea20000300800 */
[----:B------:R-:W-:-:S03]  /*12b50*/  FSEL R67, R201, -INF , !P1 ;  /* 0xff800000c9437808 */ /* 0x000fc60004800000 */
[----:B------:R-:W2:Y:S01]  /*12b60*/  LDL.LU R201, [R1+0x9c] ;  /* 0x00009c0001c97983 */ /* 0x000ea20000300800 */
[----:B------:R-:W-:Y:S01]  /*12b70*/  FMNMX.FTZ R0, R136, R33, !PT ;  /* 0x0000002188007209 */ /* 0x000fe20007810000 */
[----:B------:R-:W-:Y:S01]  /*12b80*/  USHF.L.U32 UR4, UR6, 0x2, URZ ;  /* 0x0000000206047899 */ /* 0x000fe2000800063f */
[----:B------:R-:W-:Y:S02]  /*12b90*/  ISETP.GE.AND P6, PT, R11, R52, PT ;  /* 0x000000340b00720c */ /* 0x000fe40003fc6270 */
[----:B------:R-:W-:Y:S01]  /*12ba0*/  FMNMX.FTZ R0, R34, R0, !PT ;  /* 0x0000000022007209 */ /* 0x000fe20007810000 */
[----:B------:R-:W-:Y:S01]  /*12bb0*/  ULOP3.LUT UR4, UR4, UR35, URZ, 0x3c, !UPT ;  /* 0x0000002304047292 */ /* 0x000fe2000f8e3c3f */
[----:B------:R-:W-:Y:S02]  /*12bc0*/  FSEL R29, R217, -INF , !P6 ;  /* 0xff800000d91d7808 */ /* 0x000fe40007000000 */
[----:B------:R-:W-:Y:S02]  /*12bd0*/  FMNMX.FTZ R0, R37, R0, !PT ;  /* 0x0000000025007209 */ /* 0x000fe40007810000 */
[----:B------:R-:W-:-:S02]  /*12be0*/  ISETP.GE.AND P6, PT, R8, R52, PT ;  /* 0x000000340800720c */ /* 0x000fc40003fc6270 */
[----:B------:R-:W-:Y:S02]  /*12bf0*/  ISETP.GE.AND P2, PT, R8, R53, PT ;  /* 0x000000350800720c */ /* 0x000fe40003f46270 */
[----:B------:R-:W-:Y:S02]  /*12c00*/  FMNMX.FTZ R14, R38, R0, !PT ;  /* 0x00000000260e7209 */ /* 0x000fe40007810000 */
[----:B------:R-:W-:Y:S02]  /*12c10*/  LOP3.LUT R8, R139, UR4, RZ, 0x3c, !PT ;  /* 0x000000048b087c12 */ /* 0x000fe4000f8e3cff */
[----:B------:R-:W-:-:S03]  /*12c20*/  FMNMX.FTZ R13, R49, R14, !PT ;  /* 0x0000000e310d7209 */ /* 0x000fc60007810000 */
[----:B------:R-:W-:-:S05]  /*12c30*/  IMAD.WIDE.U32 R14, R8, -0x326172a9, RZ ;  /* 0xcd9e8d57080e7825 */ /* 0x000fca00078e00ff */
[----:B------:R-:W-:Y:S01]  /*12c40*/  STL.64 [R1+0x148], R14 ;  /* 0x0001480e01007387 */ /* 0x000fe20000100a00 */
[----:B------:R-:W-:-:S04]  /*12c50*/  ISETP.GE.AND P4, PT, R7, R52, PT ;  /* 0x000000340700720c */ /* 0x000fc80003f86270 */
[----:B------:R-:W-:Y:S02]  /*12c60*/  FSEL R24, R41, -INF , !P4 ;  /* 0xff80000029187808 */ /* 0x000fe40006000000 */
[----:B------:R-:W2:Y:S01]  /*12c70*/  LDL R41, [R1+0xc4] ;  /* 0x0000c40001297983 */ /* 0x000ea20000100800 */
[-C--:B------:R-:W-:Y:S02]  /*12c80*/  ISETP.GE.AND P1, PT, R7, R53.reuse, PT ;  /* 0x000000350700720c */ /* 0x080fe40003f26270 */
[C---:B------:R-:W-:Y:S02]  /*12c90*/  ISETP.GE.AND P3, PT, R9.reuse, R53, PT ;  /* 0x000000350900720c */ /* 0x040fe40003f66270 */
[----:B------:R-:W-:-:S04]  /*12ca0*/  ISETP.GE.AND P5, PT, R9, R52, PT ;  /* 0x000000340900720c */ /* 0x000fc80003fa6270 */
[----:B------:R-:W-:Y:S02]  /*12cb0*/  FSEL R26, R43, -INF , !P5 ;  /* 0xff8000002b1a7808 */ /* 0x000fe40006800000 */
[----:B------:R-:W-:Y:S02]  /*12cc0*/  ISETP.GE.AND P5, PT, R6, R52, PT ;  /* 0x000000340600720c */ /* 0x000fe40003fa6270 */
        /* <DEDUP_REMOVED lines=26> */
[----:B---3--:R-:W-:Y:S02]  /*12e70*/  FSEL R25, R45, -INF , !P6 ;  /* 0xff8000002d197808 */ /* 0x008fe40007000000 */
[----:B------:R-:W3:Y:S01]  /*12e80*/  LDL R45, [R1+0xd0] ;  /* 0x0000d000012d7983 */ /* 0x000ee20000100800 */
[----:B----4-:R-:W-:Y:S01]  /*12e90*/  FSEL R65, R44, -INF , !P2 ;  /* 0xff8000002c417808 */ /* 0x010fe20005000000 */
[----:B------:R-:W-:Y:S02]  /*12ea0*/  IMAD.MOV.U32 R44, RZ, RZ, R47 ;  /* 0x000000ffff2c7224 */ /* 0x000fe400078e002f */
[----:B------:R-:W4:Y:S01]  /*12eb0*/  LDL R47, [R1+0xd4] ;  /* 0x0000d400012f7983 */ /* 0x000f220000100800 */
[----:B--2---:R-:W-:-:S03]  /*12ec0*/  FSEL R64, R40, -INF , !P1 ;  /* 0xff80000028407808 */ /* 0x004fc60004800000 */
[----:B------:R-:W2:Y:S01]  /*12ed0*/  LDL R40, [R1+0xdc] ;  /* 0x0000dc0001287983 */ /* 0x000ea20000100800 */
[----:B------:R-:W-:Y:S02]  /*12ee0*/  FSEL R66, R42, -INF , !P3 ;  /* 0xff8000002a427808 */ /* 0x000fe40005800000 */
[----:B------:R-:W-:-:S04]  /*12ef0*/  ISETP.GE.AND P3, PT, R6, R53, PT ;  /* 0x000000350600720c */ /* 0x000fc80003f66270 */
[----:B------:R-:W-:Y:S02]  /*12f00*/  FSEL R62, R201, -INF , !P3 ;  /* 0xff800000c93e7808 */ /* 0x000fe40005800000 */
[----:B------:R-:W2:Y:S01]  /*12f10*/  LDL R201, [R1+0xcc] ;  /* 0x0000cc0001c97983 */ /* 0x000ea20000100800 */
[----:B------:R-:W-:-:S03]  /*12f20*/  FSEL R23, R229, -INF , !P5 ;  /* 0xff800000e5177808 */ /* 0x000fc60006800000 */
[----:B------:R-:W2:Y:S01]  /*12f30*/  LDL R229, [R1+0xc8] ;  /* 0x0000c80001e57983 */ /* 0x000ea20000100800 */
        /* <DEDUP_REMOVED lines=29> */
[----:B------:R-:W-:-:S03]  /*13110*/  FMNMX.FTZ R10, R102, R10, !PT ;  /* 0x0000000a660a7209 */ /* 0x000fc60007810000 */
[----:B------:R-:W1:Y:S01]  /*13120*/  SHFL.BFLY PT, R11, R0, 0x2, 0x1f ;  /* 0x0c401f00000b7f89 */ /* 0x000e6200000e0000 */
[----:B------:R-:W-:-:S04]  /*13130*/  FMNMX.FTZ R10, R103, R10, !PT ;  /* 0x0000000a670a7209 */ /* 0x000fc80007810000 */
[----:B------:R-:W-:-:S04]  /*13140*/  FMNMX.FTZ R10, R96, R10, !PT ;  /* 0x0000000a600a7209 */ /* 0x000fc80007810000 */
[----:B------:R-:W-:-:S05]  /*13150*/  FMNMX.FTZ R10, R94, R10, !PT ;  /* 0x0000000a5e0a7209 */ /* 0x000fca0007810000 */
[----:B------:R-:W1:Y:S01]  /*13160*/  SHFL.BFLY PT, R12, R10, 0x2, 0x1f ;  /* 0x0c401f000a0c7f89 */ /* 0x000e6200000e0000 */
[----:B------:R-:W-:Y:S02]  /*13170*/  LOP3.LUT R6, R15, UR21, R130, 0x96, !PT ;  /* 0x000000150f067c12 */ /* 0x000fe4000f8e9682 */
[----:B------:R-:W-:-:S03]  /*13180*/  LOP3.LUT R8, R129, UR19, R14, 0x96, !PT ;  /* 0x0000001381087c12 */ /* 0x000fc6000f8e960e */
[----:B------:R-:W-:Y:S01]  /*13190*/  IMAD.WIDE.U32 R6, R6, -0x2daee0ad, RZ ;  /* 0xd2511f5306067825 */ /* 0x000fe200078e00ff */
[----:B-1----:R-:W-:-:S03]  /*131a0*/  FMNMX.FTZ R0, R0, R11, !PT ;  /* 0x0000000b00007209 */ /* 0x002fc60007810000 */
[----:B------:R-:W-:Y:S01]  /*131b0*/  IMAD.WIDE.U32 R8, R8, -0x2daee0ad, RZ ;  /* 0xd2511f5308087825 */ /* 0x000fe200078e00ff */
[CC--:B------:R-:W-:Y:S01]  /*131c0*/  ISETP.GE.AND P6, PT, R5.reuse, R52.reuse, PT ;  /* 0x000000340500720c */ /* 0x0c0fe20003fc6270 */
[----:B------:R-:W1:Y:S01]  /*131d0*/  SHFL.BFLY PT, R13, R0, 0x1, 0x1f ;  /* 0x0c201f00000d7f89 */ /* 0x000e6200000e0000 */
[-C--:B------:R-:W-:Y:S02]  /*131e0*/  ISETP.GE.AND P2, PT, R5, R53.reuse, PT ;  /* 0x000000350500720c */ /* 0x080fe40003f46270 */
[----:B------:R-:W-:Y:S02]  /*131f0*/  LOP3.LUT R5, R7, UR18, R204, 0x96, !PT ;  /* 0x0000001207057c12 */ /* 0x000fe4000f8e96cc */
[----:B------:R-:W-:Y:S02]  /*13200*/  LOP3.LUT R6, R9, UR16, R6, 0x96, !PT ;  /* 0x0000001009067c12 */ /* 0x000fe4000f8e9606 */
[C---:B------:R-:W-:Y:S02]  /*13210*/  ISETP.GE.AND P4, PT, R4.reuse, R52, PT ;  /* 0x000000340400720c */ /* 0x040fe40003f86270 */
[----:B------:R-:W-:Y:S01]  /*13220*/  ISETP.GE.AND P1, PT, R4, R53, PT ;  /* 0x000000350400720c */ /* 0x000fe20003f26270 */
[----:B------:R-:W-:Y:S01]  /*13230*/  IMAD.WIDE.U32 R4, R5, -0x326172a9, RZ ;  /* 0xcd9e8d5705047825 */ /* 0x000fe200078e00ff */
[----:B------:R-:W-:-:S03]  /*13240*/  FMNMX.FTZ R9, R10, R12, !PT ;  /* 0x0000000c0a097209 */ /* 0x000fc60007810000 */
[----:B------:R-:W-:-:S05]  /*13250*/  IMAD.WIDE.U32 R10, R6, -0x326172a9, RZ ;  /* 0xcd9e8d57060a7825 */ /* 0x000fca00078e00ff */
[----:B------:R-:W-:Y:S02]  /*13260*/  LOP3.LUT R6, R11, UR15, R4, 0x96, !PT ;  /* 0x0000000f0b067c12 */ /* 0x000fe4000f8e9604 */
[----:B------:R-:W1:Y:S01]  /*13270*/  SHFL.BFLY PT, R11, R9, 0x1, 0x1f ;  /* 0x0c201f00090b7f89 */ /* 0x000e6200000e0000 */
[----:B------:R-:W-:Y:S02]  /*13280*/  LOP3.LUT R5, R5, UR17, R128, 0x96, !PT ;  /* 0x0000001105057c12 */ /* 0x000fe4000f8e9680 */
[----:B-1----:R-:W-:Y:S01]  /*13290*/  FMNMX.FTZ R43, R0, R13, !PT ;  /* 0x0000000d002b7209 */ /* 0x002fe20007810000 */
[----:B------:R-:W-:Y:S01]  /*132a0*/  IMAD.WIDE.U32 R12, R6, -0x2daee0ad, RZ ;  /* 0xd2511f53060c7825 */ /* 0x000fe200078e00ff */
[----:B------:R-:W-:Y:S02]  /*132b0*/  ISETP.GE.AND P3, PT, R3, R52, PT ;  /* 0x000000340300720c */ /* 0x000fe40003f66270 */
[----:B------:R-:W-:Y:S01]  /*132c0*/  FSEL R58, R44, -INF , !P2 ;  /* 0xff8000002c3a7808 */ /* 0x000fe20005000000 */
[----:B------:R-:W-:Y:S01]  /*132d0*/  IMAD.WIDE.U32 R4, R5, -0x2daee0ad, RZ ;  /* 0xd2511f5305047825 */ /* 0x000fe200078e00ff */
[----:B------:R-:W-:-:S02]  /*132e0*/  FSETP.NEU.FTZ.AND P2, PT, R43, -INF , PT ;  /* 0xff8000002b00780b */ /* 0x000fc40003f5d000 */
[----:B------:R-:W-:Y:S02]  /*132f0*/  ISETP.GE.AND P5, PT, R2, R52, PT ;  /* 0x000000340200720c */ /* 0x000fe40003fa6270 */
[----:B------:R-:W-:Y:S02]  /*13300*/  LOP3.LUT R0, R5, UR14, R8, 0x96, !PT ;  /* 0x0000000e05007c12 */ /* 0x000fe4000f8e9608 */
[----:B------:R-:W-:-:S03]  /*13310*/  LOP3.LUT R4, R13, UR12, R4, 0x96, !PT ;  /* 0x0000000c0d047c12 */ /* 0x000fc6000f8e9604 */
[----:B------:R-:W-:-:S04]  /*13320*/  IMAD.WIDE.U32 R6, R0, -0x326172a9, RZ ;  /* 0xcd9e8d5700067825 */ /* 0x000fc800078e00ff */
[----:B------:R-:W-:Y:S01]  /*13330*/  IMAD.WIDE.U32 R4, R4, -0x326172a9, RZ ;  /* 0xcd9e8d5704047825 */ /* 0x000fe200078e00ff */
[----:B------:R-:W-:Y:S02]  /*13340*/  FMNMX.FTZ R42, R9, R11, !PT ;  /* 0x0000000b092a7209 */ /* 0x000fe40007810000 */
[----:B------:R-:W-:Y:S02]  /*13350*/  FSEL R14, R46, -INF , !P3 ;  /* 0xff8000002e0e7808 */ /* 0x000fe40005800000 */
[----:B------:R-:W-:Y:S02]  /*13360*/  LOP3.LUT R9, R4, 0xffff, RZ, 0xc0, !PT ;  /* 0x0000ffff04097812 */ /* 0x000fe400078ec0ff */
[----:B------:R-:W-:Y:S02]  /*13370*/  FSETP.NEU.FTZ.AND P3, PT, R42, -INF , PT ;  /* 0xff8000002a00780b */ /* 0x000fe40003f7d000 */
[----:B------:R-:W-:Y:S02]  /*13380*/  LOP3.LUT R10, R7, UR13, R10, 0x96, !PT ;  /* 0x0000000d070a7c12 */ /* 0x000fe4000f8e960a */
[----:B------:R-:W-:-:S02]  /*13390*/  FSEL R13, R41, -INF , !P5 ;  /* 0xff800000290d7808 */ /* 0x000fc40006800000 */
[----:B------:R-:W-:Y:S02]  /*133a0*/  LOP3.LUT R7, R4, 0xff, RZ, 0xc0, !PT ;  /* 0x000000ff04077812 */ /* 0x000fe400078ec0ff */
[----:B------:R-:W-:Y:S01]  /*133b0*/  SHF.R.U32.HI R8, RZ, 0x10, R4 ;  /* 0x00000010ff087819 */ /* 0x000fe20000011604 */
[----:B------:R-:W-:Y:S04]  /*133c0*/  STL [R1+0x40], R43 ;  /* 0x0000402b01007387 */ /* 0x000fe80000100800 */
[----:B------:R-:W-:Y:S01]  /*133d0*/  STL [R1+0x3c], R42 ;  /* 0x00003c2a01007387 */ /* 0x000fe20000100800 */
[----:B---3--:R-:W-:Y:S02]  /*133e0*/  FSEL R22, R45, -INF , !P6 ;  /* 0xff8000002d167808 */ /* 0x008fe40007000000 */
[----:B------:R-:W-:Y:S01]  /*133f0*/  ISETP.GE.AND P6, PT, R3, R53, PT ;  /* 0x000000350300720c */ /* 0x000fe20003fc6270 */
[----:B------:R-:W-:Y:S01]  /*13400*/  FMUL.FTZ R3, R43, UR43 ;  /* 0x0000002b2b037c20 */ /* 0x000fe20008410000 */
[----:B----4-:R-:W-:-:S02]  /*13410*/  FSEL R15, R47, -INF , !P4 ;  /* 0xff8000002f0f7808 */ /* 0x010fc40006000000 */
[----:B------:R-:W-:Y:S02]  /*13420*/  ISETP.GE.AND P4, PT, R2, R53, PT ;  /* 0x000000350200720c */ /* 0x000fe40003f86270 */
[----:B------:R-:W-:-:S05]  /*13430*/  FSEL R2, R3, RZ, P2 ;  /* 0x000000ff03027208 */ /* 0x000fca0001000000 */
[----:B------:R-:W-:Y:S01]  /*13440*/  FFMA.FTZ R0, R33, UR43, -R2 ;  /* 0x0000002b21007c23 */ /* 0x000fe20008010802 */
[----:B------:R-:W-:Y:S01]  /*13450*/  LOP3.LUT R3, R5, UR39, R6, 0x96, !PT ;  /* 0x0000002705037c12 */ /* 0x000fe2000f8e9606 */
[----:B------:R-:W-:Y:S02]  /*13460*/  FFMA.FTZ R5, R34, UR43, -R2 ;  /* 0x0000002b22057c23 */ /* 0x000fe40008010802 */
[----:B------:R1:W-:Y:S01]  /*13470*/  MUFU.EX2 R56, R0 ;  /* 0x0000000000387308 */ /* 0x0003e20000000800 */
[----:B------:R-:W-:-:S07]  /*13480*/  SHF.R.U32.HI R6, RZ, 0x18, R4 ;  /* 0x00000018ff067819 */ /* 0x000fce0000011604 */
[----:B------:R3:W4:Y:S01]  /*13490*/  MUFU.EX2 R104, R5 ;  /* 0x0000000500687308 */ /* 0x0007220000000800 */
[----:B-1----:R-:W-:-:S05]  /*134a0*/  FMUL.FTZ R0, R42, UR43 ;  /* 0x0000002b2a007c20 */ /* 0x002fca0008410000 */
[----:B------:R-:W-:Y:S02]  /*134b0*/  FSEL R0, R0, RZ, P3 ;  /* 0x000000ff00007208 */ /* 0x000fe40001800000 */
[C---:B---3--:R-:W-:Y:S02]  /*134c0*/  LOP3.LUT R5, R3.reuse, 0xff, RZ, 0xc0, !PT ;  /* 0x000000ff03057812 */ /* 0x048fe400078ec0ff */
[----:B------:R-:W-:Y:S02]  /*134d0*/  LOP3.LUT R4, R3, 0xffff, RZ, 0xc0, !PT ;  /* 0x0000ffff03047812 */ /* 0x000fe400078ec0ff */
[----:B------:R-:W-:Y:S01]  /*134e0*/  ISETP.LE.U32.AND P5, PT, R5, UR23, PT ;  /* 0x0000001705007c0c */ /* 0x000fe2000bfa3070 */
[----:B------:R-:W-:Y:S01]  /*134f0*/  FFMA.FTZ R5, R35, UR43, -R0 ;  /* 0x0000002b23057c23 */ /* 0x000fe20008010800 */
[----:B------:R-:W-:-:S03]  /*13500*/  SHF.R.U32.HI R4, RZ, 0x8, R4 ;  /* 0x00000008ff047819 */ /* 0x000fc60000011604 */
[----:B------:R1:W-:Y:S01]  /*13510*/  MUFU.EX2 R59, R5 ;  /* 0x00000005003b7308 */ /* 0x0003e20000000800 */
[----:B------:R-:W-:Y:S02]  /*13520*/  LOP3.LUT R4, R4, 0xffff, RZ, 0xc0, !PT ;  /* 0x0000ffff04047812 */ /* 0x000fe400078ec0ff */
[----:B--2---:R-:W-:Y:S02]  /*13530*/  FSEL R53, R40, -INF , !P1 ;  /* 0xff80000028357808 */ /* 0x004fe40004800000 */
[----:B------:R-:W-:Y:S02]  /*13540*/  ISETP.LE.U32.AND P1, PT, R4, UR23, PT ;  /* 0x0000001704007c0c */ /* 0x000fe4000bf23070 */
[----:B----4-:R-:W-:Y:S01]  /*13550*/  F2FP.F16.F32.PACK_AB R4, R104, R56 ;  /* 0x000000386804723e */ /* 0x010fe200000000ff */
[----:B-1----:R-:W-:-:S04]  /*13560*/  FFMA.FTZ R5, R36, UR43, -R0 ;  /* 0x0000002b24057c23 */ /* 0x002fc80008010800 */
[----:B------:R-:W1:Y:S01]  /*13570*/  MUFU.EX2 R211, R5 ;  /* 0x0000000500d37308 */ /* 0x000e620000000800 */
[C---:B------:R-:W-:Y:S02]  /*13580*/  PRMT R246, R4.reuse, 0x7610, R246 ;  /* 0x0000761004f67816 */ /* 0x040fe400000000f6 */
[----:B------:R-:W-:Y:S02]  /*13590*/  PRMT R243, R4, 0x7632, R243 ;  /* 0x0000763204f37816 */ /* 0x000fe400000000f3 */
[----:B------:R-:W-:Y:S02]  /*135a0*/  SHF.R.U32.HI R4, RZ, 0x18, R3 ;  /* 0x00000018ff047819 */ /* 0x000fe40000011603 */
[----:B------:R-:W-:Y:S02]  /*135b0*/  FSEL R50, R201, -INF , !P4 ;  /* 0xff800000c9327808 */ /* 0x000fe40006000000 */
[----:B------:R-:W-:Y:S01]  /*135c0*/  ISETP.LE.U32.AND P4, PT, R4, UR23, PT ;  /* 0x0000001704007c0c */ /* 0x000fe2000bf83070 */
[----:B------:R-:W-:Y:S01]  /*135d0*/  @!P5 HADD2 R72, -R246.H0_H0, -RZ.H0_H0 ;  /* 0xa00000fff648d230 */ /* 0x000fe20000000900 */
[----:B-1----:R-:W-:-:S04]  /*135e0*/  F2FP.F16.F32.PACK_AB R4, R211, R59 ;  /* 0x0000003bd304723e */ /* 0x002fc800000000ff */
[C---:B------:R-:W-:Y:S02]  /*135f0*/  PRMT R241, R4.reuse, 0x7632, R241 ;  /* 0x0000763204f17816 */ /* 0x040fe400000000f1 */
[----:B------:R-:W-:Y:S01]  /*13600*/  PRMT R237, R4, 0x7610, R237 ;  /* 0x0000761004ed7816 */ /* 0x000fe200000000ed */
[----:B------:R-:W-:Y:S01]  /*13610*/  FFMA.FTZ R4, R37, UR43, -R2 ;  /* 0x0000002b25047c23 */ /* 0x000fe20008010802 */
[----:B------:R-:W-:-:S03]  /*13620*/  SHF.R.U32.HI R3, RZ, 0x10, R3 ;  /* 0x00000010ff037819 */ /* 0x000fc60000011603 */
[----:B------:R-:W-:Y:S01]  /*13630*/  @!P4 HADD2 R209, -R241.H0_H0, -RZ.H0_H0 ;  /* 0xa00000fff1d1c230 */ /* 0x000fe20000000900 */
[----:B------:R-:W-:Y:S01]  /*13640*/  PRMT R5, R246, 0x5410, R243 ;  /* 0x00005410f6057816 */ /* 0x000fe200000000f3 */
[----:B------:R-:W-:Y:S01]  /*13650*/  @!P1 HADD2 R73, -R243.H0_H0, -RZ.H0_H0 ;  /* 0xa00000fff3499230 */ /* 0x000fe20000000900 */
[----:B------:R-:W-:Y:S01]  /*13660*/  LOP3.LUT R3, R3, 0xff, RZ, 0xc0, !PT ;  /* 0x000000ff03037812 */ /* 0x000fe200078ec0ff */
[----:B------:R1:W-:Y:S01]  /*13670*/  MUFU.EX2 R201, R4 ;  /* 0x0000000400c97308 */ /* 0x0003e20000000800 */
[----:B------:R-:W-:Y:S02]  /*13680*/  @!P5 PRMT R246, R72, 0x5410, RZ ;  /* 0x0000541048f6d816 */ /* 0x000fe400000000ff */
[----:B------:R-:W-:-:S03]  /*13690*/  @!P1 PRMT R243, R73, 0x5410, RZ ;  /* 0x0000541049f39816 */ /* 0x000fc600000000ff */
[----:B------:R-:W-:Y:S04]  /*136a0*/  STL [R1+0x3f4], R246 ;  /* 0x0003f4f601007387 */ /* 0x000fe80000100800 */
[----:B------:R2:W-:Y:S01]  /*136b0*/  STL [R1+0x2d8], R5 ;  /* 0x0002d80501007387 */ /* 0x0005e20000100800 */
[----:B-1----:R-:W-:Y:S02]  /*136c0*/  PRMT R4, R237, 0x5410, R241 ;  /* 0x00005410ed047816 */ /* 0x002fe400000000f1 */
[----:B------:R-:W-:Y:S02]  /*136d0*/  @!P4 PRMT R241, R209, 0x5410, RZ ;  /* 0x00005410d1f1c816 */ /* 0x000fe400000000ff */
[----:B------:R-:W-:Y:S01]  /*136e0*/  ISETP.LE.U32.AND P4, PT, R3, UR23, PT ;  /* 0x0000001703007c0c */ /* 0x000fe2000bf83070 */
[----:B------:R-:W-:Y:S01]  /*136f0*/  FFMA.FTZ R3, R38, UR43, -R2 ;  /* 0x0000002b26037c23 */ /* 0x000fe20008010802 */
[----:B------:R-:W-:Y:S03]  /*13700*/  STL [R1+0x3f8], R243 ;  /* 0x0003f8f301007387 */ /* 0x000fe60000100800 */
[----:B------:R1:W3:Y:S01]  /*13710*/  MUFU.EX2 R214, R3 ;  /* 0x0000000300d67308 */ /* 0x0002e20000000800 */
[----:B------:R4:W-:Y:S01]  /*13720*/  STL [R1+0x2d0], R4 ;  /* 0x0002d00401007387 */ /* 0x0009e20000100800 */
[----:B--2---:R-:W-:-:S04]  /*13730*/  LOP3.LUT R5, R8, 0xff, RZ, 0xc0, !PT ;  /* 0x000000ff08057812 */ /* 0x004fc800078ec0ff */
[----:B------:R-:W-:Y:S02]  /*13740*/  ISETP.LE.U32.AND P1, PT, R5, UR23, PT ;  /* 0x0000001705007c0c */ /* 0x000fe4000bf23070 */
[----:B------:R-:W-:Y:S02]  /*13750*/  FSEL R52, R229, -INF , !P6 ;  /* 0xff800000e5347808 */ /* 0x000fe40007000000 */
[----:B------:R-:W-:Y:S02]  /*13760*/  ISETP.LE.U32.AND P6, PT, R7, UR23, PT ;  /* 0x0000001707007c0c */ /* 0x000fe4000bfc3070 */
[----:B------:R-:W-:Y:S01]  /*13770*/  ISETP.LE.U32.AND P5, PT, R6, UR23, PT ;  /* 0x0000001706007c0c */ /* 0x000fe2000bfa3070 */
[----:B----4-:R-:W-:-:S04]  /*13780*/  IMAD.WIDE.U32 R4, R10, -0x2daee0ad, RZ ;  /* 0xd2511f530a047825 */ /* 0x010fc800078e00ff */
[----:B------:R-:W-:Y:S01]  /*13790*/  @!P4 HADD2 R210, -R237.H0_H0, -RZ.H0_H0 ;  /* 0xa00000ffedd2c230 */ /* 0x000fe20000000900 */
[C---:B------:R-:W-:Y:S02]  /*137a0*/  LOP3.LUT R7, R4.reuse, 0xff, RZ, 0xc0, !PT ;  /* 0x000000ff04077812 */ /* 0x040fe400078ec0ff */
[----:B------:R-:W-:Y:S02]  /*137b0*/  LOP3.LUT R11, R4, 0xffff, RZ, 0xc0, !PT ;  /* 0x0000ffff040b7812 */ /* 0x000fe400078ec0ff */
[--C-:B------:R-:W-:Y:S02]  /*137c0*/  SHF.R.U32.HI R8, RZ, 0x10, R4.reuse ;  /* 0x00000010ff087819 */ /* 0x100fe40000011604 */
[----:B------:R-:W-:Y:S02]  /*137d0*/  SHF.R.U32.HI R6, RZ, 0x18, R4 ;  /* 0x00000018ff067819 */ /* 0x000fe40000011604 */
[----:B------:R-:W-:Y:S02]  /*137e0*/  SHF.R.U32.HI R4, RZ, 0x8, R9 ;  /* 0x00000008ff047819 */ /* 0x000fe40000011609 */
[----:B-1----:R-:W-:-:S02]  /*137f0*/  LOP3.LUT R3, R5, UR40, R12, 0x96, !PT ;  /* 0x0000002805037c12 */ /* 0x002fc4000f8e960c */
[----:B------:R-:W-:Y:S02]  /*13800*/  LOP3.LUT R4, R4, 0xffff, RZ, 0xc0, !PT ;  /* 0x0000ffff04047812 */ /* 0x000fe400078ec0ff */
[----:B------:R-:W-:Y:S02]  /*13810*/  @!P4 PRMT R237, R210, 0x5410, RZ ;  /* 0x00005410d2edc816 */ /* 0x000fe400000000ff */
[----:B---3--:R-:W-:Y:S02]  /*13820*/  F2FP.F16.F32.PACK_AB R5, R214, R201 ;  /* 0x000000c9d605723e */ /* 0x008fe400000000ff */
[----:B------:R-:W-:Y:S01]  /*13830*/  ISETP.LE.U32.AND P4, PT, R4, UR23, PT ;  /* 0x0000001704007c0c */ /* 0x000fe2000bf83070 */
[----:B------:R-:W-:Y:S01]  /*13840*/  FFMA.FTZ R4, R39, UR43, -R0 ;  /* 0x0000002b27047c23 */ /* 0x000fe20008010800 */
[----:B------:R-:W-:-:S03]  /*13850*/  PRMT R242, R5, 0x7610, R242 ;  /* 0x0000761005f27816 */ /* 0x000fc600000000f2 */
[----:B------:R1:W-:Y:S01]  /*13860*/  MUFU.EX2 R209, R4 ;  /* 0x0000000400d17308 */ /* 0x0003e20000000800 */
[----:B------:R-:W-:Y:S01]  /*13870*/  PRMT R247, R5, 0x7632, R247 ;  /* 0x0000763205f77816 */ /* 0x000fe200000000f7 */
[----:B------:R-:W-:Y:S01]  /*13880*/  @!P6 HADD2 R213, -R242.H0_H0, -RZ.H0_H0 ;  /* 0xa00000fff2d5e230 */ /* 0x000fe20000000900 */
[----:B------:R-:W-:Y:S01]  /*13890*/  STL [R1+0x3fc], R237 ;  /* 0x0003fced01007387 */ /* 0x000fe20000100800 */
[----:B-1----:R-:W-:-:S04]  /*138a0*/  FFMA.FTZ R4, R48, UR43, -R0 ;  /* 0x0000002b30047c23 */ /* 0x002fc80008010800 */
[----:B------:R1:W2:Y:S02]  /*138b0*/  MUFU.EX2 R210, R4 ;  /* 0x0000000400d27308 */ /* 0x0002a40000000800 */
[----:B-1----:R-:W-:Y:S02]  /*138c0*/  PRMT R4, R242, 0x5410, R247 ;  /* 0x00005410f2047816 */ /* 0x002fe400000000f7 */
[----:B------:R-:W-:-:S05]  /*138d0*/  @!P6 PRMT R242, R213, 0x5410, RZ ;  /* 0x00005410d5f2e816 */ /* 0x000fca00000000ff */
[----:B------:R-:W-:Y:S04]  /*138e0*/  STL [R1+0x400], R242 ;  /* 0x000400f201007387 */ /* 0x000fe80000100800 */
[----:B------:R1:W-:Y:S01]  /*138f0*/  STL [R1+0x2bc], R4 ;  /* 0x0002bc0401007387 */ /* 0x0003e20000100800 */
[----:B--2---:R-:W-:-:S04]  /*13900*/  F2FP.F16.F32.PACK_AB R5, R210, R209 ;  /* 0x000000d1d205723e */ /* 0x004fc800000000ff */
[C---:B------:R-:W-:Y:S02]  /*13910*/  PRMT R9, R5.reuse, 0x7610, R9 ;  /* 0x0000761005097816 */ /* 0x040fe40000000009 */
[----:B------:R-:W-:Y:S01]  /*13920*/  PRMT R10, R5, 0x7632, R10 ;  /* 0x00007632050a7816 */ /* 0x000fe2000000000a */
[----:B-1----:R-:W-:-:S04]  /*13930*/  FFMA.FTZ R4, R49, UR43, -R2 ;  /* 0x0000002b31047c23 */ /* 0x002fc80008010802 */
[----:B------:R1:W-:Y:S01]  /*13940*/  MUFU.EX2 R215, R4 ;  /* 0x0000000400d77308 */ /* 0x0003e20000000800 */
[----:B------:R-:W-:Y:S01]  /*13950*/  @!P1 HADD2 R232, -R9.H0_H0, -RZ.H0_H0 ;  /* 0xa00000ff09e89230 */ /* 0x000fe20000000900 */
[----:B------:R-:W-:Y:S01]  /*13960*/  PRMT R16, R9, 0x5410, R10 ;  /* 0x0000541009107816 */ /* 0x000fe2000000000a */
[----:B-1----:R-:W-:-:S05]  /*13970*/  FFMA.FTZ R4, R51, UR43, -R2 ;  /* 0x0000002b33047c23 */ /* 0x002fca0008010802 */
[----:B------:R1:W2:Y:S01]  /*13980*/  MUFU.EX2 R229, R4 ;  /* 0x0000000400e57308 */ /* 0x0002a20000000800 */
[----:B------:R-:W-:Y:S01]  /*13990*/  @!P5 HADD2 R231, -R10.H0_H0, -RZ.H0_H0 ;  /* 0xa00000ff0ae7d230 */ /* 0x000fe20000000900 */
[----:B------:R-:W-:Y:S02]  /*139a0*/  @!P1 PRMT R9, R232, 0x5410, RZ ;  /* 0x00005410e8099816 */ /* 0x000fe400000000ff */
[C---:B------:R-:W-:Y:S02]  /*139b0*/  LOP3.LUT R5, R3.reuse, 0xff, RZ, 0xc0, !PT ;  /* 0x000000ff03057812 */ /* 0x040fe400078ec0ff */
[----:B-1----:R-:W-:-:S04]  /*139c0*/  LOP3.LUT R4, R3, 0xffff, RZ, 0xc0, !PT ;  /* 0x0000ffff03047812 */ /* 0x002fc800078ec0ff */
[----:B------:R-:W-:-:S04]  /*139d0*/  SHF.R.U32.HI R4, RZ, 0x8, R4 ;  /* 0x00000008ff047819 */ /* 0x000fc80000011604 */
[----:B------:R-:W-:-:S04]  /*139e0*/  LOP3.LUT R4, R4, 0xffff, RZ, 0xc0, !PT ;  /* 0x0000ffff04047812 */ /* 0x000fc800078ec0ff */
[----:B------:R-:W-:Y:S01]  /*139f0*/  ISETP.LE.U32.AND P1, PT, R4, UR23, PT ;  /* 0x0000001704007c0c */ /* 0x000fe2000bf23070 */
[----:B------:R-:W-:Y:S01]  /*13a00*/  FFMA.FTZ R4, R54, UR43, -R0 ;  /* 0x0000002b36047c23 */ /* 0x000fe20008010800 */
[----:B------:R-:W-:Y:S01]  /*13a10*/  @!P5 PRMT R10, R231, 0x5410, RZ ;  /* 0x00005410e70ad816 */ /* 0x000fe200000000ff */
[----:B------:R-:W-:Y:S01]  /*13a20*/  @!P4 HADD2 R212, -R247.H0_H0, -RZ.H0_H0 ;  /* 0xa00000fff7d4c230 */ /* 0x000fe20000000900 */
[----:B------:R-:W-:Y:S01]  /*13a30*/  ISETP.LE.U32.AND P5, PT, R5, UR23, PT ;  /* 0x0000001705007c0c */ /* 0x000fe2000bfa3070 */
[----:B------:R1:W-:Y:S01]  /*13a40*/  MUFU.EX2 R213, R4 ;  /* 0x0000000400d57308 */ /* 0x0003e20000000800 */
[----:B--2---:R-:W-:Y:S02]  /*13a50*/  F2FP.F16.F32.PACK_AB R5, R229, R215 ;  /* 0x000000d7e505723e */ /* 0x004fe400000000ff */
[----:B------:R-:W-:Y:S02]  /*13a60*/  @!P4 PRMT R247, R212, 0x5410, RZ ;  /* 0x00005410d4f7c816 */ /* 0x000fe400000000ff */
[----:B------:R-:W-:-:S02]  /*13a70*/  ISETP.LE.U32.AND P6, PT, R7, UR23, PT ;  /* 0x0000001707007c0c */ /* 0x000fc4000bfc3070 */
[C---:B------:R-:W-:Y:S02]  /*13a80*/  PRMT R7, R5.reuse, 0x7632, R7 ;  /* 0x0000763205077816 */ /* 0x040fe40000000007 */
[----:B------:R-:W-:Y:S01]  /*13a90*/  PRMT R220, R5, 0x7610, R220 ;  /* 0x0000761005dc7816 */ /* 0x000fe200000000dc */
[----:B-1----:R-:W-:-:S04]  /*13aa0*/  FFMA.FTZ R4, R55, UR43, -R0 ;  /* 0x0000002b37047c23 */ /* 0x002fc80008010800 */
[----:B------:R1:W2:Y:S01]  /*13ab0*/  MUFU.EX2 R212, R4 ;  /* 0x0000000400d47308 */ /* 0x0002a20000000800 */
[----:B------:R-:W-:Y:S01]  /*13ac0*/  STL [R1+0x404], R247 ;  /* 0x000404f701007387 */ /* 0x000fe20000100800 */
[----:B------:R-:W-:Y:S02]  /*13ad0*/  @!P1 HADD2 R233, -R7.H0_H0, -RZ.H0_H0 ;  /* 0xa00000ff07e99230 */ /* 0x000fe40000000900 */
[----:B------:R-:W-:Y:S01]  /*13ae0*/  @!P5 HADD2 R234, -R220.H0_H0, -RZ.H0_H0 ;  /* 0xa00000ffdcead230 */ /* 0x000fe20000000900 */
[----:B------:R-:W-:Y:S04]  /*13af0*/  STL [R1+0x2b4], R16 ;  /* 0x0002b41001007387 */ /* 0x000fe80000100800 */
[----:B------:R-:W-:Y:S04]  /*13b00*/  STL [R1+0x20], R10 ;  /* 0x0000200a01007387 */ /* 0x000fe80000100800 */
[----:B------:R3:W-:Y:S01]  /*13b10*/  STL [R1+0x1c], R9 ;  /* 0x00001c0901007387 */ /* 0x0007e20000100800 */
[----:B-1----:R-:W-:-:S02]  /*13b20*/  SHF.R.U32.HI R4, RZ, 0x10, R3 ;  /* 0x00000010ff047819 */ /* 0x002fc40000011603 */
[----:B------:R-:W-:Y:S02]  /*13b30*/  SHF.R.U32.HI R3, RZ, 0x18, R3 ;  /* 0x00000018ff037819 */ /* 0x000fe40000011603 */
[----:B------:R-:W-:Y:S02]  /*13b40*/  LOP3.LUT R4, R4, 0xff, RZ, 0xc0, !PT ;  /* 0x000000ff04047812 */ /* 0x000fe400078ec0ff */
[----:B------:R-:W-:Y:S02]  /*13b50*/  ISETP.LE.U32.AND P4, PT, R6, UR23, PT ;  /* 0x0000001706007c0c */ /* 0x000fe4000bf83070 */
[----:B---3--:R-:W-:Y:S02]  /*13b60*/  PRMT R9, R220, 0x5410, R7 ;  /* 0x00005410dc097816 */ /* 0x008fe40000000007 */
[----:B------:R-:W-:Y:S02]  /*13b70*/  @!P1 PRMT R7, R233, 0x5410, RZ ;  /* 0x00005410e9079816 */ /* 0x000fe400000000ff */
[----:B------:R-:W-:-:S02]  /*13b80*/  @!P5 PRMT R220, R234, 0x5410, RZ ;  /* 0x00005410eadcd816 */ /* 0x000fc400000000ff */
[----:B------:R-:W-:Y:S02]  /*13b90*/  ISETP.LE.U32.AND P1, PT, R3, UR23, PT ;  /* 0x0000001703007c0c */ /* 0x000fe4000bf23070 */
[----:B------:R-:W-:Y:S02]  /*13ba0*/  ISETP.LE.U32.AND P5, PT, R4, UR23, PT ;  /* 0x0000001704007c0c */ /* 0x000fe4000bfa3070 */
[----:B------:R-:W-:Y:S02]  /*13bb0*/  FMNMX.FTZ R3, R134, R83, !PT ;  /* 0x0000005386037209 */ /* 0x000fe40007810000 */
[----:B--2---:R-:W-:Y:S02]  /*13bc0*/  F2FP.F16.F32.PACK_AB R4, R212, R213 ;  /* 0x000000d5d404723e */ /* 0x004fe400000000ff */
[----:B------:R-:W-:Y:S02]  /*13bd0*/  FMNMX.FTZ R3, R99, R3, !PT ;  /* 0x0000000363037209 */ /* 0x000fe40007810000 */
[----:B------:R-:W-:-:S02]  /*13be0*/  PRMT R6, R4, 0x7610, R6 ;  /* 0x0000761004067816 */ /* 0x000fc40000000006 */
[----:B------:R-:W-:Y:S02]  /*13bf0*/  FMNMX.FTZ R3, R98, R3, !PT ;  /* 0x0000000362037209 */ /* 0x000fe40007810000 */
[----:B------:R-:W-:Y:S01]  /*13c00*/  PRMT R5, R4, 0x7632, R5 ;  /* 0x0000763204057816 */ /* 0x000fe20000000005 */
[----:B------:R-:W-:Y:S01]  /*13c10*/  @!P5 HADD2 R236, -R6.H0_H0, -RZ.H0_H0 ;  /* 0xa00000ff06ecd230 */ /* 0x000fe20000000900 */
[----:B------:R-:W-:Y:S01]  /*13c20*/  FMNMX.FTZ R3, R97, R3, !PT ;  /* 0x0000000361037209 */ /* 0x000fe20007810000 */
[----:B------:R-:W-:Y:S01]  /*13c30*/  STL [R1+0x30c], R9 ;  /* 0x00030c0901007387 */ /* 0x000fe20000100800 */
[----:B------:R-:W-:Y:S02]  /*13c40*/  LOP3.LUT R4, R8, 0xff, RZ, 0xc0, !PT ;  /* 0x000000ff08047812 */ /* 0x000fe400078ec0ff */
[----:B------:R-:W-:Y:S01]  /*13c50*/  FMNMX.FTZ R3, R95, R3, !PT ;  /* 0x000000035f037209 */ /* 0x000fe20007810000 */
[----:B------:R1:W-:Y:S01]  /*13c60*/  STL [R1+0xa8], R7 ;  /* 0x0000a80701007387 */ /* 0x0003e20000100800 */
[----:B------:R-:W-:Y:S01]  /*13c70*/  @!P1 HADD2 R235, -R5.H0_H0, -RZ.H0_H0 ;  /* 0xa00000ff05eb9230 */ /* 0x000fe20000000900 */
[----:B------:R-:W-:-:S04]  /*13c80*/  UIADD3 UR4, UR42, -0x3, URZ ;  /* 0xfffffffd2a047890 */ /* 0x000fc8000fffe03f */
[----:B------:R-:W-:Y:S01]  /*13c90*/  ULOP3.LUT UR4, UR4, UR35, URZ, 0x3c, !UPT ;  /* 0x0000002304047292 */ /* 0x000fe2000f8e3c3f */
[----:B-1----:R-:W-:Y:S02]  /*13ca0*/  PRMT R7, R6, 0x5410, R5 ;  /* 0x0000541006077816 */ /* 0x002fe40000000005 */
[----:B------:R-:W-:Y:S02]  /*13cb0*/  @!P5 PRMT R6, R236, 0x5410, RZ ;  /* 0x00005410ec06d816 */ /* 0x000fe400000000ff */
[----:B------:R-:W-:Y:S02]  /*13cc0*/  ISETP.LE.U32.AND P5, PT, R4, UR23, PT ;  /* 0x0000001704007c0c */ /* 0x000fe4000bfa3070 */
        /* <DEDUP_REMOVED lines=8> */
[----:B------:R-:W-:Y:S01]  /*13d50*/  @!P1 PRMT R5, R235, 0x5410, RZ ;  /* 0x00005410eb059816 */ /* 0x000fe200000000ff */
[----:B------:R-:W-:Y:S01]  /*13d60*/  STL [R1+0x308], R7 ;  /* 0x0003080701007387 */ /* 0x000fe20000100800 */
[----:B------:R-:W-:-:S02]  /*13d70*/  FMNMX.FTZ R3, R176, R3, !PT ;  /* 0x00000003b0037209 */ /* 0x000fc40007810000 */
[----:B------:R-:W-:Y:S01]  /*13d80*/  FMNMX.FTZ R4, R86, R4, !PT ;  /* 0x0000000456047209 */ /* 0x000fe20007810000 */
[----:B------:R-:W-:Y:S01]  /*13d90*/  STL [R1+0xa4], R6 ;  /* 0x0000a40601007387 */ /* 0x000fe20000100800 */
[----:B------:R-:W-:-:S03]  /*13da0*/  FMNMX.FTZ R3, R175, R3, !PT ;  /* 0x00000003af037209 */ /* 0x000fc60007810000 */
[----:B------:R1:W-:Y:S01]  /*13db0*/  STL [R1+0xa0], R5 ;  /* 0x0000a00501007387 */ /* 0x0003e20000100800 */
[----:B------:R-:W-:Y:S02]  /*13dc0*/  FMNMX.FTZ R4, R84, R4, !PT ;  /* 0x0000000454047209 */ /* 0x000fe40007810000 */
[----:B------:R-:W-:Y:S02]  /*13dd0*/  FMNMX.FTZ R3, R174, R3, !PT ;  /* 0x00000003ae037209 */ /* 0x000fe40007810000 */
[----:B------:R-:W-:Y:S02]  /*13de0*/  FMNMX.FTZ R4, R82, R4, !PT ;  /* 0x0000000452047209 */ /* 0x000fe40007810000 */
[----:B------:R-:W-:Y:S02]  /*13df0*/  FMNMX.FTZ R10, R173, R3, !PT ;  /* 0x00000003ad0a7209 */ /* 0x000fe40007810000 */
[----:B------:R-:W-:Y:S02]  /*13e00*/  FMNMX.FTZ R3, R81, R4, !PT ;  /* 0x0000000451037209 */ /* 0x000fe40007810000 */
[----:B-1----:R-:W-:-:S05]  /*13e10*/  LOP3.LUT R5, R139, UR4, RZ, 0x3c, !PT ;  /* 0x000000048b057c12 */ /* 0x002fca000f8e3cff */
[----:B------:R-:W-:-:S05]  /*13e20*/  IMAD.WIDE.U32 R54, R5, -0x326172a9, RZ ;  /* 0xcd9e8d5705367825 */ /* 0x000fca00078e00ff */
[----:B------:R-:W-:Y:S02]  /*13e30*/  LOP3.LUT R4, R55, UR21, R130, 0x96, !PT ;  /* 0x0000001537047c12 */ /* 0x000fe4000f8e9682 */
[----:B------:R-:W-:-:S03]  /*13e40*/  LOP3.LUT R6, R129, UR19, R54, 0x96, !PT ;  /* 0x0000001381067c12 */ /* 0x000fc6000f8e9636 */
[----:B------:R-:W-:Y:S01]  /*13e50*/  IMAD.WIDE.U32 R4, R4, -0x2daee0ad, RZ ;  /* 0xd2511f5304047825 */ /* 0x000fe200078e00ff */
[----:B------:R-:W-:-:S03]  /*13e60*/  FMNMX.FTZ R3, R80, R3, !PT ;  /* 0x0000000350037209 */ /* 0x000fc60007810000 */
[----:B------:R-:W-:Y:S01]  /*13e70*/  IMAD.WIDE.U32 R6, R6, -0x2daee0ad, RZ ;  /* 0xd2511f5306067825 */ /* 0x000fe200078e00ff */
[----:B------:R-:W-:Y:S02]  /*13e80*/  LOP3.LUT R5, R5, UR18, R204, 0x96, !PT ;  /* 0x0000001205057c12 */ /* 0x000fe4000f8e96cc */
[----:B------:R-:W-:Y:S02]  /*13e90*/  FMNMX.FTZ R3, R79, R3, !PT ;  /* 0x000000034f037209 */ /* 0x000fe40007810000 */
[----:B------:R-:W-:Y:S01]  /*13ea0*/  LOP3.LUT R8, R7, UR16, R4, 0x96, !PT ;  /* 0x0000001007087c12 */ /* 0x000fe2000f8e9604 */
[----:B------:R-:W-:Y:S01]  /*13eb0*/  IMAD.WIDE.U32 R4, R5, -0x326172a9, RZ ;  /* 0xcd9e8d5705047825 */ /* 0x000fe200078e00ff */
[----:B------:R-:W-:Y:S02]  /*13ec0*/  FMNMX.FTZ R3, R78, R3, !PT ;  /* 0x000000034e037209 */ /* 0x000fe40007810000 */
[----:B------:R-:W-:Y:S01]  /*13ed0*/  FMNMX.FTZ R10, R172, R10, !PT ;  /* 0x0000000aac0a7209 */ /* 0x000fe20007810000 */
[----:B------:R-:W-:Y:S01]  /*13ee0*/  IMAD.WIDE.U32 R8, R8, -0x326172a9, RZ ;  /* 0xcd9e8d5708087825 */ /* 0x000fe200078e00ff */
[----:B------:R-:W-:-:S02]  /*13ef0*/  FMNMX.FTZ R7, R76, R3, !PT ;  /* 0x000000034c077209 */ /* 0x000fc40007810000 */
[----:B------:R-:W-:Y:S02]  /*13f00*/  LOP3.LUT R5, R5, UR17, R128, 0x96, !PT ;  /* 0x0000001105057c12 */ /* 0x000fe4000f8e9680 */
[----:B------:R-:W-:Y:S02]  /*13f10*/  FMNMX.FTZ R3, R182, R10, !PT ;  /* 0x0000000ab6037209 */ /* 0x000fe40007810000 */
[----:B------:R-:W-:Y:S02]  /*13f20*/  FMNMX.FTZ R7, R75, R7, !PT ;  /* 0x000000074b077209 */ /* 0x000fe40007810000 */
[----:B------:R-:W-:Y:S01]  /*13f30*/  LOP3.LUT R9, R9, UR15, R4, 0x96, !PT ;  /* 0x0000000f09097c12 */ /* 0x000fe2000f8e9604 */
[----:B------:R-:W-:Y:S01]  /*13f40*/  IMAD.WIDE.U32 R4, R5, -0x2daee0ad, RZ ;  /* 0xd2511f5305047825 */ /* 0x000fe200078e00ff */
[----:B------:R-:W-:Y:S02]  /*13f50*/  FMNMX.FTZ R3, R181, R3, !PT ;  /* 0x00000003b5037209 */ /* 0x000fe40007810000 */
[----:B------:R-:W-:-:S02]  /*13f60*/  FMNMX.FTZ R7, R63, R7, !PT ;  /* 0x000000073f077209 */ /* 0x000fc40007810000 */
[----:B------:R-:W-:Y:S02]  /*13f70*/  LOP3.LUT R6, R5, UR14, R6, 0x96, !PT ;  /* 0x0000000e05067c12 */ /* 0x000fe4000f8e9606 */
[----:B------:R-:W-:Y:S02]  /*13f80*/  FMNMX.FTZ R3, R180, R3, !PT ;  /* 0x00000003b4037209 */ /* 0x000fe40007810000 */
[----:B------:R-:W-:Y:S01]  /*13f90*/  FMNMX.FTZ R5, R61, R7, !PT ;  /* 0x000000073d057209 */ /* 0x000fe20007810000 */
[----:B------:R-:W-:Y:S01]  /*13fa0*/  IMAD.WIDE.U32 R20, R9, -0x2daee0ad, RZ ;  /* 0xd2511f5309147825 */ /* 0x000fe200078e00ff */
[----:B------:R-:W-:Y:S02]  /*13fb0*/  FMNMX.FTZ R3, R187, R3, !PT ;  /* 0x00000003bb037209 */ /* 0x000fe40007810000 */
[----:B------:R-:W-:Y:S02]  /*13fc0*/  FMNMX.FTZ R5, R60, R5, !PT ;  /* 0x000000053c057209 */ /* 0x000fe40007810000 */
[----:B------:R-:W-:-:S02]  /*13fd0*/  LOP3.LUT R9, R21, UR12, R4, 0x96, !PT ;  /* 0x0000000c15097c12 */ /* 0x000fc4000f8e9604 */
[----:B------:R-:W-:Y:S02]  /*13fe0*/  FMNMX.FTZ R3, R186, R3, !PT ;  /* 0x00000003ba037209 */ /* 0x000fe40007810000 */
[----:B------:R-:W-:Y:S01]  /*13ff0*/  FMNMX.FTZ R4, R57, R5, !PT ;  /* 0x0000000539047209 */ /* 0x000fe20007810000 */
[----:B------:R-:W-:Y:S01]  /*14000*/  IMAD.WIDE.U32 R6, R6, -0x326172a9, RZ ;  /* 0xcd9e8d5706067825 */ /* 0x000fe200078e00ff */
[----:B------:R-:W-:Y:S02]  /*14010*/  FMNMX.FTZ R3, R185, R3, !PT ;  /* 0x00000003b9037209 */ /* 0x000fe40007810000 */
[----:B------:R-:W-:Y:S02]  /*14020*/  FMNMX.FTZ R4, R29, R4, !PT ;  /* 0x000000041d047209 */ /* 0x000fe40007810000 */
[----:B------:R-:W-:Y:S02]  /*14030*/  LOP3.LUT R38, R7, UR13, R8, 0x96, !PT ;  /* 0x0000000d07267c12 */ /* 0x000fe4000f8e9608 */
[----:B------:R-:W-:-:S02]  /*14040*/  FMNMX.FTZ R3, R189, R3, !PT ;  /* 0x00000003bd037209 */ /* 0x000fc40007810000 */
[----:B------:R-:W-:Y:S01]  /*14050*/  FMNMX.FTZ R8, R27, R4, !PT ;  /* 0x000000041b087209 */ /* 0x000fe20007810000 */
[----:B------:R-:W-:Y:S01]  /*14060*/  IMAD.WIDE.U32 R4, R9, -0x326172a9, RZ ;  /* 0xcd9e8d5709047825 */ /* 0x000fe200078e00ff */
[----:B------:R-:W-:Y:S02]  /*14070*/  FMNMX.FTZ R7, R184, R3, !PT ;  /* 0x00000003b8077209 */ /* 0x000fe40007810000 */
[----:B------:R-:W-:Y:S02]  /*14080*/  FMNMX.FTZ R8, R26, R8, !PT ;  /* 0x000000081a087209 */ /* 0x000fe40007810000 */
[----:B------:R-:W-:Y:S02]  /*14090*/  LOP3.LUT R3, R5, UR39, R6, 0x96, !PT ;  /* 0x0000002705037c12 */ /* 0x000fe4000f8e9606 */
[----:B------:R-:W-:Y:S02]  /*140a0*/  FMNMX.FTZ R6, R179, R7, !PT ;  /* 0x00000007b3067209 */ /* 0x000fe40007810000 */
[----:B------:R-:W-:Y:S01]  /*140b0*/  FMNMX.FTZ R7, R25, R8, !PT ;  /* 0x0000000819077209 */ /* 0x000fe20007810000 */
[----:B------:R-:W-:Y:S01]  /*140c0*/  FFMA.FTZ R8, R124, UR43, -R2 ;  /* 0x0000002b7c087c23 */ /* 0x000fe20008010802 */
[----:B------:R-:W-:-:S02]  /*140d0*/  FMNMX.FTZ R6, R74, R6, !PT ;  /* 0x000000064a067209 */ /* 0x000fc40007810000 */
[----:B------:R-:W-:Y:S01]  /*140e0*/  FMNMX.FTZ R7, R24, R7, !PT ;  /* 0x0000000718077209 */ /* 0x000fe20007810000 */
[----:B------:R1:W-:Y:S03]  /*140f0*/  MUFU.EX2 R72, R8 ;  /* 0x0000000800487308 */ /* 0x0003e60000000800 */
[----:B------:R-:W-:-:S04]  /*14100*/  FMNMX.FTZ R7, R23, R7, !PT ;  /* 0x0000000717077209 */ /* 0x000fc80007810000 */
[----:B------:R-:W-:Y:S02]  /*14110*/  FMNMX.FTZ R7, R22, R7, !PT ;  /* 0x0000000716077209 */ /* 0x000fe40007810000 */
[----:B-1----:R-:W-:Y:S01]  /*14120*/  FMNMX.FTZ R8, R71, R6, !PT ;  /* 0x0000000647087209 */ /* 0x002fe20007810000 */
[----:B------:R-:W-:-:S03]  /*14130*/  FFMA.FTZ R6, R125, UR43, -R2 ;  /* 0x0000002b7d067c23 */ /* 0x000fc60008010802 */
[----:B------:R-:W-:Y:S01]  /*14140*/  FMNMX.FTZ R9, R70, R8, !PT ;  /* 0x0000000846097209 */ /* 0x000fe20007810000 */
[----:B------:R1:W2:Y:S01]  /*14150*/  MUFU.EX2 R73, R6 ;  /* 0x0000000600497308 */ /* 0x0002a20000000800 */
[----:B------:R-:W-:Y:S02]  /*14160*/  FMNMX.FTZ R8, R15, R7, !PT ;  /* 0x000000070f087209 */ /* 0x000fe40007810000 */
[----:B------:R-:W-:Y:S02]  /*14170*/  FMNMX.FTZ R7, R69, R9, !PT ;  /* 0x0000000945077209 */ /* 0x000fe40007810000 */
[----:B------:R-:W-:Y:S02]  /*14180*/  FMNMX.FTZ R9, R14, R8, !PT ;  /* 0x000000080e097209 */ /* 0x000fe40007810000 */
[----:B-1----:R-:W-:-:S04]  /*14190*/  LOP3.LUT R6, R3, 0xffff, RZ, 0xc0, !PT ;  /* 0x0000ffff03067812 */ /* 0x002fc800078ec0ff */
[----:B------:R-:W-:-:S04]  /*141a0*/  SHF.R.U32.HI R6, RZ, 0x8, R6 ;  /* 0x00000008ff067819 */ /* 0x000fc80000011606 */
[----:B------:R-:W-:Y:S02]  /*141b0*/  LOP3.LUT R8, R6, 0xffff, RZ, 0xc0, !PT ;  /* 0x0000ffff06087812 */ /* 0x000fe400078ec0ff */
[----:B------:R-:W-:Y:S02]  /*141c0*/  FMNMX.FTZ R6, R13, R9, !PT ;  /* 0x000000090d067209 */ /* 0x000fe40007810000 */
[----:B------:R-:W-:-:S03]  /*141d0*/  FMNMX.FTZ R7, R68, R7, !PT ;  /* 0x0000000744077209 */ /* 0x000fc60007810000 */
[----:B------:R-:W1:Y:S01]  /*141e0*/  SHFL.BFLY PT, R10, R6, 0x2, 0x1f ;  /* 0x0c401f00060a7f89 */ /* 0x000e6200000e0000 */
[----:B------:R-:W-:Y:S02]  /*141f0*/  FMNMX.FTZ R7, R67, R7, !PT ;  /* 0x0000000743077209 */ /* 0x000fe40007810000 */
[----:B--2---:R-:W-:Y:S02]  /*14200*/  F2FP.F16.F32.PACK_AB R9, R73, R72 ;  /* 0x000000484909723e */ /* 0x004fe400000000ff */
[----:B------:R-:W-:Y:S02]  /*14210*/  FMNMX.FTZ R7, R66, R7, !PT ;  /* 0x0000000742077209 */ /* 0x000fe40007810000 */
[----:B------:R-:W-:Y:S02]  /*14220*/  ISETP.LE.U32.AND P1, PT, R8, UR23, PT ;  /* 0x0000001708007c0c */ /* 0x000fe4000bf23070 */
[----:B------:R-:W-:Y:S02]  /*14230*/  FMNMX.FTZ R8, R65, R7, !PT ;  /* 0x0000000741087209 */ /* 0x000fe40007810000 */
[----:B------:R-:W-:-:S02]  /*14240*/  PRMT R12, R9, 0x7610, R12 ;  /* 0x00007610090c7816 */ /* 0x000fc4000000000c */
[----:B------:R-:W-:Y:S02]  /*14250*/  SHF.R.U32.HI R7, RZ, 0x8, R11 ;  /* 0x00000008ff077819 */ /* 0x000fe4000001160b */
[----:B------:R-:W-:Y:S01]  /*14260*/  FMNMX.FTZ R8, R64, R8, !PT ;  /* 0x0000000840087209 */ /* 0x000fe20007810000 */
[----:B------:R-:W-:Y:S01]  /*14270*/  @!P6 HADD2 R248, -R12.H0_H0, -RZ.H0_H0 ;  /* 0xa00000ff0cf8e230 */ /* 0x000fe20000000900 */
[----:B------:R-:W-:Y:S02]  /*14280*/  PRMT R35, R9, 0x7632, R35 ;  /* 0x0000763209237816 */ /* 0x000fe40000000023 */
[----:B------:R-:W-:Y:S02]  /*14290*/  LOP3.LUT R7, R7, 0xffff, RZ, 0xc0, !PT ;  /* 0x0000ffff07077812 */ /* 0x000fe400078ec0ff */
[----:B------:R-:W-:Y:S02]  /*142a0*/  FMNMX.FTZ R8, R62, R8, !PT ;  /* 0x000000083e087209 */ /* 0x000fe40007810000 */
[----:B------:R-:W-:-:S02]  /*142b0*/  PRMT R9, R12, 0x5410, R35 ;  /* 0x000054100c097816 */ /* 0x000fc40000000023 */
[----:B-1----:R-:W-:Y:S02]  /*142c0*/  FMNMX.FTZ R6, R6, R10, !PT ;  /* 0x0000000a06067209 */ /* 0x002fe40007810000 */
[----:B------:R-:W-:Y:S02]  /*142d0*/  @!P6 PRMT R12, R248, 0x5410, RZ ;  /* 0x00005410f80ce816 */ /* 0x000fe400000000ff */
[----:B------:R-:W-:Y:S02]  /*142e0*/  ISETP.LE.U32.AND P6, PT, R7, UR23, PT ;  /* 0x0000001707007c0c */ /* 0x000fe4000bfc3070 */
[----:B------:R-:W-:Y:S02]  /*142f0*/  FMNMX.FTZ R7, R58, R8, !PT ;  /* 0x000000083a077209 */ /* 0x000fe40007810000 */
[----:B------:R-:W1:Y:S02]  /*14300*/  SHFL.BFLY PT, R8, R6, 0x1, 0x1f ;  /* 0x0c201f0006087f89 */ /* 0x000e6400000e0000 */
[----:B------:R-:W-:-:S02]  /*14310*/  FMNMX.FTZ R7, R53, R7, !PT ;  /* 0x0000000735077209 */ /* 0x000fc40007810000 */
[----:B------:R2:W-:Y:S01]  /*14320*/  STL [R1+0x2dc], R9 ;  /* 0x0002dc0901007387 */ /* 0x0005e20000100800 */
[--C-:B------:R-:W-:Y:S01]  /*14330*/  FFMA.FTZ R11, R198, UR43, -R2.reuse ;  /* 0x0000002bc60b7c23 */ /* 0x100fe20008010802 */
[--C-:B------:R-:W-:Y:S02]  /*14340*/  FFMA.FTZ R125, R196, UR43, -R2.reuse ;  /* 0x0000002bc47d7c23 */ /* 0x100fe40008010802 */
[----:B------:R3:W-:Y:S01]  /*14350*/  STL [R1+0x9c], R12 ;  /* 0x00009c0c01007387 */ /* 0x0007e20000100800 */
        /* <DEDUP_REMOVED lines=19> */
[--C-:B--2---:R-:W-:Y:S01]  /*14490*/  FFMA.FTZ R9, R200, UR43, -R2.reuse ;  /* 0x0000002bc8097c23 */ /* 0x104fe20008010802 */
[--C-:B---3--:R-:W-:Y:S01]  /*144a0*/  FFMA.FTZ R12, R197, UR43, -R2.reuse ;  /* 0x0000002bc50c7c23 */ /* 0x108fe20008010802 */
[----:B------:R-:W-:Y:S01]  /*144b0*/  FFMA.FTZ R197, R89, UR43, -R2 ;  /* 0x0000002b59c57c23 */ /* 0x000fe20008010802 */
[----:B------:R-:W-:Y:S01]  /*144c0*/  FMNMX.FTZ R2, R52, R7, !PT ;  /* 0x0000000734027209 */ /* 0x000fe20007810000 */
[--C-:B------:R-:W-:Y:S01]  /*144d0*/  FFMA.FTZ R7, R121, UR43, -R0.reuse ;  /* 0x0000002b79077c23 */ /* 0x100fe20008010800 */
[----:B-1----:R-:W-:Y:S01]  /*144e0*/  FMNMX.FTZ R231, R6, R8, !PT ;  /* 0x0000000806e77209 */ /* 0x002fe20007810000 */
[----:B------:R-:W-:Y:S01]  /*144f0*/  FFMA.FTZ R6, R120, UR43, -R0 ;  /* 0x0000002b78067c23 */ /* 0x000fe20008010800 */
[----:B------:R-:W-:Y:S01]  /*14500*/  FMNMX.FTZ R2, R50, R2, !PT ;  /* 0x0000000232027209 */ /* 0x000fe20007810000 */
[----:B------:R1:W-:Y:S08]  /*14510*/  MUFU.EX2 R49, R7 ;  /* 0x0000000700317308 */ /* 0x0003f00000000800 */
[----:B------:R2:W3:Y:S01]  /*14520*/  MUFU.EX2 R77, R6 ;  /* 0x00000006004d7308 */ /* 0x0004e20000000800 */
[----:B-1----:R-:W1:Y:S01]  /*14530*/  SHFL.BFLY PT, R7, R2, 0x2, 0x1f ;  /* 0x0c401f0002077f89 */ /* 0x002e6200000e0000 */
[----:B------:R-:W-:-:S02]  /*14540*/  @!P6 HADD2 R249, -R35.H0_H0, -RZ.H0_H0 ;  /* 0xa00000ff23f9e230 */ /* 0x000fc40000000900 */
        /* <DEDUP_REMOVED lines=24> */
[----:B------:R-:W-:Y:S01]  /*146d0*/  @!P6 PRMT R35, R249, 0x5410, RZ ;  /* 0x00005410f923e816 */ /* 0x000fe200000000ff */
[----:B--2---:R-:W-:Y:S01]  /*146e0*/  FMUL.FTZ R6, R231, UR43 ;  /* 0x0000002be7067c20 */ /* 0x004fe20008410000 */
[----:B---3--:R-:W-:-:S02]  /*146f0*/  F2FP.F16.F32.PACK_AB R0, R77, R49 ;  /* 0x000000314d00723e */ /* 0x008fc400000000ff */
[----:B------:R-:W-:Y:S02]  /*14700*/  FSETP.NEU.FTZ.AND P6, PT, R231, -INF , PT ;  /* 0xff800000e700780b */ /* 0x000fe40003fdd000 */
[C---:B------:R-:W-:Y:S02]  /*14710*/  PRMT R33, R0.reuse, 0x7610, R33 ;  /* 0x0000761000217816 */ /* 0x040fe40000000021 */
[----:B------:R-:W-:Y:S02]  /*14720*/  PRMT R8, R0, 0x7632, R8 ;  /* 0x0000763200087816 */ /* 0x000fe40000000008 */
[----:B------:R-:W-:Y:S01]  /*14730*/  FSEL R0, R6, RZ, P6 ;  /* 0x000000ff06007208 */ /* 0x000fe20003000000 */
[----:B------:R-:W-:Y:S01]  /*14740*/  @!P5 HADD2 R251, -R33.H0_H0, -RZ.H0_H0 ;  /* 0xa00000ff21fbd230 */ /* 0x000fe20000000900 */
[----:B-1----:R-:W-:Y:S01]  /*14750*/  FMNMX.FTZ R2, R2, R7, !PT ;  /* 0x0000000702027209 */ /* 0x002fe20007810000 */
[----:B------:R-:W-:Y:S02]  /*14760*/  @!P4 HADD2 R250, -R8.H0_H0, -RZ.H0_H0 ;  /* 0xa00000ff08fac230 */ /* 0x000fe40000000900 */
        /* <DEDUP_REMOVED lines=32> */
[----:B------:R-:W-:Y:S01]  /*14970*/  PRMT R0, R33, 0x5410, R8 ;  /* 0x0000541021007816 */ /* 0x000fe20000000008 */
[----:B------:R-:W-:Y:S01]  /*14980*/  STL [R1+0x98], R35 ;  /* 0x0000982301007387 */ /* 0x000fe20000100800 */
[----:B------:R-:W-:-:S02]  /*14990*/  @!P5 PRMT R33, R251, 0x5410, RZ ;  /* 0x00005410fb21d816 */ /* 0x000fc400000000ff */
[----:B------:R-:W-:Y:S01]  /*149a0*/  @!P4 PRMT R8, R250, 0x5410, RZ ;  /* 0x00005410fa08c816 */ /* 0x000fe200000000ff */
[----:B------:R-:W-:Y:S04]  /*149b0*/  STL [R1+0x11c], R7 ;  /* 0x00011c0701007387 */ /* 0x000fe80000100800 */
[----:B------:R-:W-:Y:S04]  /*149c0*/  STL [R1+0x408], R247 ;  /* 0x000408f701007387 */ /* 0x000fe80000100800 */
[----:B------:R1:W-:Y:S04]  /*149d0*/  STL [R1+0x140], R6 ;  /* 0x0001400601007387 */ /* 0x0003e80000100800 */
[----:B------:R2:W-:Y:S04]  /*149e0*/  STL [R1+0x2a8], R0 ;  /* 0x0002a80001007387 */ /* 0x0005e80000100800 */
[----:B------:R-:W-:Y:S04]  /*149f0*/  STL [R1+0x94], R33 ;  /* 0x0000942101007387 */ /* 0x000fe80000100800 */
[----:B------:R-:W-:Y:S04]  /*14a00*/  STL [R1+0x90], R8 ;  /* 0x0000900801007387 */ /* 0x000fe80000100800 */
[----:B------:R-:W3:Y:S04]  /*14a10*/  LDL.LU R217, [R1+0x5c] ;  /* 0x00005c0001d97983 */ /* 0x000ee80000300800 */
[----:B------:R-:W4:Y:S01]  /*14a20*/  SHFL.BFLY PT, R7, R2, 0x1, 0x1f ;  /* 0x0c201f0002077f89 */ /* 0x000f2200000e0000 */
[----:B-1----:R-:W-:-:S05]  /*14a30*/  FSEL R6, R43, RZ, P2 ;  /* 0x000000ff2b067208 */ /* 0x002fca0001000000 */
[----:B------:R-:W-:Y:S01]  /*14a40*/  FADD.FTZ R6, R136, -R6 ;  /* 0x8000000688067221 */ /* 0x000fe20000010000 */
[----:B--2---:R-:W-:-:S03]  /*14a50*/  LOP3.LUT R0, R3, 0xff, RZ, 0xc0, !PT ;  /* 0x000000ff03007812 */ /* 0x004fc600078ec0ff */
[----:B------:R-:W-:Y:S01]  /*14a60*/  FMUL.FTZ R6, R6, UR43 ;  /* 0x0000002b06067c20 */ /* 0x000fe20008410000 */
[----:B------:R-:W-:Y:S01]  /*14a70*/  ISETP.LE.U32.AND P5, PT, R0, UR23, PT ;  /* 0x0000001700007c0c */ /* 0x000fe2000bfa3070 */
[----:B------:R-:W-:Y:S01]  /*14a80*/  MUFU.EX2 R75, R12 ;  /* 0x0000000c004b7308 */ /* 0x000fe20000000800 */
[----:B------:R-:W-:Y:S02]  /*14a90*/  SHF.R.U32.HI R0, RZ, 0x18, R3 ;  /* 0x00000018ff007819 */ /* 0x000fe40000011603 */
[----:B----4-:R-:W-:-:S05]  /*14aa0*/  FMNMX.FTZ R207, R2, R7, !PT ;  /* 0x0000000702cf7209 */ /* 0x010fca0007810000 */
[----:B------:R-:W3:Y:S01]  /*14ab0*/  MUFU.EX2 R12, R6 ;  /* 0x00000006000c7308 */ /* 0x000ee20000000800 */
[----:B------:R-:W-:Y:S02]  /*14ac0*/  ISETP.LE.U32.AND P2, PT, R0, UR23, PT ;  /* 0x0000001700007c0c */ /* 0x000fe4000bf43070 */
[----:B------:R-:W-:Y:S01]  /*14ad0*/  FSEL R7, R42, RZ, P3 ;  /* 0x000000ff2a077208 */ /* 0x000fe20001800000 */
[C---:B------:R-:W-:Y:S01]  /*14ae0*/  FMUL.FTZ R0, R207.reuse, UR43 ;  /* 0x0000002bcf007c20 */ /* 0x040fe20008410000 */
[----:B------:R-:W-:-:S04]  /*14af0*/  FSETP.NEU.FTZ.AND P3, PT, R207, -INF , PT ;  /* 0xff800000cf00780b */ /* 0x000fc80003f7d000 */
[----:B------:R-:W-:Y:S01]  /*14b00*/  FSEL R0, R0, RZ, P3 ;  /* 0x000000ff00007208 */ /* 0x000fe20001800000 */
[----:B------:R1:W-:Y:S04]  /*14b10*/  STL [R1+0x3a0], R207 ;  /* 0x0003a0cf01007387 */ /* 0x0003e80000100800 */
[----:B------:R-:W-:Y:S02]  /*14b20*/  FFMA.FTZ R247, R69, UR43, -R0 ;  /* 0x0000002b45f77c23 */ /* 0x000fe40008010800 */
[----:B------:R3:W-:Y:S01]  /*14b30*/  MUFU.EX2 R69, R21 ;  /* 0x0000001500457308 */ /* 0x0007e20000000800 */
[----:B------:R-:W-:-:S07]  /*14b40*/  SHF.R.U32.HI R3, RZ, 0x10, R3 ;  /* 0x00000010ff037819 */ /* 0x000fce0000011603 */
[----:B------:R2:W-:Y:S01]  /*14b50*/  MUFU.EX2 R60, R9 ;  /* 0x00000009003c7308 */ /* 0x0005e20000000800 */
[----:B---3--:R-:W-:Y:S02]  /*14b60*/  FFMA.FTZ R21, R217, R12, R56 ;  /* 0x0000000cd9157223 */ /* 0x008fe40000010038 */
[----:B------:R-:W3:Y:S05]  /*14b70*/  LDL R217, [R1+0x68] ;  /* 0x0000680001d97983 */ /* 0x000eea0000100800 */
[----:B------:R4:W1:Y:S01]  /*14b80*/  MUFU.EX2 R61, R10 ;  /* 0x0000000a003d7308 */ /* 0x0008620000000800 */
[----:B------:R-:W-:Y:S01]  /*14b90*/  LOP3.LUT R3, R3, 0xff, RZ, 0xc0, !PT ;  /* 0x000000ff03037812 */ /* 0x000fe200078ec0ff */
[--C-:B--2---:R-:W-:Y:S01]  /*14ba0*/  FFMA.FTZ R9, R105, UR43, -R0.reuse ;  /* 0x0000002b69097c23 */ /* 0x104fe20008010800 */
[--C-:B------:R-:W-:Y:S01]  /*14bb0*/  FFMA.FTZ R216, R50, UR43, -R0.reuse ;  /* 0x0000002b32d87c23 */ /* 0x100fe20008010800 */
[--C-:B------:R-:W-:Y:S01]  /*14bc0*/  FFMA.FTZ R8, R132, UR43, -R0.reuse ;  /* 0x0000002b84087c23 */ /* 0x100fe20008010800 */
[--C-:B------:R-:W-:Y:S01]  /*14bd0*/  FFMA.FTZ R13, R177, UR43, -R0.reuse ;  /* 0x0000002bb10d7c23 */ /* 0x100fe20008010800 */
[--C-:B------:R-:W-:Y:S01]  /*14be0*/  FFMA.FTZ R14, R176, UR43, -R0.reuse ;  /* 0x0000002bb00e7c23 */ /* 0x100fe20008010800 */
[--C-:B------:R-:W-:Y:S01]  /*14bf0*/  FFMA.FTZ R15, R175, UR43, -R0.reuse ;  /* 0x0000002baf0f7c23 */ /* 0x100fe20008010800 */
        /* <DEDUP_REMOVED lines=8> */
[----:B----4-:R-:W-:Y:S01]  /*14c80*/  FSEL R10, R207, RZ, P3 ;  /* 0x000000ffcf0a7208 */ /* 0x010fe20001800000 */
[--C-:B------:R-:W-:Y:S01]  /*14c90*/  FFMA.FTZ R33, R185, UR43, -R0.reuse ;  /* 0x0000002bb9217c23 */ /* 0x100fe20008010800 */
[----:B------:R-:W-:Y:S01]  /*14ca0*/  ISETP.LE.U32.AND P3, PT, R3, UR23, PT ;  /* 0x0000001703007c0c */ /* 0x000fe2000bf63070 */
[--C-:B------:R-:W-:Y:S01]  /*14cb0*/  FFMA.FTZ R3, R178, UR43, -R0.reuse ;  /* 0x0000002bb2037c23 */ /* 0x100fe20008010800 */
[--C-:B------:R-:W-:Y:S01]  /*14cc0*/  FFMA.FTZ R35, R189, UR43, -R0.reuse ;  /* 0x0000002bbd237c23 */ /* 0x100fe20008010800 */
[--C-:B------:R-:W-:Y:S01]  /*14cd0*/  FFMA.FTZ R36, R184, UR43, -R0.reuse ;  /* 0x0000002bb8247c23 */ /* 0x100fe20008010800 */
[--C-:B------:R-:W-:Y:S01]  /*14ce0*/  FFMA.FTZ R37, R179, UR43, -R0.reuse ;  /* 0x0000002bb3257c23 */ /* 0x100fe20008010800 */
[--C-:B------:R-:W-:Y:S01]  /*14cf0*/  FFMA.FTZ R105, R74, UR43, -R0.reuse ;  /* 0x0000002b4a697c23 */ /* 0x100fe20008010800 */
[--C-:B--2---:R-:W-:Y:S01]  /*14d00*/  FFMA.FTZ R19, R182, UR43, -R0.reuse ;  /* 0x0000002bb6137c23 */ /* 0x104fe20008010800 */
        /* <DEDUP_REMOVED lines=11> */
[----:B------:R-:W-:Y:S01]  /*14dc0*/  FFMA.FTZ R222, R52, UR43, -R0 ;  /* 0x0000002b34de7c23 */ /* 0x000fe20008010800 */
[----:B-1----:R-:W-:-:S05]  /*14dd0*/  F2FP.F16.F32.PACK_AB R0, R61, R60 ;  /* 0x0000003c3d00723e */ /* 0x002fca00000000ff */
[----:B------:R-:W1:Y:S01]  /*14de0*/  MUFU.EX2 R50, R18 ;  /* 0x0000001200327308 */ /* 0x000e620000000800 */
[----:B------:R-:W-:Y:S02]  /*14df0*/  PRMT R207, R0, 0x7610, R207 ;  /* 0x0000761000cf7816 */ /* 0x000fe400000000cf */
[----:B------:R-:W-:Y:S02]  /*14e00*/  LOP3.LUT R2, R4, 0xff, RZ, 0xc0, !PT ;  /* 0x000000ff04027812 */ /* 0x000fe400078ec0ff */
[----:B------:R-:W-:Y:S01]  /*14e10*/  PRMT R230, R0, 0x7632, R230 ;  /* 0x0000763200e67816 */ /* 0x000fe200000000e6 */
[----:B------:R-:W-:Y:S01]  /*14e20*/  @!P5 HADD2 R136, -R207.H0_H0, -RZ.H0_H0 ;  /* 0xa00000ffcf88d230 */ /* 0x000fe20000000900 */
[----:B------:R-:W-:Y:S01]  /*14e30*/  ISETP.LE.U32.AND P4, PT, R2, UR23, PT ;  /* 0x0000001702007c0c */ /* 0x000fe2000bf83070 */
[----:B------:R2:W-:Y:S01]  /*14e40*/  MUFU.EX2 R63, R11 ;  /* 0x0000000b003f7308 */ /* 0x0005e20000000800 */
[----:B------:R-:W-:Y:S01]  /*14e50*/  LOP3.LUT R2, R4, 0xffff, RZ, 0xc0, !PT ;  /* 0x0000ffff04027812 */ /* 0x000fe200078ec0ff */
[----:B------:R-:W-:Y:S01]  /*14e60*/  FADD.FTZ R5, R135, -R7 ;  /* 0x8000000787057221 */ /* 0x000fe20000010000 */
[----:B------:R-:W-:-:S02]  /*14e70*/  PRMT R0, R207, 0x5410, R230 ;  /* 0x00005410cf007816 */ /* 0x000fc400000000e6 */
[----:B------:R-:W-:Y:S01]  /*14e80*/  @!P5 PRMT R207, R136, 0x5410, RZ ;  /* 0x0000541088cfd816 */ /* 0x000fe200000000ff */
[----:B------:R-:W-:Y:S01]  /*14e90*/  FMUL.FTZ R5, R5, UR43 ;  /* 0x0000002b05057c20 */ /* 0x000fe20008410000 */
[--C-:B--2---:R-:W-:Y:S02]  /*14ea0*/  SHF.R.U32.HI R11, RZ, 0x10, R4.reuse ;  /* 0x00000010ff0b7819 */ /* 0x104fe40000011604 */
[----:B------:R-:W-:-:S04]  /*14eb0*/  SHF.R.U32.HI R4, RZ, 0x18, R4 ;  /* 0x00000018ff047819 */ /* 0x000fc80000011604 */
[----:B------:R-:W-:Y:S02]  /*14ec0*/  ISETP.LE.U32.AND P5, PT, R4, UR23, PT ;  /* 0x0000001704007c0c */ /* 0x000fe4000bfa3070 */
[----:B-1----:R-:W-:-:S04]  /*14ed0*/  F2FP.F16.F32.PACK_AB R4, R50, R57 ;  /* 0x000000393204723e */ /* 0x002fc800000000ff */
[C---:B------:R-:W-:Y:S02]  /*14ee0*/  PRMT R228, R4.reuse, 0x7632, R228 ;  /* 0x0000763204e47816 */ /* 0x040fe400000000e4 */
[----:B------:R-:W-:Y:S02]  /*14ef0*/  PRMT R224, R4, 0x7610, R224 ;  /* 0x0000761004e07816 */ /* 0x000fe400000000e0 */
[----:B------:R-:W-:Y:S02]  /*14f00*/  LOP3.LUT R4, R11, 0xff, RZ, 0xc0, !PT ;  /* 0x000000ff0b047812 */ /* 0x000fe400078ec0ff */
[----:B------:R-:W3:Y:S01]  /*14f10*/  MUFU.EX2 R11, R5 ;  /* 0x00000005000b7308 */ /* 0x000ee20000000800 */
[----:B------:R-:W-:Y:S01]  /*14f20*/  PRMT R6, R224, 0x5410, R228 ;  /* 0x00005410e0067816 */ /* 0x000fe200000000e4 */
[----:B------:R1:W-:Y:S01]  /*14f30*/  STL [R1+0x2cc], R0 ;  /* 0x0002cc0001007387 */ /* 0x0003e20000100800 */
[----:B------:R-:W-:-:S03]  /*14f40*/  IMAD.MOV.U32 R58, RZ, RZ, R130 ;  /* 0x000000ffff3a7224 */ /* 0x000fc600078e0082 */
[----:B------:R2:W-:Y:S02]  /*14f50*/  STL [R1+0x2b8], R6 ;  /* 0x0002b80601007387 */ /* 0x0005e40000100800 */
[----:B------:R3:W-:Y:S02]  /*14f60*/  MUFU.EX2 R52, R17 ;  /* 0x0000001100347308 */ /* 0x0007e40000000800 */
[----:B---3--:R-:W-:Y:S01]  /*14f70*/  FFMA.FTZ R17, R217, R11, R59 ;  /* 0x0000000bd9117223 */ /* 0x008fe2000001003b */
[----:B------:R-:W-:Y:S02]  /*14f80*/  IMAD.MOV.U32 R59, RZ, RZ, R131 ;  /* 0x000000ffff3b7224 */ /* 0x000fe400078e0083 */
[----:B------:R-:W3:Y:S04]  /*14f90*/  LDL.LU.64 R130, [R1+0x410] ;  /* 0x0004100001827983 */ /* 0x000ee80000300a00 */
[----:B------:R4:W4:Y:S01]  /*14fa0*/  LDL.LU.S16 R136, [R1] ;  /* 0x0000000001887983 */ /* 0x0009220000300600 */
[----:B-1----:R-:W-:Y:S01]  /*14fb0*/  SHF.R.U32.HI R0, RZ, 0x8, R2 ;  /* 0x00000008ff007819 */ /* 0x002fe20000011602 */
[----:B------:R-:W-:-:S03]  /*14fc0*/  @!P1 HADD2 R135, -R230.H0_H0, -RZ.H0_H0 ;  /* 0xa00000ffe6879230 */ /* 0x000fc60000000900 */
[----:B------:R-:W-:Y:S02]  /*14fd0*/  LOP3.LUT R0, R0, 0xffff, RZ, 0xc0, !PT ;  /* 0x0000ffff00007812 */ /* 0x000fe400078ec0ff */
[----:B------:R-:W-:Y:S02]  /*14fe0*/  @!P1 PRMT R230, R135, 0x5410, RZ ;  /* 0x0000541087e69816 */ /* 0x000fe400000000ff */
[----:B------:R-:W-:Y:S01]  /*14ff0*/  ISETP.LE.U32.AND P1, PT, R0, UR23, PT ;  /* 0x0000001700007c0c */ /* 0x000fe2000bf23070 */
[----:B------:R-:W-:Y:S01]  /*15000*/  FADD.FTZ R0, R133, -R10 ;  /* 0x8000000a85007221 */ /* 0x000fe20000010000 */
[----:B------:R1:W-:Y:S03]  /*15010*/  MUFU.EX2 R7, R3 ;  /* 0x0000000300077308 */ /* 0x0003e60000000800 */
[----:B------:R-:W-:Y:S01]  /*15020*/  FMUL.FTZ R0, R0, UR43 ;  /* 0x0000002b00007c20 */ /* 0x000fe20008410000 */
[----:B------:R-:W-:-:S04]  /*15030*/  @!P2 HADD2 R133, -R228.H0_H0, -RZ.H0_H0 ;  /* 0xa00000ffe485a230 */ /* 0x000fc80000000900 */
[----:B------:R-:W-:Y:S01]  /*15040*/  MUFU.EX2 R9, R9 ;  /* 0x0000000900097308 */ /* 0x000fe20000000800 */
[----:B------:R-:W-:Y:S01]  /*15050*/  @!P2 PRMT R228, R133, 0x5410, RZ ;  /* 0x0000541085e4a816 */ /* 0x000fe200000000ff */
[----:B-1----:R-:W-:-:S06]  /*15060*/  IMAD.WIDE.U32 R2, R38, -0x2daee0ad, RZ ;  /* 0xd2511f5326027825 */ /* 0x002fcc00078e00ff */
[----:B------:R1:W2:Y:S01]  /*15070*/  MUFU.EX2 R16, R0 ;  /* 0x0000000000107308 */ /* 0x0002a20000000800 */
[----:B------:R-:W-:-:S07]  /*15080*/  ISETP.LE.U32.AND P2, PT, R4, UR23, PT ;  /* 0x0000001704007c0c */ /* 0x000fce000bf43070 */
[----:B------:R-:W2:Y:S01]  /*15090*/  MUFU.EX2 R8, R8 ;  /* 0x0000000800087308 */ /* 0x000ea20000000800 */
[----:B------:R-:W-:Y:S01]  /*150a0*/  @!P3 HADD2 R252, -R224.H0_H0, -RZ.H0_H0 ;  /* 0xa00000ffe0fcb230 */ /* 0x000fe20000000900 */
[----:B------:R3:W3:Y:S01]  /*150b0*/  LDL.LU.S16 R133, [R1+0x4] ;  /* 0x0000040001857983 */ /* 0x0006e20000300600 */
[----:B-1----:R-:W-:-:S05]  /*150c0*/  LOP3.LUT R0, R3, UR40, R20, 0x96, !PT ;  /* 0x0000002803007c12 */ /* 0x002fca000f8e9614 */
[----:B--2---:R-:W1:Y:S01]  /*150d0*/  MUFU.EX2 R6, R13 ;  /* 0x0000000d00067308 */ /* 0x004e620000000800 */
[----:B------:R-:W-:Y:S01]  /*150e0*/  FFMA.FTZ R10, R245, R16, R9 ;  /* 0x00000010f50a7223 */ /* 0x000fe20000010009 */
[----:B------:R-:W-:Y:S01]  /*150f0*/  @!P3 PRMT R224, R252, 0x5410, RZ ;  /* 0x00005410fce0b816 */ /* 0x000fe200000000ff */
[----:B------:R2:W2:Y:S01]  /*15100*/  LDL.LU.S16 R64, [R1+0x8] ;  /* 0x0000080001407983 */ /* 0x0004a20000300600 */
[----:B------:R-:W-:-:S04]  /*15110*/  LOP3.LUT R4, R0, 0xffff, RZ, 0xc0, !PT ;  /* 0x0000ffff00047812 */ /* 0x000fc800078ec0ff */
[----:B------:R-:W-:Y:S01]  /*15120*/  SHF.R.U32.HI R4, RZ, 0x8, R4 ;  /* 0x00000008ff047819 */ /* 0x000fe20000011604 */
[----:B------:R-:W1:Y:S03]  /*15130*/  MUFU.EX2 R5, R14 ;  /* 0x0000000e00057308 */ /* 0x000e660000000800 */
[----:B------:R-:W-:Y:S01]  /*15140*/  LOP3.LUT R4, R4, 0xffff, RZ, 0xc0, !PT ;  /* 0x0000ffff04047812 */ /* 0x000fe200078ec0ff */
[----:B------:R-:W-:-:S03]  /*15150*/  FADD.FTZ R10, R8, R10 ;  /* 0x0000000a080a7221 */ /* 0x000fc60000010000 */
[----:B------:R-:W-:Y:S02]  /*15160*/  ISETP.LE.U32.AND P3, PT, R4, UR23, PT ;  /* 0x0000001704007c0c */ /* 0x000fe4000bf63070 */
[----:B------:R-:W1:Y:S01]  /*15170*/  MUFU.EX2 R4, R15 ;  /* 0x0000000f00047308 */ /* 0x000e620000000800 */
[----:B------:R-:W-:Y:S01]  /*15180*/  FADD.FTZ R10, R7, R10 ;  /* 0x0000000a070a7221 */ /* 0x000fe20000010000 */
[----:B-1----:R-:W-:Y:S02]  /*15190*/  F2FP.F16.F32.PACK_AB R68, R6, R7 ;  /* 0x000000070644723e */ /* 0x002fe400000000ff */
[----:B------:R-:W-:Y:S02]  /*151a0*/  F2FP.F16.F32.PACK_AB R7, R75, R63 ;  /* 0x0000003f4b07723e */ /* 0x000fe400000000ff */
[----:B------:R-:W-:Y:S01]  /*151b0*/  F2FP.F16.F32.PACK_AB R66, R8, R9 ;  /* 0x000000090842723e */ /* 0x000fe200000000ff */
[----:B------:R-:W-:Y:S01]  /*151c0*/  FADD.FTZ R8, R6, R10 ;  /* 0x0000000a06087221 */ /* 0x000fe20000010000 */
[----:B------:R-:W-:-:S02]  /*151d0*/  PRMT R218, R7, 0x7610, R218 ;  /* 0x0000761007da7816 */ /* 0x000fc400000000da */
[----:B------:R-:W-:Y:S01]  /*151e0*/  PRMT R135, R7, 0x7632, R135 ;  /* 0x0000763207877816 */ /* 0x000fe20000000087 */
[----:B------:R-:W-:Y:S02]  /*151f0*/  FADD.FTZ R6, R5, R8 ;  /* 0x0000000805067221 */ /* 0x000fe40000010000 */
[----:B------:R-:W-:Y:S02]  /*15200*/  @!P4 HADD2 R245, -R218.H0_H0, -RZ.H0_H0 ;  /* 0xa00000ffdaf5c230 */ /* 0x000fe40000000900 */
[C---:B------:R-:W-:Y:S01]  /*15210*/  FADD.FTZ R8, R4.reuse, R6 ;  /* 0x0000000604087221 */ /* 0x040fe20000010000 */
[----:B------:R-:W-:Y:S02]  /*15220*/  F2FP.F16.F32.PACK_AB R67, R4, R5 ;  /* 0x000000050443723e */ /* 0x000fe400000000ff */
[----:B------:R-:W-:Y:S02]  /*15230*/  PRMT R4, R218, 0x5410, R135 ;  /* 0x00005410da047816 */ /* 0x000fe40000000087 */
[----:B------:R-:W-:-:S05]  /*15240*/  @!P4 PRMT R218, R245, 0x5410, RZ ;  /* 0x00005410f5dac816 */ /* 0x000fca00000000ff */
[----:B------:R-:W-:Y:S04]  /*15250*/  STL [R1+0x3c0], R218 ;  /* 0x0003c0da01007387 */ /* 0x000fe80000100800 */
[----:B------:R1:W-:Y:S01]  /*15260*/  STL [R1+0x2b0], R4 ;  /* 0x0002b00401007387 */ /* 0x0003e20000100800 */
[----:B----4-:R-:W-:-:S05]  /*15270*/  @!P1 HADD2 R136, -R135.H0_H0, -RZ.H0_H0 ;  /* 0xa00000ff87889230 */ /* 0x010fca0000000900 */
[----:B------:R-:W-:-:S04]  /*15280*/  PRMT R9, R136, 0x7610, R9 ;  /* 0x0000761088097816 */ /* 0x000fc80000000009 */
[----:B------:R-:W-:Y:S02]  /*15290*/  @!P1 PRMT R135, R9, 0x5410, RZ ;  /* 0x0000541009879816 */ /* 0x000fe400000000ff */
[----:B------:R4:W4:Y:S01]  /*152a0*/  LDL.LU.S16 R9, [R1+0xc] ;  /* 0x00000c0001097983 */ /* 0x0009220000300600 */
[----:B------:R-:W3:Y:S01]  /*152b0*/  MUFU.EX2 R15, R28 ;  /* 0x0000001c000f7308 */ /* 0x000ee20000000800 */
[----:B-1----:R-:W-:-:S07]  /*152c0*/  LOP3.LUT R4, R2, 0xff, RZ, 0xc0, !PT ;  /* 0x000000ff02047812 */ /* 0x002fce00078ec0ff */
[----:B------:R1:W-:Y:S01]  /*152d0*/  MUFU.EX2 R56, R32 ;  /* 0x0000002000387308 */ /* 0x0003e20000000800 */
[----:B---3--:R-:W-:-:S04]  /*152e0*/  F2FP.F16.F32.PACK_AB R5, R15, R52 ;  /* 0x000000340f05723e */ /* 0x008fc800000000ff */
[C---:B------:R-:W-:Y:S02]  /*152f0*/  PRMT R7, R5.reuse, 0x7632, R7 ;  /* 0x0000763205077816 */ /* 0x040fe40000000007 */
[----:B-1----:R-:W-:-:S03]  /*15300*/  PRMT R32, R5, 0x7610, R32 ;  /* 0x0000761005207816 */ /* 0x002fc60000000020 */
[----:B------:R-:W-:Y:S01]  /*15310*/  @!P5 HADD2 R133, -R7.H0_H0, -RZ.H0_H0 ;  /* 0xa00000ff0785d230 */ /* 0x000fe20000000900 */
[----:B------:R-:W-:Y:S02]  /*15320*/  ISETP.LE.U32.AND P4, PT, R4, UR23, PT ;  /* 0x0000001704007c0c */ /* 0x000fe4000bf83070 */
[----:B------:R-:W-:Y:S02]  /*15330*/  LOP3.LUT R4, R0, 0xff, RZ, 0xc0, !PT ;  /* 0x000000ff00047812 */ /* 0x000fe400078ec0ff */
[----:B------:R-:W-:Y:S02]  /*15340*/  PRMT R98, R133, 0x7610, R98 ;  /* 0x0000761085627816 */ /* 0x000fe40000000062 */
[----:B------:R-:W-:Y:S01]  /*15350*/  ISETP.LE.U32.AND P1, PT, R4, UR23, PT ;  /* 0x0000001704007c0c */ /* 0x000fe2000bf23070 */
[----:B--2---:R-:W-:Y:S01]  /*15360*/  @!P2 HADD2 R64, -R32.H0_H0, -RZ.H0_H0 ;  /* 0xa00000ff2040a230 */ /* 0x004fe20000000900 */
[----:B------:R-:W-:Y:S02]  /*15370*/  PRMT R4, R32, 0x5410, R7 ;  /* 0x0000541020047816 */ /* 0x000fe40000000007 */
[----:B------:R-:W-:-:S02]  /*15380*/  @!P5 PRMT R7, R98, 0x5410, RZ ;  /* 0x000054106207d816 */ /* 0x000fc400000000ff */
[----:B------:R-:W-:Y:S01]  /*15390*/  PRMT R62, R64, 0x7610, R62 ;  /* 0x00007610403e7816 */ /* 0x000fe2000000003e */
[----:B------:R-:W-:Y:S03]  /*153a0*/  STL [R1+0x54], R135 ;  /* 0x0000548701007387 */ /* 0x000fe60000100800 */
[----:B------:R-:W-:Y:S01]  /*153b0*/  @!P2 PRMT R32, R62, 0x5410, RZ ;  /* 0x000054103e20a816 */ /* 0x000fe200000000ff */
[----:B------:R-:W-:Y:S04]  /*153c0*/  STL [R1+0x2ac], R4 ;  /* 0x0002ac0401007387 */ /* 0x000fe80000100800 */
[----:B------:R-:W-:Y:S04]  /*153d0*/  STL [R1+0x4c], R7 ;  /* 0x00004c0701007387 */ /* 0x000fe80000100800 */
[----:B------:R1:W2:Y:S01]  /*153e0*/  LDL.LU.S16 R62, [R1+0x10] ;  /* 0x00001000013e7983 */ /* 0x0002a20000300600 */
[----:B------:R-:W-:-:S04]  /*153f0*/  F2FP.F16.F32.PACK_AB R5, R69, R76 ;  /* 0x0000004c4505723e */ /* 0x000fc800000000ff */
[C---:B------:R-:W-:Y:S01]  /*15400*/  PRMT R6, R5.reuse, 0x7610, R6 ;  /* 0x0000761005067816 */ /* 0x040fe20000000006 */
[----:B------:R-:W-:Y:S01]  /*15410*/  MUFU.EX2 R53, R34 ;  /* 0x0000002200357308 */ /* 0x000fe20000000800 */
[----:B------:R-:W-:Y:S01]  /*15420*/  PRMT R38, R5, 0x7632, R38 ;  /* 0x0000763205267816 */ /* 0x000fe20000000026 */
[----:B------:R3:W-:Y:S06]  /*15430*/  STL [R1+0x44], R32 ;  /* 0x0000442001007387 */ /* 0x0007ec0000100800 */
[----:B------:R1:W-:Y:S01]  /*15440*/  MUFU.EX2 R34, R30 ;  /* 0x0000001e00227308 */ /* 0x0003e20000000800 */
[----:B------:R-:W-:Y:S01]  /*15450*/  PRMT R133, R6, 0x5410, R38 ;  /* 0x0000541006857816 */ /* 0x000fe20000000026 */
[----:B---3--:R3:W3:Y:S01]  /*15460*/  LDL.LU.S16 R32, [R1+0x18] ;  /* 0x0000180001207983 */ /* 0x0086e20000300600 */
[----:B----4-:R-:W-:-:S05]  /*15470*/  @!P1 HADD2 R9, -R6.H0_H0, -RZ.H0_H0 ;  /* 0xa00000ff06099230 */ /* 0x010fca0000000900 */
[----:B-1----:R-:W-:-:S04]  /*15480*/  PRMT R30, R9, 0x7610, R30 ;  /* 0x00007610091e7816 */ /* 0x002fc8000000001e */
[----:B------:R-:W-:Y:S02]  /*15490*/  @!P1 PRMT R6, R30, 0x5410, RZ ;  /* 0x000054101e069816 */ /* 0x000fe400000000ff */
[----:B------:R1:W4:Y:S01]  /*154a0*/  LDL.LU.S16 R30, [R1+0x14] ;  /* 0x00001400011e7983 */ /* 0x0003220000300600 */
[--C-:B------:R-:W-:Y:S02]  /*154b0*/  SHF.R.U32.HI R4, RZ, 0x18, R0.reuse ;  /* 0x00000018ff047819 */ /* 0x100fe40000011600 */
[----:B------:R-:W-:Y:S01]  /*154c0*/  SHF.R.U32.HI R0, RZ, 0x10, R0 ;  /* 0x00000010ff007819 */ /* 0x000fe20000011600 */
[----:B------:R-:W-:Y:S01]  /*154d0*/  MUFU.EX2 R7, R22 ;  /* 0x0000001600077308 */ /* 0x000fe20000000800 */
[----:B------:R-:W-:Y:S02]  /*154e0*/  ISETP.LE.U32.AND P5, PT, R4, UR23, PT ;  /* 0x0000001704007c0c */ /* 0x000fe4000bfa3070 */
[----:B------:R-:W-:Y:S02]  /*154f0*/  LOP3.LUT R3, R2, 0xffff, RZ, 0xc0, !PT ;  /* 0x0000ffff02037812 */ /* 0x000fe400078ec0ff */
[----:B------:R-:W-:-:S02]  /*15500*/  SHF.R.U32.HI R9, RZ, 0x10, R2 ;  /* 0x00000010ff097819 */ /* 0x000fc40000011602 */
[----:B------:R-:W-:Y:S02]  /*15510*/  LOP3.LUT R4, R0, 0xff, RZ, 0xc0, !PT ;  /* 0x000000ff00047812 */ /* 0x000fe400078ec0ff */
[----:B------:R-:W-:Y:S01]  /*15520*/  SHF.R.U32.HI R2, RZ, 0x18, R2 ;  /* 0x00000018ff027819 */ /* 0x000fe20000011602 */
[----:B------:R-:W1:Y:S03]  /*15530*/  MUFU.EX2 R0, R23 ;  /* 0x0000001700007308 */ /* 0x000e660000000800 */
[----:B------:R-:W-:Y:S02]  /*15540*/  ISETP.LE.U32.AND P1, PT, R2, UR23, PT ;  /* 0x0000001702007c0c */ /* 0x000fe4000bf23070 */
[----:B------:R-:W-:-:S03]  /*15550*/  SHF.R.U32.HI R2, RZ, 0x8, R3 ;  /* 0x00000008ff027819 */ /* 0x000fc60000011603 */
[----:B------:R-:W2:Y:S01]  /*15560*/  MUFU.EX2 R31, R31 ;  /* 0x0000001f001f7308 */ /* 0x000ea20000000800 */
[----:B------:R-:W-:Y:S02]  /*15570*/  LOP3.LUT R2, R2, 0xffff, RZ, 0xc0, !PT ;  /* 0x0000ffff02027812 */ /* 0x000fe400078ec0ff */
[----:B------:R-:W-:Y:S02]  /*15580*/  ISETP.LE.U32.AND P2, PT, R4, UR23, PT ;  /* 0x0000001704007c0c */ /* 0x000fe4000bf43070 */
[----:B-1----:R-:W-:Y:S01]  /*15590*/  F2FP.F16.F32.PACK_AB R65, R0, R7 ;  /* 0x000000070041723e */ /* 0x002fe200000000ff */
[----:B--2---:R-:W-:-:S05]  /*155a0*/  @!P3 HADD2 R62, -R38.H0_H0, -RZ.H0_H0 ;  /* 0xa00000ff263eb230 */ /* 0x004fca0000000900 */
[----:B------:R-:W-:-:S04]  /*155b0*/  PRMT R3, R62, 0x7610, R3 ;  /* 0x000076103e037816 */ /* 0x000fc80000000003 */
[----:B------:R-:W-:Y:S02]  /*155c0*/  @!P3 PRMT R38, R3, 0x5410, RZ ;  /* 0x000054100326b816 */ /* 0x000fe400000000ff */
[----:B------:R-:W-:Y:S01]  /*155d0*/  ISETP.LE.U32.AND P3, PT, R2, UR23, PT ;  /* 0x0000001702007c0c */ /* 0x000fe2000bf63070 */
[----:B------:R-:W-:-:S04]  /*155e0*/  FADD.FTZ R2, R7, R8 ;  /* 0x0000000807027221 */ /* 0x000fc80000010000 */
[----:B------:R-:W-:Y:S01]  /*155f0*/  FADD.FTZ R8, R0, R2 ;  /* 0x0000000200087221 */ /* 0x000fe20000010000 */
[----:B------:R-:W-:Y:S01]  /*15600*/  F2FP.F16.F32.PACK_AB R0, R34, R31 ;  /* 0x0000001f2200723e */ /* 0x000fe200000000ff */
[----:B------:R1:W-:Y:S03]  /*15610*/  MUFU.EX2 R5, R19 ;  /* 0x0000001300057308 */ /* 0x0003e60000000800 */
[C---:B------:R-:W-:Y:S02]  /*15620*/  PRMT R10, R0.reuse, 0x7632, R10 ;  /* 0x00007632000a7816 */ /* 0x040fe4000000000a */
[----:B-1----:R-:W-:-:S05]  /*15630*/  PRMT R19, R0, 0x7610, R19 ;  /* 0x0000761000137816 */ /* 0x002fca0000000013 */
[----:B---3--:R-:W-:Y:S01]  /*15640*/  @!P2 HADD2 R32, -R19.H0_H0, -RZ.H0_H0 ;  /* 0xa00000ff1320a230 */ /* 0x008fe20000000900 */
[----:B------:R-:W-:-:S04]  /*15650*/  PRMT R135, R19, 0x5410, R10 ;  /* 0x0000541013877816 */ /* 0x000fc8000000000a */
[----:B------:R-:W-:Y:S01]  /*15660*/  PRMT R7, R32, 0x7610, R7 ;  /* 0x0000761020077816 */ /* 0x000fe20000000007 */
[----:B------:R-:W-:Y:S01]  /*15670*/  STL [R1+0x50], R6 ;  /* 0x0000500601007387 */ /* 0x000fe20000100800 */
[----:B------:R-:W-:Y:S02]  /*15680*/  LOP3.LUT R0, R9, 0xff, RZ, 0xc0, !PT ;  /* 0x000000ff09007812 */ /* 0x000fe400078ec0ff */
[----:B------:R-:W-:Y:S01]  /*15690*/  @!P2 PRMT R19, R7, 0x5410, RZ ;  /* 0x000054100713a816 */ /* 0x000fe200000000ff */
[----:B------:R-:W-:Y:S01]  /*156a0*/  STL [R1+0x48], R38 ;  /* 0x0000482601007387 */ /* 0x000fe20000100800 */
[----:B------:R-:W-:-:S03]  /*156b0*/  ISETP.LE.U32.AND P2, PT, R0, UR23, PT ;  /* 0x0000001700007c0c */ /* 0x000fc6000bf43070 */
[----:B------:R-:W-:Y:S01]  /*156c0*/  STL [R1+0x10], R19 ;  /* 0x0000101301007387 */ /* 0x000fe20000100800 */
[----:B------:R1:W-:Y:S01]  /*156d0*/  MUFU.EX2 R0, R29 ;  /* 0x0000001d00007308 */ /* 0x0003e20000000800 */
[----:B----4-:R-:W-:-:S05]  /*156e0*/  @!P5 HADD2 R30, -R10.H0_H0, -RZ.H0_H0 ;  /* 0xa00000ff0a1ed230 */ /* 0x010fca0000000900 */
[----:B------:R-:W-:-:S04]  /*156f0*/  PRMT R13, R30, 0x7610, R13 ;  /* 0x000076101e0d7816 */ /* 0x000fc8000000000d */
[----:B------:R-:W-:Y:S02]  /*15700*/  @!P5 PRMT R10, R13, 0x5410, RZ ;  /* 0x000054100d0ad816 */ /* 0x000fe400000000ff */
[----:B------:R2:W3:Y:S04]  /*15710*/  LDL.LU.S16 R13, [R1+0x30] ;  /* 0x00003000010d7983 */ /* 0x0004e80000300600 */
[----:B------:R4:W-:Y:S04]  /*15720*/  STL [R1+0xc], R10 ;  /* 0x00000c0a01007387 */ /* 0x0009e80000100800 */
[----:B----4-:R2:W4:Y:S04]  /*15730*/  LDL.LU.S16 R10, [R1+0x2c] ;  /* 0x00002c00010a7983 */ /* 0x0105280000300600 */
[----:B-1----:R2:W2:Y:S04]  /*15740*/  LDL.LU.S16 R29, [R1+0x28] ;  /* 0x00002800011d7983 */ /* 0x0024a80000300600 */
[----:B------:R1:W4:Y:S01]  /*15750*/  LDL.LU.S16 R19, [R1+0x24] ;  /* 0x0000240001137983 */ /* 0x0003220000300600 */
[----:B------:R-:W1:Y:S08]  /*15760*/  MUFU.EX2 R6, R24 ;  /* 0x0000001800067308 */ /* 0x000e700000000800 */
[----:B------:R-:W1:Y:S08]  /*15770*/  MUFU.EX2 R4, R25 ;  /* 0x0000001900047308 */ /* 0x000e700000000800 */
[----:B------:R-:W1:Y:S02]  /*15780*/  MUFU.EX2 R3, R27 ;  /* 0x0000001b00037308 */ /* 0x000e640000000800 */
[----:B-1----:R-:W-:-:S06]  /*15790*/  FADD.FTZ R7, R6, R8 ;  /* 0x0000000806077221 */ /* 0x002fcc0000010000 */
[----:B------:R-:W1:Y:S01]  /*157a0*/  MUFU.EX2 R2, R26 ;  /* 0x0000001a00027308 */ /* 0x000e620000000800 */
[C---:B------:R-:W-:Y:S01]  /*157b0*/  FADD.FTZ R7, R5.reuse, R7 ;  /* 0x0000000705077221 */ /* 0x040fe20000010000 */
[----:B------:R-:W-:-:S03]  /*157c0*/  F2FP.F16.F32.PACK_AB R70, R5, R6 ;  /* 0x000000060546723e */ /* 0x000fc600000000ff */
[----:B------:R-:W-:-:S03]  /*157d0*/  FADD.FTZ R7, R4, R7 ;  /* 0x0000000704077221 */ /* 0x000fc60000010000 */
[----:B------:R-:W-:Y:S01]  /*157e0*/  MUFU.EX2 R39, R39 ;  /* 0x0000002700277308 */ /* 0x000fe20000000800 */
[----:B------:R-:W-:-:S07]  /*157f0*/  FADD.FTZ R5, R3, R7 ;  /* 0x0000000703057221 */ /* 0x000fce0000010000 */
[----:B------:R-:W1:Y:S02]  /*15800*/  MUFU.EX2 R38, R48 ;  /* 0x0000003000267308 */ /* 0x000e640000000800 */
[----:B-1----:R-:W-:Y:S01]  /*15810*/  FADD.FTZ R5, R2, R5 ;  /* 0x0000000502057221 */ /* 0x002fe20000010000 */
[----:B------:R-:W-:-:S03]  /*15820*/  F2FP.F16.F32.PACK_AB R79, R0, R2 ;  /* 0x00000002004f723e */ /* 0x000fc600000000ff */
[----:B------:R-:W-:Y:S01]  /*15830*/  FADD.FTZ R5, R0, R5 ;  /* 0x0000000500057221 */ /* 0x000fe20000010000 */
[----:B------:R-:W-:Y:S02]  /*15840*/  F2FP.F16.F32.PACK_AB R0, R53, R56 ;  /* 0x000000383500723e */ /* 0x000fe400000000ff */
[----:B------:R-:W-:Y:S02]  /*15850*/  F2FP.F16.F32.PACK_AB R71, R3, R4 ;  /* 0x000000040347723e */ /* 0x000fe400000000ff */
[----:B------:R-:W1:Y:S01]  /*15860*/  MUFU.EX2 R4, R33 ;  /* 0x0000002100047308 */ /* 0x000e620000000800 */
[C---:B------:R-:W-:Y:S02]  /*15870*/  PRMT R14, R0.reuse, 0x7610, R14 ;  /* 0x00007610000e7816 */ /* 0x040fe4000000000e */
[----:B------:R-:W-:-:S05]  /*15880*/  PRMT R8, R0, 0x7632, R8 ;  /* 0x0000763200087816 */ /* 0x000fca0000000008 */
[----:B------:R-:W1:Y:S01]  /*15890*/  MUFU.EX2 R3, R35 ;  /* 0x0000002300037308 */ /* 0x000e620000000800 */
[----:B------:R-:W-:-:S04]  /*158a0*/  F2FP.F16.F32.PACK_AB R0, R38, R39 ;  /* 0x000000272600723e */ /* 0x000fc800000000ff */
[C---:B------:R-:W-:Y:S02]  /*158b0*/  PRMT R239, R0.reuse, 0x7610, R239 ;  /* 0x0000761000ef7816 */ /* 0x040fe400000000ef */
[----:B------:R-:W-:Y:S02]  /*158c0*/  PRMT R252, R0, 0x7632, R252 ;  /* 0x0000763200fc7816 */ /* 0x000fe400000000fc */
[----:B------:R-:W-:Y:S01]  /*158d0*/  PRMT R0, R14, 0x5410, R8 ;  /* 0x000054100e007816 */ /* 0x000fe20000000008 */
[----:B------:R-:W1:Y:S04]  /*158e0*/  MUFU.EX2 R2, R36 ;  /* 0x0000002400027308 */ /* 0x000e680000000800 */
[----:B------:R1:W-:Y:S02]  /*158f0*/  STL [R1+0x2c4], R0 ;  /* 0x0002c40001007387 */ /* 0x0003e40000100800 */
[----:B-1----:R-:W-:Y:S01]  /*15900*/  FADD.FTZ R5, R4, R5 ;  /* 0x0000000504057221 */ /* 0x002fe20000010000 */
[----:B------:R-:W-:-:S02]  /*15910*/  F2FP.F16.F32.PACK_AB R78, R3, R4 ;  /* 0x00000004034e723e */ /* 0x000fc400000000ff */
[----:B------:R-:W-:Y:S01]  /*15920*/  FSEL R4, R231, RZ, P6 ;  /* 0x000000ffe7047208 */ /* 0x000fe20003000000 */
[----:B------:R-:W-:-:S04]  /*15930*/  FADD.FTZ R5, R3, R5 ;  /* 0x0000000503057221 */ /* 0x000fc80000010000 */
[----:B------:R-:W-:Y:S01]  /*15940*/  FADD.FTZ R4, R134, -R4 ;  /* 0x8000000486047221 */ /* 0x000fe20000010000 */
[----:B------:R-:W1:Y:S01]  /*15950*/  MUFU.EX2 R0, R37 ;  /* 0x0000002500007308 */ /* 0x000e620000000800 */
[----:B------:R-:W-:Y:S02]  /*15960*/  FADD.FTZ R3, R2, R5 ;  /* 0x0000000502037221 */ /* 0x000fe40000010000 */
[----:B------:R-:W-:Y:S02]  /*15970*/  FMUL.FTZ R4, R4, UR43 ;  /* 0x0000002b04047c20 */ /* 0x000fe40008410000 */
[C---:B-1----:R-:W-:Y:S01]  /*15980*/  FADD.FTZ R98, R0.reuse, R3 ;  /* 0x0000000300627221 */ /* 0x042fe20000010000 */
[----:B------:R-:W-:Y:S02]  /*15990*/  F2FP.F16.F32.PACK_AB R97, R0, R2 ;  /* 0x000000020061723e */ /* 0x000fe400000000ff */
[----:B------:R1:W4:Y:S01]  /*159a0*/  MUFU.EX2 R0, R4 ;  /* 0x0000000400007308 */ /* 0x0003220000000800 */
[-C--:B------:R-:W-:Y:S01]  /*159b0*/  FMUL.FTZ R3, R169, R12.reuse ;  /* 0x0000000ca9037220 */ /* 0x080fe20000410000 */
[-C--:B------:R-:W-:Y:S01]  /*159c0*/  FMUL.FTZ R2, R164, R12.reuse ;  /* 0x0000000ca4027220 */ /* 0x080fe20000410000 */
[-C--:B------:R-:W-:Y:S01]  /*159d0*/  FMUL.FTZ R217, R171, R11.reuse ;  /* 0x0000000babd97220 */ /* 0x080fe20000410000 */
[----:B-1----:R-:W-:Y:S01]  /*159e0*/  FMUL.FTZ R4, R168, R12 ;  /* 0x0000000ca8047220 */ /* 0x002fe20000410000 */
[----:B------:R-:W-:Y:S01]  /*159f0*/  FMUL.FTZ R218, R155, R11 ;  /* 0x0000000b9bda7220 */ /* 0x000fe20000410000 */
[----:B------:R-:W-:-:S04]  /*15a00*/  UIADD3 UR5, UR42, -0x2, URZ ;  /* 0xfffffffe2a057890 */ /* 0x000fc8000fffe03f */
[----:B------:R-:W-:Y:S01]  /*15a10*/  ULOP3.LUT UR5, UR5, UR35, URZ, 0x3c, !UPT ;  /* 0x0000002305057292 */ /* 0x000fe2000f8e3c3f */
[----:B---3--:R-:W-:-:S05]  /*15a20*/  @!P2 HADD2 R13, -R239.H0_H0, -RZ.H0_H0 ;  /* 0xa00000ffef0da230 */ /* 0x008fca0000000900 */
[----:B------:R-:W-:Y:S01]  /*15a30*/  PRMT R7, R13, 0x7610, R7 ;  /* 0x000076100d077816 */ /* 0x000fe20000000007 */
[----:B--2---:R-:W-:Y:S02]  /*15a40*/  @!P4 HADD2 R29, -R14.H0_H0, -RZ.H0_H0 ;  /* 0xa00000ff0e1dc230 */ /* 0x004fe40000000900 */
[----:B----4-:R-:W-:-:S03]  /*15a50*/  @!P3 HADD2 R19, -R8.H0_H0, -RZ.H0_H0 ;  /* 0xa00000ff0813b230 */ /* 0x010fc60000000900 */
[----:B------:R-:W-:Y:S02]  /*15a60*/  PRMT R18, R29, 0x7610, R18 ;  /* 0x000076101d127816 */ /* 0x000fe40000000012 */
[----:B------:R-:W-:Y:S01]  /*15a70*/  PRMT R9, R19, 0x7610, R9 ;  /* 0x0000761013097816 */ /* 0x000fe20000000009 */
[----:B------:R-:W-:Y:S01]  /*15a80*/  @!P1 HADD2 R10, -R252.H0_H0, -RZ.H0_H0 ;  /* 0xa00000fffc0a9230 */ /* 0x000fe20000000900 */
[----:B------:R-:W-:Y:S02]  /*15a90*/  @!P4 PRMT R14, R18, 0x5410, RZ ;  /* 0x00005410120ec816 */ /* 0x000fe400000000ff */
[----:B------:R-:W-:Y:S02]  /*15aa0*/  @!P3 PRMT R8, R9, 0x5410, RZ ;  /* 0x000054100908b816 */ /* 0x000fe400000000ff */
[----:B------:R-:W-:Y:S01]  /*15ab0*/  PRMT R6, R10, 0x7610, R6 ;  /* 0x000076100a067816 */ /* 0x000fe20000000006 */
[----:B------:R-:W-:Y:S04]  /*15ac0*/  STL [R1+0x8], R14 ;  /* 0x0000080e01007387 */ /* 0x000fe80000100800 */
[----:B------:R1:W-:Y:S02]  /*15ad0*/  STL [R1+0x4], R8 ;  /* 0x0000040801007387 */ /* 0x0003e40000100800 */
[----:B-1----:R-:W-:-:S02]  /*15ae0*/  PRMT R8, R239, 0x5410, R252 ;  /* 0x00005410ef087816 */ /* 0x002fc400000000fc */
[----:B------:R-:W-:Y:S02]  /*15af0*/  @!P2 PRMT R239, R7, 0x5410, RZ ;  /* 0x0000541007efa816 */ /* 0x000fe400000000ff */
[----:B------:R-:W-:-:S03]  /*15b00*/  @!P1 PRMT R252, R6, 0x5410, RZ ;  /* 0x0000541006fc9816 */ /* 0x000fc600000000ff */
[----:B------:R-:W-:Y:S04]  /*15b10*/  STL [R1+0x37c], R239 ;  /* 0x00037cef01007387 */ /* 0x000fe80000100800 */
[----:B------:R-:W-:Y:S04]  /*15b20*/  STL [R1+0x2c0], R8 ;  /* 0x0002c00801007387 */ /* 0x000fe80000100800 */
[----:B------:R-:W-:Y:S04]  /*15b30*/  STL [R1+0x378], R252 ;  /* 0x000378fc01007387 */ /* 0x000fe80000100800 */
[----:B------:R-:W-:Y:S04]  /*15b40*/  STL [R1+0x3a4], R231 ;  /* 0x0003a4e701007387 */ /* 0x000fe80000100800 */
[----:B------:R1:W-:Y:S04]  /*15b50*/  STL [R1+0x1b0], R4 ;  /* 0x0001b00401007387 */ /* 0x0003e80000100800 */
[----:B------:R2:W-:Y:S04]  /*15b60*/  STL [R1+0x1b4], R3 ;  /* 0x0001b40301007387 */ /* 0x0005e80000100800 */
[----:B------:R3:W-:Y:S01]  /*15b70*/  STL [R1+0x1e0], R2 ;  /* 0x0001e00201007387 */ /* 0x0007e20000100800 */
[-C--:B-1----:R-:W-:Y:S01]  /*15b80*/  FMUL.FTZ R4, R165, R12.reuse ;  /* 0x0000000ca5047220 */ /* 0x082fe20000410000 */
[----:B--2---:R-:W-:-:S04]  /*15b90*/  FMUL.FTZ R3, R160, R12 ;  /* 0x0000000ca0037220 */ /* 0x004fc80000410000 */
[----:B------:R1:W-:Y:S01]  /*15ba0*/  STL [R1+0x1e4], R4 ;  /* 0x0001e40401007387 */ /* 0x0003e20000100800 */
[----:B---3--:R-:W-:-:S03]  /*15bb0*/  FMUL.FTZ R2, R161, R12 ;  /* 0x0000000ca1027220 */ /* 0x008fc60000410000 */
[----:B------:R2:W-:Y:S04]  /*15bc0*/  STL [R1+0x200], R3 ;  /* 0x0002000301007387 */ /* 0x0005e80000100800 */
[----:B------:R3:W-:Y:S01]  /*15bd0*/  STL [R1+0x204], R2 ;  /* 0x0002040201007387 */ /* 0x0007e20000100800 */
[----:B------:R-:W4:Y:S01]  /*15be0*/  MUFU.EX2 R13, R51 ;  /* 0x00000033000d7308 */ /* 0x000f220000000800 */
[-C--:B-1----:R-:W-:Y:S01]  /*15bf0*/  FMUL.FTZ R4, R152, R12.reuse ;  /* 0x0000000c98047220 */ /* 0x082fe20000410000 */
[----:B--2---:R-:W-:-:S04]  /*15c00*/  FMUL.FTZ R3, R153, R12 ;  /* 0x0000000c99037220 */ /* 0x004fc80000410000 */
[----:B------:R-:W-:Y:S01]  /*15c10*/  STL [R1+0x230], R4 ;  /* 0x0002300401007387 */ /* 0x000fe20000100800 */
[----:B---3--:R-:W-:-:S03]  /*15c20*/  FMUL.FTZ R2, R170, R11 ;  /* 0x0000000baa027220 */ /* 0x008fc60000410000 */
[----:B------:R1:W-:Y:S04]  /*15c30*/  STL [R1+0x234], R3 ;  /* 0x0002340301007387 */ /* 0x0003e80000100800 */
[----:B------:R-:W-:Y:S04]  /*15c40*/  STL [R1+0x3d0], R217 ;  /* 0x0003d0d901007387 */ /* 0x000fe80000100800 */
[----:B------:R2:W-:Y:S01]  /*15c50*/  STL [R1+0x1b8], R2 ;  /* 0x0001b80201007387 */ /* 0x0005e20000100800 */
[-C--:B-1----:R-:W-:Y:S01]  /*15c60*/  FMUL.FTZ R3, R166, R11.reuse ;  /* 0x0000000ba6037220 */ /* 0x082fe20000410000 */
[----:B------:R-:W-:-:S04]  /*15c70*/  FMUL.FTZ R4, R162, R11 ;  /* 0x0000000ba2047220 */ /* 0x000fc80000410000 */
[----:B------:R1:W-:Y:S01]  /*15c80*/  STL [R1+0x1e8], R3 ;  /* 0x0001e80301007387 */ /* 0x0003e20000100800 */
[----:B--2---:R-:W-:-:S05]  /*15c90*/  FMUL.FTZ R2, R167, R11 ;  /* 0x0000000ba7027220 */ /* 0x004fca0000410000 */
[----:B------:R2:W-:Y:S04]  /*15ca0*/  STL [R1+0x1ec], R2 ;  /* 0x0001ec0201007387 */ /* 0x0005e80000100800 */
[----:B------:R3:W-:Y:S01]  /*15cb0*/  STL [R1+0x208], R4 ;  /* 0x0002080401007387 */ /* 0x0007e20000100800 */
[----:B-1----:R-:W-:-:S05]  /*15cc0*/  FMUL.FTZ R3, R163, R11 ;  /* 0x0000000ba3037220 */ /* 0x002fca0000410000 */
[----:B------:R1:W-:Y:S01]  /*15cd0*/  STL [R1+0x20c], R3 ;  /* 0x00020c0301007387 */ /* 0x0003e20000100800 */
[----:B--2---:R-:W-:-:S03]  /*15ce0*/  FMUL.FTZ R2, R154, R11 ;  /* 0x0000000b9a027220 */ /* 0x004fc60000410000 */
[----:B------:R-:W-:Y:S04]  /*15cf0*/  STL [R1+0x3c4], R218 ;  /* 0x0003c4da01007387 */ /* 0x000fe80000100800 */
[----:B------:R2:W-:Y:S01]  /*15d00*/  STL [R1+0x238], R2 ;  /* 0x0002380201007387 */ /* 0x0005e20000100800 */
[-C--:B---3--:R-:W-:Y:S01]  /*15d10*/  FMUL.FTZ R4, R157, R0.reuse ;  /* 0x000000009d047220 */ /* 0x088fe20000410000 */
[-C--:B----4-:R-:W-:Y:S01]  /*15d20*/  FFMA.FTZ R14, R244, R0.reuse, R13 ;  /* 0x00000000f40e7223 */ /* 0x090fe2000001000d */
[-C--:B-1----:R-:W-:Y:S01]  /*15d30*/  FMUL.FTZ R3, R148, R0.reuse ;  /* 0x0000000094037220 */ /* 0x082fe20000410000 */
[----:B--2---:R-:W-:-:S05]  /*15d40*/  FMUL.FTZ R2, R156, R0 ;  /* 0x000000009c027220 */ /* 0x004fca0000410000 */
[----:B------:R1:W-:Y:S01]  /*15d50*/  STL [R1+0x120], R2 ;  /* 0x0001200201007387 */ /* 0x0003e20000100800 */
[----:B------:R-:W-:-:S03]  /*15d60*/  FMUL.FTZ R218, R141, R0 ;  /* 0x000000008dda7220 */ /* 0x000fc60000410000 */
[----:B------:R2:W-:Y:S04]  /*15d70*/  STL [R1+0x124], R4 ;  /* 0x0001240401007387 */ /* 0x0005e80000100800 */
[----:B------:R3:W-:Y:S01]  /*15d80*/  STL [R1+0x130], R3 ;  /* 0x0001300301007387 */ /* 0x0007e20000100800 */
[-C--:B-1----:R-:W-:Y:S01]  /*15d90*/  FMUL.FTZ R2, R149, R0.reuse ;  /* 0x0000000095027220 */ /* 0x082fe20000410000 */
[----:B--2---:R-:W-:-:S04]  /*15da0*/  FMUL.FTZ R4, R144, R0 ;  /* 0x0000000090047220 */ /* 0x004fc80000410000 */
[----:B------:R1:W-:Y:S01]  /*15db0*/  STL [R1+0x134], R2 ;  /* 0x0001340201007387 */ /* 0x0003e20000100800 */
[----:B---3--:R-:W-:-:S03]  /*15dc0*/  FMUL.FTZ R3, R145, R0 ;  /* 0x0000000091037220 */ /* 0x008fc60000410000 */
[----:B------:R-:W-:Y:S04]  /*15dd0*/  STL [R1+0x150], R4 ;  /* 0x0001500401007387 */ /* 0x000fe80000100800 */
[----:B------:R-:W-:Y:S04]  /*15de0*/  STL [R1+0x154], R3 ;  /* 0x0001540301007387 */ /* 0x000fe80000100800 */
[----:B------:R-:W-:Y:S01]  /*15df0*/  STL [R1+0x3c8], R218 ;  /* 0x0003c8da01007387 */ /* 0x000fe20000100800 */
[----:B-1----:R-:W-:Y:S01]  /*15e00*/  FMUL.FTZ R2, R140, R0 ;  /* 0x000000008c027220 */ /* 0x002fe20000410000 */
[----:B------:R-:W-:-:S05]  /*15e10*/  LOP3.LUT R0, R139, UR5, RZ, 0x3c, !PT ;  /* 0x000000058b007c12 */ /* 0x000fca000f8e3cff */
[----:B------:R-:W-:Y:S01]  /*15e20*/  IMAD.WIDE.U32 R18, R0, -0x326172a9, RZ ;  /* 0xcd9e8d5700127825 */ /* 0x000fe200078e00ff */
[----:B------:R1:W-:Y:S04]  /*15e30*/  STL [R1+0x170], R2 ;  /* 0x0001700201007387 */ /* 0x0003e80000100800 */
[----:B-1----:R-:W-:-:S05]  /*15e40*/  LOP3.LUT R2, R19, UR21, R58, 0x96, !PT ;  /* 0x0000001513027c12 */ /* 0x002fca000f8e963a */
[----:B------:R-:W-:-:S05]  /*15e50*/  IMAD.WIDE.U32 R2, R2, -0x2daee0ad, RZ ;  /* 0xd2511f5302027825 */ /* 0x000fca00078e00ff */
[----:B------:R-:W-:Y:S02]  /*15e60*/  LOP3.LUT R0, R3, UR18, R204, 0x96, !PT ;  /* 0x0000001203007c12 */ /* 0x000fe4000f8e96cc */
[----:B------:R-:W-:-:S05]  /*15e70*/  LOP3.LUT R3, R129, UR19, R18, 0x96, !PT ;  /* 0x0000001381037c12 */ /* 0x000fca000f8e9612 */
[----:B------:R-:W-:-:S04]  /*15e80*/  IMAD.WIDE.U32 R4, R3, -0x2daee0ad, RZ ;  /* 0xd2511f5303047825 */ /* 0x000fc800078e00ff */
[----:B------:R-:W-:Y:S01]  /*15e90*/  IMAD.WIDE.U32 R8, R0, -0x326172a9, RZ ;  /* 0xcd9e8d5700087825 */ /* 0x000fe200078e00ff */
[----:B------:R-:W-:-:S05]  /*15ea0*/  LOP3.LUT R0, R5, UR16, R2, 0x96, !PT ;  /* 0x0000001005007c12 */ /* 0x000fca000f8e9602 */
        /* <DEDUP_REMOVED lines=14> */
[----:B------:R-:W-:Y:S01]  /*15f90*/  LOP3.LUT R4, R4, 0xffff, RZ, 0xc0, !PT ;  /* 0x0000ffff04047812 */ /* 0x000fe200078ec0ff */
[----:B------:R-:W-:Y:S03]  /*15fa0*/  MUFU.EX2 R32, R124 ;  /* 0x0000007c00207308 */ /* 0x000fe60000000800 */
[----:B------:R-:W-:Y:S02]  /*15fb0*/  ISETP.LE.U32.AND P5, PT, R4, UR23, PT ;  /* 0x0000001704007c0c */ /* 0x000fe4000bfa3070 */
[----:B------:R-:W-:-:S03]  /*15fc0*/  SHF.R.U32.HI R4, RZ, 0x10, R0 ;  /* 0x00000010ff047819 */ /* 0x000fc60000011600 */
[----:B------:R-:W1:Y:S01]  /*15fd0*/  MUFU.EX2 R33, R125 ;  /* 0x0000007d00217308 */ /* 0x000e620000000800 */
[----:B------:R-:W-:-:S04]  /*15fe0*/  SHF.R.U32.HI R0, RZ, 0x18, R0 ;  /* 0x00000018ff007819 */ /* 0x000fc80000011600 */
[----:B------:R-:W-:Y:S02]  /*15ff0*/  ISETP.LE.U32.AND P4, PT, R0, UR23, PT ;  /* 0x0000001700007c0c */ /* 0x000fe4000bf83070 */
[----:B------:R-:W-:-:S04]  /*16000*/  LOP3.LUT R0, R2, 0xff, RZ, 0xc0, !PT ;  /* 0x000000ff02007812 */ /* 0x000fc800078ec0ff */
[----:B------:R-:W-:Y:S02]  /*16010*/  ISETP.LE.U32.AND P1, PT, R0, UR23, PT ;  /* 0x0000001700007c0c */ /* 0x000fe4000bf23070 */
[----:B------:R-:W-:Y:S02]  /*16020*/  SHF.R.U32.HI R0, RZ, 0x18, R2 ;  /* 0x00000018ff007819 */ /* 0x000fe40000011602 */
[----:B------:R-:W-:Y:S02]  /*16030*/  LOP3.LUT R9, R2, 0xffff, RZ, 0xc0, !PT ;  /* 0x0000ffff02097812 */ /* 0x000fe400078ec0ff */
[----:B------:R-:W-:Y:S01]  /*16040*/  ISETP.LE.U32.AND P6, PT, R0, UR23, PT ;  /* 0x0000001700007c0c */ /* 0x000fe2000bfc3070 */
[----:B------:R-:W-:Y:S01]  /*16050*/  FMUL.FTZ R3, R158, R16 ;  /* 0x000000109e037220 */ /* 0x000fe20000410000 */
[----:B-1----:R-:W-:Y:S02]  /*16060*/  F2FP.F16.F32.PACK_AB R0, R33, R32 ;  /* 0x000000202100723e */ /* 0x002fe400000000ff */
[----:B------:R-:W-:-:S02]  /*16070*/  LOP3.LUT R4, R4, 0xff, RZ, 0xc0, !PT ;  /* 0x000000ff04047812 */ /* 0x000fc400078ec0ff */
[----:B------:R-:W-:Y:S01]  /*16080*/  LOP3.LUT R6, R5, UR13, R6, 0x96, !PT ;  /* 0x0000000d05067c12 */ /* 0x000fe2000f8e9606 */
[-C--:B------:R-:W-:Y:S01]  /*16090*/  FMUL.FTZ R5, R150, R16.reuse ;  /* 0x0000001096057220 */ /* 0x080fe20000410000 */
[----:B------:R-:W-:Y:S01]  /*160a0*/  PRMT R251, R0, 0x7610, R251 ;  /* 0x0000761000fb7816 */ /* 0x000fe200000000fb */
[----:B------:R1:W-:Y:S01]  /*160b0*/  STL [R1+0x128], R3 ;  /* 0x0001280301007387 */ /* 0x0003e20000100800 */
[----:B------:R-:W-:Y:S01]  /*160c0*/  ISETP.LE.U32.AND P2, PT, R4, UR23, PT ;  /* 0x0000001704007c0c */ /* 0x000fe2000bf43070 */
[----:B------:R-:W-:Y:S01]  /*160d0*/  FMUL.FTZ R4, R151, R16 ;  /* 0x0000001097047220 */ /* 0x000fe20000410000 */
[----:B------:R-:W-:Y:S01]  /*160e0*/  SHF.R.U32.HI R2, RZ, 0x10, R2 ;  /* 0x00000010ff027819 */ /* 0x000fe20000011602 */
[----:B------:R-:W-:Y:S01]  /*160f0*/  @!P3 HADD2 R134, -R251.H0_H0, -RZ.H0_H0 ;  /* 0xa00000fffb86b230 */ /* 0x000fe20000000900 */
[----:B------:R-:W-:Y:S01]  /*16100*/  PRMT R250, R0, 0x7632, R250 ;  /* 0x0000763200fa7816 */ /* 0x000fe200000000fa */
[----:B------:R2:W-:Y:S01]  /*16110*/  STL [R1+0x138], R5 ;  /* 0x0001380501007387 */ /* 0x0005e20000100800 */
[----:B------:R-:W-:Y:S01]  /*16120*/  MUFU.EX2 R30, R89 ;  /* 0x00000059001e7308 */ /* 0x000fe20000000800 */
[----:B------:R-:W-:-:S02]  /*16130*/  LOP3.LUT R0, R2, 0xff, RZ, 0xc0, !PT ;  /* 0x000000ff02007812 */ /* 0x000fc400078ec0ff */
[----:B------:R-:W-:Y:S01]  /*16140*/  STL [R1+0x13c], R4 ;  /* 0x00013c0401007387 */ /* 0x000fe20000100800 */
[----:B------:R-:W-:-:S04]  /*16150*/  PRMT R2, R251, 0x5410, R250 ;  /* 0x00005410fb027816 */ /* 0x000fc800000000fa */
[----:B------:R-:W3:Y:S01]  /*16160*/  MUFU.EX2 R29, R91 ;  /* 0x0000005b001d7308 */ /* 0x000ee20000000800 */
[----:B------:R-:W-:Y:S01]  /*16170*/  @!P3 PRMT R251, R134, 0x5410, RZ ;  /* 0x0000541086fbb816 */ /* 0x000fe200000000ff */
[----:B-1----:R-:W-:-:S05]  /*16180*/  FMUL.FTZ R3, R146, R16 ;  /* 0x0000001092037220 */ /* 0x002fca0000410000 */
[----:B------:R1:W-:Y:S01]  /*16190*/  STL [R1+0x158], R3 ;  /* 0x0001580301007387 */ /* 0x0003e20000100800 */
[----:B--2---:R-:W-:Y:S01]  /*161a0*/  FMUL.FTZ R5, R142, R16 ;  /* 0x000000108e057220 */ /* 0x004fe20000410000 */
[----:B------:R-:W-:-:S04]  /*161b0*/  FADD.FTZ R10, R104, R21 ;  /* 0x00000015680a7221 */ /* 0x000fc80000010000 */
[----:B------:R-:W-:Y:S01]  /*161c0*/  STL [R1+0x178], R5 ;  /* 0x0001780501007387 */ /* 0x000fe20000100800 */
[----:B------:R-:W-:Y:S01]  /*161d0*/  FADD.FTZ R7, R201, R10 ;  /* 0x0000000ac9077221 */ /* 0x000fe20000010000 */
[----:B------:R-:W-:Y:S01]  /*161e0*/  ISETP.LE.U32.AND P3, PT, R0, UR23, PT ;  /* 0x0000001700007c0c */ /* 0x000fe2000bf63070 */
[----:B------:R-:W-:Y:S02]  /*161f0*/  @!P5 HADD2 R140, -R250.H0_H0, -RZ.H0_H0 ;  /* 0xa00000fffa8cd230 */ /* 0x000fe40000000900 */
[----:B-1----:R-:W-:-:S05]  /*16200*/  FMUL.FTZ R3, R143, R16 ;  /* 0x000000108f037220 */ /* 0x002fca0000410000 */
[----:B------:R-:W-:Y:S04]  /*16210*/  STL [R1+0x17c], R3 ;  /* 0x00017c0301007387 */ /* 0x000fe80000100800 */
[----:B------:R-:W-:Y:S04]  /*16220*/  STL [R1+0x380], R251 ;  /* 0x000380fb01007387 */ /* 0x000fe80000100800 */
[----:B------:R1:W-:Y:S01]  /*16230*/  STL [R1+0x2f4], R2 ;  /* 0x0002f40201007387 */ /* 0x0003e20000100800 */
[----:B------:R-:W-:Y:S01]  /*16240*/  @!P5 PRMT R250, R140, 0x5410, RZ ;  /* 0x000054108cfad816 */ /* 0x000fe200000000ff */
[----:B------:R-:W-:Y:S01]  /*16250*/  FADD.FTZ R4, R211, R17 ;  /* 0x00000011d3047221 */ /* 0x000fe20000010000 */
[----:B------:R-:W-:Y:S03]  /*16260*/  MUFU.EX2 R36, R195 ;  /* 0x000000c300247308 */ /* 0x000fe60000000800 */
[----:B------:R-:W-:Y:S01]  /*16270*/  STL [R1+0x384], R250 ;  /* 0x000384fa01007387 */ /* 0x000fe20000100800 */
[----:B-1----:R-:W-:-:S03]  /*16280*/  IMAD.WIDE.U32 R2, R6, -0x2daee0ad, RZ ;  /* 0xd2511f5306027825 */ /* 0x002fc600078e00ff */
[C---:B------:R-:W-:Y:S02]  /*16290*/  LOP3.LUT R5, R2.reuse, 0xff, RZ, 0xc0, !PT ;  /* 0x000000ff02057812 */ /* 0x040fe400078ec0ff */
[----:B------:R-:W-:Y:S02]  /*162a0*/  LOP3.LUT R11, R2, 0xffff, RZ, 0xc0, !PT ;  /* 0x0000ffff020b7812 */ /* 0x000fe400078ec0ff */
[--C-:B------:R-:W-:Y:S02]  /*162b0*/  SHF.R.U32.HI R12, RZ, 0x10, R2.reuse ;  /* 0x00000010ff0c7819 */ /* 0x100fe40000011602 */
[----:B------:R-:W-:Y:S02]  /*162c0*/  SHF.R.U32.HI R10, RZ, 0x18, R2 ;  /* 0x00000018ff0a7819 */ /* 0x000fe40000011602 */
[----:B------:R-:W-:Y:S02]  /*162d0*/  LOP3.LUT R0, R3, UR40, R8, 0x96, !PT ;  /* 0x0000002803007c12 */ /* 0x000fe4000f8e9608 */
[----:B------:R-:W-:-:S02]  /*162e0*/  SHF.R.U32.HI R2, RZ, 0x8, R9 ;  /* 0x00000008ff027819 */ /* 0x000fc40000011609 */
[----:B---3--:R-:W-:Y:S02]  /*162f0*/  F2FP.F16.F32.PACK_AB R3, R29, R30 ;  /* 0x0000001e1d03723e */ /* 0x008fe400000000ff */
[----:B------:R-:W-:Y:S02]  /*16300*/  LOP3.LUT R2, R2, 0xffff, RZ, 0xc0, !PT ;  /* 0x0000ffff02027812 */ /* 0x000fe400078ec0ff */
[C---:B------:R-:W-:Y:S02]  /*16310*/  PRMT R249, R3.reuse, 0x7632, R249 ;  /* 0x0000763203f97816 */ /* 0x040fe400000000f9 */
[----:B------:R-:W-:Y:S02]  /*16320*/  PRMT R248, R3, 0x7610, R248 ;  /* 0x0000761003f87816 */ /* 0x000fe400000000f8 */
[----:B------:R-:W-:Y:S02]  /*16330*/  ISETP.LE.U32.AND P5, PT, R2, UR23, PT ;  /* 0x0000001702007c0c */ /* 0x000fe4000bfa3070 */
[----:B------:R-:W-:Y:S01]  /*16340*/  PRMT R2, R248, 0x5410, R249 ;  /* 0x00005410f8027816 */ /* 0x000fe200000000f9 */
[----:B------:R-:W1:Y:S01]  /*16350*/  MUFU.EX2 R48, R194 ;  /* 0x000000c200307308 */ /* 0x000e620000000800 */
[----:B------:R-:W-:-:S03]  /*16360*/  FADD.FTZ R6, R209, R4 ;  /* 0x00000004d1067221 */ /* 0x000fc60000010000 */
[----:B------:R2:W-:Y:S01]  /*16370*/  STL [R1+0x2e0], R2 ;  /* 0x0002e00201007387 */ /* 0x0005e20000100800 */
[----:B------:R-:W-:-:S03]  /*16380*/  @!P4 HADD2 R141, -R249.H0_H0, -RZ.H0_H0 ;  /* 0xa00000fff98dc230 */ /* 0x000fc60000000900 */
[----:B------:R-:W3:Y:S01]  /*16390*/  MUFU.EX2 R4, R83 ;  /* 0x0000005300047308 */ /* 0x000ee20000000800 */
[----:B------:R-:W-:Y:S01]  /*163a0*/  @!P2 HADD2 R142, -R248.H0_H0, -RZ.H0_H0 ;  /* 0xa00000fff88ea230 */ /* 0x000fe20000000900 */
[----:B------:R-:W-:Y:S02]  /*163b0*/  @!P4 PRMT R249, R141, 0x5410, RZ ;  /* 0x000054108df9c816 */ /* 0x000fe400000000ff */
[----:B------:R-:W-:-:S04]  /*163c0*/  ISETP.LE.U32.AND P4, PT, R5, UR23, PT ;  /* 0x0000001705007c0c */ /* 0x000fc8000bf83070 */
[----:B------:R-:W4:Y:S01]  /*163d0*/  MUFU.EX2 R3, R85 ;  /* 0x0000005500037308 */ /* 0x000f220000000800 */
[----:B--2---:R-:W-:-:S04]  /*163e0*/  LOP3.LUT R2, R0, 0xffff, RZ, 0xc0, !PT ;  /* 0x0000ffff00027812 */ /* 0x004fc800078ec0ff */
[----:B------:R-:W-:-:S04]  /*163f0*/  SHF.R.U32.HI R2, RZ, 0x8, R2 ;  /* 0x00000008ff027819 */ /* 0x000fc80000011602 */
[----:B------:R-:W-:Y:S02]  /*16400*/  LOP3.LUT R5, R2, 0xffff, RZ, 0xc0, !PT ;  /* 0x0000ffff02057812 */ /* 0x000fe400078ec0ff */
[----:B------:R-:W2:Y:S01]  /*16410*/  MUFU.EX2 R2, R87 ;  /* 0x0000005700027308 */ /* 0x000ea20000000800 */
[----:B------:R-:W-:Y:S02]  /*16420*/  @!P2 PRMT R248, R142, 0x5410, RZ ;  /* 0x000054108ef8a816 */ /* 0x000fe400000000ff */
[----:B------:R-:W-:Y:S02]  /*16430*/  ISETP.LE.U32.AND P2, PT, R5, UR23, PT ;  /* 0x0000001705007c0c */ /* 0x000fe4000bf43070 */
[----:B-1----:R-:W-:Y:S02]  /*16440*/  F2FP.F16.F32.PACK_AB R5, R48, R36 ;  /* 0x000000243005723e */ /* 0x002fe400000000ff */
[C---:B---3--:R-:W-:Y:S01]  /*16450*/  F2FP.F16.F32.PACK_AB R23, R4.reuse, R13 ;  /* 0x0000000d0417723e */ /* 0x048fe200000000ff */
[----:B------:R-:W-:Y:S01]  /*16460*/  FADD.FTZ R4, R4, R14 ;  /* 0x0000000e04047221 */ /* 0x000fe20000010000 */
[----:B------:R-:W-:-:S02]  /*16470*/  PRMT R245, R5, 0x7610, R245 ;  /* 0x0000761005f57816 */ /* 0x000fc400000000f5 */
[----:B------:R-:W-:Y:S01]  /*16480*/  PRMT R244, R5, 0x7632, R244 ;  /* 0x0000763205f47816 */ /* 0x000fe200000000f4 */
[----:B----4-:R-:W-:Y:S02]  /*16490*/  FADD.FTZ R4, R3, R4 ;  /* 0x0000000403047221 */ /* 0x010fe40000010000 */
[----:B------:R-:W-:Y:S01]  /*164a0*/  @!P1 HADD2 R143, -R245.H0_H0, -RZ.H0_H0 ;  /* 0xa00000fff58f9230 */ /* 0x000fe20000000900 */
[----:B------:R-:W-:Y:S01]  /*164b0*/  MUFU.EX2 R35, R113 ;  /* 0x0000007100237308 */ /* 0x000fe20000000800 */
[----:B------:R-:W-:Y:S01]  /*164c0*/  IMAD.MOV.U32 R17, RZ, RZ, R59 ;  /* 0x000000ffff117224 */ /* 0x000fe200078e003b */
[C---:B--2---:R-:W-:Y:S01]  /*164d0*/  F2FP.F16.F32.PACK_AB R28, R2.reuse, R3 ;  /* 0x00000003021c723e */ /* 0x044fe200000000ff */
[----:B------:R-:W-:Y:S01]  /*164e0*/  FADD.FTZ R8, R2, R4 ;  /* 0x0000000402087221 */ /* 0x000fe20000010000 */
[----:B------:R-:W-:Y:S02]  /*164f0*/  PRMT R2, R245, 0x5410, R244 ;  /* 0x00005410f5027816 */ /* 0x000fe400000000f4 */
[----:B------:R-:W-:-:S02]  /*16500*/  @!P1 PRMT R245, R143, 0x5410, RZ ;  /* 0x000054108ff59816 */ /* 0x000fc400000000ff */
[----:B------:R-:W1:Y:S01]  /*16510*/  MUFU.EX2 R37, R112 ;  /* 0x0000007000257308 */ /* 0x000e620000000800 */
[----:B------:R-:W-:Y:S07]  /*16520*/  STL [R1+0x388], R249 ;  /* 0x000388f901007387 */ /* 0x000fee0000100800 */
[----:B------:R-:W-:Y:S01]  /*16530*/  MUFU.EX2 R51, R193 ;  /* 0x000000c100337308 */ /* 0x000fe20000000800 */
[----:B------:R-:W-:Y:S07]  /*16540*/  STL [R1+0x38c], R248 ;  /* 0x00038cf801007387 */ /* 0x000fee0000100800 */
[----:B------:R-:W2:Y:S01]  /*16550*/  MUFU.EX2 R59, R192 ;  /* 0x000000c0003b7308 */ /* 0x000ea20000000800 */
[----:B------:R-:W-:Y:S04]  /*16560*/  STL [R1+0x390], R245 ;  /* 0x000390f501007387 */ /* 0x000fe80000100800 */
[----:B------:R3:W-:Y:S01]  /*16570*/  STL [R1+0x2c8], R2 ;  /* 0x0002c80201007387 */ /* 0x0007e20000100800 */
[----:B------:R-:W-:-:S02]  /*16580*/  @!P5 HADD2 R144, -R244.H0_H0, -RZ.H0_H0 ;  /* 0xa00000fff490d230 */ /* 0x000fc40000000900 */
[-C--:B------:R-:W-:Y:S01]  /*16590*/  FMUL.FTZ R217, R159, R16.reuse ;  /* 0x000000109fd97220 */ /* 0x080fe20000410000 */
[----:B------:R-:W-:Y:S01]  /*165a0*/  FMUL.FTZ R218, R147, R16 ;  /* 0x0000001093da7220 */ /* 0x000fe20000410000 */
[----:B-1----:R-:W-:Y:S01]  /*165b0*/  F2FP.F16.F32.PACK_AB R3, R37, R35 ;  /* 0x000000232503723e */ /* 0x002fe200000000ff */
[----:B------:R-:W-:Y:S01]  /*165c0*/  IMAD.MOV.U32 R16, RZ, RZ, R58 ;  /* 0x000000ffff107224 */ /* 0x000fe200078e003a */
[----:B------:R-:W-:Y:S01]  /*165d0*/  @!P5 PRMT R244, R144, 0x5410, RZ ;  /* 0x0000541090f4d816 */ /* 0x000fe200000000ff */
[----:B------:R-:W-:Y:S01]  /*165e0*/  MUFU.EX2 R58, R110 ;  /* 0x0000006e003a7308 */ /* 0x000fe20000000800 */
[C---:B------:R-:W-:Y:S02]  /*165f0*/  PRMT R236, R3.reuse, 0x7632, R236 ;  /* 0x0000763203ec7816 */ /* 0x040fe400000000ec */
[----:B------:R-:W-:-:S05]  /*16600*/  PRMT R235, R3, 0x7610, R235 ;  /* 0x0000761003eb7816 */ /* 0x000fca00000000eb */
[----:B------:R-:W1:Y:S01]  /*16610*/  MUFU.EX2 R62, R111 ;  /* 0x0000006f003e7308 */ /* 0x000e620000000800 */
[----:B---3--:R-:W-:-:S04]  /*16620*/  LOP3.LUT R2, R0, 0xff, RZ, 0xc0, !PT ;  /* 0x000000ff00027812 */ /* 0x008fc800078ec0ff */
[----:B------:R-:W-:Y:S02]  /*16630*/  ISETP.LE.U32.AND P1, PT, R2, UR23, PT ;  /* 0x0000001702007c0c */ /* 0x000fe4000bf23070 */
[----:B------:R-:W-:-:S04]  /*16640*/  SHF.R.U32.HI R2, RZ, 0x18, R0 ;  /* 0x00000018ff027819 */ /* 0x000fc80000011600 */
[----:B------:R-:W-:Y:S02]  /*16650*/  ISETP.LE.U32.AND P5, PT, R2, UR23, PT ;  /* 0x0000001702007c0c */ /* 0x000fe4000bfa3070 */
[----:B--2---:R-:W-:Y:S01]  /*16660*/  F2FP.F16.F32.PACK_AB R2, R59, R51 ;  /* 0x000000333b02723e */ /* 0x004fe200000000ff */
[----:B------:R-:W-:-:S03]  /*16670*/  @!P6 HADD2 R145, -R236.H0_H0, -RZ.H0_H0 ;  /* 0xa00000ffec91e230 */ /* 0x000fc60000000900 */
[C---:B------:R-:W-:Y:S01]  /*16680*/  PRMT R234, R2.reuse, 0x7610, R234 ;  /* 0x0000761002ea7816 */ /* 0x040fe200000000ea */
[----:B------:R-:W-:Y:S01]  /*16690*/  @!P3 HADD2 R147, -R235.H0_H0, -RZ.H0_H0 ;  /* 0xa00000ffeb93b230 */ /* 0x000fe20000000900 */
[----:B------:R-:W-:Y:S02]  /*166a0*/  SHF.R.U32.HI R0, RZ, 0x10, R0 ;  /* 0x00000010ff007819 */ /* 0x000fe40000011600 */
[----:B------:R-:W-:Y:S01]  /*166b0*/  PRMT R233, R2, 0x7632, R233 ;  /* 0x0000763202e97816 */ /* 0x000fe200000000e9 */
[----:B------:R-:W-:Y:S01]  /*166c0*/  @!P1 HADD2 R146, -R234.H0_H0, -RZ.H0_H0 ;  /* 0xa00000ffea929230 */ /* 0x000fe20000000900 */
[----:B------:R-:W-:Y:S01]  /*166d0*/  PRMT R3, R235, 0x5410, R236 ;  /* 0x00005410eb037816 */ /* 0x000fe200000000ec */
[----:B------:R-:W2:Y:S01]  /*166e0*/  MUFU.EX2 R5, R190 ;  /* 0x000000be00057308 */ /* 0x000ea20000000800 */
[----:B------:R-:W-:Y:S02]  /*166f0*/  @!P6 PRMT R236, R145, 0x5410, RZ ;  /* 0x0000541091ece816 */ /* 0x000fe400000000ff */
[----:B------:R-:W-:-:S02]  /*16700*/  LOP3.LUT R0, R0, 0xff, RZ, 0xc0, !PT ;  /* 0x000000ff00007812 */ /* 0x000fc400078ec0ff */
[----:B------:R-:W-:Y:S02]  /*16710*/  @!P3 PRMT R235, R147, 0x5410, RZ ;  /* 0x0000541093ebb816 */ /* 0x000fe400000000ff */
[----:B------:R-:W-:Y:S01]  /*16720*/  PRMT R2, R234, 0x5410, R233 ;  /* 0x00005410ea027816 */ /* 0x000fe200000000e9 */
[----:B------:R-:W-:Y:S01]  /*16730*/  MUFU.EX2 R4, R109 ;  /* 0x0000006d00047308 */ /* 0x000fe20000000800 */
[----:B------:R-:W-:Y:S01]  /*16740*/  @!P1 PRMT R234, R146, 0x5410, RZ ;  /* 0x0000541092ea9816 */ /* 0x000fe200000000ff */
[----:B------:R-:W-:Y:S01]  /*16750*/  STL [R1+0x394], R244 ;  /* 0x000394f401007387 */ /* 0x000fe20000100800 */
[----:B------:R-:W-:Y:S01]  /*16760*/  FADD.FTZ R7, R214, R7 ;  /* 0x00000007d6077221 */ /* 0x000fe20000010000 */
[----:B------:R-:W-:Y:S02]  /*16770*/  ISETP.LE.U32.AND P6, PT, R0, UR23, PT ;  /* 0x0000001700007c0c */ /* 0x000fe4000bfc3070 */
[----:B------:R3:W-:Y:S02]  /*16780*/  STL [R1+0x2d4], R3 ;  /* 0x0002d40301007387 */ /* 0x0007e40000100800 */
[----:B------:R-:W4:Y:S01]  /*16790*/  MUFU.EX2 R64, R191 ;  /* 0x000000bf00407308 */ /* 0x000f220000000800 */
[----:B-1----:R-:W-:Y:S01]  /*167a0*/  F2FP.F16.F32.PACK_AB R0, R62, R58 ;  /* 0x0000003a3e00723e */ /* 0x002fe200000000ff */
[----:B------:R-:W-:Y:S01]  /*167b0*/  STL [R1+0x398], R236 ;  /* 0x000398ec01007387 */ /* 0x000fe20000100800 */
[----:B------:R-:W-:-:S03]  /*167c0*/  @!P2 HADD2 R148, -R233.H0_H0, -RZ.H0_H0 ;  /* 0xa00000ffe994a230 */ /* 0x000fc60000000900 */
[----:B------:R1:W-:Y:S01]  /*167d0*/  STL [R1+0x39c], R235 ;  /* 0x00039ceb01007387 */ /* 0x0003e20000100800 */
[----:B------:R-:W-:-:S03]  /*167e0*/  PRMT R232, R0, 0x7610, R232 ;  /* 0x0000761000e87816 */ /* 0x000fc600000000e8 */
[----:B------:R-:W-:Y:S01]  /*167f0*/  STL [R1+0x3a8], R234 ;  /* 0x0003a8ea01007387 */ /* 0x000fe20000100800 */
[----:B------:R-:W-:-:S03]  /*16800*/  @!P2 PRMT R233, R148, 0x5410, RZ ;  /* 0x0000541094e9a816 */ /* 0x000fc600000000ff */
[----:B------:R2:W-:Y:S01]  /*16810*/  STL [R1+0x304], R2 ;  /* 0x0003040201007387 */ /* 0x0005e20000100800 */
[----:B------:R-:W-:Y:S01]  /*16820*/  FADD.FTZ R6, R210, R6 ;  /* 0x00000006d2067221 */ /* 0x000fe20000010000 */
[----:B---3--:R-:W-:Y:S01]  /*16830*/  FADD.FTZ R3, R215, R7 ;  /* 0x00000007d7037221 */ /* 0x008fe20000010000 */
[----:B------:R-:W-:Y:S02]  /*16840*/  PRMT R215, R0, 0x7632, R215 ;  /* 0x0000763200d77816 */ /* 0x000fe400000000d7 */
[----:B------:R-:W-:Y:S01]  /*16850*/  SHF.R.U32.HI R0, RZ, 0x8, R11 ;  /* 0x00000008ff007819 */ /* 0x000fe2000001160b */
[----:B-1----:R-:W1:Y:S03]  /*16860*/  MUFU.EX2 R235, R108 ;  /* 0x0000006c00eb7308 */ /* 0x002e660000000800 */
[----:B------:R-:W-:Y:S02]  /*16870*/  LOP3.LUT R0, R0, 0xffff, RZ, 0xc0, !PT ;  /* 0x0000ffff00007812 */ /* 0x000fe400078ec0ff */
[----:B--2---:R-:W-:Y:S01]  /*16880*/  LOP3.LUT R2, R12, 0xff, RZ, 0xc0, !PT ;  /* 0x000000ff0c027812 */ /* 0x004fe200078ec0ff */
[----:B------:R-:W-:Y:S03]  /*16890*/  STL [R1+0x3ac], R233 ;  /* 0x0003ace901007387 */ /* 0x000fe60000100800 */
[----:B------:R-:W-:-:S02]  /*168a0*/  ISETP.LE.U32.AND P2, PT, R2, UR23, PT ;  /* 0x0000001702007c0c */ /* 0x000fc4000bf43070 */
[----:B------:R-:W-:Y:S01]  /*168b0*/  PRMT R2, R232, 0x5410, R215 ;  /* 0x00005410e8027816 */ /* 0x000fe200000000d7 */
[----:B------:R-:W-:Y:S01]  /*168c0*/  STL [R1+0x264], R5 ;  /* 0x0002640501007387 */ /* 0x000fe20000100800 */
[----:B------:R-:W-:Y:S02]  /*168d0*/  ISETP.LE.U32.AND P3, PT, R0, UR23, PT ;  /* 0x0000001700007c0c */ /* 0x000fe4000bf63070 */
[----:B----4-:R-:W-:Y:S01]  /*168e0*/  F2FP.F16.F32.PACK_AB R0, R5, R64 ;  /* 0x000000400500723e */ /* 0x010fe200000000ff */
[----:B------:R-:W-:Y:S04]  /*168f0*/  STL [R1+0x25c], R4 ;  /* 0x00025c0401007387 */ /* 0x000fe80000100800 */
[----:B------:R2:W-:Y:S01]  /*16900*/  STL [R1+0x300], R2 ;  /* 0x0003000201007387 */ /* 0x0005e20000100800 */
[C---:B------:R-:W-:Y:S01]  /*16910*/  PRMT R214, R0.reuse, 0x7610, R214 ;  /* 0x0000761000d67816 */ /* 0x040fe200000000d6 */
[----:B------:R-:W-:Y:S01]  /*16920*/  FADD.FTZ R3, R229, R3 ;  /* 0x00000003e5037221 */ /* 0x000fe20000010000 */
[----:B------:R-:W-:Y:S01]  /*16930*/  UIADD3 UR36, UR42, -0x1, URZ ;  /* 0xffffffff2a247890 */ /* 0x000fe2000fffe03f */
[----:B--2---:R-:W-:Y:S01]  /*16940*/  FADD.FTZ R2, R213, R6 ;  /* 0x00000006d5027221 */ /* 0x004fe20000010000 */
[----:B------:R-:W-:-:S02]  /*16950*/  PRMT R213, R0, 0x7632, R213 ;  /* 0x0000763200d57816 */ /* 0x000fc400000000d5 */
[----:B-1----:R-:W-:Y:S01]  /*16960*/  F2FP.F16.F32.PACK_AB R0, R235, R4 ;  /* 0x00000004eb00723e */ /* 0x002fe200000000ff */
[----:B------:R-:W-:Y:S02]  /*16970*/  FADD.FTZ R5, R212, R2 ;  /* 0x00000002d4057221 */ /* 0x000fe40000010000 */
[----:B------:R-:W1:Y:S01]  /*16980*/  MUFU.EX2 R2, R95 ;  /* 0x0000005f00027308 */ /* 0x000e620000000800 */
[C---:B------:R-:W-:Y:S02]  /*16990*/  PRMT R211, R0.reuse, 0x7610, R211 ;  /* 0x0000761000d37816 */ /* 0x040fe400000000d3 */
[----:B------:R-:W-:-:S05]  /*169a0*/  PRMT R210, R0, 0x7632, R210 ;  /* 0x0000763200d27816 */ /* 0x000fca00000000d2 */
[----:B------:R-:W2:Y:S01]  /*169b0*/  MUFU.EX2 R0, R93 ;  /* 0x0000005d00007308 */ /* 0x000ea20000000800 */
[----:B------:R-:W-:Y:S01]  /*169c0*/  FADD.FTZ R4, R72, R3 ;  /* 0x0000000348047221 */ /* 0x000fe20000010000 */
[----:B------:R-:W-:Y:S01]  /*169d0*/  ULOP3.LUT UR36, UR36, UR35, URZ, 0x3c, !UPT ;  /* 0x0000002324247292 */ /* 0x000fe2000f8e3c3f */
[----:B-1----:R-:W-:Y:S01]  /*169e0*/  FADD.FTZ R3, R2, R8 ;  /* 0x0000000802037221 */ /* 0x002fe20000010000 */
[----:B------:R-:W-:Y:S02]  /*169f0*/  IMAD.MOV.U32 R146, RZ, RZ, R16 ;  /* 0x000000ffff927224 */ /* 0x000fe400078e0010 */
[----:B------:R-:W-:Y:S01]  /*16a00*/  IMAD.MOV.U32 R147, RZ, RZ, R17 ;  /* 0x000000ffff937224 */ /* 0x000fe200078e0011 */
[C---:B--2---:R-:W-:Y:S01]  /*16a10*/  F2FP.F16.F32.PACK_AB R22, R0.reuse, R2 ;  /* 0x000000020016723e */ /* 0x044fe200000000ff */
[----:B------:R-:W-:Y:S01]  /*16a20*/  FADD.FTZ R12, R0, R3 ;  /* 0x00000003000c7221 */ /* 0x000fe20000010000 */
[----:B------:R-:W-:-:S05]  /*16a30*/  LOP3.LUT R0, R139, UR36, RZ, 0x3c, !PT ;  /* 0x000000248b007c12 */ /* 0x000fca000f8e3cff */
[----:B------:R-:W-:-:S05]  /*16a40*/  IMAD.WIDE.U32 R16, R0, -0x326172a9, RZ ;  /* 0xcd9e8d5700107825 */ /* 0x000fca00078e00ff */
[----:B------:R-:W-:-:S05]  /*16a50*/  LOP3.LUT R2, R17, UR21, R146, 0x96, !PT ;  /* 0x0000001511027c12 */ /* 0x000fca000f8e9692 */
[----:B------:R-:W-:-:S04]  /*16a60*/  IMAD.WIDE.U32 R2, R2, -0x2daee0ad, RZ ;  /* 0xd2511f5302027825 */ /* 0x000fc800078e00ff */
[----:B------:R-:W-:Y:S01]  /*16a70*/  FADD.FTZ R9, R49, R5 ;  /* 0x0000000531097221 */ /* 0x000fe20000010000 */
[----:B------:R-:W-:Y:S01]  /*16a80*/  LOP3.LUT R0, R3, UR18, R204, 0x96, !PT ;  /* 0x0000001203007c12 */ /* 0x000fe2000f8e96cc */
[----:B------:R-:W-:-:S04]  /*16a90*/  FADD.FTZ R13, R73, R4 ;  /* 0x00000004490d7221 */ /* 0x000fc80000010000 */
[----:B------:R-:W-:Y:S01]  /*16aa0*/  IMAD.WIDE.U32 R4, R0, -0x326172a9, RZ ;  /* 0xcd9e8d5700047825 */ /* 0x000fe200078e00ff */
[----:B------:R-:W-:-:S04]  /*16ab0*/  LOP3.LUT R0, R129, UR19, R16, 0x96, !PT ;  /* 0x0000001381007c12 */ /* 0x000fc8000f8e9610 */
[----:B------:R-:W-:Y:S01]  /*16ac0*/  LOP3.LUT R3, R5, UR17, R128, 0x96, !PT ;  /* 0x0000001105037c12 */ /* 0x000fe2000f8e9680 */
[----:B------:R-:W-:-:S05]  /*16ad0*/  IMAD.WIDE.U32 R6, R0, -0x2daee0ad, RZ ;  /* 0xd2511f5300067825 */ /* 0x000fca00078e00ff */
[----:B------:R-:W-:Y:S01]  /*16ae0*/  LOP3.LUT R0, R7, UR16, R2, 0x96, !PT ;  /* 0x0000001007007c12 */ /* 0x000fe2000f8e9602 */
[----:B------:R-:W-:-:S05]  /*16af0*/  IMAD.WIDE.U32 R2, R3, -0x2daee0ad, RZ ;  /* 0xd2511f5303027825 */ /* 0x000fca00078e00ff */
[----:B------:R-:W-:Y:S01]  /*16b00*/  LOP3.LUT R3, R3, UR14, R6, 0x96, !PT ;  /* 0x0000000e03037c12 */ /* 0x000fe2000f8e9606 */
[----:B------:R-:W-:Y:S01]  /*16b10*/  IMAD.WIDE.U32 R6, R0, -0x326172a9, RZ ;  /* 0xcd9e8d5700067825 */ /* 0x000fe200078e00ff */
[----:B------:R-:W-:-:S04]  /*16b20*/  ISETP.LE.U32.AND P1, PT, R10, UR23, PT ;  /* 0x000000170a007c0c */ /* 0x000fc8000bf23070 */
[----:B------:R-:W-:-:S05]  /*16b30*/  LOP3.LUT R0, R7, UR15, R4, 0x96, !PT ;  /* 0x0000000f07007c12 */ /* 0x000fca000f8e9604 */
[----:B------:R-:W-:-:S04]  /*16b40*/  IMAD.WIDE.U32 R10, R0, -0x2daee0ad, RZ ;  /* 0xd2511f53000a7825 */ /* 0x000fc800078e00ff */
[----:B------:R-:W-:Y:S02]  /*16b50*/  @!P6 HADD2 R150, -R232.H0_H0, -RZ.H0_H0 ;  /* 0xa00000ffe896e230 */ /* 0x000fe40000000900 */
[----:B------:R-:W-:Y:S01]  /*16b60*/  @!P5 HADD2 R149, -R215.H0_H0, -RZ.H0_H0 ;  /* 0xa00000ffd795d230 */ /* 0x000fe20000000900 */
[----:B------:R-:W-:Y:S01]  /*16b70*/  LOP3.LUT R2, R11, UR12, R2, 0x96, !PT ;  /* 0x0000000c0b027c12 */ /* 0x000fe2000f8e9602 */
[----:B------:R-:W-:Y:S01]  /*16b80*/  IMAD.WIDE.U32 R4, R3, -0x326172a9, RZ ;  /* 0xcd9e8d5703047825 */ /* 0x000fe200078e00ff */
[----:B------:R-:W-:Y:S02]  /*16b90*/  @!P6 PRMT R232, R150, 0x5410, RZ ;  /* 0x0000541096e8e816 */ /* 0x000fe400000000ff */
[----:B------:R-:W-:Y:S01]  /*16ba0*/  @!P5 PRMT R215, R149, 0x5410, RZ ;  /* 0x0000541095d7d816 */ /* 0x000fe200000000ff */
[----:B------:R-:W-:Y:S02]  /*16bb0*/  IMAD.WIDE.U32 R2, R2, -0x326172a9, RZ ;  /* 0xcd9e8d5702027825 */ /* 0x000fe400078e00ff */
[----:B------:R1:W-:Y:S03]  /*16bc0*/  STL [R1+0x3b0], R232 ;  /* 0x0003b0e801007387 */ /* 0x0003e60000100800 */
[----:B------:R-:W-:Y:S01]  /*16bd0*/  LOP3.LUT R0, R3, UR39, R4, 0x96, !PT ;  /* 0x0000002703007c12 */ /* 0x000fe2000f8e9604 */
[----:B------:R-:W-:Y:S04]  /*16be0*/  STL [R1+0x3b8], R215 ;  /* 0x0003b8d701007387 */ /* 0x000fe80000100800 */
[----:B------:R-:W2:Y:S01]  /*16bf0*/  LDL.LU.64 R250, [R1+0x148] ;  /* 0x0001480001fa7983 */ /* 0x000ea20000300a00 */
[----:B------:R-:W-:-:S03]  /*16c00*/  LOP3.LUT R4, R0, 0xff, RZ, 0xc0, !PT ;  /* 0x000000ff00047812 */ /* 0x000fc600078ec0ff */
[----:B------:R-:W2:Y:S01]  /*16c10*/  LDL.64 R140, [R1+0xe0] ;  /* 0x0000e000018c7983 */ /* 0x000ea20000100a00 */
[----:B------:R-:W-:Y:S02]  /*16c20*/  ISETP.LE.U32.AND P5, PT, R4, UR23, PT ;  /* 0x0000001704007c0c */ /* 0x000fe4000bfa3070 */
[----:B------:R-:W-:-:S04]  /*16c30*/  LOP3.LUT R4, R0, 0xffff, RZ, 0xc0, !PT ;  /* 0x0000ffff00047812 */ /* 0x000fc800078ec0ff */
[----:B------:R-:W-:Y:S01]  /*16c40*/  SHF.R.U32.HI R4, RZ, 0x8, R4 ;  /* 0x00000008ff047819 */ /* 0x000fe20000011604 */
[----:B------:R-:W-:Y:S01]  /*16c50*/  @!P4 HADD2 R152, -R214.H0_H0, -RZ.H0_H0 ;  /* 0xa00000ffd698c230 */ /* 0x000fe20000000900 */
[----:B------:R-:W-:Y:S02]  /*16c60*/  LOP3.LUT R8, R5, UR13, R6, 0x96, !PT ;  /* 0x0000000d05087c12 */ /* 0x000fe4000f8e9606 */
[----:B------:R-:W-:Y:S01]  /*16c70*/  LOP3.LUT R4, R4, 0xffff, RZ, 0xc0, !PT ;  /* 0x0000ffff04047812 */ /* 0x000fe200078ec0ff */
[----:B------:R-:W3:Y:S01]  /*16c80*/  MUFU.EX2 R5, R92 ;  /* 0x0000005c00057308 */ /* 0x000ee20000000800 */
[--C-:B------:R-:W-:Y:S02]  /*16c90*/  SHF.R.U32.HI R6, RZ, 0x10, R0.reuse ;  /* 0x00000010ff067819 */ /* 0x100fe40000011600 */
[----:B------:R-:W-:Y:S01]  /*16ca0*/  SHF.R.U32.HI R0, RZ, 0x18, R0 ;  /* 0x00000018ff007819 */ /* 0x000fe20000011600 */
[----:B------:R-:W-:Y:S01]  /*16cb0*/  IMAD.MOV.U32 R136, RZ, RZ, R207 ;  /* 0x000000ffff887224 */ /* 0x000fe200078e00cf */
[----:B------:R-:W-:Y:S01]  /*16cc0*/  ISETP.LE.U32.AND P6, PT, R4, UR23, PT ;  /* 0x0000001704007c0c */ /* 0x000fe2000bfc3070 */
[----:B------:R-:W-:Y:S01]  /*16cd0*/  @!P3 HADD2 R151, -R213.H0_H0, -RZ.H0_H0 ;  /* 0xa00000ffd597b230 */ /* 0x000fe20000000900 */
[----:B------:R-:W-:Y:S01]  /*16ce0*/  PRMT R148, R214, 0x5410, R213 ;  /* 0x00005410d6947816 */ /* 0x000fe200000000d5 */
[----:B------:R-:W4:Y:S01]  /*16cf0*/  MUFU.EX2 R4, R90 ;  /* 0x0000005a00047308 */ /* 0x000f220000000800 */
[----:B------:R-:W-:-:S02]  /*16d00*/  @!P4 PRMT R214, R152, 0x5410, RZ ;  /* 0x0000541098d6c816 */ /* 0x000fc400000000ff */
[----:B------:R-:W-:Y:S02]  /*16d10*/  ISETP.LE.U32.AND P4, PT, R0, UR23, PT ;  /* 0x0000001700007c0c */ /* 0x000fe4000bf83070 */
[----:B------:R-:W-:-:S03]  /*16d20*/  LOP3.LUT R0, R2, 0xff, RZ, 0xc0, !PT ;  /* 0x000000ff02007812 */ /* 0x000fc600078ec0ff */
[----:B-1----:R-:W-:Y:S01]  /*16d30*/  MUFU.EX2 R232, R188 ;  /* 0x000000bc00e87308 */ /* 0x002fe20000000800 */
[----:B------:R-:W-:Y:S01]  /*16d40*/  @!P2 HADD2 R154, -R211.H0_H0, -RZ.H0_H0 ;  /* 0xa00000ffd39aa230 */ /* 0x000fe20000000900 */
[----:B------:R-:W-:-:S06]  /*16d50*/  @!P3 PRMT R213, R151, 0x5410, RZ ;  /* 0x0000541097d5b816 */ /* 0x000fcc00000000ff */
[----:B------:R-:W1:Y:S01]  /*16d60*/  MUFU.EX2 R207, R183 ;  /* 0x000000b700cf7308 */ /* 0x000e620000000800 */
[----:B------:R-:W-:Y:S01]  /*16d70*/  ISETP.LE.U32.AND P3, PT, R0, UR23, PT ;  /* 0x0000001700007c0c */ /* 0x000fe2000bf63070 */
[----:B------:R-:W-:Y:S01]  /*16d80*/  @!P1 HADD2 R153, -R210.H0_H0, -RZ.H0_H0 ;  /* 0xa00000ffd2999230 */ /* 0x000fe20000000900 */
[----:B------:R-:W-:Y:S02]  /*16d90*/  SHF.R.U32.HI R0, RZ, 0x18, R2 ;  /* 0x00000018ff007819 */ /* 0x000fe40000011602 */
[----:B------:R-:W-:Y:S02]  /*16da0*/  PRMT R152, R211, 0x5410, R210 ;  /* 0x00005410d3987816 */ /* 0x000fe400000000d2 */
[----:B------:R-:W-:Y:S02]  /*16db0*/  @!P2 PRMT R211, R154, 0x5410, RZ ;  /* 0x000054109ad3a816 */ /* 0x000fe400000000ff */
[----:B------:R-:W-:Y:S02]  /*16dc0*/  LOP3.LUT R6, R6, 0xff, RZ, 0xc0, !PT ;  /* 0x000000ff06067812 */ /* 0x000fe400078ec0ff */
[----:B------:R-:W-:Y:S01]  /*16dd0*/  ISETP.LE.U32.AND P2, PT, R0, UR23, PT ;  /* 0x0000001700007c0c */ /* 0x000fe2000bf43070 */
[----:B---3--:R-:W-:Y:S01]  /*16de0*/  FADD.FTZ R0, R5, R12 ;  /* 0x0000000c05007221 */ /* 0x008fe20000010000 */
[----:B------:R-:W-:-:S02]  /*16df0*/  @!P1 PRMT R210, R153, 0x5410, RZ ;  /* 0x0000541099d29816 */ /* 0x000fc400000000ff */
[----:B------:R-:W-:Y:S01]  /*16e00*/  ISETP.LE.U32.AND P1, PT, R6, UR23, PT ;  /* 0x0000001706007c0c */ /* 0x000fe2000bf23070 */
[----:B------:R-:W-:Y:S01]  /*16e10*/  FADD.FTZ R6, R77, R9 ;  /* 0x000000094d067221 */ /* 0x000fe20000010000 */
[----:B----4-:R-:W-:Y:S01]  /*16e20*/  FADD.FTZ R9, R4, R0 ;  /* 0x0000000004097221 */ /* 0x010fe20000010000 */
[----:B-1----:R-:W-:Y:S01]  /*16e30*/  F2FP.F16.F32.PACK_AB R0, R207, R232 ;  /* 0x000000e8cf00723e */ /* 0x002fe200000000ff */
[----:B------:R1:W-:Y:S01]  /*16e40*/  STL [R1+0x3bc], R235 ;  /* 0x0003bceb01007387 */ /* 0x0003e20000100800 */
[----:B------:R-:W-:Y:S01]  /*16e50*/  MUFU.EX2 R72, R107 ;  /* 0x0000006b00487308 */ /* 0x000fe20000000800 */
[----:B------:R-:W-:Y:S02]  /*16e60*/  LOP3.LUT R11, R2, 0xffff, RZ, 0xc0, !PT ;  /* 0x0000ffff020b7812 */ /* 0x000fe400078ec0ff */
[----:B------:R-:W-:-:S05]  /*16e70*/  PRMT R209, R0, 0x7610, R209 ;  /* 0x0000761000d17816 */ /* 0x000fca00000000d1 */
[----:B------:R-:W-:Y:S01]  /*16e80*/  MUFU.EX2 R248, R196 ;  /* 0x000000c400f87308 */ /* 0x000fe20000000800 */
[----:B------:R-:W-:Y:S01]  /*16e90*/  SHF.R.U32.HI R2, RZ, 0x10, R2 ;  /* 0x00000010ff027819 */ /* 0x000fe20000011602 */
[----:B------:R-:W-:Y:S01]  /*16ea0*/  @!P5 HADD2 R128, -R209.H0_H0, -RZ.H0_H0 ;  /* 0xa00000ffd180d230 */ /* 0x000fe20000000900 */
[----:B------:R-:W-:Y:S01]  /*16eb0*/  PRMT R208, R0, 0x7632, R208 ;  /* 0x0000763200d07816 */ /* 0x000fe200000000d0 */
[----:B------:R-:W-:Y:S01]  /*16ec0*/  FADD.FTZ R7, R60, R13 ;  /* 0x0000000d3c077221 */ /* 0x000fe20000010000 */
[----:B------:R-:W-:Y:S01]  /*16ed0*/  LOP3.LUT R0, R2, 0xff, RZ, 0xc0, !PT ;  /* 0x000000ff02007812 */ /* 0x000fe200078ec0ff */
[----:B------:R-:W-:Y:S02]  /*16ee0*/  IMAD.WIDE.U32 R2, R8, -0x2daee0ad, RZ ;  /* 0xd2511f5308027825 */ /* 0x000fe400078e00ff */
[----:B-1----:R-:W1:Y:S01]  /*16ef0*/  MUFU.EX2 R235, R106 ;  /* 0x0000006a00eb7308 */ /* 0x002e620000000800 */
[----:B------:R-:W-:Y:S01]  /*16f00*/  PRMT R89, R209, 0x5410, R208 ;  /* 0x00005410d1597816 */ /* 0x000fe200000000d0 */
[----:B------:R3:W4:Y:S01]  /*16f10*/  LDL.LU.S16 R73, [R1+0x68] ;  /* 0x0000680001497983 */ /* 0x0007220000300600 */
[----:B------:R-:W-:-:S02]  /*16f20*/  @!P5 PRMT R209, R128, 0x5410, RZ ;  /* 0x0000541080d1d816 */ /* 0x000fc400000000ff */
[----:B------:R-:W-:Y:S02]  /*16f30*/  ISETP.LE.U32.AND P5, PT, R0, UR23, PT ;  /* 0x0000001700007c0c */ /* 0x000fe4000bfa3070 */
[----:B------:R-:W-:Y:S02]  /*16f40*/  LOP3.LUT R0, R3, UR40, R10, 0x96, !PT ;  /* 0x0000002803007c12 */ /* 0x000fe4000f8e960a */
[----:B------:R-:W-:Y:S02]  /*16f50*/  F2FP.F16.F32.PACK_AB R20, R4, R5 ;  /* 0x000000050414723e */ /* 0x000fe400000000ff */
[C---:B------:R-:W-:Y:S01]  /*16f60*/  LOP3.LUT R10, R2.reuse, 0xffff, RZ, 0xc0, !PT ;  /* 0x0000ffff020a7812 */ /* 0x040fe200078ec0ff */
[----:B------:R-:W3:Y:S01]  /*16f70*/  MUFU.EX2 R215, R137 ;  /* 0x0000008900d77308 */ /* 0x000ee20000000800 */
[----:B------:R-:W-:Y:S02]  /*16f80*/  LOP3.LUT R5, R2, 0xff, RZ, 0xc0, !PT ;  /* 0x000000ff02057812 */ /* 0x000fe400078ec0ff */
[----:B------:R-:W-:-:S02]  /*16f90*/  SHF.R.U32.HI R8, RZ, 0x10, R2 ;  /* 0x00000010ff087819 */ /* 0x000fc40000011602 */
[----:B------:R-:W-:Y:S02]  /*16fa0*/  SHF.R.U32.HI R3, RZ, 0x18, R2 ;  /* 0x00000018ff037819 */ /* 0x000fe40000011602 */
[----:B-1----:R-:W-:Y:S01]  /*16fb0*/  F2FP.F16.F32.PACK_AB R2, R72, R235 ;  /* 0x000000eb4802723e */ /* 0x002fe200000000ff */
[----:B------:R-:W-:Y:S01]  /*16fc0*/  FADD.FTZ R4, R57, R6 ;  /* 0x0000000639047221 */ /* 0x000fe20000010000 */
[----:B------:R-:W-:Y:S02]  /*16fd0*/  SHF.R.U32.HI R6, RZ, 0x8, R11 ;  /* 0x00000008ff067819 */ /* 0x000fe4000001160b */
[C---:B------:R-:W-:Y:S02]  /*16fe0*/  PRMT R203, R2.reuse, 0x7610, R203 ;  /* 0x0000761002cb7816 */ /* 0x040fe400000000cb */
[----:B------:R-:W-:Y:S01]  /*16ff0*/  PRMT R206, R2, 0x7632, R206 ;  /* 0x0000763202ce7816 */ /* 0x000fe200000000ce */
[----:B------:R-:W-:Y:S01]  /*17000*/  @!P6 HADD2 R129, -R208.H0_H0, -RZ.H0_H0 ;  /* 0xa00000ffd081e230 */ /* 0x000fe20000000900 */
[----:B------:R-:W-:Y:S01]  /*17010*/  LOP3.LUT R2, R6, 0xffff, RZ, 0xc0, !PT ;  /* 0x0000ffff06027812 */ /* 0x000fe200078ec0ff */
[----:B------:R-:W-:-:S02]  /*17020*/  @!P1 HADD2 R155, -R203.H0_H0, -RZ.H0_H0 ;  /* 0xa00000ffcb9b9230 */ /* 0x000fc40000000900 */
[----:B------:R-:W-:Y:S01]  /*17030*/  @!P4 HADD2 R156, -R206.H0_H0, -RZ.H0_H0 ;  /* 0xa00000ffce9cc230 */ /* 0x000fe20000000900 */
[----:B------:R-:W-:Y:S02]  /*17040*/  PRMT R234, R203, 0x5410, R206 ;  /* 0x00005410cbea7816 */ /* 0x000fe400000000ce */
[----:B------:R-:W-:Y:S02]  /*17050*/  @!P6 PRMT R208, R129, 0x5410, RZ ;  /* 0x0000541081d0e816 */ /* 0x000fe400000000ff */
[----:B------:R-:W-:Y:S02]  /*17060*/  @!P1 PRMT R203, R155, 0x5410, RZ ;  /* 0x000054109bcb9816 */ /* 0x000fe400000000ff */
[----:B------:R-:W-:Y:S02]  /*17070*/  ISETP.LE.U32.AND P6, PT, R2, UR23, PT ;  /* 0x0000001702007c0c */ /* 0x000fe4000bfc3070 */
[----:B------:R-:W-:Y:S01]  /*17080*/  @!P4 PRMT R206, R156, 0x5410, RZ ;  /* 0x000054109ccec816 */ /* 0x000fe200000000ff */
[----:B------:R-:W-:Y:S01]  /*17090*/  MUFU.EX2 R2, R86 ;  /* 0x0000005600027308 */ /* 0x000fe20000000800 */
[----:B------:R-:W-:-:S02]  /*170a0*/  ISETP.LE.U32.AND P1, PT, R3, UR23, PT ;  /* 0x0000001703007c0c */ /* 0x000fc4000bf23070 */
[----:B------:R-:W-:Y:S01]  /*170b0*/  ISETP.LE.U32.AND P4, PT, R5, UR23, PT ;  /* 0x0000001705007c0c */ /* 0x000fe2000bf83070 */
[----:B------:R-:W-:Y:S01]  /*170c0*/  FADD.FTZ R6, R61, R7 ;  /* 0x000000073d067221 */ /* 0x000fe20000010000 */
[----:B---3--:R-:W-:-:S03]  /*170d0*/  F2FP.F16.F32.PACK_AB R5, R248, R215 ;  /* 0x000000d7f805723e */ /* 0x008fc600000000ff */
[----:B------:R-:W1:Y:S01]  /*170e0*/  MUFU.EX2 R3, R88 ;  /* 0x0000005800037308 */ /* 0x000e620000000800 */
[----:B------:R-:W-:Y:S01]  /*170f0*/  FADD.FTZ R7, R50, R4 ;  /* 0x0000000432077221 */ /* 0x000fe20000010000 */
[----:B------:R-:W-:Y:S02]  /*17100*/  LOP3.LUT R4, R0, 0xffff, RZ, 0xc0, !PT ;  /* 0x0000ffff00047812 */ /* 0x000fe400078ec0ff */
[C---:B------:R-:W-:Y:S02]  /*17110*/  PRMT R202, R5.reuse, 0x7610, R202 ;  /* 0x0000761005ca7816 */ /* 0x040fe400000000ca */
[----:B------:R-:W-:Y:S02]  /*17120*/  SHF.R.U32.HI R4, RZ, 0x8, R4 ;  /* 0x00000008ff047819 */ /* 0x000fe40000011604 */
[----:B------:R-:W-:Y:S01]  /*17130*/  PRMT R201, R5, 0x7632, R201 ;  /* 0x0000763205c97816 */ /* 0x000fe200000000c9 */
[----:B------:R-:W-:Y:S01]  /*17140*/  @!P3 HADD2 R157, -R202.H0_H0, -RZ.H0_H0 ;  /* 0xa00000ffca9db230 */ /* 0x000fe20000000900 */
[----:B------:R-:W-:-:S02]  /*17150*/  LOP3.LUT R4, R4, 0xffff, RZ, 0xc0, !PT ;  /* 0x0000ffff04047812 */ /* 0x000fc400078ec0ff */
[----:B------:R-:W-:Y:S02]  /*17160*/  PRMT R153, R202, 0x5410, R201 ;  /* 0x00005410ca997816 */ /* 0x000fe400000000c9 */
[----:B------:R-:W-:Y:S02]  /*17170*/  @!P3 PRMT R202, R157, 0x5410, RZ ;  /* 0x000054109dcab816 */ /* 0x000fe400000000ff */
[----:B------:R-:W-:Y:S01]  /*17180*/  ISETP.LE.U32.AND P3, PT, R4, UR23, PT ;  /* 0x0000001704007c0c */ /* 0x000fe2000bf63070 */
[----:B-1----:R-:W-:Y:S01]  /*17190*/  FADD.FTZ R4, R3, R9 ;  /* 0x0000000903047221 */ /* 0x002fe20000010000 */
[C---:B------:R-:W-:Y:S01]  /*171a0*/  F2FP.F16.F32.PACK_AB R21, R2.reuse, R3 ;  /* 0x000000030215723e */ /* 0x040fe200000000ff */
[----:B------:R-:W-:Y:S02]  /*171b0*/  FADD.FTZ R3, R63, R6 ;  /* 0x000000063f037221 */ /* 0x000fe40000010000 */
[----:B------:R1:W3:Y:S01]  /*171c0*/  LDL.LU.S16 R63, [R1+0x70] ;  /* 0x00007000013f7983 */ /* 0x0002e20000300600 */
[----:B------:R-:W-:Y:S08]  /*171d0*/  MUFU.EX2 R236, R101 ;  /* 0x0000006500ec7308 */ /* 0x000ff00000000800 */
[----:B------:R-:W1:Y:S01]  /*171e0*/  MUFU.EX2 R249, R100 ;  /* 0x0000006400f97308 */ /* 0x000e620000000800 */
[----:B------:R-:W-:Y:S01]  /*171f0*/  FADD.FTZ R4, R2, R4 ;  /* 0x0000000402047221 */ /* 0x000fe20000010000 */
[----:B------:R-:W-:-:S06]  /*17200*/  IMAD.MOV.U32 R231, RZ, RZ, R230 ;  /* 0x000000ffffe77224 */ /* 0x000fcc00078e00e6 */
[----:B------:R-:W-:Y:S01]  /*17210*/  MUFU.EX2 R239, R197 ;  /* 0x000000c500ef7308 */ /* 0x000fe20000000800 */
[----:B------:R-:W-:Y:S02]  /*17220*/  IMAD.MOV.U32 R91, RZ, RZ, R228 ;  /* 0x000000ffff5b7224 */ /* 0x000fe400078e00e4 */
[----:B------:R-:W-:-:S05]  /*17230*/  @!P6 HADD2 R160, -R201.H0_H0, -RZ.H0_H0 ;  /* 0xa00000ffc9a0e230 */ /* 0x000fca0000000900 */
[----:B------:R-:W-:Y:S01]  /*17240*/  MUFU.EX2 R252, R102 ;  /* 0x0000006600fc7308 */ /* 0x000fe20000000800 */
[----:B-1----:R-:W-:Y:S01]  /*17250*/  F2FP.F16.F32.PACK_AB R2, R249, R236 ;  /* 0x000000ecf902723e */ /* 0x002fe200000000ff */
[----:B------:R-:W-:-:S06]  /*17260*/  FADD.FTZ R6, R75, R3 ;  /* 0x000000034b067221 */ /* 0x000fcc0000010000 */
[----:B------:R-:W-:Y:S01]  /*17270*/  MUFU.EX2 R221, R221 ;  /* 0x000000dd00dd7308 */ /* 0x000fe20000000800 */
[----:B------:R-:W-:Y:S01]  /*17280*/  PRMT R199, R2, 0x7632, R199 ;  /* 0x0000763202c77816 */ /* 0x000fe200000000c7 */
[----:B------:R-:W-:Y:S01]  /*17290*/  FADD.FTZ R5, R52, R7 ;  /* 0x0000000734057221 */ /* 0x000fe20000010000 */
[----:B------:R-:W-:Y:S01]  /*172a0*/  PRMT R200, R2, 0x7610, R200 ;  /* 0x0000761002c87816 */ /* 0x000fe200000000c8 */
[----:B------:R1:W4:Y:S04]  /*172b0*/  LDL.LU.S16 R57, [R1+0x74] ;  /* 0x0000740001397983 */ /* 0x0003280000300600 */
[----:B------:R-:W1:Y:S01]  /*172c0*/  MUFU.EX2 R230, R225 ;  /* 0x000000e100e67308 */ /* 0x000e620000000800 */
[----:B------:R-:W-:Y:S01]  /*172d0*/  @!P2 HADD2 R158, -R199.H0_H0, -RZ.H0_H0 ;  /* 0xa00000ffc79ea230 */ /* 0x000fe20000000900 */
[----:B------:R-:W-:Y:S01]  /*172e0*/  LOP3.LUT R2, R0, 0xff, RZ, 0xc0, !PT ;  /* 0x000000ff00027812 */ /* 0x000fe200078ec0ff */
[----:B------:R-:W-:Y:S01]  /*172f0*/  @!P5 HADD2 R159, -R200.H0_H0, -RZ.H0_H0 ;  /* 0xa00000ffc89fd230 */ /* 0x000fe20000000900 */
[----:B------:R-:W-:-:S04]  /*17300*/  PRMT R151, R200, 0x5410, R199 ;  /* 0x00005410c8977816 */ /* 0x000fc800000000c7 */
[----:B------:R-:W1:Y:S01]  /*17310*/  MUFU.EX2 R228, R103 ;  /* 0x0000006700e47308 */ /* 0x000e620000000800 */
[----:B------:R-:W-:Y:S02]  /*17320*/  @!P2 PRMT R199, R158, 0x5410, RZ ;  /* 0x000054109ec7a816 */ /* 0x000fe400000000ff */
[----:B------:R-:W-:Y:S01]  /*17330*/  @!P6 PRMT R201, R160, 0x5410, RZ ;  /* 0x00005410a0c9e816 */ /* 0x000fe200000000ff */
[----:B------:R-:W-:Y:S01]  /*17340*/  IMAD.MOV.U32 R134, RZ, RZ, R91 ;  /* 0x000000ffff867224 */ /* 0x000fe200078e005b */
[----:B------:R-:W-:Y:S01]  /*17350*/  ISETP.LE.U32.AND P2, PT, R2, UR23, PT ;  /* 0x0000001702007c0c */ /* 0x000fe2000bf43070 */
[----:B------:R-:W-:Y:S01]  /*17360*/  FADD.FTZ R11, R76, R6 ;  /* 0x000000064c0b7221 */ /* 0x000fe20000010000 */
[----:B------:R-:W-:Y:S01]  /*17370*/  SHF.R.U32.HI R2, RZ, 0x18, R0 ;  /* 0x00000018ff027819 */ /* 0x000fe20000011600 */
[----:B------:R-:W-:Y:S01]  /*17380*/  FADD.FTZ R5, R15, R5 ;  /* 0x000000050f057221 */ /* 0x000fe20000010000 */
[----:B------:R-:W-:Y:S01]  /*17390*/  @!P5 PRMT R200, R159, 0x5410, RZ ;  /* 0x000054109fc8d816 */ /* 0x000fe200000000ff */
[----:B------:R2:W4:Y:S01]  /*173a0*/  LDL.LU.S16 R61, [R1+0x78] ;  /* 0x00007800013d7983 */ /* 0x0005220000300600 */
[----:B------:R-:W-:-:S02]  /*173b0*/  ISETP.LE.U32.AND P5, PT, R2, UR23, PT ;  /* 0x0000001702007c0c */ /* 0x000fc4000bfa3070 */
[----:B-1----:R-:W-:Y:S01]  /*173c0*/  F2FP.F16.F32.PACK_AB R2, R230, R239 ;  /* 0x000000efe602723e */ /* 0x002fe200000000ff */
[----:B------:R1:W-:Y:S01]  /*173d0*/  MUFU.EX2 R225, R198 ;  /* 0x000000c600e17308 */ /* 0x0003e20000000800 */
[----:B------:R-:W-:Y:S01]  /*173e0*/  SHF.R.U32.HI R0, RZ, 0x10, R0 ;  /* 0x00000010ff007819 */ /* 0x000fe20000011600 */
[----:B------:R-:W-:Y:S01]  /*173f0*/  IMAD.MOV.U32 R91, RZ, RZ, R224 ;  /* 0x000000ffff5b7224 */ /* 0x000fe200078e00e0 */
[----:B------:R2:W4:Y:S02]  /*17400*/  LDL.LU.S16 R60, [R1+0x7c] ;  /* 0x00007c00013c7983 */ /* 0x0005240000300600 */
[----:B------:R-:W-:Y:S02]  /*17410*/  LOP3.LUT R0, R0, 0xff, RZ, 0xc0, !PT ;  /* 0x000000ff00007812 */ /* 0x000fe400078ec0ff */
[----:B------:R-:W-:Y:S02]  /*17420*/  PRMT R197, R2, 0x7632, R197 ;  /* 0x0000763202c57816 */ /* 0x000fe400000000c5 */
[----:B------:R-:W-:-:S02]  /*17430*/  ISETP.LE.U32.AND P6, PT, R0, UR23, PT ;  /* 0x0000001700007c0c */ /* 0x000fc4000bfc3070 */
[----:B-1----:R-:W-:Y:S02]  /*17440*/  PRMT R198, R2, 0x7610, R198 ;  /* 0x0000761002c67816 */ /* 0x002fe400000000c6 */
[----:B------:R-:W-:-:S03]  /*17450*/  LOP3.LUT R0, R8, 0xff, RZ, 0xc0, !PT ;  /* 0x000000ff08007812 */ /* 0x000fc600078ec0ff */
[----:B------:R-:W-:Y:S01]  /*17460*/  @!P2 HADD2 R162, -R198.H0_H0, -RZ.H0_H0 ;  /* 0xa00000ffc6a2a230 */ /* 0x000fe20000000900 */
[----:B------:R-:W-:-:S04]  /*17470*/  PRMT R156, R198, 0x5410, R197 ;  /* 0x00005410c69c7816 */ /* 0x000fc800000000c5 */
[----:B------:R-:W-:Y:S02]  /*17480*/  @!P2 PRMT R198, R162, 0x5410, RZ ;  /* 0x00005410a2c6a816 */ /* 0x000fe400000000ff */
[----:B------:R-:W-:Y:S02]  /*17490*/  ISETP.LE.U32.AND P2, PT, R0, UR23, PT ;  /* 0x0000001700007c0c */ /* 0x000fe4000bf43070 */
[----:B------:R-:W-:-:S04]  /*174a0*/  F2FP.F16.F32.PACK_AB R0, R228, R252 ;  /* 0x000000fce400723e */ /* 0x000fc800000000ff */
[C---:B------:R-:W-:Y:S02]  /*174b0*/  PRMT R196, R0.reuse, 0x7610, R196 ;  /* 0x0000761000c47816 */ /* 0x040fe400000000c4 */
[----:B------:R-:W-:Y:S02]  /*174c0*/  PRMT R195, R0, 0x7632, R195 ;  /* 0x0000763200c37816 */ /* 0x000fe400000000c3 */
[----:B------:R-:W-:Y:S01]  /*174d0*/  SHF.R.U32.HI R0, RZ, 0x8, R10 ;  /* 0x00000008ff007819 */ /* 0x000fe2000001160a */
[----:B------:R-:W-:Y:S01]  /*174e0*/  @!P3 HADD2 R161, -R197.H0_H0, -RZ.H0_H0 ;  /* 0xa00000ffc5a1b230 */ /* 0x000fe20000000900 */
[----:B------:R-:W1:Y:S02]  /*174f0*/  MUFU.EX2 R2, R84 ;  /* 0x0000005400027308 */ /* 0x000e640000000800 */
[----:B------:R-:W-:Y:S02]  /*17500*/  LOP3.LUT R0, R0, 0xffff, RZ, 0xc0, !PT ;  /* 0x0000ffff00007812 */ /* 0x000fe400078ec0ff */
[----:B------:R-:W-:-:S02]  /*17510*/  @!P3 PRMT R197, R161, 0x5410, RZ ;  /* 0x00005410a1c5b816 */ /* 0x000fc400000000ff */
[----:B------:R-:W-:Y:S02]  /*17520*/  ISETP.LE.U32.AND P3, PT, R0, UR23, PT ;  /* 0x0000001700007c0c */ /* 0x000fe4000bf63070 */
[----:B------:R-:W1:Y:S08]  /*17530*/  MUFU.EX2 R0, R82 ;  /* 0x0000005200007308 */ /* 0x000e700000000800 */
[----:B------:R-:W-:Y:S01]  /*17540*/  MUFU.EX2 R224, R96 ;  /* 0x0000006000e07308 */ /* 0x000fe20000000800 */
[----:B-1----:R-:W-:Y:S01]  /*17550*/  FADD.FTZ R4, R2, R4 ;  /* 0x0000000402047221 */ /* 0x002fe20000010000 */
[----:B------:R-:W-:Y:S01]  /*17560*/  FADD.FTZ R10, R31, R5 ;  /* 0x000000051f0a7221 */ /* 0x000fe20000010000 */
[----:B------:R-:W-:-:S02]  /*17570*/  F2FP.F16.F32.PACK_AB R3, R221, R225 ;  /* 0x000000e1dd03723e */ /* 0x000fc400000000ff */
[C---:B------:R-:W-:Y:S01]  /*17580*/  F2FP.F16.F32.PACK_AB R15, R0.reuse, R2 ;  /* 0x00000002000f723e */ /* 0x040fe200000000ff */
[----:B------:R-:W-:Y:S01]  /*17590*/  FADD.FTZ R14, R0, R4 ;  /* 0x00000004000e7221 */ /* 0x000fe20000010000 */
[----:B------:R-:W-:Y:S02]  /*175a0*/  PRMT R194, R3, 0x7610, R194 ;  /* 0x0000761003c27816 */ /* 0x000fe400000000c2 */
[----:B--2---:R-:W-:Y:S01]  /*175b0*/  LOP3.LUT R12, R251, UR21, R140, 0x96, !PT ;  /* 0x00000015fb0c7c12 */ /* 0x004fe2000f8e968c */
[----:B------:R-:W-:Y:S02]  /*175c0*/  IMAD.MOV.U32 R251, RZ, RZ, R135 ;  /* 0x000000fffffb7224 */ /* 0x000fe400078e0087 */
[----:B------:R-:W-:Y:S02]  /*175d0*/  IMAD.MOV.U32 R135, RZ, RZ, R136 ;  /* 0x000000ffff877224 */ /* 0x000fe400078e0088 */
[----:B------:R-:W-:Y:S02]  /*175e0*/  IMAD.MOV.U32 R136, RZ, RZ, R220 ;  /* 0x000000ffff887224 */ /* 0x000fe400078e00dc */
[----:B------:R-:W1:Y:S01]  /*175f0*/  MUFU.EX2 R220, R94 ;  /* 0x0000005e00dc7308 */ /* 0x000e620000000800 */
[----:B------:R-:W-:Y:S01]  /*17600*/  IMAD.WIDE.U32 R6, R12, -0x2daee0ad, RZ ;  /* 0xd2511f530c067825 */ /* 0x000fe200078e00ff */
[----:B------:R-:W-:-:S04]  /*17610*/  LOP3.LUT R13, R131, UR19, R250, 0x96, !PT ;  /* 0x00000013830d7c12 */ /* 0x000fc8000f8e96fa */
[----:B------:R-:W-:Y:S01]  /*17620*/  LOP3.LUT R0, R7, UR18, R240, 0x96, !PT ;  /* 0x0000001207007c12 */ /* 0x000fe2000f8e96f0 */
[----:B------:R-:W-:-:S04]  /*17630*/  IMAD.WIDE.U32 R8, R13, -0x2daee0ad, RZ ;  /* 0xd2511f530d087825 */ /* 0x000fc800078e00ff */
[----:B------:R-:W-:Y:S01]  /*17640*/  IMAD.WIDE.U32 R4, R0, -0x326172a9, RZ ;  /* 0xcd9e8d5700047825 */ /* 0x000fe200078e00ff */
[----:B------:R-:W-:Y:S02]  /*17650*/  LOP3.LUT R0, R9, UR16, R6, 0x96, !PT ;  /* 0x0000001009007c12 */ /* 0x000fe4000f8e9606 */
[----:B------:R-:W-:Y:S02]  /*17660*/  PRMT R193, R3, 0x7632, R193 ;  /* 0x0000763203c17816 */ /* 0x000fe400000000c1 */
[----:B------:R-:W-:Y:S01]  /*17670*/  LOP3.LUT R2, R5, UR17, R130, 0x96, !PT ;  /* 0x0000001105027c12 */ /* 0x000fe2000f8e9682 */
[----:B------:R-:W-:Y:S01]  /*17680*/  IMAD.WIDE.U32 R6, R0, -0x326172a9, RZ ;  /* 0xcd9e8d5700067825 */ /* 0x000fe200078e00ff */
[----:B-1----:R-:W-:-:S04]  /*17690*/  F2FP.F16.F32.PACK_AB R3, R220, R224 ;  /* 0x000000e0dc03723e */ /* 0x002fc800000000ff */
[C---:B------:R-:W-:Y:S02]  /*176a0*/  PRMT R192, R3.reuse, 0x7610, R192 ;  /* 0x0000761003c07816 */ /* 0x040fe400000000c0 */
[----:B------:R-:W-:Y:S01]  /*176b0*/  PRMT R191, R3, 0x7632, R191 ;  /* 0x0000763203bf7816 */ /* 0x000fe200000000bf */
[----:B------:R-:W-:Y:S01]  /*176c0*/  IMAD.WIDE.U32 R2, R2, -0x2daee0ad, RZ ;  /* 0xd2511f5302027825 */ /* 0x000fe200078e00ff */
[----:B------:R-:W-:-:S04]  /*176d0*/  LOP3.LUT R0, R7, UR15, R4, 0x96, !PT ;  /* 0x0000000f07007c12 */ /* 0x000fc8000f8e9604 */
[----:B------:R-:W-:Y:S01]  /*176e0*/  LOP3.LUT R3, R3, UR14, R8, 0x96, !PT ;  /* 0x0000000e03037c12 */ /* 0x000fe2000f8e9608 */
[----:B------:R-:W-:Y:S01]  /*176f0*/  IMAD.WIDE.U32 R8, R0, -0x2daee0ad, RZ ;  /* 0xd2511f5300087825 */ /* 0x000fe200078e00ff */
[C---:B------:R-:W-:Y:S02]  /*17700*/  PRMT R27, R23.reuse, 0x7610, R27 ;  /* 0x00007610171b7816 */ /* 0x040fe4000000001b */
[----:B------:R-:W-:Y:S02]  /*17710*/  PRMT R26, R23, 0x7632, R26 ;  /* 0x00007632171a7816 */ /* 0x000fe4000000001a */
[----:B------:R-:W-:Y:S01]  /*17720*/  LOP3.LUT R2, R9, UR12, R2, 0x96, !PT ;  /* 0x0000000c09027c12 */ /* 0x000fe2000f8e9602 */
[----:B------:R1:W2:Y:S01]  /*17730*/  LDL.LU.S16 R23, [R1+0x84] ;  /* 0x0000840001177983 */ /* 0x0002a20000300600 */
[----:B------:R-:W-:-:S04]  /*17740*/  IMAD.WIDE.U32 R4, R3, -0x326172a9, RZ ;  /* 0xcd9e8d5703047825 */ /* 0x000fc800078e00ff */
[----:B------:R-:W-:-:S04]  /*17750*/  IMAD.WIDE.U32 R2, R2, -0x326172a9, RZ ;  /* 0xcd9e8d5702027825 */ /* 0x000fc800078e00ff */
[----:B------:R-:W-:Y:S01]  /*17760*/  @!P5 HADD2 R163, -R195.H0_H0, -RZ.H0_H0 ;  /* 0xa00000ffc3a3d230 */ /* 0x000fe20000000900 */
[----:B------:R-:W-:Y:S02]  /*17770*/  LOP3.LUT R0, R3, UR39, R4, 0x96, !PT ;  /* 0x0000002703007c12 */ /* 0x000fe4000f8e9604 */
[----:B------:R-:W-:Y:S02]  /*17780*/  PRMT R157, R196, 0x5410, R195 ;  /* 0x00005410c49d7816 */ /* 0x000fe400000000c3 */
[----:B------:R-:W-:Y:S02]  /*17790*/  LOP3.LUT R4, R0, 0xff, RZ, 0xc0, !PT ;  /* 0x000000ff00047812 */ /* 0x000fe400078ec0ff */
[----:B------:R-:W-:Y:S02]  /*177a0*/  @!P5 PRMT R195, R163, 0x5410, RZ ;  /* 0x00005410a3c3d816 */ /* 0x000fe400000000ff */
[----:B------:R-:W-:Y:S02]  /*177b0*/  ISETP.LE.U32.AND P5, PT, R4, UR23, PT ;  /* 0x0000001704007c0c */ /* 0x000fe4000bfa3070 */
[----:B------:R-:W-:Y:S01]  /*177c0*/  LOP3.LUT R4, R0, 0xffff, RZ, 0xc0, !PT ;  /* 0x0000ffff00047812 */ /* 0x000fe200078ec0ff */
[----:B------:R-:W-:-:S03]  /*177d0*/  @!P4 HADD2 R166, -R194.H0_H0, -RZ.H0_H0 ;  /* 0xa00000ffc2a6c230 */ /* 0x000fc60000000900 */
[----:B------:R-:W-:Y:S02]  /*177e0*/  SHF.R.U32.HI R4, RZ, 0x8, R4 ;  /* 0x00000008ff047819 */ /* 0x000fe40000011604 */
[----:B------:R-:W-:Y:S02]  /*177f0*/  PRMT R154, R194, 0x5410, R193 ;  /* 0x00005410c29a7816 */ /* 0x000fe400000000c1 */
[----:B------:R-:W-:Y:S01]  /*17800*/  LOP3.LUT R4, R4, 0xffff, RZ, 0xc0, !PT ;  /* 0x0000ffff04047812 */ /* 0x000fe200078ec0ff */
[----:B------:R-:W-:Y:S01]  /*17810*/  @!P6 HADD2 R164, -R196.H0_H0, -RZ.H0_H0 ;  /* 0xa00000ffc4a4e230 */ /* 0x000fe20000000900 */
[----:B------:R-:W-:Y:S02]  /*17820*/  @!P4 PRMT R194, R166, 0x5410, RZ ;  /* 0x00005410a6c2c816 */ /* 0x000fe400000000ff */
[----:B------:R-:W-:Y:S02]  /*17830*/  ISETP.LE.U32.AND P4, PT, R4, UR23, PT ;  /* 0x0000001704007c0c */ /* 0x000fe4000bf83070 */
[----:B------:R-:W-:-:S02]  /*17840*/  SHF.R.U32.HI R4, RZ, 0x10, R0 ;  /* 0x00000010ff047819 */ /* 0x000fc40000011600 */
[----:B------:R-:W-:Y:S01]  /*17850*/  SHF.R.U32.HI R0, RZ, 0x18, R0 ;  /* 0x00000018ff007819 */ /* 0x000fe20000011600 */
[----:B------:R-:W-:Y:S01]  /*17860*/  @!P3 HADD2 R165, -R193.H0_H0, -RZ.H0_H0 ;  /* 0xa00000ffc1a5b230 */ /* 0x000fe20000000900 */
[----:B------:R-:W-:Y:S02]  /*17870*/  @!P6 PRMT R196, R164, 0x5410, RZ ;  /* 0x00005410a4c4e816 */ /* 0x000fe400000000ff */
[----:B------:R-:W-:Y:S02]  /*17880*/  ISETP.LE.U32.AND P6, PT, R0, UR23, PT ;  /* 0x0000001700007c0c */ /* 0x000fe4000bfc3070 */
[----:B------:R-:W-:Y:S02]  /*17890*/  LOP3.LUT R0, R2, 0xff, RZ, 0xc0, !PT ;  /* 0x000000ff02007812 */ /* 0x000fe400078ec0ff */
[----:B------:R-:W-:Y:S02]  /*178a0*/  @!P3 PRMT R193, R165, 0x5410, RZ ;  /* 0x00005410a5c1b816 */ /* 0x000fe400000000ff */
[----:B------:R-:W-:-:S02]  /*178b0*/  ISETP.LE.U32.AND P3, PT, R0, UR23, PT ;  /* 0x0000001700007c0c */ /* 0x000fc4000bf63070 */
[C---:B------:R-:W-:Y:S01]  /*178c0*/  PRMT R75, R28.reuse, 0x7610, R75 ;  /* 0x000076101c4b7816 */ /* 0x040fe2000000004b */
[----:B------:R-:W-:Y:S01]  /*178d0*/  FADD.FTZ R7, R69, R11 ;  /* 0x0000000b45077221 */ /* 0x000fe20000010000 */
[----:B------:R-:W-:-:S04]  /*178e0*/  PRMT R74, R28, 0x7632, R74 ;  /* 0x000076321c4a7816 */ /* 0x000fc8000000004a */
[----:B------:R-:W-:-:S05]  /*178f0*/  PRMT R31, R75, 0x5410, R74 ;  /* 0x000054104b1f7816 */ /* 0x000fca000000004a */
[----:B---3--:R-:W-:-:S05]  /*17900*/  @!P3 HADD2 R63, -R75.H0_H0, -RZ.H0_H0 ;  /* 0xa00000ff4b3fb230 */ /* 0x008fca0000000900 */
[----:B------:R-:W-:-:S04]  /*17910*/  PRMT R11, R63, 0x7610, R11 ;  /* 0x000076103f0b7816 */ /* 0x000fc8000000000b */
[----:B------:R-:W-:Y:S02]  /*17920*/  @!P3 PRMT R75, R11, 0x5410, RZ ;  /* 0x000054100b4bb816 */ /* 0x000fe400000000ff */
[----:B------:R1:W3:Y:S01]  /*17930*/  LDL.LU.S16 R11, [R1+0x80] ;  /* 0x00008000010b7983 */ /* 0x0002e20000300600 */
[----:B------:R-:W-:Y:S01]  /*17940*/  SHF.R.U32.HI R0, RZ, 0x10, R2 ;  /* 0x00000010ff007819 */ /* 0x000fe20000011602 */
[----:B------:R-:W-:Y:S01]  /*17950*/  @!P5 HADD2 R169, -R27.H0_H0, -RZ.H0_H0 ;  /* 0xa00000ff1ba9d230 */ /* 0x000fe20000000900 */
[----:B------:R-:W-:Y:S01]  /*17960*/  LOP3.LUT R3, R2, 0xffff, RZ, 0xc0, !PT ;  /* 0x0000ffff02037812 */ /* 0x000fe200078ec0ff */
[----:B------:R-:W-:Y:S01]  /*17970*/  @!P2 HADD2 R168, -R192.H0_H0, -RZ.H0_H0 ;  /* 0xa00000ffc0a8a230 */ /* 0x000fe20000000900 */
[----:B------:R-:W-:Y:S02]  /*17980*/  LOP3.LUT R0, R0, 0xff, RZ, 0xc0, !PT ;  /* 0x000000ff00007812 */ /* 0x000fe400078ec0ff */
[----:B------:R-:W-:Y:S02]  /*17990*/  PRMT R50, R27, 0x5410, R26 ;  /* 0x000054101b327816 */ /* 0x000fe4000000001a */
[----:B------:R-:W-:-:S02]  /*179a0*/  LOP3.LUT R4, R4, 0xff, RZ, 0xc0, !PT ;  /* 0x000000ff04047812 */ /* 0x000fc400078ec0ff */
[----:B------:R-:W-:Y:S02]  /*179b0*/  @!P5 PRMT R27, R169, 0x5410, RZ ;  /* 0x00005410a91bd816 */ /* 0x000fe400000000ff */
[----:B------:R-:W-:Y:S02]  /*179c0*/  LOP3.LUT R6, R5, UR13, R6, 0x96, !PT ;  /* 0x0000000d05067c12 */ /* 0x000fe4000f8e9606 */
[----:B------:R-:W-:Y:S02]  /*179d0*/  ISETP.LE.U32.AND P5, PT, R0, UR23, PT ;  /* 0x0000001700007c0c */ /* 0x000fe4000bfa3070 */
[----:B------:R-:W-:Y:S02]  /*179e0*/  PRMT R155, R192, 0x5410, R191 ;  /* 0x00005410c09b7816 */ /* 0x000fe400000000bf */
[----:B------:R-:W-:Y:S01]  /*179f0*/  SHF.R.U32.HI R0, RZ, 0x8, R3 ;  /* 0x00000008ff007819 */ /* 0x000fe20000011603 */
[----:B------:R-:W-:Y:S01]  /*17a00*/  @!P4 HADD2 R170, -R26.H0_H0, -RZ.H0_H0 ;  /* 0xa00000ff1aaac230 */ /* 0x000fe20000000900 */
[----:B------:R-:W-:-:S02]  /*17a10*/  @!P2 PRMT R192, R168, 0x5410, RZ ;  /* 0x00005410a8c0a816 */ /* 0x000fc400000000ff */
[----:B------:R-:W-:Y:S02]  /*17a20*/  ISETP.LE.U32.AND P2, PT, R4, UR23, PT ;  /* 0x0000001704007c0c */ /* 0x000fe4000bf43070 */
[----:B------:R-:W-:Y:S01]  /*17a30*/  SHF.R.U32.HI R4, RZ, 0x18, R2 ;  /* 0x00000018ff047819 */ /* 0x000fe20000011602 */
[----:B------:R-:W-:Y:S01]  /*17a40*/  IMAD.WIDE.U32 R2, R6, -0x2daee0ad, RZ ;  /* 0xd2511f5306027825 */ /* 0x000fe200078e00ff */
[----:B------:R-:W-:-:S03]  /*17a50*/  LOP3.LUT R0, R0, 0xffff, RZ, 0xc0, !PT ;  /* 0x0000ffff00007812 */ /* 0x000fc600078ec0ff */
[----:B------:R-:W-:Y:S01]  /*17a60*/  @!P1 HADD2 R167, -R191.H0_H0, -RZ.H0_H0 ;  /* 0xa00000ffbfa79230 */ /* 0x000fe20000000900 */
[----:B------:R-:W-:Y:S02]  /*17a70*/  @!P4 PRMT R26, R170, 0x5410, RZ ;  /* 0x00005410aa1ac816 */ /* 0x000fe400000000ff */
[----:B------:R-:W-:Y:S02]  /*17a80*/  ISETP.LE.U32.AND P4, PT, R0, UR23, PT ;  /* 0x0000001700007c0c */ /* 0x000fe4000bf83070 */
[----:B------:R-:W-:Y:S02]  /*17a90*/  LOP3.LUT R0, R3, UR40, R8, 0x96, !PT ;  /* 0x0000002803007c12 */ /* 0x000fe4000f8e9608 */
[----:B------:R-:W-:Y:S02]  /*17aa0*/  PRMT R24, R66, 0x7632, R24 ;  /* 0x0000763242187816 */ /* 0x000fe40000000018 */
[----:B------:R-:W-:Y:S02]  /*17ab0*/  @!P1 PRMT R191, R167, 0x5410, RZ ;  /* 0x00005410a7bf9816 */ /* 0x000fe400000000ff */
[----:B------:R-:W-:-:S02]  /*17ac0*/  ISETP.LE.U32.AND P1, PT, R4, UR23, PT ;  /* 0x0000001704007c0c */ /* 0x000fc4000bf23070 */
[----:B------:R-:W-:Y:S01]  /*17ad0*/  SHF.R.U32.HI R4, RZ, 0x10, R0 ;  /* 0x00000010ff047819 */ /* 0x000fe20000011600 */
[----:B------:R-:W-:Y:S01]  /*17ae0*/  @!P6 HADD2 R171, -R24.H0_H0, -RZ.H0_H0 ;  /* 0xa00000ff18abe230 */ /* 0x000fe20000000900 */
[----:B------:R-:W-:Y:S02]  /*17af0*/  PRMT R25, R66, 0x7610, R25 ;  /* 0x0000761042197816 */ /* 0x000fe40000000019 */
[----:B------:R-:W-:Y:S02]  /*17b00*/  LOP3.LUT R4, R4, 0xff, RZ, 0xc0, !PT ;  /* 0x000000ff04047812 */ /* 0x000fe400078ec0ff */
[----:B------:R-:W-:Y:S02]  /*17b10*/  PRMT R49, R25, 0x5410, R24 ;  /* 0x0000541019317816 */ /* 0x000fe40000000018 */
[----:B------:R-:W-:Y:S02]  /*17b20*/  @!P6 PRMT R24, R171, 0x5410, RZ ;  /* 0x00005410ab18e816 */ /* 0x000fe400000000ff */
[----:B------:R-:W-:-:S02]  /*17b30*/  ISETP.LE.U32.AND P6, PT, R4, UR23, PT ;  /* 0x0000001704007c0c */ /* 0x000fc4000bfc3070 */
[----:B------:R-:W-:Y:S01]  /*17b40*/  LOP3.LUT R4, R0, 0xffff, RZ, 0xc0, !PT ;  /* 0x0000ffff00047812 */ /* 0x000fe200078ec0ff */
[----:B------:R-:W1:Y:S03]  /*17b50*/  MUFU.EX2 R5, R81 ;  /* 0x0000005100057308 */ /* 0x000e660000000800 */
[----:B------:R-:W-:Y:S01]  /*17b60*/  SHF.R.U32.HI R6, RZ, 0x8, R4 ;  /* 0x00000008ff067819 */ /* 0x000fe20000011604 */
[----:B----4-:R-:W-:-:S04]  /*17b70*/  @!P2 HADD2 R73, -R25.H0_H0, -RZ.H0_H0 ;  /* 0xa00000ff1949a230 */ /* 0x010fc80000000900 */
[----:B------:R-:W4:Y:S01]  /*17b80*/  MUFU.EX2 R4, R80 ;  /* 0x0000005000047308 */ /* 0x000f220000000800 */
[----:B------:R-:W-:Y:S02]  /*17b90*/  PRMT R12, R73, 0x7610, R12 ;  /* 0x00007610490c7816 */ /* 0x000fe4000000000c */
[----:B------:R-:W-:Y:S02]  /*17ba0*/  LOP3.LUT R6, R6, 0xffff, RZ, 0xc0, !PT ;  /* 0x0000ffff06067812 */ /* 0x000fe400078ec0ff */
[----:B------:R-:W-:Y:S02]  /*17bb0*/  @!P2 PRMT R25, R12, 0x5410, RZ ;  /* 0x000054100c19a816 */ /* 0x000fe400000000ff */
[----:B------:R-:W-:Y:S01]  /*17bc0*/  ISETP.LE.U32.AND P2, PT, R6, UR23, PT ;  /* 0x0000001706007c0c */ /* 0x000fe2000bf43070 */
[----:B-1----:R-:W-:Y:S01]  /*17bd0*/  FADD.FTZ R6, R5, R14 ;  /* 0x0000000e05067221 */ /* 0x002fe20000010000 */
[----:B------:R-:W-:Y:S02]  /*17be0*/  PRMT R190, R68, 0x7610, R190 ;  /* 0x0000761044be7816 */ /* 0x000fe400000000be */
[C---:B----4-:R-:W-:Y:S01]  /*17bf0*/  F2FP.F16.F32.PACK_AB R13, R4.reuse, R5 ;  /* 0x00000005040d723e */ /* 0x050fe200000000ff */
[----:B------:R-:W-:Y:S01]  /*17c00*/  FADD.FTZ R12, R4, R6 ;  /* 0x00000006040c7221 */ /* 0x000fe20000010000 */
[----:B------:R-:W-:-:S02]  /*17c10*/  LOP3.LUT R4, R0, 0xff, RZ, 0xc0, !PT ;  /* 0x000000ff00047812 */ /* 0x000fc400078ec0ff */
[----:B------:R-:W-:Y:S02]  /*17c20*/  PRMT R189, R68, 0x7632, R189 ;  /* 0x0000763244bd7816 */ /* 0x000fe400000000bd */
[----:B------:R-:W-:Y:S01]  /*17c30*/  ISETP.LE.U32.AND P3, PT, R4, UR23, PT ;  /* 0x0000001704007c0c */ /* 0x000fe2000bf63070 */
[----:B------:R-:W-:Y:S02]  /*17c40*/  @!P4 HADD2 R57, -R74.H0_H0, -RZ.H0_H0 ;  /* 0xa00000ff4a39c230 */ /* 0x000fe40000000900 */
[----:B------:R-:W-:Y:S01]  /*17c50*/  @!P5 HADD2 R61, -R190.H0_H0, -RZ.H0_H0 ;  /* 0xa00000ffbe3dd230 */ /* 0x000fe20000000900 */
[----:B------:R-:W-:Y:S01]  /*17c60*/  PRMT R188, R22, 0x7610, R188 ;  /* 0x0000761016bc7816 */ /* 0x000fe200000000bc */
[----:B------:R-:W-:Y:S02]  /*17c70*/  @!P1 HADD2 R60, -R189.H0_H0, -RZ.H0_H0 ;  /* 0xa00000ffbd3c9230 */ /* 0x000fe40000000900 */
[----:B------:R-:W-:Y:S01]  /*17c80*/  FADD.FTZ R9, R34, R10 ;  /* 0x0000000a22097221 */ /* 0x000fe20000010000 */
[----:B------:R-:W-:-:S02]  /*17c90*/  PRMT R34, R57, 0x7610, R34 ;  /* 0x0000761039227816 */ /* 0x000fc40000000022 */
[----:B------:R-:W-:Y:S01]  /*17ca0*/  PRMT R52, R61, 0x7610, R52 ;  /* 0x000076103d347816 */ /* 0x000fe20000000034 */
[----:B------:R1:W4:Y:S01]  /*17cb0*/  LDL.LU.S16 R57, [R1+0x88] ;  /* 0x0000880001397983 */ /* 0x0003220000300600 */
[----:B------:R-:W-:Y:S02]  /*17cc0*/  PRMT R28, R60, 0x7610, R28 ;  /* 0x000076103c1c7816 */ /* 0x000fe4000000001c */
[----:B------:R-:W-:Y:S02]  /*17cd0*/  @!P4 PRMT R74, R34, 0x5410, RZ ;  /* 0x00005410224ac816 */ /* 0x000fe400000000ff */
[----:B------:R-:W-:Y:S02]  /*17ce0*/  PRMT R34, R190, 0x5410, R189 ;  /* 0x00005410be227816 */ /* 0x000fe400000000bd */
[----:B------:R-:W-:Y:S02]  /*17cf0*/  @!P5 PRMT R190, R52, 0x5410, RZ ;  /* 0x0000541034bed816 */ /* 0x000fe400000000ff */
[----:B------:R1:W4:Y:S01]  /*17d00*/  LDL.LU.S16 R52, [R1+0x8c] ;  /* 0x00008c0001347983 */ /* 0x0003220000300600 */
[----:B------:R-:W-:-:S03]  /*17d10*/  @!P1 PRMT R189, R28, 0x5410, RZ ;  /* 0x000054101cbd9816 */ /* 0x000fc600000000ff */
[----:B------:R1:W4:Y:S01]  /*17d20*/  LDL.LU.S16 R28, [R1+0xbc] ;  /* 0x0000bc00011c7983 */ /* 0x0003220000300600 */
[----:B------:R-:W-:Y:S02]  /*17d30*/  PRMT R187, R22, 0x7632, R187 ;  /* 0x0000763216bb7816 */ /* 0x000fe400000000bb */
[----:B------:R-:W-:Y:S02]  /*17d40*/  SHF.R.U32.HI R0, RZ, 0x18, R0 ;  /* 0x00000018ff007819 */ /* 0x000fe40000011600 */
[----:B------:R-:W-:Y:S02]  /*17d50*/  PRMT R80, R188, 0x5410, R187 ;  /* 0x00005410bc507816 */ /* 0x000fe400000000bb */
[----:B------:R-:W-:Y:S01]  /*17d60*/  ISETP.LE.U32.AND P5, PT, R0, UR23, PT ;  /* 0x0000001700007c0c */ /* 0x000fe2000bfa3070 */
[----:B--2---:R-:W-:-:S05]  /*17d70*/  @!P3 HADD2 R23, -R188.H0_H0, -RZ.H0_H0 ;  /* 0xa00000ffbc17b230 */ /* 0x004fca0000000900 */
[----:B------:R-:W-:Y:S02]  /*17d80*/  PRMT R10, R23, 0x7610, R10 ;  /* 0x00007610170a7816 */ /* 0x000fe4000000000a */
[----:B------:R1:W2:Y:S02]  /*17d90*/  LDL.LU.S16 R23, [R1+0xb8] ;  /* 0x0000b80001177983 */ /* 0x0002a40000300600 */
[----:B------:R-:W-:Y:S01]  /*17da0*/  @!P3 PRMT R188, R10, 0x5410, RZ ;  /* 0x000054100abcb816 */ /* 0x000fe200000000ff */
[----:B---3--:R-:W-:-:S05]  /*17db0*/  @!P2 HADD2 R11, -R187.H0_H0, -RZ.H0_H0 ;  /* 0xa00000ffbb0ba230 */ /* 0x008fca0000000900 */
[----:B------:R-:W-:Y:S02]  /*17dc0*/  PRMT R0, R11, 0x7610, R0 ;  /* 0x000076100b007816 */ /* 0x000fe40000000000 */
[----:B------:R1:W3:Y:S04]  /*17dd0*/  LDL.LU.S16 R11, [R1+0xb4] ;  /* 0x0000b400010b7983 */ /* 0x0002e80000300600 */
[----:B------:R1:W3:Y:S01]  /*17de0*/  LDL.LU.S16 R10, [R1+0xb0] ;  /* 0x0000b000010a7983 */ /* 0x0002e20000300600 */
[----:B------:R-:W-:Y:S02]  /*17df0*/  LOP3.LUT R3, R2, 0xffff, RZ, 0xc0, !PT ;  /* 0x0000ffff02037812 */ /* 0x000fe400078ec0ff */
[----:B------:R-:W-:Y:S02]  /*17e00*/  @!P2 PRMT R187, R0, 0x5410, RZ ;  /* 0x0000541000bba816 */ /* 0x000fe400000000ff */
[----:B------:R-:W-:-:S04]  /*17e10*/  SHF.R.U32.HI R0, RZ, 0x8, R3 ;  /* 0x00000008ff007819 */ /* 0x000fc80000011603 */
[----:B------:R-:W-:Y:S02]  /*17e20*/  LOP3.LUT R0, R0, 0xffff, RZ, 0xc0, !PT ;  /* 0x0000ffff00007812 */ /* 0x000fe400078ec0ff */
[----:B------:R-:W-:Y:S02]  /*17e30*/  LOP3.LUT R4, R2, 0xff, RZ, 0xc0, !PT ;  /* 0x000000ff02047812 */ /* 0x000fe400078ec0ff */
[----:B------:R-:W-:Y:S02]  /*17e40*/  ISETP.LE.U32.AND P3, PT, R0, UR23, PT ;  /* 0x0000001700007c0c */ /* 0x000fe4000bf63070 */
[----:B------:R-:W-:Y:S02]  /*17e50*/  ISETP.LE.U32.AND P4, PT, R4, UR23, PT ;  /* 0x0000001704007c0c */ /* 0x000fe4000bf83070 */
[--C-:B------:R-:W-:Y:S02]  /*17e60*/  SHF.R.U32.HI R4, RZ, 0x10, R2.reuse ;  /* 0x00000010ff047819 */ /* 0x100fe40000011602 */
[----:B------:R-:W-:-:S02]  /*17e70*/  SHF.R.U32.HI R2, RZ, 0x18, R2 ;  /* 0x00000018ff027819 */ /* 0x000fc40000011602 */
[----:B------:R-:W-:Y:S02]  /*17e80*/  PRMT R183, R20, 0x7632, R183 ;  /* 0x0000763214b77816 */ /* 0x000fe400000000b7 */
[----:B------:R-:W-:Y:S02]  /*17e90*/  ISETP.LE.U32.AND P1, PT, R2, UR23, PT ;  /* 0x0000001702007c0c */ /* 0x000fe4000bf23070 */
[----:B------:R-:W-:-:S04]  /*17ea0*/  LOP3.LUT R2, R4, 0xff, RZ, 0xc0, !PT ;  /* 0x000000ff04027812 */ /* 0x000fc800078ec0ff */
[----:B------:R-:W-:Y:S02]  /*17eb0*/  ISETP.LE.U32.AND P2, PT, R2, UR23, PT ;  /* 0x0000001702007c0c */ /* 0x000fe4000bf43070 */
[----:B------:R-:W-:Y:S02]  /*17ec0*/  LOP3.LUT R2, R55, UR21, R140, 0x96, !PT ;  /* 0x0000001537027c12 */ /* 0x000fe4000f8e968c */
[----:B------:R1:W3:Y:S01]  /*17ed0*/  LDL.LU.S16 R55, [R1+0xc0] ;  /* 0x0000c00001377983 */ /* 0x0002e20000300600 */
[----:B------:R-:W-:Y:S02]  /*17ee0*/  PRMT R185, R67, 0x7632, R185 ;  /* 0x0000763243b97816 */ /* 0x000fe400000000b9 */
[C---:B------:R-:W-:Y:S02]  /*17ef0*/  PRMT R181, R65.reuse, 0x7632, R181 ;  /* 0x0000763241b57816 */ /* 0x040fe400000000b5 */
[----:B------:R-:W-:Y:S02]  /*17f00*/  PRMT R182, R65, 0x7610, R182 ;  /* 0x0000761041b67816 */ /* 0x000fe400000000b6 */
[----:B------:R-:W-:-:S02]  /*17f10*/  PRMT R186, R67, 0x7610, R186 ;  /* 0x0000761043ba7816 */ /* 0x000fc400000000ba */
[----:B------:R-:W-:Y:S02]  /*17f20*/  PRMT R77, R182, 0x5410, R181 ;  /* 0x00005410b64d7816 */ /* 0x000fe400000000b5 */
[----:B------:R-:W-:Y:S02]  /*17f30*/  PRMT R81, R186, 0x5410, R185 ;  /* 0x00005410ba517816 */ /* 0x000fe400000000b9 */
[----:B------:R-:W-:-:S04]  /*17f40*/  PRMT R184, R20, 0x7610, R184 ;  /* 0x0000761014b87816 */ /* 0x000fc800000000b8 */
[----:B------:R-:W-:Y:S01]  /*17f50*/  PRMT R76, R184, 0x5410, R183 ;  /* 0x00005410b84c7816 */ /* 0x000fe200000000b7 */
[----:B----4-:R-:W-:Y:S02]  /*17f60*/  @!P6 HADD2 R57, -R186.H0_H0, -RZ.H0_H0 ;  /* 0xa00000ffba39e230 */ /* 0x010fe40000000900 */
[----:B------:R-:W-:-:S05]  /*17f70*/  @!P5 HADD2 R52, -R185.H0_H0, -RZ.H0_H0 ;  /* 0xa00000ffb934d230 */ /* 0x000fca0000000900 */
[----:B------:R-:W-:-:S04]  /*17f80*/  PRMT R0, R52, 0x7610, R0 ;  /* 0x0000761034007816 */ /* 0x000fc80000000000 */
[----:B------:R-:W-:Y:S01]  /*17f90*/  @!P5 PRMT R185, R0, 0x5410, RZ ;  /* 0x0000541000b9d816 */ /* 0x000fe200000000ff */
[----:B------:R-:W-:Y:S01]  /*17fa0*/  FADD.FTZ R0, R56, R7 ;  /* 0x0000000738007221 */ /* 0x000fe20000010000 */
[----:B--2---:R-:W-:-:S05]  /*17fb0*/  @!P3 HADD2 R23, -R183.H0_H0, -RZ.H0_H0 ;  /* 0xa00000ffb717b230 */ /* 0x004fca0000000900 */
[----:B------:R-:W-:Y:S02]  /*17fc0*/  PRMT R5, R23, 0x7610, R5 ;  /* 0x0000761017057816 */ /* 0x000fe40000000005 */
[----:B------:R1:W2:Y:S01]  /*17fd0*/  LDL.LU.S16 R23, [R1+0xc4] ;  /* 0x0000c40001177983 */ /* 0x0002a20000300600 */
[----:B------:R-:W-:Y:S02]  /*17fe0*/  PRMT R6, R57, 0x7610, R6 ;  /* 0x0000761039067816 */ /* 0x000fe40000000006 */
[----:B------:R-:W-:Y:S02]  /*17ff0*/  @!P3 PRMT R183, R5, 0x5410, RZ ;  /* 0x0000541005b7b816 */ /* 0x000fe400000000ff */
[----:B------:R-:W-:Y:S02]  /*18000*/  @!P6 PRMT R186, R6, 0x5410, RZ ;  /* 0x0000541006bae816 */ /* 0x000fe400000000ff */
[----:B------:R-:W-:Y:S01]  /*18010*/  LOP3.LUT R6, R131, UR19, R54, 0x96, !PT ;  /* 0x0000001383067c12 */ /* 0x000fe2000f8e9636 */
[----:B------:R-:W-:Y:S01]  /*18020*/  @!P4 HADD2 R28, -R184.H0_H0, -RZ.H0_H0 ;  /* 0xa00000ffb81cc230 */ /* 0x000fe20000000900 */
[----:B------:R1:W4:Y:S03]  /*18030*/  LDL.LU.S16 R54, [R1+0xc8] ;  /* 0x0000c80001367983 */ /* 0x0003260000300600 */
[----:B------:R-:W-:Y:S01]  /*18040*/  IMAD.WIDE.U32 R6, R6, -0x2daee0ad, RZ ;  /* 0xd2511f5306067825 */ /* 0x000fe200078e00ff */
[----:B------:R-:W-:Y:S01]  /*18050*/  PRMT R8, R28, 0x7610, R8 ;  /* 0x000076101c087816 */ /* 0x000fe20000000008 */
[----:B------:R1:W4:Y:S03]  /*18060*/  LDL.LU.S16 R52, [R1+0xcc] ;  /* 0x0000cc0001347983 */ /* 0x0003260000300600 */
[----:B------:R-:W-:Y:S01]  /*18070*/  @!P4 PRMT R184, R8, 0x5410, RZ ;  /* 0x0000541008b8c816 */ /* 0x000fe200000000ff */
[----:B---3--:R-:W-:-:S02]  /*18080*/  @!P1 HADD2 R10, -R181.H0_H0, -RZ.H0_H0 ;  /* 0xa00000ffb50a9230 */ /* 0x008fc40000000900 */
[----:B------:R-:W-:-:S03]  /*18090*/  @!P2 HADD2 R11, -R182.H0_H0, -RZ.H0_H0 ;  /* 0xa00000ffb60ba230 */ /* 0x000fc60000000900 */
[----:B------:R-:W-:-:S04]  /*180a0*/  PRMT R3, R10, 0x7610, R3 ;  /* 0x000076100a037816 */ /* 0x000fc80000000003 */
[----:B------:R-:W-:Y:S01]  /*180b0*/  @!P1 PRMT R181, R3, 0x5410, RZ ;  /* 0x0000541003b59816 */ /* 0x000fe200000000ff */
[----:B------:R-:W-:Y:S01]  /*180c0*/  IMAD.WIDE.U32 R2, R2, -0x2daee0ad, RZ ;  /* 0xd2511f5302027825 */ /* 0x000fe200078e00ff */
[----:B------:R-:W-:-:S03]  /*180d0*/  PRMT R4, R11, 0x7610, R4 ;  /* 0x000076100b047816 */ /* 0x000fc60000000004 */
[----:B------:R-:W-:Y:S01]  /*180e0*/  FADD.FTZ R11, R53, R0 ;  /* 0x00000000350b7221 */ /* 0x000fe20000010000 */
[----:B------:R-:W-:Y:S02]  /*180f0*/  LOP3.LUT R0, R3, UR18, R240, 0x96, !PT ;  /* 0x0000001203007c12 */ /* 0x000fe4000f8e96f0 */
[----:B------:R-:W-:-:S03]  /*18100*/  @!P2 PRMT R182, R4, 0x5410, RZ ;  /* 0x0000541004b6a816 */ /* 0x000fc600000000ff */
[----:B------:R-:W-:Y:S01]  /*18110*/  IMAD.WIDE.U32 R4, R0, -0x326172a9, RZ ;  /* 0xcd9e8d5700047825 */ /* 0x000fe200078e00ff */
[----:B------:R-:W-:-:S04]  /*18120*/  LOP3.LUT R0, R7, UR16, R2, 0x96, !PT ;  /* 0x0000001007007c12 */ /* 0x000fc8000f8e9602 */
[----:B------:R-:W-:-:S05]  /*18130*/  LOP3.LUT R3, R5, UR17, R130, 0x96, !PT ;  /* 0x0000001105037c12 */ /* 0x000fca000f8e9682 */
[----:B------:R-:W-:-:S05]  /*18140*/  IMAD.WIDE.U32 R2, R3, -0x2daee0ad, RZ ;  /* 0xd2511f5303027825 */ /* 0x000fca00078e00ff */
[----:B------:R-:W-:Y:S01]  /*18150*/  LOP3.LUT R3, R3, UR14, R6, 0x96, !PT ;  /* 0x0000000e03037c12 */ /* 0x000fe2000f8e9606 */
[----:B------:R-:W-:-:S04]  /*18160*/  IMAD.WIDE.U32 R6, R0, -0x326172a9, RZ ;  /* 0xcd9e8d5700067825 */ /* 0x000fc800078e00ff */
[----:B------:R-:W-:Y:S01]  /*18170*/  FADD.FTZ R10, R39, R9 ;  /* 0x00000009270a7221 */ /* 0x000fe20000010000 */
[----:B------:R-:W-:-:S05]  /*18180*/  LOP3.LUT R0, R7, UR15, R4, 0x96, !PT ;  /* 0x0000000f07007c12 */ /* 0x000fca000f8e9604 */
[----:B------:R-:W-:-:S05]  /*18190*/  IMAD.WIDE.U32 R8, R0, -0x2daee0ad, RZ ;  /* 0xd2511f5300087825 */ /* 0x000fca00078e00ff */
[----:B------:R-:W-:Y:S01]  /*181a0*/  LOP3.LUT R2, R9, UR12, R2, 0x96, !PT ;  /* 0x0000000c09027c12 */ /* 0x000fe2000f8e9602 */
[----:B------:R-:W-:-:S04]  /*181b0*/  IMAD.WIDE.U32 R4, R3, -0x326172a9, RZ ;  /* 0xcd9e8d5703047825 */ /* 0x000fc800078e00ff */
[----:B------:R-:W-:Y:S01]  /*181c0*/  IMAD.WIDE.U32 R2, R2, -0x326172a9, RZ ;  /* 0xcd9e8d5702027825 */ /* 0x000fe200078e00ff */
[----:B------:R-:W-:-:S04]  /*181d0*/  LOP3.LUT R7, R5, UR13, R6, 0x96, !PT ;  /* 0x0000000d05077c12 */ /* 0x000fc8000f8e9606 */
[----:B------:R-:W-:-:S04]  /*181e0*/  LOP3.LUT R0, R3, UR39, R4, 0x96, !PT ;  /* 0x0000002703007c12 */ /* 0x000fc8000f8e9604 */
[----:B------:R-:W-:-:S04]  /*181f0*/  SHF.R.U32.HI R5, RZ, 0x10, R0 ;  /* 0x00000010ff057819 */ /* 0x000fc80000011600 */
[----:B------:R-:W-:-:S04]  /*18200*/  LOP3.LUT R5, R5, 0xff, RZ, 0xc0, !PT ;  /* 0x000000ff05057812 */ /* 0x000fc800078ec0ff */
[----:B------:R-:W-:Y:S02]  /*18210*/  ISETP.LE.U32.AND P2, PT, R5, UR23, PT ;  /* 0x0000001705007c0c */ /* 0x000fe4000bf43070 */
[----:B------:R-:W-:-:S04]  /*18220*/  LOP3.LUT R5, R2, 0xff, RZ, 0xc0, !PT ;  /* 0x000000ff02057812 */ /* 0x000fc800078ec0ff */
[----:B------:R-:W-:Y:S02]  /*18230*/  ISETP.LE.U32.AND P3, PT, R5, UR23, PT ;  /* 0x0000001705007c0c */ /* 0x000fe4000bf63070 */
[----:B------:R-:W-:-:S04]  /*18240*/  SHF.R.U32.HI R5, RZ, 0x18, R2 ;  /* 0x00000018ff057819 */ /* 0x000fc80000011602 */
[----:B------:R-:W-:Y:S02]  /*18250*/  ISETP.LE.U32.AND P1, PT, R5, UR23, PT ;  /* 0x0000001705007c0c */ /* 0x000fe4000bf23070 */
[----:B------:R1:W3:Y:S01]  /*18260*/  LDL.LU.S16 R5, [R1+0xd0] ;  /* 0x0000d00001057983 */ /* 0x0002e20000300600 */
[----:B------:R-:W-:-:S04]  /*18270*/  LOP3.LUT R4, R0, 0xff, RZ, 0xc0, !PT ;  /* 0x000000ff00047812 */ /* 0x000fc800078ec0ff */
[----:B------:R-:W-:Y:S02]  /*18280*/  ISETP.LE.U32.AND P5, PT, R4, UR23, PT ;  /* 0x0000001704007c0c */ /* 0x000fe4000bfa3070 */
[----:B------:R-:W-:-:S04]  /*18290*/  LOP3.LUT R4, R0, 0xffff, RZ, 0xc0, !PT ;  /* 0x0000ffff00047812 */ /* 0x000fc800078ec0ff */
[----:B------:R-:W-:-:S04]  /*182a0*/  SHF.R.U32.HI R4, RZ, 0x8, R4 ;  /* 0x00000008ff047819 */ /* 0x000fc80000011604 */
[----:B------:R-:W-:Y:S02]  /*182b0*/  LOP3.LUT R4, R4, 0xffff, RZ, 0xc0, !PT ;  /* 0x0000ffff04047812 */ /* 0x000fe400078ec0ff */
[----:B------:R-:W-:Y:S02]  /*182c0*/  SHF.R.U32.HI R0, RZ, 0x18, R0 ;  /* 0x00000018ff007819 */ /* 0x000fe40000011600 */
[----:B------:R-:W-:Y:S02]  /*182d0*/  ISETP.LE.U32.AND P4, PT, R4, UR23, PT ;  /* 0x0000001704007c0c */ /* 0x000fe4000bf83070 */
[----:B------:R-:W1:Y:S01]  /*182e0*/  MUFU.EX2 R4, R99 ;  /* 0x0000006300047308 */ /* 0x000e620000000800 */
[----:B------:R-:W-:-:S07]  /*182f0*/  ISETP.LE.U32.AND P6, PT, R0, UR23, PT ;  /* 0x0000001700007c0c */ /* 0x000fce000bfc3070 */
[----:B------:R-:W1:Y:S01]  /*18300*/  MUFU.EX2 R0, R114 ;  /* 0x0000007200007308 */ /* 0x000e620000000800 */
[----:B------:R-:W-:Y:S02]  /*18310*/  PRMT R173, R21, 0x7632, R173 ;  /* 0x0000763215ad7816 */ /* 0x000fe400000000ad */
[----:B------:R-:W-:Y:S02]  /*18320*/  LOP3.LUT R6, R2, 0xffff, RZ, 0xc0, !PT ;  /* 0x0000ffff02067812 */ /* 0x000fe400078ec0ff */
[----:B------:R-:W-:Y:S01]  /*18330*/  SHF.R.U32.HI R3, RZ, 0x10, R2 ;  /* 0x00000010ff037819 */ /* 0x000fe20000011602 */
[----:B-1----:R-:W-:Y:S01]  /*18340*/  FADD.FTZ R2, R4, R12 ;  /* 0x0000000c04027221 */ /* 0x002fe20000010000 */
[----:B------:R-:W-:Y:S02]  /*18350*/  FADD.FTZ R10, R38, R10 ;  /* 0x0000000a260a7221 */ /* 0x000fe40000010000 */
[----:B------:R1:W3:Y:S01]  /*18360*/  LDL.LU.S16 R38, [R1+0xd4] ;  /* 0x0000d40001267983 */ /* 0x0002e20000300600 */
[----:B------:R-:W-:Y:S01]  /*18370*/  FADD.FTZ R28, R0, R2 ;  /* 0x00000002001c7221 */ /* 0x000fe20000010000 */
[----:B--2---:R-:W-:-:S05]  /*18380*/  @!P4 HADD2 R23, -R173.H0_H0, -RZ.H0_H0 ;  /* 0xa00000ffad17c230 */ /* 0x004fca0000000900 */
[----:B------:R-:W-:Y:S02]  /*18390*/  PRMT R2, R23, 0x7610, R2 ;  /* 0x0000761017027816 */ /* 0x000fe40000000002 */
[----:B------:R1:W2:Y:S01]  /*183a0*/  LDL.LU.S16 R23, [R1+0xd8] ;  /* 0x0000d80001177983 */ /* 0x0002a20000300600 */
[C---:B------:R-:W-:Y:S02]  /*183b0*/  PRMT R129, R70.reuse, 0x7632, R129 ;  /* 0x0000763246817816 */ /* 0x040fe40000000081 */
[----:B------:R-:W-:-:S03]  /*183c0*/  PRMT R132, R70, 0x7610, R132 ;  /* 0x0000761046847816 */ /* 0x000fc60000000084 */
[----:B----4-:R-:W-:Y:S01]  /*183d0*/  @!P6 HADD2 R54, -R129.H0_H0, -RZ.H0_H0 ;  /* 0xa00000ff8136e230 */ /* 0x010fe20000000900 */
[----:B------:R-:W-:Y:S01]  /*183e0*/  PRMT R179, R15, 0x7610, R179 ;  /* 0x000076100fb37816 */ /* 0x000fe200000000b3 */
[----:B------:R-:W-:Y:S01]  /*183f0*/  @!P2 HADD2 R52, -R132.H0_H0, -RZ.H0_H0 ;  /* 0xa00000ff8434a230 */ /* 0x000fe20000000900 */
[----:B------:R-:W-:Y:S02]  /*18400*/  PRMT R176, R21, 0x7610, R176 ;  /* 0x0000761015b07816 */ /* 0x000fe400000000b0 */
[----:B------:R-:W-:Y:S02]  /*18410*/  PRMT R22, R54, 0x7610, R22 ;  /* 0x0000761036167816 */ /* 0x000fe40000000016 */
[----:B------:R-:W-:Y:S02]  /*18420*/  PRMT R21, R52, 0x7610, R21 ;  /* 0x0000761034157816 */ /* 0x000fe40000000015 */
[----:B------:R-:W-:Y:S02]  /*18430*/  PRMT R82, R132, 0x5410, R129 ;  /* 0x0000541084527816 */ /* 0x000fe40000000081 */
[----:B------:R-:W-:-:S02]  /*18440*/  @!P6 PRMT R129, R22, 0x5410, RZ ;  /* 0x000054101681e816 */ /* 0x000fc400000000ff */
[----:B------:R1:W4:Y:S01]  /*18450*/  LDL.LU.S16 R22, [R1+0xdc] ;  /* 0x0000dc0001167983 */ /* 0x0003220000300600 */
[----:B------:R-:W-:Y:S02]  /*18460*/  PRMT R174, R15, 0x7632, R174 ;  /* 0x000076320fae7816 */ /* 0x000fe400000000ae */
[----:B------:R-:W-:Y:S02]  /*18470*/  @!P2 PRMT R132, R21, 0x5410, RZ ;  /* 0x000054101584a816 */ /* 0x000fe400000000ff */
[----:B------:R1:W4:Y:S01]  /*18480*/  LDL.LU.S16 R21, [R1+0xe8] ;  /* 0x0000e80001157983 */ /* 0x0003220000300600 */
[----:B------:R-:W-:Y:S01]  /*18490*/  PRMT R39, R179, 0x5410, R174 ;  /* 0x00005410b3277816 */ /* 0x000fe200000000ae */
[----:B------:R-:W-:Y:S01]  /*184a0*/  @!P5 HADD2 R55, -R176.H0_H0, -RZ.H0_H0 ;  /* 0xa00000ffb037d230 */ /* 0x000fe20000000900 */
[----:B------:R-:W-:Y:S02]  /*184b0*/  F2FP.F16.F32.PACK_AB R9, R0, R4 ;  /* 0x000000040009723e */ /* 0x000fe400000000ff */
[----:B------:R-:W-:-:S02]  /*184c0*/  LOP3.LUT R0, R3, 0xff, RZ, 0xc0, !PT ;  /* 0x000000ff03007812 */ /* 0x000fc400078ec0ff */
[----:B------:R-:W-:Y:S02]  /*184d0*/  PRMT R4, R55, 0x7610, R4 ;  /* 0x0000761037047816 */ /* 0x000fe40000000004 */
[----:B------:R-:W-:Y:S02]  /*184e0*/  PRMT R83, R176, 0x5410, R173 ;  /* 0x00005410b0537816 */ /* 0x000fe400000000ad */
[----:B------:R-:W-:Y:S02]  /*184f0*/  @!P5 PRMT R176, R4, 0x5410, RZ ;  /* 0x0000541004b0d816 */ /* 0x000fe400000000ff */
[----:B------:R-:W-:Y:S02]  /*18500*/  ISETP.LE.U32.AND P5, PT, R0, UR23, PT ;  /* 0x0000001700007c0c */ /* 0x000fe4000bfa3070 */
[----:B------:R-:W-:-:S04]  /*18510*/  SHF.R.U32.HI R0, RZ, 0x8, R6 ;  /* 0x00000008ff007819 */ /* 0x000fc80000011606 */
[----:B------:R-:W-:Y:S02]  /*18520*/  LOP3.LUT R0, R0, 0xffff, RZ, 0xc0, !PT ;  /* 0x0000ffff00007812 */ /* 0x000fe400078ec0ff */
[----:B------:R-:W-:Y:S01]  /*18530*/  @!P4 PRMT R173, R2, 0x5410, RZ ;  /* 0x0000541002adc816 */ /* 0x000fe200000000ff */
[----:B---3--:R-:W-:-:S05]  /*18540*/  @!P3 HADD2 R5, -R179.H0_H0, -RZ.H0_H0 ;  /* 0xa00000ffb305b230 */ /* 0x008fca0000000900 */
[----:B------:R-:W-:-:S04]  /*18550*/  PRMT R12, R5, 0x7610, R12 ;  /* 0x00007610050c7816 */ /* 0x000fc8000000000c */
[----:B------:R-:W-:Y:S02]  /*18560*/  @!P3 PRMT R179, R12, 0x5410, RZ ;  /* 0x000054100cb3b816 */ /* 0x000fe400000000ff */
[----:B------:R1:W3:Y:S01]  /*18570*/  LDL.LU.S16 R12, [R1+0xe4] ;  /* 0x0000e400010c7983 */ /* 0x0002e20000300600 */
[----:B------:R-:W-:Y:S02]  /*18580*/  ISETP.LE.U32.AND P4, PT, R0, UR23, PT ;  /* 0x0000001700007c0c */ /* 0x000fe4000bf83070 */
[C---:B------:R-:W-:Y:S02]  /*18590*/  PRMT R178, R71.reuse, 0x7610, R178 ;  /* 0x0000761047b27816 */ /* 0x040fe400000000b2 */
[----:B------:R-:W-:-:S09]  /*185a0*/  PRMT R175, R71, 0x7632, R175 ;  /* 0x0000763247af7816 */ /* 0x000fd200000000af */
[----:B------:R-:W-:-:S05]  /*185b0*/  @!P4 HADD2 R38, -R174.H0_H0, -RZ.H0_H0 ;  /* 0xa00000ffae26c230 */ /* 0x000fca0000000900 */
[----:B------:R-:W-:Y:S02]  /*185c0*/  PRMT R20, R38, 0x7610, R20 ;  /* 0x0000761026147816 */ /* 0x000fe40000000014 */
[----:B------:R-:W-:Y:S02]  /*185d0*/  PRMT R38, R178, 0x5410, R175 ;  /* 0x00005410b2267816 */ /* 0x000fe400000000af */
[----:B------:R-:W-:Y:S02]  /*185e0*/  @!P4 PRMT R174, R20, 0x5410, RZ ;  /* 0x0000541014aec816 */ /* 0x000fe400000000ff */
[----:B------:R1:W3:Y:S01]  /*185f0*/  LDL.LU.S16 R20, [R1+0xec] ;  /* 0x0000ec0001147983 */ /* 0x0002e20000300600 */
[----:B--2---:R-:W-:-:S05]  /*18600*/  @!P5 HADD2 R23, -R178.H0_H0, -RZ.H0_H0 ;  /* 0xa00000ffb217d230 */ /* 0x004fca0000000900 */
[----:B------:R-:W-:-:S04]  /*18610*/  PRMT R15, R23, 0x7610, R15 ;  /* 0x00007610170f7816 */ /* 0x000fc8000000000f */
[----:B------:R-:W-:Y:S02]  /*18620*/  @!P5 PRMT R178, R15, 0x5410, RZ ;  /* 0x000054100fb2d816 */ /* 0x000fe400000000ff */
[----:B------:R1:W2:Y:S01]  /*18630*/  LDL.LU.S16 R15, [R1+0xf0] ;  /* 0x0000f000010f7983 */ /* 0x0002a20000300600 */
[----:B------:R-:W-:-:S05]  /*18640*/  IMAD.WIDE.U32 R2, R7, -0x2daee0ad, RZ ;  /* 0xd2511f5307027825 */ /* 0x000fca00078e00ff */
[----:B------:R-:W-:-:S04]  /*18650*/  LOP3.LUT R0, R3, UR40, R8, 0x96, !PT ;  /* 0x0000002803007c12 */ /* 0x000fc8000f8e9608 */
[----:B------:R-:W-:-:S04]  /*18660*/  SHF.R.U32.HI R4, RZ, 0x10, R0 ;  /* 0x00000010ff047819 */ /* 0x000fc80000011600 */
[----:B------:R-:W-:-:S04]  /*18670*/  LOP3.LUT R4, R4, 0xff, RZ, 0xc0, !PT ;  /* 0x000000ff04047812 */ /* 0x000fc800078ec0ff */
[----:B------:R-:W-:Y:S02]  /*18680*/  ISETP.LE.U32.AND P6, PT, R4, UR23, PT ;  /* 0x0000001704007c0c */ /* 0x000fe4000bfc3070 */
[----:B------:R-:W-:-:S04]  /*18690*/  LOP3.LUT R4, R0, 0xffff, RZ, 0xc0, !PT ;  /* 0x0000ffff00047812 */ /* 0x000fc800078ec0ff */
[----:B------:R-:W-:-:S04]  /*186a0*/  SHF.R.U32.HI R4, RZ, 0x8, R4 ;  /* 0x00000008ff047819 */ /* 0x000fc80000011604 */
[----:B------:R-:W-:-:S04]  /*186b0*/  LOP3.LUT R4, R4, 0xffff, RZ, 0xc0, !PT ;  /* 0x0000ffff04047812 */ /* 0x000fc800078ec0ff */
[----:B------:R-:W-:Y:S02]  /*186c0*/  ISETP.LE.U32.AND P2, PT, R4, UR23, PT ;  /* 0x0000001704007c0c */ /* 0x000fe4000bf43070 */
[----:B------:R-:W-:-:S04]  /*186d0*/  LOP3.LUT R4, R0, 0xff, RZ, 0xc0, !PT ;  /* 0x000000ff00047812 */ /* 0x000fc800078ec0ff */
[----:B------:R-:W-:Y:S02]  /*186e0*/  ISETP.LE.U32.AND P3, PT, R4, UR23, PT ;  /* 0x0000001704007c0c */ /* 0x000fe4000bf63070 */
[C---:B------:R-:W-:Y:S01]  /*186f0*/  PRMT R180, R13.reuse, 0x7610, R180 ;  /* 0x000076100db47816 */ /* 0x040fe200000000b4 */
[----:B----4-:R-:W-:Y:S01]  /*18700*/  @!P1 HADD2 R22, -R175.H0_H0, -RZ.H0_H0 ;  /* 0xa00000ffaf169230 */ /* 0x010fe20000000900 */
[----:B------:R-:W-:Y:S01]  /*18710*/  PRMT R177, R13, 0x7632, R177 ;  /* 0x000076320db17816 */ /* 0x000fe200000000b1 */
[----:B------:R-:W-:Y:S01]  /*18720*/  FADD.FTZ R5, R32, R11 ;  /* 0x0000000b20057221 */ /* 0x000fe20000010000 */
[----:B------:R-:W-:Y:S02]  /*18730*/  SHF.R.U32.HI R0, RZ, 0x18, R0 ;  /* 0x00000018ff007819 */ /* 0x000fe40000011600 */
[----:B------:R-:W-:-:S05]  /*18740*/  PRMT R14, R22, 0x7610, R14 ;  /* 0x00007610160e7816 */ /* 0x000fca000000000e */
[----:B------:R-:W-:Y:S01]  /*18750*/  @!P3 HADD2 R21, -R180.H0_H0, -RZ.H0_H0 ;  /* 0xa00000ffb415b230 */ /* 0x000fe20000000900 */
[----:B------:R-:W-:Y:S02]  /*18760*/  @!P1 PRMT R175, R14, 0x5410, RZ ;  /* 0x000054100eaf9816 */ /* 0x000fe400000000ff */
[----:B------:R1:W4:Y:S02]  /*18770*/  LDL.LU.S16 R14, [R1+0x100] ;  /* 0x00010000010e7983 */ /* 0x0003240000300600 */
[----:B------:R-:W-:Y:S02]  /*18780*/  PRMT R11, R21, 0x7610, R11 ;  /* 0x00007610150b7816 */ /* 0x000fe4000000000b */
[----:B------:R-:W-:Y:S01]  /*18790*/  ISETP.LE.U32.AND P5, PT, R0, UR23, PT ;  /* 0x0000001700007c0c */ /* 0x000fe2000bfa3070 */
[----:B------:R1:W4:Y:S01]  /*187a0*/  LDL.LU.S16 R13, [R1+0xfc] ;  /* 0x0000fc00010d7983 */ /* 0x0003220000300600 */
[----:B------:R-:W-:Y:S02]  /*187b0*/  PRMT R87, R180, 0x5410, R177 ;  /* 0x00005410b4577816 */ /* 0x000fe400000000b1 */
[----:B------:R-:W-:Y:S01]  /*187c0*/  @!P3 PRMT R180, R11, 0x5410, RZ ;  /* 0x000054100bb4b816 */ /* 0x000fe200000000ff */
[----:B---3--:R-:W-:-:S05]  /*187d0*/  @!P2 HADD2 R12, -R177.H0_H0, -RZ.H0_H0 ;  /* 0xa00000ffb10ca230 */ /* 0x008fca0000000900 */
[----:B------:R-:W-:Y:S02]  /*187e0*/  PRMT R0, R12, 0x7610, R0 ;  /* 0x000076100c007816 */ /* 0x000fe40000000000 */
[----:B------:R1:W3:Y:S04]  /*187f0*/  LDL.LU.S16 R12, [R1+0xf8] ;  /* 0x0000f800010c7983 */ /* 0x0002e80000300600 */
[----:B------:R1:W3:Y:S01]  /*18800*/  LDL.LU.S16 R11, [R1+0xf4] ;  /* 0x0000f400010b7983 */ /* 0x0002e20000300600 */
[----:B------:R-:W-:-:S03]  /*18810*/  LOP3.LUT R3, R2, 0xffff, RZ, 0xc0, !PT ;  /* 0x0000ffff02037812 */ /* 0x000fc600078ec0ff */
[----:B------:R1:W3:Y:S01]  /*18820*/  LDL.LU.S16 R32, [R1+0xe0] ;  /* 0x0000e00001207983 */ /* 0x0002e20000300600 */
[----:B------:R-:W-:Y:S02]  /*18830*/  @!P2 PRMT R177, R0, 0x5410, RZ ;  /* 0x0000541000b1a816 */ /* 0x000fe400000000ff */
[----:B------:R-:W-:Y:S02]  /*18840*/  PRMT R137, R79, 0x7632, R137 ;  /* 0x000076324f897816 */ /* 0x000fe40000000089 */
[----:B------:R-:W-:-:S04]  /*18850*/  SHF.R.U32.HI R0, RZ, 0x8, R3 ;  /* 0x00000008ff007819 */ /* 0x000fc80000011603 */
[----:B------:R-:W-:Y:S02]  /*18860*/  LOP3.LUT R0, R0, 0xffff, RZ, 0xc0, !PT ;  /* 0x0000ffff00007812 */ /* 0x000fe400078ec0ff */
[----:B------:R-:W-:Y:S02]  /*18870*/  PRMT R172, R79, 0x7610, R172 ;  /* 0x000076104fac7816 */ /* 0x000fe400000000ac */
[----:B------:R-:W-:Y:S02]  /*18880*/  ISETP.LE.U32.AND P3, PT, R0, UR23, PT ;  /* 0x0000001700007c0c */ /* 0x000fe4000bf63070 */
[----:B------:R-:W-:Y:S01]  /*18890*/  PRMT R86, R172, 0x5410, R137 ;  /* 0x00005410ac567816 */ /* 0x000fe20000000089 */
[----:B--2---:R-:W-:-:S05]  /*188a0*/  @!P5 HADD2 R15, -R137.H0_H0, -RZ.H0_H0 ;  /* 0xa00000ff890fd230 */ /* 0x004fca0000000900 */
[----:B------:R-:W-:-:S04]  /*188b0*/  PRMT R0, R15, 0x7610, R0 ;  /* 0x000076100f007816 */ /* 0x000fc80000000000 */
[----:B------:R-:W-:Y:S01]  /*188c0*/  @!P5 PRMT R137, R0, 0x5410, RZ ;  /* 0x000054100089d816 */ /* 0x000fe200000000ff */
[----:B------:R-:W-:Y:S02]  /*188d0*/  FADD.FTZ R0, R30, R10 ;  /* 0x0000000a1e007221 */ /* 0x000fe40000010000 */
[----:B------:R1:W2:Y:S01]  /*188e0*/  LDL.LU.S16 R30, [R1+0x118] ;  /* 0x00011800011e7983 */ /* 0x0002a20000300600 */
[----:B------:R-:W-:-:S04]  /*188f0*/  LOP3.LUT R4, R2, 0xff, RZ, 0xc0, !PT ;  /* 0x000000ff02047812 */ /* 0x000fc800078ec0ff */
[----:B------:R-:W-:Y:S02]  /*18900*/  ISETP.LE.U32.AND P4, PT, R4, UR23, PT ;  /* 0x0000001704007c0c */ /* 0x000fe4000bf83070 */
[--C-:B------:R-:W-:Y:S02]  /*18910*/  SHF.R.U32.HI R4, RZ, 0x10, R2.reuse ;  /* 0x00000010ff047819 */ /* 0x100fe40000011602 */
[----:B------:R-:W-:-:S04]  /*18920*/  SHF.R.U32.HI R2, RZ, 0x18, R2 ;  /* 0x00000018ff027819 */ /* 0x000fc80000011602 */
[----:B------:R-:W-:Y:S02]  /*18930*/  ISETP.LE.U32.AND P1, PT, R2, UR23, PT ;  /* 0x0000001702007c0c */ /* 0x000fe4000bf23070 */
[----:B------:R-:W-:Y:S02]  /*18940*/  LOP3.LUT R2, R4, 0xff, RZ, 0xc0, !PT ;  /* 0x000000ff04027812 */ /* 0x000fe400078ec0ff */
[----:B------:R-:W-:Y:S02]  /*18950*/  PRMT R126, R78, 0x7632, R126 ;  /* 0x000076324e7e7816 */ /* 0x000fe4000000007e */
[----:B------:R-:W-:Y:S01]  /*18960*/  ISETP.LE.U32.AND P2, PT, R2, UR23, PT ;  /* 0x0000001702007c0c */ /* 0x000fe2000bf43070 */
[----:B------:R-:W-:Y:S01]  /*18970*/  @!P6 HADD2 R20, -R172.H0_H0, -RZ.H0_H0 ;  /* 0xa00000ffac14e230 */ /* 0x000fe20000000900 */
[----:B------:R-:W-:Y:S02]  /*18980*/  PRMT R127, R78, 0x7610, R127 ;  /* 0x000076104e7f7816 */ /* 0x000fe4000000007f */
[----:B------:R-:W-:-:S02]  /*18990*/  LOP3.LUT R2, R19, UR21, R140, 0x96, !PT ;  /* 0x0000001513027c12 */ /* 0x000fc4000f8e968c */
[----:B------:R-:W-:Y:S01]  /*189a0*/  PRMT R6, R20, 0x7610, R6 ;  /* 0x0000761014067816 */ /* 0x000fe20000000006 */
[----:B------:R1:W2:Y:S01]  /*189b0*/  LDL.LU.S16 R19, [R1+0x114] ;  /* 0x0001140001137983 */ /* 0x0002a20000300600 */
[----:B------:R-:W-:Y:S02]  /*189c0*/  PRMT R125, R9, 0x7632, R125 ;  /* 0x00007632097d7816 */ /* 0x000fe4000000007d */
[----:B------:R-:W-:Y:S01]  /*189d0*/  PRMT R85, R127, 0x5410, R126 ;  /* 0x000054107f557816 */ /* 0x000fe2000000007e */
[----:B------:R-:W-:Y:S01]  /*189e0*/  IMAD.MOV.U32 R250, RZ, RZ, R133 ;  /* 0x000000fffffa7224 */ /* 0x000fe200078e0085 */
[----:B------:R-:W-:Y:S01]  /*189f0*/  @!P6 PRMT R172, R6, 0x5410, RZ ;  /* 0x0000541006ace816 */ /* 0x000fe200000000ff */
[----:B------:R-:W2:Y:S01]  /*18a00*/  LDL.LU R143, [R1+0x11c] ;  /* 0x00011c00018f7983 */ /* 0x000ea20000300800 */
[----:B------:R-:W-:Y:S01]  /*18a10*/  LOP3.LUT R6, R131, UR19, R18, 0x96, !PT ;  /* 0x0000001383067c12 */ /* 0x000fe2000f8e9612 */
[----:B------:R-:W-:Y:S01]  /*18a20*/  FADD.FTZ R18, R29, R0 ;  /* 0x000000001d127221 */ /* 0x000fe20000010000 */
[----:B------:R-:W-:Y:S01]  /*18a30*/  PRMT R128, R9, 0x7610, R128 ;  /* 0x0000761009807816 */ /* 0x000fe20000000080 */
[----:B----4-:R-:W-:-:S03]  /*18a40*/  @!P3 HADD2 R13, -R125.H0_H0, -RZ.H0_H0 ;  /* 0xa00000ff7d0db230 */ /* 0x010fc60000000900 */
[----:B------:R-:W-:Y:S01]  /*18a50*/  PRMT R84, R128, 0x5410, R125 ;  /* 0x0000541080547816 */ /* 0x000fe2000000007d */
[----:B---3--:R-:W-:Y:S02]  /*18a60*/  @!P1 HADD2 R11, -R126.H0_H0, -RZ.H0_H0 ;  /* 0xa00000ff7e0b9230 */ /* 0x008fe40000000900 */
[----:B------:R-:W-:Y:S02]  /*18a70*/  @!P2 HADD2 R12, -R127.H0_H0, -RZ.H0_H0 ;  /* 0xa00000ff7f0ca230 */ /* 0x000fe40000000900 */
[----:B------:R-:W-:Y:S01]  /*18a80*/  IMAD.MOV.U32 R133, RZ, RZ, R136 ;  /* 0x000000ffff857224 */ /* 0x000fe200078e0088 */
[----:B------:R-:W3:Y:S01]  /*18a90*/  LDL.LU R142, [R1+0x140] ;  /* 0x00014000018e7983 */ /* 0x000ee20000300800 */
[----:B------:R-:W-:-:S04]  /*18aa0*/  PRMT R3, R11, 0x7610, R3 ;  /* 0x000076100b037816 */ /* 0x000fc80000000003 */
[----:B------:R-:W-:Y:S01]  /*18ab0*/  @!P1 PRMT R126, R3, 0x5410, RZ ;  /* 0x00005410037e9816 */ /* 0x000fe200000000ff */
[----:B------:R-:W-:Y:S01]  /*18ac0*/  IMAD.WIDE.U32 R2, R2, -0x2daee0ad, RZ ;  /* 0xd2511f5302027825 */ /* 0x000fe200078e00ff */
[----:B------:R-:W-:-:S04]  /*18ad0*/  PRMT R4, R12, 0x7610, R4 ;  /* 0x000076100c047816 */ /* 0x000fc80000000004 */
[----:B------:R-:W-:Y:S02]  /*18ae0*/  LOP3.LUT R0, R3, UR18, R240, 0x96, !PT ;  /* 0x0000001203007c12 */ /* 0x000fe4000f8e96f0 */
[----:B------:R-:W-:Y:S01]  /*18af0*/  PRMT R7, R13, 0x7610, R7 ;  /* 0x000076100d077816 */ /* 0x000fe20000000007 */
[----:B------:R-:W-:Y:S01]  /*18b00*/  FADD.FTZ R13, R33, R5 ;  /* 0x00000005210d7221 */ /* 0x000fe20000010000 */
[----:B------:R-:W-:Y:S01]  /*18b10*/  @!P2 PRMT R127, R4, 0x5410, RZ ;  /* 0x00005410047fa816 */ /* 0x000fe200000000ff */
[----:B------:R-:W-:Y:S01]  /*18b20*/  IMAD.WIDE.U32 R4, R0, -0x326172a9, RZ ;  /* 0xcd9e8d5700047825 */ /* 0x000fe200078e00ff */
[----:B------:R-:W-:-:S03]  /*18b30*/  @!P3 PRMT R125, R7, 0x5410, RZ ;  /* 0x00005410077db816 */ /* 0x000fc600000000ff */
[----:B------:R-:W-:Y:S01]  /*18b40*/  IMAD.WIDE.U32 R6, R6, -0x2daee0ad, RZ ;  /* 0xd2511f5306067825 */ /* 0x000fe200078e00ff */
[----:B------:R-:W-:-:S04]  /*18b50*/  LOP3.LUT R3, R5, UR17, R130, 0x96, !PT ;  /* 0x0000001105037c12 */ /* 0x000fc8000f8e9682 */
[----:B------:R-:W-:Y:S01]  /*18b60*/  LOP3.LUT R0, R7, UR16, R2, 0x96, !PT ;  /* 0x0000001007007c12 */ /* 0x000fe2000f8e9602 */
[----:B------:R-:W-:-:S05]  /*18b70*/  IMAD.WIDE.U32 R2, R3, -0x2daee0ad, RZ ;  /* 0xd2511f5303027825 */ /* 0x000fca00078e00ff */
[----:B------:R-:W-:Y:S01]  /*18b80*/  LOP3.LUT R3, R3, UR14, R6, 0x96, !PT ;  /* 0x0000000e03037c12 */ /* 0x000fe2000f8e9606 */
[----:B------:R-:W-:-:S04]  /*18b90*/  IMAD.WIDE.U32 R6, R0, -0x326172a9, RZ ;  /* 0xcd9e8d5700067825 */ /* 0x000fc800078e00ff */
[----:B------:R-:W-:Y:S01]  /*18ba0*/  @!P4 HADD2 R14, -R128.H0_H0, -RZ.H0_H0 ;  /* 0xa00000ff800ec230 */ /* 0x000fe20000000900 */
[----:B------:R-:W-:-:S04]  /*18bb0*/  LOP3.LUT R0, R7, UR15, R4, 0x96, !PT ;  /* 0x0000000f07007c12 */ /* 0x000fc8000f8e9604 */
[----:B------:R-:W-:Y:S01]  /*18bc0*/  PRMT R8, R14, 0x7610, R8 ;  /* 0x000076100e087816 */ /* 0x000fe20000000008 */
[----:B------:R-:W-:-:S05]  /*18bd0*/  IMAD.WIDE.U32 R14, R0, -0x2daee0ad, RZ ;  /* 0xd2511f53000e7825 */ /* 0x000fca00078e00ff */
        /* <DEDUP_REMOVED lines=8> */
[----:B------:R-:W-:-:S04]  /*18c60*/  LOP3.LUT R2, R2, 0xffff, RZ, 0xc0, !PT ;  /* 0x0000ffff02027812 */ /* 0x000fc800078ec0ff */
[----:B------:R-:W-:Y:S02]  /*18c70*/  ISETP.LE.U32.AND P1, PT, R2, UR23, PT ;  /* 0x0000001702007c0c */ /* 0x000fe4000bf23070 */
[----:B------:R-:W-:Y:S02]  /*18c80*/  SHF.R.U32.HI R2, RZ, 0x10, R0 ;  /* 0x00000010ff027819 */ /* 0x000fe40000011600 */
[----:B------:R-:W-:Y:S02]  /*18c90*/  LOP3.LUT R15, R3, UR13, R6, 0x96, !PT ;  /* 0x0000000d030f7c12 */ /* 0x000fe4000f8e9606 */
[----:B------:R-:W-:Y:S02]  /*18ca0*/  LOP3.LUT R3, R17, UR21, R140, 0x96, !PT ;  /* 0x0000001511037c12 */ /* 0x000fe4000f8e968c */
[----:B------:R-:W-:Y:S02]  /*18cb0*/  LOP3.LUT R6, R131, UR19, R16, 0x96, !PT ;  /* 0x0000001383067c12 */ /* 0x000fe4000f8e9610 */
[----:B------:R-:W-:-:S02]  /*18cc0*/  LOP3.LUT R2, R2, 0xff, RZ, 0xc0, !PT ;  /* 0x000000ff02027812 */ /* 0x000fc400078ec0ff */
[----:B------:R-:W-:Y:S01]  /*18cd0*/  SHF.R.U32.HI R0, RZ, 0x18, R0 ;  /* 0x00000018ff007819 */ /* 0x000fe20000011600 */
[----:B------:R-:W-:Y:S01]  /*18ce0*/  IMAD.WIDE.U32 R6, R6, -0x2daee0ad, RZ ;  /* 0xd2511f5306067825 */ /* 0x000fe200078e00ff */
[----:B------:R-:W-:-:S03]  /*18cf0*/  ISETP.LE.U32.AND P2, PT, R2, UR23, PT ;  /* 0x0000001702007c0c */ /* 0x000fc6000bf43070 */
[----:B------:R-:W-:Y:S01]  /*18d00*/  IMAD.WIDE.U32 R2, R3, -0x2daee0ad, RZ ;  /* 0xd2511f5303027825 */ /* 0x000fe200078e00ff */
[----:B------:R-:W-:Y:S02]  /*18d10*/  @!P4 PRMT R128, R8, 0x5410, RZ ;  /* 0x000054100880c816 */ /* 0x000fe400000000ff */
[----:B------:R-:W-:Y:S02]  /*18d20*/  ISETP.LE.U32.AND P4, PT, R0, UR23, PT ;  /* 0x0000001700007c0c */ /* 0x000fe4000bf83070 */
[----:B------:R-:W-:Y:S02]  /*18d30*/  LOP3.LUT R3, R3, UR18, R240, 0x96, !PT ;  /* 0x0000001203037c12 */ /* 0x000fe4000f8e96f0 */
[----:B------:R-:W-:-:S03]  /*18d40*/  LOP3.LUT R0, R7, UR16, R2, 0x96, !PT ;  /* 0x0000001007007c12 */ /* 0x000fc6000f8e9602 */
[----:B------:R-:W-:-:S04]  /*18d50*/  IMAD.WIDE.U32 R2, R3, -0x326172a9, RZ ;  /* 0xcd9e8d5703027825 */ /* 0x000fc800078e00ff */
[----:B------:R-:W-:Y:S01]  /*18d60*/  IMAD.WIDE.U32 R8, R0, -0x326172a9, RZ ;  /* 0xcd9e8d5700087825 */ /* 0x000fe200078e00ff */
[----:B------:R-:W-:-:S04]  /*18d70*/  LOP3.LUT R3, R3, UR17, R130, 0x96, !PT ;  /* 0x0000001103037c12 */ /* 0x000fc8000f8e9682 */
[----:B------:R-:W-:Y:S01]  /*18d80*/  LOP3.LUT R0, R9, UR15, R2, 0x96, !PT ;  /* 0x0000000f09007c12 */ /* 0x000fe2000f8e9602 */
[----:B------:R-:W-:-:S04]  /*18d90*/  IMAD.WIDE.U32 R2, R3, -0x2daee0ad, RZ ;  /* 0xd2511f5303027825 */ /* 0x000fc800078e00ff */
[----:B------:R-:W-:Y:S01]  /*18da0*/  IMAD.WIDE.U32 R22, R0, -0x2daee0ad, RZ ;  /* 0xd2511f5300167825 */ /* 0x000fe200078e00ff */
[----:B------:R-:W-:Y:S02]  /*18db0*/  LOP3.LUT R0, R4, 0xff, RZ, 0xc0, !PT ;  /* 0x000000ff04007812 */ /* 0x000fe400078ec0ff */
[----:B------:R-:W-:Y:S02]  /*18dc0*/  LOP3.LUT R3, R3, UR14, R6, 0x96, !PT ;  /* 0x0000000e03037c12 */ /* 0x000fe4000f8e9606 */
[----:B------:R-:W-:Y:S01]  /*18dd0*/  ISETP.LE.U32.AND P6, PT, R0, UR23, PT ;  /* 0x0000001700007c0c */ /* 0x000fe2000bfc3070 */
[----:B------:R-:W-:Y:S01]  /*18de0*/  MUFU.EX2 R6, R117 ;  /* 0x0000007500067308 */ /* 0x000fe20000000800 */
[----:B------:R-:W-:-:S07]  /*18df0*/  LOP3.LUT R2, R23, UR12, R2, 0x96, !PT ;  /* 0x0000000c17027c12 */ /* 0x000fce000f8e9602 */
[----:B------:R-:W4:Y:S01]  /*18e00*/  MUFU.EX2 R0, R118 ;  /* 0x0000007600007308 */ /* 0x000f220000000800 */
[----:B------:R-:W-:Y:S02]  /*18e10*/  LOP3.LUT R11, R4, 0xffff, RZ, 0xc0, !PT ;  /* 0x0000ffff040b7812 */ /* 0x000fe400078ec0ff */
[--C-:B------:R-:W-:Y:S02]  /*18e20*/  SHF.R.U32.HI R12, RZ, 0x10, R4.reuse ;  /* 0x00000010ff0c7819 */ /* 0x100fe40000011604 */
[----:B------:R-:W-:Y:S01]  /*18e30*/  SHF.R.U32.HI R10, RZ, 0x18, R4 ;  /* 0x00000018ff0a7819 */ /* 0x000fe20000011604 */
[----:B------:R-:W-:-:S04]  /*18e40*/  IMAD.WIDE.U32 R4, R3, -0x326172a9, RZ ;  /* 0xcd9e8d5703047825 */ /* 0x000fc800078e00ff */
[----:B------:R-:W-:-:S05]  /*18e50*/  IMAD.WIDE.U32 R2, R2, -0x326172a9, RZ ;  /* 0xcd9e8d5702027825 */ /* 0x000fca00078e00ff */
[----:B------:R-:W-:Y:S02]  /*18e60*/  LOP3.LUT R7, R3, UR39, R4, 0x96, !PT ;  /* 0x0000002703077c12 */ /* 0x000fe4000f8e9604 */
[C---:B------:R-:W-:Y:S02]  /*18e70*/  LOP3.LUT R4, R2.reuse, 0xff, RZ, 0xc0, !PT ;  /* 0x000000ff02047812 */ /* 0x040fe400078ec0ff */
[----:B------:R-:W-:Y:S02]  /*18e80*/  LOP3.LUT R29, R2, 0xffff, RZ, 0xc0, !PT ;  /* 0x0000ffff021d7812 */ /* 0x000fe400078ec0ff */
[--C-:B------:R-:W-:Y:S02]  /*18e90*/  SHF.R.U32.HI R23, RZ, 0x10, R2.reuse ;  /* 0x00000010ff177819 */ /* 0x100fe40000011602 */
[----:B------:R-:W-:Y:S02]  /*18ea0*/  SHF.R.U32.HI R21, RZ, 0x18, R2 ;  /* 0x00000018ff157819 */ /* 0x000fe40000011602 */
[----:B----4-:R-:W-:Y:S01]  /*18eb0*/  F2FP.F16.F32.PACK_AB R2, R0, R6 ;  /* 0x000000060002723e */ /* 0x010fe200000000ff */
[----:B------:R-:W-:Y:S01]  /*18ec0*/  FADD.FTZ R3, R6, R28 ;  /* 0x0000001c06037221 */ /* 0x000fe20000010000 */
[----:B------:R-:W-:-:S02]  /*18ed0*/  LOP3.LUT R20, R5, UR13, R8, 0x96, !PT ;  /* 0x0000000d05147c12 */ /* 0x000fc4000f8e9608 */
[----:B------:R-:W-:Y:S01]  /*18ee0*/  ISETP.LE.U32.AND P3, PT, R10, UR23, PT ;  /* 0x000000170a007c0c */ /* 0x000fe2000bf63070 */
[----:B------:R-:W-:Y:S01]  /*18ef0*/  MUFU.EX2 R5, R119 ;  /* 0x0000007700057308 */ /* 0x000fe20000000800 */
[----:B------:R-:W-:Y:S01]  /*18f00*/  PRMT R122, R2, 0x7632, R122 ;  /* 0x00007632027a7816 */ /* 0x000fe2000000007a */
[----:B------:R-:W-:Y:S01]  /*18f10*/  FADD.FTZ R9, R0, R3 ;  /* 0x0000000300097221 */ /* 0x000fe20000010000 */
[----:B------:R-:W-:-:S05]  /*18f20*/  SHF.R.U32.HI R0, RZ, 0x8, R11 ;  /* 0x00000008ff007819 */ /* 0x000fca000001160b */
[----:B------:R4:W1:Y:S01]  /*18f30*/  MUFU.EX2 R10, R120 ;  /* 0x00000078000a7308 */ /* 0x0008620000000800 */
[----:B------:R-:W-:Y:S01]  /*18f40*/  PRMT R123, R2, 0x7610, R123 ;  /* 0x00007610027b7816 */ /* 0x000fe2000000007b */
[----:B------:R-:W-:Y:S01]  /*18f50*/  @!P1 HADD2 R130, -R122.H0_H0, -RZ.H0_H0 ;  /* 0xa00000ff7a829230 */ /* 0x000fe20000000900 */
[----:B------:R-:W-:Y:S01]  /*18f60*/  LOP3.LUT R0, R0, 0xffff, RZ, 0xc0, !PT ;  /* 0x0000ffff00007812 */ /* 0x000fe200078ec0ff */
[----:B------:R-:W-:Y:S01]  /*18f70*/  FADD.FTZ R13, R36, R13 ;  /* 0x0000000d240d7221 */ /* 0x000fe20000010000 */
[----:B------:R-:W-:Y:S01]  /*18f80*/  PRMT R136, R123, 0x5410, R122 ;  /* 0x000054107b887816 */ /* 0x000fe2000000007a */
[----:B------:R1:W3:Y:S01]  /*18f90*/  LDL.LU.S16 R36, [R1+0x144] ;  /* 0x0001440001247983 */ /* 0x0002e20000300600 */
[----:B------:R-:W-:Y:S02]  /*18fa0*/  @!P1 PRMT R122, R130, 0x5410, RZ ;  /* 0x00005410827a9816 */ /* 0x000fe400000000ff */
[C---:B----4-:R-:W-:Y:S02]  /*18fb0*/  PRMT R120, R97.reuse, 0x7632, R120 ;  /* 0x0000763261787816 */ /* 0x050fe40000000078 */
[----:B------:R-:W-:Y:S01]  /*18fc0*/  PRMT R121, R97, 0x7610, R121 ;  /* 0x0000761061797816 */ /* 0x000fe20000000079 */
[----:B------:R-:W-:Y:S01]  /*18fd0*/  IMAD.MOV.U32 R140, RZ, RZ, R231 ;  /* 0x000000ffff8c7224 */ /* 0x000fe200078e00e7 */
[----:B------:R4:W4:Y:S01]  /*18fe0*/  LDL.LU.S16 R16, [R1+0x160] ;  /* 0x0001600001107983 */ /* 0x0009220000300600 */
[----:B------:R-:W-:Y:S01]  /*18ff0*/  @!P4 HADD2 R32, -R120.H0_H0, -RZ.H0_H0 ;  /* 0xa00000ff7820c230 */ /* 0x000fe20000000900 */
[----:B------:R-:W-:Y:S01]  /*19000*/  ISETP.LE.U32.AND P1, PT, R0, UR23, PT ;  /* 0x0000001700007c0c */ /* 0x000fe2000bf23070 */
[----:B------:R-:W-:Y:S01]  /*19010*/  IMAD.MOV.U32 R231, RZ, RZ, R135 ;  /* 0x000000ffffe77224 */ /* 0x000fe200078e0087 */
[----:B------:R-:W-:-:S02]  /*19020*/  LOP3.LUT R0, R12, 0xff, RZ, 0xc0, !PT ;  /* 0x000000ff0c007812 */ /* 0x000fc400078ec0ff */
[----:B------:R-:W-:Y:S02]  /*19030*/  PRMT R2, R32, 0x7610, R2 ;  /* 0x0000761020027816 */ /* 0x000fe40000000002 */
[----:B------:R-:W-:Y:S01]  /*19040*/  PRMT R135, R121, 0x5410, R120 ;  /* 0x0000541079877816 */ /* 0x000fe20000000078 */
[----:B------:R-:W-:Y:S01]  /*19050*/  IMAD.MOV.U32 R141, RZ, RZ, R250 ;  /* 0x000000ffff8d7224 */ /* 0x000fe200078e00fa */
[----:B------:R-:W-:Y:S01]  /*19060*/  @!P4 PRMT R120, R2, 0x5410, RZ ;  /* 0x000054100278c816 */ /* 0x000fe200000000ff */
[----:B------:R3:W4:Y:S01]  /*19070*/  LDL.LU.S16 R32, [R1+0x180] ;  /* 0x0001800001207983 */ /* 0x0007220000300600 */
[----:B------:R-:W-:Y:S02]  /*19080*/  ISETP.LE.U32.AND P4, PT, R0, UR23, PT ;  /* 0x0000001700007c0c */ /* 0x000fe4000bf83070 */
[----:B-1----:R-:W-:-:S04]  /*19090*/  F2FP.F16.F32.PACK_AB R0, R10, R5 ;  /* 0x000000050a00723e */ /* 0x002fc800000000ff */
[C---:B------:R-:W-:Y:S01]  /*190a0*/  PRMT R119, R0.reuse, 0x7610, R119 ;  /* 0x0000761000777816 */ /* 0x040fe20000000077 */
[----:B------:R-:W-:Y:S01]  /*190b0*/  IMAD.WIDE.U32 R2, R15, -0x2daee0ad, RZ ;  /* 0xd2511f530f027825 */ /* 0x000fe200078e00ff */
[----:B------:R-:W-:-:S03]  /*190c0*/  PRMT R118, R0, 0x7632, R118 ;  /* 0x0000763200767816 */ /* 0x000fc60000000076 */
[----:B--2---:R-:W-:Y:S01]  /*190d0*/  @!P6 HADD2 R30, -R119.H0_H0, -RZ.H0_H0 ;  /* 0xa00000ff771ee230 */ /* 0x004fe20000000900 */
[----:B------:R-:W-:Y:S01]  /*190e0*/  LOP3.LUT R0, R3, UR40, R14, 0x96, !PT ;  /* 0x0000002803007c12 */ /* 0x000fe2000f8e960e */
[----:B------:R-:W-:-:S03]  /*190f0*/  IMAD.MOV.U32 R250, RZ, RZ, R251 ;  /* 0x000000fffffa7224 */ /* 0x000fc600078e00fb */
[----:B------:R-:W-:Y:S01]  /*19100*/  PRMT R14, R30, 0x7610, R14 ;  /* 0x000076101e0e7816 */ /* 0x000fe2000000000e */
[----:B------:R-:W-:Y:S01]  /*19110*/  IMAD.MOV.U32 R251, RZ, RZ, R134 ;  /* 0x000000fffffb7224 */ /* 0x000fe200078e0086 */
[----:B------:R1:W2:Y:S01]  /*19120*/  LDL.LU.S16 R30, [R1+0x190] ;  /* 0x00019000011e7983 */ /* 0x0002a20000300600 */
[----:B------:R-:W-:Y:S01]  /*19130*/  PRMT R134, R119, 0x5410, R118 ;  /* 0x0000541077867816 */ /* 0x000fe20000000076 */
[----:B------:R-:W-:Y:S01]  /*19140*/  FADD.FTZ R11, R35, R18 ;  /* 0x00000012230b7221 */ /* 0x000fe20000010000 */
[----:B------:R-:W-:Y:S01]  /*19150*/  @!P6 PRMT R119, R14, 0x5410, RZ ;  /* 0x000054100e77e816 */ /* 0x000fe200000000ff */
[----:B------:R1:W4:Y:S01]  /*19160*/  LDL.LU.S16 R28, [R1+0x188] ;  /* 0x00018800011c7983 */ /* 0x0003220000300600 */
[----:B------:R1:W-:Y:S03]  /*19170*/  MUFU.EX2 R18, R247 ;  /* 0x000000f700127308 */ /* 0x0003e60000000800 */
[----:B------:R2:W4:Y:S04]  /*19180*/  LDL.LU.S16 R14, [R1+0x184] ;  /* 0x00018400010e7983 */ /* 0x0005280000300600 */
[----:B-1----:R-:W4:Y:S01]  /*19190*/  LDL.LU R247, [R1+0x408] ;  /* 0x0004080001f77983 */ /* 0x002f220000300800 */
[----:B------:R-:W-:Y:S01]  /*191a0*/  @!P5 HADD2 R131, -R123.H0_H0, -RZ.H0_H0 ;  /* 0xa00000ff7b83d230 */ /* 0x000fe20000000900 */
[----:B------:R-:W-:Y:S04]  /*191b0*/  MUFU.EX2 R8, R115 ;  /* 0x0000007300087308 */ /* 0x000fe80000000800 */
[----:B------:R-:W-:-:S02]  /*191c0*/  @!P5 PRMT R123, R131, 0x5410, RZ ;  /* 0x00005410837bd816 */ /* 0x000fc400000000ff */
[----:B------:R-:W-:Y:S02]  /*191d0*/  ISETP.LE.U32.AND P5, PT, R4, UR23, PT ;  /* 0x0000001704007c0c */ /* 0x000fe4000bfa3070 */
[----:B------:R-:W1:Y:S01]  /*191e0*/  MUFU.EX2 R4, R105 ;  /* 0x0000006900047308 */ /* 0x000e620000000800 */
[----:B------:R-:W-:Y:S02]  /*191f0*/  @!P1 HADD2 R19, -R118.H0_H0, -RZ.H0_H0 ;  /* 0xa00000ff76139230 */ /* 0x000fe40000000900 */
[----:B------:R-:W-:Y:S01]  /*19200*/  FADD.FTZ R15, R5, R9 ;  /* 0x00000009050f7221 */ /* 0x000fe20000010000 */
[----:B------:R-:W-:Y:S02]  /*19210*/  LOP3.LUT R5, R0, 0xff, RZ, 0xc0, !PT ;  /* 0x000000ff00057812 */ /* 0x000fe400078ec0ff */
[----:B------:R-:W-:Y:S02]  /*19220*/  SHF.R.U32.HI R6, RZ, 0x10, R0 ;  /* 0x00000010ff067819 */ /* 0x000fe40000011600 */
[----:B------:R-:W-:Y:S01]  /*19230*/  PRMT R12, R19, 0x7610, R12 ;  /* 0x00007610130c7816 */ /* 0x000fe2000000000c */
[----:B------:R-:W-:Y:S01]  /*19240*/  MUFU.EX2 R9, R143 ;  /* 0x0000008f00097308 */ /* 0x000fe20000000800 */
[----:B------:R-:W-:Y:S01]  /*19250*/  ISETP.LE.U32.AND P6, PT, R5, UR23, PT ;  /* 0x0000001705007c0c */ /* 0x000fe2000bfc3070 */
[----:B-1----:R-:W-:Y:S01]  /*19260*/  FADD.FTZ R17, R4, R98 ;  /* 0x0000006204117221 */ /* 0x002fe20000010000 */
[----:B------:R-:W-:-:S02]  /*19270*/  F2FP.F16.F32.PACK_AB R4, R8, R4 ;  /* 0x000000040804723e */ /* 0x000fc400000000ff */
[----:B------:R-:W-:Y:S02]  /*19280*/  SHF.R.U32.HI R5, RZ, 0x18, R0 ;  /* 0x00000018ff057819 */ /* 0x000fe40000011600 */
[----:B------:R-:W-:Y:S02]  /*19290*/  PRMT R117, R4, 0x7610, R117 ;  /* 0x0000761004757816 */ /* 0x000fe40000000075 */
[----:B------:R-:W-:Y:S02]  /*192a0*/  LOP3.LUT R0, R0, 0xffff, RZ, 0xc0, !PT ;  /* 0x0000ffff00007812 */ /* 0x000fe400078ec0ff */
[----:B------:R-:W-:Y:S02]  /*192b0*/  @!P1 PRMT R118, R12, 0x5410, RZ ;  /* 0x000054100c769816 */ /* 0x000fe400000000ff */
[----:B------:R-:W-:Y:S01]  /*192c0*/  SHF.R.U32.HI R0, RZ, 0x8, R0 ;  /* 0x00000008ff007819 */ /* 0x000fe20000011600 */
[----:B------:R1:W-:Y:S03]  /*192d0*/  MUFU.EX2 R12, R116 ;  /* 0x00000074000c7308 */ /* 0x0003e60000000800 */
[----:B------:R-:W-:-:S05]  /*192e0*/  LOP3.LUT R0, R0, 0xffff, RZ, 0xc0, !PT ;  /* 0x0000ffff00007812 */ /* 0x000fca00078ec0ff */
[----:B---3--:R3:W3:Y:S01]  /*192f0*/  MUFU.EX2 R19, R142 ;  /* 0x0000008e00137308 */ /* 0x0086e20000000800 */
[----:B-1----:R-:W-:Y:S01]  /*19300*/  PRMT R116, R4, 0x7632, R116 ;  /* 0x0000763204747816 */ /* 0x002fe20000000074 */
[----:B---3--:R-:W-:-:S03]  /*19310*/  IMAD.MOV.U32 R142, RZ, RZ, R133 ;  /* 0x000000ffff8e7224 */ /* 0x008fc600078e0085 */
[----:B------:R-:W-:Y:S02]  /*19320*/  PRMT R133, R117, 0x5410, R116 ;  /* 0x0000541075857816 */ /* 0x000fe40000000074 */
[----:B------:R-:W-:-:S04]  /*19330*/  F2FP.F16.F32.PACK_AB R4, R19, R9 ;  /* 0x000000091304723e */ /* 0x000fc800000000ff */
[----:B------:R-:W-:Y:S01]  /*19340*/  PRMT R114, R4, 0x7632, R114 ;  /* 0x0000763204727816 */ /* 0x000fe20000000072 */
[----:B------:R-:W-:Y:S01]  /*19350*/  @!P2 HADD2 R240, -R121.H0_H0, -RZ.H0_H0 ;  /* 0xa00000ff79f0a230 */ /* 0x000fe20000000900 */
[----:B------:R-:W-:Y:S02]  /*19360*/  LOP3.LUT R6, R6, 0xff, RZ, 0xc0, !PT ;  /* 0x000000ff06067812 */ /* 0x000fe400078ec0ff */
[----:B------:R-:W-:Y:S02]  /*19370*/  ISETP.LE.U32.AND P1, PT, R5, UR23, PT ;  /* 0x0000001705007c0c */ /* 0x000fe4000bf23070 */
[----:B------:R-:W-:Y:S02]  /*19380*/  @!P2 PRMT R121, R240, 0x5410, RZ ;  /* 0x00005410f079a816 */ /* 0x000fe400000000ff */
[----:B------:R-:W-:Y:S02]  /*19390*/  ISETP.LE.U32.AND P2, PT, R6, UR23, PT ;  /* 0x0000001706007c0c */ /* 0x000fe4000bf43070 */
[----:B------:R-:W-:Y:S01]  /*193a0*/  PRMT R115, R4, 0x7610, R115 ;  /* 0x0000761004737816 */ /* 0x000fe20000000073 */
[----:B------:R-:W-:-:S05]  /*193b0*/  @!P4 HADD2 R36, -R117.H0_H0, -RZ.H0_H0 ;  /* 0xa00000ff7524c230 */ /* 0x000fca0000000900 */
[----:B------:R-:W-:-:S04]  /*193c0*/  PRMT R35, R36, 0x7610, R35 ;  /* 0x0000761024237816 */ /* 0x000fc80000000023 */
[----:B------:R-:W-:Y:S02]  /*193d0*/  @!P4 PRMT R117, R35, 0x5410, RZ ;  /* 0x000054102375c816 */ /* 0x000fe400000000ff */
[----:B------:R-:W-:Y:S02]  /*193e0*/  ISETP.LE.U32.AND P4, PT, R0, UR23, PT ;  /* 0x0000001700007c0c */ /* 0x000fe4000bf83070 */
[----:B------:R-:W-:-:S04]  /*193f0*/  F2FP.F16.F32.PACK_AB R0, R18, R12 ;  /* 0x0000000c1200723e */ /* 0x000fc800000000ff */
[----:B------:R-:W-:-:S07]  /*19400*/  PRMT R113, R0, 0x7610, R113 ;  /* 0x0000761000717816 */ /* 0x000fce0000000071 */
[----:B--2---:R-:W-:-:S05]  /*19410*/  @!P4 HADD2 R30, -R114.H0_H0, -RZ.H0_H0 ;  /* 0xa00000ff721ec230 */ /* 0x004fca0000000900 */
[----:B------:R-:W-:Y:S01]  /*19420*/  PRMT R5, R30, 0x7610, R5 ;  /* 0x000076101e057816 */ /* 0x000fe20000000005 */
[----:B----4-:R-:W-:Y:S01]  /*19430*/  @!P2 HADD2 R28, -R113.H0_H0, -RZ.H0_H0 ;  /* 0xa00000ff711ca230 */ /* 0x010fe20000000900 */
[----:B------:R1:W-:Y:S02]  /*19440*/  MUFU.EX2 R78, R247 ;  /* 0x000000f7004e7308 */ /* 0x0003e40000000800 */
[----:B-1----:R-:W2:Y:S04]  /*19450*/  LDL.LU R247, [R1+0x404] ;  /* 0x0004040001f77983 */ /* 0x002ea80000300800 */
[----:B------:R1:W3:Y:S01]  /*19460*/  LDL.LU.S16 R30, [R1+0x1d8] ;  /* 0x0001d800011e7983 */ /* 0x0002e20000300600 */
[----:B------:R-:W-:-:S03]  /*19470*/  PRMT R4, R28, 0x7610, R4 ;  /* 0x000076101c047816 */ /* 0x000fc60000000004 */
[----:B------:R1:W4:Y:S01]  /*19480*/  LDL.LU.S16 R28, [R1+0x1d4] ;  /* 0x0001d400011c7983 */ /* 0x0003220000300600 */
[----:B------:R-:W-:-:S05]  /*19490*/  PRMT R112, R0, 0x7632, R112 ;  /* 0x0000763200707816 */ /* 0x000fca0000000070 */
[----:B------:R-:W-:Y:S01]  /*194a0*/  @!P1 HADD2 R14, -R112.H0_H0, -RZ.H0_H0 ;  /* 0xa00000ff700e9230 */ /* 0x000fe20000000900 */
[----:B------:R-:W-:-:S04]  /*194b0*/  PRMT R143, R113, 0x5410, R112 ;  /* 0x00005410718f7816 */ /* 0x000fc80000000070 */
[----:B------:R-:W-:Y:S01]  /*194c0*/  PRMT R0, R14, 0x7610, R0 ;  /* 0x000076100e007816 */ /* 0x000fe20000000000 */
[----:B------:R1:W1:Y:S03]  /*194d0*/  MUFU.EX2 R88, R242 ;  /* 0x000000f200587308 */ /* 0x0002660000000800 */
[----:B------:R-:W-:Y:S02]  /*194e0*/  @!P1 PRMT R112, R0, 0x5410, RZ ;  /* 0x0000541000709816 */ /* 0x000fe400000000ff */
[----:B------:R-:W-:-:S04]  /*194f0*/  LOP3.LUT R0, R2, 0xff, RZ, 0xc0, !PT ;  /* 0x000000ff02007812 */ /* 0x000fc800078ec0ff */
[----:B------:R-:W-:Y:S02]  /*19500*/  ISETP.LE.U32.AND P1, PT, R0, UR23, PT ;  /* 0x0000001700007c0c */ /* 0x000fe4000bf23070 */
[----:B------:R-:W-:-:S04]  /*19510*/  LOP3.LUT R0, R2, 0xffff, RZ, 0xc0, !PT ;  /* 0x0000ffff02007812 */ /* 0x000fc800078ec0ff */
[----:B------:R-:W-:Y:S01]  /*19520*/  SHF.R.U32.HI R0, RZ, 0x8, R0 ;  /* 0x00000008ff007819 */ /* 0x000fe20000011600 */
[----:B------:R-:W-:Y:S02]  /*19530*/  @!P6 HADD2 R32, -R115.H0_H0, -RZ.H0_H0 ;  /* 0xa00000ff7320e230 */ /* 0x000fe40000000900 */
[----:B------:R-:W-:Y:S02]  /*19540*/  IMAD.MOV.U32 R245, RZ, RZ, R142 ;  /* 0x000000fffff57224 */ /* 0x000fe400078e008e */
[----:B------:R-:W-:Y:S01]  /*19550*/  @!P3 HADD2 R16, -R116.H0_H0, -RZ.H0_H0 ;  /* 0xa00000ff7410b230 */ /* 0x000fe20000000900 */
[----:B------:R-:W-:Y:S01]  /*19560*/  LOP3.LUT R0, R0, 0xffff, RZ, 0xc0, !PT ;  /* 0x0000ffff00007812 */ /* 0x000fe200078ec0ff */
[----:B-1----:R-:W2:Y:S01]  /*19570*/  LDL.LU R242, [R1+0x400] ;  /* 0x0004000001f27983 */ /* 0x002ea20000300800 */
[----:B------:R-:W-:Y:S02]  /*19580*/  PRMT R142, R115, 0x5410, R114 ;  /* 0x00005410738e7816 */ /* 0x000fe40000000072 */
[----:B------:R-:W-:-:S02]  /*19590*/  @!P4 PRMT R114, R5, 0x5410, RZ ;  /* 0x000054100572c816 */ /* 0x000fc400000000ff */
[----:B------:R-:W-:Y:S02]  /*195a0*/  ISETP.LE.U32.AND P4, PT, R0, UR23, PT ;  /* 0x0000001700007c0c */ /* 0x000fe4000bf83070 */
[----:B------:R-:W-:Y:S02]  /*195b0*/  PRMT R6, R32, 0x7610, R6 ;  /* 0x0000761020067816 */ /* 0x000fe40000000006 */
[----:B------:R-:W-:Y:S02]  /*195c0*/  F2FP.F16.F32.PACK_AB R0, R88, R78 ;  /* 0x0000004e5800723e */ /* 0x000fe400000000ff */
[----:B------:R-:W-:Y:S02]  /*195d0*/  @!P6 PRMT R115, R6, 0x5410, RZ ;  /* 0x000054100673e816 */ /* 0x000fe400000000ff */
[----:B------:R-:W-:Y:S02]  /*195e0*/  @!P2 PRMT R113, R4, 0x5410, RZ ;  /* 0x000054100471a816 */ /* 0x000fe400000000ff */
[----:B------:R-:W-:Y:S01]  /*195f0*/  PRMT R111, R0, 0x7610, R111 ;  /* 0x00007610006f7816 */ /* 0x000fe2000000006f */
[----:B------:R-:W-:Y:S01]  /*19600*/  IMAD.MOV.U32 R244, RZ, RZ, R245 ;  /* 0x000000fffff47224 */ /* 0x000fe200078e00f5 */
[----:B------:R-:W-:-:S02]  /*19610*/  PRMT R33, R16, 0x7610, R33 ;  /* 0x0000761010217816 */ /* 0x000fc40000000021 */
[--C-:B------:R-:W-:Y:S02]  /*19620*/  SHF.R.U32.HI R6, RZ, 0x10, R2.reuse ;  /* 0x00000010ff067819 */ /* 0x100fe40000011602 */
[----:B------:R-:W-:Y:S01]  /*19630*/  SHF.R.U32.HI R4, RZ, 0x18, R2 ;  /* 0x00000018ff047819 */ /* 0x000fe20000011602 */
[----:B------:R-:W-:Y:S01]  /*19640*/  IMAD.WIDE.U32 R2, R20, -0x2daee0ad, RZ ;  /* 0xd2511f5314027825 */ /* 0x000fe200078e00ff */
[----:B------:R-:W-:-:S03]  /*19650*/  @!P3 PRMT R116, R33, 0x5410, RZ ;  /* 0x000054102174b816 */ /* 0x000fc600000000ff */
[----:B------:R-:W-:Y:S02]  /*19660*/  IMAD.MOV.U32 R245, RZ, RZ, R250 ;  /* 0x000000fffff57224 */ /* 0x000fe400078e00fa */
[----:B------:R-:W-:Y:S02]  /*19670*/  IMAD.MOV.U32 R250, RZ, RZ, R140 ;  /* 0x000000fffffa7224 */ /* 0x000fe400078e008c */
[----:B------:R-:W-:Y:S01]  /*19680*/  FADD.FTZ R16, R37, R11 ;  /* 0x0000000b25107221 */ /* 0x000fe20000010000 */
[----:B------:R-:W-:Y:S01]  /*19690*/  IMAD.MOV.U32 R140, RZ, RZ, R231 ;  /* 0x000000ffff8c7224 */ /* 0x000fe200078e00e7 */
[----:B------:R-:W-:Y:S01]  /*196a0*/  ISETP.LE.U32.AND P3, PT, R21, UR23, PT ;  /* 0x0000001715007c0c */ /* 0x000fe2000bf63070 */
[----:B------:R1:W-:Y:S01]  /*196b0*/  MUFU.EX2 R231, R237 ;  /* 0x000000ed00e77308 */ /* 0x0003e20000000800 */
[C---:B------:R-:W-:Y:S02]  /*196c0*/  LOP3.LUT R14, R2.reuse, 0xff, RZ, 0xc0, !PT ;  /* 0x000000ff020e7812 */ /* 0x040fe400078ec0ff */
[----:B------:R-:W-:-:S02]  /*196d0*/  LOP3.LUT R21, R2, 0xffff, RZ, 0xc0, !PT ;  /* 0x0000ffff02157812 */ /* 0x000fc400078ec0ff */
[--C-:B------:R-:W-:Y:S02]  /*196e0*/  SHF.R.U32.HI R20, RZ, 0x10, R2.reuse ;  /* 0x00000010ff147819 */ /* 0x100fe40000011602 */
[----:B------:R-:W-:Y:S01]  /*196f0*/  SHF.R.U32.HI R11, RZ, 0x18, R2 ;  /* 0x00000018ff0b7819 */ /* 0x000fe20000011602 */
[----:B------:R1:W4:Y:S01]  /*19700*/  MUFU.EX2 R233, R243 ;  /* 0x000000f300e97308 */ /* 0x0003220000000800 */
[----:B------:R-:W-:Y:S01]  /*19710*/  ISETP.LE.U32.AND P6, PT, R4, UR23, PT ;  /* 0x0000001704007c0c */ /* 0x000fe2000bfc3070 */
[----:B------:R-:W-:Y:S01]  /*19720*/  FADD.FTZ R4, R10, R15 ;  /* 0x0000000f0a047221 */ /* 0x000fe20000010000 */
[----:B-1----:R-:W2:Y:S04]  /*19730*/  LDL.LU R237, [R1+0x3fc] ;  /* 0x0003fc0001ed7983 */ /* 0x002ea80000300800 */
[----:B------:R1:W2:Y:S04]  /*19740*/  LDL.LU.S16 R2, [R1+0x210] ;  /* 0x0002100001027983 */ /* 0x0002a80000300600 */
[----:B------:R-:W2:Y:S01]  /*19750*/  LDL.LU R243, [R1+0x3f8] ;  /* 0x0003f80001f37983 */ /* 0x000ea20000300800 */
[----:B------:R-:W-:Y:S01]  /*19760*/  PRMT R110, R0, 0x7632, R110 ;  /* 0x00007632006e7816 */ /* 0x000fe2000000006e */
[----:B------:R1:W-:Y:S01]  /*19770*/  MUFU.EX2 R159, R246 ;  /* 0x000000f6009f7308 */ /* 0x0003e20000000800 */
[----:B------:R-:W-:-:S07]  /*19780*/  LOP3.LUT R5, R23, 0xff, RZ, 0xc0, !PT ;  /* 0x000000ff17057812 */ /* 0x000fce00078ec0ff */
[----:B------:R1:W2:Y:S01]  /*19790*/  MUFU.EX2 R79, R40 ;  /* 0x00000028004f7308 */ /* 0x0002a20000000800 */
[----:B---3--:R-:W-:-:S05]  /*197a0*/  @!P1 HADD2 R30, -R111.H0_H0, -RZ.H0_H0 ;  /* 0xa00000ff6f1e9230 */ /* 0x008fca0000000900 */
[----:B------:R-:W-:Y:S02]  /*197b0*/  PRMT R15, R30, 0x7610, R15 ;  /* 0x000076101e0f7816 */ /* 0x000fe4000000000f */
[----:B------:R3:W3:Y:S01]  /*197c0*/  LDL.LU.S16 R30, [R1+0x21c] ;  /* 0x00021c00011e7983 */ /* 0x0006e20000300600 */
[----:B----4-:R-:W-:-:S03]  /*197d0*/  @!P4 HADD2 R28, -R110.H0_H0, -RZ.H0_H0 ;  /* 0xa00000ff6e1cc230 */ /* 0x010fc60000000900 */
[----:B-1----:R-:W4:Y:S02]  /*197e0*/  LDL.LU R246, [R1+0x3f4] ;  /* 0x0003f40001f67983 */ /* 0x002f240000300800 */
[----:B------:R-:W-:Y:S02]  /*197f0*/  PRMT R10, R28, 0x7610, R10 ;  /* 0x000076101c0a7816 */ /* 0x000fe4000000000a */
[----:B------:R-:W4:Y:S04]  /*19800*/  LDL.LU R40, [R1+0x3f0] ;  /* 0x0003f00001287983 */ /* 0x000f280000300800 */
[----:B------:R1:W4:Y:S04]  /*19810*/  LDL.LU.S16 R28, [R1+0x22c] ;  /* 0x00022c00011c7983 */ /* 0x0003280000300600 */
[----:B------:R1:W4:Y:S01]  /*19820*/  LDL.LU.S16 R23, [R1+0x228] ;  /* 0x0002280001177983 */ /* 0x0003220000300600 */
[----:B------:R-:W-:Y:S01]  /*19830*/  LOP3.LUT R0, R6, 0xff, RZ, 0xc0, !PT ;  /* 0x000000ff06007812 */ /* 0x000fe200078ec0ff */
[----:B------:R-:W-:Y:S01]  /*19840*/  IMAD.MOV.U32 R144, RZ, RZ, R141 ;  /* 0x000000ffff907224 */ /* 0x000fe200078e008d */
[----:B------:R-:W-:-:S02]  /*19850*/  PRMT R141, R111, 0x5410, R110 ;  /* 0x000054106f8d7816 */ /* 0x000fc4000000006e */
[----:B------:R-:W-:Y:S02]  /*19860*/  @!P1 PRMT R111, R15, 0x5410, RZ ;  /* 0x000054100f6f9816 */ /* 0x000fe400000000ff */
[----:B------:R-:W-:Y:S02]  /*19870*/  ISETP.LE.U32.AND P1, PT, R0, UR23, PT ;  /* 0x0000001700007c0c */ /* 0x000fe4000bf23070 */
[----:B------:R-:W-:Y:S02]  /*19880*/  ISETP.LE.U32.AND P2, PT, R5, UR23, PT ;  /* 0x0000001705007c0c */ /* 0x000fe4000bf43070 */
[----:B------:R-:W-:Y:S02]  /*19890*/  LOP3.LUT R5, R3, UR40, R22, 0x96, !PT ;  /* 0x0000002803057c12 */ /* 0x000fe4000f8e9616 */
[----:B------:R-:W-:-:S04]  /*198a0*/  F2FP.F16.F32.PACK_AB R3, R233, R231 ;  /* 0x000000e7e903723e */ /* 0x000fc800000000ff */
[----:B------:R-:W-:Y:S02]  /*198b0*/  PRMT R109, R3, 0x7610, R109 ;  /* 0x00007610036d7816 */ /* 0x000fe4000000006d */
[----:B------:R-:W-:Y:S02]  /*198c0*/  LOP3.LUT R0, R7, 0xffff, RZ, 0xc0, !PT ;  /* 0x0000ffff07007812 */ /* 0x000fe400078ec0ff */
[----:B------:R-:W-:Y:S01]  /*198d0*/  PRMT R108, R3, 0x7632, R108 ;  /* 0x00007632036c7816 */ /* 0x000fe2000000006c */
[----:B------:R-:W-:Y:S01]  /*198e0*/  IMAD.MOV.U32 R145, RZ, RZ, R244 ;  /* 0x000000ffff917224 */ /* 0x000fe200078e00f4 */
[----:B------:R-:W-:Y:S01]  /*198f0*/  SHF.R.U32.HI R0, RZ, 0x8, R0 ;  /* 0x00000008ff007819 */ /* 0x000fe20000011600 */
[----:B------:R1:W-:Y:S01]  /*19900*/  MUFU.EX2 R244, R41 ;  /* 0x0000002900f47308 */ /* 0x0003e20000000800 */
[----:B------:R-:W-:Y:S02]  /*19910*/  IMAD.MOV.U32 R149, RZ, RZ, R144 ;  /* 0x000000ffff957224 */ /* 0x000fe400078e0090 */
[----:B------:R-:W-:Y:S01]  /*19920*/  FADD.FTZ R8, R8, R17 ;  /* 0x0000001108087221 */ /* 0x000fe20000010000 */
[----:B------:R-:W-:Y:S01]  /*19930*/  IMAD.MOV.U32 R144, RZ, RZ, R245 ;  /* 0x000000ffff907224 */ /* 0x000fe200078e00f5 */
[----:B------:R-:W-:Y:S01]  /*19940*/  LOP3.LUT R0, R0, 0xffff, RZ, 0xc0, !PT ;  /* 0x0000ffff00007812 */ /* 0x000fe200078ec0ff */
[----:B------:R-:W-:Y:S01]  /*19950*/  IMAD.MOV.U32 R245, RZ, RZ, R140 ;  /* 0x000000fffff57224 */ /* 0x000fe200078e008c */
[----:B------:R-:W-:Y:S01]  /*19960*/  PRMT R140, R109, 0x5410, R108 ;  /* 0x000054106d8c7816 */ /* 0x000fe2000000006c */
[----:B------:R-:W-:-:S02]  /*19970*/  IMAD.MOV.U32 R150, RZ, RZ, R250 ;  /* 0x000000ffff967224 */ /* 0x000fc400078e00fa */
[----:B------:R1:W4:Y:S02]  /*19980*/  MUFU.EX2 R250, R46 ;  /* 0x0000002e00fa7308 */ /* 0x0003240000000800 */
[----:B-1----:R-:W4:Y:S04]  /*19990*/  LDL.LU R41, [R1+0x3ec] ;  /* 0x0003ec0001297983 */ /* 0x002f280000300800 */
[----:B------:R1:W4:Y:S04]  /*199a0*/  LDL.LU.S16 R15, [R1+0x24c] ;  /* 0x00024c00010f7983 */ /* 0x0003280000300600 */
[----:B------:R-:W4:Y:S01]  /*199b0*/  LDL.LU R46, [R1+0x3e8] ;  /* 0x0003e800012e7983 */ /* 0x000f220000300800 */
[----:B--2---:R-:W-:-:S05]  /*199c0*/  @!P1 HADD2 R2, -R109.H0_H0, -RZ.H0_H0 ;  /* 0xa00000ff6d029230 */ /* 0x004fca0000000900 */
[----:B------:R-:W-:-:S04]  /*199d0*/  PRMT R6, R2, 0x7610, R6 ;  /* 0x0000761002067816 */ /* 0x000fc80000000006 */
[----:B------:R-:W-:Y:S02]  /*199e0*/  @!P1 PRMT R109, R6, 0x5410, RZ ;  /* 0x00005410066d9816 */ /* 0x000fe400000000ff */
[----:B------:R-:W-:Y:S02]  /*199f0*/  ISETP.LE.U32.AND P1, PT, R0, UR23, PT ;  /* 0x0000001700007c0c */ /* 0x000fe4000bf23070 */
[----:B------:R-:W-:-:S04]  /*19a00*/  F2FP.F16.F32.PACK_AB R0, R79, R159 ;  /* 0x0000009f4f00723e */ /* 0x000fc800000000ff */
[----:B------:R-:W-:Y:S01]  /*19a10*/  PRMT R106, R0, 0x7632, R106 ;  /* 0x00007632006a7816 */ /* 0x000fe2000000006a */
[----:B------:R-:W-:Y:S01]  /*19a20*/  FADD.FTZ R6, R58, R16 ;  /* 0x000000103a067221 */ /* 0x000fe20000010000 */
[----:B------:R-:W-:Y:S01]  /*19a30*/  IMAD.MOV.U32 R93, RZ, RZ, R149 ;  /* 0x000000ffff5d7224 */ /* 0x000fe200078e0095 */
[----:B------:R-:W-:Y:S01]  /*19a40*/  PRMT R107, R0, 0x7610, R107 ;  /* 0x00007610006b7816 */ /* 0x000fe2000000006b */
[----:B------:R-:W-:Y:S02]  /*19a50*/  IMAD.MOV.U32 R149, RZ, RZ, R150 ;  /* 0x000000ffff957224 */ /* 0x000fe400078e0096 */
[----:B------:R-:W-:Y:S02]  /*19a60*/  IMAD.MOV.U32 R150, RZ, RZ, R91 ;  /* 0x000000ffff967224 */ /* 0x000fe400078e005b */
[----:B------:R-:W-:Y:S01]  /*19a70*/  IMAD.MOV.U32 R91, RZ, RZ, R147 ;  /* 0x000000ffff5b7224 */ /* 0x000fe200078e0093 */
[----:B------:R-:W-:Y:S01]  /*19a80*/  PRMT R147, R107, 0x5410, R106 ;  /* 0x000054106b937816 */ /* 0x000fe2000000006a */
[----:B---3--:R-:W-:-:S05]  /*19a90*/  @!P6 HADD2 R30, -R108.H0_H0, -RZ.H0_H0 ;  /* 0xa00000ff6c1ee230 */ /* 0x008fca0000000900 */
[----:B------:R-:W-:-:S04]  /*19aa0*/  PRMT R17, R30, 0x7610, R17 ;  /* 0x000076101e117816 */ /* 0x000fc80000000011 */
[----:B------:R-:W-:Y:S02]  /*19ab0*/  @!P6 PRMT R108, R17, 0x5410, RZ ;  /* 0x00005410116ce816 */ /* 0x000fe400000000ff */
[----:B------:R1:W2:Y:S01]  /*19ac0*/  LDL.LU.S16 R17, [R1+0x250] ;  /* 0x0002500001117983 */ /* 0x0002a20000300600 */
[----:B----4-:R-:W-:-:S05]  /*19ad0*/  @!P1 HADD2 R23, -R106.H0_H0, -RZ.H0_H0 ;  /* 0xa00000ff6a179230 */ /* 0x010fca0000000900 */
[----:B------:R-:W-:-:S04]  /*19ae0*/  PRMT R16, R23, 0x7610, R16 ;  /* 0x0000761017107816 */ /* 0x000fc80000000010 */
[----:B------:R-:W-:Y:S02]  /*19af0*/  @!P1 PRMT R106, R16, 0x5410, RZ ;  /* 0x00005410106a9816 */ /* 0x000fe400000000ff */
[----:B------:R1:W3:Y:S01]  /*19b00*/  LDL.LU.S16 R16, [R1+0x254] ;  /* 0x0002540001107983 */ /* 0x0002e20000300600 */
[----:B------:R-:W-:Y:S02]  /*19b10*/  LOP3.LUT R2, R7, 0xff, RZ, 0xc0, !PT ;  /* 0x000000ff07027812 */ /* 0x000fe400078ec0ff */
[----:B------:R-:W-:Y:S02]  /*19b20*/  @!P4 PRMT R110, R10, 0x5410, RZ ;  /* 0x000054100a6ec816 */ /* 0x000fe400000000ff */
[----:B------:R-:W-:Y:S02]  /*19b30*/  ISETP.LE.U32.AND P4, PT, R2, UR23, PT ;  /* 0x0000001702007c0c */ /* 0x000fe4000bf83070 */
[----:B------:R-:W-:-:S04]  /*19b40*/  SHF.R.U32.HI R2, RZ, 0x8, R29 ;  /* 0x00000008ff027819 */ /* 0x000fc8000001161d */
[----:B------:R-:W-:-:S04]  /*19b50*/  LOP3.LUT R0, R2, 0xffff, RZ, 0xc0, !PT ;  /* 0x0000ffff02007812 */ /* 0x000fc800078ec0ff */
[----:B------:R-:W-:Y:S02]  /*19b60*/  ISETP.LE.U32.AND P6, PT, R0, UR23, PT ;  /* 0x0000001700007c0c */ /* 0x000fe4000bfc3070 */
[----:B------:R-:W-:Y:S01]  /*19b70*/  F2FP.F16.F32.PACK_AB R0, R250, R244 ;  /* 0x000000f4fa00723e */ /* 0x000fe200000000ff */
[----:B------:R-:W-:-:S03]  /*19b80*/  @!P4 HADD2 R28, -R107.H0_H0, -RZ.H0_H0 ;  /* 0xa00000ff6b1cc230 */ /* 0x000fc60000000900 */
[----:B------:R-:W-:Y:S02]  /*19b90*/  PRMT R105, R0, 0x7610, R105 ;  /* 0x0000761000697816 */ /* 0x000fe40000000069 */
[----:B------:R-:W-:Y:S01]  /*19ba0*/  PRMT R22, R28, 0x7610, R22 ;  /* 0x000076101c167816 */ /* 0x000fe20000000016 */
[----:B------:R-:W-:Y:S02]  /*19bb0*/  IMAD.MOV.U32 R92, RZ, RZ, R148 ;  /* 0x000000ffff5c7224 */ /* 0x000fe400078e0094 */
[----:B------:R-:W-:Y:S01]  /*19bc0*/  IMAD.MOV.U32 R73, RZ, RZ, R245 ;  /* 0x000000ffff497224 */ /* 0x000fe200078e00f5 */
[----:B------:R-:W-:Y:S01]  /*19bd0*/  @!P4 PRMT R107, R22, 0x5410, RZ ;  /* 0x00005410166bc816 */ /* 0x000fe200000000ff */
[----:B------:R-:W-:Y:S01]  /*19be0*/  IMAD.MOV.U32 R148, RZ, RZ, R251 ;  /* 0x000000ffff947224 */ /* 0x000fe200078e00fb */
[----:B------:R4:W-:Y:S01]  /*19bf0*/  MUFU.EX2 R245, R47 ;  /* 0x0000002f00f57308 */ /* 0x0009e20000000800 */
[----:B------:R-:W-:Y:S01]  /*19c00*/  ISETP.LE.U32.AND P4, PT, R14, UR23, PT ;  /* 0x000000170e007c0c */ /* 0x000fe2000bf83070 */
[----:B------:R-:W-:Y:S01]  /*19c10*/  @!P5 HADD2 R15, -R105.H0_H0, -RZ.H0_H0 ;  /* 0xa00000ff690fd230 */ /* 0x000fe20000000900 */
[----:B------:R-:W-:-:S05]  /*19c20*/  PRMT R104, R0, 0x7632, R104 ;  /* 0x0000763200687816 */ /* 0x000fca0000000068 */
[----:B------:R1:W2:Y:S01]  /*19c30*/  MUFU.EX2 R251, R44 ;  /* 0x0000002c00fb7308 */ /* 0x0002a20000000800 */
[--C-:B------:R-:W-:Y:S02]  /*19c40*/  SHF.R.U32.HI R0, RZ, 0x18, R7.reuse ;  /* 0x00000018ff007819 */ /* 0x100fe40000011607 */
[----:B------:R-:W-:Y:S01]  /*19c50*/  PRMT R14, R15, 0x7610, R14 ;  /* 0x000076100f0e7816 */ /* 0x000fe2000000000e */
[----:B------:R-:W-:Y:S01]  /*19c60*/  IMAD.MOV.U32 R90, RZ, RZ, R146 ;  /* 0x000000ffff5a7224 */ /* 0x000fe200078e0092 */
[----:B------:R-:W-:Y:S02]  /*19c70*/  PRMT R146, R105, 0x5410, R104 ;  /* 0x0000541069927816 */ /* 0x000fe40000000068 */
[----:B------:R-:W-:Y:S02]  /*19c80*/  @!P5 PRMT R105, R14, 0x5410, RZ ;  /* 0x000054100e69d816 */ /* 0x000fe400000000ff */
[----:B------:R-:W-:Y:S01]  /*19c90*/  ISETP.LE.U32.AND P5, PT, R0, UR23, PT ;  /* 0x0000001700007c0c */ /* 0x000fe2000bfa3070 */
[----:B----4-:R-:W4:Y:S01]  /*19ca0*/  LDL.LU R47, [R1+0x3e4] ;  /* 0x0003e400012f7983 */ /* 0x010f220000300800 */
[----:B------:R-:W-:-:S04]  /*19cb0*/  SHF.R.U32.HI R0, RZ, 0x10, R7 ;  /* 0x00000010ff007819 */ /* 0x000fc80000011607 */
[----:B------:R-:W-:Y:S01]  /*19cc0*/  LOP3.LUT R0, R0, 0xff, RZ, 0xc0, !PT ;  /* 0x000000ff00007812 */ /* 0x000fe200078ec0ff */
[----:B-1----:R-:W4:Y:S04]  /*19cd0*/  LDL.LU R44, [R1+0x3e0] ;  /* 0x0003e000012c7983 */ /* 0x002f280000300800 */
[----:B------:R1:W4:Y:S01]  /*19ce0*/  LDL.LU.S16 R15, [R1+0x260] ;  /* 0x00026000010f7983 */ /* 0x0003220000300600 */
[----:B------:R-:W-:Y:S02]  /*19cf0*/  IMAD.MOV.U32 R60, RZ, RZ, R92 ;  /* 0x000000ffff3c7224 */ /* 0x000fe400078e005c */
[----:B------:R-:W-:Y:S01]  /*19d00*/  IMAD.MOV.U32 R92, RZ, RZ, R73 ;  /* 0x000000ffff5c7224 */ /* 0x000fe200078e0049 */
[----:B------:R1:W4:Y:S01]  /*19d10*/  LDL.LU.S16 R14, [R1+0x26c] ;  /* 0x00026c00010e7983 */ /* 0x0003220000300600 */
[----:B------:R-:W-:-:S02]  /*19d20*/  IMAD.MOV.U32 R73, RZ, RZ, R145 ;  /* 0x000000ffff497224 */ /* 0x000fc400078e0091 */
[----:B--2---:R-:W-:-:S05]  /*19d30*/  @!P6 HADD2 R17, -R104.H0_H0, -RZ.H0_H0 ;  /* 0xa00000ff6811e230 */ /* 0x004fca0000000900 */
[----:B------:R-:W-:-:S04]  /*19d40*/  PRMT R2, R17, 0x7610, R2 ;  /* 0x0000761011027816 */ /* 0x000fc80000000002 */
[----:B------:R-:W-:Y:S02]  /*19d50*/  @!P6 PRMT R104, R2, 0x5410, RZ ;  /* 0x000054100268e816 */ /* 0x000fe400000000ff */
[----:B------:R-:W-:Y:S02]  /*19d60*/  ISETP.LE.U32.AND P6, PT, R0, UR23, PT ;  /* 0x0000001700007c0c */ /* 0x000fe4000bfc3070 */
[----:B------:R-:W-:-:S04]  /*19d70*/  F2FP.F16.F32.PACK_AB R0, R251, R245 ;  /* 0x000000f5fb00723e */ /* 0x000fc800000000ff */
[----:B------:R-:W-:Y:S01]  /*19d80*/  PRMT R103, R0, 0x7610, R103 ;  /* 0x0000761000677816 */ /* 0x000fe20000000067 */
[----:B------:R-:W-:-:S04]  /*19d90*/  FADD.FTZ R2, R12, R8 ;  /* 0x000000080c027221 */ /* 0x000fc80000010000 */
[----:B---3--:R-:W-:Y:S01]  /*19da0*/  @!P2 HADD2 R16, -R103.H0_H0, -RZ.H0_H0 ;  /* 0xa00000ff6710a230 */ /* 0x008fe20000000900 */
[----:B------:R-:W-:-:S04]  /*19db0*/  PRMT R102, R0, 0x7632, R102 ;  /* 0x0000763200667816 */ /* 0x000fc80000000066 */
[----:B------:R-:W-:Y:S02]  /*19dc0*/  PRMT R8, R16, 0x7610, R8 ;  /* 0x0000761010087816 */ /* 0x000fe40000000008 */
[----:B------:R-:W-:Y:S02]  /*19dd0*/  PRMT R145, R103, 0x5410, R102 ;  /* 0x0000541067917816 */ /* 0x000fe40000000066 */
[----:B------:R-:W-:Y:S02]  /*19de0*/  @!P2 PRMT R103, R8, 0x5410, RZ ;  /* 0x000054100867a816 */ /* 0x000fe400000000ff */
[----:B------:R1:W2:Y:S01]  /*19df0*/  LDL.LU.S16 R8, [R1+0x274] ;  /* 0x0002740001087983 */ /* 0x0002a20000300600 */
[----:B------:R-:W-:Y:S01]  /*19e00*/  LOP3.LUT R0, R5, 0xff, RZ, 0xc0, !PT ;  /* 0x000000ff05007812 */ /* 0x000fe200078ec0ff */
[----:B------:R-:W-:Y:S03]  /*19e10*/  MUFU.EX2 R238, R238 ;  /* 0x000000ee00ee7308 */ /* 0x000fe60000000800 */
[----:B------:R-:W-:-:S02]  /*19e20*/  ISETP.LE.U32.AND P2, PT, R0, UR23, PT ;  /* 0x0000001700007c0c */ /* 0x000fc4000bf43070 */
[----:B------:R-:W-:-:S03]  /*19e30*/  LOP3.LUT R0, R5, 0xffff, RZ, 0xc0, !PT ;  /* 0x0000ffff05007812 */ /* 0x000fc600078ec0ff */
[----:B------:R-:W3:Y:S01]  /*19e40*/  MUFU.EX2 R227, R227 ;  /* 0x000000e300e37308 */ /* 0x000ee20000000800 */
[----:B------:R-:W-:-:S04]  /*19e50*/  SHF.R.U32.HI R0, RZ, 0x8, R0 ;  /* 0x00000008ff007819 */ /* 0x000fc80000011600 */
[----:B------:R-:W-:Y:S01]  /*19e60*/  LOP3.LUT R0, R0, 0xffff, RZ, 0xc0, !PT ;  /* 0x0000ffff00007812 */ /* 0x000fe200078ec0ff */
[----:B------:R-:W-:-:S04]  /*19e70*/  FADD.FTZ R13, R48, R13 ;  /* 0x0000000d300d7221 */ /* 0x000fc80000010000 */
[----:B------:R-:W-:Y:S01]  /*19e80*/  FADD.FTZ R10, R51, R13 ;  /* 0x0000000d330a7221 */ /* 0x000fe20000010000 */
[----:B----4-:R-:W-:-:S05]  /*19e90*/  @!P3 HADD2 R15, -R102.H0_H0, -RZ.H0_H0 ;  /* 0xa00000ff660fb230 */ /* 0x010fca0000000900 */
[----:B------:R-:W-:-:S04]  /*19ea0*/  PRMT R3, R15, 0x7610, R3 ;  /* 0x000076100f037816 */ /* 0x000fc80000000003 */
[----:B------:R-:W-:Y:S02]  /*19eb0*/  @!P3 PRMT R102, R3, 0x5410, RZ ;  /* 0x000054100366b816 */ /* 0x000fe400000000ff */
[----:B------:R-:W-:Y:S02]  /*19ec0*/  ISETP.LE.U32.AND P3, PT, R0, UR23, PT ;  /* 0x0000001700007c0c */ /* 0x000fe4000bf63070 */
[----:B---3--:R-:W-:-:S04]  /*19ed0*/  F2FP.F16.F32.PACK_AB R0, R227, R238 ;  /* 0x000000eee300723e */ /* 0x008fc800000000ff */
[----:B------:R-:W-:Y:S01]  /*19ee0*/  PRMT R100, R0, 0x7632, R100 ;  /* 0x0000763200647816 */ /* 0x000fe20000000064 */
[----:B------:R-:W-:Y:S02]  /*19ef0*/  FADD.FTZ R3, R59, R10 ;  /* 0x0000000a3b037221 */ /* 0x000fe40000010000 */
[----:B------:R1:W3:Y:S04]  /*19f00*/  LDL.LU.S16 R10, [R1+0x278] ;  /* 0x00027800010a7983 */ /* 0x0002e80000300600 */
[----:B--2---:R-:W-:-:S05]  /*19f10*/  @!P3 HADD2 R8, -R100.H0_H0, -RZ.H0_H0 ;  /* 0xa00000ff6408b230 */ /* 0x004fca0000000900 */
[----:B------:R-:W-:Y:S02]  /*19f20*/  PRMT R12, R8, 0x7610, R12 ;  /* 0x00007610080c7816 */ /* 0x000fe4000000000c */
[----:B------:R1:W2:Y:S01]  /*19f30*/  LDL.LU.S16 R8, [R1+0x284] ;  /* 0x0002840001087983 */ /* 0x0002a20000300600 */
[----:B------:R-:W-:Y:S01]  /*19f40*/  PRMT R101, R0, 0x7610, R101 ;  /* 0x0000761000657816 */ /* 0x000fe20000000065 */
[----:B------:R-:W-:Y:S04]  /*19f50*/  MUFU.EX2 R223, R223 ;  /* 0x000000df00df7308 */ /* 0x000fe80000000800 */
[----:B------:R-:W-:Y:S02]  /*19f60*/  @!P2 HADD2 R14, -R101.H0_H0, -RZ.H0_H0 ;  /* 0xa00000ff650ea230 */ /* 0x000fe40000000900 */
[----:B------:R-:W-:-:S02]  /*19f70*/  IMAD.MOV.U32 R57, RZ, RZ, R60 ;  /* 0x000000ffff397224 */ /* 0x000fc400078e003c */
[----:B------:R-:W4:Y:S01]  /*19f80*/  MUFU.EX2 R219, R219 ;  /* 0x000000db00db7308 */ /* 0x000f220000000800 */
[----:B------:R-:W-:Y:S01]  /*19f90*/  PRMT R13, R14, 0x7610, R13 ;  /* 0x000076100e0d7816 */ /* 0x000fe2000000000d */
[----:B------:R-:W-:Y:S01]  /*19fa0*/  IMAD.MOV.U32 R60, RZ, RZ, R149 ;  /* 0x000000ffff3c7224 */ /* 0x000fe200078e0095 */
[----:B------:R-:W-:Y:S02]  /*19fb0*/  LOP3.LUT R0, R20, 0xff, RZ, 0xc0, !PT ;  /* 0x000000ff14007812 */ /* 0x000fe400078ec0ff */
[----:B------:R-:W-:Y:S02]  /*19fc0*/  PRMT R149, R101, 0x5410, R100 ;  /* 0x0000541065957816 */ /* 0x000fe40000000064 */
[----:B------:R-:W-:Y:S01]  /*19fd0*/  @!P2 PRMT R101, R13, 0x5410, RZ ;  /* 0x000054100d65a816 */ /* 0x000fe200000000ff */
[----:B------:R-:W-:Y:S01]  /*19fe0*/  MUFU.EX2 R222, R222 ;  /* 0x000000de00de7308 */ /* 0x000fe20000000800 */
[----:B------:R-:W-:Y:S02]  /*19ff0*/  ISETP.LE.U32.AND P2, PT, R0, UR23, PT ;  /* 0x0000001700007c0c */ /* 0x000fe4000bf43070 */
[----:B------:R-:W-:-:S05]  /*1a000*/  SHF.R.U32.HI R0, RZ, 0x8, R21 ;  /* 0x00000008ff007819 */ /* 0x000fca0000011615 */
[----:B------:R-:W1:Y:S01]  /*1a010*/  MUFU.EX2 R216, R216 ;  /* 0x000000d800d87308 */ /* 0x000e620000000800 */
[----:B------:R-:W-:Y:S02]  /*1a020*/  LOP3.LUT R0, R0, 0xffff, RZ, 0xc0, !PT ;  /* 0x0000ffff00007812 */ /* 0x000fe400078ec0ff */
[----:B------:R-:W-:Y:S02]  /*1a030*/  @!P3 PRMT R100, R12, 0x5410, RZ ;  /* 0x000054100c64b816 */ /* 0x000fe400000000ff */
[----:B------:R-:W-:Y:S02]  /*1a040*/  ISETP.LE.U32.AND P3, PT, R0, UR23, PT ;  /* 0x0000001700007c0c */ /* 0x000fe4000bf63070 */
[----:B----4-:R-:W-:-:S04]  /*1a050*/  F2FP.F16.F32.PACK_AB R0, R219, R223 ;  /* 0x000000dfdb00723e */ /* 0x010fc800000000ff */
[----:B------:R-:W-:Y:S02]  /*1a060*/  PRMT R99, R0, 0x7610, R99 ;  /* 0x0000761000637816 */ /* 0x000fe40000000063 */
[----:B-1----:R-:W-:Y:S01]  /*1a070*/  F2FP.F16.F32.PACK_AB R124, R216, R222 ;  /* 0x000000ded87c723e */ /* 0x002fe200000000ff */
[----:B------:R-:W-:Y:S01]  /*1a080*/  FADD.FTZ R4, R9, R4 ;  /* 0x0000000409047221 */ /* 0x000fe20000010000 */
[----:B------:R-:W-:Y:S01]  /*1a090*/  IMAD.MOV.U32 R61, RZ, RZ, R57 ;  /* 0x000000ffff3d7224 */ /* 0x000fe200078e0039 */
[----:B------:R-:W-:Y:S01]  /*1a0a0*/  PRMT R98, R0, 0x7632, R98 ;  /* 0x0000763200627816 */ /* 0x000fe20000000062 */
[----:B------:R1:W-:Y:S01]  /*1a0b0*/  MUFU.EX2 R130, R45 ;  /* 0x0000002d00827308 */ /* 0x0003e20000000800 */
[----:B------:R-:W-:Y:S02]  /*1a0c0*/  IMAD.MOV.U32 R57, RZ, RZ, R60 ;  /* 0x000000ffff397224 */ /* 0x000fe400078e003c */
[----:B---3--:R-:W-:Y:S02]  /*1a0d0*/  @!P4 HADD2 R10, -R99.H0_H0, -RZ.H0_H0 ;  /* 0xa00000ff630ac230 */ /* 0x008fe40000000900 */
[----:B------:R-:W-:Y:S01]  /*1a0e0*/  FADD.FTZ R163, R62, R6 ;  /* 0x000000063ea37221 */ /* 0x000fe20000010000 */
[----:B------:R-:W-:-:S02]  /*1a0f0*/  IMAD.MOV.U32 R60, RZ, RZ, R92 ;  /* 0x000000ffff3c7224 */ /* 0x000fc400078e005c */
[----:B------:R-:W-:Y:S01]  /*1a100*/  PRMT R9, R10, 0x7610, R9 ;  /* 0x000076100a097816 */ /* 0x000fe20000000009 */
[----:B------:R-:W-:Y:S01]  /*1a110*/  IMAD.MOV.U32 R92, RZ, RZ, R150 ;  /* 0x000000ffff5c7224 */ /* 0x000fe200078e0096 */
[----:B------:R3:W-:Y:S01]  /*1a120*/  MUFU.EX2 R131, R42 ;  /* 0x0000002a00837308 */ /* 0x0007e20000000800 */
[----:B------:R-:W-:Y:S01]  /*1a130*/  SHF.R.U32.HI R0, RZ, 0x18, R5 ;  /* 0x00000018ff007819 */ /* 0x000fe20000011605 */
[----:B-1----:R-:W4:Y:S01]  /*1a140*/  LDL.LU R45, [R1+0x3dc] ;  /* 0x0003dc00012d7983 */ /* 0x002f220000300800 */
[----:B------:R-:W-:-:S03]  /*1a150*/  PRMT R150, R99, 0x5410, R98 ;  /* 0x0000541063967816 */ /* 0x000fc60000000062 */
[----:B------:R1:W4:Y:S01]  /*1a160*/  LDL.LU.S16 R12, [R1+0x288] ;  /* 0x00028800010c7983 */ /* 0x0003220000300600 */
[----:B------:R-:W-:Y:S01]  /*1a170*/  @!P4 PRMT R99, R9, 0x5410, RZ ;  /* 0x000054100963c816 */ /* 0x000fe200000000ff */
[----:B------:R1:W-:Y:S01]  /*1a180*/  MUFU.EX2 R240, R43 ;  /* 0x0000002b00f07308 */ /* 0x0003e20000000800 */
[----:B------:R-:W-:Y:S02]  /*1a190*/  @P2 PRMT R229, R124, 0x7610, R229 ;  /* 0x000076107ce52816 */ /* 0x000fe400000000e5 */
[----:B------:R-:W-:Y:S01]  /*1a1a0*/  ISETP.LE.U32.AND P4, PT, R0, UR23, PT ;  /* 0x0000001700007c0c */ /* 0x000fe2000bf83070 */
[----:B---3--:R-:W3:Y:S04]  /*1a1b0*/  LDL.LU R42, [R1+0x3d8] ;  /* 0x0003d800012a7983 */ /* 0x008ee80000300800 */
[----:B------:R2:W3:Y:S01]  /*1a1c0*/  LDL.LU.S16 R10, [R1+0x28c] ;  /* 0x00028c00010a7983 */ /* 0x0004e20000300600 */
[----:B------:R-:W-:-:S03]  /*1a1d0*/  SHF.R.U32.HI R0, RZ, 0x10, R5 ;  /* 0x00000010ff007819 */ /* 0x000fc60000011605 */
[----:B------:R2:W3:Y:S04]  /*1a1e0*/  LDL.LU.S16 R9, [R1+0x290] ;  /* 0x0002900001097983 */ /* 0x0004e80000300600 */
[----:B-1----:R-:W3:Y:S01]  /*1a1f0*/  LDL.LU R43, [R1+0x3d4] ;  /* 0x0003d400012b7983 */ /* 0x002ee20000300800 */
        /* <DEDUP_REMOVED lines=13> */
[----:B--2---:R-:W-:-:S05]  /*1a2d0*/  @!P2 HADD2 R8, -R124.H0_H0, -RZ.H0_H0 ;  /* 0xa00000ff7c08a230 */ /* 0x004fca0000000900 */
[----:B------:R-:W-:Y:S02]  /*1a2e0*/  PRMT R6, R8, 0x7610, R6 ;  /* 0x0000761008067816 */ /* 0x000fe40000000006 */
[----:B------:R1:W2:Y:S02]  /*1a2f0*/  LDL.LU.S16 R8, [R1+0x29c] ;  /* 0x00029c0001087983 */ /* 0x0002a40000300600 */
[----:B------:R-:W-:Y:S02]  /*1a300*/  @!P2 PRMT R229, R6, 0x5410, RZ ;  /* 0x0000541006e5a816 */ /* 0x000fe400000000ff */
[----:B------:R1:W2:Y:S04]  /*1a310*/  LDL.LU.S16 R6, [R1+0x298] ;  /* 0x0002980001067983 */ /* 0x0002a80000300600 */
[----:B------:R1:W2:Y:S04]  /*1a320*/  LDL.LU.S16 R5, [R1+0x294] ;  /* 0x0002940001057983 */ /* 0x0002a80000300600 */
[----:B------:R-:W2:Y:S04]  /*1a330*/  LDL.LU R52, [R1+0x2bc] ;  /* 0x0002bc0001347983 */ /* 0x000ea80000300800 */
[----:B------:R-:W2:Y:S04]  /*1a340*/  LDL.LU R63, [R1+0x2b4] ;  /* 0x0002b400013f7983 */ /* 0x000ea80000300800 */
[----:B------:R-:W2:Y:S04]  /*1a350*/  LDL.LU R61, [R1+0x2d8] ;  /* 0x0002d800013d7983 */ /* 0x000ea80000300800 */
[----:B------:R-:W2:Y:S04]  /*1a360*/  LDL.LU R92, [R1+0x2d0] ;  /* 0x0002d000015c7983 */ /* 0x000ea80000300800 */
[----:B------:R-:W2:Y:S04]  /*1a370*/  LDL R93, [R1+0x2a4] ;  /* 0x0002a400015d7983 */ /* 0x000ea80000100800 */
[----:B------:R-:W2:Y:S01]  /*1a380*/  LDL R57, [R1+0x2a0] ;  /* 0x0002a00001397983 */ /* 0x000ea20000100800 */
[----:B------:R-:W1:Y:S01]  /*1a390*/  MUFU.EX2 R226, R226 ;  /* 0x000000e200e27308 */ /* 0x000e620000000800 */
[----:B------:R-:W-:-:S04]  /*1a3a0*/  LOP3.LUT R0, R0, 0xff, RZ, 0xc0, !PT ;  /* 0x000000ff00007812 */ /* 0x000fc800078ec0ff */
[----:B------:R-:W-:Y:S02]  /*1a3b0*/  ISETP.LE.U32.AND P2, PT, R0, UR23, PT ;  /* 0x0000001700007c0c */ /* 0x000fe4000bf43070 */
[----:B------:R-:W-:Y:S02]  /*1a3c0*/  ISETP.LE.U32.AND P1, PT, R11, UR23, PT ;  /* 0x000000170b007c0c */ /* 0x000fe4000bf23070 */
[----:B-1----:R-:W-:-:S04]  /*1a3d0*/  F2FP.F16.F32.PACK_AB R0, R226, R240 ;  /* 0x000000f0e200723e */ /* 0x002fc800000000ff */
[C---:B------:R-:W-:Y:S02]  /*1a3e0*/  PRMT R94, R0.reuse, 0x7632, R94 ;  /* 0x00007632005e7816 */ /* 0x040fe4000000005e */
[----:B------:R-:W-:Y:S01]  /*1a3f0*/  PRMT R95, R0, 0x7610, R95 ;  /* 0x00007610005f7816 */ /* 0x000fe2000000005f */
[----:B------:R-:W-:Y:S01]  /*1a400*/  USHF.L.U32 UR7, UR6, 0x2, URZ ;  /* 0x0000000206077899 */ /* 0x000fe2000800063f */
[----:B------:R-:W-:Y:S02]  /*1a410*/  FADD.FTZ R161, R18, R2 ;  /* 0x0000000212a17221 */ /* 0x000fe40000010000 */
[----:B------:R-:W-:Y:S01]  /*1a420*/  PRMT R148, R95, 0x5410, R94 ;  /* 0x000054105f947816 */ /* 0x000fe2000000005e */
[----:B----4-:R-:W-:Y:S01]  /*1a430*/  @!P1 HADD2 R12, -R124.H1_H1, -RZ.H0_H0 ;  /* 0xa00000ff7c0c9230 */ /* 0x010fe20000000d00 */
[----:B------:R-:W-:-:S04]  /*1a440*/  F2FP.F16.F32.PACK_AB R2, R131, R130 ;  /* 0x000000828302723e */ /* 0x000fc800000000ff */
[----:B------:R-:W-:Y:S02]  /*1a450*/  PRMT R11, R12, 0x7610, R11 ;  /* 0x000076100c0b7816 */ /* 0x000fe4000000000b */
[----:B------:R-:W-:Y:S02]  /*1a460*/  PRMT R96, R2, 0x7632, R96 ;  /* 0x0000763202607816 */ /* 0x000fe40000000060 */
[----:B------:R-:W-:Y:S01]  /*1a470*/  @P1 PRMT R212, R124, 0x7632, R212 ;  /* 0x000076327cd41816 */ /* 0x000fe200000000d4 */
[----:B---3--:R-:W-:Y:S01]  /*1a480*/  @!P3 HADD2 R10, -R98.H0_H0, -RZ.H0_H0 ;  /* 0xa00000ff620ab230 */ /* 0x008fe20000000900 */
[----:B------:R-:W-:Y:S02]  /*1a490*/  @!P1 PRMT R212, R11, 0x5410, RZ ;  /* 0x000054100bd49816 */ /* 0x000fe400000000ff */
[----:B------:R-:W-:Y:S02]  /*1a4a0*/  PRMT R97, R2, 0x7610, R97 ;  /* 0x0000761002617816 */ /* 0x000fe40000000061 */
[----:B------:R-:W-:Y:S01]  /*1a4b0*/  PRMT R7, R10, 0x7610, R7 ;  /* 0x000076100a077816 */ /* 0x000fe20000000007 */
[----:B------:R-:W-:Y:S01]  /*1a4c0*/  FADD.FTZ R158, R64, R3 ;  /* 0x00000003409e7221 */ /* 0x000fe20000010000 */
[----:B------:R-:W-:Y:S01]  /*1a4d0*/  PRMT R144, R97, 0x5410, R96 ;  /* 0x0000541061907816 */ /* 0x000fe20000000060 */
[----:B------:R-:W-:Y:S01]  /*1a4e0*/  STG.E.U16 desc[UR32][R40.64+-0x100], R246 ;  /* 0xffff00f628007986 */ /* 0x000fe2000c101520 */
[----:B------:R-:W-:-:S03]  /*1a4f0*/  @!P6 HADD2 R9, -R97.H0_H0, -RZ.H0_H0 ;  /* 0xa00000ff6109e230 */ /* 0x000fc60000000900 */
[----:B------:R-:W-:Y:S04]  /*1a500*/  STG.E.U16 desc[UR32][R40.64+-0xfe], R243 ;  /* 0xffff02f328007986 */ /* 0x000fe8000c101520 */
[----:B------:R-:W-:Y:S04]  /*1a510*/  STG.E.U16 desc[UR32][R46.64+-0x100], R237 ;  /* 0xffff00ed2e007986 */ /* 0x000fe8000c101520 */
[----:B------:R-:W-:Y:S04]  /*1a520*/  STG.E.U16 desc[UR32][R46.64+-0xfe], R241 ;  /* 0xffff02f12e007986 */ /* 0x000fe8000c101520 */
[----:B------:R-:W-:Y:S04]  /*1a530*/  STG.E.U16 desc[UR32][R44.64+-0x100], R27 ;  /* 0xffff001b2c007986 */ /* 0x000fe8000c101520 */
[----:B------:R1:W-:Y:S01]  /*1a540*/  STG.E.U16 desc[UR32][R44.64+-0xfe], R26 ;  /* 0xffff021a2c007986 */ /* 0x0003e2000c101520 */
[--C-:B------:R-:W-:Y:S01]  /*1a550*/  FADD.FTZ R162, R19, R4.reuse ;  /* 0x0000000413a27221 */ /* 0x100fe20000010000 */
[----:B------:R-:W-:-:S04]  /*1a560*/  PRMT R4, R9, 0x7610, R4 ;  /* 0x0000761009047816 */ /* 0x000fc80000000004 */
[----:B------:R-:W-:Y:S02]  /*1a570*/  @!P6 PRMT R97, R4, 0x5410, RZ ;  /* 0x000054100461e816 */ /* 0x000fe400000000ff */
[----:B------:R-:W-:Y:S01]  /*1a580*/  @!P3 PRMT R98, R7, 0x5410, RZ ;  /* 0x000054100762b816 */ /* 0x000fe200000000ff */
[----:B------:R-:W-:Y:S02]  /*1a590*/  IMAD.MOV.U32 R55, RZ, RZ, R217 ;  /* 0x000000ffff377224 */ /* 0x000fe400078e00d9 */
[----:B--2---:R-:W-:-:S05]  /*1a5a0*/  @!P4 HADD2 R5, -R94.H0_H0, -RZ.H0_H0 ;  /* 0xa00000ff5e05c230 */ /* 0x004fca0000000900 */
[----:B------:R-:W-:-:S04]  /*1a5b0*/  PRMT R0, R5, 0x7610, R0 ;  /* 0x0000761005007816 */ /* 0x000fc80000000000 */
[----:B------:R-:W-:Y:S01]  /*1a5c0*/  @!P4 PRMT R94, R0, 0x5410, RZ ;  /* 0x00005410005ec816 */ /* 0x000fe200000000ff */
[----:B------:R-:W-:Y:S02]  /*1a5d0*/  IMAD.U32 R0, RZ, RZ, UR35 ;  /* 0x00000023ff007e24 */ /* 0x000fe4000f8e00ff */
[----:B------:R-:W-:-:S03]  /*1a5e0*/  @!P2 HADD2 R6, -R95.H0_H0, -RZ.H0_H0 ;  /* 0xa00000ff5f06a230 */ /* 0x000fc60000000900 */
[----:B------:R-:W-:Y:S01]  /*1a5f0*/  LOP3.LUT R0, R139, UR7, R0, 0x96, !PT ;  /* 0x000000078b007c12 */ /* 0x000fe2000f8e9600 */
[----:B------:R-:W-:Y:S01]  /*1a600*/  @!P5 HADD2 R8, -R96.H0_H0, -RZ.H0_H0 ;  /* 0xa00000ff6008d230 */ /* 0x000fe20000000900 */
[----:B------:R-:W-:-:S03]  /*1a610*/  PRMT R2, R6, 0x7610, R2 ;  /* 0x0000761006027816 */ /* 0x000fc60000000002 */
[----:B------:R-:W-:Y:S01]  /*1a620*/  IMAD.WIDE.U32 R10, R0, -0x326172a9, RZ ;  /* 0xcd9e8d57000a7825 */ /* 0x000fe200078e00ff */
[----:B------:R-:W-:Y:S02]  /*1a630*/  @!P2 PRMT R95, R2, 0x5410, RZ ;  /* 0x00005410025fa816 */ /* 0x000fe400000000ff */
[----:B------:R-:W-:Y:S02]  /*1a640*/  PRMT R3, R8, 0x7610, R3 ;  /* 0x0000761008037816 */ /* 0x000fe40000000003 */
[----:B------:R-:W-:Y:S02]  /*1a650*/  LOP3.LUT R2, R11, UR21, R90, 0x96, !PT ;  /* 0x000000150b027c12 */ /* 0x000fe4000f8e965a */
[----:B------:R-:W-:Y:S02]  /*1a660*/  LOP3.LUT R0, R205, UR20, R138, 0x96, !PT ;  /* 0x00000014cd007c12 */ /* 0x000fe4000f8e968a */
[----:B------:R-:W-:Y:S01]  /*1a670*/  @!P5 PRMT R96, R3, 0x5410, RZ ;  /* 0x000054100360d816 */ /* 0x000fe200000000ff */
[----:B------:R-:W-:-:S04]  /*1a680*/  IMAD.WIDE.U32 R2, R2, -0x2daee0ad, RZ ;  /* 0xd2511f5302027825 */ /* 0x000fc800078e00ff */
[----:B-1----:R-:W-:Y:S01]  /*1a690*/  IMAD.WIDE.U32 R26, R0, -0x326172a9, RZ ;  /* 0xcd9e8d57001a7825 */ /* 0x002fe200078e00ff */
[----:B------:R-:W-:-:S04]  /*1a6a0*/  LOP3.LUT R0, R3, UR18, R204, 0x96, !PT ;  /* 0x0000001203007c12 */ /* 0x000fc8000f8e96cc */
[----:B------:R-:W-:Y:S01]  /*1a6b0*/  LOP3.LUT R3, R27, UR19, R10, 0x96, !PT ;  /* 0x000000131b037c12 */ /* 0x000fe2000f8e960a */
[----:B------:R-:W-:-:S04]  /*1a6c0*/  IMAD.WIDE.U32 R8, R0, -0x326172a9, RZ ;  /* 0xcd9e8d5700087825 */ /* 0x000fc800078e00ff */
[----:B------:R-:W-:-:S05]  /*1a6d0*/  IMAD.WIDE.U32 R4, R3, -0x2daee0ad, RZ ;  /* 0xd2511f5303047825 */ /* 0x000fca00078e00ff */
        /* <DEDUP_REMOVED lines=12> */
[----:B------:R-:W-:Y:S02]  /*1a7a0*/  SHF.R.U32.HI R5, RZ, 0x10, R2 ;  /* 0x00000010ff057819 */ /* 0x000fe40000011602 */
[----:B------:R-:W-:Y:S02]  /*1a7b0*/  LOP3.LUT R4, R3, UR39, R4, 0x96, !PT ;  /* 0x0000002703047c12 */ /* 0x000fe4000f8e9604 */
[----:B------:R-:W-:Y:S02]  /*1a7c0*/  LOP3.LUT R6, R2, 0xff, RZ, 0xc0, !PT ;  /* 0x000000ff02067812 */ /* 0x000fe400078ec0ff */
[----:B------:R-:W-:-:S02]  /*1a7d0*/  SHF.R.U32.HI R3, RZ, 0x18, R2 ;  /* 0x00000018ff037819 */ /* 0x000fc40000011602 */
[----:B------:R-:W-:Y:S02]  /*1a7e0*/  SHF.R.U32.HI R2, RZ, 0x8, R0 ;  /* 0x00000008ff027819 */ /* 0x000fe40000011600 */
[----:B------:R-:W-:Y:S02]  /*1a7f0*/  LOP3.LUT R0, R5, 0xff, RZ, 0xc0, !PT ;  /* 0x000000ff05007812 */ /* 0x000fe400078ec0ff */
[----:B------:R-:W-:Y:S01]  /*1a800*/  PRMT R7, R6, 0x5410, R2 ;  /* 0x0000541006077816 */ /* 0x000fe20000000002 */
[----:B------:R-:W-:Y:S01]  /*1a810*/  IMAD.MOV.U32 R2, RZ, RZ, 0x7054 ;  /* 0x00007054ff027424 */ /* 0x000fe200078e00ff */
[----:B------:R-:W-:Y:S01]  /*1a820*/  PRMT R6, R0, 0x5410, R3 ;  /* 0x0000541000067816 */ /* 0x000fe20000000003 */
[----:B------:R-:W-:-:S05]  /*1a830*/  IMAD.U32 R0, RZ, RZ, UR23 ;  /* 0x00000017ff007e24 */ /* 0x000fca000f8e00ff */
[----:B------:R-:W-:Y:S02]  /*1a840*/  PRMT R0, R0, R2, UR23 ;  /* 0x0000001700007e16 */ /* 0x000fe40008000002 */
[----:B------:R-:W-:-:S04]  /*1a850*/  LOP3.LUT R2, R4, 0xffff, RZ, 0xc0, !PT ;  /* 0x0000ffff04027812 */ /* 0x000fc800078ec0ff */
[----:B------:R-:W-:Y:S02]  /*1a860*/  SHF.R.U32.HI R3, RZ, 0x8, R2 ;  /* 0x00000008ff037819 */ /* 0x000fe40000011602 */
[----:B------:R-:W-:-:S04]  /*1a870*/  LOP3.LUT R2, R4, 0xff, RZ, 0xc0, !PT ;  /* 0x000000ff04027812 */ /* 0x000fc800078ec0ff */
[----:B------:R-:W-:Y:S02]  /*1a880*/  PRMT R5, R2, 0x5410, R3 ;  /* 0x0000541002057816 */ /* 0x000fe40000000003 */
[--C-:B------:R-:W-:Y:S02]  /*1a890*/  SHF.R.U32.HI R3, RZ, 0x10, R4.reuse ;  /* 0x00000010ff037819 */ /* 0x100fe40000011604 */
[----:B------:R-:W-:Y:S02]  /*1a8a0*/  SHF.R.U32.HI R4, RZ, 0x18, R4 ;  /* 0x00000018ff047819 */ /* 0x000fe40000011604 */
[----:B------:R-:W-:-:S04]  /*1a8b0*/  LOP3.LUT R3, R3, 0xff, RZ, 0xc0, !PT ;  /* 0x000000ff03037812 */ /* 0x000fc800078ec0ff */
[----:B------:R-:W-:Y:S02]  /*1a8c0*/  PRMT R3, R3, 0x5410, R4 ;  /* 0x0000541003037816 */ /* 0x000fe40000000004 */
[----:B------:R-:W-:-:S03]  /*1a8d0*/  HSET2.LE.AND R2, R7, R0, PT ;  /* 0x0000000007027233 */ /* 0x000fc60003803000 */
[--C-:B------:R-:W-:Y:S02]  /*1a8e0*/  HSET2.LE.AND R3, R3, R0.reuse, PT ;  /* 0x0000000003037233 */ /* 0x100fe40003803000 */
[----:B------:R-:W-:Y:S02]  /*1a8f0*/  LOP3.LUT R14, R2, R52, RZ, 0xc0, !PT ;  /* 0x00000034020e7212 */ /* 0x000fe400078ec0ff */
[--C-:B------:R-:W-:Y:S02]  /*1a900*/  HSET2.LE.AND R2, R6, R0.reuse, PT ;  /* 0x0000000006027233 */ /* 0x100fe40003803000 */
[----:B------:R-:W-:Y:S01]  /*1a910*/  LOP3.LUT R13, R3, R92, RZ, 0xc0, !PT ;  /* 0x0000005c030d7212 */ /* 0x000fe200078ec0ff */
[----:B------:R-:W-:Y:S01]  /*1a920*/  IMAD.WIDE.U32 R92, R93, -0x326172a9, RZ ;  /* 0xcd9e8d575d5c7825 */ /* 0x000fe200078e00ff */
[----:B------:R-:W-:Y:S02]  /*1a930*/  HSET2.LE.AND R4, R5, R0, PT ;  /* 0x0000000005047233 */ /* 0x000fe40003803000 */
[----:B------:R-:W-:-:S02]  /*1a940*/  LOP3.LUT R15, R2, R63, RZ, 0xc0, !PT ;  /* 0x0000003f020f7212 */ /* 0x000fc400078ec0ff */
[----:B------:R-:W-:Y:S01]  /*1a950*/  LOP3.LUT R2, R93, R57, RZ, 0x3c, !PT ;  /* 0x000000395d027212 */ /* 0x000fe200078e3cff */
[----:B------:R-:W-:Y:S01]  /*1a960*/  IMAD.MOV.U32 R57, RZ, RZ, R60 ;  /* 0x000000ffff397224 */ /* 0x000fe200078e003c */
[----:B------:R-:W-:Y:S01]  /*1a970*/  LOP3.LUT R12, R4, R61, RZ, 0xc0, !PT ;  /* 0x0000003d040c7212 */ /* 0x000fe200078ec0ff */
[----:B------:R-:W2:Y:S04]  /*1a980*/  LDL.LU R60, [R1+0x130] ;  /* 0x00013000013c7983 */ /* 0x000ea80000300800 */
[----:B------:R-:W2:Y:S04]  /*1a990*/  LDL.LU R61, [R1+0x134] ;  /* 0x00013400013d7983 */ /* 0x000ea80000300800 */
[----:B------:R-:W2:Y:S04]  /*1a9a0*/  LDL.LU R62, [R1+0x138] ;  /* 0x00013800013e7983 */ /* 0x000ea80000300800 */
[----:B------:R-:W2:Y:S04]  /*1a9b0*/  LDL.LU R63, [R1+0x13c] ;  /* 0x00013c00013f7983 */ /* 0x000ea80000300800 */
[----:B------:R-:W3:Y:S04]  /*1a9c0*/  LDL.LU R52, [R1+0x120] ;  /* 0x0001200001347983 */ /* 0x000ee80000300800 */
[----:B------:R-:W3:Y:S04]  /*1a9d0*/  LDL.LU R53, [R1+0x124] ;  /* 0x0001240001357983 */ /* 0x000ee80000300800 */
[----:B------:R-:W3:Y:S04]  /*1a9e0*/  LDL.LU R54, [R1+0x128] ;  /* 0x0001280001367983 */ /* 0x000ee80000300800 */
[----:B------:R-:W4:Y:S01]  /*1a9f0*/  LDL.LU R217, [R1+0x3d0] ;  /* 0x0003d00001d97983 */ /* 0x000f220000300800 */
[----:B------:R-:W-:-:S02]  /*1aa00*/  IMAD.MOV.U32 R170, RZ, RZ, R168 ;  /* 0x000000ffffaa7224 */ /* 0x000fc400078e00a8 */
[----:B------:R-:W-:Y:S01]  /*1aa10*/  IMAD.MOV.U32 R169, RZ, RZ, R73 ;  /* 0x000000ffffa97224 */ /* 0x000fe200078e0049 */
[----:B------:R-:W-:Y:S01]  /*1aa20*/  LOP3.LUT R3, R11, UR21, R92, 0x96, !PT ;  /* 0x000000150b037c12 */ /* 0x000fe2000f8e965c */
[----:B------:R-:W-:Y:S01]  /*1aa30*/  IMAD.MOV.U32 R168, RZ, RZ, R72 ;  /* 0x000000ffffa87224 */ /* 0x000fe200078e0048 */
[----:B------:R-:W3:Y:S01]  /*1aa40*/  LDL.LU R68, [R1+0x1b0] ;  /* 0x0001b00001447983 */ /* 0x000ee20000300800 */
[----:B------:R-:W-:-:S03]  /*1aa50*/  IMAD.WIDE.U32 R72, R2, -0x2daee0ad, RZ ;  /* 0xd2511f5302487825 */ /* 0x000fc600078e00ff */
[----:B------:R-:W3:Y:S02]  /*1aa60*/  LDL.LU R69, [R1+0x1b4] ;  /* 0x0001b40001457983 */ /* 0x000ee40000300800 */
[----:B------:R-:W-:Y:S01]  /*1aa70*/  LOP3.LUT R2, R73, UR20, R138, 0x96, !PT ;  /* 0x0000001449027c12 */ /* 0x000fe2000f8e968a */
[----:B------:R-:W-:Y:S01]  /*1aa80*/  IMAD.WIDE.U32 R6, R3, -0x2daee0ad, RZ ;  /* 0xd2511f5303067825 */ /* 0x000fe200078e00ff */
[----:B------:R-:W3:Y:S03]  /*1aa90*/  LDL.LU R70, [R1+0x1b8] ;  /* 0x0001b80001467983 */ /* 0x000ee60000300800 */
[----:B------:R-:W-:-:S05]  /*1aaa0*/  IMAD.WIDE.U32 R36, R2, -0x326172a9, RZ ;  /* 0xcd9e8d5702247825 */ /* 0x000fca00078e00ff */
[----:B------:R-:W-:-:S05]  /*1aab0*/  LOP3.LUT R2, R37, UR19, R10, 0x96, !PT ;  /* 0x0000001325027c12 */ /* 0x000fca000f8e960a */
        /* <DEDUP_REMOVED lines=8> */
[----:B------:R-:W-:-:S05]  /*1ab40*/  LOP3.LUT R3, R21, UR15, R6, 0x96, !PT ;  /* 0x0000000f15037c12 */ /* 0x000fca000f8e9606 */
[----:B------:R-:W-:-:S05]  /*1ab50*/  IMAD.WIDE.U32 R18, R3, -0x2daee0ad, RZ ;  /* 0xd2511f5303127825 */ /* 0x000fca00078e00ff */
[----:B------:R-:W-:-:S05]  /*1ab60*/  LOP3.LUT R2, R19, UR12, R2, 0x96, !PT ;  /* 0x0000000c13027c12 */ /* 0x000fca000f8e9602 */
[----:B------:R-:W-:-:S03]  /*1ab70*/  IMAD.WIDE.U32 R2, R2, -0x326172a9, RZ ;  /* 0xcd9e8d5702027825 */ /* 0x000fc600078e00ff */
[C---:B------:R-:W-:Y:S02]  /*1ab80*/  LOP3.LUT R4, R2.reuse, 0xffff, RZ, 0xc0, !PT ;  /* 0x0000ffff02047812 */ /* 0x040fe400078ec0ff */
[----:B------:R-:W-:Y:S02]  /*1ab90*/  LOP3.LUT R6, R2, 0xff, RZ, 0xc0, !PT ;  /* 0x000000ff02067812 */ /* 0x000fe400078ec0ff */
[----:B------:R-:W-:Y:S02]  /*1aba0*/  SHF.R.U32.HI R4, RZ, 0x8, R4 ;  /* 0x00000008ff047819 */ /* 0x000fe40000011604 */
[----:B------:R-:W-:Y:S02]  /*1abb0*/  SHF.R.U32.HI R5, RZ, 0x10, R2 ;  /* 0x00000010ff057819 */ /* 0x000fe40000011602 */
[----:B------:R-:W-:Y:S02]  /*1abc0*/  PRMT R6, R6, 0x5410, R4 ;  /* 0x0000541006067816 */ /* 0x000fe40000000004 */
[----:B------:R-:W-:-:S02]  /*1abd0*/  SHF.R.U32.HI R4, RZ, 0x18, R2 ;  /* 0x00000018ff047819 */ /* 0x000fc40000011602 */
[----:B------:R-:W-:-:S04]  /*1abe0*/  LOP3.LUT R2, R5, 0xff, RZ, 0xc0, !PT ;  /* 0x000000ff05027812 */ /* 0x000fc800078ec0ff */
[----:B------:R-:W-:Y:S01]  /*1abf0*/  PRMT R2, R2, 0x5410, R4 ;  /* 0x0000541002027816 */ /* 0x000fe20000000004 */
[----:B------:R-:W-:-:S04]  /*1ac00*/  IMAD.WIDE.U32 R16, R7, -0x326172a9, RZ ;  /* 0xcd9e8d5707107825 */ /* 0x000fc800078e00ff */
[----:B------:R-:W-:Y:S01]  /*1ac10*/  HSET2.LE.AND R2, R2, R0, PT ;  /* 0x0000000002027233 */ /* 0x000fe20003803000 */
[----:B------:R-:W-:-:S04]  /*1ac20*/  IMAD.MOV.U32 R35, RZ, RZ, R218 ;  /* 0x000000ffff237224 */ /* 0x000fc800078e00da */
[----:B------:R-:W-:Y:S01]  /*1ac30*/  LOP3.LUT R7, R2, R34, RZ, 0xc0, !PT ;  /* 0x0000002202077212 */ /* 0x000fe200078ec0ff */
[----:B----4-:R-:W-:Y:S02]  /*1ac40*/  IMAD.MOV.U32 R71, RZ, RZ, R217 ;  /* 0x000000ffff477224 */ /* 0x010fe400078e00d9 */
[----:B------:R-:W4:Y:S04]  /*1ac50*/  LDL.LU R217, [R1+0x3cc] ;  /* 0x0003cc0001d97983 */ /* 0x000f280000300800 */
[----:B------:R-:W3:Y:S04]  /*1ac60*/  LDL.LU R32, [R1+0x150] ;  /* 0x0001500001207983 */ /* 0x000ee80000300800 */
[----:B------:R-:W3:Y:S04]  /*1ac70*/  LDL.LU R33, [R1+0x154] ;  /* 0x0001540001217983 */ /* 0x000ee80000300800 */
[----:B------:R-:W3:Y:S04]  /*1ac80*/  LDL.LU R34, [R1+0x158] ;  /* 0x0001580001227983 */ /* 0x000ee80000300800 */
[----:B------:R-:W2:Y:S01]  /*1ac90*/  LDL.LU R218, [R1+0x3c8] ;  /* 0x0003c80001da7983 */ /* 0x000ea20000300800 */
[----:B------:R-:W-:-:S04]  /*1aca0*/  LOP3.LUT R3, R3, UR39, R16, 0x96, !PT ;  /* 0x0000002703037c12 */ /* 0x000fc8000f8e9610 */
[----:B------:R-:W-:-:S04]  /*1acb0*/  LOP3.LUT R2, R3, 0xffff, RZ, 0xc0, !PT ;  /* 0x0000ffff03027812 */ /* 0x000fc800078ec0ff */
[----:B------:R-:W-:Y:S02]  /*1acc0*/  SHF.R.U32.HI R4, RZ, 0x8, R2 ;  /* 0x00000008ff047819 */ /* 0x000fe40000011602 */
[----:B------:R-:W-:-:S04]  /*1acd0*/  LOP3.LUT R2, R3, 0xff, RZ, 0xc0, !PT ;  /* 0x000000ff03027812 */ /* 0x000fc800078ec0ff */
[----:B------:R-:W-:-:S05]  /*1ace0*/  PRMT R2, R2, 0x5410, R4 ;  /* 0x0000541002027816 */ /* 0x000fca0000000004 */
[----:B------:R-:W-:-:S05]  /*1acf0*/  HSET2.LE.AND R2, R2, R0, PT ;  /* 0x0000000002027233 */ /* 0x000fca0003803000 */
[----:B------:R-:W-:Y:S02]  /*1ad00*/  LOP3.LUT R4, R2, R50, RZ, 0xc0, !PT ;  /* 0x0000003202047212 */ /* 0x000fe400078ec0ff */
[--C-:B------:R-:W-:Y:S02]  /*1ad10*/  SHF.R.U32.HI R2, RZ, 0x10, R3.reuse ;  /* 0x00000010ff027819 */ /* 0x100fe40000011603 */
[----:B------:R-:W-:Y:S02]  /*1ad20*/  SHF.R.U32.HI R3, RZ, 0x18, R3 ;  /* 0x00000018ff037819 */ /* 0x000fe40000011603 */
[----:B------:R-:W-:-:S04]  /*1ad30*/  LOP3.LUT R2, R2, 0xff, RZ, 0xc0, !PT ;  /* 0x000000ff02027812 */ /* 0x000fc800078ec0ff */
[----:B------:R-:W-:Y:S02]  /*1ad40*/  PRMT R2, R2, 0x5410, R3 ;  /* 0x0000541002027816 */ /* 0x000fe40000000003 */
[----:B------:R-:W-:-:S03]  /*1ad50*/  HSET2.LE.AND R6, R6, R0, PT ;  /* 0x0000000006067233 */ /* 0x000fc60003803000 */
[----:B------:R-:W-:Y:S02]  /*1ad60*/  HSET2.LE.AND R2, R2, R0, PT ;  /* 0x0000000002027233 */ /* 0x000fe40003803000 */
[----:B------:R-:W-:-:S03]  /*1ad70*/  LOP3.LUT R6, R6, R31, RZ, 0xc0, !PT ;  /* 0x0000001f06067212 */ /* 0x000fc600078ec0ff */
[----:B------:R-:W-:Y:S01]  /*1ad80*/  LOP3.LUT R5, R2, R49, RZ, 0xc0, !PT ;  /* 0x0000003102057212 */ /* 0x000fe200078ec0ff */
[----:B----4-:R-:W1:Y:S01]  /*1ad90*/  LDSM.16.MT88.4 R8, [R217+0x4000] ;  /* 0x00400000d908783b */ /* 0x010e620000004200 */
[----:B--2---:R-:W-:-:S05]  /*1ada0*/  IMAD.MOV.U32 R29, RZ, RZ, R218 ;  /* 0x000000ffff1d7224 */ /* 0x004fca00078e00da */
[----:B-1----:R-:W-:Y:S01]  /*1adb0*/  HMMA.16816.F32 R48, R4, R10, R60 ;  /* 0x0000000a0430723c */ /* 0x002fe2000000183c */
[----:B------:R-:W2:Y:S04]  /*1adc0*/  LDL.LU R60, [R1+0x200] ;  /* 0x00020000013c7983 */ /* 0x000ea80000300800 */
[----:B------:R-:W2:Y:S04]  /*1add0*/  LDL.LU R61, [R1+0x204] ;  /* 0x00020400013d7983 */ /* 0x000ea80000300800 */
[----:B------:R-:W2:Y:S04]  /*1ade0*/  LDL.LU R62, [R1+0x208] ;  /* 0x00020800013e7983 */ /* 0x000ea80000300800 */
[----:B------:R-:W2:Y:S04]  /*1adf0*/  LDL.LU R63, [R1+0x20c] ;  /* 0x00020c00013f7983 */ /* 0x000ea80000300800 */
[----:B------:R-:W4:Y:S04]  /*1ae00*/  LDL.LU R64, [R1+0x1e0] ;  /* 0x0001e00001407983 */ /* 0x000f280000300800 */
[----:B------:R-:W4:Y:S04]  /*1ae10*/  LDL.LU R65, [R1+0x1e4] ;  /* 0x0001e40001417983 */ /* 0x000f280000300800 */
[----:B------:R-:W4:Y:S04]  /*1ae20*/  LDL.LU R66, [R1+0x1e8] ;  /* 0x0001e80001427983 */ /* 0x000f280000300800 */
[----:B------:R-:W4:Y:S04]  /*1ae30*/  LDL.LU R67, [R1+0x1ec] ;  /* 0x0001ec0001437983 */ /* 0x000f280000300800 */
[----:B------:R-:W2:Y:S04]  /*1ae40*/  LDL.LU R28, [R1+0x170] ;  /* 0x00017000011c7983 */ /* 0x000ea80000300800 */
[----:B------:R-:W3:Y:S01]  /*1ae50*/  LDL.LU R218, [R1+0x3c4] ;  /* 0x0003c40001da7983 */ /* 0x000ee20000300800 */
[----:B------:R-:W-:-:S03]  /*1ae60*/  IMAD.MOV.U32 R3, RZ, RZ, R57 ;  /* 0x000000ffff037224 */ /* 0x000fc600078e0039 */
[----:B------:R-:W2:Y:S04]  /*1ae70*/  LDL.LU R30, [R1+0x178] ;  /* 0x00017800011e7983 */ /* 0x000ea80000300800 */
[----:B------:R-:W2:Y:S04]  /*1ae80*/  LDL.LU R31, [R1+0x17c] ;  /* 0x00017c00011f7983 */ /* 0x000ea80000300800 */
[----:B------:R-:W2:Y:S04]  /*1ae90*/  LDL.LU R56, [R1+0x230] ;  /* 0x0002300001387983 */ /* 0x000ea80000300800 */
[----:B------:R-:W2:Y:S04]  /*1aea0*/  LDL.LU R57, [R1+0x234] ;  /* 0x0002340001397983 */ /* 0x000ea80000300800 */
[----:B------:R-:W2:Y:S01]  /*1aeb0*/  LDL.LU R58, [R1+0x238] ;  /* 0x00023800013a7983 */ /* 0x000ea20000300800 */
[----:B---3--:R-:W-:-:S03]  /*1aec0*/  IMAD.MOV.U32 R59, RZ, RZ, R218 ;  /* 0x000000ffff3b7224 */ /* 0x008fc600078e00da */
[----:B------:R-:W3:Y:S01]  /*1aed0*/  LDL.LU R218, [R1+0x3c0] ;  /* 0x0003c00001da7983 */ /* 0x000ee20000300800 */
[----:B------:R-:W-:-:S03]  /*1aee0*/  IMAD.MOV.U32 R243, RZ, RZ, R235 ;  /* 0x000000fffff37224 */ /* 0x000fc600078e00eb */
[----:B------:R1:W-:Y:S04]  /*1aef0*/  STG.E.U16 desc[UR32][R42.64+-0x100], R25 ;  /* 0xffff00192a007986 */ /* 0x0003e8000c101520 */
[----:B------:R4:W-:Y:S01]  /*1af00*/  STG.E.U16 desc[UR32][R42.64+-0xfe], R24 ;  /* 0xffff02182a007986 */ /* 0x0009e2000c101520 */
[----:B------:R-:W-:-:S03]  /*1af10*/  IMAD.MOV.U32 R171, RZ, RZ, R167 ;  /* 0x000000ffffab7224 */ /* 0x000fc600078e00a7 */
[----:B------:R2:W-:Y:S01]  /*1af20*/  STG.E.U16 desc[UR32][R40.64+-0xf0], R242 ;  /* 0xffff10f228007986 */ /* 0x0005e2000c101520 */
[----:B------:R-:W-:Y:S02]  /*1af30*/  IMAD.MOV.U32 R167, RZ, RZ, R166 ;  /* 0x000000ffffa77224 */ /* 0x000fe400078e00a6 */
[----:B-1----:R-:W-:Y:S02]  /*1af40*/  IMAD.MOV.U32 R25, RZ, RZ, R165 ;  /* 0x000000ffff197224 */ /* 0x002fe400078e00a5 */
[----:B------:R-:W-:Y:S01]  /*1af50*/  IMAD.MOV.U32 R165, RZ, RZ, R164 ;  /* 0x000000ffffa57224 */ /* 0x000fe200078e00a4 */
[----:B----4-:R-:W4:Y:S01]  /*1af60*/  LDL.LU R24, [R1+0x98] ;  /* 0x0000980001187983 */ /* 0x010f220000300800 */
[----:B------:R-:W-:Y:S02]  /*1af70*/  IMAD.MOV.U32 R164, RZ, RZ, R215 ;  /* 0x000000ffffa47224 */ /* 0x000fe400078e00d7 */
[----:B--2---:R-:W-:Y:S01]  /*1af80*/  IMAD.MOV.U32 R242, RZ, RZ, R88 ;  /* 0x000000fffff27224 */ /* 0x004fe200078e0058 */
[----:B------:R-:W2:Y:S01]  /*1af90*/  LDL.LU R235, [R1+0x3bc] ;  /* 0x0003bc0001eb7983 */ /* 0x000ea20000300800 */
[----:B------:R-:W-:-:S03]  /*1afa0*/  IMAD.MOV.U32 R88, RZ, RZ, R89 ;  /* 0x000000ffff587224 */ /* 0x000fc600078e0059 */
[----:B------:R-:W2:Y:S04]  /*1afb0*/  LDL.LU R89, [R1+0x90] ;  /* 0x0000900001597983 */ /* 0x000ea80000300800 */
[----:B------:R-:W2:Y:S04]  /*1afc0*/  LDL.LU R215, [R1+0x3b8] ;  /* 0x0003b80001d77983 */ /* 0x000ea80000300800 */
[----:B------:R-:W2:Y:S01]  /*1afd0*/  LDL.LU R166, [R1+0x3c] ;  /* 0x00003c0001a67983 */ /* 0x000ea20000300800 */
[----:B---3--:R-:W-:-:S03]  /*1afe0*/  IMAD.MOV.U32 R237, RZ, RZ, R218 ;  /* 0x000000ffffed7224 */ /* 0x008fc600078e00da */
[----:B------:R-:W3:Y:S01]  /*1aff0*/  LDL.LU R218, [R1+0x3b4] ;  /* 0x0003b40001da7983 */ /* 0x000ee20000300800 */
[-C--:B------:R-:W-:Y:S06]  /*1b000*/  HMMA.16816.F32 R68, R12, R8.reuse, R68 ;  /* 0x000000080c44723c */ /* 0x080fec0000001844 */
[----:B------:R-:W-:Y:S06]  /*1b010*/  HMMA.16816.F32 R52, R4, R8, R52 ;  /* 0x000000080434723c */ /* 0x000fec0000001834 */
[----:B------:R-:W-:Y:S01]  /*1b020*/  HMMA.16816.F32 R64, R12, R10, R64 ;  /* 0x0000000a0c40723c */ /* 0x000fe20000001840 */
[----:B------:R-:W-:Y:S01]  /*1b030*/  IMAD.MOV.U32 R246, RZ, RZ, R159 ;  /* 0x000000fffff67224 */ /* 0x000fe200078e009f */
[----:B------:R1:W-:Y:S01]  /*1b040*/  STG.E.U16 desc[UR32][R40.64+-0xee], R247 ;  /* 0xffff12f728007986 */ /* 0x0003e2000c101520 */
[----:B------:R-:W-:-:S03]  /*1b050*/  IMAD.MOV.U32 R241, RZ, RZ, R160 ;  /* 0x000000fffff17224 */ /* 0x000fc600078e00a0 */
[----:B------:R-:W2:Y:S01]  /*1b060*/  LDL.LU R159, [R1+0x94] ;  /* 0x00009400019f7983 */ /* 0x000ea20000300800 */
[----:B------:R-:W-:-:S03]  /*1b070*/  IMAD.MOV.U32 R2, RZ, RZ, R232 ;  /* 0x000000ffff027224 */ /* 0x000fc600078e00e8 */
[----:B-1----:R-:W2:Y:S04]  /*1b080*/  LDL.LU R247, [R1+0x25c] ;  /* 0x00025c0001f77983 */ /* 0x002ea80000300800 */
[----:B------:R-:W2:Y:S04]  /*1b090*/  LDL.LU R160, [R1+0x304] ;  /* 0x0003040001a07983 */ /* 0x000ea80000300800 */
[----:B------:R-:W2:Y:S04]  /*1b0a0*/  LDL.LU R232, [R1+0x3b0] ;  /* 0x0003b00001e87983 */ /* 0x000ea80000300800 */
[----:B---3--:R-:W1:Y:S02]  /*1b0b0*/  LDSM.16.MT88.4 R8, [R218+0x4000] ;  /* 0x00400000da08783b */ /* 0x008e640000004200 */
[-C--:B-1----:R-:W-:Y:S06]  /*1b0c0*/  HMMA.16816.F32 R60, R12, R8.reuse, R60 ;  /* 0x000000080c3c723c */ /* 0x082fec000000183c */
[C---:B------:R-:W-:Y:S01]  /*1b0d0*/  HMMA.16816.F32 R32, R4.reuse, R8, R32 ;  /* 0x000000080420723c */ /* 0x040fe20000001820 */
[----:B------:R-:W3:Y:S04]  /*1b0e0*/  LDL.LU R8, [R1+0x300] ;  /* 0x0003000001087983 */ /* 0x000ee80000300800 */
[----:B------:R-:W4:Y:S01]  /*1b0f0*/  LDL.LU R9, [R1+0x54] ;  /* 0x0000540001097983 */ /* 0x000f220000300800 */
[-C--:B------:R-:W-:Y:S03]  /*1b100*/  HMMA.16816.F32 R28, R4, R10.reuse, R28 ;  /* 0x0000000a041c723c */ /* 0x080fe6000000181c */
[----:B------:R-:W2:Y:S03]  /*1b110*/  LDL.LU R7, [R1+0x9c] ;  /* 0x00009c0001077983 */ /* 0x000ea60000300800 */
[----:B------:R-:W-:Y:S07]  /*1b120*/  HMMA.16816.F32 R56, R12, R10, R56 ;  /* 0x0000000a0c38723c */ /* 0x000fee0000001838 */
[----:B------:R-:W-:Y:S01]  /*1b130*/  IMAD.MOV.U32 R10, RZ, RZ, R2 ;  /* 0x000000ffff0a7224 */ /* 0x000fe200078e0002 */
[----:B------:R-:W-:Y:S01]  /*1b140*/  LOP3.LUT R2, R17, UR13, R20, 0x96, !PT ;  /* 0x0000000d11027c12 */ /* 0x000fe2000f8e9614 */
[----:B------:R-:W-:-:S04]  /*1b150*/  IMAD.MOV.U32 R20, RZ, RZ, R3 ;  /* 0x000000ffff147224 */ /* 0x000fc800078e0003 */
[----:B------:R-:W-:-:S05]  /*1b160*/  IMAD.WIDE.U32 R2, R2, -0x2daee0ad, RZ ;  /* 0xd2511f5302027825 */ /* 0x000fca00078e00ff */
[----:B------:R-:W-:Y:S02]  /*1b170*/  LOP3.LUT R4, R3, UR40, R18, 0x96, !PT ;  /* 0x0000002803047c12 */ /* 0x000fe4000f8e9612 */
[----:B------:R-:W1:Y:S01]  /*1b180*/  LDSM.16.MT88.4 R16, [R217+0x4400] ;  /* 0x00440000d910783b */ /* 0x000e620000004200 */
[C---:B------:R-:W-:Y:S02]  /*1b190*/  LOP3.LUT R3, R2.reuse, 0xffff, RZ, 0xc0, !PT ;  /* 0x0000ffff02037812 */ /* 0x040fe400078ec0ff */
[----:B------:R-:W-:Y:S02]  /*1b1a0*/  LOP3.LUT R5, R2, 0xff, RZ, 0xc0, !PT ;  /* 0x000000ff02057812 */ /* 0x000fe400078ec0ff */
[----:B------:R-:W-:Y:S02]  /*1b1b0*/  SHF.R.U32.HI R6, RZ, 0x8, R3 ;  /* 0x00000008ff067819 */ /* 0x000fe40000011603 */
[----:B------:R-:W-:Y:S01]  /*1b1c0*/  SHF.R.U32.HI R3, RZ, 0x10, R2 ;  /* 0x00000010ff037819 */ /* 0x000fe20000011602 */
[----:B---3--:R-:W-:Y:S01]  /*1b1d0*/  IMAD.MOV.U32 R15, RZ, RZ, R8 ;  /* 0x000000ffff0f7224 */ /* 0x008fe200078e0008 */
[----:B------:R-:W-:Y:S01]  /*1b1e0*/  SHF.R.U32.HI R8, RZ, 0x18, R2 ;  /* 0x00000018ff087819 */ /* 0x000fe20000011602 */
[----:B----4-:R-:W-:Y:S01]  /*1b1f0*/  IMAD.MOV.U32 R21, RZ, RZ, R9 ;  /* 0x000000ffff157224 */ /* 0x010fe200078e0009 */
[----:B------:R-:W-:-:S02]  /*1b200*/  PRMT R9, R5, 0x5410, R6 ;  /* 0x0000541005097816 */ /* 0x000fc40000000006 */
[----:B------:R-:W-:Y:S02]  /*1b210*/  LOP3.LUT R5, R3, 0xff, RZ, 0xc0, !PT ;  /* 0x000000ff03057812 */ /* 0x000fe400078ec0ff */
[C---:B------:R-:W-:Y:S01]  /*1b220*/  LOP3.LUT R2, R4.reuse, 0xffff, RZ, 0xc0, !PT ;  /* 0x0000ffff04027812 */ /* 0x040fe200078ec0ff */
[----:B--2---:R-:W-:Y:S01]  /*1b230*/  IMAD.MOV.U32 R11, RZ, RZ, R7 ;  /* 0x000000ffff0b7224 */ /* 0x004fe200078e0007 */
[--C-:B------:R-:W-:Y:S02]  /*1b240*/  SHF.R.U32.HI R3, RZ, 0x10, R4.reuse ;  /* 0x00000010ff037819 */ /* 0x100fe40000011604 */
[----:B------:R-:W-:Y:S02]  /*1b250*/  LOP3.LUT R7, R4, 0xff, RZ, 0xc0, !PT ;  /* 0x000000ff04077812 */ /* 0x000fe400078ec0ff */
[----:B------:R-:W-:Y:S02]  /*1b260*/  SHF.R.U32.HI R6, RZ, 0x18, R4 ;  /* 0x00000018ff067819 */ /* 0x000fe40000011604 */
[----:B------:R-:W-:-:S02]  /*1b270*/  SHF.R.U32.HI R4, RZ, 0x8, R2 ;  /* 0x00000008ff047819 */ /* 0x000fc40000011602 */
[----:B------:R-:W-:Y:S02]  /*1b280*/  LOP3.LUT R2, R3, 0xff, RZ, 0xc0, !PT ;  /* 0x000000ff03027812 */ /* 0x000fe400078ec0ff */
[----:B------:R-:W-:Y:S02]  /*1b290*/  PRMT R3, R5, 0x5410, R8 ;  /* 0x0000541005037816 */ /* 0x000fe40000000008 */
[----:B------:R-:W-:Y:S02]  /*1b2a0*/  PRMT R5, R2, 0x5410, R6 ;  /* 0x0000541002057816 */ /* 0x000fe40000000006 */
[--C-:B------:R-:W-:Y:S02]  /*1b2b0*/  HSET2.LE.AND R2, R9, R0.reuse, PT ;  /* 0x0000000009027233 */ /* 0x100fe40003803000 */
[----:B------:R-:W-:Y:S02]  /*1b2c0*/  PRMT R4, R7, 0x5410, R4 ;  /* 0x0000541007047816 */ /* 0x000fe40000000004 */
[----:B------:R-:W-:-:S02]  /*1b2d0*/  HSET2.LE.AND R3, R3, R0, PT ;  /* 0x0000000003037233 */ /* 0x000fc40003803000 */
[----:B------:R-:W-:Y:S02]  /*1b2e0*/  LOP3.LUT R6, R2, R76, RZ, 0xc0, !PT ;  /* 0x0000004c02067212 */ /* 0x000fe400078ec0ff */
[--C-:B------:R-:W-:Y:S02]  /*1b2f0*/  HSET2.LE.AND R4, R4, R0.reuse, PT ;  /* 0x0000000004047233 */ /* 0x100fe40003803000 */
[----:B------:R-:W-:Y:S02]  /*1b300*/  HSET2.LE.AND R2, R5, R0, PT ;  /* 0x0000000005027233 */ /* 0x000fe40003803000 */
[----:B------:R-:W-:Y:S02]  /*1b310*/  LOP3.LUT R7, R3, R77, RZ, 0xc0, !PT ;  /* 0x0000004d03077212 */ /* 0x000fe400078ec0ff */
[----:B------:R-:W-:Y:S02]  /*1b320*/  LOP3.LUT R4, R4, R80, RZ, 0xc0, !PT ;  /* 0x0000005004047212 */ /* 0x000fe400078ec0ff */
[----:B------:R-:W-:Y:S01]  /*1b330*/  LOP3.LUT R5, R2, R81, RZ, 0xc0, !PT ;  /* 0x0000005102057212 */ /* 0x000fe200078ec0ff */
[----:B------:R-:W-:-:S02]  /*1b340*/  IMAD.MOV.U32 R80, RZ, RZ, R79 ;  /* 0x000000ffff507224 */ /* 0x000fc400078e004f */
[----:B------:R-:W-:-:S04]  /*1b350*/  IMAD.MOV.U32 R81, RZ, RZ, R78 ;  /* 0x000000ffff517224 */ /* 0x000fc800078e004e */
[C---:B-1----:R-:W-:Y:S06]  /*1b360*/  HMMA.16816.F32 R76, R4.reuse, R16, R52 ;  /* 0x00000010044c723c */ /* 0x042fec0000001834 */
[----:B------:R-:W-:Y:S01]  /*1b370*/  HMMA.16816.F32 R52, R4, R18, R48 ;  /* 0x000000120434723c */ /* 0x000fe20000001830 */
[----:B------:R-:W2:Y:S01]  /*1b380*/  LDL.LU R51, [R1+0x2dc] ;  /* 0x0002dc0001337983 */ /* 0x000ea20000300800 */
[----:B------:R-:W-:-:S03]  /*1b390*/  IMAD.MOV.U32 R9, RZ, RZ, R15 ;  /* 0x000000ffff097224 */ /* 0x000fc600078e000f */
[----:B------:R-:W1:Y:S01]  /*1b3a0*/  LDSM.16.MT88.4 R12, [R218+0x4400] ;  /* 0x00440000da0c783b */ /* 0x000e620000004200 */
[----:B------:R-:W-:-:S04]  /*1b3b0*/  IMAD.WIDE.U32 R2, R23, -0x2daee0ad, RZ ;  /* 0xd2511f5317027825 */ /* 0x000fc800078e00ff */
[----:B------:R-:W-:Y:S02]  /*1b3c0*/  IMAD.MOV.U32 R48, RZ, RZ, R80 ;  /* 0x000000ffff307224 */ /* 0x000fe400078e0050 */
        /* <DEDUP_REMOVED lines=9> */
[----:B------:R-:W-:-:S02]  /*1b460*/  LOP3.LUT R4, R3, UR40, R22, 0x96, !PT ;  /* 0x0000002803047c12 */ /* 0x000fc4000f8e9616 */
[--C-:B------:R-:W-:Y:S02]  /*1b470*/  SHF.R.U32.HI R6, RZ, 0x10, R2.reuse ;  /* 0x00000010ff067819 */ /* 0x100fe40000011602 */
[C---:B------:R-:W-:Y:S02]  /*1b480*/  LOP3.LUT R3, R2.reuse, 0xffff, RZ, 0xc0, !PT ;  /* 0x0000ffff02037812 */ /* 0x040fe400078ec0ff */
[----:B------:R-:W-:Y:S02]  /*1b490*/  LOP3.LUT R7, R2, 0xff, RZ, 0xc0, !PT ;  /* 0x000000ff02077812 */ /* 0x000fe400078ec0ff */
[----:B------:R-:W-:Y:S02]  /*1b4a0*/  SHF.R.U32.HI R5, RZ, 0x18, R2 ;  /* 0x00000018ff057819 */ /* 0x000fe40000011602 */
[----:B------:R-:W-:Y:S02]  /*1b4b0*/  LOP3.LUT R2, R6, 0xff, RZ, 0xc0, !PT ;  /* 0x000000ff06027812 */ /* 0x000fe400078ec0ff */
[----:B------:R-:W-:-:S02]  /*1b4c0*/  SHF.R.U32.HI R3, RZ, 0x8, R3 ;  /* 0x00000008ff037819 */ /* 0x000fc40000011603 */
[----:B------:R-:W-:Y:S02]  /*1b4d0*/  PRMT R8, R2, 0x5410, R5 ;  /* 0x0000541002087816 */ /* 0x000fe40000000005 */
[----:B------:R-:W-:Y:S02]  /*1b4e0*/  PRMT R7, R7, 0x5410, R3 ;  /* 0x0000541007077816 */ /* 0x000fe40000000003 */
[C---:B------:R-:W-:Y:S02]  /*1b4f0*/  LOP3.LUT R2, R4.reuse, 0xffff, RZ, 0xc0, !PT ;  /* 0x0000ffff04027812 */ /* 0x040fe400078ec0ff */
[--C-:B------:R-:W-:Y:S02]  /*1b500*/  SHF.R.U32.HI R3, RZ, 0x10, R4.reuse ;  /* 0x00000010ff037819 */ /* 0x100fe40000011604 */
[----:B------:R-:W-:Y:S02]  /*1b510*/  LOP3.LUT R6, R4, 0xff, RZ, 0xc0, !PT ;  /* 0x000000ff04067812 */ /* 0x000fe400078ec0ff */
[----:B------:R-:W-:-:S02]  /*1b520*/  SHF.R.U32.HI R5, RZ, 0x18, R4 ;  /* 0x00000018ff057819 */ /* 0x000fc40000011604 */
[----:B------:R-:W-:Y:S02]  /*1b530*/  SHF.R.U32.HI R4, RZ, 0x8, R2 ;  /* 0x00000008ff047819 */ /* 0x000fe40000011602 */
[----:B------:R-:W-:Y:S01]  /*1b540*/  HSET2.LE.AND R2, R7, R0, PT ;  /* 0x0000000007027233 */ /* 0x000fe20003803000 */
[----:B------:R-:W-:Y:S01]  /*1b550*/  IMAD.MOV.U32 R25, RZ, RZ, R171 ;  /* 0x000000ffff197224 */ /* 0x000fe200078e00ab */
[----:B------:R-:W-:Y:S01]  /*1b560*/  PRMT R4, R6, 0x5410, R4 ;  /* 0x0000541006047816 */ /* 0x000fe20000000004 */
[----:B------:R-:W-:Y:S02]  /*1b570*/  IMAD.MOV.U32 R81, RZ, RZ, R9 ;  /* 0x000000ffff517224 */ /* 0x000fe400078e0009 */
[----:B------:R-:W-:Y:S02]  /*1b580*/  IMAD.MOV.U32 R171, RZ, RZ, R170 ;  /* 0x000000ffffab7224 */ /* 0x000fe400078e00aa */
[----:B------:R-:W-:Y:S01]  /*1b590*/  IMAD.MOV.U32 R170, RZ, RZ, R169 ;  /* 0x000000ffffaa7224 */ /* 0x000fe200078e00a9 */
[----:B--2---:R-:W-:-:S02]  /*1b5a0*/  LOP3.LUT R6, R2, R51, RZ, 0xc0, !PT ;  /* 0x0000003302067212 */ /* 0x004fc400078ec0ff */
[----:B------:R-:W2:Y:S04]  /*1b5b0*/  LDL.LU R51, [R1+0x2a8] ;  /* 0x0002a80001337983 */ /* 0x000ea80000300800 */
[----:B------:R-:W3:Y:S04]  /*1b5c0*/  LDL.LU R9, [R1+0x30c] ;  /* 0x00030c0001097983 */ /* 0x000ee80000300800 */
[----:B------:R-:W4:Y:S01]  /*1b5d0*/  LDL.LU R169, [R1+0x308] ;  /* 0x0003080001a97983 */ /* 0x000f220000300800 */
[----:B------:R-:W-:-:S04]  /*1b5e0*/  LOP3.LUT R3, R3, 0xff, RZ, 0xc0, !PT ;  /* 0x000000ff03037812 */ /* 0x000fc800078ec0ff */
[----:B------:R-:W-:Y:S02]  /*1b5f0*/  PRMT R5, R3, 0x5410, R5 ;  /* 0x0000541003057816 */ /* 0x000fe40000000005 */
[--C-:B------:R-:W-:Y:S02]  /*1b600*/  HSET2.LE.AND R2, R8, R0.reuse, PT ;  /* 0x0000000008027233 */ /* 0x100fe40003803000 */
[--C-:B------:R-:W-:Y:S02]  /*1b610*/  HSET2.LE.AND R3, R4, R0.reuse, PT ;  /* 0x0000000004037233 */ /* 0x100fe40003803000 */
[----:B------:R-:W-:Y:S01]  /*1b620*/  HSET2.LE.AND R5, R5, R0, PT ;  /* 0x0000000005057233 */ /* 0x000fe20003803000 */
[----:B------:R-:W-:Y:S02]  /*1b630*/  IMAD.MOV.U32 R50, RZ, RZ, R81 ;  /* 0x000000ffff327224 */ /* 0x000fe400078e0051 */
[----:B------:R-:W-:Y:S02]  /*1b640*/  IMAD.MOV.U32 R81, RZ, RZ, R20 ;  /* 0x000000ffff517224 */ /* 0x000fe400078e0014 */
[----:B------:R-:W-:-:S02]  /*1b650*/  IMAD.MOV.U32 R20, RZ, RZ, R11 ;  /* 0x000000ffff147224 */ /* 0x000fc400078e000b */
[----:B------:R-:W-:Y:S01]  /*1b660*/  IMAD.MOV.U32 R11, RZ, RZ, R171 ;  /* 0x000000ffff0b7224 */ /* 0x000fe200078e00ab */
[----:B--2---:R-:W-:Y:S01]  /*1b670*/  LOP3.LUT R7, R2, R51, RZ, 0xc0, !PT ;  /* 0x0000003302077212 */ /* 0x004fe200078ec0ff */
[----:B------:R-:W-:Y:S01]  /*1b680*/  IMAD.MOV.U32 R51, RZ, RZ, R80 ;  /* 0x000000ffff337224 */ /* 0x000fe200078e0050 */
[----:B---3--:R-:W-:Y:S02]  /*1b690*/  LOP3.LUT R4, R3, R9, RZ, 0xc0, !PT ;  /* 0x0000000903047212 */ /* 0x008fe400078ec0ff */
[----:B----4-:R-:W-:Y:S01]  /*1b6a0*/  LOP3.LUT R5, R5, R169, RZ, 0xc0, !PT ;  /* 0x000000a905057212 */ /* 0x010fe200078ec0ff */
[----:B------:R-:W-:Y:S02]  /*1b6b0*/  IMAD.MOV.U32 R80, RZ, RZ, R21 ;  /* 0x000000ffff507224 */ /* 0x000fe400078e0015 */
[----:B------:R-:W-:Y:S02]  /*1b6c0*/  IMAD.MOV.U32 R9, RZ, RZ, R10 ;  /* 0x000000ffff097224 */ /* 0x000fe400078e000a */
[----:B------:R-:W-:-:S02]  /*1b6d0*/  IMAD.MOV.U32 R21, RZ, RZ, R24 ;  /* 0x000000ffff157224 */ /* 0x000fc400078e0018 */
[----:B------:R-:W-:Y:S01]  /*1b6e0*/  IMAD.MOV.U32 R10, RZ, RZ, R25 ;  /* 0x000000ffff0a7224 */ /* 0x000fe200078e0019 */
[----:B------:R-:W-:Y:S01]  /*1b6f0*/  LOP3.LUT R2, R139, UR4, RZ, 0x3c, !PT ;  /* 0x000000048b027c12 */ /* 0x000fe2000f8e3cff */
[----:B------:R-:W-:Y:S02]  /*1b700*/  IMAD.MOV.U32 R24, RZ, RZ, R170 ;  /* 0x000000ffff187224 */ /* 0x000fe400078e00aa */
[----:B------:R-:W-:Y:S02]  /*1b710*/  IMAD.MOV.U32 R25, RZ, RZ, R168 ;  /* 0x000000ffff197224 */ /* 0x000fe400078e00a8 */
[C---:B------:R-:W-:Y:S06]  /*1b720*/  HMMA.16816.F32 R168, R4.reuse, R16, R68 ;  /* 0x0000001004a8723c */ /* 0x040fec0000001844 */
[C---:B------:R-:W-:Y:S06]  /*1b730*/  HMMA.16816.F32 R68, R4.reuse, R18, R64 ;  /* 0x000000120444723c */ /* 0x040fec0000001840 */
[----:B------:R-:W-:Y:S01]  /*1b740*/  HMMA.16816.F32 R64, R4, R12, R60 ;  /* 0x0000000c0440723c */ /* 0x000fe2000000183c */
[----:B------:R-:W-:-:S06]  /*1b750*/  IMAD.MOV.U32 R17, RZ, RZ, R48 ;  /* 0x000000ffff117224 */ /* 0x000fcc00078e0030 */
[----:B------:R-:W-:Y:S02]  /*1b760*/  IMAD.MOV.U32 R62, RZ, RZ, R81 ;  /* 0x000000ffff3e7224 */ /* 0x000fe400078e0051 */
[----:B------:R-:W-:Y:S02]  /*1b770*/  IMAD.MOV.U32 R81, RZ, RZ, R20 ;  /* 0x000000ffff517224 */ /* 0x000fe400078e0014 */
[----:B------:R-:W-:Y:S02]  /*1b780*/  IMAD.MOV.U32 R61, RZ, RZ, R21 ;  /* 0x000000ffff3d7224 */ /* 0x000fe400078e0015 */
[----:B------:R-:W-:-:S04]  /*1b790*/  IMAD.WIDE.U32 R20, R2, -0x326172a9, RZ ;  /* 0xcd9e8d5702147825 */ /* 0x000fc800078e00ff */
[----:B------:R-:W-:Y:S02]  /*1b7a0*/  IMAD.MOV.U32 R16, RZ, RZ, R49 ;  /* 0x000000ffff107224 */ /* 0x000fe400078e0031 */
[----:B------:R-:W-:Y:S02]  /*1b7b0*/  IMAD.MOV.U32 R19, RZ, RZ, R50 ;  /* 0x000000ffff137224 */ /* 0x000fe400078e0032 */
[----:B------:R-:W-:Y:S01]  /*1b7c0*/  IMAD.MOV.U32 R18, RZ, RZ, R51 ;  /* 0x000000ffff127224 */ /* 0x000fe200078e0033 */
[----:B------:R-:W-:Y:S01]  /*1b7d0*/  LOP3.LUT R2, R21, UR21, R92, 0x96, !PT ;  /* 0x0000001515027c12 */ /* 0x000fe2000f8e965c */
[----:B------:R-:W-:Y:S07]  /*1b7e0*/  HMMA.16816.F32 R48, R4, R14, R56 ;  /* 0x0000000e0430723c */ /* 0x000fee0000001838 */
        /* <DEDUP_REMOVED lines=9> */
[----:B------:R-:W-:Y:S02]  /*1b880*/  IMAD.MOV.U32 R12, RZ, RZ, R24 ;  /* 0x000000ffff0c7224 */ /* 0x000fe400078e0018 */
[----:B------:R-:W-:Y:S02]  /*1b890*/  IMAD.MOV.U32 R59, RZ, RZ, R25 ;  /* 0x000000ffff3b7224 */ /* 0x000fe400078e0019 */
[----:B------:R-:W-:-:S04]  /*1b8a0*/  IMAD.WIDE.U32 R2, R3, -0x2daee0ad, RZ ;  /* 0xd2511f5303027825 */ /* 0x000fc800078e00ff */
[----:B------:R-:W-:Y:S01]  /*1b8b0*/  IMAD.WIDE.U32 R24, R5, -0x2daee0ad, RZ ;  /* 0xd2511f5305187825 */ /* 0x000fe200078e00ff */
[----:B------:R-:W-:-:S04]  /*1b8c0*/  LOP3.LUT R5, R3, UR14, R4, 0x96, !PT ;  /* 0x0000000e03057c12 */ /* 0x000fc8000f8e9604 */
[----:B------:R-:W-:Y:S01]  /*1b8d0*/  LOP3.LUT R2, R25, UR12, R2, 0x96, !PT ;  /* 0x0000000c19027c12 */ /* 0x000fe2000f8e9602 */
[----:B------:R-:W-:-:S04]  /*1b8e0*/  IMAD.MOV.U32 R60, RZ, RZ, R10 ;  /* 0x000000ffff3c7224 */ /* 0x000fc800078e000a */
[----:B------:R-:W-:-:S04]  /*1b8f0*/  IMAD.WIDE.U32 R2, R2, -0x326172a9, RZ ;  /* 0xcd9e8d5702027825 */ /* 0x000fc800078e00ff */
[----:B------:R-:W-:Y:S01]  /*1b900*/  IMAD.MOV.U32 R13, RZ, RZ, R11 ;  /* 0x000000ffff0d7224 */ /* 0x000fe200078e000b */
[C---:B------:R-:W-:Y:S01]  /*1b910*/  LOP3.LUT R4, R2.reuse, 0xffff, RZ, 0xc0, !PT ;  /* 0x0000ffff02047812 */ /* 0x040fe200078ec0ff */
[----:B------:R-:W-:Y:S01]  /*1b920*/  IMAD.WIDE.U32 R10, R5, -0x326172a9, RZ ;  /* 0xcd9e8d57050a7825 */ /* 0x000fe200078e00ff */
[----:B------:R-:W-:Y:S02]  /*1b930*/  LOP3.LUT R5, R2, 0xff, RZ, 0xc0, !PT ;  /* 0x000000ff02057812 */ /* 0x000fe400078ec0ff */
[----:B------:R-:W-:Y:S01]  /*1b940*/  SHF.R.U32.HI R6, RZ, 0x8, R4 ;  /* 0x00000008ff067819 */ /* 0x000fe20000011604 */
[----:B------:R-:W-:Y:S01]  /*1b950*/  IMAD.MOV.U32 R63, RZ, RZ, R80 ;  /* 0x000000ffff3f7224 */ /* 0x000fe200078e0050 */
[----:B------:R-:W-:Y:S02]  /*1b960*/  SHF.R.U32.HI R4, RZ, 0x10, R2 ;  /* 0x00000010ff047819 */ /* 0x000fe40000011602 */
[----:B------:R-:W-:Y:S01]  /*1b970*/  LOP3.LUT R3, R3, UR39, R10, 0x96, !PT ;  /* 0x0000002703037c12 */ /* 0x000fe2000f8e960a */
[----:B------:R-:W-:Y:S01]  /*1b980*/  IMAD.MOV.U32 R80, RZ, RZ, R9 ;  /* 0x000000ffff507224 */ /* 0x000fe200078e0009 */
[----:B------:R-:W-:-:S02]  /*1b990*/  SHF.R.U32.HI R8, RZ, 0x18, R2 ;  /* 0x00000018ff087819 */ /* 0x000fc40000011602 */
[----:B------:R-:W-:Y:S02]  /*1b9a0*/  PRMT R9, R5, 0x5410, R6 ;  /* 0x0000541005097816 */ /* 0x000fe40000000006 */
[----:B------:R-:W-:Y:S02]  /*1b9b0*/  LOP3.LUT R5, R4, 0xff, RZ, 0xc0, !PT ;  /* 0x000000ff04057812 */ /* 0x000fe400078ec0ff */
[C---:B------:R-:W-:Y:S02]  /*1b9c0*/  LOP3.LUT R2, R3.reuse, 0xffff, RZ, 0xc0, !PT ;  /* 0x0000ffff03027812 */ /* 0x040fe400078ec0ff */
[--C-:B------:R-:W-:Y:S02]  /*1b9d0*/  SHF.R.U32.HI R4, RZ, 0x10, R3.reuse ;  /* 0x00000010ff047819 */ /* 0x100fe40000011603 */
[----:B------:R-:W-:Y:S02]  /*1b9e0*/  LOP3.LUT R7, R3, 0xff, RZ, 0xc0, !PT ;  /* 0x000000ff03077812 */ /* 0x000fe400078ec0ff */
[----:B------:R-:W-:-:S02]  /*1b9f0*/  SHF.R.U32.HI R6, RZ, 0x18, R3 ;  /* 0x00000018ff067819 */ /* 0x000fc40000011603 */
[----:B------:R-:W-:Y:S02]  /*1ba00*/  SHF.R.U32.HI R3, RZ, 0x8, R2 ;  /* 0x00000008ff037819 */ /* 0x000fe40000011602 */
[----:B------:R-:W-:Y:S01]  /*1ba10*/  LOP3.LUT R2, R4, 0xff, RZ, 0xc0, !PT ;  /* 0x000000ff04027812 */ /* 0x000fe200078ec0ff */
[----:B------:R-:W-:Y:S01]  /*1ba20*/  IMAD.MOV.U32 R56, RZ, RZ, R12 ;  /* 0x000000ffff387224 */ /* 0x000fe200078e000c */
[----:B------:R-:W-:Y:S01]  /*1ba30*/  PRMT R4, R5, 0x5410, R8 ;  /* 0x0000541005047816 */ /* 0x000fe20000000008 */
[----:B------:R-:W-:Y:S01]  /*1ba40*/  IMAD.MOV.U32 R57, RZ, RZ, R13 ;  /* 0x000000ffff397224 */ /* 0x000fe200078e000d */
[----:B------:R-:W-:Y:S01]  /*1ba50*/  PRMT R3, R7, 0x5410, R3 ;  /* 0x0000541007037816 */ /* 0x000fe20000000003 */
[----:B------:R-:W-:Y:S01]  /*1ba60*/  IMAD.MOV.U32 R8, RZ, RZ, R59 ;  /* 0x000000ffff087224 */ /* 0x000fe200078e003b */
[----:B------:R-:W1:Y:S01]  /*1ba70*/  LDSM.16.MT88.4 R12, [R217+0x4800] ;  /* 0x00480000d90c783b */ /* 0x000e620000004200 */
[----:B------:R-:W-:Y:S01]  /*1ba80*/  IMAD.MOV.U32 R58, RZ, RZ, R60 ;  /* 0x000000ffff3a7224 */ /* 0x000fe200078e003c */
[----:B------:R-:W-:Y:S01]  /*1ba90*/  PRMT R5, R2, 0x5410, R6 ;  /* 0x0000541002057816 */ /* 0x000fe20000000006 */
[----:B------:R-:W-:-:S02]  /*1baa0*/  IMAD.MOV.U32 R59, RZ, RZ, R61 ;  /* 0x000000ffff3b7224 */ /* 0x000fc400078e003d */
[----:B------:R-:W-:Y:S02]  /*1bab0*/  IMAD.MOV.U32 R61, RZ, RZ, R18 ;  /* 0x000000ffff3d7224 */ /* 0x000fe400078e0012 */
[----:B------:R-:W-:Y:S02]  /*1bac0*/  IMAD.MOV.U32 R60, RZ, RZ, R19 ;  /* 0x000000ffff3c7224 */ /* 0x000fe400078e0013 */
[----:B------:R-:W-:Y:S02]  /*1bad0*/  IMAD.MOV.U32 R7, RZ, RZ, R16 ;  /* 0x000000ffff077224 */ /* 0x000fe400078e0010 */
[----:B------:R-:W-:Y:S02]  /*1bae0*/  IMAD.MOV.U32 R6, RZ, RZ, R17 ;  /* 0x000000ffff067224 */ /* 0x000fe400078e0011 */
[----:B------:R-:W2:Y:S01]  /*1baf0*/  LDSM.16.MT88.4 R16, [R218+0x4800] ;  /* 0x00480000da10783b */ /* 0x000ea20000004200 */
[--C-:B------:R-:W-:Y:S01]  /*1bb00*/  HSET2.LE.AND R2, R9, R0.reuse, PT ;  /* 0x0000000009027233 */ /* 0x100fe20003803000 */
[----:B------:R-:W-:Y:S01]  /*1bb10*/  IMAD.MOV.U32 R9, RZ, RZ, R6 ;  /* 0x000000ffff097224 */ /* 0x000fe200078e0006 */
[----:B------:R-:W-:-:S03]  /*1bb20*/  HSET2.LE.AND R3, R3, R0, PT ;  /* 0x0000000003037233 */ /* 0x000fc60003803000 */
[----:B------:R-:W-:Y:S02]  /*1bb30*/  LOP3.LUT R6, R2, R39, RZ, 0xc0, !PT ;  /* 0x0000002702067212 */ /* 0x000fe400078ec0ff */
[--C-:B------:R-:W-:Y:S01]  /*1bb40*/  HSET2.LE.AND R2, R4, R0.reuse, PT ;  /* 0x0000000004027233 */ /* 0x100fe20003803000 */
[----:B------:R-:W-:Y:S01]  /*1bb50*/  IMAD.MOV.U32 R4, RZ, RZ, R7 ;  /* 0x000000ffff047224 */ /* 0x000fe200078e0007 */
[----:B------:R-:W-:Y:S01]  /*1bb60*/  HSET2.LE.AND R5, R5, R0, PT ;  /* 0x0000000005057233 */ /* 0x000fe20003803000 */
[----:B------:R-:W3:Y:S02]  /*1bb70*/  LDL.LU R39, [R1+0x40] ;  /* 0x0000400001277983 */ /* 0x000ee40000300800 */
[----:B------:R-:W-:Y:S01]  /*1bb80*/  LOP3.LUT R7, R2, R38, RZ, 0xc0, !PT ;  /* 0x0000002602077212 */ /* 0x000fe200078ec0ff */
[----:B------:R-:W-:Y:S01]  /*1bb90*/  IMAD.MOV.U32 R2, RZ, RZ, R4 ;  /* 0x000000ffff027224 */ /* 0x000fe200078e0004 */
[----:B------:R-:W-:Y:S02]  /*1bba0*/  LOP3.LUT R4, R3, R83, RZ, 0xc0, !PT ;  /* 0x0000005303047212 */ /* 0x000fe400078ec0ff */
[----:B------:R-:W-:Y:S01]  /*1bbb0*/  LOP3.LUT R5, R5, R82, RZ, 0xc0, !PT ;  /* 0x0000005205057212 */ /* 0x000fe200078ec0ff */
[----:B------:R-:W-:-:S02]  /*1bbc0*/  IMAD.MOV.U32 R38, RZ, RZ, R60 ;  /* 0x000000ffff267224 */ /* 0x000fc400078e003c */
[----:B------:R-:W-:Y:S02]  /*1bbd0*/  IMAD.MOV.U32 R3, RZ, RZ, R61 ;  /* 0x000000ffff037224 */ /* 0x000fe400078e003d */
[----:B------:R-:W-:Y:S02]  /*1bbe0*/  IMAD.MOV.U32 R83, RZ, RZ, R62 ;  /* 0x000000ffff537224 */ /* 0x000fe400078e003e */
[----:B------:R-:W-:Y:S02]  /*1bbf0*/  IMAD.MOV.U32 R82, RZ, RZ, R63 ;  /* 0x000000ffff527224 */ /* 0x000fe400078e003f */
[----:B-1----:R-:W-:Y:S07]  /*1bc00*/  HMMA.16816.F32 R60, R4, R12, R76 ;  /* 0x0000000c043c723c */ /* 0x002fee000000184c */
[----:B------:R-:W-:-:S02]  /*1bc10*/  IMAD.MOV.U32 R76, RZ, RZ, R56 ;  /* 0x000000ffff4c7224 */ /* 0x000fc400078e0038 */
[----:B------:R-:W-:Y:S02]  /*1bc20*/  IMAD.MOV.U32 R79, RZ, RZ, R57 ;  /* 0x000000ffff4f7224 */ /* 0x000fe400078e0039 */
[----:B------:R-:W-:Y:S02]  /*1bc30*/  IMAD.MOV.U32 R77, RZ, RZ, R58 ;  /* 0x000000ffff4d7224 */ /* 0x000fe400078e003a */
[----:B------:R-:W-:Y:S02]  /*1bc40*/  IMAD.MOV.U32 R78, RZ, RZ, R59 ;  /* 0x000000ffff4e7224 */ /* 0x000fe400078e003b */
[C---:B------:R-:W-:Y:S06]  /*1bc50*/  HMMA.16816.F32 R56, R4.reuse, R14, R52 ;  /* 0x0000000e0438723c */ /* 0x040fec0000001834 */
[C---:B--2---:R-:W-:Y:S06]  /*1bc60*/  HMMA.16816.F32 R52, R4.reuse, R16, R32 ;  /* 0x000000100434723c */ /* 0x044fec0000001820 */
[----:B------:R-:W-:Y:S01]  /*1bc70*/  HMMA.16816.F32 R32, R4, R18, R28 ;  /* 0x000000120420723c */ /* 0x000fe2000000181c */
[----:B------:R-:W2:Y:S04]  /*1bc80*/  LDL.LU R31, [R1+0x44] ;  /* 0x00004400011f7983 */ /* 0x000ea80000300800 */
[----:B------:R-:W4:Y:S02]  /*1bc90*/  LDL.LU R28, [R1+0x1c] ;  /* 0x00001c00011c7983 */ /* 0x000f240000300800 */
[----:B------:R-:W-:Y:S01]  /*1bca0*/  IMAD.MOV.U32 R30, RZ, RZ, R3 ;  /* 0x000000ffff1e7224 */ /* 0x000fe200078e0003 */
[----:B------:R-:W-:-:S05]  /*1bcb0*/  LOP3.LUT R3, R27, UR19, R20, 0x96, !PT ;  /* 0x000000131b037c12 */ /* 0x000fca000f8e9614 */
[----:B------:R-:W-:-:S04]  /*1bcc0*/  IMAD.WIDE.U32 R6, R3, -0x2daee0ad, RZ ;  /* 0xd2511f5303067825 */ /* 0x000fc800078e00ff */
[----:B--2---:R-:W-:Y:S02]  /*1bcd0*/  IMAD.MOV.U32 R29, RZ, RZ, R31 ;  /* 0x000000ffff1d7224 */ /* 0x004fe400078e001f */
[----:B------:R-:W-:Y:S01]  /*1bce0*/  IMAD.MOV.U32 R31, RZ, RZ, R2 ;  /* 0x000000ffff1f7224 */ /* 0x000fe200078e0002 */
[----:B------:R-:W-:Y:S01]  /*1bcf0*/  LOP3.LUT R2, R21, UR21, R90, 0x96, !PT ;  /* 0x0000001515027c12 */ /* 0x000fe2000f8e965a */
[----:B----4-:R1:W-:Y:S02]  /*1bd00*/  STG.E.U16 desc[UR32][R46.64+-0xf0], R28 ;  /* 0xffff101c2e007986 */ /* 0x0103e4000c101520 */
[----:B------:R-:W-:Y:S02]  /*1bd10*/  IMAD.MOV.U32 R21, RZ, RZ, R31 ;  /* 0x000000ffff157224 */ /* 0x000fe400078e001f */
[----:B------:R-:W-:Y:S02]  /*1bd20*/  IMAD.MOV.U32 R31, RZ, RZ, R8 ;  /* 0x000000ffff1f7224 */ /* 0x000fe400078e0008 */
[----:B-1----:R-:W-:-:S02]  /*1bd30*/  IMAD.MOV.U32 R28, RZ, RZ, R30 ;  /* 0x000000ffff1c7224 */ /* 0x002fc400078e001e */
[----:B------:R-:W-:Y:S02]  /*1bd40*/  IMAD.MOV.U32 R30, RZ, RZ, R76 ;  /* 0x000000ffff1e7224 */ /* 0x000fe400078e004c */
[----:B------:R-:W-:Y:S02]  /*1bd50*/  IMAD.MOV.U32 R76, RZ, RZ, R78 ;  /* 0x000000ffff4c7224 */ /* 0x000fe400078e004e */
[----:B------:R-:W-:Y:S02]  /*1bd60*/  IMAD.MOV.U32 R78, RZ, RZ, R9 ;  /* 0x000000ffff4e7224 */ /* 0x000fe400078e0009 */
[----:B------:R-:W-:-:S03]  /*1bd70*/  IMAD.WIDE.U32 R8, R2, -0x2daee0ad, RZ ;  /* 0xd2511f5302087825 */ /* 0x000fc600078e00ff */
[----:B------:R-:W-:-:S03]  /*1bd80*/  LOP3.LUT R7, R7, UR16, R8, 0x96, !PT ;  /* 0x0000001007077c12 */ /* 0x000fc6000f8e9608 */
[----:B------:R-:W2:Y:S01]  /*1bd90*/  LDL.LU R8, [R1+0x20] ;  /* 0x0000200001087983 */ /* 0x000ea20000300800 */
[----:B------:R-:W-:-:S05]  /*1bda0*/  LOP3.LUT R2, R9, UR18, R204, 0x96, !PT ;  /* 0x0000001209027c12 */ /* 0x000fca000f8e96cc */
[----:B------:R-:W-:-:S05]  /*1bdb0*/  IMAD.WIDE.U32 R4, R2, -0x326172a9, RZ ;  /* 0xcd9e8d5702047825 */ /* 0x000fca00078e00ff */
[----:B------:R-:W-:-:S05]  /*1bdc0*/  LOP3.LUT R2, R5, UR17, R26, 0x96, !PT ;  /* 0x0000001105027c12 */ /* 0x000fca000f8e961a */
[----:B------:R-:W-:-:S05]  /*1bdd0*/  IMAD.WIDE.U32 R2, R2, -0x2daee0ad, RZ ;  /* 0xd2511f5302027825 */ /* 0x000fca00078e00ff */
[----:B------:R-:W-:Y:S01]  /*1bde0*/  LOP3.LUT R5, R3, UR14, R6, 0x96, !PT ;  /* 0x0000000e03057c12 */ /* 0x000fe2000f8e9606 */
[----:B------:R-:W-:-:S05]  /*1bdf0*/  IMAD.WIDE.U32 R6, R7, -0x326172a9, RZ ;  /* 0xcd9e8d5707067825 */ /* 0x000fca00078e00ff */
[----:B------:R-:W-:Y:S01]  /*1be00*/  LOP3.LUT R3, R7, UR15, R4, 0x96, !PT ;  /* 0x0000000f07037c12 */ /* 0x000fe2000f8e9604 */
[----:B------:R-:W-:-:S04]  /*1be10*/  IMAD.MOV.U32 R9, RZ, RZ, R21 ;  /* 0x000000ffff097224 */ /* 0x000fc800078e0015 */
[----:B------:R-:W-:-:S05]  /*1be20*/  IMAD.WIDE.U32 R20, R3, -0x2daee0ad, RZ ;  /* 0xd2511f5303147825 */ /* 0x000fca00078e00ff */
[----:B------:R-:W-:Y:S01]  /*1be30*/  LOP3.LUT R2, R21, UR12, R2, 0x96, !PT ;  /* 0x0000000c15027c12 */ /* 0x000fe2000f8e9602 */
[----:B------:R-:W-:-:S04]  /*1be40*/  IMAD.WIDE.U32 R4, R5, -0x326172a9, RZ ;  /* 0xcd9e8d5705047825 */ /* 0x000fc800078e00ff */
[----:B------:R-:W-:Y:S01]  /*1be50*/  IMAD.WIDE.U32 R2, R2, -0x326172a9, RZ ;  /* 0xcd9e8d5702027825 */ /* 0x000fe200078e00ff */
[----:B------:R-:W-:-:S04]  /*1be60*/  LOP3.LUT R21, R5, UR13, R6, 0x96, !PT ;  /* 0x0000000d05157c12 */ /* 0x000fc8000f8e9606 */
[----:B------:R-:W-:Y:S02]  /*1be70*/  LOP3.LUT R4, R3, UR39, R4, 0x96, !PT ;  /* 0x0000002703047c12 */ /* 0x000fe4000f8e9604 */
[--C-:B------:R-:W-:Y:S02]  /*1be80*/  SHF.R.U32.HI R6, RZ, 0x10, R2.reuse ;  /* 0x00000010ff067819 */ /* 0x100fe40000011602 */
[C---:B------:R-:W-:Y:S02]  /*1be90*/  LOP3.LUT R3, R2.reuse, 0xffff, RZ, 0xc0, !PT ;  /* 0x0000ffff02037812 */ /* 0x040fe400078ec0ff */
[----:B------:R-:W-:Y:S02]  /*1bea0*/  LOP3.LUT R7, R2, 0xff, RZ, 0xc0, !PT ;  /* 0x000000ff02077812 */ /* 0x000fe400078ec0ff */
[----:B------:R-:W-:Y:S02]  /*1beb0*/  SHF.R.U32.HI R5, RZ, 0x18, R2 ;  /* 0x00000018ff057819 */ /* 0x000fe40000011602 */
[----:B------:R-:W-:-:S02]  /*1bec0*/  LOP3.LUT R2, R6, 0xff, RZ, 0xc0, !PT ;  /* 0x000000ff06027812 */ /* 0x000fc400078ec0ff */
[----:B------:R-:W-:-:S04]  /*1bed0*/  SHF.R.U32.HI R3, RZ, 0x8, R3 ;  /* 0x00000008ff037819 */ /* 0x000fc80000011603 */
[----:B------:R-:W-:Y:S02]  /*1bee0*/  PRMT R7, R7, 0x5410, R3 ;  /* 0x0000541007077816 */ /* 0x000fe40000000003 */
[--C-:B------:R-:W-:Y:S02]  /*1bef0*/  SHF.R.U32.HI R3, RZ, 0x10, R4.reuse ;  /* 0x00000010ff037819 */ /* 0x100fe40000011604 */
[----:B------:R-:W-:Y:S01]  /*1bf00*/  LOP3.LUT R6, R4, 0xff, RZ, 0xc0, !PT ;  /* 0x000000ff04067812 */ /* 0x000fe200078ec0ff */
[----:B--2---:R1:W-:Y:S02]  /*1bf10*/  STG.E.U16 desc[UR32][R46.64+-0xee], R8 ;  /* 0xffff12082e007986 */ /* 0x0043e4000c101520 */
[----:B-1----:R-:W-:Y:S02]  /*1bf20*/  PRMT R8, R2, 0x5410, R5 ;  /* 0x0000541002087816 */ /* 0x002fe40000000005 */
[----:B------:R-:W-:Y:S02]  /*1bf30*/  LOP3.LUT R2, R4, 0xffff, RZ, 0xc0, !PT ;  /* 0x0000ffff04027812 */ /* 0x000fe400078ec0ff */
[----:B------:R-:W-:-:S02]  /*1bf40*/  SHF.R.U32.HI R5, RZ, 0x18, R4 ;  /* 0x00000018ff057819 */ /* 0x000fc40000011604 */
[----:B------:R-:W-:Y:S02]  /*1bf50*/  SHF.R.U32.HI R4, RZ, 0x8, R2 ;  /* 0x00000008ff047819 */ /* 0x000fe40000011602 */
[----:B------:R-:W-:Y:S02]  /*1bf60*/  HSET2.LE.AND R2, R7, R0, PT ;  /* 0x0000000007027233 */ /* 0x000fe40003803000 */
[----:B------:R-:W2:Y:S01]  /*1bf70*/  LDL.LU R7, [R1+0x2d4] ;  /* 0x0002d40001077983 */ /* 0x000ea20000300800 */
[----:B------:R-:W-:Y:S02]  /*1bf80*/  PRMT R4, R6, 0x5410, R4 ;  /* 0x0000541006047816 */ /* 0x000fe40000000004 */
[----:B------:R-:W-:Y:S01]  /*1bf90*/  LOP3.LUT R3, R3, 0xff, RZ, 0xc0, !PT ;  /* 0x000000ff03037812 */ /* 0x000fe200078ec0ff */
[----:B------:R-:W4:Y:S03]  /*1bfa0*/  LDL.LU R6, [R1+0x2b0] ;  /* 0x0002b00001067983 */ /* 0x000f260000300800 */
[----:B------:R-:W-:Y:S01]  /*1bfb0*/  PRMT R5, R3, 0x5410, R5 ;  /* 0x0000541003057816 */ /* 0x000fe20000000005 */
[----:B--2---:R-:W-:-:S02]  /*1bfc0*/  IMAD.MOV.U32 R3, RZ, RZ, R7 ;  /* 0x000000ffff037224 */ /* 0x004fc400078e0007 */
[----:B------:R-:W2:Y:S01]  /*1bfd0*/  LDL.LU R7, [R1+0x2ac] ;  /* 0x0002ac0001077983 */ /* 0x000ea20000300800 */
[----:B----4-:R-:W-:Y:S02]  /*1bfe0*/  LOP3.LUT R6, R2, R6, RZ, 0xc0, !PT ;  /* 0x0000000602067212 */ /* 0x010fe400078ec0ff */
[--C-:B------:R-:W-:Y:S01]  /*1bff0*/  HSET2.LE.AND R2, R8, R0.reuse, PT ;  /* 0x0000000008027233 */ /* 0x100fe20003803000 */
[----:B------:R-:W-:Y:S01]  /*1c000*/  IMAD.MOV.U32 R8, RZ, RZ, R3 ;  /* 0x000000ffff087224 */ /* 0x000fe200078e0003 */
[----:B------:R-:W-:Y:S02]  /*1c010*/  HSET2.LE.AND R3, R4, R0, PT ;  /* 0x0000000004037233 */ /* 0x000fe40003803000 */
[----:B------:R-:W4:Y:S01]  /*1c020*/  LDL.LU R4, [R1+0x2cc] ;  /* 0x0002cc0001047983 */ /* 0x000f220000300800 */
[----:B--2---:R-:W-:-:S03]  /*1c030*/  LOP3.LUT R7, R2, R7, RZ, 0xc0, !PT ;  /* 0x0000000702077212 */ /* 0x004fc600078ec0ff */
[----:B------:R-:W2:Y:S01]  /*1c040*/  LDL.LU R2, [R1+0x2b8] ;  /* 0x0002b80001027983 */ /* 0x000ea20000300800 */
[----:B------:R-:W-:Y:S02]  /*1c050*/  HSET2.LE.AND R5, R5, R0, PT ;  /* 0x0000000005057233 */ /* 0x000fe40003803000 */
[----:B----4-:R-:W-:Y:S01]  /*1c060*/  LOP3.LUT R4, R3, R4, RZ, 0xc0, !PT ;  /* 0x0000000403047212 */ /* 0x010fe200078ec0ff */
[----:B------:R-:W-:Y:S02]  /*1c070*/  IMAD.MOV.U32 R23, RZ, RZ, R82 ;  /* 0x000000ffff177224 */ /* 0x000fe400078e0052 */
[----:B------:R-:W-:Y:S01]  /*1c080*/  IMAD.MOV.U32 R25, RZ, RZ, R28 ;  /* 0x000000ffff197224 */ /* 0x000fe200078e001c */
[----:B--2---:R-:W-:Y:S02]  /*1c090*/  LOP3.LUT R5, R5, R2, RZ, 0xc0, !PT ;  /* 0x0000000205057212 */ /* 0x004fe400078ec0ff */
[----:B------:R-:W-:Y:S01]  /*1c0a0*/  LOP3.LUT R2, R11, UR13, R22, 0x96, !PT ;  /* 0x0000000d0b027c12 */ /* 0x000fe2000f8e9616 */
[----:B------:R-:W-:-:S04]  /*1c0b0*/  IMAD.MOV.U32 R11, RZ, RZ, R83 ;  /* 0x000000ffff0b7224 */ /* 0x000fc800078e0053 */
[----:B------:R-:W-:Y:S01]  /*1c0c0*/  HMMA.16816.F32 R64, R4, R16, R64 ;  /* 0x000000100440723c */ /* 0x000fe20000001840 */
[----:B------:R-:W-:-:S06]  /*1c0d0*/  IMAD.WIDE.U32 R2, R2, -0x2daee0ad, RZ ;  /* 0xd2511f5302027825 */ /* 0x000fcc00078e00ff */
[----:B------:R-:W-:Y:S02]  /*1c0e0*/  IMAD.MOV.U32 R17, RZ, RZ, R76 ;  /* 0x000000ffff117224 */ /* 0x000fe400078e004c */
[----:B------:R-:W-:Y:S02]  /*1c0f0*/  IMAD.MOV.U32 R16, RZ, RZ, R77 ;  /* 0x000000ffff107224 */ /* 0x000fe400078e004d */
[----:B------:R-:W-:Y:S02]  /*1c100*/  IMAD.MOV.U32 R77, RZ, RZ, R81 ;  /* 0x000000ffff4d7224 */ /* 0x000fe400078e0051 */
[----:B------:R-:W-:Y:S02]  /*1c110*/  IMAD.MOV.U32 R76, RZ, RZ, R80 ;  /* 0x000000ffff4c7224 */ /* 0x000fe400078e0050 */
[C---:B------:R-:W-:Y:S01]  /*1c120*/  HMMA.16816.F32 R80, R4.reuse, R18, R48 ;  /* 0x000000120450723c */ /* 0x040fe20000001830 */
[----:B------:R-:W1:Y:S05]  /*1c130*/  LDSM.16.MT88.4 R48, [R218+0x4c00] ;  /* 0x004c0000da30783b */ /* 0x000e6a0000004200 */
[C---:B------:R-:W-:Y:S06]  /*1c140*/  HMMA.16816.F32 R168, R4.reuse, R12, R168 ;  /* 0x0000000c04a8723c */ /* 0x040fec00000018a8 */
[----:B------:R-:W-:Y:S07]  /*1c150*/  HMMA.16816.F32 R68, R4, R14, R68 ;  /* 0x0000000e0444723c */ /* 0x000fee0000001844 */
[----:B------:R-:W-:-:S02]  /*1c160*/  LOP3.LUT R4, R2, 0xffff, RZ, 0xc0, !PT ;  /* 0x0000ffff02047812 */ /* 0x000fc400078ec0ff */
[----:B------:R-:W-:Y:S02]  /*1c170*/  SHF.R.U32.HI R5, RZ, 0x10, R2 ;  /* 0x00000010ff057819 */ /* 0x000fe40000011602 */
[----:B------:R-:W-:Y:S02]  /*1c180*/  SHF.R.U32.HI R6, RZ, 0x8, R4 ;  /* 0x00000008ff067819 */ /* 0x000fe40000011604 */
[----:B------:R-:W-:Y:S02]  /*1c190*/  LOP3.LUT R7, R2, 0xff, RZ, 0xc0, !PT ;  /* 0x000000ff02077812 */ /* 0x000fe400078ec0ff */
[----:B------:R-:W-:Y:S02]  /*1c1a0*/  SHF.R.U32.HI R4, RZ, 0x18, R2 ;  /* 0x00000018ff047819 */ /* 0x000fe40000011602 */
[----:B------:R-:W-:Y:S02]  /*1c1b0*/  LOP3.LUT R2, R5, 0xff, RZ, 0xc0, !PT ;  /* 0x000000ff05027812 */ /* 0x000fe400078ec0ff */
[----:B------:R-:W-:Y:S01]  /*1c1c0*/  LOP3.LUT R3, R3, UR40, R24, 0x96, !PT ;  /* 0x0000002803037c12 */ /* 0x000fe2000f8e9618 */
[----:B------:R-:W-:Y:S01]  /*1c1d0*/  IMAD.MOV.U32 R18, RZ, RZ, R9 ;  /* 0x000000ffff127224 */ /* 0x000fe200078e0009 */
[----:B------:R-:W-:-:S02]  /*1c1e0*/  PRMT R9, R2, 0x5410, R4 ;  /* 0x0000541002097816 */ /* 0x000fc40000000004 */
[----:B------:R-:W-:Y:S01]  /*1c1f0*/  LOP3.LUT R2, R3, 0xffff, RZ, 0xc0, !PT ;  /* 0x0000ffff03027812 */ /* 0x000fe200078ec0ff */
[----:B------:R-:W-:Y:S01]  /*1c200*/  IMAD.MOV.U32 R13, RZ, RZ, R8 ;  /* 0x000000ffff0d7224 */ /* 0x000fe200078e0008 */
[--C-:B------:R-:W-:Y:S02]  /*1c210*/  SHF.R.U32.HI R4, RZ, 0x10, R3.reuse ;  /* 0x00000010ff047819 */ /* 0x100fe40000011603 */
[----:B------:R-:W-:Y:S02]  /*1c220*/  PRMT R8, R7, 0x5410, R6 ;  /* 0x0000541007087816 */ /* 0x000fe40000000006 */
[----:B------:R-:W-:Y:S02]  /*1c230*/  LOP3.LUT R7, R3, 0xff, RZ, 0xc0, !PT ;  /* 0x000000ff03077812 */ /* 0x000fe400078ec0ff */
[----:B------:R-:W-:Y:S02]  /*1c240*/  SHF.R.U32.HI R6, RZ, 0x18, R3 ;  /* 0x00000018ff067819 */ /* 0x000fe40000011603 */
[----:B------:R-:W-:-:S02]  /*1c250*/  SHF.R.U32.HI R5, RZ, 0x8, R2 ;  /* 0x00000008ff057819 */ /* 0x000fc40000011602 */
[----:B------:R-:W-:Y:S02]  /*1c260*/  LOP3.LUT R3, R4, 0xff, RZ, 0xc0, !PT ;  /* 0x000000ff04037812 */ /* 0x000fe400078ec0ff */
[--C-:B------:R-:W-:Y:S02]  /*1c270*/  HSET2.LE.AND R2, R8, R0.reuse, PT ;  /* 0x0000000008027233 */ /* 0x100fe40003803000 */
[----:B------:R-:W-:Y:S02]  /*1c280*/  PRMT R4, R7, 0x5410, R5 ;  /* 0x0000541007047816 */ /* 0x000fe40000000005 */
[----:B------:R-:W-:Y:S02]  /*1c290*/  PRMT R5, R3, 0x5410, R6 ;  /* 0x0000541003057816 */ /* 0x000fe40000000006 */
[----:B------:R-:W-:Y:S02]  /*1c2a0*/  LOP3.LUT R6, R2, R84, RZ, 0xc0, !PT ;  /* 0x0000005402067212 */ /* 0x000fe400078ec0ff */
[----:B------:R-:W-:-:S02]  /*1c2b0*/  HSET2.LE.AND R2, R9, R0, PT ;  /* 0x0000000009027233 */ /* 0x000fc40003803000 */
[--C-:B------:R-:W-:Y:S02]  /*1c2c0*/  HSET2.LE.AND R3, R4, R0.reuse, PT ;  /* 0x0000000004037233 */ /* 0x100fe40003803000 */
[----:B------:R-:W-:Y:S02]  /*1c2d0*/  HSET2.LE.AND R5, R5, R0, PT ;  /* 0x0000000005057233 */ /* 0x000fe40003803000 */
[----:B------:R-:W-:Y:S02]  /*1c2e0*/  LOP3.LUT R7, R2, R85, RZ, 0xc0, !PT ;  /* 0x0000005502077212 */ /* 0x000fe400078ec0ff */
[----:B------:R-:W-:Y:S02]  /*1c2f0*/  LOP3.LUT R4, R3, R87, RZ, 0xc0, !PT ;  /* 0x0000005703047212 */ /* 0x000fe400078ec0ff */
[----:B------:R-:W-:-:S07]  /*1c300*/  LOP3.LUT R5, R5, R86, RZ, 0xc0, !PT ;  /* 0x0000005605057212 */ /* 0x000fce00078ec0ff */
[----:B-1----:R-:W-:Y:S01]  /*1c310*/  HMMA.16816.F32 R84, R4, R50, R32 ;  /* 0x000000320454723c */ /* 0x002fe20000001820 */
[----:B------:R-:W2:Y:S04]  /*1c320*/  LDL.LU R34, [R1+0x2c4] ;  /* 0x0002c40001227983 */ /* 0x000ea80000300800 */
[----:B------:R-:W4:Y:S01]  /*1c330*/  LDL.LU R33, [R1+0x2c0] ;  /* 0x0002c00001217983 */ /* 0x000f220000300800 */
[----:B------:R-:W-:Y:S02]  /*1c340*/  IMAD.MOV.U32 R22, RZ, RZ, R29 ;  /* 0x000000ffff167224 */ /* 0x000fe400078e001d */
[----:B------:R-:W-:Y:S02]  /*1c350*/  IMAD.MOV.U32 R19, RZ, RZ, R30 ;  /* 0x000000ffff137224 */ /* 0x000fe400078e001e */
[----:B------:R-:W-:-:S02]  /*1c360*/  IMAD.MOV.U32 R24, RZ, RZ, R31 ;  /* 0x000000ffff187224 */ /* 0x000fc400078e001f */
[----:B------:R-:W1:Y:S01]  /*1c370*/  LDSM.16.MT88.4 R28, [R217+0x4c00] ;  /* 0x004c0000d91c783b */ /* 0x000e620000004200 */
[C---:B------:R-:W-:Y:S01]  /*1c380*/  LOP3.LUT R3, R139.reuse, UR5, RZ, 0x3c, !PT ;  /* 0x000000058b037c12 */ /* 0x040fe2000f8e3cff */
[----:B------:R-:W-:Y:S01]  /*1c390*/  IMAD.MOV.U32 R15, RZ, RZ, R241 ;  /* 0x000000ffff0f7224 */ /* 0x000fe200078e00f1 */
[----:B------:R-:W-:Y:S01]  /*1c3a0*/  LOP3.LUT R2, R139, UR36, RZ, 0x3c, !PT ;  /* 0x000000248b027c12 */ /* 0x000fe2000f8e3cff */
[----:B------:R-:W-:Y:S02]  /*1c3b0*/  IMAD.MOV.U32 R241, RZ, RZ, R160 ;  /* 0x000000fffff17224 */ /* 0x000fe400078e00a0 */
        /* <DEDUP_REMOVED lines=11> */
[----:B------:R-:W-:Y:S07]  /*1c470*/  HMMA.16816.F32 R56, R4, R30, R56 ;  /* 0x0000001e0438723c */ /* 0x000fee0000001838 */
[----:B------:R-:W-:-:S04]  /*1c480*/  IMAD.WIDE.U32 R6, R3, -0x326172a9, RZ ;  /* 0xcd9e8d5703067825 */ /* 0x000fc800078e00ff */
[----:B------:R-:W-:-:S04]  /*1c490*/  IMAD.WIDE.U32 R4, R2, -0x326172a9, RZ ;  /* 0xcd9e8d5702047825 */ /* 0x000fc800078e00ff */
[----:B------:R-:W-:Y:S01]  /*1c4a0*/  IMAD.WIDE.U32 R2, R21, -0x2daee0ad, RZ ;  /* 0xd2511f5315027825 */ /* 0x000fe200078e00ff */
[--C-:B------:R-:W-:Y:S02]  /*1c4b0*/  LOP3.LUT R13, R27, UR19, R4.reuse, 0x96, !PT ;  /* 0x000000131b0d7c12 */ /* 0x100fe4000f8e9604 */
[----:B------:R-:W-:Y:S02]  /*1c4c0*/  LOP3.LUT R35, R37, UR19, R4, 0x96, !PT ;  /* 0x0000001325237c12 */ /* 0x000fe4000f8e9604 */
[----:B------:R-:W-:Y:S02]  /*1c4d0*/  LOP3.LUT R4, R2, 0xffff, RZ, 0xc0, !PT ;  /* 0x0000ffff02047812 */ /* 0x000fe400078ec0ff */
[C---:B------:R-:W-:Y:S02]  /*1c4e0*/  LOP3.LUT R14, R5.reuse, UR21, R8, 0x96, !PT ;  /* 0x00000015050e7c12 */ /* 0x040fe4000f8e9608 */
[----:B------:R-:W-:Y:S02]  /*1c4f0*/  LOP3.LUT R52, R5, UR21, R92, 0x96, !PT ;  /* 0x0000001505347c12 */ /* 0x000fe4000f8e965c */
[----:B------:R-:W-:-:S02]  /*1c500*/  LOP3.LUT R11, R27, UR19, R6, 0x96, !PT ;  /* 0x000000131b0b7c12 */ /* 0x000fc4000f8e9606 */
[----:B------:R-:W-:Y:S02]  /*1c510*/  LOP3.LUT R23, R37, UR19, R6, 0x96, !PT ;  /* 0x0000001325177c12 */ /* 0x000fe4000f8e9606 */
[----:B------:R-:W-:Y:S02]  /*1c520*/  LOP3.LUT R3, R3, UR40, R20, 0x96, !PT ;  /* 0x0000002803037c12 */ /* 0x000fe4000f8e9614 */
[----:B------:R-:W-:Y:S02]  /*1c530*/  SHF.R.U32.HI R6, RZ, 0x8, R4 ;  /* 0x00000008ff067819 */ /* 0x000fe40000011604 */
[----:B------:R-:W-:Y:S02]  /*1c540*/  LOP3.LUT R5, R2, 0xff, RZ, 0xc0, !PT ;  /* 0x000000ff02057812 */ /* 0x000fe400078ec0ff */
[----:B------:R-:W-:Y:S02]  /*1c550*/  LOP3.LUT R10, R7, UR21, R8, 0x96, !PT ;  /* 0x00000015070a7c12 */ /* 0x000fe4000f8e9608 */
[----:B------:R-:W-:-:S02]  /*1c560*/  SHF.R.U32.HI R4, RZ, 0x10, R2 ;  /* 0x00000010ff047819 */ /* 0x000fc40000011602 */
[----:B------:R-:W-:Y:S02]  /*1c570*/  SHF.R.U32.HI R8, RZ, 0x18, R2 ;  /* 0x00000018ff087819 */ /* 0x000fe40000011602 */
[----:B------:R-:W-:Y:S02]  /*1c580*/  LOP3.LUT R2, R3, 0xffff, RZ, 0xc0, !PT ;  /* 0x0000ffff03027812 */ /* 0x000fe400078ec0ff */
[----:B------:R-:W-:Y:S02]  /*1c590*/  PRMT R9, R5, 0x5410, R6 ;  /* 0x0000541005097816 */ /* 0x000fe40000000006 */
[----:B------:R-:W-:Y:S02]  /*1c5a0*/  LOP3.LUT R32, R7, UR21, R92, 0x96, !PT ;  /* 0x0000001507207c12 */ /* 0x000fe4000f8e965c */
[----:B------:R-:W-:Y:S02]  /*1c5b0*/  LOP3.LUT R6, R4, 0xff, RZ, 0xc0, !PT ;  /* 0x000000ff04067812 */ /* 0x000fe400078ec0ff */
[----:B------:R-:W-:-:S02]  /*1c5c0*/  SHF.R.U32.HI R5, RZ, 0x10, R3 ;  /* 0x00000010ff057819 */ /* 0x000fc40000011603 */
[----:B------:R-:W-:Y:S02]  /*1c5d0*/  LOP3.LUT R7, R3, 0xff, RZ, 0xc0, !PT ;  /* 0x000000ff03077812 */ /* 0x000fe400078ec0ff */
[----:B------:R-:W-:Y:S02]  /*1c5e0*/  SHF.R.U32.HI R4, RZ, 0x18, R3 ;  /* 0x00000018ff047819 */ /* 0x000fe40000011603 */
[----:B------:R-:W-:Y:S01]  /*1c5f0*/  SHF.R.U32.HI R3, RZ, 0x8, R2 ;  /* 0x00000008ff037819 */ /* 0x000fe20000011602 */
[----:B------:R-:W-:Y:S01]  /*1c600*/  IMAD.MOV.U32 R54, RZ, RZ, R24 ;  /* 0x000000ffff367224 */ /* 0x000fe200078e0018 */
[----:B------:R-:W-:Y:S01]  /*1c610*/  LOP3.LUT R2, R5, 0xff, RZ, 0xc0, !PT ;  /* 0x000000ff05027812 */ /* 0x000fe200078ec0ff */
[----:B------:R-:W-:Y:S01]  /*1c620*/  IMAD.MOV.U32 R24, RZ, RZ, R16 ;  /* 0x000000ffff187224 */ /* 0x000fe200078e0010 */
[----:B------:R-:W-:Y:S01]  /*1c630*/  PRMT R8, R6, 0x5410, R8 ;  /* 0x0000541006087816 */ /* 0x000fe20000000008 */
[----:B------:R-:W-:Y:S01]  /*1c640*/  IMAD.MOV.U32 R138, RZ, RZ, R18 ;  /* 0x000000ffff8a7224 */ /* 0x000fe200078e0012 */
[----:B------:R-:W-:Y:S01]  /*1c650*/  PRMT R16, R7, 0x5410, R3 ;  /* 0x0000541007107816 */ /* 0x000fe20000000003 */
[----:B------:R-:W-:Y:S01]  /*1c660*/  IMAD.WIDE.U32 R6, R10, -0x2daee0ad, RZ ;  /* 0xd2511f530a067825 */ /* 0x000fe200078e00ff */
[----:B------:R-:W-:-:S03]  /*1c670*/  PRMT R18, R2, 0x5410, R4 ;  /* 0x0000541002127816 */ /* 0x000fc60000000004 */
[----:B------:R-:W-:Y:S01]  /*1c680*/  IMAD.WIDE.U32 R4, R11, -0x2daee0ad, RZ ;  /* 0xd2511f530b047825 */ /* 0x000fe200078e00ff */
[----:B------:R-:W-:Y:S02]  /*1c690*/  LOP3.LUT R7, R7, UR18, R204, 0x96, !PT ;  /* 0x0000001207077c12 */ /* 0x000fe4000f8e96cc */
[--C-:B------:R-:W-:Y:S02]  /*1c6a0*/  HSET2.LE.AND R2, R9, R0.reuse, PT ;  /* 0x0000000009027233 */ /* 0x100fe40003803000 */
[----:B------:R-:W-:Y:S02]  /*1c6b0*/  HSET2.LE.AND R3, R8, R0, PT ;  /* 0x0000000008037233 */ /* 0x000fe40003803000 */
[----:B------:R-:W-:Y:S01]  /*1c6c0*/  LOP3.LUT R5, R5, UR16, R6, 0x96, !PT ;  /* 0x0000001005057c12 */ /* 0x000fe2000f8e9606 */
[----:B------:R-:W-:Y:S01]  /*1c6d0*/  IMAD.WIDE.U32 R8, R7, -0x326172a9, RZ ;  /* 0xcd9e8d5707087825 */ /* 0x000fe200078e00ff */
[----:B--2---:R-:W-:-:S03]  /*1c6e0*/  LOP3.LUT R6, R2, R34, RZ, 0xc0, !PT ;  /* 0x0000002202067212 */ /* 0x004fc600078ec0ff */
[----:B------:R-:W-:Y:S01]  /*1c6f0*/  IMAD.MOV.U32 R34, RZ, RZ, R138 ;  /* 0x000000ffff227224 */ /* 0x000fe200078e008a */
[----:B----4-:R-:W-:Y:S01]  /*1c700*/  LOP3.LUT R7, R3, R33, RZ, 0xc0, !PT ;  /* 0x0000002103077212 */ /* 0x010fe200078ec0ff */
[----:B------:R-:W-:Y:S01]  /*1c710*/  IMAD.WIDE.U32 R2, R5, -0x326172a9, RZ ;  /* 0xcd9e8d5705027825 */ /* 0x000fe200078e00ff */
[----:B------:R-:W-:-:S03]  /*1c720*/  LOP3.LUT R5, R9, UR17, R26, 0x96, !PT ;  /* 0x0000001109057c12 */ /* 0x000fc6000f8e961a */
[----:B------:R-:W-:Y:S01]  /*1c730*/  IMAD.MOV.U32 R138, RZ, RZ, R53 ;  /* 0x000000ffff8a7224 */ /* 0x000fe200078e0035 */
[----:B------:R-:W-:Y:S01]  /*1c740*/  LOP3.LUT R3, R3, UR15, R8, 0x96, !PT ;  /* 0x0000000f03037c12 */ /* 0x000fe2000f8e9608 */
[----:B------:R-:W-:Y:S02]  /*1c750*/  IMAD.MOV.U32 R53, RZ, RZ, R54 ;  /* 0x000000ffff357224 */ /* 0x000fe400078e0036 */
[----:B------:R-:W-:Y:S02]  /*1c760*/  IMAD.MOV.U32 R54, RZ, RZ, R15 ;  /* 0x000000ffff367224 */ /* 0x000fe400078e000f */
[----:B------:R-:W-:-:S04]  /*1c770*/  IMAD.WIDE.U32 R14, R14, -0x2daee0ad, RZ ;  /* 0xd2511f530e0e7825 */ /* 0x000fc800078e00ff */
[----:B------:R-:W-:-:S04]  /*1c780*/  IMAD.WIDE.U32 R8, R13, -0x2daee0ad, RZ ;  /* 0xd2511f530d087825 */ /* 0x000fc800078e00ff */
[----:B------:R-:W-:Y:S01]  /*1c790*/  IMAD.MOV.U32 R33, RZ, RZ, R54 ;  /* 0x000000ffff217224 */ /* 0x000fe200078e0036 */
[----:B------:R-:W-:Y:S01]  /*1c7a0*/  LOP3.LUT R9, R9, UR16, R14, 0x96, !PT ;  /* 0x0000001009097c12 */ /* 0x000fe2000f8e960e */
[----:B------:R-:W-:Y:S01]  /*1c7b0*/  IMAD.MOV.U32 R54, RZ, RZ, R12 ;  /* 0x000000ffff367224 */ /* 0x000fe200078e000c */
[----:B------:R-:W-:Y:S01]  /*1c7c0*/  LOP3.LUT R12, R15, UR18, R204, 0x96, !PT ;  /* 0x000000120f0c7c12 */ /* 0x000fe2000f8e96cc */
[----:B------:R-:W-:-:S04]  /*1c7d0*/  IMAD.WIDE.U32 R10, R5, -0x2daee0ad, RZ ;  /* 0xd2511f53050a7825 */ /* 0x000fc800078e00ff */
[----:B------:R-:W-:Y:S01]  /*1c7e0*/  IMAD.WIDE.U32 R14, R3, -0x2daee0ad, RZ ;  /* 0xd2511f53030e7825 */ /* 0x000fe200078e00ff */
[----:B------:R-:W-:Y:S02]  /*1c7f0*/  LOP3.LUT R13, R11, UR14, R4, 0x96, !PT ;  /* 0x0000000e0b0d7c12 */ /* 0x000fe4000f8e9604 */
[----:B------:R-:W-:Y:S01]  /*1c800*/  HSET2.LE.AND R3, R16, R0, PT ;  /* 0x0000000010037233 */ /* 0x000fe20003803000 */
[----:B------:R-:W-:Y:S01]  /*1c810*/  IMAD.WIDE.U32 R4, R12, -0x326172a9, RZ ;  /* 0xcd9e8d570c047825 */ /* 0x000fe200078e00ff */
[----:B------:R-:W-:-:S03]  /*1c820*/  LOP3.LUT R15, R15, UR12, R10, 0x96, !PT ;  /* 0x0000000c0f0f7c12 */ /* 0x000fc6000f8e960a */
[----:B------:R-:W-:-:S04]  /*1c830*/  IMAD.WIDE.U32 R10, R9, -0x326172a9, RZ ;  /* 0xcd9e8d57090a7825 */ /* 0x000fc800078e00ff */
[----:B------:R-:W-:Y:S01]  /*1c840*/  IMAD.MOV.U32 R93, RZ, RZ, R138 ;  /* 0x000000ffff5d7224 */ /* 0x000fe200078e008a */
[----:B------:R-:W-:Y:S01]  /*1c850*/  LOP3.LUT R9, R11, UR15, R4, 0x96, !PT ;  /* 0x0000000f0b097c12 */ /* 0x000fe2000f8e9604 */
[----:B------:R-:W-:Y:S02]  /*1c860*/  IMAD.MOV.U32 R138, RZ, RZ, R53 ;  /* 0x000000ffff8a7224 */ /* 0x000fe400078e0035 */
[----:B------:R-:W-:Y:S01]  /*1c870*/  IMAD.MOV.U32 R53, RZ, RZ, R160 ;  /* 0x000000ffff357224 */ /* 0x000fe200078e00a0 */
[----:B------:R-:W-:Y:S01]  /*1c880*/  LOP3.LUT R4, R3, R93, RZ, 0xc0, !PT ;  /* 0x0000005d03047212 */ /* 0x000fe200078ec0ff */
[----:B------:R-:W-:Y:S01]  /*1c890*/  IMAD.MOV.U32 R93, RZ, RZ, R139 ;  /* 0x000000ffff5d7224 */ /* 0x000fe200078e008b */
[----:B------:R-:W2:Y:S01]  /*1c8a0*/  LDL.LU R160, [R1+0x264] ;  /* 0x0002640001a07983 */ /* 0x000ea20000300800 */
[----:B------:R-:W-:-:S03]  /*1c8b0*/  IMAD.MOV.U32 R139, RZ, RZ, R78 ;  /* 0x000000ffff8b7224 */ /* 0x000fc600078e004e */
[----:B------:R-:W4:Y:S01]  /*1c8c0*/  LDL.LU R78, [R1+0x2c8] ;  /* 0x0002c800014e7983 */ /* 0x000f220000300800 */
[----:B------:R-:W-:Y:S01]  /*1c8d0*/  LOP3.LUT R5, R5, UR17, R26, 0x96, !PT ;  /* 0x0000001105057c12 */ /* 0x000fe2000f8e961a */
[----:B------:R-:W-:Y:S02]  /*1c8e0*/  IMAD.WIDE.U32 R12, R13, -0x326172a9, RZ ;  /* 0xcd9e8d570d0c7825 */ /* 0x000fe400078e00ff */
[----:B------:R1:W-:Y:S02]  /*1c8f0*/  STG.E.U16 desc[UR32][R44.64+-0xf0], R75 ;  /* 0xffff104b2c007986 */ /* 0x0003e4000c101520 */
[----:B------:R-:W-:Y:S02]  /*1c900*/  IMAD.MOV.U32 R21, RZ, RZ, R34 ;  /* 0x000000ffff157224 */ /* 0x000fe400078e0022 */
[----:B------:R-:W-:Y:S02]  /*1c910*/  IMAD.MOV.U32 R92, RZ, RZ, R55 ;  /* 0x000000ffff5c7224 */ /* 0x000fe400078e0037 */
[----:B------:R-:W-:-:S02]  /*1c920*/  IMAD.MOV.U32 R34, RZ, RZ, R25 ;  /* 0x000000ffff227224 */ /* 0x000fc400078e0019 */
[----:B------:R-:W-:Y:S02]  /*1c930*/  IMAD.MOV.U32 R55, RZ, RZ, R17 ;  /* 0x000000ffff377224 */ /* 0x000fe400078e0011 */
[----:B------:R-:W-:Y:S01]  /*1c940*/  IMAD.WIDE.U32 R16, R5, -0x2daee0ad, RZ ;  /* 0xd2511f5305107825 */ /* 0x000fe200078e00ff */
[----:B------:R-:W-:-:S03]  /*1c950*/  LOP3.LUT R20, R13, UR13, R2, 0x96, !PT ;  /* 0x0000000d0d147c12 */ /* 0x000fc6000f8e9602 */
[----:B------:R-:W-:Y:S01]  /*1c960*/  IMAD.WIDE.U32 R2, R15, -0x326172a9, RZ ;  /* 0xcd9e8d570f027825 */ /* 0x000fe200078e00ff */
[----:B------:R-:W-:Y:S02]  /*1c970*/  LOP3.LUT R13, R17, UR14, R8, 0x96, !PT ;  /* 0x0000000e110d7c12 */ /* 0x000fe4000f8e9608 */
[----:B------:R-:W-:Y:S01]  /*1c980*/  HSET2.LE.AND R5, R18, R0, PT ;  /* 0x0000000012057233 */ /* 0x000fe20003803000 */
[----:B-1----:R-:W-:Y:S02]  /*1c990*/  IMAD.MOV.U32 R75, RZ, RZ, R33 ;  /* 0x000000ffff4b7224 */ /* 0x002fe400078e0021 */
[----:B------:R-:W-:Y:S02]  /*1c9a0*/  IMAD.MOV.U32 R33, RZ, RZ, R24 ;  /* 0x000000ffff217224 */ /* 0x000fe400078e0018 */
[----:B------:R-:W-:Y:S01]  /*1c9b0*/  IMAD.WIDE.U32 R24, R9, -0x2daee0ad, RZ ;  /* 0xd2511f5309187825 */ /* 0x000fe200078e00ff */
[----:B------:R-:W-:-:S04]  /*1c9c0*/  LOP3.LUT R8, R3, UR39, R12, 0x96, !PT ;  /* 0x0000002703087c12 */ /* 0x000fc8000f8e960c */
[----:B------:R-:W-:Y:S01]  /*1c9d0*/  LOP3.LUT R11, R25, UR12, R16, 0x96, !PT ;  /* 0x0000000c190b7c12 */ /* 0x000fe2000f8e9610 */
[----:B------:R-:W-:Y:S01]  /*1c9e0*/  IMAD.WIDE.U32 R12, R13, -0x326172a9, RZ ;  /* 0xcd9e8d570d0c7825 */ /* 0x000fe200078e00ff */
[C---:B------:R-:W-:Y:S02]  /*1c9f0*/  LOP3.LUT R9, R2.reuse, 0xffff, RZ, 0xc0, !PT ;  /* 0x0000ffff02097812 */ /* 0x040fe400078ec0ff */
[----:B------:R-:W-:Y:S02]  /*1ca00*/  LOP3.LUT R18, R2, 0xff, RZ, 0xc0, !PT ;  /* 0x000000ff02127812 */ /* 0x000fe400078ec0ff */
[--C-:B------:R-:W-:Y:S02]  /*1ca10*/  SHF.R.U32.HI R15, RZ, 0x10, R2.reuse ;  /* 0x00000010ff0f7819 */ /* 0x100fe40000011602 */
[----:B------:R-:W-:Y:S01]  /*1ca20*/  SHF.R.U32.HI R17, RZ, 0x18, R2 ;  /* 0x00000018ff117819 */ /* 0x000fe20000011602 */
[----:B------:R-:W-:Y:S01]  /*1ca30*/  IMAD.WIDE.U32 R2, R11, -0x326172a9, RZ ;  /* 0xcd9e8d570b027825 */ /* 0x000fe200078e00ff */
[----:B------:R1:W-:Y:S01]  /*1ca40*/  STG.E.U16 desc[UR32][R44.64+-0xee], R74 ;  /* 0xffff124a2c007986 */ /* 0x0003e2000c101520 */
[----:B------:R-:W-:-:S02]  /*1ca50*/  LOP3.LUT R25, R13, UR13, R10, 0x96, !PT ;  /* 0x0000000d0d197c12 */ /* 0x000fc4000f8e960a */
[----:B------:R-:W-:Y:S01]  /*1ca60*/  LOP3.LUT R5, R5, R75, RZ, 0xc0, !PT ;  /* 0x0000004b05057212 */ /* 0x000fe200078ec0ff */
[----:B------:R-:W-:Y:S01]  /*1ca70*/  IMAD.WIDE.U32 R10, R23, -0x2daee0ad, RZ ;  /* 0xd2511f53170a7825 */ /* 0x000fe200078e00ff */
[C---:B------:R-:W-:Y:S01]  /*1ca80*/  LOP3.LUT R16, R2.reuse, 0xffff, RZ, 0xc0, !PT ;  /* 0x0000ffff02107812 */ /* 0x040fe200078ec0ff */
[----:B------:R-:W2:Y:S01]  /*1ca90*/  LDL.LU R75, [R1+0x4c] ;  /* 0x00004c00014b7983 */ /* 0x000ea20000300800 */
[----:B------:R-:W-:Y:S01]  /*1caa0*/  SHF.R.U32.HI R9, RZ, 0x8, R9 ;  /* 0x00000008ff097819 */ /* 0x000fe20000011609 */
[----:B------:R-:W-:Y:S02]  /*1cab0*/  IMAD.MOV.U32 R27, RZ, RZ, R33 ;  /* 0x000000ffff1b7224 */ /* 0x000fe400078e0021 */
[----:B------:R-:W-:Y:S01]  /*1cac0*/  IMAD.MOV.U32 R205, RZ, RZ, R21 ;  /* 0x000000ffffcd7224 */ /* 0x000fe200078e0015 */
[--C-:B------:R-:W-:Y:S01]  /*1cad0*/  SHF.R.U32.HI R21, RZ, 0x18, R2.reuse ;  /* 0x00000018ff157819 */ /* 0x100fe20000011602 */
[----:B------:R-:W-:Y:S01]  /*1cae0*/  IMAD.MOV.U32 R33, RZ, RZ, R19 ;  /* 0x000000ffff217224 */ /* 0x000fe200078e0013 */
[----:B------:R-:W-:Y:S01]  /*1caf0*/  SHF.R.U32.HI R19, RZ, 0x10, R2 ;  /* 0x00000010ff137819 */ /* 0x000fe20000011602 */
[----:B------:R-:W-:Y:S01]  /*1cb00*/  IMAD.MOV.U32 R204, RZ, RZ, R22 ;  /* 0x000000ffffcc7224 */ /* 0x000fe200078e0016 */
[----:B------:R-:W-:Y:S01]  /*1cb10*/  LOP3.LUT R22, R2, 0xff, RZ, 0xc0, !PT ;  /* 0x000000ff02167812 */ /* 0x000fe200078ec0ff */
[----:B------:R-:W-:Y:S01]  /*1cb20*/  IMAD.MOV.U32 R26, RZ, RZ, R34 ;  /* 0x000000ffff1a7224 */ /* 0x000fe200078e0022 */
[----:B------:R-:W-:Y:S01]  /*1cb30*/  HMMA.16816.F32 R168, R4, R28, R168 ;  /* 0x0000001c04a8723c */ /* 0x000fe200000018a8 */
[----:B------:R-:W-:Y:S01]  /*1cb40*/  PRMT R23, R18, 0x5410, R9 ;  /* 0x0000541012177816 */ /* 0x000fe20000000009 */
[----:B-1----:R-:W-:Y:S01]  /*1cb50*/  IMAD.MOV.U32 R74, RZ, RZ, R38 ;  /* 0x000000ffff4a7224 */ /* 0x002fe200078e0026 */
[----:B------:R-:W-:Y:S01]  /*1cb60*/  LOP3.LUT R38, R3, UR39, R12, 0x96, !PT ;  /* 0x0000002703267c12 */ /* 0x000fe2000f8e960c */
[----:B------:R-:W-:Y:S01]  /*1cb70*/  IMAD.WIDE.U32 R12, R32, -0x2daee0ad, RZ ;  /* 0xd2511f53200c7825 */ /* 0x000fe200078e00ff */
[----:B------:R-:W-:-:S04]  /*1cb80*/  LOP3.LUT R3, R15, 0xff, RZ, 0xc0, !PT ;  /* 0x000000ff0f037812 */ /* 0x000fc800078ec0ff */
[----:B------:R-:W-:Y:S02]  /*1cb90*/  LOP3.LUT R2, R13, UR18, R72, 0x96, !PT ;  /* 0x000000120d027c12 */ /* 0x000fe4000f8e9648 */
[----:B------:R-:W-:Y:S01]  /*1cba0*/  LOP3.LUT R11, R11, UR16, R12, 0x96, !PT ;  /* 0x000000100b0b7c12 */ /* 0x000fe2000f8e960c */
[----:B------:R-:W-:Y:S01]  /*1cbb0*/  IMAD.MOV.U32 R28, RZ, RZ, R76 ;  /* 0x000000ffff1c7224 */ /* 0x000fe200078e004c */
[----:B------:R-:W-:Y:S01]  /*1cbc0*/  PRMT R34, R3, 0x5410, R17 ;  /* 0x0000541003227816 */ /* 0x000fe20000000011 */
[----:B------:R-:W-:Y:S02]  /*1cbd0*/  IMAD.MOV.U32 R29, RZ, RZ, R77 ;  /* 0x000000ffff1d7224 */ /* 0x000fe400078e004d */
[----:B------:R-:W-:Y:S02]  /*1cbe0*/  IMAD.MOV.U32 R17, RZ, RZ, R79 ;  /* 0x000000ffff117224 */ /* 0x000fe400078e004f */
[----:B------:R-:W-:-:S04]  /*1cbf0*/  IMAD.WIDE.U32 R12, R2, -0x326172a9, RZ ;  /* 0xcd9e8d57020c7825 */ /* 0x000fc800078e00ff */
[----:B------:R-:W-:Y:S01]  /*1cc00*/  IMAD.WIDE.U32 R2, R20, -0x2daee0ad, RZ ;  /* 0xd2511f5314027825 */ /* 0x000fe200078e00ff */
[----:B------:R-:W-:-:S03]  /*1cc10*/  LOP3.LUT R13, R13, UR17, R36, 0x96, !PT ;  /* 0x000000110d0d7c12 */ /* 0x000fc6000f8e9624 */
[----:B---3--:R-:W-:Y:S01]  /*1cc20*/  IMAD.MOV.U32 R15, RZ, RZ, R39 ;  /* 0x000000ffff0f7224 */ /* 0x008fe200078e0027 */
[----:B------:R-:W-:Y:S02]  /*1cc30*/  LOP3.LUT R20, R3, UR40, R14, 0x96, !PT ;  /* 0x0000002803147c12 */ /* 0x000fe4000f8e960e */
[----:B------:R-:W-:Y:S01]  /*1cc40*/  LOP3.LUT R39, R2, 0xffff, RZ, 0xc0, !PT ;  /* 0x0000ffff02277812 */ /* 0x000fe200078ec0ff */
[----:B------:R-:W-:Y:S01]  /*1cc50*/  IMAD.MOV.U32 R14, RZ, RZ, R92 ;  /* 0x000000ffff0e7224 */ /* 0x000fe200078e005c */
[----:B------:R-:W-:Y:S07]  /*1cc60*/  HMMA.16816.F32 R80, R4, R50, R80 ;  /* 0x000000320450723c */ /* 0x000fee0000001850 */
[----:B------:R-:W-:-:S02]  /*1cc70*/  IMAD.MOV.U32 R50, RZ, RZ, R14 ;  /* 0x000000ffff327224 */ /* 0x000fc400078e000e */
[----:B----4-:R-:W-:Y:S02]  /*1cc80*/  IMAD.MOV.U32 R18, RZ, RZ, R78 ;  /* 0x000000ffff127224 */ /* 0x010fe400078e004e */
[----:B------:R-:W-:Y:S07]  /*1cc90*/  HMMA.16816.F32 R76, R4, R30, R68 ;  /* 0x0000001e044c723c */ /* 0x000fee0000001844 */
[----:B------:R-:W-:Y:S02]  /*1cca0*/  IMAD.MOV.U32 R71, RZ, RZ, R33 ;  /* 0x000000ffff477224 */ /* 0x000fe400078e0021 */
[----:B------:R-:W-:-:S05]  /*1ccb0*/  IMAD.WIDE.U32 R32, R11, -0x326172a9, RZ ;  /* 0xcd9e8d570b207825 */ /* 0x000fca00078e00ff */
[----:B------:R-:W-:Y:S01]  /*1ccc0*/  LOP3.LUT R9, R33, UR15, R12, 0x96, !PT ;  /* 0x0000000f21097c12 */ /* 0x000fe2000f8e960c */
[----:B------:R-:W-:Y:S02]  /*1ccd0*/  IMAD.MOV.U32 R12, RZ, RZ, R71 ;  /* 0x000000ffff0c7224 */ /* 0x000fe400078e0047 */
[----:B------:R-:W-:Y:S01]  /*1cce0*/  HMMA.16816.F32 R68, R4, R48, R64 ;  /* 0x000000300444723c */ /* 0x000fe20000001840 */
[----:B------:R-:W-:Y:S02]  /*1ccf0*/  IMAD.MOV.U32 R30, RZ, RZ, R17 ;  /* 0x000000ffff1e7224 */ /* 0x000fe400078e0011 */
[----:B------:R-:W-:Y:S02]  /*1cd00*/  IMAD.MOV.U32 R31, RZ, RZ, R26 ;  /* 0x000000ffff1f7224 */ /* 0x000fe400078e001a */
[----:B------:R-:W-:Y:S02]  /*1cd10*/  IMAD.MOV.U32 R17, RZ, RZ, R27 ;  /* 0x000000ffff117224 */ /* 0x000fe400078e001b */
[----:B------:R-:W-:-:S02]  /*1cd20*/  LOP3.LUT R64, R2, 0xff, RZ, 0xc0, !PT ;  /* 0x000000ff02407812 */ /* 0x000fc400078ec0ff */
[--C-:B------:R-:W-:Y:S02]  /*1cd30*/  SHF.R.U32.HI R48, RZ, 0x10, R2.reuse ;  /* 0x00000010ff307819 */ /* 0x100fe40000011602 */
[----:B------:R-:W-:Y:S01]  /*1cd40*/  SHF.R.U32.HI R49, RZ, 0x18, R2 ;  /* 0x00000018ff317819 */ /* 0x000fe20000011602 */
[----:B------:R-:W-:-:S04]  /*1cd50*/  IMAD.WIDE.U32 R2, R13, -0x2daee0ad, RZ ;  /* 0xd2511f530d027825 */ /* 0x000fc800078e00ff */
[----:B------:R-:W-:Y:S01]  /*1cd60*/  IMAD.WIDE.U32 R26, R9, -0x2daee0ad, RZ ;  /* 0xd2511f53091a7825 */ /* 0x000fe200078e00ff */
[----:B------:R-:W-:-:S04]  /*1cd70*/  LOP3.LUT R3, R3, UR14, R10, 0x96, !PT ;  /* 0x0000000e03037c12 */ /* 0x000fc8000f8e960a */
[----:B------:R-:W-:Y:S01]  /*1cd80*/  LOP3.LUT R2, R27, UR12, R2, 0x96, !PT ;  /* 0x0000000c1b027c12 */ /* 0x000fe2000f8e9602 */
[----:B------:R-:W-:Y:S01]  /*1cd90*/  IMAD.MOV.U32 R67, RZ, RZ, R15 ;  /* 0x000000ffff437224 */ /* 0x000fe200078e000f */
[----:B------:R-:W-:Y:S01]  /*1cda0*/  SHF.R.U32.HI R11, RZ, 0x8, R16 ;  /* 0x00000008ff0b7819 */ /* 0x000fe20000011610 */
[----:B------:R-:W-:Y:S01]  /*1cdb0*/  IMAD.WIDE.U32 R14, R3, -0x326172a9, RZ ;  /* 0xcd9e8d57030e7825 */ /* 0x000fe200078e00ff */
[----:B------:R-:W-:Y:S02]  /*1cdc0*/  LOP3.LUT R4, R8, 0xffff, RZ, 0xc0, !PT ;  /* 0x0000ffff08047812 */ /* 0x000fe400078ec0ff */
[----:B------:R-:W-:Y:S01]  /*1cdd0*/  LOP3.LUT R9, R19, 0xff, RZ, 0xc0, !PT ;  /* 0x000000ff13097812 */ /* 0x000fe200078ec0ff */
[----:B------:R-:W-:Y:S01]  /*1cde0*/  IMAD.WIDE.U32 R2, R2, -0x326172a9, RZ ;  /* 0xcd9e8d5702027825 */ /* 0x000fe200078e00ff */
[----:B------:R-:W-:Y:S02]  /*1cdf0*/  SHF.R.U32.HI R5, RZ, 0x10, R8 ;  /* 0x00000010ff057819 */ /* 0x000fe40000011608 */
[----:B------:R-:W-:Y:S01]  /*1ce00*/  SHF.R.U32.HI R6, RZ, 0x8, R4 ;  /* 0x00000008ff067819 */ /* 0x000fe20000011604 */
[----:B------:R-:W-:Y:S01]  /*1ce10*/  IMAD.MOV.U32 R13, RZ, RZ, R93 ;  /* 0x000000ffff0d7224 */ /* 0x000fe200078e005d */
[----:B------:R-:W-:-:S02]  /*1ce20*/  PRMT R93, R22, 0x5410, R11 ;  /* 0x00005410165d7816 */ /* 0x000fc4000000000b */
[----:B------:R-:W-:Y:S02]  /*1ce30*/  PRMT R92, R9, 0x5410, R21 ;  /* 0x00005410095c7816 */ /* 0x000fe40000000015 */
[C---:B------:R-:W-:Y:S02]  /*1ce40*/  LOP3.LUT R7, R2.reuse, 0xffff, RZ, 0xc0, !PT ;  /* 0x0000ffff02077812 */ /* 0x040fe400078ec0ff */
[----:B------:R-:W-:Y:S02]  /*1ce50*/  LOP3.LUT R11, R2, 0xff, RZ, 0xc0, !PT ;  /* 0x000000ff020b7812 */ /* 0x000fe400078ec0ff */
[--C-:B------:R-:W-:Y:S02]  /*1ce60*/  SHF.R.U32.HI R4, RZ, 0x10, R2.reuse ;  /* 0x00000010ff047819 */ /* 0x100fe40000011602 */
[----:B------:R-:W-:Y:S02]  /*1ce70*/  SHF.R.U32.HI R10, RZ, 0x18, R2 ;  /* 0x00000018ff0a7819 */ /* 0x000fe40000011602 */
[----:B------:R-:W-:-:S02]  /*1ce80*/  LOP3.LUT R9, R8, 0xff, RZ, 0xc0, !PT ;  /* 0x000000ff08097812 */ /* 0x000fc400078ec0ff */
[----:B------:R-:W-:Y:S02]  /*1ce90*/  LOP3.LUT R2, R3, UR39, R14, 0x96, !PT ;  /* 0x0000002703027c12 */ /* 0x000fe4000f8e960e */
[----:B------:R-:W-:Y:S02]  /*1cea0*/  SHF.R.U32.HI R8, RZ, 0x18, R8 ;  /* 0x00000018ff087819 */ /* 0x000fe40000011608 */
[----:B------:R-:W-:Y:S02]  /*1ceb0*/  LOP3.LUT R5, R5, 0xff, RZ, 0xc0, !PT ;  /* 0x000000ff05057812 */ /* 0x000fe400078ec0ff */
[----:B------:R-:W-:Y:S02]  /*1cec0*/  PRMT R27, R9, 0x5410, R6 ;  /* 0x00005410091b7816 */ /* 0x000fe40000000006 */
[----:B------:R-:W-:Y:S02]  /*1ced0*/  SHF.R.U32.HI R7, RZ, 0x8, R7 ;  /* 0x00000008ff077819 */ /* 0x000fe40000011607 */
[----:B------:R-:W-:-:S02]  /*1cee0*/  LOP3.LUT R3, R2, 0xffff, RZ, 0xc0, !PT ;  /* 0x0000ffff02037812 */ /* 0x000fc400078ec0ff */
[----:B------:R-:W-:Y:S02]  /*1cef0*/  LOP3.LUT R6, R4, 0xff, RZ, 0xc0, !PT ;  /* 0x000000ff04067812 */ /* 0x000fe400078ec0ff */
[----:B------:R-:W-:Y:S02]  /*1cf00*/  PRMT R21, R5, 0x5410, R8 ;  /* 0x0000541005157816 */ /* 0x000fe40000000008 */
[--C-:B------:R-:W-:Y:S02]  /*1cf10*/  SHF.R.U32.HI R4, RZ, 0x10, R2.reuse ;  /* 0x00000010ff047819 */ /* 0x100fe40000011602 */
[----:B------:R-:W-:Y:S02]  /*1cf20*/  LOP3.LUT R9, R2, 0xff, RZ, 0xc0, !PT ;  /* 0x000000ff02097812 */ /* 0x000fe400078ec0ff */
[----:B------:R-:W-:Y:S02]  /*1cf30*/  SHF.R.U32.HI R8, RZ, 0x18, R2 ;  /* 0x00000018ff087819 */ /* 0x000fe40000011602 */
[----:B------:R-:W-:-:S02]  /*1cf40*/  SHF.R.U32.HI R5, RZ, 0x8, R3 ;  /* 0x00000008ff057819 */ /* 0x000fc40000011603 */
[----:B------:R-:W-:Y:S02]  /*1cf50*/  PRMT R2, R11, 0x5410, R7 ;  /* 0x000054100b027816 */ /* 0x000fe40000000007 */
[----:B------:R-:W-:Y:S02]  /*1cf60*/  LOP3.LUT R3, R4, 0xff, RZ, 0xc0, !PT ;  /* 0x000000ff04037812 */ /* 0x000fe400078ec0ff */
[----:B------:R-:W-:Y:S02]  /*1cf70*/  PRMT R4, R6, 0x5410, R10 ;  /* 0x0000541006047816 */ /* 0x000fe4000000000a */
[----:B------:R-:W-:Y:S01]  /*1cf80*/  PRMT R6, R9, 0x5410, R5 ;  /* 0x0000541009067816 */ /* 0x000fe20000000005 */
[----:B------:R-:W-:Y:S01]  /*1cf90*/  IMAD.WIDE.U32 R10, R52, -0x2daee0ad, RZ ;  /* 0xd2511f53340a7825 */ /* 0x000fe200078e00ff */
[----:B------:R-:W-:Y:S02]  /*1cfa0*/  HSET2.LE.AND R2, R2, R0, PT ;  /* 0x0000000002027233 */ /* 0x000fe40003803000 */
[----:B------:R-:W-:-:S02]  /*1cfb0*/  PRMT R5, R3, 0x5410, R8 ;  /* 0x0000541003057816 */ /* 0x000fc40000000008 */
[--C-:B------:R-:W-:Y:S01]  /*1cfc0*/  HSET2.LE.AND R3, R4, R0.reuse, PT ;  /* 0x0000000004037233 */ /* 0x100fe20003803000 */
[----:B------:R-:W-:Y:S01]  /*1cfd0*/  IMAD.WIDE.U32 R8, R35, -0x2daee0ad, RZ ;  /* 0xd2511f5323087825 */ /* 0x000fe200078e00ff */
[----:B------:R-:W-:Y:S02]  /*1cfe0*/  HSET2.LE.AND R4, R6, R0, PT ;  /* 0x0000000006047233 */ /* 0x000fe40003803000 */
[----:B------:R-:W-:Y:S02]  /*1cff0*/  LOP3.LUT R6, R2, R134, RZ, 0xc0, !PT ;  /* 0x0000008602067212 */ /* 0x000fe400078ec0ff */
[----:B------:R-:W-:Y:S02]  /*1d000*/  LOP3.LUT R2, R11, UR18, R72, 0x96, !PT ;  /* 0x000000120b027c12 */ /* 0x000fe4000f8e9648 */
[----:B------:R-:W-:Y:S02]  /*1d010*/  LOP3.LUT R7, R3, R133, RZ, 0xc0, !PT ;  /* 0x0000008503077212 */ /* 0x000fe400078ec0ff */
[----:B------:R-:W-:Y:S01]  /*1d020*/  LOP3.LUT R3, R9, UR16, R10, 0x96, !PT ;  /* 0x0000001009037c12 */ /* 0x000fe2000f8e960a */
[----:B------:R-:W-:Y:S01]  /*1d030*/  IMAD.WIDE.U32 R10, R2, -0x326172a9, RZ ;  /* 0xcd9e8d57020a7825 */ /* 0x000fe200078e00ff */
[----:B------:R-:W-:-:S04]  /*1d040*/  LOP3.LUT R4, R4, R136, RZ, 0xc0, !PT ;  /* 0x0000008804047212 */ /* 0x000fc800078ec0ff */
[----:B------:R-:W-:Y:S01]  /*1d050*/  LOP3.LUT R9, R11, UR17, R36, 0x96, !PT ;  /* 0x000000110b097c12 */ /* 0x000fe2000f8e9624 */
[----:B------:R-:W-:Y:S02]  /*1d060*/  IMAD.MOV.U32 R73, RZ, RZ, R13 ;  /* 0x000000ffff497224 */ /* 0x000fe400078e000d */
[----:B------:R-:W-:Y:S02]  /*1d070*/  IMAD.MOV.U32 R136, RZ, RZ, R12 ;  /* 0x000000ffff887224 */ /* 0x000fe400078e000c */
[----:B------:R-:W-:-:S05]  /*1d080*/  IMAD.WIDE.U32 R12, R9, -0x2daee0ad, RZ ;  /* 0xd2511f53090c7825 */ /* 0x000fca00078e00ff */
[----:B------:R-:W-:Y:S02]  /*1d090*/  LOP3.LUT R37, R13, UR14, R8, 0x96, !PT ;  /* 0x0000000e0d257c12 */ /* 0x000fe4000f8e9608 */
[--C-:B------:R-:W-:Y:S01]  /*1d0a0*/  HSET2.LE.AND R8, R34, R0.reuse, PT ;  /* 0x0000000022087233 */ /* 0x100fe20003803000 */
[----:B------:R-:W-:Y:S02]  /*1d0b0*/  IMAD.MOV.U32 R34, RZ, RZ, R55 ;  /* 0x000000ffff227224 */ /* 0x000fe400078e0037 */
[----:B------:R-:W-:Y:S01]  /*1d0c0*/  IMAD.MOV.U32 R72, RZ, RZ, R50 ;  /* 0x000000ffff487224 */ /* 0x000fe200078e0032 */
[----:B------:R-:W-:Y:S01]  /*1d0d0*/  LOP3.LUT R11, R15, UR13, R32, 0x96, !PT ;  /* 0x0000000d0f0b7c12 */ /* 0x000fe2000f8e9620 */
[----:B------:R-:W-:Y:S01]  /*1d0e0*/  IMAD.MOV.U32 R50, RZ, RZ, R241 ;  /* 0x000000ffff327224 */ /* 0x000fe200078e00f1 */
[----:B------:R-:W-:Y:S01]  /*1d0f0*/  LOP3.LUT R15, R8, R34, RZ, 0xc0, !PT ;  /* 0x00000022080f7212 */ /* 0x000fe200078ec0ff */
[----:B------:R-:W-:Y:S02]  /*1d100*/  IMAD.MOV.U32 R241, RZ, RZ, R233 ;  /* 0x000000fffff17224 */ /* 0x000fe400078e00e9 */
[----:B------:R-:W3:Y:S04]  /*1d110*/  LDL.LU R233, [R1+0x3ac] ;  /* 0x0003ac0001e97983 */ /* 0x000ee80000300800 */
[----:B------:R-:W4:Y:S01]  /*1d120*/  LDL.LU R34, [R1+0x2f4] ;  /* 0x0002f40001227983 */ /* 0x000f220000300800 */
[----:B------:R-:W-:Y:S01]  /*1d130*/  IMAD.MOV.U32 R14, RZ, RZ, R18 ;  /* 0x000000ffff0e7224 */ /* 0x000fe200078e0012 */
[----:B------:R-:W-:Y:S01]  /*1d140*/  HSET2.LE.AND R2, R23, R0, PT ;  /* 0x0000000017027233 */ /* 0x000fe20003803000 */
[----:B------:R-:W-:-:S04]  /*1d150*/  IMAD.WIDE.U32 R22, R3, -0x326172a9, RZ ;  /* 0xcd9e8d5703167825 */ /* 0x000fc800078e00ff */
[----:B------:R-:W-:Y:S01]  /*1d160*/  LOP3.LUT R14, R2, R14, RZ, 0xc0, !PT ;  /* 0x0000000e020e7212 */ /* 0x000fe200078ec0ff */
[----:B------:R-:W-:Y:S01]  /*1d170*/  IMAD.WIDE.U32 R2, R25, -0x2daee0ad, RZ ;  /* 0xd2511f5319027825 */ /* 0x000fe200078e00ff */
[----:B------:R-:W-:Y:S02]  /*1d180*/  LOP3.LUT R10, R23, UR15, R10, 0x96, !PT ;  /* 0x0000000f170a7c12 */ /* 0x000fe4000f8e960a */
[----:B------:R-:W-:Y:S02]  /*1d190*/  HSET2.LE.AND R9, R27, R0, PT ;  /* 0x000000001b097233 */ /* 0x000fe40003803000 */
[----:B------:R-:W-:Y:S01]  /*1d1a0*/  LOP3.LUT R36, R3, UR40, R24, 0x96, !PT ;  /* 0x0000002803247c12 */ /* 0x000fe2000f8e9618 */
[----:B------:R-:W-:-:S05]  /*1d1b0*/  IMAD.WIDE.U32 R24, R10, -0x2daee0ad, RZ ;  /* 0xd2511f530a187825 */ /* 0x000fca00078e00ff */
[----:B------:R-:W-:Y:S01]  /*1d1c0*/  LOP3.LUT R23, R25, UR12, R12, 0x96, !PT ;  /* 0x0000000c19177c12 */ /* 0x000fe2000f8e960c */
[----:B------:R-:W-:Y:S02]  /*1d1d0*/  IMAD.MOV.U32 R66, RZ, RZ, R30 ;  /* 0x000000ffff427224 */ /* 0x000fe400078e001e */
[----:B------:R-:W-:Y:S02]  /*1d1e0*/  IMAD.MOV.U32 R65, RZ, RZ, R31 ;  /* 0x000000ffff417224 */ /* 0x000fe400078e001f */
[----:B------:R-:W-:Y:S02]  /*1d1f0*/  IMAD.MOV.U32 R134, RZ, RZ, R28 ;  /* 0x000000ffff867224 */ /* 0x000fe400078e001c */
[----:B------:R-:W-:Y:S02]  /*1d200*/  IMAD.MOV.U32 R133, RZ, RZ, R29 ;  /* 0x000000ffff857224 */ /* 0x000fe400078e001d */
[----:B------:R-:W1:Y:S01]  /*1d210*/  LDSM.16.MT88.4 R28, [R218+0x5000] ;  /* 0x00500000da1c783b */ /* 0x000e620000004200 */
[----:B------:R-:W-:-:S03]  /*1d220*/  IMAD.MOV.U32 R51, RZ, RZ, R17 ;  /* 0x000000ffff337224 */ /* 0x000fc600078e0011 */
[----:B------:R-:W2:Y:S01]  /*1d230*/  LDSM.16.MT88.4 R16, [R217+0x5000] ;  /* 0x00500000d910783b */ /* 0x000ea20000004200 */
[----:B----4-:R-:W-:-:S03]  /*1d240*/  LOP3.LUT R12, R9, R34, RZ, 0xc0, !PT ;  /* 0x00000022090c7212 */ /* 0x010fc600078ec0ff */
[----:B------:R-:W4:Y:S01]  /*1d250*/  LDL.LU R34, [R1+0x2e0] ;  /* 0x0002e00001227983 */ /* 0x000f220000300800 */
[--C-:B------:R-:W-:Y:S01]  /*1d260*/  HSET2.LE.AND R5, R5, R0.reuse, PT ;  /* 0x0000000005057233 */ /* 0x100fe20003803000 */
[----:B------:R-:W-:Y:S01]  /*1d270*/  IMAD.MOV.U32 R35, RZ, RZ, R134 ;  /* 0x000000ffff237224 */ /* 0x000fe200078e0086 */
[----:B------:R-:W-:-:S03]  /*1d280*/  HSET2.LE.AND R10, R21, R0, PT ;  /* 0x00000000150a7233 */ /* 0x000fc60003803000 */
[----:B------:R-:W-:Y:S01]  /*1d290*/  LOP3.LUT R5, R5, R135, RZ, 0xc0, !PT ;  /* 0x0000008705057212 */ /* 0x000fe200078ec0ff */
[----:B------:R-:W-:Y:S02]  /*1d2a0*/  IMAD.MOV.U32 R135, RZ, RZ, R133 ;  /* 0x000000ffff877224 */ /* 0x000fe400078e0085 */
[----:B------:R-:W-:Y:S02]  /*1d2b0*/  IMAD.MOV.U32 R133, RZ, RZ, R205 ;  /* 0x000000ffff857224 */ /* 0x000fe400078e00cd */
[----:B------:R-:W-:Y:S02]  /*1d2c0*/  IMAD.MOV.U32 R134, RZ, RZ, R53 ;  /* 0x000000ffff867224 */ /* 0x000fe400078e0035 */
[----:B------:R-:W-:Y:S02]  /*1d2d0*/  IMAD.MOV.U32 R205, RZ, RZ, R54 ;  /* 0x000000ffffcd7224 */ /* 0x000fe400078e0036 */
[----:B-1----:R-:W-:Y:S07]  /*1d2e0*/  HMMA.16816.F32 R52, R4, R28, R88 ;  /* 0x0000001c0434723c */ /* 0x002fee0000001858 */
[----:B------:R-:W-:-:S02]  /*1d2f0*/  IMAD.MOV.U32 R91, RZ, RZ, R35 ;  /* 0x000000ffff5b7224 */ /* 0x000fc400078e0023 */
[----:B------:R-:W-:Y:S02]  /*1d300*/  IMAD.MOV.U32 R35, RZ, RZ, R134 ;  /* 0x000000ffff237224 */ /* 0x000fe400078e0086 */
[----:B------:R-:W-:Y:S01]  /*1d310*/  IMAD.MOV.U32 R134, RZ, RZ, R204 ;  /* 0x000000ffff867224 */ /* 0x000fe200078e00cc */
[C---:B--2---:R-:W-:Y:S01]  /*1d320*/  HMMA.16816.F32 R60, R4.reuse, R16, R60 ;  /* 0x00000010043c723c */ /* 0x044fe2000000183c */
[----:B------:R-:W-:Y:S02]  /*1d330*/  IMAD.MOV.U32 R90, RZ, RZ, R72 ;  /* 0x000000ffff5a7224 */ /* 0x000fe400078e0048 */
[----:B------:R-:W-:Y:S02]  /*1d340*/  IMAD.MOV.U32 R89, RZ, RZ, R73 ;  /* 0x000000ffff597224 */ /* 0x000fe400078e0049 */
[----:B------:R-:W-:Y:S01]  /*1d350*/  IMAD.MOV.U32 R204, RZ, RZ, R75 ;  /* 0x000000ffffcc7224 */ /* 0x000fe200078e004b */
[----:B------:R-:W-:Y:S01]  /*1d360*/  HMMA.16816.F32 R56, R4, R18, R56 ;  /* 0x000000120438723c */ /* 0x000fe20000001838 */
[----:B------:R-:W-:-:S02]  /*1d370*/  IMAD.MOV.U32 R27, RZ, RZ, R35 ;  /* 0x000000ffff1b7224 */ /* 0x000fc400078e0023 */
[----:B------:R-:W-:Y:S02]  /*1d380*/  IMAD.MOV.U32 R88, RZ, RZ, R136 ;  /* 0x000000ffff587224 */ /* 0x000fe400078e0088 */
[----:B------:R-:W-:Y:S02]  /*1d390*/  IMAD.MOV.U32 R136, RZ, RZ, R234 ;  /* 0x000000ffff887224 */ /* 0x000fe400078e00ea */
[----:B------:R-:W2:Y:S04]  /*1d3a0*/  LDL.LU R234, [R1+0x3a8] ;  /* 0x0003a80001ea7983 */ /* 0x000ea80000300800 */
[----:B------:R-:W-:Y:S04]  /*1d3b0*/  STG.E.U16 desc[UR32][R42.64+-0xf0], R190 ;  /* 0xffff10be2a007986 */ /* 0x000fe8000c101520 */
[----:B------:R-:W-:Y:S01]  /*1d3c0*/  STG.E.U16 desc[UR32][R42.64+-0xee], R189 ;  /* 0xffff12bd2a007986 */ /* 0x000fe2000c101520 */
[----:B----4-:R-:W-:Y:S01]  /*1d3d0*/  LOP3.LUT R13, R10, R34, RZ, 0xc0, !PT ;  /* 0x000000220a0d7212 */ /* 0x010fe200078ec0ff */
[----:B------:R-:W-:-:S02]  /*1d3e0*/  IMAD.MOV.U32 R34, RZ, RZ, R133 ;  /* 0x000000ffff227224 */ /* 0x000fc400078e0085 */
[----:B------:R-:W-:Y:S02]  /*1d3f0*/  IMAD.MOV.U32 R133, RZ, RZ, R51 ;  /* 0x000000ffff857224 */ /* 0x000fe400078e0033 */
[----:B------:R-:W-:Y:S02]  /*1d400*/  IMAD.MOV.U32 R51, RZ, RZ, R74 ;  /* 0x000000ffff337224 */ /* 0x000fe400078e004a */
[----:B------:R-:W-:Y:S07]  /*1d410*/  HMMA.16816.F32 R72, R4, R30, R84 ;  /* 0x0000001e0448723c */ /* 0x000fee0000001854 */
[----:B------:R-:W-:Y:S01]  /*1d420*/  IMAD.WIDE.U32 R4, R11, -0x2daee0ad, RZ ;  /* 0xd2511f530b047825 */ /* 0x000fe200078e00ff */
[----:B------:R-:W-:-:S02]  /*1d430*/  LOP3.LUT R84, R2, 0xffff, RZ, 0xc0, !PT ;  /* 0x0000ffff02547812 */ /* 0x000fc400078ec0ff */
[----:B------:R-:W-:Y:S02]  /*1d440*/  LOP3.LUT R87, R2, 0xff, RZ, 0xc0, !PT ;  /* 0x000000ff02577812 */ /* 0x000fe400078ec0ff */
[--C-:B------:R-:W-:Y:S02]  /*1d450*/  SHF.R.U32.HI R85, RZ, 0x10, R2.reuse ;  /* 0x00000010ff557819 */ /* 0x100fe40000011602 */
[----:B------:R-:W-:Y:S02]  /*1d460*/  SHF.R.U32.HI R86, RZ, 0x18, R2 ;  /* 0x00000018ff567819 */ /* 0x000fe40000011602 */
[----:B------:R-:W-:Y:S02]  /*1d470*/  LOP3.LUT R2, R5, UR40, R26, 0x96, !PT ;  /* 0x0000002805027c12 */ /* 0x000fe4000f8e961a */
[----:B------:R-:W-:Y:S02]  /*1d480*/  LOP3.LUT R6, R48, 0xff, RZ, 0xc0, !PT ;  /* 0x000000ff30067812 */ /* 0x000fe400078ec0ff */
[----:B------:R-:W-:-:S02]  /*1d490*/  LOP3.LUT R3, R2, 0xffff, RZ, 0xc0, !PT ;  /* 0x0000ffff02037812 */ /* 0x000fc400078ec0ff */
[----:B------:R-:W-:Y:S01]  /*1d4a0*/  LOP3.LUT R8, R4, 0xffff, RZ, 0xc0, !PT ;  /* 0x0000ffff04087812 */ /* 0x000fe200078ec0ff */
[C---:B------:R-:W-:Y:S01]  /*1d4b0*/  HMMA.16816.F32 R168, R12.reuse, R16, R168 ;  /* 0x000000100ca8723c */ /* 0x040fe200000018a8 */
[----:B------:R-:W-:Y:S02]  /*1d4c0*/  LOP3.LUT R5, R2, 0xff, RZ, 0xc0, !PT ;  /* 0x000000ff02057812 */ /* 0x000fe400078ec0ff */
[----:B------:R-:W-:Y:S01]  /*1d4d0*/  SHF.R.U32.HI R3, RZ, 0x8, R3 ;  /* 0x00000008ff037819 */ /* 0x000fe20000011603 */
[----:B------:R-:W-:Y:S01]  /*1d4e0*/  IMAD.MOV.U32 R26, RZ, RZ, R34 ;  /* 0x000000ffff1a7224 */ /* 0x000fe200078e0022 */
[----:B------:R-:W-:Y:S01]  /*1d4f0*/  SHF.R.U32.HI R7, RZ, 0x8, R39 ;  /* 0x00000008ff077819 */ /* 0x000fe20000011627 */
[----:B------:R-:W-:Y:S01]  /*1d500*/  HMMA.16816.F32 R76, R12, R18, R76 ;  /* 0x000000120c4c723c */ /* 0x000fe2000000184c */
[----:B------:R-:W-:Y:S01]  /*1d510*/  IMAD.MOV.U32 R16, RZ, RZ, R50 ;  /* 0x000000ffff107224 */ /* 0x000fe200078e0032 */
[----:B------:R-:W-:Y:S01]  /*1d520*/  PRMT R17, R6, 0x5410, R49 ;  /* 0x0000541006117816 */ /* 0x000fe20000000031 */
[----:B------:R-:W1:Y:S01]  /*1d530*/  LDSM.16.MT88.4 R32, [R217+0x5400] ;  /* 0x00540000d920783b */ /* 0x000e620000004200 */
[----:B------:R-:W-:-:S03]  /*1d540*/  PRMT R5, R5, 0x5410, R3 ;  /* 0x0000541005057816 */ /* 0x000fc60000000003 */
[----:B------:R-:W-:Y:S02]  /*1d550*/  IMAD.MOV.U32 R18, RZ, RZ, R51 ;  /* 0x000000ffff127224 */ /* 0x000fe400078e0033 */
[----:B------:R-:W4:Y:S01]  /*1d560*/  LDSM.16.MT88.4 R48, [R218+0x5400] ;  /* 0x00540000da30783b */ /* 0x000f220000004200 */
[----:B------:R-:W-:Y:S02]  /*1d570*/  PRMT R21, R64, 0x5410, R7 ;  /* 0x0000541040157816 */ /* 0x000fe40000000007 */
[--C-:B------:R-:W-:Y:S02]  /*1d580*/  SHF.R.U32.HI R3, RZ, 0x10, R2.reuse ;  /* 0x00000010ff037819 */ /* 0x100fe40000011602 */
[----:B------:R-:W-:Y:S02]  /*1d590*/  SHF.R.U32.HI R7, RZ, 0x18, R2 ;  /* 0x00000018ff077819 */ /* 0x000fe40000011602 */
[----:B------:R-:W-:Y:S02]  /*1d5a0*/  LOP3.LUT R2, R20, 0xffff, RZ, 0xc0, !PT ;  /* 0x0000ffff14027812 */ /* 0x000fe400078ec0ff */
[----:B------:R-:W-:-:S02]  /*1d5b0*/  SHF.R.U32.HI R9, RZ, 0x10, R4 ;  /* 0x00000010ff097819 */ /* 0x000fc40000011604 */
[----:B------:R-:W-:Y:S02]  /*1d5c0*/  LOP3.LUT R3, R3, 0xff, RZ, 0xc0, !PT ;  /* 0x000000ff03037812 */ /* 0x000fe400078ec0ff */
[----:B------:R-:W-:Y:S02]  /*1d5d0*/  LOP3.LUT R11, R4, 0xff, RZ, 0xc0, !PT ;  /* 0x000000ff040b7812 */ /* 0x000fe400078ec0ff */
[----:B------:R-:W-:Y:S02]  /*1d5e0*/  SHF.R.U32.HI R10, RZ, 0x18, R4 ;  /* 0x00000018ff0a7819 */ /* 0x000fe40000011604 */
[----:B------:R-:W-:Y:S02]  /*1d5f0*/  SHF.R.U32.HI R6, RZ, 0x8, R8 ;  /* 0x00000008ff067819 */ /* 0x000fe40000011608 */
[----:B------:R-:W-:Y:S02]  /*1d600*/  SHF.R.U32.HI R4, RZ, 0x8, R2 ;  /* 0x00000008ff047819 */ /* 0x000fe40000011602 */
[----:B------:R-:W-:-:S02]  /*1d610*/  LOP3.LUT R8, R20, 0xff, RZ, 0xc0, !PT ;  /* 0x000000ff14087812 */ /* 0x000fc400078ec0ff */
[----:B------:R-:W-:Y:S02]  /*1d620*/  HSET2.LE.AND R2, R5, R0, PT ;  /* 0x0000000005027233 */ /* 0x000fe40003803000 */
[----:B------:R-:W-:Y:S02]  /*1d630*/  LOP3.LUT R9, R9, 0xff, RZ, 0xc0, !PT ;  /* 0x000000ff09097812 */ /* 0x000fe400078ec0ff */
[----:B------:R-:W-:Y:S02]  /*1d640*/  PRMT R3, R3, 0x5410, R7 ;  /* 0x0000541003037816 */ /* 0x000fe40000000007 */
[----:B------:R-:W-:Y:S02]  /*1d650*/  PRMT R19, R8, 0x5410, R4 ;  /* 0x0000541008137816 */ /* 0x000fe40000000004 */
[----:B------:R-:W-:Y:S02]  /*1d660*/  PRMT R9, R9, 0x5410, R10 ;  /* 0x0000541009097816 */ /* 0x000fe4000000000a */
[----:B------:R-:W-:-:S02]  /*1d670*/  LOP3.LUT R8, R2, R142, RZ, 0xc0, !PT ;  /* 0x0000008e02087212 */ /* 0x000fc400078ec0ff */
[----:B------:R-:W-:Y:S02]  /*1d680*/  PRMT R6, R11, 0x5410, R6 ;  /* 0x000054100b067816 */ /* 0x000fe40000000006 */
[--C-:B------:R-:W-:Y:S01]  /*1d690*/  HSET2.LE.AND R2, R3, R0.reuse, PT ;  /* 0x0000000003027233 */ /* 0x100fe20003803000 */
[----:B------:R-:W-:Y:S01]  /*1d6a0*/  IMAD.MOV.U32 R39, RZ, RZ, R136 ;  /* 0x000000ffff277224 */ /* 0x000fe200078e0088 */
[----:B------:R-:W-:Y:S01]  /*1d6b0*/  SHF.R.U32.HI R5, RZ, 0x10, R20 ;  /* 0x00000010ff057819 */ /* 0x000fe20000011614 */
[----:B------:R-:W-:Y:S01]  /*1d6c0*/  HMMA.16816.F32 R68, R12, R28, R68 ;  /* 0x0000001c0c44723c */ /* 0x000fe20000001844 */
[----:B------:R-:W-:Y:S01]  /*1d6d0*/  IMAD.MOV.U32 R136, RZ, RZ, R65 ;  /* 0x000000ffff887224 */ /* 0x000fe200078e0041 */
[--C-:B------:R-:W-:Y:S01]  /*1d6e0*/  HSET2.LE.AND R4, R9, R0.reuse, PT ;  /* 0x0000000009047233 */ /* 0x100fe20003803000 */
[----:B------:R-:W-:Y:S01]  /*1d6f0*/  IMAD.MOV.U32 R142, RZ, RZ, R16 ;  /* 0x000000ffff8e7224 */ /* 0x000fe200078e0010 */
[----:B------:R-:W-:Y:S01]  /*1d700*/  HSET2.LE.AND R3, R6, R0, PT ;  /* 0x0000000006037233 */ /* 0x000fe20003803000 */
[----:B------:R-:W-:Y:S01]  /*1d710*/  IMAD.WIDE.U32 R6, R37, -0x326172a9, RZ ;  /* 0xcd9e8d5725067825 */ /* 0x000fe200078e00ff */
[----:B------:R-:W-:-:S03]  /*1d720*/  LOP3.LUT R9, R2, R143, RZ, 0xc0, !PT ;  /* 0x0000008f02097212 */ /* 0x000fc600078ec0ff */
[----:B------:R-:W-:Y:S02]  /*1d730*/  IMAD.MOV.U32 R28, RZ, RZ, R66 ;  /* 0x000000ffff1c7224 */ /* 0x000fe400078e0042 */
[----:B------:R-:W-:Y:S01]  /*1d740*/  IMAD.MOV.U32 R29, RZ, RZ, R67 ;  /* 0x000000ffff1d7224 */ /* 0x000fe200078e0043 */
[----:B------:R-:W-:Y:S01]  /*1d750*/  SHF.R.U32.HI R16, RZ, 0x18, R20 ;  /* 0x00000018ff107819 */ /* 0x000fe20000011614 */
[----:B------:R-:W-:Y:S01]  /*1d760*/  HMMA.16816.F32 R64, R12, R30, R80 ;  /* 0x0000001e0c40723c */ /* 0x000fe20000001850 */
[----:B------:R-:W-:Y:S02]  /*1d770*/  LOP3.LUT R2, R5, 0xff, RZ, 0xc0, !PT ;  /* 0x000000ff05027812 */ /* 0x000fe400078ec0ff */
[----:B------:R-:W-:Y:S02]  /*1d780*/  LOP3.LUT R11, R4, R140, RZ, 0xc0, !PT ;  /* 0x0000008c040b7212 */ /* 0x000fe400078ec0ff */
[----:B------:R-:W-:Y:S02]  /*1d790*/  LOP3.LUT R10, R3, R141, RZ, 0xc0, !PT ;  /* 0x0000008d030a7212 */ /* 0x000fe400078ec0ff */
[----:B------:R-:W-:Y:S01]  /*1d7a0*/  PRMT R12, R2, 0x5410, R16 ;  /* 0x00005410020c7816 */ /* 0x000fe20000000010 */
[----:B------:R-:W-:Y:S01]  /*1d7b0*/  IMAD.WIDE.U32 R2, R23, -0x326172a9, RZ ;  /* 0xcd9e8d5717027825 */ /* 0x000fe200078e00ff */
[----:B------:R-:W-:-:S02]  /*1d7c0*/  HSET2.LE.AND R4, R21, R0, PT ;  /* 0x0000000015047233 */ /* 0x000fc40003803000 */
[--C-:B------:R-:W-:Y:S02]  /*1d7d0*/  HSET2.LE.AND R5, R17, R0.reuse, PT ;  /* 0x0000000011057233 */ /* 0x100fe40003803000 */
[----:B------:R-:W-:Y:S02]  /*1d7e0*/  LOP3.LUT R7, R7, UR13, R22, 0x96, !PT ;  /* 0x0000000d07077c12 */ /* 0x000fe4000f8e9616 */
[----:B------:R-:W-:Y:S02]  /*1d7f0*/  LOP3.LUT R14, R4, R28, RZ, 0xc0, !PT ;  /* 0x0000001c040e7212 */ /* 0x000fe400078ec0ff */
[----:B------:R-:W-:Y:S01]  /*1d800*/  LOP3.LUT R15, R5, R152, RZ, 0xc0, !PT ;  /* 0x00000098050f7212 */ /* 0x000fe200078ec0ff */
[----:B------:R-:W-:Y:S01]  /*1d810*/  IMAD.WIDE.U32 R4, R7, -0x2daee0ad, RZ ;  /* 0xd2511f5307047825 */ /* 0x000fe200078e00ff */
[----:B------:R-:W-:Y:S02]  /*1d820*/  LOP3.LUT R6, R3, UR39, R6, 0x96, !PT ;  /* 0x0000002703067c12 */ /* 0x000fe4000f8e9606 */
[----:B------:R-:W-:Y:S01]  /*1d830*/  LOP3.LUT R17, R2, 0xffff, RZ, 0xc0, !PT ;  /* 0x0000ffff02117812 */ /* 0x000fe200078ec0ff */
[----:B------:R-:W-:Y:S01]  /*1d840*/  IMAD.MOV.U32 R143, RZ, RZ, R142 ;  /* 0x000000ffff8f7224 */ /* 0x000fe200078e008e */
[--C-:B------:R-:W-:Y:S01]  /*1d850*/  HSET2.LE.AND R3, R19, R0.reuse, PT ;  /* 0x0000000013037233 */ /* 0x100fe20003803000 */
[----:B------:R-:W-:Y:S01]  /*1d860*/  IMAD.MOV.U32 R28, RZ, RZ, R18 ;  /* 0x000000ffff1c7224 */ /* 0x000fe200078e0012 */
[----:B------:R-:W-:Y:S01]  /*1d870*/  HSET2.LE.AND R7, R12, R0, PT ;  /* 0x000000000c077233 */ /* 0x000fe20003803000 */
[----:B------:R-:W-:-:S02]  /*1d880*/  IMAD.MOV.U32 R142, RZ, RZ, R88 ;  /* 0x000000ffff8e7224 */ /* 0x000fc400078e0058 */
[----:B------:R-:W-:Y:S01]  /*1d890*/  LOP3.LUT R12, R3, R143, RZ, 0xc0, !PT ;  /* 0x0000008f030c7212 */ /* 0x000fe200078ec0ff */
[----:B------:R-:W-:Y:S01]  /*1d8a0*/  IMAD.MOV.U32 R143, RZ, RZ, R29 ;  /* 0x000000ffff8f7224 */ /* 0x000fe200078e001d */
[----:B------:R-:W-:Y:S01]  /*1d8b0*/  LOP3.LUT R13, R7, R28, RZ, 0xc0, !PT ;  /* 0x0000001c070d7212 */ /* 0x000fe200078ec0ff */
[----:B-1----:R-:W-:Y:S01]  /*1d8c0*/  HMMA.16816.F32 R60, R8, R32, R60 ;  /* 0x00000020083c723c */ /* 0x002fe2000000183c */
[----:B------:R-:W-:-:S05]  /*1d8d0*/  IMAD.MOV.U32 R83, RZ, RZ, R142 ;  /* 0x000000ffff537224 */ /* 0x000fca00078e008e */
[----:B------:R-:W-:Y:S01]  /*1d8e0*/  HMMA.16816.F32 R56, R8, R34, R56 ;  /* 0x000000220838723c */ /* 0x000fe20000001838 */
[----:B------:R-:W-:-:S05]  /*1d8f0*/  IMAD.MOV.U32 R82, RZ, RZ, R143 ;  /* 0x000000ffff527224 */ /* 0x000fca00078e008f */
[C---:B----4-:R-:W-:Y:S06]  /*1d900*/  HMMA.16816.F32 R52, R8.reuse, R48, R52 ;  /* 0x000000300834723c */ /* 0x050fec0000001834 */
[----:B------:R-:W-:Y:S01]  /*1d910*/  HMMA.16816.F32 R72, R8, R50, R72 ;  /* 0x000000320848723c */ /* 0x000fe20000001848 */
[----:B------:R-:W-:Y:S01]  /*1d920*/  IMAD.MOV.U32 R88, RZ, RZ, R89 ;  /* 0x000000ffff587224 */ /* 0x000fe200078e0059 */
[----:B------:R-:W-:Y:S01]  /*1d930*/  SHF.R.U32.HI R18, RZ, 0x10, R2 ;  /* 0x00000010ff127819 */ /* 0x000fe20000011602 */
[----:B------:R-:W-:Y:S01]  /*1d940*/  IMAD.MOV.U32 R141, RZ, RZ, R39 ;  /* 0x000000ffff8d7224 */ /* 0x000fe200078e0027 */
[----:B------:R-:W-:Y:S01]  /*1d950*/  LOP3.LUT R22, R4, 0xff, RZ, 0xc0, !PT ;  /* 0x000000ff04167812 */ /* 0x000fe200078ec0ff */
[----:B------:R-:W-:Y:S01]  /*1d960*/  IMAD.MOV.U32 R140, RZ, RZ, R27 ;  /* 0x000000ffff8c7224 */ /* 0x000fe200078e001b */
[----:B------:R-:W-:Y:S01]  /*1d970*/  SHF.R.U32.HI R23, RZ, 0x10, R4 ;  /* 0x00000010ff177819 */ /* 0x000fe20000011604 */
[----:B------:R-:W-:Y:S01]  /*1d980*/  LDSM.16.MT88.4 R28, [R218+0x5800] ;  /* 0x00580000da1c783b */ /* 0x000fe20000004200 */
[----:B------:R-:W-:Y:S01]  /*1d990*/  LOP3.LUT R9, R85, 0xff, RZ, 0xc0, !PT ;  /* 0x000000ff55097812 */ /* 0x000fe200078ec0ff */
[----:B------:R-:W-:Y:S01]  /*1d9a0*/  HMMA.16816.F32 R168, R12, R32, R168 ;  /* 0x000000200ca8723c */ /* 0x000fe200000018a8 */
[----:B------:R-:W-:Y:S01]  /*1d9b0*/  SHF.R.U32.HI R10, RZ, 0x8, R84 ;  /* 0x00000008ff0a7819 */ /* 0x000fe20000011654 */
[----:B------:R-:W-:-:S04]  /*1d9c0*/  IMAD.MOV.U32 R89, RZ, RZ, R90 ;  /* 0x000000ffff597224 */ /* 0x000fc800078e005a */
[----:B------:R-:W-:Y:S01]  /*1d9d0*/  HMMA.16816.F32 R76, R12, R34, R76 ;  /* 0x000000220c4c723c */ /* 0x000fe2000000184c */
[----:B------:R-:W-:-:S05]  /*1d9e0*/  IMAD.MOV.U32 R90, RZ, RZ, R91 ;  /* 0x000000ffff5a7224 */ /* 0x000fca00078e005b */
[----:B------:R-:W-:Y:S01]  /*1d9f0*/  HMMA.16816.F32 R68, R12, R48, R68 ;  /* 0x000000300c44723c */ /* 0x000fe20000001844 */
[----:B------:R-:W-:-:S05]  /*1da00*/  IMAD.MOV.U32 R91, RZ, RZ, R135 ;  /* 0x000000ffff5b7224 */ /* 0x000fca00078e0087 */
[----:B------:R-:W-:Y:S07]  /*1da10*/  HMMA.16816.F32 R64, R12, R50, R64 ;  /* 0x000000320c40723c */ /* 0x000fee0000001840 */
[----:B------:R-:W-:Y:S01]  /*1da20*/  PRMT R15, R9, 0x5410, R86 ;  /* 0x00005410090f7816 */ /* 0x000fe20000000056 */
[----:B------:R-:W-:Y:S02]  /*1da30*/  IMAD.MOV.U32 R86, RZ, RZ, R82 ;  /* 0x000000ffff567224 */ /* 0x000fe400078e0052 */
[----:B------:R-:W-:Y:S01]  /*1da40*/  IMAD.MOV.U32 R82, RZ, RZ, R83 ;  /* 0x000000ffff527224 */ /* 0x000fe200078e0053 */
[----:B------:R-:W-:Y:S01]  /*1da50*/  PRMT R14, R87, 0x5410, R10 ;  /* 0x00005410570e7816 */ /* 0x000fe2000000000a */
[----:B------:R-:W-:Y:S01]  /*1da60*/  IMAD.MOV.U32 R85, RZ, RZ, R90 ;  /* 0x000000ffff557224 */ /* 0x000fe200078e005a */
[----:B------:R-:W-:Y:S01]  /*1da70*/  LOP3.LUT R8, R4, 0xffff, RZ, 0xc0, !PT ;  /* 0x0000ffff04087812 */ /* 0x000fe200078ec0ff */
[----:B------:R-:W-:Y:S01]  /*1da80*/  IMAD.MOV.U32 R87, RZ, RZ, R82 ;  /* 0x000000ffff577224 */ /* 0x000fe200078e0052 */
[----:B------:R-:W-:Y:S01]  /*1da90*/  SHF.R.U32.HI R37, RZ, 0x18, R4 ;  /* 0x00000018ff257819 */ /* 0x000fe20000011604 */
[----:B------:R-:W-:Y:S01]  /*1daa0*/  IMAD.MOV.U32 R50, RZ, RZ, R136 ;  /* 0x000000ffff327224 */ /* 0x000fe200078e0088 */
[----:B------:R-:W-:Y:S01]  /*1dab0*/  LOP3.LUT R4, R18, 0xff, RZ, 0xc0, !PT ;  /* 0x000000ff12047812 */ /* 0x000fe200078ec0ff */
[----:B------:R-:W-:-:S02]  /*1dac0*/  IMAD.MOV.U32 R84, RZ, RZ, R91 ;  /* 0x000000ffff547224 */ /* 0x000fc400078e005b */
[--C-:B------:R-:W-:Y:S02]  /*1dad0*/  IMAD.MOV.U32 R136, RZ, RZ, R86.reuse ;  /* 0x000000ffff887224 */ /* 0x100fe400078e0056 */
[----:B------:R-:W-:Y:S02]  /*1dae0*/  IMAD.MOV.U32 R18, RZ, RZ, R247 ;  /* 0x000000ffff127224 */ /* 0x000fe400078e00f7 */
[----:B------:R-:W-:Y:S02]  /*1daf0*/  IMAD.MOV.U32 R83, RZ, RZ, R159 ;  /* 0x000000ffff537224 */ /* 0x000fe400078e009f */
[----:B------:R-:W-:Y:S02]  /*1db00*/  @P0 IMAD.MOV.U32 R136, RZ, RZ, R86 ;  /* 0x000000ffff880224 */ /* 0x000fe400078e0056 */
[----:B------:R-:W-:Y:S02]  /*1db10*/  IMAD.MOV.U32 R247, RZ, RZ, R158 ;  /* 0x000000fffff77224 */ /* 0x000fe400078e009e */
[----:B------:R-:W-:-:S02]  /*1db20*/  IMAD.MOV.U32 R86, RZ, RZ, R87 ;  /* 0x000000ffff567224 */ /* 0x000fc400078e0057 */
[----:B------:R-:W-:Y:S02]  /*1db30*/  IMAD.MOV.U32 R87, RZ, RZ, R85 ;  /* 0x000000ffff577224 */ /* 0x000fe400078e0055 */
[----:B------:R-:W-:Y:S02]  /*1db40*/  IMAD.MOV.U32 R85, RZ, RZ, R84 ;  /* 0x000000ffff557224 */ /* 0x000fe400078e0054 */
[----:B------:R-:W-:Y:S02]  /*1db50*/  IMAD.MOV.U32 R135, RZ, RZ, R231 ;  /* 0x000000ffff877224 */ /* 0x000fe400078e00e7 */
[----:B------:R-:W-:Y:S01]  /*1db60*/  IMAD.MOV.U32 R91, RZ, RZ, R204 ;  /* 0x000000ffff5b7224 */ /* 0x000fe200078e00cc */
[----:B------:R-:W4:Y:S01]  /*1db70*/  LDL.LU R231, [R1+0x3a4] ;  /* 0x0003a40001e77983 */ /* 0x000f220000300800 */
[----:B------:R-:W-:Y:S02]  /*1db80*/  IMAD.MOV.U32 R84, RZ, RZ, R83 ;  /* 0x000000ffff547224 */ /* 0x000fe400078e0053 */
[----:B------:R-:W-:-:S02]  /*1db90*/  IMAD.MOV.U32 R204, RZ, RZ, R207 ;  /* 0x000000ffffcc7224 */ /* 0x000fc400078e00cf */
[----:B------:R-:W-:Y:S01]  /*1dba0*/  IMAD.MOV.U32 R83, RZ, RZ, R247 ;  /* 0x000000ffff537224 */ /* 0x000fe200078e00f7 */
[----:B------:R-:W3:Y:S01]  /*1dbb0*/  LDL.LU R207, [R1+0x3a0] ;  /* 0x0003a00001cf7983 */ /* 0x000ee20000300800 */
[----:B------:R-:W-:-:S03]  /*1dbc0*/  IMAD.MOV.U32 R247, RZ, RZ, R235 ;  /* 0x000000fffff77224 */ /* 0x000fc600078e00eb */
[----:B------:R-:W2:Y:S04]  /*1dbd0*/  LDL.LU R235, [R1+0x39c] ;  /* 0x00039c0001eb7983 */ /* 0x000ea80000300800 */
[----:B------:R1:W-:Y:S04]  /*1dbe0*/  STG.E.U16 desc[UR32][R40.64+-0xe0], R86 ;  /* 0xffff205628007986 */ /* 0x0003e8000c101520 */
[----:B-1----:R-:W4:Y:S04]  /*1dbf0*/  LDL.LU R86, [R1+0xa8] ;  /* 0x0000a80001567983 */ /* 0x002f280000300800 */
[----:B----4-:R1:W-:Y:S04]  /*1dc00*/  STG.E.U16 desc[UR32][R40.64+-0xde], R86 ;  /* 0xffff225628007986 */ /* 0x0103e8000c101520 */
[----:B-1----:R-:W4:Y:S01]  /*1dc10*/  LDL.LU R86, [R1+0xa4] ;  /* 0x0000a40001567983 */ /* 0x002f220000300800 */
[----:B------:R-:W-:-:S02]  /*1dc20*/  LOP3.LUT R3, R38, 0xffff, RZ, 0xc0, !PT ;  /* 0x0000ffff26037812 */ /* 0x000fc400078ec0ff */
[----:B------:R-:W-:Y:S02]  /*1dc30*/  LOP3.LUT R20, R2, 0xff, RZ, 0xc0, !PT ;  /* 0x000000ff02147812 */ /* 0x000fe400078ec0ff */
[----:B------:R-:W-:Y:S02]  /*1dc40*/  SHF.R.U32.HI R19, RZ, 0x18, R2 ;  /* 0x00000018ff137819 */ /* 0x000fe40000011602 */
[----:B------:R-:W-:Y:S02]  /*1dc50*/  LOP3.LUT R2, R38, 0xff, RZ, 0xc0, !PT ;  /* 0x000000ff26027812 */ /* 0x000fe400078ec0ff */
[----:B------:R-:W-:Y:S01]  /*1dc60*/  SHF.R.U32.HI R3, RZ, 0x8, R3 ;  /* 0x00000008ff037819 */ /* 0x000fe20000011603 */
[----:B------:R-:W-:Y:S01]  /*1dc70*/  IMAD.MOV.U32 R39, RZ, RZ, R26 ;  /* 0x000000ffff277224 */ /* 0x000fe200078e001a */
[----:B------:R-:W-:Y:S02]  /*1dc80*/  LOP3.LUT R16, R5, UR40, R24, 0x96, !PT ;  /* 0x0000002805107c12 */ /* 0x000fe4000f8e9618 */
[----:B------:R-:W-:Y:S01]  /*1dc90*/  PRMT R21, R2, 0x5410, R3 ;  /* 0x0000541002157816 */ /* 0x000fe20000000003 */
[----:B------:R-:W1:Y:S01]  /*1dca0*/  LDSM.16.MT88.4 R24, [R217+0x5800] ;  /* 0x00580000d918783b */ /* 0x000e620000004200 */
[----:B------:R-:W-:-:S02]  /*1dcb0*/  LOP3.LUT R2, R6, 0xffff, RZ, 0xc0, !PT ;  /* 0x0000ffff06027812 */ /* 0x000fc400078ec0ff */
[----:B------:R-:W-:Y:S02]  /*1dcc0*/  SHF.R.U32.HI R3, RZ, 0x10, R6 ;  /* 0x00000010ff037819 */ /* 0x000fe40000011606 */
[----:B------:R-:W-:Y:S02]  /*1dcd0*/  LOP3.LUT R7, R6, 0xff, RZ, 0xc0, !PT ;  /* 0x000000ff06077812 */ /* 0x000fe400078ec0ff */
[----:B------:R-:W-:Y:S02]  /*1dce0*/  SHF.R.U32.HI R2, RZ, 0x8, R2 ;  /* 0x00000008ff027819 */ /* 0x000fe40000011602 */
[----:B------:R-:W-:Y:S02]  /*1dcf0*/  SHF.R.U32.HI R6, RZ, 0x18, R6 ;  /* 0x00000018ff067819 */ /* 0x000fe40000011606 */
[----:B------:R-:W-:Y:S02]  /*1dd00*/  LOP3.LUT R3, R3, 0xff, RZ, 0xc0, !PT ;  /* 0x000000ff03037812 */ /* 0x000fe400078ec0ff */
[----:B------:R-:W-:-:S02]  /*1dd10*/  PRMT R2, R7, 0x5410, R2 ;  /* 0x0000541007027816 */ /* 0x000fc40000000002 */
[----:B------:R-:W-:Y:S02]  /*1dd20*/  SHF.R.U32.HI R5, RZ, 0x8, R17 ;  /* 0x00000008ff057819 */ /* 0x000fe40000011611 */
[----:B------:R-:W-:Y:S02]  /*1dd30*/  PRMT R4, R4, 0x5410, R19 ;  /* 0x0000541004047816 */ /* 0x000fe40000000013 */
[----:B------:R-:W-:Y:S02]  /*1dd40*/  PRMT R3, R3, 0x5410, R6 ;  /* 0x0000541003037816 */ /* 0x000fe40000000006 */
[--C-:B------:R-:W-:Y:S02]  /*1dd50*/  HSET2.LE.AND R2, R2, R0.reuse, PT ;  /* 0x0000000002027233 */ /* 0x100fe40003803000 */
[----:B------:R-:W-:Y:S02]  /*1dd60*/  PRMT R5, R20, 0x5410, R5 ;  /* 0x0000541014057816 */ /* 0x000fe40000000005 */
[----:B------:R-:W-:-:S02]  /*1dd70*/  HSET2.LE.AND R3, R3, R0, PT ;  /* 0x0000000003037233 */ /* 0x000fc40003803000 */
[--C-:B------:R-:W-:Y:S02]  /*1dd80*/  HSET2.LE.AND R7, R4, R0.reuse, PT ;  /* 0x0000000004077233 */ /* 0x100fe40003803000 */
[----:B------:R-:W-:Y:S02]  /*1dd90*/  LOP3.LUT R4, R2, R147, RZ, 0xc0, !PT ;  /* 0x0000009302047212 */ /* 0x000fe400078ec0ff */
[--C-:B------:R-:W-:Y:S02]  /*1dda0*/  SHF.R.U32.HI R2, RZ, 0x10, R38.reuse ;  /* 0x00000010ff027819 */ /* 0x100fe40000011626 */
[----:B------:R-:W-:Y:S02]  /*1ddb0*/  HSET2.LE.AND R6, R5, R0, PT ;  /* 0x0000000005067233 */ /* 0x000fe40003803000 */
[----:B------:R-:W-:Y:S02]  /*1ddc0*/  LOP3.LUT R5, R3, R144, RZ, 0xc0, !PT ;  /* 0x0000009003057212 */ /* 0x000fe400078ec0ff */
[----:B------:R-:W-:-:S02]  /*1ddd0*/  SHF.R.U32.HI R3, RZ, 0x18, R38 ;  /* 0x00000018ff037819 */ /* 0x000fc40000011626 */
[----:B------:R-:W-:Y:S01]  /*1dde0*/  LOP3.LUT R2, R2, 0xff, RZ, 0xc0, !PT ;  /* 0x000000ff02027812 */ /* 0x000fe200078ec0ff */
[----:B----4-:R4:W-:Y:S04]  /*1ddf0*/  STG.E.U16 desc[UR32][R46.64+-0xe0], R86 ;  /* 0xffff20562e007986 */ /* 0x0109e8000c101520 */
[----:B----4-:R-:W4:Y:S01]  /*1de00*/  LDL.LU R86, [R1+0xa0] ;  /* 0x0000a00001567983 */ /* 0x010f220000300800 */
[----:B------:R-:W-:Y:S02]  /*1de10*/  PRMT R11, R2, 0x5410, R3 ;  /* 0x00005410020b7816 */ /* 0x000fe40000000003 */
[----:B------:R-:W-:Y:S02]  /*1de20*/  SHF.R.U32.HI R8, RZ, 0x8, R8 ;  /* 0x00000008ff087819 */ /* 0x000fe40000011608 */
[----:B------:R-:W-:-:S02]  /*1de30*/  HSET2.LE.AND R2, R21, R0, PT ;  /* 0x0000000015027233 */ /* 0x000fc40003803000 */
[----:B------:R-:W-:Y:S01]  /*1de40*/  PRMT R13, R22, 0x5410, R8 ;  /* 0x00005410160d7816 */ /* 0x000fe20000000008 */
[----:B------:R-:W-:Y:S01]  /*1de50*/  IMAD.MOV.U32 R81, RZ, RZ, R141 ;  /* 0x000000ffff517224 */ /* 0x000fe200078e008d */
[--C-:B------:R-:W-:Y:S02]  /*1de60*/  HSET2.LE.AND R3, R93, R0.reuse, PT ;  /* 0x000000005d037233 */ /* 0x100fe40003803000 */
[----:B------:R-:W-:Y:S02]  /*1de70*/  LOP3.LUT R8, R2, R140, RZ, 0xc0, !PT ;  /* 0x0000008c02087212 */ /* 0x000fe400078ec0ff */
[----:B------:R-:W-:Y:S02]  /*1de80*/  LOP3.LUT R9, R23, 0xff, RZ, 0xc0, !PT ;  /* 0x000000ff17097812 */ /* 0x000fe400078ec0ff */
[----:B------:R-:W-:Y:S02]  /*1de90*/  HSET2.LE.AND R2, R11, R0, PT ;  /* 0x000000000b027233 */ /* 0x000fe40003803000 */
[----:B------:R-:W-:-:S02]  /*1dea0*/  LOP3.LUT R6, R6, R146, RZ, 0xc0, !PT ;  /* 0x0000009206067212 */ /* 0x000fc400078ec0ff */
[----:B------:R-:W-:Y:S02]  /*1deb0*/  LOP3.LUT R7, R7, R145, RZ, 0xc0, !PT ;  /* 0x0000009107077212 */ /* 0x000fe400078ec0ff */
[----:B------:R-:W-:Y:S01]  /*1dec0*/  LOP3.LUT R10, R3, R153, RZ, 0xc0, !PT ;  /* 0x00000099030a7212 */ /* 0x000fe200078ec0ff */
[----:B------:R-:W-:Y:S01]  /*1ded0*/  IMAD.MOV.U32 R143, RZ, RZ, R165 ;  /* 0x000000ffff8f7224 */ /* 0x000fe200078e00a5 */
[----:B------:R-:W-:Y:S01]  /*1dee0*/  PRMT R12, R9, 0x5410, R37 ;  /* 0x00005410090c7816 */ /* 0x000fe20000000025 */
[----:B------:R-:W-:Y:S01]  /*1def0*/  IMAD.MOV.U32 R140, RZ, RZ, R205 ;  /* 0x000000ffff8c7224 */ /* 0x000fe200078e00cd */
[----:B------:R-:W-:Y:S01]  /*1df00*/  LOP3.LUT R9, R2, R81, RZ, 0xc0, !PT ;  /* 0x0000005102097212 */ /* 0x000fe200078ec0ff */
[----:B------:R-:W-:Y:S01]  /*1df10*/  IMAD.MOV.U32 R141, RZ, RZ, R167 ;  /* 0x000000ffff8d7224 */ /* 0x000fe200078e00a7 */
[----:B------:R-:W-:Y:S01]  /*1df20*/  LOP3.LUT R3, R36, 0xffff, RZ, 0xc0, !PT ;  /* 0x0000ffff24037812 */ /* 0x000fe200078ec0ff */
[----:B------:R-:W-:Y:S01]  /*1df30*/  IMAD.MOV.U32 R142, RZ, RZ, R166 ;  /* 0x000000ffff8e7224 */ /* 0x000fe200078e00a6 */
[----:B------:R-:W-:Y:S01]  /*1df40*/  LOP3.LUT R2, R16, 0xffff, RZ, 0xc0, !PT ;  /* 0x0000ffff10027812 */ /* 0x000fe200078ec0ff */
[C---:B-1----:R-:W-:Y:S01]  /*1df50*/  HMMA.16816.F32 R60, R4.reuse, R24, R60 ;  /* 0x00000018043c723c */ /* 0x042fe2000000183c */
[----:B------:R-:W-:Y:S01]  /*1df60*/  SHF.R.U32.HI R3, RZ, 0x8, R3 ;  /* 0x00000008ff037819 */ /* 0x000fe20000011603 */
[----:B------:R-:W-:Y:S01]  /*1df70*/  IMAD.MOV.U32 R19, RZ, RZ, R163 ;  /* 0x000000ffff137224 */ /* 0x000fe200078e00a3 */
[----:B------:R-:W-:Y:S01]  /*1df80*/  SHF.R.U32.HI R2, RZ, 0x8, R2 ;  /* 0x00000008ff027819 */ /* 0x000fe20000011602 */
[----:B------:R-:W-:Y:S01]  /*1df90*/  IMAD.MOV.U32 R80, RZ, RZ, R39 ;  /* 0x000000ffff507224 */ /* 0x000fe200078e0027 */
[----:B------:R-:W-:Y:S01]  /*1dfa0*/  LDSM.16.MT88.4 R20, [R218+0x5c00] ;  /* 0x005c0000da14783b */ /* 0x000fe20000004200 */
[C---:B------:R-:W-:Y:S06]  /*1dfb0*/  HMMA.16816.F32 R56, R4.reuse, R26, R56 ;  /* 0x0000001a0438723c */ /* 0x040fec0000001838 */
[C---:B------:R-:W-:Y:S06]  /*1dfc0*/  HMMA.16816.F32 R52, R4.reuse, R28, R52 ;  /* 0x0000001c0434723c */ /* 0x040fec0000001834 */
[----:B------:R-:W-:Y:S07]  /*1dfd0*/  HMMA.16816.F32 R32, R4, R30, R72 ;  /* 0x0000001e0420723c */ /* 0x000fee0000001848 */
[----:B------:R-:W-:-:S02]  /*1dfe0*/  LOP3.LUT R6, R36, 0xff, RZ, 0xc0, !PT ;  /* 0x000000ff24067812 */ /* 0x000fc400078ec0ff */
[----:B------:R-:W-:Y:S02]  /*1dff0*/  LOP3.LUT R5, R16, 0xff, RZ, 0xc0, !PT ;  /* 0x000000ff10057812 */ /* 0x000fe400078ec0ff */
[----:B------:R-:W-:Y:S02]  /*1e000*/  SHF.R.U32.HI R4, RZ, 0x10, R16 ;  /* 0x00000010ff047819 */ /* 0x000fe40000011610 */
[----:B------:R-:W-:Y:S02]  /*1e010*/  PRMT R6, R6, 0x5410, R3 ;  /* 0x0000541006067816 */ /* 0x000fe40000000003 */
[----:B------:R-:W-:Y:S02]  /*1e020*/  PRMT R3, R5, 0x5410, R2 ;  /* 0x0000541005037816 */ /* 0x000fe40000000002 */
[----:B------:R-:W-:Y:S02]  /*1e030*/  SHF.R.U32.HI R7, RZ, 0x18, R16 ;  /* 0x00000018ff077819 */ /* 0x000fe40000011610 */
[----:B------:R-:W-:Y:S01]  /*1e040*/  LOP3.LUT R4, R4, 0xff, RZ, 0xc0, !PT ;  /* 0x000000ff04047812 */ /* 0x000fe200078ec0ff */
[----:B------:R-:W-:Y:S01]  /*1e050*/  IMAD.MOV.U32 R5, RZ, RZ, R124 ;  /* 0x000000ffff057224 */ /* 0x000fe200078e007c */
[----:B------:R-:W-:-:S02]  /*1e060*/  HSET2.LE.AND R2, R12, R0, PT ;  /* 0x000000000c027233 */ /* 0x000fc40003803000 */
[--C-:B------:R-:W-:Y:S02]  /*1e070*/  HSET2.LE.AND R3, R3, R0.reuse, PT ;  /* 0x0000000003037233 */ /* 0x100fe40003803000 */
[----:B------:R-:W-:Y:S01]  /*1e080*/  PRMT R4, R4, 0x5410, R7 ;  /* 0x0000541004047816 */ /* 0x000fe20000000007 */
[----:B------:R-:W-:Y:S01]  /*1e090*/  IMAD.MOV.U32 R49, RZ, RZ, R143 ;  /* 0x000000ffff317224 */ /* 0x000fe200078e008f */
[----:B------:R-:W-:Y:S01]  /*1e0a0*/  LOP3.LUT R143, R2, R5, RZ, 0xc0, !PT ;  /* 0x00000005028f7212 */ /* 0x000fe200078ec0ff */
[----:B------:R-:W-:Y:S01]  /*1e0b0*/  IMAD.MOV.U32 R147, RZ, RZ, R140 ;  /* 0x000000ffff937224 */ /* 0x000fe200078e008c */
[----:B------:R-:W-:Y:S02]  /*1e0c0*/  SHF.R.U32.HI R5, RZ, 0x10, R36 ;  /* 0x00000010ff057819 */ /* 0x000fe40000011624 */
[----:B------:R-:W-:Y:S02]  /*1e0d0*/  LOP3.LUT R140, R3, R149, RZ, 0xc0, !PT ;  /* 0x00000095038c7212 */ /* 0x000fe400078ec0ff */
[----:B------:R-:W-:-:S02]  /*1e0e0*/  HSET2.LE.AND R2, R4, R0, PT ;  /* 0x0000000004027233 */ /* 0x000fc40003803000 */
[--C-:B------:R-:W-:Y:S01]  /*1e0f0*/  HSET2.LE.AND R3, R13, R0.reuse, PT ;  /* 0x000000000d037233 */ /* 0x100fe20003803000 */
[----:B------:R-:W-:Y:S01]  /*1e100*/  IMAD.MOV.U32 R48, RZ, RZ, R141 ;  /* 0x000000ffff307224 */ /* 0x000fe200078e008d */
[----:B------:R-:W-:Y:S02]  /*1e110*/  SHF.R.U32.HI R4, RZ, 0x18, R36 ;  /* 0x00000018ff047819 */ /* 0x000fe40000011624 */
[----:B------:R-:W-:Y:S01]  /*1e120*/  LOP3.LUT R5, R5, 0xff, RZ, 0xc0, !PT ;  /* 0x000000ff05057812 */ /* 0x000fe200078ec0ff */
[----:B------:R-:W-:Y:S01]  /*1e130*/  IMAD.MOV.U32 R144, RZ, RZ, R142 ;  /* 0x000000ffff907224 */ /* 0x000fe200078e008e */
[----:B------:R-:W-:Y:S02]  /*1e140*/  LOP3.LUT R141, R2, R148, RZ, 0xc0, !PT ;  /* 0x00000094028d7212 */ /* 0x000fe400078ec0ff */
[----:B------:R-:W-:Y:S02]  /*1e150*/  LOP3.LUT R142, R3, R150, RZ, 0xc0, !PT ;  /* 0x00000096038e7212 */ /* 0x000fe400078ec0ff */
[----:B------:R-:W-:-:S02]  /*1e160*/  HSET2.LE.AND R2, R6, R0, PT ;  /* 0x0000000006027233 */ /* 0x000fc40003803000 */
[----:B------:R-:W-:Y:S02]  /*1e170*/  PRMT R3, R5, 0x5410, R4 ;  /* 0x0000541005037816 */ /* 0x000fe40000000004 */
[--C-:B------:R-:W-:Y:S02]  /*1e180*/  HSET2.LE.AND R11, R92, R0.reuse, PT ;  /* 0x000000005c0b7233 */ /* 0x100fe40003803000 */
[----:B------:R-:W-:Y:S02]  /*1e190*/  LOP3.LUT R152, R2, R156, RZ, 0xc0, !PT ;  /* 0x0000009c02987212 */ /* 0x000fe400078ec0ff */
[--C-:B------:R-:W-:Y:S02]  /*1e1a0*/  HSET2.LE.AND R3, R3, R0.reuse, PT ;  /* 0x0000000003037233 */ /* 0x100fe40003803000 */
[--C-:B------:R-:W-:Y:S01]  /*1e1b0*/  HSET2.LE.AND R2, R14, R0.reuse, PT ;  /* 0x000000000e027233 */ /* 0x100fe20003803000 */
[----:B------:R-:W-:Y:S01]  /*1e1c0*/  IMAD.MOV.U32 R146, RZ, RZ, R157 ;  /* 0x000000ffff927224 */ /* 0x000fe200078e009d */
[----:B------:R-:W-:Y:S01]  /*1e1d0*/  HSET2.LE.AND R0, R15, R0, PT ;  /* 0x000000000f007233 */ /* 0x000fe20003803000 */
[----:B------:R-:W-:-:S02]  /*1e1e0*/  IMAD.MOV.U32 R17, RZ, RZ, R162 ;  /* 0x000000ffff117224 */ /* 0x000fc400078e00a2 */
[----:B------:R-:W-:Y:S01]  /*1e1f0*/  IMAD.MOV.U32 R81, RZ, RZ, R161 ;  /* 0x000000ffff517224 */ /* 0x000fe200078e00a1 */
[----:B------:R-:W-:Y:S01]  /*1e200*/  LOP3.LUT R154, R2, R154, RZ, 0xc0, !PT ;  /* 0x0000009a029a7212 */ /* 0x000fe200078ec0ff */
[----:B------:R-:W-:Y:S01]  /*1e210*/  IMAD.MOV.U32 R82, RZ, RZ, R135 ;  /* 0x000000ffff527224 */ /* 0x000fe200078e0087 */
[----:B------:R-:W-:Y:S01]  /*1e220*/  LOP3.LUT R155, R0, R155, RZ, 0xc0, !PT ;  /* 0x0000009b009b7212 */ /* 0x000fe200078ec0ff */
[----:B------:R-:W-:Y:S02]  /*1e230*/  IMAD.MOV.U32 R39, RZ, RZ, R160 ;  /* 0x000000ffff277224 */ /* 0x000fe400078e00a0 */
[----:B------:R-:W-:Y:S01]  /*1e240*/  FADD.FTZ R2, R18, R19 ;  /* 0x0000001312027221 */ /* 0x000fe20000010000 */
[----:B------:R-:W-:Y:S01]  /*1e250*/  LOP3.LUT R153, R3, R146, RZ, 0xc0, !PT ;  /* 0x0000009203997212 */ /* 0x000fe200078ec0ff */
        /* <DEDUP_REMOVED lines=13> */
[----:B------:R-:W-:Y:S01]  /*1e330*/  FADD.FTZ R0, R130, R0 ;  /* 0x0000000082007221 */ /* 0x000fe20000010000 */
[----:B------:R-:W-:Y:S01]  /*1e340*/  IMAD.MOV.U32 R139, RZ, RZ, R164 ;  /* 0x000000ffff8b7224 */ /* 0x000fe200078e00a4 */
[----:B------:R-:W3:Y:S01]  /*1e350*/  LDL.LU R247, [R1+0x50] ;  /* 0x0000500001f77983 */ /* 0x000ee20000300800 */
[----:B------:R-:W-:Y:S01]  /*1e360*/  FADD.FTZ R4, R204, R5 ;  /* 0x00000005cc047221 */ /* 0x000fe20000010000 */
[----:B------:R-:W-:Y:S01]  /*1e370*/  FADD.FTZ R3, R205, R3 ;  /* 0x00000003cd037221 */ /* 0x000fe20000010000 */
[----:B------:R-:W-:Y:S01]  /*1e380*/  FADD.FTZ R2, R138, R2 ;  /* 0x000000028a027221 */ /* 0x000fe20000010000 */
[----:B------:R-:W2:Y:S01]  /*1e390*/  LDL.LU R242, [R1+0x48] ;  /* 0x0000480001f27983 */ /* 0x000ea20000300800 */
[----:B------:R-:W-:Y:S01]  /*1e3a0*/  FADD.FTZ R0, R131, R0 ;  /* 0x0000000083007221 */ /* 0x000fe20000010000 */
[----:B------:R-:W-:-:S02]  /*1e3b0*/  FADD.FTZ R4, R139, R4 ;  /* 0x000000048b047221 */ /* 0x000fc40000010000 */
[----:B------:R-:W2:Y:S01]  /*1e3c0*/  LDL.LU R241, [R1+0x10] ;  /* 0x0000100001f17983 */ /* 0x000ea20000300800 */
        /* <DEDUP_REMOVED lines=10> */
[----:B------:R-:W1:Y:S04]  /*1e470*/  LDSM.16.MT88.4 R164, [R217+0x5c00] ;  /* 0x005c0000d9a4783b */ /* 0x000e680000004200 */
[----:B----4-:R-:W-:Y:S04]  /*1e480*/  STG.E.U16 desc[UR32][R46.64+-0xde], R86 ;  /* 0xffff22562e007986 */ /* 0x010fe8000c101520 */
        /* <DEDUP_REMOVED lines=21> */
[----:B----4-:R-:W4:Y:S04]  /*1e5e0*/  LDL.LU R237, [R1+0xc] ;  /* 0x00000c0001ed7983 */ /* 0x010f280000300800 */
        /* <DEDUP_REMOVED lines=11> */
[----:B------:R-:W-:Y:S04]  /*1e6a0*/  STG.E.U16 desc[UR32][R40.64+-0xae], R88 ;  /* 0xffff525828007986 */ /* 0x000fe8000c101520 */
[----:B------:R-:W-:Y:S04]  /*1e6b0*/  STG.E.U16 desc[UR32][R46.64+-0xb0], R90 ;  /* 0xffff505a2e007986 */ /* 0x000fe8000c101520 */
[----:B------:R-:W-:Y:S04]  /*1e6c0*/  STG.E.U16 desc[UR32][R46.64+-0xae], R91 ;  /* 0xffff525b2e007986 */ /* 0x000fe8000c101520 */
[----:B------:R-:W-:Y:S04]  /*1e6d0*/  STG.E.U16 desc[UR32][R44.64+-0xb0], R179 ;  /* 0xffff50b32c007986 */ /* 0x000fe8000c101520 */
[----:B------:R-:W-:Y:S04]  /*1e6e0*/  STG.E.U16 desc[UR32][R44.64+-0xae], R174 ;  /* 0xffff52ae2c007986 */ /* 0x000fe8000c101520 */
[----:B------:R-:W-:Y:S04]  /*1e6f0*/  STG.E.U16 desc[UR32][R42.64+-0xb0], R178 ;  /* 0xffff50b22a007986 */ /* 0x000fe8000c101520 */
[----:B------:R-:W-:Y:S04]  /*1e700*/  STG.E.U16 desc[UR32][R42.64+-0xae], R175 ;  /* 0xffff52af2a007986 */ /* 0x000fe8000c101520 */
[----:B---3--:R-:W-:Y:S04]  /*1e710*/  STG.E.U16 desc[UR32][R40.64+-0xa0], R247 ;  /* 0xffff60f728007986 */ /* 0x008fe8000c101520 */
[----:B--2---:R-:W-:Y:S04]  /*1e720*/  STG.E.U16 desc[UR32][R40.64+-0x9e], R242 ;  /* 0xffff62f228007986 */ /* 0x004fe8000c101520 */
[----:B------:R-:W-:Y:S01]  /*1e730*/  STG.E.U16 desc[UR32][R46.64+-0xa0], R241 ;  /* 0xffff60f12e007986 */ /* 0x000fe2000c101520 */
        /* <DEDUP_REMOVED lines=8> */
[----:B------:R-:W-:Y:S01]  /*1e7c0*/  IADD3 R5, P1, R40, -0x200, RZ ;  /* 0xfffffe0028057810 */ /* 0x000fe20007f3e0ff */
[----:B------:R-:W-:Y:S01]  /*1e7d0*/  FADD.FTZ R3, R224, R3 ;  /* 0x00000003e0037221 */ /* 0x000fe20000010000 */
[----:B------:R-:W-:Y:S01]  /*1e7e0*/  FADD.FTZ R2, R223, R2 ;  /* 0x00000002df027221 */ /* 0x000fe20000010000 */
[----:B------:R-:W-:Y:S01]  /*1e7f0*/  FADD.FTZ R0, R222, R0 ;  /* 0x00000000de007221 */ /* 0x000fe20000010000 */
[----:B------:R-:W-:Y:S01]  /*1e800*/  HMMA.16816.F32 R168, R8, R24, R168 ;  /* 0x0000001808a8723c */ /* 0x000fe200000018a8 */
[----:B------:R-:W-:Y:S01]  /*1e810*/  FADD.FTZ R4, R221, R4 ;  /* 0x00000004dd047221 */ /* 0x000fe20000010000 */
[----:B------:R-:W-:-:S04]  /*1e820*/  FADD.FTZ R3, R220, R3 ;  /* 0x00000003dc037221 */ /* 0x000fc80000010000 */
[C---:B------:R-:W-:Y:S06]  /*1e830*/  HMMA.16816.F32 R24, R8.reuse, R26, R76 ;  /* 0x0000001a0818723c */ /* 0x040fec000000184c */
[C---:B------:R-:W-:Y:S06]  /*1e840*/  HMMA.16816.F32 R160, R8.reuse, R28, R68 ;  /* 0x0000001c08a0723c */ /* 0x040fec0000001844 */
[----:B------:R-:W-:Y:S01]  /*1e850*/  HMMA.16816.F32 R8, R8, R30, R64 ;  /* 0x0000001e0808723c */ /* 0x000fe20000001840 */
[----:B------:R-:W-:Y:S01]  /*1e860*/  IMAD.MOV.U32 R93, RZ, RZ, R144 ;  /* 0x000000ffff5d7224 */ /* 0x000fe200078e0090 */
[----:B------:R-:W-:Y:S01]  /*1e870*/  @UP0 UIADD3 UR7, UR31, -0x3, URZ ;  /* 0xfffffffd1f070890 */ /* 0x000fe2000fffe03f */
[----:B------:R-:W-:-:S03]  /*1e880*/  UMOV UR5, UR6 ;  /* 0x0000000600057c82 */ /* 0x000fc60008000000 */
[----:B-1----:R-:W-:Y:S01]  /*1e890*/  HMMA.16816.F32 R156, R140, R164, R60 ;  /* 0x000000a48c9c723c */ /* 0x002fe2000000183c */
[----:B------:R-:W-:-:S05]  /*1e8a0*/  IMAD.MOV.U32 R135, RZ, RZ, R93 ;  /* 0x000000ffff877224 */ /* 0x000fca00078e005d */
[----:B------:R-:W-:Y:S01]  /*1e8b0*/  HMMA.16816.F32 R148, R140, R166, R56 ;  /* 0x000000a68c94723c */ /* 0x000fe20000001838 */
[----:B------:R-:W-:-:S05]  /*1e8c0*/  IMAD.MOV.U32 R133, RZ, RZ, R207 ;  /* 0x000000ffff857224 */ /* 0x000fca00078e00cf */
[----:B------:R-:W-:Y:S01]  /*1e8d0*/  HMMA.16816.F32 R168, R152, R164, R168 ;  /* 0x000000a498a8723c */ /* 0x000fe200000018a8 */
[----:B------:R-:W-:-:S05]  /*1e8e0*/  IMAD.MOV.U32 R134, RZ, RZ, R231 ;  /* 0x000000ffff867224 */ /* 0x000fca00078e00e7 */
[----:B------:R-:W-:Y:S01]  /*1e8f0*/  HMMA.16816.F32 R144, R140, R20, R52 ;  /* 0x000000148c90723c */ /* 0x000fe20000001834 */
[----:B------:R-:W-:-:S05]  /*1e900*/  @P0 IMAD.MOV.U32 R135, RZ, RZ, R93 ;  /* 0x000000ffff870224 */ /* 0x000fca00078e005d */
[----:B------:R-:W-:Y:S01]  /*1e910*/  HMMA.16816.F32 R164, R152, R166, R24 ;  /* 0x000000a698a4723c */ /* 0x000fe20000001818 */
[----:B------:R-:W-:-:S05]  /*1e920*/  @P0 IMAD.MOV.U32 R133, RZ, RZ, R207 ;  /* 0x000000ffff850224 */ /* 0x000fca00078e00cf */
[----:B------:R-:W-:Y:S01]  /*1e930*/  HMMA.16816.F32 R160, R152, R20, R160 ;  /* 0x0000001498a0723c */ /* 0x000fe200000018a0 */
[----:B------:R-:W-:-:S05]  /*1e940*/  @P0 IMAD.MOV.U32 R134, RZ, RZ, R231 ;  /* 0x000000ffff860224 */ /* 0x000fca00078e00e7 */
[-C--:B------:R-:W-:Y:S06]  /*1e950*/  HMMA.16816.F32 R140, R140, R22.reuse, R32 ;  /* 0x000000168c8c723c */ /* 0x080fec0000001820 */
[----:B------:R-:W-:Y:S01]  /*1e960*/  HMMA.16816.F32 R152, R152, R22, R8 ;  /* 0x000000169898723c */ /* 0x000fe20000001808 */
[----:B----4-:R-:W-:Y:S04]  /*1e970*/  STG.E.U16 desc[UR32][R46.64+-0x9e], R237 ;  /* 0xffff62ed2e007986 */ /* 0x010fe8000c101520 */
        /* <DEDUP_REMOVED lines=40> */
[----:B-1----:R4:W5:Y:S04]  /*1ec00*/  LDL.LU R239, [R1+0x374] ;  /* 0x0003740001ef7983 */ /* 0x0029680000300800 */
        /* <DEDUP_REMOVED lines=22> */
[----:B------:R4:W5:Y:S01]  /*1ed70*/  LDL.LU R224, [R1+0x358] ;  /* 0x0003580001e07983 */ /* 0x0009620000300800 */
[----:B--2---:R-:W-:-:S03]  /*1ed80*/  FADD.FTZ R245, R216, R0 ;  /* 0x00000000d8f57221 */ /* 0x004fc60000010000 */
[----:B------:R4:W-:Y:S04]  /*1ed90*/  STG.E.U16 desc[UR32][R44.64+-0x30], R105 ;  /* 0xffffd0692c007986 */ /* 0x0009e8000c101520 */
[----:B------:R4:W-:Y:S04]  /*1eda0*/  STG.E.U16 desc[UR32][R44.64+-0x2e], R104 ;  /* 0xffffd2682c007986 */ /* 0x0009e8000c101520 */
[----:B------:R4:W5:Y:S01]  /*1edb0*/  LDL.LU R223, [R1+0x354] ;  /* 0x0003540001df7983 */ /* 0x0009620000300800 */
[----:B------:R-:W-:-:S03]  /*1edc0*/  IADD3.X R0, R41, -0x1, RZ, P1, !PT ;  /* 0xffffffff29007810 */ /* 0x000fc60000ffe4ff */
[----:B------:R4:W-:Y:S04]  /*1edd0*/  STG.E.U16 desc[UR32][R42.64+-0x30], R103 ;  /* 0xffffd0672a007986 */ /* 0x0009e8000c101520 */
[----:B------:R4:W-:Y:S04]  /*1ede0*/  STG.E.U16 desc[UR32][R42.64+-0x2e], R102 ;  /* 0xffffd2662a007986 */ /* 0x0009e8000c101520 */
[----:B------:R4:W5:Y:S01]  /*1edf0*/  LDL.LU R222, [R1+0x350] ;  /* 0x0003500001de7983 */ /* 0x0009620000300800 */
[----:B---3--:R-:W-:-:S03]  /*1ee00*/  FADD.FTZ R244, R219, R2 ;  /* 0x00000002dbf47221 */ /* 0x008fc60000010000 */
[----:B------:R4:W-:Y:S04]  /*1ee10*/  STG.E.U16 desc[UR32][R40.64+-0x20], R198 ;  /* 0xffffe0c628007986 */ /* 0x0009e8000c101520 */
[----:B------:R4:W-:Y:S04]  /*1ee20*/  STG.E.U16 desc[UR32][R40.64+-0x1e], R197 ;  /* 0xffffe2c528007986 */ /* 0x0009e8000c101520 */
[----:B------:R4:W-:Y:S04]  /*1ee30*/  STL [R1+0x2c], R5 ;  /* 0x00002c0501007387 */ /* 0x0009e80000100800 */
        /* <DEDUP_REMOVED lines=20> */
[----:B------:R4:W-:Y:S01]  /*1ef80*/  STL [R1+0x28], R0 ;  /* 0x0000280001007387 */ /* 0x0009e20000100800 */
[----:B------:R-:W-:Y:S05]  /*1ef90*/  @P0 BRA `(.L_x_462) ;  /* 0x0000000000040947 */ /* 0x000fea0003800000 */
.L_x_458:
[----:B------:R-:W-:-:S12]  /*1efa0*/  UIADD3 UR7, UR5, -0x1, URZ ;  /* 0xffffffff05077890 */ /* 0x000fd8000fffe03f */
.L_x_462:
[----:B------:R-:W-:-:S13]  /*1efb0*/  ISETP.LE.AND P0, PT, RZ, UR7, PT ;  /* 0x00000007ff007c0c */ /* 0x000fda000bf03270 */
[----:B------:R-:W-:Y:S05]  /*1efc0*/  @!P0 BRA `(.L_x_463) ;  /* 0x000000c000848947 */ /* 0x000fea0003800000 */
[----:B----4-:R-:W2:Y:S01]  /*1efd0*/  LDL.LU R0, [R1+0x2a4] ;  /* 0x0002a40001007983 */ /* 0x010ea20000300800 */
[----:B------:R-:W-:-:S03]  /*1efe0*/  ULDC UR4, c[0x0][0x2d0] ;  /* 0x0000b40000047ab9 */ /* 0x000fc60000000800 */
[----:B------:R-:W3:Y:S04]  /*1eff0*/  LDL.LU R4, [R1+0x2a0] ;  /* 0x0002a00001047983 */ /* 0x000ee80000300800 */
[----:B------:R-:W4:Y:S01]  /*1f000*/  LDL.LU R5, [R1+0x334] ;  /* 0x0003340001057983 */ /* 0x000f220000300800 */
[----:B-----5:R-:W-:Y:S01]  /*1f010*/  ISETP.GE.AND P0, PT, R238, UR4, PT ;  /* 0x00000004ee007c0c */ /* 0x020fe2000bf06270 */
[----:B------:R-:W-:Y:S01]  /*1f020*/  UIMAD UR44, UR50, 0x38, UR41 ;  /* 0x00000038322c78a4 */ /* 0x000fe2000f8e0229 */
[----:B------:R-:W-:Y:S01]  /*1f030*/  IMAD.MOV.U32 R137, RZ, RZ, R135 ;  /* 0x000000ffff897224 */ /* 0x000fe200078e0087 */
[----:B------:R-:W1:Y:S01]  /*1f040*/  S2R R2, SR_TID.X ;  /* 0x0000000000027919 */ /* 0x000e620000002100 */
[----:B------:R-:W-:Y:S01]  /*1f050*/  USHF.R.S32.HI UR4, URZ, 0x1f, UR46 ;  /* 0x0000001f3f047899 */ /* 0x000fe2000801142e */
[----:B------:R-:W-:Y:S01]  /*1f060*/  IMAD.MOV.U32 R132, RZ, RZ, R136 ;  /* 0x000000ffff847224 */ /* 0x000fe200078e0088 */
[----:B------:R-:W-:Y:S01]  /*1f070*/  UIADD3 UR44, UR44, 0x1, URZ ;  /* 0x000000012c2c7890 */ /* 0x000fe2000fffe03f */
[----:B------:R-:W-:Y:S01]  /*1f080*/  MOV R3, R133 ;  /* 0x0000008500037202 */ /* 0x000fe20000000f00 */
[----:B------:R-:W-:-:S02]  /*1f090*/  USHF.L.U64.HI UR5, UR8, 0x6, UR9 ;  /* 0x0000000608057899 */ /* 0x000fc40008010209 */
[----:B------:R-:W-:Y:S02]  /*1f0a0*/  USHF.L.U32 UR6, UR8, 0x6, URZ ;  /* 0x0000000608067899 */ /* 0x000fe4000800063f */
[----:B------:R-:W-:Y:S01]  /*1f0b0*/  UIMAD.WIDE.U32 UR38, UR8, 0x60, URZ ;  /* 0x00000060082678a5 */ /* 0x000fe2000f8e003f */
[----:B------:R-:W1:Y:S01]  /*1f0c0*/  @!P0 LDC.64 R6, c[0x0][0x220] ;  /* 0x00008800ff068b82 */ /* 0x000e620000000a00 */
[----:B------:R-:W-:Y:S02]  /*1f0d0*/  UIMAD UR37, UR9, 0x60, URZ ;  /* 0x00000060092578a4 */ /* 0x000fe4000f8e023f */
[----:B------:R-:W-:Y:S02]  /*1f0e0*/  USHF.L.U64.HI UR8, UR10, 0x6, UR11 ;  /* 0x000000060a087899 */ /* 0x000fe4000801020b */
[----:B------:R-:W-:Y:S02]  /*1f0f0*/  USHF.L.U32 UR9, UR10, 0x6, URZ ;  /* 0x000000060a097899 */ /* 0x000fe4000800063f */
[----:B------:R-:W-:Y:S01]  /*1f100*/  UIMAD.WIDE.U32 UR48, UR10, 0x60, URZ ;  /* 0x000000600a3078a5 */ /* 0x000fe2000f8e003f */
[----:B------:R-:W1:Y:S01]  /*1f110*/  @!P0 LDC.64 R10, c[0x0][0x220] ;  /* 0x00008800ff0a8b82 */ /* 0x000e620000000a00 */
[----:B------:R-:W-:-:S02]  /*1f120*/  USHF.L.U32 UR47, UR46, 0x1, URZ ;  /* 0x000000012e2f7899 */ /* 0x000fc4000800063f */
[----:B------:R-:W-:Y:S02]  /*1f130*/  USHF.R.S32.HI UR10, URZ, 0x1f, UR50 ;  /* 0x0000001f3f0a7899 */ /* 0x000fe40008011432 */
[----:B------:R-:W-:Y:S02]  /*1f140*/  USHF.L.U64.HI UR46, UR46, 0x1, UR4 ;  /* 0x000000012e2e7899 */ /* 0x000fe40008010204 */
[----:B------:R-:W-:Y:S01]  /*1f150*/  USHF.R.S32.HI UR4, URZ, 0x1f, UR44 ;  /* 0x0000001f3f047899 */ /* 0x000fe2000801142c */
[----:B------:R-:W1:Y:S01]  /*1f160*/  @!P0 LDC.64 R8, c[0x0][0x220] ;  /* 0x00008800ff088b82 */ /* 0x000e620000000a00 */
[----:B------:R-:W-:Y:S02]  /*1f170*/  UIMAD UR40, UR11, 0x60, URZ ;  /* 0x000000600b2878a4 */ /* 0x000fe4000f8e023f */
[----:B------:R-:W-:Y:S02]  /*1f180*/  USHF.R.S32.HI UR11, URZ, 0x1f, UR41 ;  /* 0x0000001f3f0b7899 */ /* 0x000fe40008011429 */
[----:B------:R-:W-:-:S02]  /*1f190*/  UIMAD.WIDE.U32 UR50, UR50, 0x70, URZ ;  /* 0x00000070323278a5 */ /* 0x000fc4000f8e003f */
[----:B------:R-:W-:Y:S01]  /*1f1a0*/  UIMAD UR10, UR10, 0x70, URZ ;  /* 0x000000700a0a78a4 */ /* 0x000fe2000f8e023f */
[----:B-1----:R1:W-:Y:S01]  /*1f1b0*/  @!P0 STL.64 [R1+0x310], R6 ;  /* 0x0003100601008387 */ /* 0x0023e20000100a00 */
[----:B------:R-:W-:Y:S02]  /*1f1c0*/  USHF.L.U32 UR45, UR44, 0x1, URZ ;  /* 0x000000012c2d7899 */ /* 0x000fe4000800063f */
[----:B------:R-:W-:Y:S02]  /*1f1d0*/  USHF.L.U32 UR42, UR41, 0x1, URZ ;  /* 0x00000001292a7899 */ /* 0x000fe4000800063f */
[----:B------:R-:W-:Y:S02]  /*1f1e0*/  USHF.L.U64.HI UR44, UR44, 0x1, UR4 ;  /* 0x000000012c2c7899 */ /* 0x000fe40008010204 */
[----:B------:R-:W-:Y:S01]  /*1f1f0*/  UIADD3 UR37, UR37, UR39, URZ ;  /* 0x0000002725257290 */ /* 0x000fe2000fffe03f */
[----:B------:R-:W-:Y:S01]  /*1f200*/  @!P0 STL.64 [R1+0x308], R10 ;  /* 0x0003080a01008387 */ /* 0x000fe20000100a00 */
[----:B------:R-:W-:-:S02]  /*1f210*/  UIADD3 UR40, UR40, UR49, URZ ;  /* 0x0000003128287290 */ /* 0x000fc4000fffe03f */
[----:B------:R-:W-:Y:S02]  /*1f220*/  USHF.L.U64.HI UR41, UR41, 0x1, UR11 ;  /* 0x0000000129297899 */ /* 0x000fe4000801020b */
[----:B------:R-:W-:Y:S01]  /*1f230*/  UIADD3 UR43, UR51, UR10, URZ ;  /* 0x0000000a332b7290 */ /* 0x000fe2000fffe03f */
[----:B------:R-:W-:Y:S01]  /*1f240*/  ULDC UR4, c[0x0][0x2ec] ;  /* 0x0000bb0000047ab9 */ /* 0x000fe20000000800 */
[----:B------:R1:W-:Y:S02]  /*1f250*/  @!P0 STL.64 [R1+0x300], R8 ;  /* 0x0003000801008387 */ /* 0x0003e40000100a00 */
[----:B-1----:R-:W-:-:S04]  /*1f260*/  SHF.R.S32.HI R6, RZ, 0x1f, R2 ;  /* 0x0000001fff067819 */ /* 0x002fc80000011402 */
[----:B------:R-:W-:Y:S02]  /*1f270*/  LEA.HI R6, R6, R2, RZ, 0x5 ;  /* 0x0000000206067211 */ /* 0x000fe400078f28ff */
[----:B------:R-:W-:Y:S02]  /*1f280*/  MOV R2, UR29 ;  /* 0x0000001d00027c02 */ /* 0x000fe40008000f00 */
[----:B------:R-:W-:-:S05]  /*1f290*/  SHF.R.S32.HI R6, RZ, 0x5, R6 ;  /* 0x00000005ff067819 */ /* 0x000fca0000011406 */
[----:B------:R-:W-:Y:S02]  /*1f2a0*/  IMAD R2, R2, 0x8, R6 ;  /* 0x0000000802027824 */ /* 0x000fe400078e0206 */
[----:B------:R-:W1:Y:S02]  /*1f2b0*/  @!P0 LDC.64 R6, c[0x0][0x220] ;  /* 0x00008800ff068b82 */ /* 0x000e640000000a00 */
[----:B------:R-:W-:Y:S01]  /*1f2c0*/  IMAD.WIDE.U32 R8, R2, -0x326172a9, RZ ;  /* 0xcd9e8d5702087825 */ /* 0x000fe200078e00ff */
[----:B-1----:R2:W-:Y:S04]  /*1f2d0*/  @!P0 STL.64 [R1+0x2f8], R6 ;  /* 0x0002f80601008387 */ /* 0x0025e80000100a00 */
[----:B------:R-:W-:Y:S01]  /*1f2e0*/  STL.64 [R1+0xc0], R8 ;  /* 0x0000c00801007387 */ /* 0x000fe20000100a00 */
[----:B--2---:R-:W-:Y:S01]  /*1f2f0*/  IMAD.WIDE.U32 R6, R0, -0x326172a9, RZ ;  /* 0xcd9e8d5700067825 */ /* 0x004fe200078e00ff */
[----:B---3--:R-:W-:-:S04]  /*1f300*/  LOP3.LUT R2, R9, R4, RZ, 0x3c, !PT ;  /* 0x0000000409027212 */ /* 0x008fc800078e3cff */
[----:B------:R4:W-:Y:S01]  /*1f310*/  STL.64 [R1+0xb8], R6 ;  /* 0x0000b80601007387 */ /* 0x0009e20000100a00 */
[----:B------:R-:W-:Y:S01]  /*1f320*/  LOP3.LUT R4, R7, R4, RZ, 0x3c, !PT ;  /* 0x0000000407047212 */ /* 0x000fe200078e3cff */
[----:B------:R-:W-:Y:S02]  /*1f330*/  IMAD.MOV.U32 R0, RZ, RZ, R134 ;  /* 0x000000ffff007224 */ /* 0x000fe400078e0086 */
[----:B----4-:R-:W-:-:S05]  /*1f340*/  IMAD.WIDE.U32 R6, R5, -0x2daee0ad, RZ ;  /* 0xd2511f5305067825 */ /* 0x010fca00078e00ff */
[----:B------:R1:W-:Y:S04]  /*1f350*/  STL.64 [R1+0x10], R6 ;  /* 0x0000100601007387 */ /* 0x0003e80000100a00 */
[----:B------:R-:W2:Y:S04]  /*1f360*/  LDL.LU.64 R8, [R1+0x328] ;  /* 0x0003280001087983 */ /* 0x000ea80000300a00 */
[----:B-1----:R-:W3:Y:S01]  /*1f370*/  LDL.LU.64 R6, [R1+0x338] ;  /* 0x0003380001067983 */ /* 0x002ee20000300a00 */
[----:B------:R-:W-:-:S04]  /*1f380*/  IMAD.WIDE.U32 R12, R2, -0x2daee0ad, RZ ;  /* 0xd2511f53020c7825 */ /* 0x000fc800078e00ff */
[----:B------:R-:W-:Y:S01]  /*1f390*/  IMAD.WIDE.U32 R10, R4, -0x2daee0ad, RZ ;  /* 0xd2511f53040a7825 */ /* 0x000fe200078e00ff */
[----:B------:R1:W-:Y:S04]  /*1f3a0*/  STL.64 [R1+0x78], R12 ;  /* 0x0000780c01007387 */ /* 0x0003e80000100a00 */
[----:B------:R1:W-:Y:S01]  /*1f3b0*/  STL.64 [R1+0x70], R10 ;  /* 0x0000700a01007387 */ /* 0x0003e20000100a00 */
[----:B--2---:R-:W-:Y:S02]  /*1f3c0*/  MOV R5, R9 ;  /* 0x0000000900057202 */ /* 0x004fe40000000f00 */
[----:B---3--:R-:W-:-:S05]  /*1f3d0*/  MOV R4, R6 ;  /* 0x0000000600047202 */ /* 0x008fca0000000f00 */
[----:B------:R1:W-:Y:S01]  /*1f3e0*/  STL.64 [R1+0x2f0], R4 ;  /* 0x0002f00401007387 */ /* 0x0003e20000100a00 */
[----:B------:R-:W-:Y:S05]  /*1f3f0*/  BRA `(.L_x_464) ;  /* 0x0000000000d47947 */ /* 0x000fea0003800000 */
.L_x_466:
[----:B------:R-:W2:Y:S01]  /*1f400*/  LDL.64 R184, [R1+0x320] ;  /* 0x0003200001b87983 */ /* 0x000ea20000100a00 */
[----:B------:R-:W1:Y:S01]  /*1f410*/  LDC.64 R138, c[0x0][0x248] ;  /* 0x00009200ff8a7b82 */ /* 0x000e620000000a00 */
[----:B------:R-:W-:Y:S02]  /*1f420*/  UIADD3 UR31, UR7, -0x1, URZ ;  /* 0xffffffff071f7890 */ /* 0x000fe4000fffe03f */
[----:B------:R-:W3:Y:S02]  /*1f430*/  LDL.64 R182, [R1+0x318] ;  /* 0x0003180001b67983 */ /* 0x000ee40000100a00 */
[----:B------:R-:W-:Y:S02]  /*1f440*/  USHF.R.S32.HI UR10, URZ, 0x1f, UR31 ;  /* 0x0000001f3f0a7899 */ /* 0x000fe4000801141f */
[----:B------:R4:W-:Y:S04]  /*1f450*/  @P0 STS [R230+0x2000], RZ ;  /* 0x002000ffe6000388 */ /* 0x0009e80000000800 */
[----:B------:R4:W-:Y:S04]  /*1f460*/  @P0 STS [R230+0x2004], RZ ;  /* 0x002004ffe6000388 */ /* 0x0009e80000000800 */
[----:B------:R4:W-:Y:S01]  /*1f470*/  @P0 STS.64 [R230+0x2008], RZ ;  /* 0x002008ffe6000388 */ /* 0x0009e20000000a00 */
[C---:B-1----:R-:W-:Y:S02]  /*1f480*/  IMAD R133, R138.reuse, UR10, RZ ;  /* 0x0000000a8a857c24 */ /* 0x042fe4000f8e02ff */
[----:B------:R-:W-:Y:S04]  /*1f490*/  IMAD.WIDE.U32 R172, R138, UR31, RZ ;  /* 0x0000001f8aac7c25 */ /* 0x000fe8000f8e00ff */
[----:B------:R-:W-:Y:S04]  /*1f4a0*/  IMAD R133, R139, UR31, R133 ;  /* 0x0000001f8b857c24 */ /* 0x000fe8000f8e0285 */
[----:B------:R-:W-:Y:S01]  /*1f4b0*/  IMAD.IADD R133, R173, 0x1, R133 ;  /* 0x00000001ad857824 */ /* 0x000fe200078e0285 */
[C---:B--2---:R-:W-:Y:S04]  /*1f4c0*/  LEA R2, P1, R172.reuse, R184, 0x7 ;  /* 0x000000b8ac027211 */ /* 0x044fe800078238ff */
[----:B---3--:R-:W-:Y:S02]  /*1f4d0*/  LEA.HI.X R133, R172, R183, R133, 0x7, P1 ;  /* 0x000000b7ac857211 */ /* 0x008fe400008f3c85 */
[----:B------:R-:W1:Y:S02]  /*1f4e0*/  @!P0 LDC.64 R172, c[0x0][0x218] ;  /* 0x00008600ffac8b82 */ /* 0x000e640000000a00 */
[C---:B-1----:R-:W-:Y:S04]  /*1f4f0*/  @!P0 LEA R172, P1, R2.reuse, R172, 0x1 ;  /* 0x000000ac02ac8211 */ /* 0x042fe800078208ff */
[----:B------:R-:W-:Y:S02]  /*1f500*/  @!P0 LEA.HI.X R173, R2, R173, R133, 0x1, P1 ;  /* 0x000000ad02ad8211 */ /* 0x000fe400008f0c85 */
[C---:B------:R-:W-:Y:S03]  /*1f510*/  @!P0 LEA R136, P1, R138.reuse, R2, 0x5 ;  /* 0x000000028a888211 */ /* 0x040fe600078228ff */
[----:B------:R-:W-:Y:S01]  /*1f520*/  @!PT LDS RZ, [RZ] ;  /* 0x00000000fffff984 */ /* 0x000fe20000000800 */
[----:B------:R-:W-:Y:S01]  /*1f530*/  @!PT LDS RZ, [RZ] ;  /* 0x00000000fffff984 */ /* 0x000fe20000000800 */
[----:B------:R-:W-:Y:S01]  /*1f540*/  @!PT LDS RZ, [RZ] ;  /* 0x00000000fffff984 */ /* 0x000fe20000000800 */
[----:B------:R1:W-:Y:S04]  /*1f550*/  @!P0 LDGSTS.E.BYPASS.LTC128B.128 [R230+0x2000], desc[UR32][R172.64] ;  /* 0x02000000ace68fae */ /* 0x0003e8000b901d60 */
[----:B------:R4:W-:Y:S01]  /*1f560*/  @P0 STS.128 [R230+0x2800], RZ ;  /* 0x002800ffe6000388 */ /* 0x0009e20000000c00 */
[----:B-1----:R-:W-:Y:S02]  /*1f570*/  @!P0 LEA.HI.X R172, R138, R133, R139, 0x5, P1 ;  /* 0x000000858aac8211 */ /* 0x002fe400008f2c8b */
[----:B------:R-:W1:Y:S02]  /*1f580*/  @!P0 LDC.64 R138, c[0x0][0x218] ;  /* 0x00008600ff8a8b82 */ /* 0x000e640000000a00 */
[C---:B-1----:R-:W-:Y:S04]  /*1f590*/  @!P0 LEA R138, P1, R136.reuse, R138, 0x1 ;  /* 0x0000008a888a8211 */ /* 0x042fe800078208ff */
[----:B------:R-:W-:Y:S02]  /*1f5a0*/  @!P0 LEA.HI.X R139, R136, R139, R172, 0x1, P1 ;  /* 0x0000008b888b8211 */ /* 0x000fe400008f0cac */
[C---:B------:R-:W-:Y:S03]  /*1f5b0*/  @!P0 IADD3 R136, P2, R2.reuse, UR9, RZ ;  /* 0x0000000902888c10 */ /* 0x040fe6000ff5e0ff */
[----:B------:R-:W-:Y:S01]  /*1f5c0*/  @!PT LDS RZ, [RZ] ;  /* 0x00000000fffff984 */ /* 0x000fe20000000800 */
[----:B------:R-:W-:Y:S01]  /*1f5d0*/  @!PT LDS RZ, [RZ] ;  /* 0x00000000fffff984 */ /* 0x000fe20000000800 */
[----:B------:R-:W-:Y:S01]  /*1f5e0*/  @!PT LDS RZ, [RZ] ;  /* 0x00000000fffff984 */ /* 0x000fe20000000800 */
[----:B------:R1:W-:Y:S01]  /*1f5f0*/  @!P0 LDGSTS.E.BYPASS.LTC128B.128 [R230+0x2800], desc[UR32][R138.64] ;  /* 0x028000008ae68fae */ /* 0x0003e2000b901d60 */
[C---:B------:R-:W-:Y:S02]  /*1f600*/  @!P0 IADD3.X R172, R133.reuse, UR8, RZ, P2, !PT ;  /* 0x0000000885ac8c10 */ /* 0x040fe400097fe4ff */
[----:B------:R-:W-:Y:S01]  /*1f610*/  @!P0 IADD3 R2, P2, R2, UR48, RZ ;  /* 0x0000003002028c10 */ /* 0x000fe2000ff5e0ff */
[----:B------:R4:W-:Y:S03]  /*1f620*/  @P0 STS.128 [R230+0x3000], RZ ;  /* 0x003000ffe6000388 */ /* 0x0009e60000000c00 */
[----:B------:R-:W-:Y:S01]  /*1f630*/  @!P0 IADD3.X R133, R133, UR40, RZ, P2, !PT ;  /* 0x0000002885858c10 */ /* 0x000fe200097fe4ff */
[----:B-1----:R-:W1:Y:S02]  /*1f640*/  @!P0 LDC.64 R138, c[0x0][0x218] ;  /* 0x00008600ff8a8b82 */ /* 0x002e640000000a00 */
[C---:B-1----:R-:W-:Y:S04]  /*1f650*/  @!P0 LEA R138, P1, R136.reuse, R138, 0x1 ;  /* 0x0000008a888a8211 */ /* 0x042fe800078208ff */
[----:B------:R-:W-:Y:S05]  /*1f660*/  @!P0 LEA.HI.X R139, R136, R139, R172, 0x1, P1 ;  /* 0x0000008b888b8211 */ /* 0x000fea00008f0cac */
[----:B------:R-:W-:Y:S01]  /*1f670*/  @!PT LDS RZ, [RZ] ;  /* 0x00000000fffff984 */ /* 0x000fe20000000800 */
[----:B------:R-:W-:Y:S01]  /*1f680*/  @!PT LDS RZ, [RZ] ;  /* 0x00000000fffff984 */ /* 0x000fe20000000800 */
[----:B------:R-:W-:Y:S01]  /*1f690*/  @!PT LDS RZ, [RZ] ;  /* 0x00000000fffff984 */ /* 0x000fe20000000800 */
[----:B------:R1:W-:Y:S04]  /*1f6a0*/  @!P0 LDGSTS.E.BYPASS.LTC128B.128 [R230+0x3000], desc[UR32][R138.64] ;  /* 0x030000008ae68fae */ /* 0x0003e8000b901d60 */
[----:B------:R4:W-:Y:S01]  /*1f6b0*/  @P0 STS.128 [R230+0x3800], RZ ;  /* 0x003800ffe6000388 */ /* 0x0009e20000000c00 */
[----:B-1----:R-:W1:Y:S02]  /*1f6c0*/  @!P0 LDC.64 R138, c[0x0][0x218] ;  /* 0x00008600ff8a8b82 */ /* 0x002e640000000a00 */
        /* <DEDUP_REMOVED lines=8> */
.L_x_464:
[----:B-1----:R-:W2:Y:S01]  /*1f750*/  LDL.64 R12, [R1+0x2f0] ;  /* 0x0002f000010c7983 */ /* 0x002ea20000100a00 */
[----:B------:R-:W-:Y:S04]  /*1f760*/  DEPBAR.LE SB0, 0x0 ;  /* 0x000080000000791a */ /* 0x000fe80000000000 */
[----:B------:R-:W3:Y:S01]  /*1f770*/  LDL R9, [R1+0x310] ;  /* 0x0003100001097983 */ /* 0x000ee20000100800 */
[----:B------:R-:W-:Y:S01]  /*1f780*/  USHF.R.S32.HI UR11, URZ, 0x1f, UR7 ;  /* 0x0000001f3f0b7899 */ /* 0x000fe20008011407 */
[----:B------:R-:W-:Y:S01]  /*1f790*/  IMAD.U32 R4, RZ, RZ, UR7 ;  /* 0x00000007ff047e24 */ /* 0x000fe2000f8e00ff */
[----:B------:R-:W-:Y:S02]  /*1f7a0*/  UIMAD UR10, UR24, UR7, URZ ;  /* 0x00000007180a72a4 */ /* 0x000fe4000f8e023f */
[----:B------:R-:W4:Y:S01]  /*1f7b0*/  LDL R20, [R1+0x314] ;  /* 0x0003140001147983 */ /* 0x000f220000100800 */
[----:B------:R-:W-:Y:S02]  /*1f7c0*/  UISETP.GE.AND UP0, UPT, UR7, 0x1, UPT ;  /* 0x000000010700788c */ /* 0x000fe4000bf06270 */
[----:B------:R-:W-:Y:S02]  /*1f7d0*/  UIMAD UR10, UR11, UR25, UR10 ;  /* 0x000000190b0a72a4 */ /* 0x000fe4000f8e020a */
        /* <DEDUP_REMOVED lines=12> */
[----:B------:R-:W5:Y:S05]  /*1f8a0*/  LDL.64 R138, [R1+0xc0] ;  /* 0x0000c000018a7983 */ /* 0x000f6a0000100a00 */
[----:B------:R-:W5:Y:S05]  /*1f8b0*/  LDL.64 R234, [R1+0x78] ;  /* 0x0000780001ea7983 */ /* 0x000f6a0000100a00 */
[----:B------:R-:W5:Y:S01]  /*1f8c0*/  LDL.64 R232, [R1+0x70] ;  /* 0x0000700001e87983 */ /* 0x000f620000100a00 */
[----:B--2---:R-:W-:Y:S04]  /*1f8d0*/  IMAD.WIDE.U32 R4, R4, UR25, R12 ;  /* 0x0000001904047c25 */ /* 0x004fe8000f8e000c */
[----:B------:R-:W-:Y:S01]  /*1f8e0*/  VIADD R2, R5, UR10 ;  /* 0x0000000a05027c36 */ /* 0x000fe20008000000 */
[C---:B---3--:R-:W-:Y:S01]  /*1f8f0*/  @!P0 LEA R12, P4, R4.reuse, R9, 0x1 ;  /* 0x00000009040c8211 */ /* 0x048fe200078808ff */
[----:B------:R-:W-:Y:S01]  /*1f900*/  ULOP3.LUT UR10, UR11, UR35, URZ, 0x3c, !UPT ;  /* 0x000000230b0a7292 */ /* 0x000fe2000f8e3c3f */
        /* <DEDUP_REMOVED lines=25> */
[----:B------:R-:W-:Y:S02]  /*1faa0*/  @!P0 LDGSTS.E.BYPASS.LTC128B.128 [R230+0x5000], desc[UR32][R8.64] ;  /* 0x0500000008e68fae */ /* 0x000fe4000b901d60 */
[----:B------:R-:W-:Y:S03]  /*1fab0*/  @!P0 LEA.HI.X R7, R14, R17, R16, 0x1, P1 ;  /* 0x000000110e078211 */ /* 0x000fe600008f0c10 */
[----:B------:R-:W-:Y:S01]  /*1fac0*/  @P0 STS.128 [R230+0x5800], RZ ;  /* 0x005800ffe6000388 */ /* 0x000fe20000000c00 */
[----:B------:R-:W-:Y:S04]  /*1fad0*/  PLOP3.LUT P1, PT, PT, PT, UP0, 0x80, 0x0 ;  /* 0x000000000000781c */ /* 0x000fe80003f2f008 */
        /* <DEDUP_REMOVED lines=10> */
[----:B------:R-:W5:Y:S01]  /*1fb80*/  LDSM.16.M88.4 R64, [R216+0x2c00] ;  /* 0x002c0000d840783b */ /* 0x000f620000000200 */
[----:B------:R-:W-:Y:S04]  /*1fb90*/  LOP3.LUT R134, R237, UR10, RZ, 0x3c, !PT ;  /* 0x0000000aed867c12 */ /* 0x000fe8000f8e3cff */
[----:B------:R-:W5:Y:S01]  /*1fba0*/  LDSM.16.M88.4 R80, [R216+0x3000] ;  /* 0x00300000d850783b */ /* 0x000f620000000200 */
[----:B------:R-:W-:Y:S04]  /*1fbb0*/  IMAD.WIDE.U32 R134, R134, -0x326172a9, RZ ;  /* 0xcd9e8d5786867825 */ /* 0x000fe800078e00ff */
        /* <DEDUP_REMOVED lines=20> */
[C---:B------:R-:W-:Y:S01]  /*1fd00*/  HMMA.16816.F32 R40, R124.reuse, R48, RZ ;  /* 0x000000307c28723c */ /* 0x040fe200000018ff */
[----:B------:R-:W4:Y:S05]  /*1fd10*/  LDSM.16.M88.4 R208, [R223] ;  /* 0x00000000dfd0783b */ /* 0x000f2a0000000200 */
[-C--:B------:R-:W-:Y:S01]  /*1fd20*/  HMMA.16816.F32 R44, R124, R50.reuse, RZ ;  /* 0x000000327c2c723c */ /* 0x080fe200000018ff */
[----:B------:R-:W4:Y:S01]  /*1fd30*/  LDSM.16.M88.4 R212, [R222] ;  /* 0x00000000ded4783b */ /* 0x000f220000000200 */
[----:B------:R-:W-:Y:S04]  /*1fd40*/  DEPBAR.LE SB0, 0x0 ;  /* 0x000080000000791a */ /* 0x000fe80000000000 */
[C---:B------:R-:W-:Y:S01]  /*1fd50*/  HMMA.16816.F32 R48, R128.reuse, R50, RZ ;  /* 0x000000328030723c */ /* 0x040fe200000018ff */
[----:B------:R-:W-:Y:S05]  /*1fd60*/  BAR.SYNC.DEFER_BLOCKING 0x0 ;  /* 0x0000000000007b1d */ /* 0x000fea0000010000 */
        /* <DEDUP_REMOVED lines=19> */
[----:B------:R-:W-:Y:S06]  /*1fea0*/  HMMA.16816.F32 R128, R128, R174, RZ ;  /* 0x000000ae8080723c */ /* 0x000fec00000018ff */
[-C--:B--2---:R-:W-:Y:S06]  /*1feb0*/  HMMA.16816.F32 R4, R176, R180.reuse, R4 ;  /* 0x000000b4b004723c */ /* 0x084fec0000001804 */
[C---:B------:R-:W-:Y:S06]  /*1fec0*/  HMMA.16816.F32 R8, R184.reuse, R180, R8 ;  /* 0x000000b4b808723c */ /* 0x040fec0000001808 */
[-C--:B------:R-:W-:Y:S05]  /*1fed0*/  HMMA.16816.F32 R12, R184, R182.reuse, R12 ;  /* 0x000000b6b80c723c */ /* 0x080fea000000180c */
[----:B------:R-:W-:Y:S01]  /*1fee0*/  LOP3.LUT R180, R135, UR21, R138, 0x96, !PT ;  /* 0x0000001587b47c12 */ /* 0x000fe2000f8e968a */
[C---:B------:R-:W-:Y:S06]  /*1fef0*/  HMMA.16816.F32 R16, R176.reuse, R182, R16 ;  /* 0x000000b6b010723c */ /* 0x040fec0000001810 */
[----:B------:R-:W-:Y:S01]  /*1ff00*/  FMNMX.FTZ R2, R4, R132, !PT ;  /* 0x0000008404027209 */ /* 0x000fe20007810000 */
[-C--:B---3--:R-:W-:Y:S04]  /*1ff10*/  HMMA.16816.F32 R20, R176, R188.reuse, R20 ;  /* 0x000000bcb014723c */ /* 0x088fe80000001814 */
[----:B------:R-:W-:Y:S02]  /*1ff20*/  FMNMX.FTZ R2, R5, R2, !PT ;  /* 0x0000000205027209 */ /* 0x000fe40007810000 */
[C---:B------:R-:W-:Y:S06]  /*1ff30*/  HMMA.16816.F32 R24, R184.reuse, R188, R24 ;  /* 0x000000bcb818723c */ /* 0x040fec0000001818 */
        /* <DEDUP_REMOVED lines=28> */
[-C--:B----4-:R-:W-:Y:S05]  /*20100*/  HMMA.16816.F32 R84, R176, R204.reuse, R84 ;  /* 0x000000ccb054723c */ /* 0x090fea0000001854 */
        /* <DEDUP_REMOVED lines=90> */
[--C-:B------:R-:W-:Y:S02]  /*206b0*/  LOP3.LUT R188, R235, UR20, R236.reuse, 0x96, !PT ;  /* 0x00000014ebbc7c12 */ /* 0x100fe4000f8e96ec */
[----:B------:R-:W-:Y:S02]  /*206c0*/  FMNMX.FTZ R2, R79, R2, !PT ;  /* 0x000000024f027209 */ /* 0x000fe40007810000 */
[----:B------:R-:W-:Y:S01]  /*206d0*/  FMNMX.FTZ R133, R89, R133, !PT ;  /* 0x0000008559857209 */ /* 0x000fe20007810000 */
[----:B------:R-:W-:Y:S01]  /*206e0*/  IMAD.WIDE.U32 R188, R188, -0x326172a9, RZ ;  /* 0xcd9e8d57bcbc7825 */ /* 0x000fe200078e00ff */
[----:B------:R-:W-:Y:S02]  /*206f0*/  FMNMX.FTZ R136, R114, R136, !PT ;  /* 0x0000008872887209 */ /* 0x000fe40007810000 */
[----:B------:R-:W-:Y:S02]  /*20700*/  FMNMX.FTZ R174, R117, R174, !PT ;  /* 0x000000ae75ae7209 */ /* 0x000fe40007810000 */
[----:B------:R-:W-:Y:S02]  /*20710*/  FMNMX.FTZ R138, R90, R2, !PT ;  /* 0x000000025a8a7209 */ /* 0x000fe40007810000 */
[----:B------:R-:W-:Y:S02]  /*20720*/  LOP3.LUT R190, R233, UR20, R236, 0x96, !PT ;  /* 0x00000014e9be7c12 */ /* 0x000fe4000f8e96ec */
[----:B------:R-:W-:Y:S02]  /*20730*/  FMNMX.FTZ R2, R92, R133, !PT ;  /* 0x000000855c027209 */ /* 0x000fe40007810000 */
[----:B------:R-:W-:Y:S01]  /*20740*/  FMNMX.FTZ R133, R115, R136, !PT ;  /* 0x0000008873857209 */ /* 0x000fe20007810000 */
[----:B------:R-:W-:Y:S01]  /*20750*/  IMAD.WIDE.U32 R190, R190, -0x326172a9, RZ ;  /* 0xcd9e8d57bebe7825 */ /* 0x000fe200078e00ff */
[----:B------:R-:W-:Y:S02]  /*20760*/  FMNMX.FTZ R174, R128, R174, !PT ;  /* 0x000000ae80ae7209 */ /* 0x000fe40007810000 */
[----:B------:R-:W-:Y:S02]  /*20770*/  LOP3.LUT R181, R189, UR19, R134, 0x96, !PT ;  /* 0x00000013bdb57c12 */ /* 0x000fe4000f8e9686 */
[----:B------:R-:W-:Y:S02]  /*20780*/  FMNMX.FTZ R176, R91, R138, !PT ;  /* 0x0000008a5bb07209 */ /* 0x000fe40007810000 */
[----:B------:R-:W-:Y:S02]  /*20790*/  FMNMX.FTZ R178, R93, R2, !PT ;  /* 0x000000025db27209 */ /* 0x000fe40007810000 */
[----:B------:R-:W-:Y:S02]  /*207a0*/  FMNMX.FTZ R179, R118, R133, !PT ;  /* 0x0000008576b37209 */ /* 0x000fe40007810000 */
[----:B------:R-:W-:Y:S01]  /*207b0*/  FMNMX.FTZ R174, R129, R174, !PT ;  /* 0x000000ae81ae7209 */ /* 0x000fe20007810000 */
[----:B------:R-:W-:Y:S06]  /*207c0*/  @P1 BRA `(.L_x_466) ;  /* 0xffffffec000c1947 */ /* 0x000fec000383ffff */
.L_x_465:
[----:B------:R-:W-:Y:S01]  /*207d0*/  FMNMX.FTZ R2, R94, R176, !PT ;  /* 0x000000b05e027209 */ /* 0x000fe20007810000 */
[----:B----4-:R-:W2:Y:S01]  /*207e0*/  LDL.64 R138, [R1+0xb8] ;  /* 0x0000b800018a7983 */ /* 0x010ea20000100a00 */
[----:B------:R-:W-:Y:S01]  /*207f0*/  FMNMX.FTZ R133, R104, R178, !PT ;  /* 0x000000b268857209 */ /* 0x000fe20007810000 */
[----:B------:R-:W-:Y:S01]  /*20800*/  UIADD3 UR31, UR35, 0x646e171e, URZ ;  /* 0x646e171e231f7890 */ /* 0x000fe2000fffe03f */
[----:B------:R-:W-:Y:S01]  /*20810*/  LOP3.LUT R173, R191, UR19, R134, 0x96, !PT ;  /* 0x00000013bfad7c12 */ /* 0x000fe2000f8e9686 */
[----:B------:R-:W-:Y:S01]  /*20820*/  STL [R1+0x384], R217 ;  /* 0x000384d901007387 */ /* 0x000fe20000100800 */
[----:B------:R-:W-:Y:S01]  /*20830*/  FMNMX.FTZ R134, R95, R2, !PT ;  /* 0x000000025f867209 */ /* 0x000fe20007810000 */
[----:B------:R-:W-:Y:S01]  /*20840*/  UIADD3 UR36, UR34, -0x4ab325aa, URZ ;  /* 0xb54cda5622247890 */ /* 0x000fe2000fffe03f */
[----:B------:R-:W-:Y:S01]  /*20850*/  FMNMX.FTZ R2, R105, R133, !PT ;  /* 0x0000008569027209 */ /* 0x000fe20007810000 */
[----:B------:R-:W-:Y:S01]  /*20860*/  STL [R1+0x404], R217 ;  /* 0x000404d901007387 */ /* 0x000fe20000100800 */
[----:B------:R-:W-:Y:S01]  /*20870*/  FMNMX.FTZ R136, R106, R134, !PT ;  /* 0x000000866a887209 */ /* 0x000fe20007810000 */
[----:B------:R-:W-:Y:S01]  /*20880*/  IMAD.WIDE.U32 R184, R173, -0x2daee0ad, RZ ;  /* 0xd2511f53adb87825 */ /* 0x000fe200078e00ff */
[----:B------:R-:W-:Y:S01]  /*20890*/  FMNMX.FTZ R172, R108, R2, !PT ;  /* 0x000000026cac7209 */ /* 0x000fe20007810000 */
[----:B------:R-:W-:Y:S01]  /*208a0*/  STL [R1+0x380], R218 ;  /* 0x000380da01007387 */ /* 0x000fe20000100800 */
[----:B------:R-:W-:Y:S01]  /*208b0*/  FMNMX.FTZ R2, R107, R136, !PT ;  /* 0x000000886b027209 */ /* 0x000fe20007810000 */
[----:B------:R-:W-:Y:S01]  /*208c0*/  UIADD3 UR10, UR11, 0x1, URZ ;  /* 0x000000010b0a7890 */ /* 0x000fe2000fffe03f */
[----:B------:R-:W-:Y:S01]  /*208d0*/  FMNMX.FTZ R136, R109, R172, !PT ;  /* 0x000000ac6d887209 */ /* 0x000fe20007810000 */
[----:B------:R-:W-:Y:S01]  /*208e0*/  STL [R1+0x408], R218 ;  /* 0x000408da01007387 */ /* 0x000fe20000100800 */
[----:B------:R-:W-:Y:S01]  /*208f0*/  LOP3.LUT R229, R229, 0xfffffffe, RZ, 0xc0, !PT ;  /* 0xfffffffee5e57812 */ /* 0x000fe200078ec0ff */
[----:B------:R-:W-:Y:S01]  /*20900*/  ULOP3.LUT UR10, UR10, UR35, URZ, 0x3c, !UPT ;  /* 0x000000230a0a7292 */ /* 0x000fe2000f8e3c3f */
[----:B------:R-:W-:Y:S01]  /*20910*/  FMNMX.FTZ R2, R110, R2, !PT ;  /* 0x000000026e027209 */ /* 0x000fe20007810000 */
[----:B------:R-:W-:Y:S01]  /*20920*/  STL [R1+0x36c], R230 ;  /* 0x00036ce601007387 */ /* 0x000fe20000100800 */
[----:B------:R-:W-:Y:S02]  /*20930*/  @P0 LOP3.LUT R229, R229, 0x1, RZ, 0xfc, !PT ;  /* 0x00000001e5e50812 */ /* 0x000fe400078efcff */
[----:B------:R-:W-:Y:S01]  /*20940*/  FMNMX.FTZ R2, R111, R2, !PT ;  /* 0x000000026f027209 */ /* 0x000fe20007810000 */
[----:B------:R-:W-:Y:S03]  /*20950*/  STL [R1+0x368], R228 ;  /* 0x000368e401007387 */ /* 0x000fe60000100800 */
[----:B------:R-:W-:Y:S01]  /*20960*/  FMNMX.FTZ R2, R122, R2, !PT ;  /* 0x000000027a027209 */ /* 0x000fe20007810000 */
        /* <DEDUP_REMOVED lines=11> */
[----:B------:R-:W1:Y:S01]  /*20a20*/  SHFL.BFLY PT, R177, R174, 0x2, 0x1f ;  /* 0x0c401f00aeb17f89 */ /* 0x000e6200000e0000 */
[----:B--2---:R-:W-:Y:S01]  /*20a30*/  LOP3.LUT R175, R135, UR21, R138, 0x96, !PT ;  /* 0x0000001587af7c12 */ /* 0x004fe2000f8e968a */
[----:B------:R-:W-:Y:S01]  /*20a40*/  IMAD.WIDE.U32 R138, R180, -0x2daee0ad, RZ ;  /* 0xd2511f53b48a7825 */ /* 0x000fe200078e00ff */
[----:B------:R-:W-:Y:S04]  /*20a50*/  FMNMX.FTZ R135, R119, R179, !PT ;  /* 0x000000b377877209 */ /* 0x000fe80007810000 */
[----:B------:R-:W-:Y:S01]  /*20a60*/  FMNMX.FTZ R133, R130, R135, !PT ;  /* 0x0000008782857209 */ /* 0x000fe20007810000 */
[----:B------:R-:W-:Y:S01]  /*20a70*/  IMAD.WIDE.U32 R134, R181, -0x2daee0ad, RZ ;  /* 0xd2511f53b5867825 */ /* 0x000fe200078e00ff */
[----:B------:R-:W-:Y:S02]  /*20a80*/  LOP3.LUT R176, R139, UR18, R234, 0x96, !PT ;  /* 0x000000128bb07c12 */ /* 0x000fe4000f8e96ea */
[----:B------:R-:W-:Y:S02]  /*20a90*/  FMNMX.FTZ R133, R131, R133, !PT ;  /* 0x0000008583857209 */ /* 0x000fe40007810000 */
[----:B------:R-:W-:Y:S01]  /*20aa0*/  LOP3.LUT R172, R135, UR16, R138, 0x96, !PT ;  /* 0x0000001087ac7c12 */ /* 0x000fe2000f8e968a */
[----:B------:R-:W-:Y:S01]  /*20ab0*/  IMAD.WIDE.U32 R180, R176, -0x326172a9, RZ ;  /* 0xcd9e8d57b0b47825 */ /* 0x000fe200078e00ff */
[----:B------:R-:W-:Y:S01]  /*20ac0*/  FMNMX.FTZ R135, R120, R136, !PT ;  /* 0x0000008878877209 */ /* 0x000fe20007810000 */
[----:B------:R-:W2:Y:S01]  /*20ad0*/  SHFL.BFLY PT, R178, R133, 0x2, 0x1f ;  /* 0x0c401f0085b27f89 */ /* 0x000ea200000e0000 */
[----:B-1----:R-:W-:Y:S01]  /*20ae0*/  FMNMX.FTZ R136, R174, R177, !PT ;  /* 0x000000b1ae887209 */ /* 0x002fe20007810000 */
[----:B------:R-:W-:Y:S01]  /*20af0*/  IMAD.WIDE.U32 R192, R172, -0x326172a9, RZ ;  /* 0xcd9e8d57acc07825 */ /* 0x000fe200078e00ff */
[----:B------:R-:W-:Y:S03]  /*20b00*/  FMNMX.FTZ R135, R121, R135, !PT ;  /* 0x0000008779877209 */ /* 0x000fe60007810000 */
[----:B------:R-:W-:Y:S01]  /*20b10*/  IMAD.WIDE.U32 R138, R175, -0x2daee0ad, RZ ;  /* 0xd2511f53af8a7825 */ /* 0x000fe200078e00ff */
[----:B------:R-:W-:Y:S01]  /*20b20*/  LOP3.LUT R172, R193, UR15, R180, 0x96, !PT ;  /* 0x0000000fc1ac7c12 */ /* 0x000fe2000f8e96b4 */
[----:B------:R-:W1:Y:S01]  /*20b30*/  SHFL.BFLY PT, R177, R136, 0x1, 0x1f ;  /* 0x0c201f0088b17f89 */ /* 0x000e6200000e0000 */
[----:B------:R-:W-:Y:S02]  /*20b40*/  FMNMX.FTZ R135, R124, R135, !PT ;  /* 0x000000877c877209 */ /* 0x000fe40007810000 */
[----:B------:R-:W-:Y:S01]  /*20b50*/  LOP3.LUT R139, R139, UR18, R232, 0x96, !PT ;  /* 0x000000128b8b7c12 */ /* 0x000fe2000f8e96e8 */
[----:B------:R-:W-:Y:S01]  /*20b60*/  IMAD.WIDE.U32 R194, R172, -0x2daee0ad, RZ ;  /* 0xd2511f53acc27825 */ /* 0x000fe200078e00ff */
[----:B------:R-:W-:Y:S02]  /*20b70*/  LOP3.LUT R173, R185, UR16, R138, 0x96, !PT ;  /* 0x00000010b9ad7c12 */ /* 0x000fe4000f8e968a */
[----:B------:R-:W-:Y:S01]  /*20b80*/  FMNMX.FTZ R138, R123, R2, !PT ;  /* 0x000000027b8a7209 */ /* 0x000fe20007810000 */
[----:B------:R-:W-:Y:S01]  /*20b90*/  IMAD.WIDE.U32 R182, R139, -0x326172a9, RZ ;  /* 0xcd9e8d578bb67825 */ /* 0x000fe200078e00ff */
[----:B------:R-:W-:Y:S01]  /*20ba0*/  LOP3.LUT R139, R181, UR17, R188, 0x96, !PT ;  /* 0x00000011b58b7c12 */ /* 0x000fe2000f8e96bc */
[----:B------:R3:W-:Y:S01]  /*20bb0*/  STL.64 [R1+0xb0], R194 ;  /* 0x0000b0c201007387 */ /* 0x0007e20000100a00 */
[----:B------:R-:W-:Y:S01]  /*20bc0*/  FMNMX.FTZ R138, R126, R138, !PT ;  /* 0x0000008a7e8a7209 */ /* 0x000fe20007810000 */
[----:B------:R-:W-:Y:S01]  /*20bd0*/  IMAD.WIDE.U32 R186, R173, -0x326172a9, RZ ;  /* 0xcd9e8d57adba7825 */ /* 0x000fe200078e00ff */
[----:B------:R-:W-:Y:S02]  /*20be0*/  FMNMX.FTZ R2, R125, R135, !PT ;  /* 0x000000877d027209 */ /* 0x000fe40007810000 */
[----:B------:R-:W-:Y:S01]  /*20bf0*/  FMNMX.FTZ R138, R127, R138, !PT ;  /* 0x0000008a7f8a7209 */ /* 0x000fe20007810000 */
[----:B------:R-:W-:Y:S01]  /*20c00*/  IMAD.WIDE.U32 R180, R139, -0x2daee0ad, RZ ;  /* 0xd2511f538bb47825 */ /* 0x000fe200078e00ff */
[----:B------:R-:W-:Y:S01]  /*20c10*/  LOP3.LUT R139, R187, UR15, R182, 0x96, !PT ;  /* 0x0000000fbb8b7c12 */ /* 0x000fe2000f8e96b6 */
[----:B------:R-:W4:Y:S01]  /*20c20*/  SHFL.BFLY PT, R174, R2, 0x2, 0x1f ;  /* 0x0c401f0002ae7f89 */ /* 0x000f2200000e0000 */
[----:B--2---:R-:W-:Y:S02]  /*20c30*/  FMNMX.FTZ R135, R133, R178, !PT ;  /* 0x000000b285877209 */ /* 0x004fe40007810000 */
[----:B------:R-:W-:Y:S01]  /*20c40*/  LOP3.LUT R133, R183, UR17, R190, 0x96, !PT ;  /* 0x00000011b7857c12 */ /* 0x000fe2000f8e96be */
[----:B------:R-:W2:Y:S01]  /*20c50*/  LDL.LU R182, [R1+0x28] ;  /* 0x0000280001b67983 */ /* 0x000ea20000300800 */
[----:B------:R-:W-:Y:S01]  /*20c60*/  LOP3.LUT R134, R181, UR14, R134, 0x96, !PT ;  /* 0x0000000eb5867c12 */ /* 0x000fe2000f8e9686 */
[----:B------:R-:W-:Y:S01]  /*20c70*/  IMAD.WIDE.U32 R226, R139, -0x2daee0ad, RZ ;  /* 0xd2511f538be27825 */ /* 0x000fe200078e00ff */
[----:B------:R-:W-:Y:S01]  /*20c80*/  LOP3.LUT R139, R195, UR12, R180, 0x96, !PT ;  /* 0x0000000cc38b7c12 */ /* 0x000fe2000f8e96b4 */
[----:B------:R-:W2:Y:S01]  /*20c90*/  LDL.LU R176, [R1+0x2c] ;  /* 0x00002c0001b07983 */ /* 0x000ea20000300800 */
[----:B-1----:R-:W-:Y:S01]  /*20ca0*/  FMNMX.FTZ R136, R136, R177, !PT ;  /* 0x000000b188887209 */ /* 0x002fe20007810000 */
[----:B------:R-:W-:Y:S02]  /*20cb0*/  IMAD.WIDE.U32 R178, R133, -0x2daee0ad, RZ ;  /* 0xd2511f5385b27825 */ /* 0x000fe400078e00ff */
[----:B------:R-:W1:Y:S01]  /*20cc0*/  SHFL.BFLY PT, R173, R138, 0x2, 0x1f ;  /* 0x0c401f008aad7f89 */ /* 0x000e6200000e0000 */
[----:B------:R-:W-:Y:S01]  /*20cd0*/  FSETP.NEU.FTZ.AND P1, PT, R136, -INF , PT ;  /* 0xff8000008800780b */ /* 0x000fe20003f3d000 */
[----:B------:R-:W-:Y:S01]  /*20ce0*/  IMAD.WIDE.U32 R200, R134, -0x326172a9, RZ ;  /* 0xcd9e8d5786c87825 */ /* 0x000fe200078e00ff */
[----:B------:R-:W-:Y:S01]  /*20cf0*/  LOP3.LUT R133, R179, UR14, R184, 0x96, !PT ;  /* 0x0000000eb3857c12 */ /* 0x000fe2000f8e96b8 */
[----:B------:R-:W1:Y:S01]  /*20d00*/  SHFL.BFLY PT, R175, R135, 0x1, 0x1f ;  /* 0x0c201f0087af7f89 */ /* 0x000e6200000e0000 */
[----:B------:R-:W-:Y:S01]  /*20d10*/  LOP3.LUT R184, R227, UR12, R178, 0x96, !PT ;  /* 0x0000000ce3b87c12 */ /* 0x000fe2000f8e96b2 */
[----:B------:R-:W-:Y:S01]  /*20d20*/  IMAD.WIDE.U32 R198, R139, -0x326172a9, RZ ;  /* 0xcd9e8d578bc67825 */ /* 0x000fe200078e00ff */
[----:B---3--:R-:W-:Y:S01]  /*20d30*/  LOP3.LUT R194, R201, UR13, R192, 0x96, !PT ;  /* 0x0000000dc9c27c12 */ /* 0x008fe2000f8e96c0 */
[----:B------:R3:W-:Y:S02]  /*20d40*/  STL.64 [R1+0x50], R200 ;  /* 0x000050c801007387 */ /* 0x0007e40000100a00 */
[----:B------:R-:W-:Y:S01]  /*20d50*/  FMUL.FTZ R178, R136, UR4 ;  /* 0x0000000488b27c20 */ /* 0x000fe20008410000 */
[----:B------:R-:W-:Y:S01]  /*20d60*/  IMAD.WIDE.U32 R224, R133, -0x326172a9, RZ ;  /* 0xcd9e8d5785e07825 */ /* 0x000fe200078e00ff */
[----:B------:R2:W2:Y:S02]  /*20d70*/  LDL.S16 R193, [R1+0x128] ;  /* 0x0001280001c17983 */ /* 0x0004a40000100600 */
[----:B----4-:R-:W-:Y:S01]  /*20d80*/  FMNMX.FTZ R134, R2, R174, !PT ;  /* 0x000000ae02867209 */ /* 0x010fe20007810000 */
[----:B------:R-:W-:Y:S01]  /*20d90*/  IMAD.WIDE.U32 R202, R184, -0x326172a9, RZ ;  /* 0xcd9e8d57b8ca7825 */ /* 0x000fe200078e00ff */
[----:B------:R-:W-:Y:S01]  /*20da0*/  LOP3.LUT R197, R225, UR13, R186, 0x96, !PT ;  /* 0x0000000de1c57c12 */ /* 0x000fe2000f8e96ba */
[----:B------:R4:W4:Y:S01]  /*20db0*/  LDL.S16 R192, [R1+0x124] ;  /* 0x0001240001c07983 */ /* 0x0009220000100600 */
[----:B------:R-:W-:Y:S02]  /*20dc0*/  FSEL R178, R178, RZ, P1 ;  /* 0x000000ffb2b27208 */ /* 0x000fe40000800000 */
[----:B------:R-:W-:Y:S01]  /*20dd0*/  LOP3.LUT R2, R199, UR36, R200, 0x96, !PT ;  /* 0x00000024c7027c12 */ /* 0x000fe2000f8e96c8 */
[----:B------:R2:W4:Y:S02]  /*20de0*/  LDL.S16 R186, [R1+0x140] ;  /* 0x0001400001ba7983 */ /* 0x0005240000100600 */
[--C-:B------:R-:W-:Y:S01]  /*20df0*/  FFMA.FTZ R223, R116, UR4, -R178.reuse ;  /* 0x0000000474df7c23 */ /* 0x100fe200080108b2 */
[--C-:B------:R-:W-:Y:S01]  /*20e00*/  FFMA.FTZ R216, R117, UR4, -R178.reuse ;  /* 0x0000000475d87c23 */ /* 0x100fe200080108b2 */
[----:B-1----:R-:W-:Y:S01]  /*20e10*/  FMNMX.FTZ R133, R138, R173, !PT ;  /* 0x000000ad8a857209 */ /* 0x002fe20007810000 */
[----:B------:R1:W4:Y:S01]  /*20e20*/  LDL.S16 R185, [R1+0x13c] ;  /* 0x00013c0001b97983 */ /* 0x0003220000100600 */
[----:B------:R-:W-:Y:S01]  /*20e30*/  LOP3.LUT R173, R198, 0xff, RZ, 0xc0, !PT ;  /* 0x000000ffc6ad7812 */ /* 0x000fe200078ec0ff */
[--C-:B------:R-:W-:Y:S01]  /*20e40*/  FFMA.FTZ R222, R128, UR4, -R178.reuse ;  /* 0x0000000480de7c23 */ /* 0x100fe200080108b2 */
[----:B------:R-:W-:Y:S01]  /*20e50*/  FMNMX.FTZ R135, R135, R175, !PT ;  /* 0x000000af87877209 */ /* 0x000fe20007810000 */
[--C-:B------:R-:W-:Y:S01]  /*20e60*/  FFMA.FTZ R16, R16, UR4, -R178.reuse ;  /* 0x0000000410107c23 */ /* 0x100fe200080108b2 */
[----:B------:R-:W-:Y:S01]  /*20e70*/  ISETP.LE.U32.AND P2, PT, R173, UR23, PT ;  /* 0x00000017ad007c0c */ /* 0x000fe2000bf43070 */
[----:B------:R1:W4:Y:S01]  /*20e80*/  LDL.S16 R175, [R1+0x138] ;  /* 0x0001380001af7983 */ /* 0x0003220000100600 */
[----:B------:R-:W-:Y:S01]  /*20e90*/  FSETP.NEU.FTZ.AND P1, PT, R135, -INF , PT ;  /* 0xff8000008700780b */ /* 0x000fe20003f3d000 */
[----:B------:R-:W-:Y:S01]  /*20ea0*/  FFMA.FTZ R4, R4, UR4, -R178 ;  /* 0x0000000404047c23 */ /* 0x000fe200080108b2 */
[----:B------:R-:W-:Y:S01]  /*20eb0*/  SHF.R.U32.HI R138, RZ, 0x18, R198 ;  /* 0x00000018ff8a7819 */ /* 0x000fe200000116c6 */
[----:B------:R1:W4:Y:S01]  /*20ec0*/  LDL.S16 R173, [R1+0x134] ;  /* 0x0001340001ad7983 */ /* 0x0003220000100600 */
[--C-:B------:R-:W-:Y:S01]  /*20ed0*/  FFMA.FTZ R5, R5, UR4, -R178.reuse ;  /* 0x0000000405057c23 */ /* 0x100fe200080108b2 */
[----:B------:R1:W-:Y:S01]  /*20ee0*/  MUFU.EX2 R215, R4 ;  /* 0x0000000400d77308 */ /* 0x0003e20000000800 */
[----:B------:R-:W-:Y:S01]  /*20ef0*/  ISETP.LE.U32.AND P4, PT, R138, UR23, PT ;  /* 0x000000178a007c0c */ /* 0x000fe2000bf83070 */
[----:B------:R-:W1:Y:S01]  /*20f00*/  SHFL.BFLY PT, R139, R133, 0x1, 0x1f ;  /* 0x0c201f00858b7f89 */ /* 0x000e6200000e0000 */
[----:B------:R-:W-:Y:S04]  /*20f10*/  IMAD.WIDE.U32 R116, R194, -0x2daee0ad, RZ ;  /* 0xd2511f53c2747825 */ /* 0x000fe800078e00ff */
[----:B------:R-:W-:Y:S01]  /*20f20*/  FMUL.FTZ R177, R135, UR4 ;  /* 0x0000000487b17c20 */ /* 0x000fe20008410000 */
[----:B------:R-:W1:Y:S01]  /*20f30*/  SHFL.BFLY PT, R172, R134, 0x1, 0x1f ;  /* 0x0c201f0086ac7f89 */ /* 0x000e6200000e0000 */
[--C-:B------:R-:W-:Y:S01]  /*20f40*/  FFMA.FTZ R17, R17, UR4, -R178.reuse ;  /* 0x0000000411117c23 */ /* 0x100fe200080108b2 */
[----:B------:R1:W-:Y:S02]  /*20f50*/  MUFU.EX2 R241, R5 ;  /* 0x0000000500f17308 */ /* 0x0003e40000000800 */
[----:B------:R-:W-:Y:S01]  /*20f60*/  FSEL R177, R177, RZ, P1 ;  /* 0x000000ffb1b17208 */ /* 0x000fe20000800000 */
[----:B------:R-:W-:Y:S01]  /*20f70*/  STL [R1+0x414], R224 ;  /* 0x000414e001007387 */ /* 0x000fe20000100800 */
[--C-:B------:R-:W-:Y:S01]  /*20f80*/  FFMA.FTZ R195, R32, UR4, -R178.reuse ;  /* 0x0000000420c37c23 */ /* 0x100fe200080108b2 */
[--C-:B------:R-:W-:Y:S01]  /*20f90*/  FFMA.FTZ R196, R33, UR4, -R178.reuse ;  /* 0x0000000421c47c23 */ /* 0x100fe200080108b2 */
[--C-:B---3--:R-:W-:Y:S01]  /*20fa0*/  FFMA.FTZ R200, R36, UR4, -R178.reuse ;  /* 0x0000000424c87c23 */ /* 0x108fe200080108b2 */
[----:B------:R3:W-:Y:S01]  /*20fb0*/  STL [R1+0x410], R225 ;  /* 0x000410e101007387 */ /* 0x0007e20000100800 */
[--C-:B------:R-:W-:Y:S01]  /*20fc0*/  FFMA.FTZ R221, R130, UR4, -R177.reuse ;  /* 0x0000000482dd7c23 */ /* 0x100fe200080108b1 */
[--C-:B------:R-:W-:Y:S01]  /*20fd0*/  FFMA.FTZ R19, R19, UR4, -R177.reuse ;  /* 0x0000000413137c23 */ /* 0x100fe200080108b1 */
[----:B-1----:R-:W-:Y:S01]  /*20fe0*/  LOP3.LUT R4, R2, 0xff, RZ, 0xc0, !PT ;  /* 0x000000ff02047812 */ /* 0x002fe200078ec0ff */
[--C-:B------:R-:W-:Y:S01]  /*20ff0*/  FFMA.FTZ R218, R115, UR4, -R177.reuse ;  /* 0x0000000473da7c23 */ /* 0x100fe200080108b1 */
[--C-:B------:R-:W-:Y:S01]  /*21000*/  FFMA.FTZ R6, R6, UR4, -R177.reuse ;  /* 0x0000000406067c23 */ /* 0x100fe200080108b1 */
[--C-:B------:R-:W-:Y:S01]  /*21010*/  FFMA.FTZ R7, R7, UR4, -R177.reuse ;  /* 0x0000000407077c23 */ /* 0x100fe200080108b1 */
[----:B------:R-:W-:Y:S01]  /*21020*/  ISETP.LE.U32.AND P6, PT, R4, UR23, PT ;  /* 0x0000001704007c0c */ /* 0x000fe2000bfc3070 */
[----:B------:R-:W-:Y:S01]  /*21030*/  FFMA.FTZ R201, R37, UR4, -R178 ;  /* 0x0000000425c97c23 */ /* 0x000fe200080108b2 */
[----:B------:R-:W-:Y:S01]  /*21040*/  SHF.R.U32.HI R4, RZ, 0x18, R2 ;  /* 0x00000018ff047819 */ /* 0x000fe20000011602 */
[----:B------:R-:W-:Y:S01]  /*21050*/  FFMA.FTZ R206, R48, UR4, -R178 ;  /* 0x0000000430ce7c23 */ /* 0x000fe200080108b2 */
[----:B------:R-:W-:Y:S01]  /*21060*/  SHF.R.U32.HI R5, RZ, 0x10, R2 ;  /* 0x00000010ff057819 */ /* 0x000fe20000011602 */
[--C-:B------:R-:W-:Y:S01]  /*21070*/  FFMA.FTZ R207, R49, UR4, -R178.reuse ;  /* 0x0000000431cf7c23 */ /* 0x100fe200080108b2 */
[----:B------:R-:W-:Y:S01]  /*21080*/  ISETP.LE.U32.AND P1, PT, R4, UR23, PT ;  /* 0x0000001704007c0c */ /* 0x000fe2000bf23070 */
[--C-:B------:R-:W-:Y:S01]  /*21090*/  FFMA.FTZ R210, R52, UR4, -R178.reuse ;  /* 0x0000000434d27c23 */ /* 0x100fe200080108b2 */
[----:B------:R-:W-:Y:S01]  /*210a0*/  LOP3.LUT R4, R2, 0xffff, RZ, 0xc0, !PT ;  /* 0x0000ffff02047812 */ /* 0x000fe200078ec0ff */
[--C-:B------:R-:W-:Y:S01]  /*210b0*/  FFMA.FTZ R211, R53, UR4, -R178.reuse ;  /* 0x0000000435d37c23 */ /* 0x100fe200080108b2 */
[----:B------:R-:W-:Y:S01]  /*210c0*/  FMNMX.FTZ R133, R133, R139, !PT ;  /* 0x0000008b85857209 */ /* 0x000fe20007810000 */
[----:B------:R-:W-:Y:S01]  /*210d0*/  FFMA.FTZ R233, R64, UR4, -R178 ;  /* 0x0000000440e97c23 */ /* 0x000fe200080108b2 */
[----:B------:R-:W-:Y:S01]  /*210e0*/  FMNMX.FTZ R134, R134, R172, !PT ;  /* 0x000000ac86867209 */ /* 0x000fe20007810000 */
[--C-:B------:R-:W-:Y:S01]  /*210f0*/  FFMA.FTZ R64, R22, UR4, -R177.reuse ;  /* 0x0000000416407c23 */ /* 0x100fe200080108b1 */
[----:B------:R-:W-:Y:S01]  /*21100*/  SHF.R.U32.HI R2, RZ, 0x8, R4 ;  /* 0x00000008ff027819 */ /* 0x000fe20000011604 */
[----:B------:R-:W-:Y:S01]  /*21110*/  FMUL.FTZ R179, R133, UR4 ;  /* 0x0000000485b37c20 */ /* 0x000fe20008410000 */
[----:B------:R-:W-:Y:S01]  /*21120*/  FSETP.NEU.FTZ.AND P5, PT, R134, -INF , PT ;  /* 0xff8000008600780b */ /* 0x000fe20003fbd000 */
[----:B------:R-:W-:Y:S01]  /*21130*/  MUFU.EX2 R231, R6 ;  /* 0x0000000600e77308 */ /* 0x000fe20000000800 */
[----:B------:R-:W-:Y:S01]  /*21140*/  LOP3.LUT R2, R2, 0xffff, RZ, 0xc0, !PT ;  /* 0x0000ffff02027812 */ /* 0x000fe200078ec0ff */
[--C-:B---3--:R-:W-:Y:S01]  /*21150*/  FFMA.FTZ R225, R114, UR4, -R177.reuse ;  /* 0x0000000472e17c23 */ /* 0x108fe200080108b1 */
[----:B------:R-:W-:Y:S01]  /*21160*/  LOP3.LUT R4, R5, 0xff, RZ, 0xc0, !PT ;  /* 0x000000ff05047812 */ /* 0x000fe200078ec0ff */
[--C-:B------:R-:W-:Y:S01]  /*21170*/  FFMA.FTZ R234, R65, UR4, -R178.reuse ;  /* 0x0000000441ea7c23 */ /* 0x100fe200080108b2 */
[--C-:B------:R-:W-:Y:S01]  /*21180*/  FFMA.FTZ R246, R68, UR4, -R178.reuse ;  /* 0x0000000444f67c23 */ /* 0x100fe200080108b2 */
[--C-:B------:R-:W-:Y:S01]  /*21190*/  FFMA.FTZ R247, R69, UR4, -R178.reuse ;  /* 0x0000000445f77c23 */ /* 0x100fe200080108b2 */
[----:B------:R-:W-:Y:S03]  /*211a0*/  FFMA.FTZ R252, R80, UR4, -R178 ;  /* 0x0000000450fc7c23 */ /* 0x000fe600080108b2 */
[----:B------:R-:W1:Y:S01]  /*211b0*/  MUFU.EX2 R238, R7 ;  /* 0x0000000700ee7308 */ /* 0x000e620000000800 */
        /* <DEDUP_REMOVED lines=10> */
[----:B------:R-:W-:Y:S01]  /*21260*/  FADD.FTZ R0, -R134, R0 ;  /* 0x0000000086007221 */ /* 0x000fe20000010100 */
[----:B-1----:R-:W-:Y:S04]  /*21270*/  F2FP.F16.F32.PACK_AB R7, R238, R231 ;  /* 0x000000e7ee07723e */ /* 0x002fe800000000ff */
[----:B------:R-:W-:Y:S01]  /*21280*/  PRMT R6, R7, 0x7632, R6 ;  /* 0x0000763207067816 */ /* 0x000fe20000000006 */
[----:B--2---:R-:W-:Y:S02]  /*21290*/  IMAD.MOV.U32 R181, RZ, RZ, R182 ;  /* 0x000000ffffb57224 */ /* 0x004fe400078e00b6 */
[----:B------:R-:W-:Y:S02]  /*212a0*/  IMAD.MOV.U32 R180, RZ, RZ, R176 ;  /* 0x000000ffffb47224 */ /* 0x000fe400078e00b0 */
[----:B------:R-:W-:Y:S03]  /*212b0*/  FMUL.FTZ R176, R134, UR4 ;  /* 0x0000000486b07c20 */ /* 0x000fe60008410000 */
[----:B------:R-:W-:Y:S02]  /*212c0*/  IADD3 R182, P3, R180, UR42, RZ ;  /* 0x0000002ab4b67c10 */ /* 0x000fe4000ff7e0ff */
[----:B------:R-:W-:Y:S02]  /*212d0*/  FSEL R176, R176, RZ, P5 ;  /* 0x000000ffb0b07208 */ /* 0x000fe40002800000 */
[----:B------:R-:W-:Y:S02]  /*212e0*/  IADD3.X R183, R181, UR41, RZ, P3, !PT ;  /* 0x00000029b5b77c10 */ /* 0x000fe40009ffe4ff */
[----:B------:R-:W-:Y:S01]  /*212f0*/  IADD3 R138, P3, R182, UR50, RZ ;  /* 0x00000032b68a7c10 */ /* 0x000fe2000ff7e0ff */
[--C-:B------:R-:W-:Y:S01]  /*21300*/  FFMA.FTZ R220, R124, UR4, -R176.reuse ;  /* 0x000000047cdc7c23 */ /* 0x100fe200080108b0 */
[----:B------:R-:W-:Y:S01]  /*21310*/  ISETP.LE.U32.AND P5, PT, R4, UR23, PT ;  /* 0x0000001704007c0c */ /* 0x000fe2000bfa3070 */
[--C-:B------:R-:W-:Y:S01]  /*21320*/  FFMA.FTZ R82, R40, UR4, -R176.reuse ;  /* 0x0000000428527c23 */ /* 0x100fe200080108b0 */
[----:B------:R-:W-:Y:S01]  /*21330*/  IADD3.X R139, R183, UR43, RZ, P3, !PT ;  /* 0x0000002bb78b7c10 */ /* 0x000fe20009ffe4ff */
[--C-:B------:R-:W-:Y:S01]  /*21340*/  FFMA.FTZ R242, R76, UR4, -R176.reuse ;  /* 0x000000044cf27c23 */ /* 0x100fe200080108b0 */
[----:B------:R-:W-:Y:S01]  /*21350*/  FSETP.NEU.FTZ.AND P3, PT, R133, -INF , PT ;  /* 0xff8000008500780b */ /* 0x000fe20003f7d000 */
[--C-:B------:R-:W-:Y:S01]  /*21360*/  FFMA.FTZ R229, R108, UR4, -R176.reuse ;  /* 0x000000046ce57c23 */ /* 0x100fe200080108b0 */
[----:B------:R-:W-:Y:S01]  /*21370*/  F2FP.F16.F32.PACK_AB R4, R241, R215 ;  /* 0x000000d7f104723e */ /* 0x000fe200000000ff */
[--C-:B------:R-:W-:Y:S01]  /*21380*/  FFMA.FTZ R217, R109, UR4, -R176.reuse ;  /* 0x000000046dd97c23 */ /* 0x100fe200080108b0 */
[----:B------:R-:W-:Y:S01]  /*21390*/  FSEL R179, R179, RZ, P3 ;  /* 0x000000ffb3b37208 */ /* 0x000fe20001800000 */
[----:B------:R-:W-:Y:S01]  /*213a0*/  FFMA.FTZ R9, R9, UR4, -R176 ;  /* 0x0000000409097c23 */ /* 0x000fe200080108b0 */
[----:B------:R-:W-:Y:S01]  /*213b0*/  ISETP.LE.U32.AND P3, PT, R2, UR23, PT ;  /* 0x0000001702007c0c */ /* 0x000fe2000bf63070 */
[----:B------:R-:W-:Y:S01]  /*213c0*/  @!P6 HADD2 R193, -R4.H0_H0, -RZ.H0_H0 ;  /* 0xa00000ff04c1e230 */ /* 0x000fe20000000900 */
[----:B------:R-:W-:Y:S01]  /*213d0*/  PRMT R5, R4, 0x7632, R5 ;  /* 0x0000763204057816 */ /* 0x000fe20000000005 */
[----:B------:R1:W-:Y:S01]  /*213e0*/  MUFU.EX2 R236, R9 ;  /* 0x0000000900ec7308 */ /* 0x0003e20000000800 */
[----:B------:R-:W-:Y:S01]  /*213f0*/  LOP3.LUT R2, R203, UR36, R224, 0x96, !PT ;  /* 0x00000024cb027c12 */ /* 0x000fe2000f8e96e0 */
[----:B----4-:R-:W-:Y:S01]  /*21400*/  @!P1 HADD2 R186, -R6.H0_H0, -RZ.H0_H0 ;  /* 0xa00000ff06ba9230 */ /* 0x010fe20000000900 */
[----:B------:R-:W-:Y:S01]  /*21410*/  PRMT R187, R193, 0x7610, R187 ;  /* 0x00007610c1bb7816 */ /* 0x000fe200000000bb */
[----:B------:R2:W-:Y:S01]  /*21420*/  @!P6 STL.S16 [R1+0x128], R193 ;  /* 0x000128c10100e387 */ /* 0x0005e20000100600 */
[----:B------:R-:W-:Y:S01]  /*21430*/  SHF.R.U32.HI R172, RZ, 0x18, R2 ;  /* 0x00000018ffac7819 */ /* 0x000fe20000011602 */
[----:B------:R-:W-:Y:S01]  /*21440*/  FFMA.FTZ R224, R113, UR4, -R178 ;  /* 0x0000000471e07c23 */ /* 0x000fe200080108b2 */
[--C-:B------:R-:W-:Y:S01]  /*21450*/  FFMA.FTZ R219, R126, UR4, -R179.reuse ;  /* 0x000000047edb7c23 */ /* 0x100fe200080108b3 */
[--C-:B------:R-:W-:Y:S01]  /*21460*/  FFMA.FTZ R108, R62, UR4, -R179.reuse ;  /* 0x000000043e6c7c23 */ /* 0x100fe200080108b3 */
[--C-:B------:R-:W-:Y:S01]  /*21470*/  FFMA.FTZ R109, R63, UR4, -R179.reuse ;  /* 0x000000043f6d7c23 */ /* 0x100fe200080108b3 */
[----:B------:R-:W-:Y:S02]  /*21480*/  @!P3 HADD2 R192, -R5.H0_H0, -RZ.H0_H0 ;  /* 0xa00000ff05c0b230 */ /* 0x000fe40000000900 */
[--C-:B------:R-:W-:Y:S01]  /*21490*/  FFMA.FTZ R251, R91, UR4, -R179.reuse ;  /* 0x000000045bfb7c23 */ /* 0x100fe200080108b3 */
[--C-:B------:R-:W-:Y:S01]  /*214a0*/  FFMA.FTZ R230, R110, UR4, -R179.reuse ;  /* 0x000000046ee67c23 */ /* 0x100fe200080108b3 */
[----:B------:R-:W-:Y:S02]  /*214b0*/  @!P5 HADD2 R173, -R7.H0_H0, -RZ.H0_H0 ;  /* 0xa00000ff07add230 */ /* 0x000fe40000000900 */
[--C-:B------:R-:W-:Y:S01]  /*214c0*/  FFMA.FTZ R228, R111, UR4, -R179.reuse ;  /* 0x000000046fe47c23 */ /* 0x100fe200080108b3 */
[----:B------:R-:W-:Y:S01]  /*214d0*/  PRMT R174, R192, 0x7610, R174 ;  /* 0x00007610c0ae7816 */ /* 0x000fe200000000ae */
[----:B------:R3:W-:Y:S01]  /*214e0*/  @!P3 STL.S16 [R1+0x124], R192 ;  /* 0x000124c00100b387 */ /* 0x0007e20000100600 */
[----:B-1----:R-:W-:Y:S01]  /*214f0*/  LOP3.LUT R9, R2, 0xff, RZ, 0xc0, !PT ;  /* 0x000000ff02097812 */ /* 0x002fe200078ec0ff */
[----:B------:R-:W-:Y:S01]  /*21500*/  FFMA.FTZ R8, R8, UR4, -R176 ;  /* 0x0000000408087c23 */ /* 0x000fe200080108b0 */
[----:B------:R-:W-:Y:S01]  /*21510*/  PRMT R184, R173, 0x7610, R184 ;  /* 0x00007610adb87816 */ /* 0x000fe200000000b8 */
[----:B------:R1:W-:Y:S01]  /*21520*/  @!P5 STL.S16 [R1+0x134], R173 ;  /* 0x000134ad0100d387 */ /* 0x0003e20000100600 */
[--C-:B------:R-:W-:Y:S01]  /*21530*/  FFMA.FTZ R10, R10, UR4, -R179.reuse ;  /* 0x000000040a0a7c23 */ /* 0x100fe200080108b3 */
[----:B------:R4:W1:Y:S01]  /*21540*/  MUFU.EX2 R204, R8 ;  /* 0x0000000800cc7308 */ /* 0x0008620000000800 */
[--C-:B------:R-:W-:Y:S01]  /*21550*/  FFMA.FTZ R11, R11, UR4, -R179.reuse ;  /* 0x000000040b0b7c23 */ /* 0x100fe200080108b3 */
[--C-:B------:R-:W-:Y:S01]  /*21560*/  FFMA.FTZ R55, R24, UR4, -R176.reuse ;  /* 0x0000000418377c23 */ /* 0x100fe200080108b0 */
[--C-:B------:R-:W-:Y:S01]  /*21570*/  FFMA.FTZ R67, R28, UR4, -R176.reuse ;  /* 0x000000041c437c23 */ /* 0x100fe200080108b0 */
[--C-:B------:R-:W-:Y:S01]  /*21580*/  FFMA.FTZ R69, R29, UR4, -R176.reuse ;  /* 0x000000041d457c23 */ /* 0x100fe200080108b0 */
[--C-:B------:R-:W-:Y:S01]  /*21590*/  FFMA.FTZ R83, R41, UR4, -R176.reuse ;  /* 0x0000000429537c23 */ /* 0x100fe200080108b0 */
[----:B------:R-:W-:Y:S01]  /*215a0*/  FFMA.FTZ R113, R56, UR4, -R176 ;  /* 0x0000000438717c23 */ /* 0x000fe200080108b0 */
[----:B--2---:R-:W-:Y:S03]  /*215b0*/  FFMA.FTZ R193, R21, UR4, -R178 ;  /* 0x0000000415c17c23 */ /* 0x004fe600080108b2 */
[----:B------:R-:W-:Y:S01]  /*215c0*/  MUFU.EX2 R205, R10 ;  /* 0x0000000a00cd7308 */ /* 0x000fe20000000800 */
[--C-:B------:R-:W-:Y:S01]  /*215d0*/  FFMA.FTZ R114, R57, UR4, -R176.reuse ;  /* 0x0000000439727c23 */ /* 0x100fe200080108b0 */
[--C-:B------:R-:W-:Y:S01]  /*215e0*/  FFMA.FTZ R57, R27, UR4, -R179.reuse ;  /* 0x000000041b397c23 */ /* 0x100fe200080108b3 */
[--C-:B------:R-:W-:Y:S01]  /*215f0*/  FFMA.FTZ R115, R60, UR4, -R176.reuse ;  /* 0x000000043c737c23 */ /* 0x100fe200080108b0 */
[--C-:B------:R-:W-:Y:S01]  /*21600*/  FFMA.FTZ R232, R72, UR4, -R176.reuse ;  /* 0x0000000448e87c23 */ /* 0x100fe200080108b0 */
[--C-:B------:R-:W-:Y:S01]  /*21610*/  FFMA.FTZ R235, R73, UR4, -R176.reuse ;  /* 0x0000000449eb7c23 */ /* 0x100fe200080108b0 */
[----:B------:R-:W-:Y:S01]  /*21620*/  FFMA.FTZ R243, R77, UR4, -R176 ;  /* 0x000000044df37c23 */ /* 0x000fe200080108b0 */
[--C-:B------:R-:W-:Y:S03]  /*21630*/  FFMA.FTZ R49, R26, UR4, -R179.reuse ;  /* 0x000000041a317c23 */ /* 0x100fe600080108b3 */
[----:B------:R-:W-:Y:S01]  /*21640*/  MUFU.EX2 R60, R19 ;  /* 0x00000013003c7308 */ /* 0x000fe20000000800 */
[----:B----4-:R-:W-:Y:S01]  /*21650*/  LOP3.LUT R8, R2, 0xffff, RZ, 0xc0, !PT ;  /* 0x0000ffff02087812 */ /* 0x010fe200078ec0ff */
[--C-:B------:R-:W-:Y:S01]  /*21660*/  FFMA.FTZ R68, R30, UR4, -R179.reuse ;  /* 0x000000041e447c23 */ /* 0x100fe200080108b3 */
[----:B---3--:R-:W-:Y:S01]  /*21670*/  FFMA.FTZ R192, R20, UR4, -R178 ;  /* 0x0000000414c07c23 */ /* 0x008fe200080108b2 */
[--C-:B------:R-:W-:Y:S01]  /*21680*/  FFMA.FTZ R66, R31, UR4, -R179.reuse ;  /* 0x000000041f427c23 */ /* 0x100fe200080108b3 */
[----:B------:R-:W-:Y:S01]  /*21690*/  SHF.R.U32.HI R8, RZ, 0x8, R8 ;  /* 0x00000008ff087819 */ /* 0x000fe20000011608 */
[----:B------:R-:W-:Y:S01]  /*216a0*/  FFMA.FTZ R71, R42, UR4, -R179 ;  /* 0x000000042a477c23 */ /* 0x000fe200080108b3 */
[----:B-1----:R-:W-:Y:S03]  /*216b0*/  PRMT R173, R4, 0x5410, R5 ;  /* 0x0000541004ad7816 */ /* 0x002fe60000000005 */
[----:B------:R1:W2:Y:S01]  /*216c0*/  MUFU.EX2 R214, R11 ;  /* 0x0000000b00d67308 */ /* 0x0002a20000000800 */
[----:B------:R-:W-:Y:S01]  /*216d0*/  @!P3 PRMT R5, R174, 0x5410, RZ ;  /* 0x00005410ae05b816 */ /* 0x000fe200000000ff */
[--C-:B------:R-:W-:Y:S01]  /*216e0*/  FFMA.FTZ R72, R43, UR4, -R179.reuse ;  /* 0x000000042b487c23 */ /* 0x100fe200080108b3 */
[----:B------:R-:W-:Y:S01]  /*216f0*/  PRMT R174, R7, 0x5410, R6 ;  /* 0x0000541007ae7816 */ /* 0x000fe20000000006 */
[----:B------:R3:W-:Y:S01]  /*21700*/  STL [R1+0x418], R173 ;  /* 0x000418ad01007387 */ /* 0x0007e20000100800 */
[----:B------:R-:W-:Y:S01]  /*21710*/  @!P6 PRMT R4, R187, 0x5410, RZ ;  /* 0x00005410bb04e816 */ /* 0x000fe200000000ff */
[----:B------:R-:W-:Y:S01]  /*21720*/  FFMA.FTZ R237, R79, UR4, -R179 ;  /* 0x000000044fed7c23 */ /* 0x000fe200080108b3 */
[----:B------:R-:W-:Y:S01]  /*21730*/  ISETP.LE.U32.AND P6, PT, R9, UR23, PT ;  /* 0x0000001709007c0c */ /* 0x000fe2000bfc3070 */
[----:B------:R4:W-:Y:S01]  /*21740*/  STL [R1+0x41c], R174 ;  /* 0x00041cae01007387 */ /* 0x0009e20000100800 */
[----:B------:R-:W-:Y:S01]  /*21750*/  PRMT R9, R186, 0x7610, R9 ;  /* 0x00007610ba097816 */ /* 0x000fe20000000009 */
[----:B------:R-:W-:Y:S01]  /*21760*/  FFMA.FTZ R248, R90, UR4, -R179 ;  /* 0x000000045af87c23 */ /* 0x000fe200080108b3 */
[----:B------:R-:W-:Y:S01]  /*21770*/  LOP3.LUT R8, R8, 0xffff, RZ, 0xc0, !PT ;  /* 0x0000ffff08087812 */ /* 0x000fe200078ec0ff */
[----:B------:R-:W-:Y:S01]  /*21780*/  @!P1 STL.S16 [R1+0x140], R186 ;  /* 0x000140ba01009387 */ /* 0x000fe20000100600 */
[----:B------:R-:W-:Y:S01]  /*21790*/  @!P1 PRMT R6, R9, 0x5410, RZ ;  /* 0x0000541009069816 */ /* 0x000fe200000000ff */
[----:B------:R-:W-:Y:S01]  /*217a0*/  MUFU.EX2 R56, R192 ;  /* 0x000000c000387308 */ /* 0x000fe20000000800 */
[----:B------:R-:W-:Y:S01]  /*217b0*/  @!P5 PRMT R7, R184, 0x5410, RZ ;  /* 0x00005410b807d816 */ /* 0x000fe200000000ff */
[----:B------:R2:W2:Y:S01]  /*217c0*/  LDL.S16 R9, [R1+0x158] ;  /* 0x0001580001097983 */ /* 0x0004a20000100600 */
[----:B------:R-:W-:Y:S01]  /*217d0*/  ISETP.LE.U32.AND P5, PT, R8, UR23, PT ;  /* 0x0000001708007c0c */ /* 0x000fe2000bfa3070 */
[----:B-1----:R-:W-:Y:S01]  /*217e0*/  FFMA.FTZ R11, R84, UR4, -R178 ;  /* 0x00000004540b7c23 */ /* 0x002fe200080108b2 */
[----:B------:R-:W-:Y:S01]  /*217f0*/  SHF.R.U32.HI R8, RZ, 0x10, R2 ;  /* 0x00000010ff087819 */ /* 0x000fe20000011602 */
[----:B------:R-:W-:Y:S01]  /*21800*/  STG.E.U16 desc[UR32][R180.64+0x2], R5 ;  /* 0x00000205b4007986 */ /* 0x000fe2000c101520 */
[----:B------:R-:W-:Y:S01]  /*21810*/  F2FP.F16.F32.PACK_AB R2, R236, R204 ;  /* 0x000000ccec02723e */ /* 0x000fe200000000ff */
[----:B------:R-:W-:Y:S01]  /*21820*/  FFMA.FTZ R84, R38, UR4, -R177 ;  /* 0x0000000426547c23 */ /* 0x000fe200080108b1 */
[----:B------:R-:W-:Y:S01]  /*21830*/  ISETP.LE.U32.AND P3, PT, R172, UR23, PT ;  /* 0x00000017ac007c0c */ /* 0x000fe2000bf63070 */
[----:B------:R1:W-:Y:S01]  /*21840*/  STG.E.U16 desc[UR32][R180.64], R4 ;  /* 0x00000004b4007986 */ /* 0x0003e2000c101520 */
[----:B------:R-:W-:Y:S01]  /*21850*/  PRMT R172, R2, 0x7632, R172 ;  /* 0x0000763202ac7816 */ /* 0x000fe200000000ac */
[----:B------:R-:W-:Y:S01]  /*21860*/  @!P6 HADD2 R185, -R2.H0_H0, -RZ.H0_H0 ;  /* 0xa00000ff02b9e230 */ /* 0x000fe20000000900 */
[----:B------:R-:W-:Y:S01]  /*21870*/  LOP3.LUT R8, R8, 0xff, RZ, 0xc0, !PT ;  /* 0x000000ff08087812 */ /* 0x000fe200078ec0ff */
[----:B------:R-:W-:Y:S01]  /*21880*/  STG.E.U16 desc[UR32][R182.64], R7 ;  /* 0x00000007b6007986 */ /* 0x000fe2000c101520 */
[----:B---3--:R-:W-:Y:S01]  /*21890*/  FFMA.FTZ R173, R112, UR4, -R178 ;  /* 0x0000000470ad7c23 */ /* 0x008fe200080108b2 */
[----:B------:R-:W-:Y:S01]  /*218a0*/  @!P5 HADD2 R175, -R172.H0_H0, -RZ.H0_H0 ;  /* 0xa00000ffacafd230 */ /* 0x000fe20000000900 */
[----:B------:R-:W-:Y:S01]  /*218b0*/  ISETP.LE.U32.AND P1, PT, R8, UR23, PT ;  /* 0x0000001708007c0c */ /* 0x000fe2000bf23070 */
[----:B------:R-:W-:Y:S01]  /*218c0*/  @!P6 STL.S16 [R1+0x13c], R185 ;  /* 0x00013cb90100e387 */ /* 0x000fe20000100600 */
[----:B----4-:R-:W-:Y:S01]  /*218d0*/  FFMA.FTZ R174, R107, UR4, -R179 ;  /* 0x000000046bae7c23 */ /* 0x010fe200080108b3 */
[----:B------:R-:W-:Y:S01]  /*218e0*/  FFMA.FTZ R112, R51, UR4, -R177 ;  /* 0x0000000433707c23 */ /* 0x000fe200080108b1 */
[----:B------:R-:W-:Y:S01]  /*218f0*/  PRMT R10, R175, 0x7610, R10 ;  /* 0x00007610af0a7816 */ /* 0x000fe2000000000a */
[----:B------:R3:W-:Y:S01]  /*21900*/  @!P5 STL.S16 [R1+0x138], R175 ;  /* 0x000138af0100d387 */ /* 0x0007e20000100600 */
[----:B------:R-:W-:Y:S01]  /*21910*/  FFMA.FTZ R51, R25, UR4, -R176 ;  /* 0x0000000419337c23 */ /* 0x000fe200080108b0 */
[----:B------:R-:W-:Y:S02]  /*21920*/  MUFU.EX2 R55, R55 ;  /* 0x0000003700377308 */ /* 0x000fe40000000800 */
[----:B------:R-:W-:Y:S08]  /*21930*/  STG.E.U16 desc[UR32][R182.64+0x2], R6 ;  /* 0x00000206b6007986 */ /* 0x000ff0000c101520 */
[----:B------:R-:W-:Y:S01]  /*21940*/  MUFU.EX2 R49, R49 ;  /* 0x0000003100317308 */ /* 0x000fe20000000800 */
[----:B-1----:R-:W-:Y:S09]  /*21950*/  PRMT R4, R185, 0x7610, R4 ;  /* 0x00007610b9047816 */ /* 0x002ff20000000004 */
[----:B------:R-:W-:Y:S01]  /*21960*/  MUFU.EX2 R68, R68 ;  /* 0x0000004400447308 */ /* 0x000fe20000000800 */
[----:B---3--:R-:W-:Y:S09]  /*21970*/  PRMT R175, R2, 0x5410, R172 ;  /* 0x0000541002af7816 */ /* 0x008ff200000000ac */
[----:B------:R-:W-:Y:S01]  /*21980*/  MUFU.EX2 R66, R66 ;  /* 0x0000004200427308 */ /* 0x000fe20000000800 */
[----:B------:R-:W-:Y:S02]  /*21990*/  @!P6 PRMT R2, R4, 0x5410, RZ ;  /* 0x000054100402e816 */ /* 0x000fe400000000ff */
[----:B------:R-:W-:Y:S01]  /*219a0*/  @!P5 PRMT R172, R10, 0x5410, RZ ;  /* 0x000054100aacd816 */ /* 0x000fe200000000ff */
[----:B------:R-:W-:Y:S01]  /*219b0*/  STL [R1+0x388], R175 ;  /* 0x000388af01007387 */ /* 0x000fe20000100800 */
[----:B------:R-:W-:Y:S01]  /*219c0*/  IADD3 R186, P6, R180, UR45, RZ ;  /* 0x0000002db4ba7c10 */ /* 0x000fe2000ffde0ff */
[----:B------:R-:W-:Y:S01]  /*219d0*/  FFMA.FTZ R10, R85, UR4, -R178 ;  /* 0x00000004550a7c23 */ /* 0x000fe200080108b2 */
[----:B------:R-:W-:Y:S01]  /*219e0*/  LOP3.LUT R4, R198, 0xffff, RZ, 0xc0, !PT ;  /* 0x0000ffffc6047812 */ /* 0x000fe200078ec0ff */
[----:B------:R1:W-:Y:S01]  /*219f0*/  STL [R1+0x420], R175 ;  /* 0x000420af01007387 */ /* 0x0003e20000100800 */
[C---:B------:R-:W-:Y:S02]  /*21a00*/  IADD3.X R187, R181.reuse, UR44, RZ, P6, !PT ;  /* 0x0000002cb5bb7c10 */ /* 0x040fe4000b7fe4ff */
[----:B------:R-:W-:Y:S01]  /*21a10*/  IADD3 R184, P6, R180, UR47, RZ ;  /* 0x0000002fb4b87c10 */ /* 0x000fe2000ffde0ff */
[----:B------:R-:W-:Y:S01]  /*21a20*/  STL [R1+0x428], R198 ;  /* 0x000428c601007387 */ /* 0x000fe20000100800 */
[----:B------:R-:W-:Y:S02]  /*21a30*/  SHF.R.U32.HI R4, RZ, 0x8, R4 ;  /* 0x00000008ff047819 */ /* 0x000fe40000011604 */
[----:B------:R-:W-:Y:S01]  /*21a40*/  IADD3.X R185, R181, UR46, RZ, P6, !PT ;  /* 0x0000002eb5b97c10 */ /* 0x000fe2000b7fe4ff */
[----:B------:R3:W-:Y:S04]  /*21a50*/  STL [R1+0x424], R199 ;  /* 0x000424c701007387 */ /* 0x0007e80000100800 */
[----:B------:R4:W4:Y:S04]  /*21a60*/  LDL.S16 R5, [R1+0x154] ;  /* 0x0001540001057983 */ /* 0x0009280000100600 */
[----:B------:R2:W-:Y:S04]  /*21a70*/  STG.E.U16 desc[UR32][R138.64], R2 ;  /* 0x000000028a007986 */ /* 0x0005e8000c101520 */
[----:B------:R-:W-:Y:S01]  /*21a80*/  STG.E.U16 desc[UR32][R186.64], R172 ;  /* 0x000000acba007986 */ /* 0x000fe2000c101520 */
[----:B-1----:R-:W-:Y:S01]  /*21a90*/  FFMA.FTZ R175, R106, UR4, -R179 ;  /* 0x000000046aaf7c23 */ /* 0x002fe200080108b3 */
[----:B---3--:R-:W-:Y:S01]  /*21aa0*/  FFMA.FTZ R199, R105, UR4, -R176 ;  /* 0x0000000469c77c23 */ /* 0x008fe200080108b0 */
[----:B--2---:R-:W-:Y:S02]  /*21ab0*/  F2FP.F16.F32.PACK_AB R138, R214, R205 ;  /* 0x000000cdd68a723e */ /* 0x004fe400000000ff */
[----:B------:R-:W-:Y:S01]  /*21ac0*/  SHF.R.U32.HI R2, RZ, 0x10, R198 ;  /* 0x00000010ff027819 */ /* 0x000fe200000116c6 */
[----:B------:R-:W-:Y:S01]  /*21ad0*/  FFMA.FTZ R198, R104, UR4, -R176 ;  /* 0x0000000468c67c23 */ /* 0x000fe200080108b0 */
[----:B------:R-:W-:Y:S02]  /*21ae0*/  PRMT R139, R138, 0x7632, R139 ;  /* 0x000076328a8b7816 */ /* 0x000fe4000000008b */
[----:B------:R-:W-:Y:S02]  /*21af0*/  LOP3.LUT R2, R2, 0xff, RZ, 0xc0, !PT ;  /* 0x000000ff02027812 */ /* 0x000fe400078ec0ff */
[----:B------:R-:W-:Y:S02]  /*21b00*/  PRMT R85, R138, 0x5410, R139 ;  /* 0x000054108a557816 */ /* 0x000fe4000000008b */
[----:B------:R-:W-:Y:S02]  /*21b10*/  ISETP.LE.U32.AND P6, PT, R2, UR23, PT ;  /* 0x0000001702007c0c */ /* 0x000fe4000bfc3070 */
[----:B------:R-:W-:Y:S04]  /*21b20*/  LOP3.LUT R2, R4, 0xffff, RZ, 0xc0, !PT ;  /* 0x0000ffff04027812 */ /* 0x000fe800078ec0ff */
[----:B------:R-:W-:Y:S02]  /*21b30*/  ISETP.LE.U32.AND P5, PT, R2, UR23, PT ;  /* 0x0000001702007c0c */ /* 0x000fe4000bfa3070 */
[----:B------:R-:W-:Y:S01]  /*21b40*/  LOP3.LUT R2, R202, 0xff, RZ, 0xc0, !PT ;  /* 0x000000ffca027812 */ /* 0x000fe200078ec0ff */
[----:B------:R-:W-:Y:S05]  /*21b50*/  @!P1 HADD2 R9, -R138.H0_H0, -RZ.H0_H0 ;  /* 0xa00000ff8a099230 */ /* 0x000fea0000000900 */
[----:B------:R-:W-:Y:S01]  /*21b60*/  PRMT R7, R9, 0x7610, R7 ;  /* 0x0000761009077816 */ /* 0x000fe20000000007 */
[----:B------:R1:W-:Y:S03]  /*21b70*/  @!P1 STL.S16 [R1+0x158], R9 ;  /* 0x0001580901009387 */ /* 0x0003e60000100600 */
[----:B------:R-:W-:Y:S01]  /*21b80*/  @!P1 PRMT R138, R7, 0x5410, RZ ;  /* 0x00005410078a9816 */ /* 0x000fe200000000ff */
[----:B------:R-:W-:Y:S01]  /*21b90*/  FFMA.FTZ R7, R87, UR4, -R177 ;  /* 0x0000000457077c23 */ /* 0x000fe200080108b1 */
[----:B------:R-:W-:Y:S01]  /*21ba0*/  ISETP.LE.U32.AND P1, PT, R2, UR23, PT ;  /* 0x0000001702007c0c */ /* 0x000fe2000bf23070 */
[----:B------:R-:W-:Y:S01]  /*21bb0*/  FFMA.FTZ R87, R46, UR4, -R179 ;  /* 0x000000042e577c23 */ /* 0x000fe200080108b3 */
[----:B------:R-:W-:Y:S01]  /*21bc0*/  LOP3.LUT R2, R202, 0xffff, RZ, 0xc0, !PT ;  /* 0x0000ffffca027812 */ /* 0x000fe200078ec0ff */
[----:B------:R-:W-:Y:S03]  /*21bd0*/  STG.E.U16 desc[UR32][R184.64], R138 ;  /* 0x0000008ab8007986 */ /* 0x000fe6000c101520 */
[----:B------:R-:W-:Y:S04]  /*21be0*/  SHF.R.U32.HI R2, RZ, 0x8, R2 ;  /* 0x00000008ff027819 */ /* 0x000fe80000011602 */
[----:B------:R-:W-:Y:S01]  /*21bf0*/  LOP3.LUT R2, R2, 0xffff, RZ, 0xc0, !PT ;  /* 0x0000ffff02027812 */ /* 0x000fe200078ec0ff */
[--C-:B-1----:R-:W-:Y:S01]  /*21c00*/  FFMA.FTZ R9, R81, UR4, -R178.reuse ;  /* 0x0000000451097c23 */ /* 0x102fe200080108b2 */
[--C-:B------:R-:W-:Y:S04]  /*21c10*/  FFMA.FTZ R81, R35, UR4, -R177.reuse ;  /* 0x0000000423517c23 */ /* 0x100fe800080108b1 */
[----:B------:R1:W-:Y:S04]  /*21c20*/  STL [R1+0x4], R9 ;  /* 0x0000040901007387 */ /* 0x0003e80000100800 */
[----:B------:R2:W-:Y:S04]  /*21c30*/  STL [R1+0x24], R11 ;  /* 0x0000240b01007387 */ /* 0x0005e80000100800 */
[----:B------:R3:W-:Y:S01]  /*21c40*/  STL [R1+0x2c], R10 ;  /* 0x00002c0a01007387 */ /* 0x0007e20000100800 */
[--C-:B-1----:R-:W-:Y:S01]  /*21c50*/  FFMA.FTZ R9, R96, UR4, -R178.reuse ;  /* 0x0000000460097c23 */ /* 0x102fe200080108b2 */
[--C-:B------:R-:W-:Y:S01]  /*21c60*/  FFMA.FTZ R96, R39, UR4, -R177.reuse ;  /* 0x0000000427607c23 */ /* 0x100fe200080108b1 */
[--C-:B--2---:R-:W-:Y:S03]  /*21c70*/  FFMA.FTZ R11, R97, UR4, -R178.reuse ;  /* 0x00000004610b7c23 */ /* 0x104fe600080108b2 */
[----:B------:R1:W-:Y:S01]  /*21c80*/  STL [R1+0x54], R9 ;  /* 0x0000540901007387 */ /* 0x0003e20000100800 */
[----:B----4-:R-:W-:Y:S02]  /*21c90*/  @!P3 HADD2 R5, -R139.H0_H0, -RZ.H0_H0 ;  /* 0xa00000ff8b05b230 */ /* 0x010fe40000000900 */
[----:B---3--:R-:W-:Y:S01]  /*21ca0*/  FFMA.FTZ R10, R100, UR4, -R178 ;  /* 0x00000004640a7c23 */ /* 0x008fe200080108b2 */
[----:B------:R-:W-:Y:S01]  /*21cb0*/  STL [R1+0x58], R11 ;  /* 0x0000580b01007387 */ /* 0x000fe20000100800 */
[----:B------:R-:W-:Y:S01]  /*21cc0*/  FFMA.FTZ R100, R45, UR4, -R176 ;  /* 0x000000042d647c23 */ /* 0x000fe200080108b0 */
[----:B------:R-:W-:Y:S01]  /*21cd0*/  PRMT R4, R5, 0x7610, R4 ;  /* 0x0000761005047816 */ /* 0x000fe20000000004 */
[----:B------:R-:W-:Y:S01]  /*21ce0*/  MUFU.EX2 R45, R16 ;  /* 0x00000010002d7308 */ /* 0x000fe20000000800 */
[----:B------:R2:W-:Y:S02]  /*21cf0*/  STL [R1+0x6c], R10 ;  /* 0x00006c0a01007387 */ /* 0x0005e40000100800 */
[----:B------:R-:W-:Y:S01]  /*21d00*/  @!P3 PRMT R139, R4, 0x5410, RZ ;  /* 0x00005410048bb816 */ /* 0x000fe200000000ff */
[----:B------:R-:W-:Y:S01]  /*21d10*/  FFMA.FTZ R4, R18, UR4, -R177 ;  /* 0x0000000412047c23 */ /* 0x000fe200080108b1 */
[----:B------:R3:W-:Y:S01]  /*21d20*/  STL [R1+0x42c], R173 ;  /* 0x00042cad01007387 */ /* 0x0007e20000100800 */
[----:B------:R-:W-:Y:S03]  /*21d30*/  FFMA.FTZ R18, R15, UR4, -R179 ;  /* 0x000000040f127c23 */ /* 0x000fe600080108b3 */
[----:B------:R-:W-:Y:S01]  /*21d40*/  STG.E.U16 desc[UR32][R184.64+0x2], R139 ;  /* 0x0000028bb8007986 */ /* 0x000fe2000c101520 */
[--C-:B-1----:R-:W-:Y:S01]  /*21d50*/  FFMA.FTZ R9, R101, UR4, -R178.reuse ;  /* 0x0000000465097c23 */ /* 0x102fe200080108b2 */
[----:B------:R-:W-:Y:S01]  /*21d60*/  FFMA.FTZ R178, R129, UR4, -R178 ;  /* 0x0000000481b27c23 */ /* 0x000fe200080108b2 */
[--C-:B------:R-:W-:Y:S01]  /*21d70*/  FFMA.FTZ R101, R50, UR4, -R177.reuse ;  /* 0x0000000432657c23 */ /* 0x100fe200080108b1 */
[----:B------:R-:W-:Y:S02]  /*21d80*/  IMAD.WIDE.U32 R128, R197, -0x2daee0ad, RZ ;  /* 0xd2511f53c5807825 */ /* 0x000fe400078e00ff */
[----:B------:R-:W-:Y:S02]  /*21d90*/  STL [R1+0x80], R9 ;  /* 0x0000800901007387 */ /* 0x000fe40000100800 */
[----:B--2---:R-:W-:Y:S02]  /*21da0*/  FFMA.FTZ R10, R13, UR4, -R176 ;  /* 0x000000040d0a7c23 */ /* 0x004fe400080108b0 */
[----:B------:R1:W-:Y:S01]  /*21db0*/  STL [R1+0x430], R224 ;  /* 0x000430e001007387 */ /* 0x0003e20000100800 */
[----:B---3--:R-:W-:Y:S03]  /*21dc0*/  FFMA.FTZ R173, R103, UR4, -R177 ;  /* 0x0000000467ad7c23 */ /* 0x008fe600080108b1 */
[----:B------:R-:W-:Y:S01]  /*21dd0*/  STL [R1+0x434], R223 ;  /* 0x000434df01007387 */ /* 0x000fe20000100800 */
[----:B------:R-:W-:Y:S02]  /*21de0*/  FFMA.FTZ R103, R59, UR4, -R179 ;  /* 0x000000043b677c23 */ /* 0x000fe400080108b3 */
[----:B------:R-:W2:Y:S01]  /*21df0*/  MUFU.EX2 R59, R4 ;  /* 0x00000004003b7308 */ /* 0x000ea20000000800 */
[----:B------:R3:W-:Y:S04]  /*21e00*/  STL [R1+0x438], R216 ;  /* 0x000438d801007387 */ /* 0x0007e80000100800 */
[----:B------:R4:W-:Y:S04]  /*21e10*/  STL [R1+0x370], R222 ;  /* 0x000370de01007387 */ /* 0x0009e80000100800 */
[----:B------:R4:W-:Y:S04]  /*21e20*/  STL [R1+0x374], R178 ;  /* 0x000374b201007387 */ /* 0x0009e80000100800 */
[----:B------:R-:W-:Y:S01]  /*21e30*/  STL [R1+0x38c], R85 ;  /* 0x00038c5501007387 */ /* 0x000fe20000100800 */
[----:B--2---:R-:W-:Y:S03]  /*21e40*/  F2FP.F16.F32.PACK_AB R50, R60, R59 ;  /* 0x0000003b3c32723e */ /* 0x004fe600000000ff */
[----:B------:R2:W-:Y:S01]  /*21e50*/  STL [R1+0x43c], R85 ;  /* 0x00043c5501007387 */ /* 0x0005e20000100800 */
[----:B------:R-:W-:Y:S01]  /*21e60*/  SHF.R.U32.HI R4, RZ, 0x10, R202 ;  /* 0x00000010ff047819 */ /* 0x000fe200000116ca */
[----:B-1----:R-:W-:Y:S01]  /*21e70*/  FFMA.FTZ R224, R102, UR4, -R177 ;  /* 0x0000000466e07c23 */ /* 0x002fe200080108b1 */
[----:B------:R-:W-:Y:S01]  /*21e80*/  FFMA.FTZ R102, R58, UR4, -R179 ;  /* 0x000000043a667c23 */ /* 0x000fe200080108b3 */
[----:B------:R1:W-:Y:S01]  /*21e90*/  @!P3 STL.S16 [R1+0x154], R5 ;  /* 0x000154050100b387 */ /* 0x0003e20000100600 */
[----:B------:R-:W-:Y:S01]  /*21ea0*/  ISETP.LE.U32.AND P3, PT, R2, UR23, PT ;  /* 0x0000001702007c0c */ /* 0x000fe2000bf63070 */
[----:B------:R-:W-:Y:S01]  /*21eb0*/  FFMA.FTZ R2, R86, UR4, -R177 ;  /* 0x0000000456027c23 */ /* 0x000fe200080108b1 */
[----:B------:R-:W-:Y:S01]  /*21ec0*/  LOP3.LUT R4, R4, 0xff, RZ, 0xc0, !PT ;  /* 0x000000ff04047812 */ /* 0x000fe200078ec0ff */
[--C-:B---3--:R-:W-:Y:S01]  /*21ed0*/  FFMA.FTZ R216, R94, UR4, -R179.reuse ;  /* 0x000000045ed87c23 */ /* 0x108fe200080108b3 */
[--C-:B------:R-:W-:Y:S01]  /*21ee0*/  FFMA.FTZ R223, R95, UR4, -R179.reuse ;  /* 0x000000045fdf7c23 */ /* 0x100fe200080108b3 */
[----:B------:R-:W-:Y:S01]  /*21ef0*/  MUFU.EX2 R58, R18 ;  /* 0x00000012003a7308 */ /* 0x000fe20000000800 */
[----:B------:R3:W-:Y:S01]  /*21f00*/  STL [R1+0xc], R2 ;  /* 0x00000c0201007387 */ /* 0x0007e20000100800 */
[--C-:B----4-:R-:W-:Y:S03]  /*21f10*/  FFMA.FTZ R222, R123, UR4, -R179.reuse ;  /* 0x000000047bde7c23 */ /* 0x110fe600080108b3 */
[----:B------:R4:W-:Y:S01]  /*21f20*/  STL [R1+0x18], R7 ;  /* 0x0000180701007387 */ /* 0x0009e20000100800 */
[----:B------:R-:W-:Y:S01]  /*21f30*/  FFMA.FTZ R178, R122, UR4, -R179 ;  /* 0x000000047ab27c23 */ /* 0x000fe200080108b3 */
[--C-:B--2---:R-:W-:Y:S01]  /*21f40*/  FFMA.FTZ R85, R93, UR4, -R176.reuse ;  /* 0x000000045d557c23 */ /* 0x104fe200080108b0 */
[----:B-1----:R-:W-:Y:S01]  /*21f50*/  FFMA.FTZ R5, R98, UR4, -R177 ;  /* 0x0000000462057c23 */ /* 0x002fe200080108b1 */
[----:B------:R-:W-:Y:S01]  /*21f60*/  FFMA.FTZ R98, R47, UR4, -R179 ;  /* 0x000000042f627c23 */ /* 0x000fe200080108b3 */
[----:B------:R-:W-:Y:S03]  /*21f70*/  PRMT R47, R50, 0x7632, R47 ;  /* 0x00007632322f7816 */ /* 0x000fe6000000002f */
[----:B------:R1:W-:Y:S01]  /*21f80*/  STL [R1+0x3c], R5 ;  /* 0x00003c0501007387 */ /* 0x0003e20000100800 */
[----:B---3--:R-:W-:Y:S01]  /*21f90*/  FFMA.FTZ R2, R99, UR4, -R177 ;  /* 0x0000000463027c23 */ /* 0x008fe200080108b1 */
[--C-:B------:R-:W-:Y:S02]  /*21fa0*/  FFMA.FTZ R99, R44, UR4, -R176.reuse ;  /* 0x000000042c637c23 */ /* 0x100fe400080108b0 */
[----:B------:R2:W-:Y:S01]  /*21fb0*/  STL [R1+0x440], R224 ;  /* 0x000440e001007387 */ /* 0x0005e20000100800 */
[----:B------:R-:W-:Y:S01]  /*21fc0*/  MUFU.EX2 R44, R10 ;  /* 0x0000000a002c7308 */ /* 0x000fe20000000800 */
[----:B----4-:R-:W-:Y:S02]  /*21fd0*/  FFMA.FTZ R7, R14, UR4, -R179 ;  /* 0x000000040e077c23 */ /* 0x010fe400080108b3 */
[----:B------:R3:W-:Y:S04]  /*21fe0*/  STL [R1+0x40], R2 ;  /* 0x0000400201007387 */ /* 0x0007e80000100800 */
[----:B------:R4:W-:Y:S03]  /*21ff0*/  STL [R1+0x444], R173 ;  /* 0x000444ad01007387 */ /* 0x0009e60000100800 */
[----:B------:R-:W-:Y:S01]  /*22000*/  MUFU.EX2 R41, R7 ;  /* 0x0000000700297308 */ /* 0x000fe20000000800 */
[----:B------:R4:W-:Y:S04]  /*22010*/  STL [R1+0x448], R225 ;  /* 0x000448e101007387 */ /* 0x0009e80000100800 */
[----:B------:R4:W4:Y:S01]  /*22020*/  LDL.S16 R11, [R1+0x180] ;  /* 0x00018000010b7983 */ /* 0x0009220000100600 */
[--C-:B-1----:R-:W-:Y:S01]  /*22030*/  FFMA.FTZ R5, R118, UR4, -R177.reuse ;  /* 0x0000000476057c23 */ /* 0x102fe200080108b1 */
[--C-:B------:R-:W-:Y:S03]  /*22040*/  FFMA.FTZ R118, R61, UR4, -R176.reuse ;  /* 0x000000043d767c23 */ /* 0x100fe600080108b0 */
[----:B------:R-:W1:Y:S01]  /*22050*/  MUFU.EX2 R61, R17 ;  /* 0x00000011003d7308 */ /* 0x000e620000000800 */
[--C-:B--2---:R-:W-:Y:S01]  /*22060*/  FFMA.FTZ R224, R92, UR4, -R176.reuse ;  /* 0x000000045ce07c23 */ /* 0x104fe200080108b0 */
[----:B------:R2:W-:Y:S01]  /*22070*/  STL [R1+0xb4], R5 ;  /* 0x0000b40501007387 */ /* 0x0005e20000100800 */
[--C-:B---3--:R-:W-:Y:S03]  /*22080*/  FFMA.FTZ R2, R119, UR4, -R177.reuse ;  /* 0x0000000477027c23 */ /* 0x108fe600080108b1 */
[----:B------:R3:W3:Y:S01]  /*22090*/  LDL.S16 R9, [R1+0x17c] ;  /* 0x00017c0001097983 */ /* 0x0006e20000100600 */
[----:B------:R-:W-:Y:S01]  /*220a0*/  FFMA.FTZ R177, R131, UR4, -R177 ;  /* 0x0000000483b17c23 */ /* 0x000fe200080108b1 */
[----:B------:R-:W-:Y:S01]  /*220b0*/  FFMA.FTZ R119, R74, UR4, -R179 ;  /* 0x000000044a777c23 */ /* 0x000fe200080108b3 */
[--C-:B----4-:R-:W-:Y:S01]  /*220c0*/  FFMA.FTZ R173, R89, UR4, -R176.reuse ;  /* 0x0000000459ad7c23 */ /* 0x110fe200080108b0 */
[----:B------:R4:W-:Y:S01]  /*220d0*/  STL [R1+0xc8], R2 ;  /* 0x0000c80201007387 */ /* 0x0009e20000100800 */
[----:B------:R-:W-:Y:S03]  /*220e0*/  FFMA.FTZ R225, R88, UR4, -R176 ;  /* 0x0000000458e17c23 */ /* 0x000fe600080108b0 */
[----:B------:R4:W-:Y:S01]  /*220f0*/  STL [R1+0x378], R221 ;  /* 0x000378dd01007387 */ /* 0x0009e20000100800 */
[----:B-1----:R-:W-:Y:S03]  /*22100*/  F2FP.F16.F32.PACK_AB R54, R61, R45 ;  /* 0x0000002d3d36723e */ /* 0x002fe600000000ff */
[----:B------:R1:W-:Y:S01]  /*22110*/  STL [R1+0x37c], R177 ;  /* 0x00037cb101007387 */ /* 0x0003e20000100800 */
[C---:B------:R-:W-:Y:S04]  /*22120*/  PRMT R52, R54.reuse, 0x7632, R52 ;  /* 0x0000763236347816 */ /* 0x040fe80000000034 */
[----:B------:R-:W-:Y:S01]  /*22130*/  PRMT R77, R54, 0x5410, R52 ;  /* 0x00005410364d7816 */ /* 0x000fe20000000034 */
[--C-:B--2---:R-:W-:Y:S04]  /*22140*/  FFMA.FTZ R5, R12, UR4, -R176.reuse ;  /* 0x000000040c057c23 */ /* 0x104fe800080108b0 */
[----:B------:R-:W2:Y:S01]  /*22150*/  MUFU.EX2 R42, R5 ;  /* 0x00000005002a7308 */ /* 0x000ea20000000800 */
[----:B----4-:R-:W-:Y:S01]  /*22160*/  FMUL.FTZ R2, R0, UR4 ;  /* 0x0000000400027c20 */ /* 0x010fe20008410000 */
[----:B------:R-:W-:Y:S01]  /*22170*/  FADD.FTZ R0, -R133, R3 ;  /* 0x0000000385007221 */ /* 0x000fe20000010100 */
[--C-:B------:R-:W-:Y:S01]  /*22180*/  FFMA.FTZ R221, R121, UR4, -R176.reuse ;  /* 0x0000000479dd7c23 */ /* 0x100fe200080108b0 */
[--C-:B------:R-:W-:Y:S06]  /*22190*/  FFMA.FTZ R121, R78, UR4, -R179.reuse ;  /* 0x000000044e797c23 */ /* 0x100fec00080108b3 */
[----:B------:R-:W4:Y:S01]  /*221a0*/  MUFU.EX2 R2, R2 ;  /* 0x0000000200027308 */ /* 0x000f220000000800 */
[----:B------:R-:W-:Y:S01]  /*221b0*/  FMUL.FTZ R0, R0, UR4 ;  /* 0x0000000400007c20 */ /* 0x000fe20008410000 */
[--C-:B-1----:R-:W-:Y:S01]  /*221c0*/  FFMA.FTZ R177, R120, UR4, -R176.reuse ;  /* 0x0000000478b17c23 */ /* 0x102fe200080108b0 */
[----:B------:R-:W-:Y:S01]  /*221d0*/  FFMA.FTZ R176, R125, UR4, -R176 ;  /* 0x000000047db07c23 */ /* 0x000fe200080108b0 */
[----:B------:R-:W-:Y:S01]  /*221e0*/  FFMA.FTZ R120, R75, UR4, -R179 ;  /* 0x000000044b787c23 */ /* 0x000fe200080108b3 */
[----:B------:R-:W-:Y:S01]  /*221f0*/  PRMT R75, R50, 0x5410, R47 ;  /* 0x00005410324b7816 */ /* 0x000fe2000000002f */
[----:B------:R-:W-:Y:S01]  /*22200*/  FFMA.FTZ R179, R127, UR4, -R179 ;  /* 0x000000047fb37c23 */ /* 0x000fe200080108b3 */
[----:B--2---:R-:W-:Y:S01]  /*22210*/  F2FP.F16.F32.PACK_AB R40, R44, R42 ;  /* 0x0000002a2c28723e */ /* 0x004fe200000000ff */
[----:B------:R-:W-:Y:S02]  /*22220*/  STL [R1+0x390], R177 ;  /* 0x000390b101007387 */ /* 0x000fe40000100800 */
[----:B------:R-:W1:Y:S01]  /*22230*/  MUFU.EX2 R3, R0 ;  /* 0x0000000000037308 */ /* 0x000e620000000800 */
[C---:B------:R-:W-:Y:S01]  /*22240*/  PRMT R38, R40.reuse, 0x7632, R38 ;  /* 0x0000763228267816 */ /* 0x040fe20000000026 */
[----:B------:R-:W-:Y:S03]  /*22250*/  STL [R1+0x394], R221 ;  /* 0x000394dd01007387 */ /* 0x000fe60000100800 */
[----:B------:R-:W-:Y:S01]  /*22260*/  PRMT R73, R40, 0x5410, R38 ;  /* 0x0000541028497816 */ /* 0x000fe20000000026 */
[----:B------:R-:W-:Y:S01]  /*22270*/  STL [R1+0x398], R220 ;  /* 0x000398dc01007387 */ /* 0x000fe20000100800 */
[C---:B----4-:R-:W-:Y:S01]  /*22280*/  FMUL.FTZ R12, R2.reuse, R148 ;  /* 0x00000094020c7220 */ /* 0x050fe20000410000 */
[C---:B------:R-:W-:Y:S01]  /*22290*/  FMUL.FTZ R13, R2.reuse, R149 ;  /* 0x00000095020d7220 */ /* 0x040fe20000410000 */
[C---:B------:R-:W-:Y:S01]  /*222a0*/  FMUL.FTZ R24, R2.reuse, R144 ;  /* 0x0000009002187220 */ /* 0x040fe20000410000 */
[----:B------:R-:W-:Y:S01]  /*222b0*/  STL [R1+0x39c], R176 ;  /* 0x00039cb001007387 */ /* 0x000fe20000100800 */
[C---:B------:R-:W-:Y:S01]  /*222c0*/  FMUL.FTZ R25, R2.reuse, R145 ;  /* 0x0000009102197220 */ /* 0x040fe20000410000 */
[C---:B------:R-:W-:Y:S01]  /*222d0*/  FMUL.FTZ R28, R2.reuse, R140 ;  /* 0x0000008c021c7220 */ /* 0x040fe20000410000 */
[C---:B------:R-:W-:Y:S01]  /*222e0*/  FMUL.FTZ R29, R2.reuse, R141 ;  /* 0x0000008d021d7220 */ /* 0x040fe20000410000 */
[----:B------:R-:W-:Y:S01]  /*222f0*/  STL [R1+0x3a0], R134 ;  /* 0x0003a08601007387 */ /* 0x000fe20000100800 */
[----:B------:R-:W-:Y:S01]  /*22300*/  FFMA.FTZ R43, R2, R244, R204 ;  /* 0x000000f4022b7223 */ /* 0x000fe200000100cc */
[C---:B-1----:R-:W-:Y:S01]  /*22310*/  FMUL.FTZ R10, R3.reuse, R158 ;  /* 0x0000009e030a7220 */ /* 0x042fe20000410000 */
[C---:B------:R-:W-:Y:S01]  /*22320*/  FMUL.FTZ R14, R3.reuse, R150 ;  /* 0x00000096030e7220 */ /* 0x040fe20000410000 */
[----:B------:R-:W-:Y:S01]  /*22330*/  STL [R1+0x3a4], R133 ;  /* 0x0003a48501007387 */ /* 0x000fe20000100800 */
[C---:B------:R-:W-:Y:S01]  /*22340*/  FMUL.FTZ R15, R3.reuse, R151 ;  /* 0x00000097030f7220 */ /* 0x040fe20000410000 */
[C---:B------:R-:W-:Y:S01]  /*22350*/  FMUL.FTZ R26, R3.reuse, R146 ;  /* 0x00000092031a7220 */ /* 0x040fe20000410000 */
[C---:B------:R-:W-:Y:S01]  /*22360*/  FMUL.FTZ R27, R3.reuse, R147 ;  /* 0x00000093031b7220 */ /* 0x040fe20000410000 */
[----:B------:R-:W-:Y:S01]  /*22370*/  STL [R1+0x3a8], R178 ;  /* 0x0003a8b201007387 */ /* 0x000fe20000100800 */
[C---:B------:R-:W-:Y:S01]  /*22380*/  FMUL.FTZ R30, R3.reuse, R142 ;  /* 0x0000008e031e7220 */ /* 0x040fe20000410000 */
[C---:B------:R-:W-:Y:S01]  /*22390*/  FMUL.FTZ R31, R3.reuse, R143 ;  /* 0x0000008f031f7220 */ /* 0x040fe20000410000 */
[----:B------:R-:W-:Y:S01]  /*223a0*/  FADD.FTZ R0, -R136, R132 ;  /* 0x0000008488007221 */ /* 0x000fe20000010100 */
[----:B------:R-:W-:Y:S01]  /*223b0*/  STL [R1+0x3ac], R222 ;  /* 0x0003acde01007387 */ /* 0x000fe20000100800 */
[----:B------:R-:W-:Y:S01]  /*223c0*/  FFMA.FTZ R53, R3, R245, R205 ;  /* 0x000000f503357223 */ /* 0x000fe200000100cd */
[----:B------:R-:W-:Y:S01]  /*223d0*/  FADD.FTZ R43, R236, R43 ;  /* 0x0000002bec2b7221 */ /* 0x000fe20000010000 */
[----:B------:R-:W-:Y:S01]  /*223e0*/  FMUL.FTZ R0, R0, UR4 ;  /* 0x0000000400007c20 */ /* 0x000fe20008410000 */
[----:B------:R-:W-:Y:S01]  /*223f0*/  STL [R1+0x3b0], R219 ;  /* 0x0003b0db01007387 */ /* 0x000fe20000100800 */
[----:B------:R-:W-:Y:S01]  /*22400*/  FADD.FTZ R53, R214, R53 ;  /* 0x00000035d6357221 */ /* 0x000fe20000010000 */
[----:B------:R-:W-:Y:S02]  /*22410*/  FADD.FTZ R43, R42, R43 ;  /* 0x0000002b2a2b7221 */ /* 0x000fe40000010000 */
[----:B------:R-:W-:Y:S01]  /*22420*/  STL [R1+0x3b4], R179 ;  /* 0x0003b4b301007387 */ /* 0x000fe20000100800 */
[----:B------:R-:W-:Y:S04]  /*22430*/  FADD.FTZ R53, R41, R53 ;  /* 0x0000003529357221 */ /* 0x000fe80000010000 */
[----:B------:R-:W-:Y:S04]  /*22440*/  FADD.FTZ R53, R58, R53 ;  /* 0x000000353a357221 */ /* 0x000fe80000010000 */
[----:B------:R-:W-:Y:S01]  /*22450*/  FADD.FTZ R53, R49, R53 ;  /* 0x0000003531357221 */ /* 0x000fe20000010000 */
[----:B------:R-:W-:Y:S05]  /*22460*/  @!P2 HADD2 R11, -R54.H0_H0, -RZ.H0_H0 ;  /* 0xa00000ff360ba230 */ /* 0x000fea0000000900 */
[----:B------:R-:W-:Y:S01]  /*22470*/  PRMT R8, R11, 0x7610, R8 ;  /* 0x000076100b087816 */ /* 0x000fe20000000008 */
[----:B------:R1:W-:Y:S03]  /*22480*/  @!P2 STL.S16 [R1+0x180], R11 ;  /* 0x0001800b0100a387 */ /* 0x0003e60000100600 */
[----:B------:R-:W-:Y:S01]  /*22490*/  @!P2 PRMT R54, R8, 0x5410, RZ ;  /* 0x000054100836a816 */ /* 0x000fe200000000ff */
[----:B------:R-:W-:Y:S01]  /*224a0*/  FMUL.FTZ R8, R2, R156 ;  /* 0x0000009c02087220 */ /* 0x000fe20000410000 */
[----:B------:R-:W-:Y:S02]  /*224b0*/  ISETP.LE.U32.AND P2, PT, R4, UR23, PT ;  /* 0x0000001704007c0c */ /* 0x000fe4000bf43070 */
[----:B------:R-:W-:Y:S01]  /*224c0*/  SHF.R.U32.HI R4, RZ, 0x18, R202 ;  /* 0x00000018ff047819 */ /* 0x000fe200000116ca */
[----:B---3--:R-:W-:Y:S01]  /*224d0*/  @!P5 HADD2 R9, -R52.H0_H0, -RZ.H0_H0 ;  /* 0xa00000ff3409d230 */ /* 0x008fe20000000900 */
[----:B------:R-:W-:Y:S04]  /*224e0*/  STG.E.U16 desc[UR32][R180.64+0x10], R54 ;  /* 0x00001036b4007986 */ /* 0x000fe8000c101520 */
[----:B------:R-:W-:Y:S01]  /*224f0*/  PRMT R6, R9, 0x7610, R6 ;  /* 0x0000761009067816 */ /* 0x000fe20000000006 */
[----:B------:R2:W-:Y:S03]  /*22500*/  @!P5 STL.S16 [R1+0x17c], R9 ;  /* 0x00017c090100d387 */ /* 0x0005e60000100600 */
[----:B------:R-:W-:Y:S01]  /*22510*/  @!P5 PRMT R52, R6, 0x5410, RZ ;  /* 0x000054100634d816 */ /* 0x000fe200000000ff */
[----:B------:R-:W-:Y:S01]  /*22520*/  STL [R1+0x3b8], R136 ;  /* 0x0003b88801007387 */ /* 0x000fe20000100800 */
[----:B------:R-:W-:Y:S01]  /*22530*/  ISETP.LE.U32.AND P5, PT, R4, UR23, PT ;  /* 0x0000001704007c0c */ /* 0x000fe2000bfa3070 */
[----:B------:R3:W4:Y:S02]  /*22540*/  MUFU.EX2 R6, R0 ;  /* 0x0000000000067308 */ /* 0x0007240000000800 */
[----:B------:R-:W-:Y:S04]  /*22550*/  STL [R1+0x3bc], R77 ;  /* 0x0003bc4d01007387 */ /* 0x000fe80000100800 */
[----:B-1----:R1:W4:Y:S04]  /*22560*/  LDL.S16 R11, [R1+0x178] ;  /* 0x00017800010b7983 */ /* 0x0023280000100600 */
[----:B------:R-:W4:Y:S04]  /*22570*/  LDL.LU R16, [R1+0x5c] ;  /* 0x00005c0001107983 */ /* 0x000f280000300800 */
[----:B------:R1:W4:Y:S01]  /*22580*/  LDL.S16 R23, [R1+0x174] ;  /* 0x0001740001177983 */ /* 0x0003220000100600 */
[----:B---3--:R-:W-:Y:S03]  /*22590*/  FADD.FTZ R0, -R135, R137 ;  /* 0x0000008987007221 */ /* 0x008fe60000010100 */
[----:B------:R-:W3:Y:S01]  /*225a0*/  LDL.LU R22, [R1+0x68] ;  /* 0x0000680001167983 */ /* 0x000ee20000300800 */
[----:B--2---:R-:W-:Y:S01]  /*225b0*/  FMUL.FTZ R9, R2, R157 ;  /* 0x0000009d02097220 */ /* 0x004fe20000410000 */
[----:B----4-:R-:W-:Y:S01]  /*225c0*/  FMUL.FTZ R5, R6, R169 ;  /* 0x000000a906057220 */ /* 0x010fe20000410000 */
[----:B------:R-:W-:Y:S01]  /*225d0*/  FMUL.FTZ R0, R0, UR4 ;  /* 0x0000000400007c20 */ /* 0x000fe20008410000 */
[----:B------:R1:W2:Y:S01]  /*225e0*/  LDL.S16 R19, [R1+0x150] ;  /* 0x0001500001137983 */ /* 0x0002a20000100600 */
[C---:B------:R-:W-:Y:S01]  /*225f0*/  FMUL.FTZ R17, R6.reuse, R165 ;  /* 0x000000a506117220 */ /* 0x040fe20000410000 */
[C---:B------:R-:W-:Y:S01]  /*22600*/  FMUL.FTZ R21, R6.reuse, R161 ;  /* 0x000000a106157220 */ /* 0x040fe20000410000 */
[C---:B------:R-:W-:Y:S01]  /*22610*/  FMUL.FTZ R20, R6.reuse, R160 ;  /* 0x000000a006147220 */ /* 0x040fe20000410000 */
[----:B------:R-:W-:Y:S01]  /*22620*/  STL [R1+0x3c0], R8 ;  /* 0x0003c00801007387 */ /* 0x000fe20000100800 */
[----:B------:R-:W4:Y:S01]  /*22630*/  MUFU.EX2 R0, R0 ;  /* 0x0000000000007308 */ /* 0x000f220000000800 */
[C---:B------:R-:W-:Y:S01]  /*22640*/  FMUL.FTZ R32, R6.reuse, R152 ;  /* 0x0000009806207220 */ /* 0x040fe20000410000 */
[----:B------:R-:W-:Y:S01]  /*22650*/  FMUL.FTZ R33, R6, R153 ;  /* 0x0000009906217220 */ /* 0x000fe20000410000 */
[----:B------:R-:W2:Y:S04]  /*22660*/  LDL.64 R156, [R1+0xb0] ;  /* 0x0000b000019c7983 */ /* 0x000ea80000100a00 */
[----:B------:R-:W-:Y:S04]  /*22670*/  STL [R1+0x3c4], R9 ;  /* 0x0003c40901007387 */ /* 0x000fe80000100800 */
[----:B------:R-:W-:Y:S04]  /*22680*/  STL [R1+0x3c8], R12 ;  /* 0x0003c80c01007387 */ /* 0x000fe80000100800 */
[----:B------:R-:W-:Y:S01]  /*22690*/  STL [R1+0x3cc], R13 ;  /* 0x0003cc0d01007387 */ /* 0x000fe20000100800 */
[C---:B----4-:R-:W-:Y:S01]  /*226a0*/  FMUL.FTZ R7, R0.reuse, R171 ;  /* 0x000000ab00077220 */ /* 0x050fe20000410000 */
[C---:B------:R-:W-:Y:S02]  /*226b0*/  FMUL.FTZ R18, R0.reuse, R166 ;  /* 0x000000a600127220 */ /* 0x040fe40000410000 */
[----:B------:R-:W-:Y:S01]  /*226c0*/  STL [R1+0x3d0], R24 ;  /* 0x0003d01801007387 */ /* 0x000fe20000100800 */
[C---:B------:R-:W-:Y:S01]  /*226d0*/  FMUL.FTZ R34, R0.reuse, R154 ;  /* 0x0000009a00227220 */ /* 0x040fe20000410000 */
[----:B------:R-:W-:Y:S02]  /*226e0*/  FMUL.FTZ R35, R0, R155 ;  /* 0x0000009b00237220 */ /* 0x000fe40000410000 */
[----:B------:R-:W-:Y:S04]  /*226f0*/  STL [R1+0x3d4], R25 ;  /* 0x0003d41901007387 */ /* 0x000fe80000100800 */
[----:B------:R-:W-:Y:S04]  /*22700*/  STL [R1+0x3d8], R28 ;  /* 0x0003d81c01007387 */ /* 0x000fe80000100800 */
[----:B------:R-:W-:Y:S04]  /*22710*/  STL [R1+0x3dc], R29 ;  /* 0x0003dc1d01007387 */ /* 0x000fe80000100800 */
[----:B------:R-:W-:Y:S04]  /*22720*/  STL [R1+0x3e0], R135 ;  /* 0x0003e08701007387 */ /* 0x000fe80000100800 */
[----:B------:R-:W-:Y:S01]  /*22730*/  STG.E.U16 desc[UR32][R180.64+0x12], R52 ;  /* 0x00001234b4007986 */ /* 0x000fe2000c101520 */
[----:B------:R-:W-:Y:S02]  /*22740*/  @!P6 HADD2 R11, -R50.H0_H0, -RZ.H0_H0 ;  /* 0xa00000ff320be230 */ /* 0x000fe40000000900 */
[C---:B------:R-:W-:Y:S03]  /*22750*/  FFMA.FTZ R37, R6.reuse, R16, R215 ;  /* 0x0000001006257223 */ /* 0x040fe600000100d7 */
[----:B------:R-:W-:Y:S01]  /*22760*/  PRMT R4, R11, 0x7610, R4 ;  /* 0x000076100b047816 */ /* 0x000fe20000000004 */
[----:B------:R4:W-:Y:S01]  /*22770*/  @!P6 STL.S16 [R1+0x178], R11 ;  /* 0x0001780b0100e387 */ /* 0x0009e20000100600 */
[----:B------:R-:W-:Y:S01]  /*22780*/  FMUL.FTZ R16, R6, R164 ;  /* 0x000000a406107220 */ /* 0x000fe20000410000 */
[----:B------:R-:W-:Y:S01]  /*22790*/  @!P4 HADD2 R23, -R47.H0_H0, -RZ.H0_H0 ;  /* 0xa00000ff2f17c230 */ /* 0x000fe20000000900 */
[----:B------:R-:W-:Y:S01]  /*227a0*/  @!P6 PRMT R50, R4, 0x5410, RZ ;  /* 0x000054100432e816 */ /* 0x000fe200000000ff */
[----:B------:R-:W-:Y:S01]  /*227b0*/  STL [R1+0x3e4], R10 ;  /* 0x0003e40a01007387 */ /* 0x000fe20000100800 */
[----:B------:R-:W-:Y:S01]  /*227c0*/  FMUL.FTZ R4, R6, R168 ;  /* 0x000000a806047220 */ /* 0x000fe20000410000 */
[C---:B---3--:R-:W-:Y:S01]  /*227d0*/  FFMA.FTZ R36, R0.reuse, R22, R231 ;  /* 0x0000001600247223 */ /* 0x048fe200000100e7 */
[----:B------:R-:W-:Y:S01]  /*227e0*/  PRMT R6, R23, 0x7610, R6 ;  /* 0x0000761017067816 */ /* 0x000fe20000000006 */
[----:B------:R-:W-:Y:S01]  /*227f0*/  STG.E.U16 desc[UR32][R182.64+0x10], R50 ;  /* 0x00001032b6007986 */ /* 0x000fe2000c101520 */
[----:B------:R-:W-:Y:S01]  /*22800*/  FMUL.FTZ R22, R0, R162 ;  /* 0x000000a200167220 */ /* 0x000fe20000410000 */
[----:B--2---:R-:W-:Y:S01]  /*22810*/  @!P1 HADD2 R19, -R40.H0_H0, -RZ.H0_H0 ;  /* 0xa00000ff28139230 */ /* 0x004fe20000000900 */
[----:B------:R-:W-:Y:S01]  /*22820*/  @!P4 PRMT R47, R6, 0x5410, RZ ;  /* 0x00005410062fc816 */ /* 0x000fe200000000ff */
[----:B------:R-:W-:Y:S01]  /*22830*/  FMUL.FTZ R6, R0, R170 ;  /* 0x000000aa00067220 */ /* 0x000fe20000410000 */
[----:B------:R-:W-:Y:S02]  /*22840*/  FADD.FTZ R37, R241, R37 ;  /* 0x00000025f1257221 */ /* 0x000fe40000010000 */
[----:B------:R-:W-:Y:S01]  /*22850*/  PRMT R48, R19, 0x7610, R48 ;  /* 0x0000761013307816 */ /* 0x000fe20000000030 */
[----:B------:R-:W-:Y:S01]  /*22860*/  STG.E.U16 desc[UR32][R182.64+0x12], R47 ;  /* 0x0000122fb6007986 */ /* 0x000fe2000c101520 */
[----:B------:R-:W-:Y:S01]  /*22870*/  FADD.FTZ R45, R45, R37 ;  /* 0x000000252d2d7221 */ /* 0x000fe20000010000 */
[----:B------:R-:W-:Y:S02]  /*22880*/  LOP3.LUT R2, R117, UR31, R156, 0x96, !PT ;  /* 0x0000001f75027c12 */ /* 0x000fe4000f8e969c */
[----:B------:R-:W-:Y:S01]  /*22890*/  @!P1 PRMT R40, R48, 0x5410, RZ ;  /* 0x0000541030289816 */ /* 0x000fe200000000ff */
[----:B------:R-:W-:Y:S01]  /*228a0*/  FADD.FTZ R48, R238, R36 ;  /* 0x00000024ee307221 */ /* 0x000fe20000010000 */
[----:B------:R-:W-:Y:S01]  /*228b0*/  F2FP.F16.F32.PACK_AB R36, R58, R41 ;  /* 0x000000293a24723e */ /* 0x000fe200000000ff */
[----:B------:R-:W-:Y:S01]  /*228c0*/  FADD.FTZ R45, R61, R45 ;  /* 0x0000002d3d2d7221 */ /* 0x000fe20000010000 */
[----:B----4-:R-:W-:Y:S01]  /*228d0*/  FMUL.FTZ R11, R3, R159 ;  /* 0x0000009f030b7220 */ /* 0x010fe20000410000 */
[C---:B------:R-:W-:Y:S01]  /*228e0*/  LOP3.LUT R3, R2.reuse, 0xff, RZ, 0xc0, !PT ;  /* 0x000000ff02037812 */ /* 0x040fe200078ec0ff */
[----:B------:R-:W-:Y:S01]  /*228f0*/  STG.E.U16 desc[UR32][R186.64+0xe], R40 ;  /* 0x00000e28ba007986 */ /* 0x000fe2000c101520 */
[----:B------:R-:W2:Y:S01]  /*22900*/  MUFU.EX2 R61, R57 ;  /* 0x00000039003d7308 */ /* 0x000ea20000000800 */
[----:B------:R-:W-:Y:S01]  /*22910*/  FADD.FTZ R48, R59, R48 ;  /* 0x000000303b307221 */ /* 0x000fe20000010000 */
[----:B------:R-:W-:Y:S01]  /*22920*/  ISETP.LE.U32.AND P6, PT, R3, UR23, PT ;  /* 0x0000001703007c0c */ /* 0x000fe2000bfc3070 */
[----:B------:R-:W-:Y:S01]  /*22930*/  STL [R1+0x3e8], R11 ;  /* 0x0003e80b01007387 */ /* 0x000fe20000100800 */
[----:B------:R-:W-:Y:S01]  /*22940*/  LOP3.LUT R3, R2, 0xffff, RZ, 0xc0, !PT ;  /* 0x0000ffff02037812 */ /* 0x000fe200078ec0ff */
[----:B------:R-:W-:Y:S01]  /*22950*/  FADD.FTZ R48, R60, R48 ;  /* 0x000000303c307221 */ /* 0x000fe20000010000 */
[----:B------:R-:W-:Y:S01]  /*22960*/  FADD.FTZ R45, R56, R45 ;  /* 0x0000002d382d7221 */ /* 0x000fe20000010000 */
[----:B------:R-:W-:Y:S01]  /*22970*/  STL [R1+0x3ec], R14 ;  /* 0x0003ec0e01007387 */ /* 0x000fe20000100800 */
[----:B------:R-:W-:Y:S02]  /*22980*/  SHF.R.U32.HI R3, RZ, 0x8, R3 ;  /* 0x00000008ff037819 */ /* 0x000fe40000011603 */
[----:B------:R-:W-:Y:S01]  /*22990*/  MUFU.EX2 R60, R195 ;  /* 0x000000c3003c7308 */ /* 0x000fe20000000800 */
[----:B------:R-:W-:Y:S01]  /*229a0*/  STL [R1+0x3f0], R15 ;  /* 0x0003f00f01007387 */ /* 0x000fe20000100800 */
[----:B------:R-:W-:Y:S03]  /*229b0*/  LOP3.LUT R3, R3, 0xffff, RZ, 0xc0, !PT ;  /* 0x0000ffff03037812 */ /* 0x000fe600078ec0ff */
[----:B------:R-:W-:Y:S01]  /*229c0*/  STL [R1+0x3f4], R26 ;  /* 0x0003f41a01007387 */ /* 0x000fe20000100800 */
[----:B--2---:R-:W-:Y:S03]  /*229d0*/  FADD.FTZ R53, R61, R53 ;  /* 0x000000353d357221 */ /* 0x004fe60000010000 */
[----:B------:R-:W-:Y:S04]  /*229e0*/  STL [R1+0x3f8], R27 ;  /* 0x0003f81b01007387 */ /* 0x000fe80000100800 */
[----:B------:R-:W-:Y:S04]  /*229f0*/  STL [R1+0x3fc], R30 ;  /* 0x0003fc1e01007387 */ /* 0x000fe80000100800 */
[----:B------:R-:W-:Y:S04]  /*22a00*/  STL [R1+0x400], R31 ;  /* 0x0004001f01007387 */ /* 0x000fe80000100800 */
[----:B------:R1:W2:Y:S04]  /*22a10*/  LDL.S16 R63, [R1+0x14c] ;  /* 0x00014c00013f7983 */ /* 0x0002a80000100600 */
[----:B------:R3:W-:Y:S01]  /*22a20*/  @!P4 STL.S16 [R1+0x174], R23 ;  /* 0x000174170100c387 */ /* 0x0007e20000100600 */
[----:B------:R-:W-:Y:S02]  /*22a30*/  ISETP.LE.U32.AND P4, PT, R3, UR23, PT ;  /* 0x0000001703007c0c */ /* 0x000fe4000bf83070 */
[--C-:B------:R-:W-:Y:S01]  /*22a40*/  SHF.R.U32.HI R3, RZ, 0x18, R2.reuse ;  /* 0x00000018ff037819 */ /* 0x100fe20000011602 */
[----:B------:R1:W4:Y:S01]  /*22a50*/  LDL.S16 R46, [R1+0x148] ;  /* 0x00014800012e7983 */ /* 0x0003220000100600 */
[----:B------:R-:W-:Y:S03]  /*22a60*/  SHF.R.U32.HI R2, RZ, 0x10, R2 ;  /* 0x00000010ff027819 */ /* 0x000fe60000011602 */
[----:B------:R1:W-:Y:S01]  /*22a70*/  @!P1 STL.S16 [R1+0x150], R19 ;  /* 0x0001501301009387 */ /* 0x0003e20000100600 */
[----:B------:R-:W-:Y:S02]  /*22a80*/  ISETP.LE.U32.AND P1, PT, R3, UR23, PT ;  /* 0x0000001703007c0c */ /* 0x000fe4000bf23070 */
[----:B------:R-:W-:Y:S01]  /*22a90*/  PRMT R3, R36, 0x7632, R3 ;  /* 0x0000763224037816 */ /* 0x000fe20000000003 */
[----:B------:R2:W4:Y:S01]  /*22aa0*/  LDL.S16 R78, [R1+0x190] ;  /* 0x00019000014e7983 */ /* 0x0005220000100600 */
[----:B------:R-:W-:Y:S02]  /*22ab0*/  LOP3.LUT R2, R2, 0xff, RZ, 0xc0, !PT ;  /* 0x000000ff02027812 */ /* 0x000fe400078ec0ff */
[----:B------:R-:W-:Y:S01]  /*22ac0*/  PRMT R74, R36, 0x5410, R3 ;  /* 0x00005410244a7816 */ /* 0x000fe20000000003 */
[----:B------:R2:W4:Y:S01]  /*22ad0*/  LDL.S16 R76, [R1+0x198] ;  /* 0x00019800014c7983 */ /* 0x0005220000100600 */
[C---:B---3--:R-:W-:Y:S01]  /*22ae0*/  FMUL.FTZ R23, R0.reuse, R163 ;  /* 0x000000a300177220 */ /* 0x048fe20000410000 */
[----:B-1----:R-:W-:Y:S01]  /*22af0*/  FMUL.FTZ R19, R0, R167 ;  /* 0x000000a700137220 */ /* 0x002fe20000410000 */
[----:B--2---:R-:W-:Y:S05]  /*22b00*/  @!P3 HADD2 R63, -R38.H0_H0, -RZ.H0_H0 ;  /* 0xa00000ff263fb230 */ /* 0x004fea0000000900 */
[----:B------:R-:W-:Y:S01]  /*22b10*/  PRMT R0, R63, 0x7610, R0 ;  /* 0x000076103f007816 */ /* 0x000fe20000000000 */
[----:B------:R1:W-:Y:S01]  /*22b20*/  @!P3 STL.S16 [R1+0x14c], R63 ;  /* 0x00014c3f0100b387 */ /* 0x0003e20000100600 */
[----:B----4-:R-:W-:Y:S02]  /*22b30*/  @!P2 HADD2 R46, -R36.H0_H0, -RZ.H0_H0 ;  /* 0xa00000ff242ea230 */ /* 0x010fe40000000900 */
[----:B------:R-:W-:Y:S01]  /*22b40*/  @!P3 PRMT R38, R0, 0x5410, RZ ;  /* 0x000054100026b816 */ /* 0x000fe200000000ff */
[----:B------:R2:W3:Y:S01]  /*22b50*/  LDL.S16 R86, [R1+0x194] ;  /* 0x0001940001567983 */ /* 0x0004e20000100600 */
[----:B------:R-:W-:Y:S02]  /*22b60*/  LOP3.LUT R0, R129, UR31, R226, 0x96, !PT ;  /* 0x0000001f81007c12 */ /* 0x000fe4000f8e96e2 */
[----:B------:R-:W-:Y:S01]  /*22b70*/  PRMT R62, R46, 0x7610, R62 ;  /* 0x000076102e3e7816 */ /* 0x000fe2000000003e */
[----:B------:R4:W-:Y:S01]  /*22b80*/  @!P2 STL.S16 [R1+0x148], R46 ;  /* 0x0001482e0100a387 */ /* 0x0009e20000100600 */
[----:B------:R-:W-:Y:S01]  /*22b90*/  ISETP.LE.U32.AND P3, PT, R2, UR23, PT ;  /* 0x0000001702007c0c */ /* 0x000fe2000bf63070 */
[----:B------:R-:W-:Y:S01]  /*22ba0*/  @!P5 HADD2 R78, -R3.H0_H0, -RZ.H0_H0 ;  /* 0xa00000ff034ed230 */ /* 0x000fe20000000900 */
[----:B------:R-:W-:Y:S01]  /*22bb0*/  @!P2 PRMT R36, R62, 0x5410, RZ ;  /* 0x000054103e24a816 */ /* 0x000fe200000000ff */
[----:B------:R2:W2:Y:S01]  /*22bc0*/  LDL.S16 R92, [R1+0x170] ;  /* 0x00017000015c7983 */ /* 0x0004a20000100600 */
[----:B------:R-:W-:Y:S01]  /*22bd0*/  LOP3.LUT R2, R0, 0xff, RZ, 0xc0, !PT ;  /* 0x000000ff00027812 */ /* 0x000fe200078ec0ff */
[----:B------:R-:W-:Y:S02]  /*22be0*/  MUFU.EX2 R62, R65 ;  /* 0x00000041003e7308 */ /* 0x000fe40000000800 */
[----:B------:R2:W2:Y:S01]  /*22bf0*/  LDL.S16 R91, [R1+0x16c] ;  /* 0x00016c00015b7983 */ /* 0x0004a20000100600 */
[----:B------:R-:W-:Y:S02]  /*22c00*/  ISETP.LE.U32.AND P2, PT, R2, UR23, PT ;  /* 0x0000001702007c0c */ /* 0x000fe4000bf43070 */
[----:B------:R-:W-:Y:S01]  /*22c10*/  LOP3.LUT R2, R0, 0xffff, RZ, 0xc0, !PT ;  /* 0x0000ffff00027812 */ /* 0x000fe200078ec0ff */
[----:B------:R4:W-:Y:S03]  /*22c20*/  @!P5 STL.S16 [R1+0x190], R78 ;  /* 0x0001904e0100d387 */ /* 0x0009e60000100600 */
[----:B------:R-:W-:Y:S01]  /*22c30*/  SHF.R.U32.HI R2, RZ, 0x8, R2 ;  /* 0x00000008ff027819 */ /* 0x000fe20000011602 */
[----:B------:R-:W-:Y:S01]  /*22c40*/  STG.E.U16 desc[UR32][R186.64+0x10], R38 ;  /* 0x00001026ba007986 */ /* 0x000fe2000c101520 */
[----:B-1----:R-:W1:Y:S02]  /*22c50*/  MUFU.EX2 R63, R193 ;  /* 0x000000c1003f7308 */ /* 0x002e640000000800 */
[----:B------:R-:W-:Y:S01]  /*22c60*/  LOP3.LUT R2, R2, 0xffff, RZ, 0xc0, !PT ;  /* 0x0000ffff02027812 */ /* 0x000fe200078ec0ff */
[----:B------:R-:W-:Y:S07]  /*22c70*/  STG.E.U16 desc[UR32][R184.64+0x10], R36 ;  /* 0x00001024b8007986 */ /* 0x000fee000c101520 */
[----:B----4-:R4:W4:Y:S01]  /*22c80*/  MUFU.EX2 R46, R64 ;  /* 0x00000040002e7308 */ /* 0x0109220000000800 */
[----:B-1----:R-:W-:Y:S04]  /*22c90*/  F2FP.F16.F32.PACK_AB R39, R63, R56 ;  /* 0x000000383f27723e */ /* 0x002fe800000000ff */
[C---:B------:R-:W-:Y:S01]  /*22ca0*/  PRMT R37, R39.reuse, 0x7632, R37 ;  /* 0x0000763227257816 */ /* 0x040fe20000000025 */
[----:B------:R-:W-:Y:S01]  /*22cb0*/  @!P6 HADD2 R76, -R39.H0_H0, -RZ.H0_H0 ;  /* 0xa00000ff274ce230 */ /* 0x000fe20000000900 */
[----:B----4-:R-:W-:Y:S01]  /*22cc0*/  PRMT R64, R78, 0x7610, R64 ;  /* 0x000076104e407816 */ /* 0x010fe20000000040 */
[----:B------:R-:W-:Y:S03]  /*22cd0*/  FADD.FTZ R48, R46, R48 ;  /* 0x000000302e307221 */ /* 0x000fe60000010000 */
[----:B------:R-:W-:Y:S01]  /*22ce0*/  PRMT R70, R76, 0x7610, R70 ;  /* 0x000076104c467816 */ /* 0x000fe20000000046 */
[----:B------:R1:W-:Y:S01]  /*22cf0*/  @!P6 STL.S16 [R1+0x198], R76 ;  /* 0x0001984c0100e387 */ /* 0x0003e20000100600 */
[----:B------:R-:W-:Y:S01]  /*22d00*/  @!P5 PRMT R3, R64, 0x5410, RZ ;  /* 0x000054104003d816 */ /* 0x000fe200000000ff */
[C---:B------:R-:W-:Y:S01]  /*22d10*/  FADD.FTZ R48, R62.reuse, R48 ;  /* 0x000000303e307221 */ /* 0x040fe20000010000 */
[----:B------:R-:W-:Y:S01]  /*22d20*/  F2FP.F16.F32.PACK_AB R42, R62, R46 ;  /* 0x0000002e3e2a723e */ /* 0x000fe200000000ff */
[----:B------:R4:W4:Y:S01]  /*22d30*/  LDL.S16 R78, [R1+0x130] ;  /* 0x00013000014e7983 */ /* 0x0009220000100600 */
[----:B------:R-:W-:Y:S01]  /*22d40*/  ISETP.LE.U32.AND P5, PT, R2, UR23, PT ;  /* 0x0000001702007c0c */ /* 0x000fe2000bfa3070 */
[----:B------:R3:W2:Y:S01]  /*22d50*/  MUFU.EX2 R64, R51 ;  /* 0x0000003300407308 */ /* 0x0006a20000000800 */
[----:B------:R-:W-:Y:S01]  /*22d60*/  SHF.R.U32.HI R2, RZ, 0x18, R0 ;  /* 0x00000018ff027819 */ /* 0x000fe20000011600 */
[----:B------:R-:W-:Y:S01]  /*22d70*/  STG.E.U16 desc[UR32][R184.64+0x12], R3 ;  /* 0x00001203b8007986 */ /* 0x000fe2000c101520 */
[----:B------:R-:W-:Y:S02]  /*22d80*/  PRMT R41, R42, 0x7632, R41 ;  /* 0x000076322a297816 */ /* 0x000fe40000000029 */
[----:B------:R-:W-:Y:S02]  /*22d90*/  SHF.R.U32.HI R46, RZ, 0x18, R116 ;  /* 0x00000018ff2e7819 */ /* 0x000fe40000011674 */
[----:B-1----:R-:W-:Y:S02]  /*22da0*/  PRMT R76, R39, 0x5410, R37 ;  /* 0x00005410274c7816 */ /* 0x002fe40000000025 */
[----:B------:R-:W-:Y:S02]  /*22db0*/  @!P6 PRMT R39, R70, 0x5410, RZ ;  /* 0x000054104627e816 */ /* 0x000fe400000000ff */
[----:B------:R-:W-:Y:S01]  /*22dc0*/  ISETP.LE.U32.AND P6, PT, R2, UR23, PT ;  /* 0x0000001702007c0c */ /* 0x000fe2000bfc3070 */
[----:B------:R1:W4:Y:S01]  /*22dd0*/  LDL.S16 R70, [R1+0x12c] ;  /* 0x00012c0001467983 */ /* 0x0003220000100600 */
[----:B------:R-:W-:Y:S03]  /*22de0*/  LOP3.LUT R2, R116, 0xff, RZ, 0xc0, !PT ;  /* 0x000000ff74027812 */ /* 0x000fe600078ec0ff */
[----:B------:R-:W-:Y:S01]  /*22df0*/  STG.E.U16 desc[UR32][R180.64+0x20], R39 ;  /* 0x00002027b4007986 */ /* 0x000fe2000c101520 */
[----:B---3--:R-:W-:Y:S05]  /*22e00*/  @!P4 HADD2 R86, -R37.H0_H0, -RZ.H0_H0 ;  /* 0xa00000ff2556c230 */ /* 0x008fea0000000900 */
[----:B------:R-:W-:Y:S01]  /*22e10*/  PRMT R51, R86, 0x7610, R51 ;  /* 0x0000761056337816 */ /* 0x000fe20000000033 */
[----:B------:R3:W-:Y:S01]  /*22e20*/  @!P4 STL.S16 [R1+0x194], R86 ;  /* 0x000194560100c387 */ /* 0x0007e20000100600 */
[----:B--2---:R-:W-:Y:S02]  /*22e30*/  @!P3 HADD2 R92, -R42.H0_H0, -RZ.H0_H0 ;  /* 0xa00000ff2a5cb230 */ /* 0x004fe40000000900 */
[----:B------:R-:W-:Y:S01]  /*22e40*/  @!P4 PRMT R37, R51, 0x5410, RZ ;  /* 0x000054103325c816 */ /* 0x000fe200000000ff */
[----:B------:R-:W-:Y:S01]  /*22e50*/  FADD.FTZ R51, R44, R43 ;  /* 0x0000002b2c337221 */ /* 0x000fe20000010000 */
[----:B------:R-:W-:Y:S01]  /*22e60*/  ISETP.LE.U32.AND P4, PT, R2, UR23, PT ;  /* 0x0000001702007c0c */ /* 0x000fe2000bf83070 */
[----:B------:R-:W-:Y:S01]  /*22e70*/  @!P1 HADD2 R91, -R41.H0_H0, -RZ.H0_H0 ;  /* 0xa00000ff295b9230 */ /* 0x000fe20000000900 */
[----:B------:R-:W-:Y:S01]  /*22e80*/  F2FP.F16.F32.PACK_AB R2, R64, R55 ;  /* 0x000000374002723e */ /* 0x000fe200000000ff */
[----:B------:R-:W-:Y:S01]  /*22e90*/  STG.E.U16 desc[UR32][R180.64+0x22], R37 ;  /* 0x00002225b4007986 */ /* 0x000fe2000c101520 */
[--C-:B------:R-:W-:Y:S01]  /*22ea0*/  SHF.R.U32.HI R43, RZ, 0x10, R0.reuse ;  /* 0x00000010ff2b7819 */ /* 0x100fe20000011600 */
[----:B------:R-:W-:Y:S01]  /*22eb0*/  FADD.FTZ R51, R55, R51 ;  /* 0x0000003337337221 */ /* 0x000fe20000010000 */
[----:B------:R-:W-:Y:S02]  /*22ec0*/  PRMT R0, R2, 0x7632, R0 ;  /* 0x0000763202007816 */ /* 0x000fe40000000000 */
[----:B------:R-:W-:Y:S02]  /*22ed0*/  PRMT R89, R92, 0x7610, R89 ;  /* 0x000076105c597816 */ /* 0x000fe40000000059 */
[----:B------:R-:W-:Y:S02]  /*22ee0*/  LOP3.LUT R44, R116, 0xffff, RZ, 0xc0, !PT ;  /* 0x0000ffff742c7812 */ /* 0x000fe400078ec0ff */
[----:B------:R-:W-:Y:S02]  /*22ef0*/  LOP3.LUT R43, R43, 0xff, RZ, 0xc0, !PT ;  /* 0x000000ff2b2b7812 */ /* 0x000fe400078ec0ff */
[----:B------:R-:W-:Y:S02]  /*22f00*/  SHF.R.U32.HI R44, RZ, 0x8, R44 ;  /* 0x00000008ff2c7819 */ /* 0x000fe4000001162c */
[----:B------:R-:W-:Y:S02]  /*22f10*/  PRMT R88, R91, 0x7610, R88 ;  /* 0x000076105b587816 */ /* 0x000fe40000000058 */
[----:B------:R-:W-:Y:S02]  /*22f20*/  LOP3.LUT R44, R44, 0xffff, RZ, 0xc0, !PT ;  /* 0x0000ffff2c2c7812 */ /* 0x000fe400078ec0ff */
[----:B------:R-:W-:Y:S01]  /*22f30*/  PRMT R94, R2, 0x5410, R0 ;  /* 0x00005410025e7816 */ /* 0x000fe20000000000 */
[----:B---3--:R1:W2:Y:S04]  /*22f40*/  LDL.S16 R86, [R1+0x18c] ;  /* 0x00018c0001567983 */ /* 0x0082a80000100600 */
[----:B------:R3:W-:Y:S04]  /*22f50*/  @!P3 STL.S16 [R1+0x170], R92 ;  /* 0x0001705c0100b387 */ /* 0x0007e80000100600 */
[----:B------:R-:W-:Y:S04]  /*22f60*/  @!P1 STL.S16 [R1+0x16c], R91 ;  /* 0x00016c5b01009387 */ /* 0x000fe80000100600 */
[----:B------:R1:W2:Y:S01]  /*22f70*/  LDL.S16 R57, [R1+0x144] ;  /* 0x0001440001397983 */ /* 0x0002a20000100600 */
[----:B----4-:R-:W-:Y:S05]  /*22f80*/  @!P2 HADD2 R78, -R2.H0_H0, -RZ.H0_H0 ;  /* 0xa00000ff024ea230 */ /* 0x010fea0000000900 */
[----:B------:R-:W-:Y:S01]  /*22f90*/  PRMT R59, R78, 0x7610, R59 ;  /* 0x000076104e3b7816 */ /* 0x000fe2000000003b */
[----:B------:R4:W-:Y:S01]  /*22fa0*/  @!P2 STL.S16 [R1+0x130], R78 ;  /* 0x0001304e0100a387 */ /* 0x0009e20000100600 */
[----:B---3--:R-:W-:Y:S02]  /*22fb0*/  PRMT R92, R42, 0x5410, R41 ;  /* 0x000054102a5c7816 */ /* 0x008fe40000000029 */
[----:B------:R-:W-:Y:S02]  /*22fc0*/  @!P3 PRMT R42, R89, 0x5410, RZ ;  /* 0x00005410592ab816 */ /* 0x000fe400000000ff */
[----:B------:R-:W-:Y:S02]  /*22fd0*/  ISETP.LE.U32.AND P3, PT, R43, UR23, PT ;  /* 0x000000172b007c0c */ /* 0x000fe4000bf63070 */
[----:B------:R-:W-:Y:S01]  /*22fe0*/  @!P1 PRMT R41, R88, 0x5410, RZ ;  /* 0x0000541058299816 */ /* 0x000fe200000000ff */
[----:B------:R-:W-:Y:S01]  /*22ff0*/  STG.E.U16 desc[UR32][R182.64+0x20], R42 ;  /* 0x0000202ab6007986 */ /* 0x000fe2000c101520 */
[----:B------:R-:W-:Y:S02]  /*23000*/  ISETP.LE.U32.AND P1, PT, R44, UR23, PT ;  /* 0x000000172c007c0c */ /* 0x000fe4000bf23070 */
[----:B------:R-:W-:Y:S01]  /*23010*/  F2FP.F16.F32.PACK_AB R44, R61, R49 ;  /* 0x000000313d2c723e */ /* 0x000fe200000000ff */
[----:B------:R-:W-:Y:S01]  /*23020*/  STG.E.U16 desc[UR32][R182.64+0x22], R41 ;  /* 0x00002229b6007986 */ /* 0x000fe2000c101520 */
[----:B------:R-:W-:Y:S01]  /*23030*/  @!P2 PRMT R2, R59, 0x5410, RZ ;  /* 0x000054103b02a816 */ /* 0x000fe200000000ff */
[----:B------:R-:W-:Y:S01]  /*23040*/  FADD.FTZ R49, R63, R45 ;  /* 0x0000002d3f317221 */ /* 0x000fe20000010000 */
[----:B------:R-:W-:Y:S01]  /*23050*/  SHF.R.U32.HI R43, RZ, 0x10, R116 ;  /* 0x00000010ff2b7819 */ /* 0x000fe20000011674 */
[----:B------:R-:W3:Y:S02]  /*23060*/  MUFU.EX2 R59, R196 ;  /* 0x000000c4003b7308 */ /* 0x000ee40000000800 */
[----:B------:R-:W-:Y:S01]  /*23070*/  STG.E.U16 desc[UR32][R186.64+0x1e], R2 ;  /* 0x00001e02ba007986 */ /* 0x000fe2000c101520 */
[----:B------:R-:W-:Y:S01]  /*23080*/  LOP3.LUT R43, R43, 0xff, RZ, 0xc0, !PT ;  /* 0x000000ff2b2b7812 */ /* 0x000fe200078ec0ff */
[----:B------:R-:W-:Y:S02]  /*23090*/  @!P5 HADD2 R70, -R0.H0_H0, -RZ.H0_H0 ;  /* 0xa00000ff0046d230 */ /* 0x000fe40000000900 */
[----:B------:R-:W-:Y:S01]  /*230a0*/  FADD.FTZ R49, R60, R49 ;  /* 0x000000313c317221 */ /* 0x000fe20000010000 */
[----:B------:R-:W-:Y:S02]  /*230b0*/  ISETP.LE.U32.AND P2, PT, R43, UR23, PT ;  /* 0x000000172b007c0c */ /* 0x000fe4000bf43070 */
[----:B------:R-:W-:Y:S01]  /*230c0*/  PRMT R79, R70, 0x7610, R79 ;  /* 0x00007610464f7816 */ /* 0x000fe2000000004f */
[----:B------:R1:W-:Y:S01]  /*230d0*/  @!P5 STL.S16 [R1+0x12c], R70 ;  /* 0x00012c460100d387 */ /* 0x0003e20000100600 */
[----:B------:R-:W-:Y:S02]  /*230e0*/  PRMT R43, R44, 0x7632, R43 ;  /* 0x000076322c2b7816 */ /* 0x000fe4000000002b */
[----:B------:R-:W-:Y:S01]  /*230f0*/  @!P5 PRMT R0, R79, 0x5410, RZ ;  /* 0x000054104f00d816 */ /* 0x000fe200000000ff */
[----:B----4-:R4:W4:Y:S01]  /*23100*/  LDL.S16 R78, [R1+0x168] ;  /* 0x00016800014e7983 */ /* 0x0109220000100600 */
[----:B------:R-:W-:Y:S02]  /*23110*/  ISETP.LE.U32.AND P5, PT, R46, UR23, PT ;  /* 0x000000172e007c0c */ /* 0x000fe4000bfa3070 */
[C---:B---3--:R-:W-:Y:S01]  /*23120*/  F2FP.F16.F32.PACK_AB R56, R59.reuse, R60 ;  /* 0x0000003c3b38723e */ /* 0x048fe200000000ff */
[----:B------:R-:W-:Y:S01]  /*23130*/  STG.E.U16 desc[UR32][R186.64+0x20], R0 ;  /* 0x00002000ba007986 */ /* 0x000fe2000c101520 */
[----:B------:R-:W-:Y:S01]  /*23140*/  LOP3.LUT R46, R128, 0xff, RZ, 0xc0, !PT ;  /* 0x000000ff802e7812 */ /* 0x000fe200078ec0ff */
[----:B------:R-:W-:Y:S01]  /*23150*/  FADD.FTZ R59, R59, R49 ;  /* 0x000000313b3b7221 */ /* 0x000fe20000010000 */
[----:B------:R-:W-:Y:S02]  /*23160*/  PRMT R45, R56, 0x7632, R45 ;  /* 0x00007632382d7816 */ /* 0x000fe4000000002d */
[----:B------:R-:W-:Y:S02]  /*23170*/  PRMT R97, R44, 0x5410, R43 ;  /* 0x000054102c617816 */ /* 0x000fe4000000002b */
[----:B------:R-:W-:Y:S01]  /*23180*/  PRMT R93, R56, 0x5410, R45 ;  /* 0x00005410385d7816 */ /* 0x000fe2000000002d */
[----:B-1----:R3:W3:Y:S01]  /*23190*/  LDL.S16 R70, [R1+0x164] ;  /* 0x0001640001467983 */ /* 0x0026e20000100600 */
[----:B--2---:R-:W-:Y:S05]  /*231a0*/  @!P3 HADD2 R86, -R44.H0_H0, -RZ.H0_H0 ;  /* 0xa00000ff2c56b230 */ /* 0x004fea0000000900 */
[----:B------:R-:W-:Y:S01]  /*231b0*/  PRMT R58, R86, 0x7610, R58 ;  /* 0x00007610563a7816 */ /* 0x000fe2000000003a */
[----:B------:R-:W-:Y:S03]  /*231c0*/  @!P3 STL.S16 [R1+0x18c], R86 ;  /* 0x00018c560100b387 */ /* 0x000fe60000100600 */
[----:B------:R-:W-:Y:S01]  /*231d0*/  @!P3 PRMT R44, R58, 0x5410, RZ ;  /* 0x000054103a2cb816 */ /* 0x000fe200000000ff */
[----:B------:R-:W2:Y:S01]  /*231e0*/  LDL.64 R166, [R1+0x10] ;  /* 0x0000100001a67983 */ /* 0x000ea20000100a00 */
[----:B------:R-:W-:Y:S01]  /*231f0*/  ISETP.LE.U32.AND P3, PT, R46, UR23, PT ;  /* 0x000000172e007c0c */ /* 0x000fe2000bf63070 */
[----:B------:R-:W-:Y:S01]  /*23200*/  @!P6 HADD2 R57, -R43.H0_H0, -RZ.H0_H0 ;  /* 0xa00000ff2b39e230 */ /* 0x000fe20000000900 */
[----:B------:R-:W-:Y:S01]  /*23210*/  LOP3.LUT R46, R128, 0xffff, RZ, 0xc0, !PT ;  /* 0x0000ffff802e7812 */ /* 0x000fe200078ec0ff */
[----:B------:R-:W2:Y:S01]  /*23220*/  LDL.64 R168, [R1+0xc0] ;  /* 0x0000c00001a87983 */ /* 0x000ea20000100a00 */
[----:B------:R-:W1:Y:S02]  /*23230*/  MUFU.EX2 R58, R80 ;  /* 0x00000050003a7308 */ /* 0x000e640000000800 */
[----:B------:R-:W-:Y:S01]  /*23240*/  SHF.R.U32.HI R46, RZ, 0x8, R46 ;  /* 0x00000008ff2e7819 */ /* 0x000fe2000001162e */
[----:B------:R1:W-:Y:S01]  /*23250*/  @!P6 STL.S16 [R1+0x144], R57 ;  /* 0x000144390100e387 */ /* 0x0003e20000100600 */
[----:B------:R-:W-:Y:S02]  /*23260*/  PRMT R55, R57, 0x7610, R55 ;  /* 0x0000761039377816 */ /* 0x000fe40000000037 */
[----:B------:R-:W-:Y:S01]  /*23270*/  LOP3.LUT R46, R46, 0xffff, RZ, 0xc0, !PT ;  /* 0x0000ffff2e2e7812 */ /* 0x000fe200078ec0ff */
[----:B------:R-:W2:Y:S01]  /*23280*/  LDL.64 R158, [R1+0x78] ;  /* 0x00007800019e7983 */ /* 0x000ea20000100a00 */
[----:B------:R-:W-:Y:S02]  /*23290*/  @!P6 PRMT R43, R55, 0x5410, RZ ;  /* 0x00005410372be816 */ /* 0x000fe400000000ff */
[----:B------:R-:W-:Y:S01]  /*232a0*/  ISETP.LE.U32.AND P6, PT, R46, UR23, PT ;  /* 0x000000172e007c0c */ /* 0x000fe2000bfc3070 */
[----:B------:R-:W-:Y:S01]  /*232b0*/  STG.E.U16 desc[UR32][R184.64+0x20], R44 ;  /* 0x0000202cb8007986 */ /* 0x000fe2000c101520 */
[----:B------:R-:W-:Y:S01]  /*232c0*/  SHF.R.U32.HI R46, RZ, 0x10, R128 ;  /* 0x00000010ff2e7819 */ /* 0x000fe20000011680 */
[----:B------:R-:W1:Y:S02]  /*232d0*/  MUFU.EX2 R55, R81 ;  /* 0x0000005100377308 */ /* 0x000e640000000800 */
[----:B------:R-:W-:Y:S01]  /*232e0*/  STG.E.U16 desc[UR32][R184.64+0x22], R43 ;  /* 0x0000222bb8007986 */ /* 0x000fe2000c101520 */
[----:B------:R-:W-:Y:S01]  /*232f0*/  LOP3.LUT R46, R46, 0xff, RZ, 0xc0, !PT ;  /* 0x000000ff2e2e7812 */ /* 0x000fe200078ec0ff */
[----:B-1----:R-:W-:Y:S06]  /*23300*/  FADD.FTZ R48, R58, R48 ;  /* 0x000000303a307221 */ /* 0x002fec0000010000 */
[----:B------:R-:W-:Y:S01]  /*23310*/  MUFU.EX2 R57, R67 ;  /* 0x0000004300397308 */ /* 0x000fe20000000800 */
[C---:B------:R-:W-:Y:S01]  /*23320*/  F2FP.F16.F32.PACK_AB R58, R55.reuse, R58 ;  /* 0x0000003a373a723e */ /* 0x040fe200000000ff */
[----:B------:R-:W-:Y:S08]  /*23330*/  FADD.FTZ R55, R55, R48 ;  /* 0x0000003037377221 */ /* 0x000ff00000010000 */
[----:B------:R-:W1:Y:S01]  /*23340*/  MUFU.EX2 R67, R69 ;  /* 0x0000004500437308 */ /* 0x000e620000000800 */
[----:B----4-:R-:W-:Y:S09]  /*23350*/  @!P4 HADD2 R78, -R56.H0_H0, -RZ.H0_H0 ;  /* 0xa00000ff384ec230 */ /* 0x010ff20000000900 */
[----:B------:R-:W-:Y:S01]  /*23360*/  MUFU.EX2 R69, R83 ;  /* 0x0000005300457308 */ /* 0x000fe20000000800 */
[----:B------:R-:W-:Y:S01]  /*23370*/  PRMT R65, R78, 0x7610, R65 ;  /* 0x000076104e417816 */ /* 0x000fe20000000041 */
[----:B------:R-:W-:Y:S03]  /*23380*/  @!P4 STL.S16 [R1+0x168], R78 ;  /* 0x0001684e0100c387 */ /* 0x000fe60000100600 */
[----:B------:R-:W-:Y:S02]  /*23390*/  @!P4 PRMT R56, R65, 0x5410, RZ ;  /* 0x000054104138c816 */ /* 0x000fe400000000ff */
[----:B------:R-:W-:Y:S02]  /*233a0*/  ISETP.LE.U32.AND P4, PT, R46, UR23, PT ;  /* 0x000000172e007c0c */ /* 0x000fe4000bf83070 */
[----:B------:R-:W-:Y:S01]  /*233b0*/  SHF.R.U32.HI R46, RZ, 0x18, R128 ;  /* 0x00000018ff2e7819 */ /* 0x000fe20000011680 */
[----:B------:R-:W-:Y:S01]  /*233c0*/  STG.E.U16 desc[UR32][R180.64+0x30], R56 ;  /* 0x00003038b4007986 */ /* 0x000fe2000c101520 */
[----:B-1----:R-:W-:Y:S01]  /*233d0*/  F2FP.F16.F32.PACK_AB R49, R67, R57 ;  /* 0x000000394331723e */ /* 0x002fe200000000ff */
[----:B---3--:R-:W-:Y:S05]  /*233e0*/  @!P1 HADD2 R70, -R45.H0_H0, -RZ.H0_H0 ;  /* 0xa00000ff2d469230 */ /* 0x008fea0000000900 */
[----:B------:R-:W-:Y:S01]  /*233f0*/  PRMT R63, R70, 0x7610, R63 ;  /* 0x00007610463f7816 */ /* 0x000fe2000000003f */
[----:B------:R1:W-:Y:S03]  /*23400*/  @!P1 STL.S16 [R1+0x164], R70 ;  /* 0x0001644601009387 */ /* 0x0003e60000100600 */
[----:B------:R-:W-:Y:S01]  /*23410*/  @!P1 PRMT R45, R63, 0x5410, RZ ;  /* 0x000054103f2d9816 */ /* 0x000fe200000000ff */
[----:B------:R3:W4:Y:S01]  /*23420*/  LDL.S16 R89, [R1+0x1a0] ;  /* 0x0001a00001597983 */ /* 0x0007220000100600 */
[----:B------:R-:W-:Y:S03]  /*23430*/  ISETP.LE.U32.AND P1, PT, R46, UR23, PT ;  /* 0x000000172e007c0c */ /* 0x000fe6000bf23070 */
[----:B------:R3:W3:Y:S04]  /*23440*/  LDL.S16 R105, [R1+0x1cc] ;  /* 0x0001cc0001697983 */ /* 0x0006e80000100600 */
[----:B------:R2:W3:Y:S04]  /*23450*/  LDL.S16 R104, [R1+0x1c0] ;  /* 0x0001c00001687983 */ /* 0x0004e80000100600 */
[----:B------:R2:W3:Y:S04]  /*23460*/  LDL.S16 R95, [R1+0x1bc] ;  /* 0x0001bc00015f7983 */ /* 0x0004e80000100600 */
[----:B------:R-:W3:Y:S04]  /*23470*/  LDL.64 R170, [R1+0xb8] ;  /* 0x0000b80001aa7983 */ /* 0x000ee80000100a00 */
[----:B------:R-:W-:Y:S01]  /*23480*/  STG.E.U16 desc[UR32][R180.64+0x32], R45 ;  /* 0x0000322db4007986 */ /* 0x000fe2000c101520 */
[----:B-1----:R-:W-:Y:S01]  /*23490*/  MUFU.EX2 R70, R96 ;  /* 0x0000006000467308 */ /* 0x002fe20000000800 */
[----:B--2---:R-:W-:Y:S01]  /*234a0*/  LOP3.LUT R46, R167, UR10, RZ, 0x3c, !PT ;  /* 0x0000000aa72e7c12 */ /* 0x004fe2000f8e3cff */
[----:B------:R-:W-:Y:S04]  /*234b0*/  UIADD3 UR10, UR11, 0x2, URZ ;  /* 0x000000020b0a7890 */ /* 0x000fe8000fffe03f */
[----:B------:R-:W-:Y:S04]  /*234c0*/  IMAD.WIDE.U32 R78, R46, -0x326172a9, RZ ;  /* 0xcd9e8d572e4e7825 */ /* 0x000fe800078e00ff */
[----:B------:R-:W-:Y:S01]  /*234d0*/  FADD.FTZ R46, R64, R51 ;  /* 0x00000033402e7221 */ /* 0x000fe20000010000 */
[----:B------:R-:W-:Y:S01]  /*234e0*/  ULOP3.LUT UR10, UR10, UR35, URZ, 0x3c, !UPT ;  /* 0x000000230a0a7292 */ /* 0x000fe2000f8e3c3f */
[----:B------:R-:W-:Y:S02]  /*234f0*/  F2FP.F16.F32.PACK_AB R51, R66, R68 ;  /* 0x000000444233723e */ /* 0x000fe400000000ff */
[----:B------:R-:W-:Y:S01]  /*23500*/  LOP3.LUT R60, R79, UR21, R168, 0x96, !PT ;  /* 0x000000154f3c7c12 */ /* 0x000fe2000f8e96a8 */
[----:B------:R-:W-:Y:S01]  /*23510*/  FADD.FTZ R46, R57, R46 ;  /* 0x0000002e392e7221 */ /* 0x000fe20000010000 */
[----:B------:R-:W-:Y:S02]  /*23520*/  LOP3.LUT R62, R189, UR19, R78, 0x96, !PT ;  /* 0x00000013bd3e7c12 */ /* 0x000fe4000f8e964e */
[----:B------:R-:W-:Y:S01]  /*23530*/  PRMT R57, R58, 0x7632, R57 ;  /* 0x000076323a397816 */ /* 0x000fe20000000039 */
[----:B------:R-:W-:Y:S04]  /*23540*/  IMAD.WIDE.U32 R60, R60, -0x2daee0ad, RZ ;  /* 0xd2511f533c3c7825 */ /* 0x000fe800078e00ff */
[----:B------:R-:W-:Y:S01]  /*23550*/  FADD.FTZ R67, R67, R46 ;  /* 0x0000002e43437221 */ /* 0x000fe20000010000 */
[----:B------:R-:W-:Y:S01]  /*23560*/  PRMT R91, R58, 0x5410, R57 ;  /* 0x000054103a5b7816 */ /* 0x000fe20000000039 */
[----:B------:R-:W-:Y:S01]  /*23570*/  IMAD.WIDE.U32 R62, R62, -0x2daee0ad, RZ ;  /* 0xd2511f533e3e7825 */ /* 0x000fe200078e00ff */
[----:B------:R-:W-:Y:S03]  /*23580*/  LOP3.LUT R64, R61, UR18, R158, 0x96, !PT ;  /* 0x000000123d407c12 */ /* 0x000fe6000f8e969e */
[----:B------:R-:W-:Y:S01]  /*23590*/  FADD.FTZ R46, R68, R53 ;  /* 0x00000035442e7221 */ /* 0x000fe20000010000 */
[----:B------:R-:W-:Y:S01]  /*235a0*/  LOP3.LUT R63, R63, UR16, R60, 0x96, !PT ;  /* 0x000000103f3f7c12 */ /* 0x000fe2000f8e963c */
[----:B------:R-:W-:Y:S04]  /*235b0*/  IMAD.WIDE.U32 R64, R64, -0x326172a9, RZ ;  /* 0xcd9e8d5740407825 */ /* 0x000fe800078e00ff */
[----:B------:R-:W-:Y:S01]  /*235c0*/  FADD.FTZ R66, R66, R46 ;  /* 0x0000002e42427221 */ /* 0x000fe20000010000 */
[----:B------:R-:W1:Y:S01]  /*235d0*/  MUFU.EX2 R68, R84 ;  /* 0x0000005400447308 */ /* 0x000e620000000800 */
[----:B------:R-:W-:Y:S05]  /*235e0*/  LOP3.LUT R60, R65, UR17, R188, 0x96, !PT ;  /* 0x00000011413c7c12 */ /* 0x000fea000f8e96bc */
[----:B------:R-:W-:Y:S04]  /*235f0*/  IMAD.WIDE.U32 R60, R60, -0x2daee0ad, RZ ;  /* 0xd2511f533c3c7825 */ /* 0x000fe800078e00ff */
[----:B------:R-:W2:Y:S01]  /*23600*/  MUFU.EX2 R65, R200 ;  /* 0x000000c800417308 */ /* 0x000ea20000000800 */
[----:B------:R-:W-:Y:S01]  /*23610*/  LOP3.LUT R46, R61, UR14, R62, 0x96, !PT ;  /* 0x0000000e3d2e7c12 */ /* 0x000fe2000f8e963e */
[----:B------:R-:W-:Y:S08]  /*23620*/  IMAD.WIDE.U32 R62, R63, -0x326172a9, RZ ;  /* 0xcd9e8d573f3e7825 */ /* 0x000ff000078e00ff */
[----:B------:R-:W-:Y:S01]  /*23630*/  MUFU.EX2 R61, R82 ;  /* 0x00000052003d7308 */ /* 0x000fe20000000800 */
[----:B------:R-:W-:Y:S01]  /*23640*/  IMAD.WIDE.U32 R140, R46, -0x326172a9, RZ ;  /* 0xcd9e8d572e8c7825 */ /* 0x000fe200078e00ff */
[----:B------:R-:W-:Y:S03]  /*23650*/  LOP3.LUT R64, R63, UR15, R64, 0x96, !PT ;  /* 0x0000000f3f407c12 */ /* 0x000fe6000f8e9640 */
[----:B-1----:R-:W-:Y:S01]  /*23660*/  FADD.FTZ R46, R68, R55 ;  /* 0x00000037442e7221 */ /* 0x002fe20000010000 */
[----:B------:R-:W-:Y:S01]  /*23670*/  LOP3.LUT R86, R141, UR13, R62, 0x96, !PT ;  /* 0x0000000d8d567c12 */ /* 0x000fe2000f8e963e */
[----:B------:R-:W-:Y:S03]  /*23680*/  IMAD.WIDE.U32 R144, R64, -0x2daee0ad, RZ ;  /* 0xd2511f5340907825 */ /* 0x000fe600078e00ff */
[----:B------:R-:W1:Y:S01]  /*23690*/  MUFU.EX2 R53, R201 ;  /* 0x000000c900357308 */ /* 0x000e620000000800 */
[----:B--2---:R-:W-:Y:S01]  /*236a0*/  FADD.FTZ R48, R65, R59 ;  /* 0x0000003b41307221 */ /* 0x004fe20000010000 */
[----:B------:R-:W-:Y:S01]  /*236b0*/  IMAD.U32 R141, RZ, RZ, UR23 ;  /* 0x00000017ff8d7e24 */ /* 0x000fe2000f8e00ff */
[----:B------:R-:W-:Y:S07]  /*236c0*/  LOP3.LUT R88, R145, UR12, R60, 0x96, !PT ;  /* 0x0000000c91587c12 */ /* 0x000fee000f8e963c */
[----:B------:R-:W2:Y:S10]  /*236d0*/  MUFU.EX2 R63, R71 ;  /* 0x00000047003f7308 */ /* 0x000eb40000000800 */
[----:B------:R-:W-:Y:S01]  /*236e0*/  MUFU.EX2 R71, R100 ;  /* 0x0000006400477308 */ /* 0x000fe20000000800 */
[C---:B-1----:R-:W-:Y:S01]  /*236f0*/  F2FP.F16.F32.PACK_AB R55, R53.reuse, R65 ;  /* 0x000000413537723e */ /* 0x042fe200000000ff */
[----:B------:R-:W-:Y:S01]  /*23700*/  FADD.FTZ R62, R53, R48 ;  /* 0x00000030353e7221 */ /* 0x000fe20000010000 */
[C---:B------:R-:W-:Y:S01]  /*23710*/  F2FP.F16.F32.PACK_AB R53, R70.reuse, R68 ;  /* 0x000000444635723e */ /* 0x040fe200000000ff */
[----:B------:R-:W-:Y:S06]  /*23720*/  FADD.FTZ R70, R70, R46 ;  /* 0x0000002e46467221 */ /* 0x000fec0000010000 */
[----:B------:R-:W1:Y:S01]  /*23730*/  MUFU.EX2 R68, R72 ;  /* 0x0000004800447308 */ /* 0x000e620000000800 */
[----:B----4-:R-:W-:Y:S02]  /*23740*/  @!P2 HADD2 R89, -R58.H0_H0, -RZ.H0_H0 ;  /* 0xa00000ff3a59a230 */ /* 0x010fe40000000900 */
[----:B---3--:R-:W-:Y:S03]  /*23750*/  @!P5 HADD2 R105, -R57.H0_H0, -RZ.H0_H0 ;  /* 0xa00000ff3969d230 */ /* 0x008fe60000000900 */
[----:B------:R-:W-:Y:S01]  /*23760*/  PRMT R60, R89, 0x7610, R60 ;  /* 0x00007610593c7816 */ /* 0x000fe2000000003c */
[----:B------:R3:W-:Y:S03]  /*23770*/  @!P2 STL.S16 [R1+0x1a0], R89 ;  /* 0x0001a0590100a387 */ /* 0x0007e60000100600 */
[----:B------:R-:W-:Y:S01]  /*23780*/  MUFU.EX2 R72, R112 ;  /* 0x0000007000487308 */ /* 0x000fe20000000800 */
[----:B------:R-:W-:Y:S01]  /*23790*/  @!P3 HADD2 R104, -R49.H0_H0, -RZ.H0_H0 ;  /* 0xa00000ff3168b230 */ /* 0x000fe20000000900 */
[----:B------:R-:W-:Y:S01]  /*237a0*/  @!P2 PRMT R58, R60, 0x5410, RZ ;  /* 0x000054103c3aa816 */ /* 0x000fe200000000ff */
[----:B------:R-:W-:Y:S01]  /*237b0*/  FADD.FTZ R60, R61, R67 ;  /* 0x000000433d3c7221 */ /* 0x000fe20000010000 */
[----:B------:R-:W4:Y:S02]  /*237c0*/  LDL.64 R164, [R1+0x70] ;  /* 0x0000700001a47983 */ /* 0x000f240000100a00 */
[----:B------:R-:W-:Y:S02]  /*237d0*/  PRMT R64, R104, 0x7610, R64 ;  /* 0x0000761068407816 */ /* 0x000fe40000000040 */
[----:B------:R1:W-:Y:S04]  /*237e0*/  @!P5 STL.S16 [R1+0x1cc], R105 ;  /* 0x0001cc690100d387 */ /* 0x0003e80000100600 */
[----:B------:R1:W-:Y:S04]  /*237f0*/  @!P3 STL.S16 [R1+0x1c0], R104 ;  /* 0x0001c0680100b387 */ /* 0x0003e80000100600 */
[----:B------:R-:W-:Y:S01]  /*23800*/  STG.E.U16 desc[UR32][R182.64+0x30], R58 ;  /* 0x0000303ab6007986 */ /* 0x000fe2000c101520 */
[----:B---3--:R-:W-:Y:S05]  /*23810*/  IMAD.WIDE.U32 R88, R88, -0x326172a9, RZ ;  /* 0xcd9e8d5758587825 */ /* 0x008fea00078e00ff */
[----:B------:R-:W-:Y:S02]  /*23820*/  LOP3.LUT R59, R89, UR36, R140, 0x96, !PT ;  /* 0x00000024593b7c12 */ /* 0x000fe4000f8e968c */
[----:B------:R-:W-:Y:S02]  /*23830*/  LOP3.LUT R3, R88, 0xffff, RZ, 0xc0, !PT ;  /* 0x0000ffff58037812 */ /* 0x000fe400078ec0ff */
[C---:B------:R-:W-:Y:S02]  /*23840*/  LOP3.LUT R48, R59.reuse, 0xffff, RZ, 0xc0, !PT ;  /* 0x0000ffff3b307812 */ /* 0x040fe400078ec0ff */
[----:B------:R-:W-:Y:S02]  /*23850*/  LOP3.LUT R46, R59, 0xff, RZ, 0xc0, !PT ;  /* 0x000000ff3b2e7812 */ /* 0x000fe400078ec0ff */
[----:B------:R-:W-:Y:S02]  /*23860*/  SHF.R.U32.HI R48, RZ, 0x8, R48 ;  /* 0x00000008ff307819 */ /* 0x000fe40000011630 */
[----:B------:R-:W-:Y:S02]  /*23870*/  ISETP.LE.U32.AND P2, PT, R46, UR23, PT ;  /* 0x000000172e007c0c */ /* 0x000fe4000bf43070 */
[C---:B------:R-:W-:Y:S01]  /*23880*/  F2FP.F16.F32.PACK_AB R46, R69.reuse, R61 ;  /* 0x0000003d452e723e */ /* 0x040fe200000000ff */
[----:B------:R-:W-:Y:S01]  /*23890*/  FADD.FTZ R69, R69, R60 ;  /* 0x0000003c45457221 */ /* 0x000fe20000010000 */
[----:B------:R-:W-:Y:S02]  /*238a0*/  LOP3.LUT R60, R48, 0xffff, RZ, 0xc0, !PT ;  /* 0x0000ffff303c7812 */ /* 0x000fe400078ec0ff */
[----:B------:R-:W-:Y:S02]  /*238b0*/  PRMT R48, R49, 0x7632, R48 ;  /* 0x0000763231307816 */ /* 0x000fe40000000030 */
[----:B------:R-:W-:Y:S02]  /*238c0*/  PRMT R61, R105, 0x7610, R61 ;  /* 0x00007610693d7816 */ /* 0x000fe4000000003d */
[----:B------:R-:W-:Y:S01]  /*238d0*/  PRMT R96, R49, 0x5410, R48 ;  /* 0x0000541031607816 */ /* 0x000fe20000000030 */
[----:B------:R-:W-:Y:S01]  /*238e0*/  @!P6 HADD2 R95, -R48.H0_H0, -RZ.H0_H0 ;  /* 0xa00000ff305fe230 */ /* 0x000fe20000000900 */
[----:B------:R-:W-:Y:S01]  /*238f0*/  @!P5 PRMT R57, R61, 0x5410, RZ ;  /* 0x000054103d39d816 */ /* 0x000fe200000000ff */
[--C-:B--2---:R-:W-:Y:S01]  /*23900*/  FADD.FTZ R61, R63, R66.reuse ;  /* 0x000000423f3d7221 */ /* 0x104fe20000010000 */
[----:B-1----:R-:W-:Y:S02]  /*23910*/  F2FP.F16.F32.PACK_AB R63, R68, R63 ;  /* 0x0000003f443f723e */ /* 0x002fe400000000ff */
[----:B------:R-:W-:Y:S01]  /*23920*/  PRMT R66, R95, 0x7610, R66 ;  /* 0x000076105f427816 */ /* 0x000fe20000000042 */
[----:B------:R1:W-:Y:S01]  /*23930*/  @!P6 STL.S16 [R1+0x1bc], R95 ;  /* 0x0001bc5f0100e387 */ /* 0x0003e20000100600 */
[----:B------:R-:W-:Y:S01]  /*23940*/  ISETP.LE.U32.AND P5, PT, R60, UR23, PT ;  /* 0x000000173c007c0c */ /* 0x000fe2000bfa3070 */
[----:B------:R-:W-:Y:S01]  /*23950*/  FADD.FTZ R68, R68, R61 ;  /* 0x0000003d44447221 */ /* 0x000fe20000010000 */
[----:B------:R-:W-:Y:S01]  /*23960*/  LOP3.LUT R61, R79, UR21, R170, 0x96, !PT ;  /* 0x000000154f3d7c12 */ /* 0x000fe2000f8e96aa */
[----:B------:R2:W3:Y:S01]  /*23970*/  LDL.S16 R105, [R1+0x21c] ;  /* 0x00021c0001697983 */ /* 0x0004e20000100600 */
[--C-:B------:R-:W-:Y:S02]  /*23980*/  SHF.R.U32.HI R60, RZ, 0x18, R59.reuse ;  /* 0x00000018ff3c7819 */ /* 0x100fe4000001163b */
[----:B------:R-:W-:Y:S01]  /*23990*/  SHF.R.U32.HI R59, RZ, 0x10, R59 ;  /* 0x00000010ff3b7819 */ /* 0x000fe2000001163b */
[----:B------:R2:W2:Y:S01]  /*239a0*/  LDL.S16 R79, [R1+0x204] ;  /* 0x00020400014f7983 */ /* 0x0004a20000100600 */
[----:B------:R-:W-:Y:S01]  /*239b0*/  @!P3 PRMT R49, R64, 0x5410, RZ ;  /* 0x000054104031b816 */ /* 0x000fe200000000ff */
[----:B------:R-:W-:Y:S01]  /*239c0*/  IMAD.WIDE.U32 R64, R61, -0x2daee0ad, RZ ;  /* 0xd2511f533d407825 */ /* 0x000fe200078e00ff */
[----:B------:R-:W-:Y:S01]  /*239d0*/  ISETP.LE.U32.AND P3, PT, R60, UR23, PT ;  /* 0x000000173c007c0c */ /* 0x000fe2000bf63070 */
[----:B------:R2:W2:Y:S01]  /*239e0*/  LDL.S16 R104, [R1+0x1f0] ;  /* 0x0001f00001687983 */ /* 0x0004a20000100600 */
[----:B------:R-:W-:Y:S02]  /*239f0*/  LOP3.LUT R60, R59, 0xff, RZ, 0xc0, !PT ;  /* 0x000000ff3b3c7812 */ /* 0x000fe400078ec0ff */
[----:B------:R-:W-:Y:S01]  /*23a00*/  LOP3.LUT R59, R191, UR19, R78, 0x96, !PT ;  /* 0x00000013bf3b7c12 */ /* 0x000fe2000f8e964e */
[----:B------:R2:W2:Y:S01]  /*23a10*/  LDL.S16 R82, [R1+0x1ec] ;  /* 0x0001ec0001527983 */ /* 0x0004a20000100600 */
[----:B------:R-:W-:Y:S01]  /*23a20*/  @!P6 PRMT R48, R66, 0x5410, RZ ;  /* 0x000054104230e816 */ /* 0x000fe200000000ff */
[----:B------:R-:W4:Y:S01]  /*23a30*/  MUFU.EX2 R78, R101 ;  /* 0x00000065004e7308 */ /* 0x000f220000000800 */
[----:B------:R-:W-:Y:S01]  /*23a40*/  ISETP.LE.U32.AND P6, PT, R60, UR23, PT ;  /* 0x000000173c007c0c */ /* 0x000fe2000bfc3070 */
[----:B------:R-:W-:Y:S01]  /*23a50*/  IMAD.WIDE.U32 R66, R59, -0x2daee0ad, RZ ;  /* 0xd2511f533b427825 */ /* 0x000fe200078e00ff */
[----:B------:R-:W-:Y:S01]  /*23a60*/  SHF.R.U32.HI R3, RZ, 0x8, R3 ;  /* 0x00000008ff037819 */ /* 0x000fe20000011603 */
[----:B------:R-:W-:Y:S03]  /*23a70*/  STG.E.U16 desc[UR32][R182.64+0x32], R57 ;  /* 0x00003239b6007986 */ /* 0x000fe6000c101520 */
[----:B------:R-:W-:Y:S01]  /*23a80*/  LOP3.LUT R59, R67, UR16, R64, 0x96, !PT ;  /* 0x00000010433b7c12 */ /* 0x000fe2000f8e9640 */
[----:B-1----:R1:W2:Y:S01]  /*23a90*/  LDL.S16 R95, [R1+0x1b8] ;  /* 0x0001b800015f7983 */ /* 0x0022a20000100600 */
[----:B------:R-:W-:Y:S03]  /*23aa0*/  LOP3.LUT R3, R3, 0xffff, RZ, 0xc0, !PT ;  /* 0x0000ffff03037812 */ /* 0x000fe600078ec0ff */
[----:B------:R-:W-:Y:S04]  /*23ab0*/  STG.E.U16 desc[UR32][R186.64+0x2e], R49 ;  /* 0x00002e31ba007986 */ /* 0x000fe8000c101520 */
[----:B------:R-:W-:Y:S01]  /*23ac0*/  STG.E.U16 desc[UR32][R186.64+0x30], R48 ;  /* 0x00003030ba007986 */ /* 0x000fe2000c101520 */
[----:B----4-:R-:W-:Y:S05]  /*23ad0*/  LOP3.LUT R54, R65, UR18, R164, 0x96, !PT ;  /* 0x0000001241367c12 */ /* 0x010fea000f8e96a4 */
[----:B------:R-:W-:Y:S02]  /*23ae0*/  IMAD.WIDE.U32 R64, R54, -0x326172a9, RZ ;  /* 0xcd9e8d5736407825 */ /* 0x000fe400078e00ff */
[----:B------:R-:W-:Y:S03]  /*23af0*/  MUFU.EX2 R54, R206 ;  /* 0x000000ce00367308 */ /* 0x000fe60000000800 */
[----:B------:R-:W-:Y:S05]  /*23b00*/  LOP3.LUT R60, R65, UR17, R190, 0x96, !PT ;  /* 0x00000011413c7c12 */ /* 0x000fea000f8e96be */
[----:B------:R-:W-:Y:S02]  /*23b10*/  IMAD.WIDE.U32 R60, R60, -0x2daee0ad, RZ ;  /* 0xd2511f533c3c7825 */ /* 0x000fe400078e00ff */
[----:B------:R-:W4:Y:S03]  /*23b20*/  MUFU.EX2 R65, R207 ;  /* 0x000000cf00417308 */ /* 0x000f260000000800 */
[----:B------:R-:W-:Y:S01]  /*23b30*/  LOP3.LUT R52, R61, UR14, R66, 0x96, !PT ;  /* 0x0000000e3d347c12 */ /* 0x000fe2000f8e9642 */
[----:B------:R-:W-:Y:S06]  /*23b40*/  IMAD.WIDE.U32 R66, R59, -0x326172a9, RZ ;  /* 0xcd9e8d573b427825 */ /* 0x000fec00078e00ff */
[----:B------:R-:W1:Y:S01]  /*23b50*/  MUFU.EX2 R59, R99 ;  /* 0x00000063003b7308 */ /* 0x000e620000000800 */
[----:B------:R-:W-:Y:S01]  /*23b60*/  IMAD.WIDE.U32 R200, R52, -0x326172a9, RZ ;  /* 0xcd9e8d5734c87825 */ /* 0x000fe200078e00ff */
[----:B------:R-:W-:Y:S02]  /*23b70*/  LOP3.LUT R50, R67, UR15, R64, 0x96, !PT ;  /* 0x0000000f43327c12 */ /* 0x000fe4000f8e9640 */
[----:B------:R-:W-:Y:S01]  /*23b80*/  F2FP.F16.F32.PACK_AB R64, R72, R78 ;  /* 0x0000004e4840723e */ /* 0x000fe200000000ff */
[----:B------:R-:W-:Y:S01]  /*23b90*/  FADD.FTZ R52, R78, R70 ;  /* 0x000000464e347221 */ /* 0x000fe20000010000 */
[----:B------:R-:W-:Y:S01]  /*23ba0*/  LOP3.LUT R122, R201, UR13, R66, 0x96, !PT ;  /* 0x0000000dc97a7c12 */ /* 0x000fe2000f8e9642 */
[----:B------:R-:W-:Y:S01]  /*23bb0*/  IMAD.WIDE.U32 R244, R50, -0x2daee0ad, RZ ;  /* 0xd2511f5332f47825 */ /* 0x000fe200078e00ff */
[----:B------:R-:W-:Y:S02]  /*23bc0*/  PRMT R50, R51, 0x7632, R50 ;  /* 0x0000763233327816 */ /* 0x000fe40000000032 */
[----:B------:R-:W3:Y:S01]  /*23bd0*/  MUFU.EX2 R61, R87 ;  /* 0x00000057003d7308 */ /* 0x000ee20000000800 */
[----:B----4-:R-:W-:Y:S01]  /*23be0*/  F2FP.F16.F32.PACK_AB R67, R65, R54 ;  /* 0x000000364143723e */ /* 0x010fe200000000ff */
[----:B------:R-:W-:Y:S01]  /*23bf0*/  FADD.FTZ R47, R54, R62 ;  /* 0x0000003e362f7221 */ /* 0x000fe20000010000 */
[----:B------:R-:W-:Y:S01]  /*23c00*/  LOP3.LUT R130, R245, UR12, R60, 0x96, !PT ;  /* 0x0000000cf5827c12 */ /* 0x000fe2000f8e963c */
[----:B------:R-:W-:Y:S01]  /*23c10*/  FADD.FTZ R62, R72, R52 ;  /* 0x00000034483e7221 */ /* 0x000fe20000010000 */
[----:B------:R-:W-:Y:S01]  /*23c20*/  PRMT R37, R64, 0x7632, R37 ;  /* 0x0000763240257816 */ /* 0x000fe20000000025 */
[----:B------:R-:W-:Y:S01]  /*23c30*/  FADD.FTZ R60, R65, R47 ;  /* 0x0000002f413c7221 */ /* 0x000fe20000010000 */
[----:B------:R-:W-:Y:S03]  /*23c40*/  LOP3.LUT R201, R116, 0xff, RZ, 0xc0, !PT ;  /* 0x000000ff74c97812 */ /* 0x000fe600078ec0ff */
[----:B------:R-:W4:Y:S01]  /*23c50*/  MUFU.EX2 R66, R98 ;  /* 0x0000006200427308 */ /* 0x000f220000000800 */
[----:B-1----:R-:W-:Y:S01]  /*23c60*/  FADD.FTZ R54, R59, R69 ;  /* 0x000000453b367221 */ /* 0x002fe20000010000 */
[----:B------:R-:W-:Y:S01]  /*23c70*/  F2FP.F16.F32.PACK_AB R59, R71, R59 ;  /* 0x0000003b473b723e */ /* 0x000fe200000000ff */
[----:B------:R-:W-:Y:S03]  /*23c80*/  IMAD.WIDE.U32 R130, R130, -0x326172a9, RZ ;  /* 0xcd9e8d5782827825 */ /* 0x000fe600078e00ff */
[----:B------:R-:W-:Y:S01]  /*23c90*/  PRMT R42, R59, 0x7632, R42 ;  /* 0x000076323b2a7816 */ /* 0x000fe2000000002a */
[----:B------:R-:W-:Y:S01]  /*23ca0*/  FADD.FTZ R65, R71, R54 ;  /* 0x0000003647417221 */ /* 0x000fe20000010000 */
[----:B------:R-:W-:Y:S01]  /*23cb0*/  LOP3.LUT R47, R131, UR36, R200, 0x96, !PT ;  /* 0x00000024832f7c12 */ /* 0x000fe2000f8e96c8 */
[----:B---3--:R-:W-:Y:S01]  /*23cc0*/  FADD.FTZ R54, R61, R68 ;  /* 0x000000443d367221 */ /* 0x008fe20000010000 */
[----:B------:R-:W-:Y:S03]  /*23cd0*/  IMAD.WIDE.U32 R122, R122, -0x2daee0ad, RZ ;  /* 0xd2511f537a7a7825 */ /* 0x000fe600078e00ff */
[----:B------:R-:W-:Y:S02]  /*23ce0*/  LOP3.LUT R52, R47, 0xff, RZ, 0xc0, !PT ;  /* 0x000000ff2f347812 */ /* 0x000fe400078ec0ff */
[----:B------:R-:W-:Y:S01]  /*23cf0*/  SHF.R.U32.HI R38, RZ, 0x18, R47 ;  /* 0x00000018ff267819 */ /* 0x000fe2000001162f */
[----:B------:R-:W-:Y:S01]  /*23d00*/  @!P2 HADD2 R105, -R55.H0_H0, -RZ.H0_H0 ;  /* 0xa00000ff3769a230 */ /* 0x000fe20000000900 */
[C---:B----4-:R-:W-:Y:S01]  /*23d10*/  F2FP.F16.F32.PACK_AB R61, R66.reuse, R61 ;  /* 0x0000003d423d723e */ /* 0x050fe200000000ff */
[--C-:B------:R-:W-:Y:S01]  /*23d20*/  FADD.FTZ R69, R66, R54.reuse ;  /* 0x0000003642457221 */ /* 0x100fe20000010000 */
[----:B------:R-:W-:Y:S01]  /*23d30*/  PRMT R54, R55, 0x7632, R54 ;  /* 0x0000763237367816 */ /* 0x000fe20000000036 */
[----:B--2---:R-:W-:Y:S01]  /*23d40*/  @!P1 HADD2 R79, -R50.H0_H0, -RZ.H0_H0 ;  /* 0xa00000ff324f9230 */ /* 0x004fe20000000900 */
[----:B------:R-:W-:Y:S02]  /*23d50*/  PRMT R68, R105, 0x7610, R68 ;  /* 0x0000761069447816 */ /* 0x000fe40000000044 */
[----:B------:R-:W-:Y:S01]  /*23d60*/  PRMT R100, R55, 0x5410, R54 ;  /* 0x0000541037647816 */ /* 0x000fe20000000036 */
[----:B------:R-:W-:Y:S01]  /*23d70*/  @!P5 HADD2 R104, -R54.H0_H0, -RZ.H0_H0 ;  /* 0xa00000ff3668d230 */ /* 0x000fe20000000900 */
[----:B------:R-:W-:Y:S02]  /*23d80*/  PRMT R70, R79, 0x7610, R70 ;  /* 0x000076104f467816 */ /* 0x000fe40000000046 */
[----:B------:R-:W-:Y:S01]  /*23d90*/  @!P2 PRMT R55, R68, 0x5410, RZ ;  /* 0x000054104437a816 */ /* 0x000fe200000000ff */
[----:B------:R-:W-:Y:S01]  /*23da0*/  @!P6 HADD2 R82, -R53.H0_H0, -RZ.H0_H0 ;  /* 0xa00000ff3552e230 */ /* 0x000fe20000000900 */
[----:B------:R-:W-:Y:S01]  /*23db0*/  PRMT R71, R104, 0x7610, R71 ;  /* 0x0000761068477816 */ /* 0x000fe20000000047 */
[----:B------:R1:W-:Y:S03]  /*23dc0*/  MUFU.EX2 R68, R211 ;  /* 0x000000d300447308 */ /* 0x0003e60000000800 */
[----:B------:R-:W-:Y:S02]  /*23dd0*/  PRMT R66, R82, 0x7610, R66 ;  /* 0x0000761052427816 */ /* 0x000fe40000000042 */
[----:B------:R-:W-:Y:S01]  /*23de0*/  @!P5 PRMT R54, R71, 0x5410, RZ ;  /* 0x000054104736d816 */ /* 0x000fe200000000ff */
[----:B------:R-:W-:Y:S04]  /*23df0*/  @!P4 HADD2 R95, -R51.H0_H0, -RZ.H0_H0 ;  /* 0xa00000ff335fc230 */ /* 0x000fe80000000900 */
[----:B------:R-:W-:Y:S01]  /*23e00*/  MUFU.EX2 R71, R208 ;  /* 0x000000d000477308 */ /* 0x000fe20000000800 */
[----:B------:R-:W-:Y:S01]  /*23e10*/  PRMT R81, R95, 0x7610, R81 ;  /* 0x000076105f517816 */ /* 0x000fe20000000051 */
[----:B------:R2:W-:Y:S01]  /*23e20*/  @!P4 STL.S16 [R1+0x1b8], R95 ;  /* 0x0001b85f0100c387 */ /* 0x0005e20000100600 */
[----:B-1----:R-:W-:Y:S02]  /*23e30*/  SHF.R.U32.HI R211, RZ, 0x18, R122 ;  /* 0x00000018ffd37819 */ /* 0x002fe4000001167a */
[----:B--2---:R-:W-:Y:S02]  /*23e40*/  PRMT R95, R51, 0x5410, R50 ;  /* 0x00005410335f7816 */ /* 0x004fe40000000032 */
[----:B------:R-:W-:Y:S02]  /*23e50*/  @!P4 PRMT R51, R81, 0x5410, RZ ;  /* 0x000054105133c816 */ /* 0x000fe400000000ff */
[----:B------:R-:W-:Y:S01]  /*23e60*/  ISETP.LE.U32.AND P4, PT, R52, UR23, PT ;  /* 0x0000001734007c0c */ /* 0x000fe2000bf83070 */
[----:B------:R2:W3:Y:S01]  /*23e70*/  LDL.S16 R81, [R1+0x1c8] ;  /* 0x0001c80001517983 */ /* 0x0004e20000100600 */
[----:B------:R-:W-:Y:S02]  /*23e80*/  LOP3.LUT R52, R47, 0xffff, RZ, 0xc0, !PT ;  /* 0x0000ffff2f347812 */ /* 0x000fe400078ec0ff */
[----:B------:R-:W-:Y:S01]  /*23e90*/  @!P1 PRMT R50, R70, 0x5410, RZ ;  /* 0x0000541046329816 */ /* 0x000fe200000000ff */
[----:B------:R1:W-:Y:S01]  /*23ea0*/  @!P1 STL.S16 [R1+0x204], R79 ;  /* 0x0002044f01009387 */ /* 0x0003e20000100600 */
[----:B------:R-:W-:Y:S01]  /*23eb0*/  SHF.R.U32.HI R52, RZ, 0x8, R52 ;  /* 0x00000008ff347819 */ /* 0x000fe20000011634 */
[----:B------:R4:W2:Y:S01]  /*23ec0*/  MUFU.EX2 R70, R210 ;  /* 0x000000d200467308 */ /* 0x0008a20000000800 */
[----:B------:R-:W-:Y:S01]  /*23ed0*/  SHF.R.U32.HI R47, RZ, 0x10, R47 ;  /* 0x00000010ff2f7819 */ /* 0x000fe2000001162f */
[----:B------:R2:W-:Y:S01]  /*23ee0*/  STG.E.U16 desc[UR32][R184.64+0x30], R51 ;  /* 0x00003033b8007986 */ /* 0x0005e2000c101520 */
[----:B------:R-:W-:Y:S02]  /*23ef0*/  LOP3.LUT R52, R52, 0xffff, RZ, 0xc0, !PT ;  /* 0x0000ffff34347812 */ /* 0x000fe400078ec0ff */
[----:B------:R-:W-:Y:S01]  /*23f00*/  LOP3.LUT R36, R47, 0xff, RZ, 0xc0, !PT ;  /* 0x000000ff2f247812 */ /* 0x000fe200078ec0ff */
[----:B------:R-:W-:Y:S01]  /*23f10*/  STG.E.U16 desc[UR32][R184.64+0x32], R50 ;  /* 0x00003232b8007986 */ /* 0x000fe2000c101520 */
[----:B------:R-:W-:Y:S02]  /*23f20*/  ISETP.LE.U32.AND P1, PT, R52, UR23, PT ;  /* 0x0000001734007c0c */ /* 0x000fe4000bf23070 */
[C---:B------:R-:W-:Y:S01]  /*23f30*/  PRMT R52, R53.reuse, 0x7632, R52 ;  /* 0x0000763235347816 */ /* 0x040fe20000000034 */
[----:B------:R-:W-:Y:S03]  /*23f40*/  STG.E.U16 desc[UR32][R180.64+0x40], R55 ;  /* 0x00004037b4007986 */ /* 0x000fe6000c101520 */
[----:B------:R-:W-:Y:S01]  /*23f50*/  PRMT R99, R53, 0x5410, R52 ;  /* 0x0000541035637816 */ /* 0x000fe20000000034 */
[----:B------:R-:W-:Y:S01]  /*23f60*/  STG.E.U16 desc[UR32][R180.64+0x42], R54 ;  /* 0x00004236b4007986 */ /* 0x000fe2000c101520 */
[----:B------:R-:W-:Y:S02]  /*23f70*/  @!P6 PRMT R53, R66, 0x5410, RZ ;  /* 0x000054104235e816 */ /* 0x000fe400000000ff */
[----:B----4-:R-:W-:Y:S01]  /*23f80*/  SHF.R.U32.HI R210, RZ, 0x10, R122 ;  /* 0x00000010ffd27819 */ /* 0x010fe2000001167a */
[----:B------:R4:W3:Y:S02]  /*23f90*/  MUFU.EX2 R66, R209 ;  /* 0x000000d100427308 */ /* 0x0008e40000000800 */
[----:B------:R-:W-:Y:S04]  /*23fa0*/  STG.E.U16 desc[UR32][R182.64+0x40], R53 ;  /* 0x00004035b6007986 */ /* 0x000fe8000c101520 */
[----:B-1----:R1:W3:Y:S04]  /*23fb0*/  LDL.S16 R79, [R1+0x1b4] ;  /* 0x0001b400014f7983 */ /* 0x0022e80000100600 */
[----:B------:R-:W-:Y:S01]  /*23fc0*/  @!P2 STL.S16 [R1+0x21c], R105 ;  /* 0x00021c690100a387 */ /* 0x000fe20000100600 */
[----:B------:R-:W-:Y:S01]  /*23fd0*/  ISETP.LE.U32.AND P2, PT, R38, UR23, PT ;  /* 0x0000001726007c0c */ /* 0x000fe2000bf43070 */
[----:B--2---:R-:W-:Y:S01]  /*23fe0*/  MUFU.EX2 R51, R173 ;  /* 0x000000ad00337308 */ /* 0x004fe20000000800 */
[----:B------:R-:W-:Y:S01]  /*23ff0*/  LOP3.LUT R38, R88, 0xff, RZ, 0xc0, !PT ;  /* 0x000000ff58267812 */ /* 0x000fe200078ec0ff */
[----:B------:R1:W2:Y:S01]  /*24000*/  LDL.S16 R40, [R1+0x1b0] ;  /* 0x0001b00001287983 */ /* 0x0002a20000100600 */
[----:B----4-:R-:W-:Y:S03]  /*24010*/  LOP3.LUT R209, R122, 0xffff, RZ, 0xc0, !PT ;  /* 0x0000ffff7ad17812 */ /* 0x010fe600078ec0ff */
[----:B------:R4:W-:Y:S01]  /*24020*/  @!P5 STL.S16 [R1+0x1f0], R104 ;  /* 0x0001f0680100d387 */ /* 0x0009e20000100600 */
[----:B------:R-:W-:Y:S02]  /*24030*/  ISETP.LE.U32.AND P5, PT, R38, UR23, PT ;  /* 0x0000001726007c0c */ /* 0x000fe4000bfa3070 */
[----:B------:R-:W-:Y:S01]  /*24040*/  SHF.R.U32.HI R38, RZ, 0x10, R88 ;  /* 0x00000010ff267819 */ /* 0x000fe20000011658 */
[----:B------:R1:W-:Y:S01]  /*24050*/  @!P6 STL.S16 [R1+0x1ec], R82 ;  /* 0x0001ec520100e387 */ /* 0x0003e20000100600 */
[----:B------:R-:W-:Y:S02]  /*24060*/  ISETP.LE.U32.AND P6, PT, R36, UR23, PT ;  /* 0x0000001724007c0c */ /* 0x000fe4000bfc3070 */
[----:B------:R-:W-:Y:S02]  /*24070*/  PRMT R36, R46, 0x7632, R36 ;  /* 0x000076322e247816 */ /* 0x000fe40000000024 */
[----:B------:R-:W-:Y:S02]  /*24080*/  LOP3.LUT R38, R38, 0xff, RZ, 0xc0, !PT ;  /* 0x000000ff26267812 */ /* 0x000fe400078ec0ff */
[----:B----4-:R-:W-:Y:S01]  /*24090*/  PRMT R104, R46, 0x5410, R36 ;  /* 0x000054102e687816 */ /* 0x010fe20000000024 */
[----:B-1----:R1:W4:Y:S01]  /*240a0*/  LDL.S16 R82, [R1+0x1ac] ;  /* 0x0001ac0001527983 */ /* 0x0023220000100600 */
[----:B---3--:R-:W-:Y:S05]  /*240b0*/  @!P3 HADD2 R81, -R52.H0_H0, -RZ.H0_H0 ;  /* 0xa00000ff3451b230 */ /* 0x008fea0000000900 */
[----:B------:R-:W-:Y:S01]  /*240c0*/  PRMT R47, R81, 0x7610, R47 ;  /* 0x00007610512f7816 */ /* 0x000fe2000000002f */
[----:B------:R3:W-:Y:S03]  /*240d0*/  @!P3 STL.S16 [R1+0x1c8], R81 ;  /* 0x0001c8510100b387 */ /* 0x0007e60000100600 */
[----:B------:R-:W-:Y:S02]  /*240e0*/  @!P3 PRMT R52, R47, 0x5410, RZ ;  /* 0x000054102f34b816 */ /* 0x000fe400000000ff */
[----:B------:R-:W-:Y:S02]  /*240f0*/  ISETP.LE.U32.AND P3, PT, R38, UR23, PT ;  /* 0x0000001726007c0c */ /* 0x000fe4000bf63070 */
[----:B------:R-:W-:Y:S01]  /*24100*/  F2FP.F16.F32.PACK_AB R38, R68, R70 ;  /* 0x000000464426723e */ /* 0x000fe200000000ff */
[----:B------:R-:W-:Y:S01]  /*24110*/  STG.E.U16 desc[UR32][R182.64+0x42], R52 ;  /* 0x00004234b6007986 */ /* 0x000fe2000c101520 */
[----:B------:R-:W-:Y:S03]  /*24120*/  @!P4 HADD2 R79, -R46.H0_H0, -RZ.H0_H0 ;  /* 0xa00000ff2e4fc230 */ /* 0x000fe60000000900 */
[----:B---3--:R1:W3:Y:S02]  /*24130*/  LDL.S16 R81, [R1+0x1d8] ;  /* 0x0001d80001517983 */ /* 0x0082e40000100600 */
[----:B------:R-:W-:Y:S02]  /*24140*/  PRMT R78, R79, 0x7610, R78 ;  /* 0x000076104f4e7816 */ /* 0x000fe4000000004e */
[----:B------:R1:W-:Y:S01]  /*24150*/  @!P4 STL.S16 [R1+0x1b4], R79 ;  /* 0x0001b44f0100c387 */ /* 0x0003e20000100600 */
[----:B--2---:R-:W-:Y:S01]  /*24160*/  @!P1 HADD2 R40, -R36.H0_H0, -RZ.H0_H0 ;  /* 0xa00000ff24289230 */ /* 0x004fe20000000900 */
[----:B------:R-:W-:Y:S02]  /*24170*/  @!P4 PRMT R46, R78, 0x5410, RZ ;  /* 0x000054104e2ec816 */ /* 0x000fe400000000ff */
[----:B------:R-:W-:Y:S02]  /*24180*/  ISETP.LE.U32.AND P4, PT, R3, UR23, PT ;  /* 0x0000001703007c0c */ /* 0x000fe4000bf83070 */
[----:B------:R-:W-:Y:S01]  /*24190*/  PRMT R101, R40, 0x7610, R101 ;  /* 0x0000761028657816 */ /* 0x000fe20000000065 */
[----:B------:R2:W-:Y:S01]  /*241a0*/  @!P1 STL.S16 [R1+0x1b0], R40 ;  /* 0x0001b02801009387 */ /* 0x0005e20000100600 */
[----:B------:R-:W-:Y:S02]  /*241b0*/  SHF.R.U32.HI R3, RZ, 0x18, R88 ;  /* 0x00000018ff037819 */ /* 0x000fe40000011658 */
[----:B------:R-:W-:Y:S01]  /*241c0*/  @!P1 PRMT R36, R101, 0x5410, RZ ;  /* 0x0000541065249816 */ /* 0x000fe200000000ff */
[----:B------:R3:W3:Y:S01]  /*241d0*/  LDL.S16 R98, [R1+0x1e8] ;  /* 0x0001e80001627983 */ /* 0x0006e20000100600 */
[----:B------:R-:W-:Y:S01]  /*241e0*/  ISETP.LE.U32.AND P1, PT, R3, UR23, PT ;  /* 0x0000001703007c0c */ /* 0x000fe2000bf23070 */
[--C-:B------:R-:W-:Y:S01]  /*241f0*/  FADD.FTZ R3, R71, R62.reuse ;  /* 0x0000003e47037221 */ /* 0x100fe20000010000 */
[C---:B------:R-:W-:Y:S01]  /*24200*/  PRMT R62, R63.reuse, 0x7632, R62 ;  /* 0x000076323f3e7816 */ /* 0x040fe2000000003e */
[----:B------:R3:W3:Y:S01]  /*24210*/  LDL.S16 R78, [R1+0x1e4] ;  /* 0x0001e400014e7983 */ /* 0x0006e20000100600 */
[----:B------:R-:W-:Y:S02]  /*24220*/  PRMT R101, R64, 0x5410, R37 ;  /* 0x0000541040657816 */ /* 0x000fe40000000025 */
[----:B------:R-:W-:Y:S01]  /*24230*/  PRMT R105, R63, 0x5410, R62 ;  /* 0x000054103f697816 */ /* 0x000fe2000000003e */
[----:B------:R-:W-:Y:S04]  /*24240*/  STG.E.U16 desc[UR32][R186.64+0x3e], R46 ;  /* 0x00003e2eba007986 */ /* 0x000fe8000c101520 */
[----:B------:R-:W-:Y:S01]  /*24250*/  STG.E.U16 desc[UR32][R186.64+0x40], R36 ;  /* 0x00004024ba007986 */ /* 0x000fe2000c101520 */
[----:B-1----:R-:W1:Y:S01]  /*24260*/  MUFU.EX2 R79, R113 ;  /* 0x00000071004f7308 */ /* 0x002e620000000800 */
[----:B--2---:R-:W-:Y:S01]  /*24270*/  FADD.FTZ R40, R70, R60 ;  /* 0x0000003c46287221 */ /* 0x004fe20000010000 */
[----:B------:R-:W-:Y:S01]  /*24280*/  FADD.FTZ R60, R66, R3 ;  /* 0x00000003423c7221 */ /* 0x000fe20000010000 */
[----:B------:R-:W-:Y:S01]  /*24290*/  LOP3.LUT R3, R130, 0xff, RZ, 0xc0, !PT ;  /* 0x000000ff82037812 */ /* 0x000fe200078ec0ff */
[----:B----4-:R-:W-:Y:S02]  /*242a0*/  @!P6 HADD2 R82, -R63.H0_H0, -RZ.H0_H0 ;  /* 0xa00000ff3f52e230 */ /* 0x010fe40000000900 */
[----:B------:R-:W-:Y:S01]  /*242b0*/  FADD.FTZ R47, R68, R40 ;  /* 0x00000028442f7221 */ /* 0x000fe20000010000 */
[----:B------:R-:W-:Y:S03]  /*242c0*/  F2FP.F16.F32.PACK_AB R40, R66, R71 ;  /* 0x000000474228723e */ /* 0x000fe600000000ff */
[----:B------:R-:W2:Y:S01]  /*242d0*/  MUFU.EX2 R68, R114 ;  /* 0x0000007200447308 */ /* 0x000ea20000000800 */
[----:B------:R-:W-:Y:S01]  /*242e0*/  LOP3.LUT R66, R130, 0xffff, RZ, 0xc0, !PT ;  /* 0x0000ffff82427812 */ /* 0x000fe200078ec0ff */
[----:B------:R4:W-:Y:S01]  /*242f0*/  @!P6 STL.S16 [R1+0x1ac], R82 ;  /* 0x0001ac520100e387 */ /* 0x0009e20000100600 */
[----:B------:R-:W-:Y:S04]  /*24300*/  PRMT R70, R82, 0x7610, R70 ;  /* 0x0000761052467816 */ /* 0x000fe80000000046 */
[----:B------:R-:W-:Y:S03]  /*24310*/  @!P6 PRMT R63, R70, 0x5410, RZ ;  /* 0x00005410463fe816 */ /* 0x000fe600000000ff */
[----:B------:R-:W3:Y:S01]  /*24320*/  MUFU.EX2 R71, R102 ;  /* 0x0000006600477308 */ /* 0x000ee20000000800 */
[----:B------:R-:W-:Y:S01]  /*24330*/  ISETP.LE.U32.AND P6, PT, R3, UR23, PT ;  /* 0x0000001703007c0c */ /* 0x000fe2000bfc3070 */
[----:B-1----:R-:W-:Y:S01]  /*24340*/  FADD.FTZ R3, R79, R65 ;  /* 0x000000414f037221 */ /* 0x002fe20000010000 */
[--C-:B------:R-:W-:Y:S01]  /*24350*/  SHF.R.U32.HI R65, RZ, 0x8, R66.reuse ;  /* 0x00000008ff417819 */ /* 0x100fe20000011642 */
[----:B------:R1:W-:Y:S01]  /*24360*/  STG.E.U16 desc[UR32][R184.64+0x40], R63 ;  /* 0x0000403fb8007986 */ /* 0x0003e2000c101520 */
[----:B------:R-:W-:Y:S05]  /*24370*/  PRMT R66, R67, 0x7632, R66 ;  /* 0x0000763243427816 */ /* 0x000fea0000000042 */
[----:B------:R-:W3:Y:S01]  /*24380*/  MUFU.EX2 R70, R103 ;  /* 0x0000006700467308 */ /* 0x000ee20000000800 */
[C---:B--2---:R-:W-:Y:S01]  /*24390*/  F2FP.F16.F32.PACK_AB R79, R68.reuse, R79 ;  /* 0x0000004f444f723e */ /* 0x044fe200000000ff */
[----:B------:R-:W-:Y:S01]  /*243a0*/  FADD.FTZ R68, R68, R3 ;  /* 0x0000000344447221 */ /* 0x000fe20000010000 */
[----:B------:R-:W-:Y:S02]  /*243b0*/  LOP3.LUT R3, R65, 0xffff, RZ, 0xc0, !PT ;  /* 0x0000ffff41037812 */ /* 0x000fe400078ec0ff */
[----:B------:R-:W-:Y:S02]  /*243c0*/  SHF.R.U32.HI R65, RZ, 0x10, R130 ;  /* 0x00000010ff417819 */ /* 0x000fe40000011682 */
[----:B------:R-:W-:Y:S01]  /*243d0*/  PRMT R44, R79, 0x7632, R44 ;  /* 0x000076324f2c7816 */ /* 0x000fe2000000002c */
[----:B----4-:R2:W4:Y:S02]  /*243e0*/  LDL.S16 R82, [R1+0x218] ;  /* 0x0002180001527983 */ /* 0x0105240000100600 */
[----:B-1----:R-:W-:Y:S01]  /*243f0*/  MUFU.EX2 R63, R198 ;  /* 0x000000c6003f7308 */ /* 0x002fe20000000800 */
[----:B---3--:R-:W-:Y:S05]  /*24400*/  @!P2 HADD2 R81, -R62.H0_H0, -RZ.H0_H0 ;  /* 0xa00000ff3e51a230 */ /* 0x008fea0000000900 */
[----:B------:R-:W-:Y:S01]  /*24410*/  PRMT R80, R81, 0x7610, R80 ;  /* 0x0000761051507816 */ /* 0x000fe20000000050 */
[----:B------:R1:W-:Y:S03]  /*24420*/  @!P2 STL.S16 [R1+0x1d8], R81 ;  /* 0x0001d8510100a387 */ /* 0x0003e60000100600 */
[----:B------:R-:W-:Y:S02]  /*24430*/  @!P2 PRMT R62, R80, 0x5410, RZ ;  /* 0x00005410503ea816 */ /* 0x000fe400000000ff */
[----:B------:R-:W-:Y:S01]  /*24440*/  ISETP.LE.U32.AND P2, PT, R3, UR23, PT ;  /* 0x0000001703007c0c */ /* 0x000fe2000bf43070 */
[----:B------:R-:W3:Y:S01]  /*24450*/  MUFU.EX2 R80, R233 ;  /* 0x000000e900507308 */ /* 0x000ee20000000800 */
[----:B------:R-:W-:Y:S01]  /*24460*/  FADD.FTZ R3, R71, R69 ;  /* 0x0000004547037221 */ /* 0x000fe20000010000 */
[----:B------:R-:W-:Y:S01]  /*24470*/  LOP3.LUT R69, R65, 0xff, RZ, 0xc0, !PT ;  /* 0x000000ff41457812 */ /* 0x000fe200078ec0ff */
[----:B------:R-:W-:Y:S01]  /*24480*/  STG.E.U16 desc[UR32][R184.64+0x42], R62 ;  /* 0x0000423eb8007986 */ /* 0x000fe2000c101520 */
[C---:B------:R-:W-:Y:S01]  /*24490*/  F2FP.F16.F32.PACK_AB R65, R70.reuse, R71 ;  /* 0x000000474641723e */ /* 0x040fe200000000ff */
[----:B------:R-:W-:Y:S02]  /*244a0*/  @!P5 HADD2 R98, -R67.H0_H0, -RZ.H0_H0 ;  /* 0xa00000ff4362d230 */ /* 0x000fe40000000900 */
[----:B------:R-:W-:Y:S01]  /*244b0*/  FADD.FTZ R70, R70, R3 ;  /* 0x0000000346467221 */ /* 0x000fe20000010000 */
[----:B------:R-:W-:Y:S01]  /*244c0*/  SHF.R.U32.HI R3, RZ, 0x18, R130 ;  /* 0x00000018ff037819 */ /* 0x000fe20000011682 */
[----:B------:R-:W-:Y:S01]  /*244d0*/  @!P4 HADD2 R78, -R66.H0_H0, -RZ.H0_H0 ;  /* 0xa00000ff424ec230 */ /* 0x000fe20000000900 */
[----:B------:R-:W-:Y:S04]  /*244e0*/  PRMT R87, R98, 0x7610, R87 ;  /* 0x0000761062577816 */ /* 0x000fe80000000057 */
[----:B------:R-:W-:Y:S01]  /*244f0*/  PRMT R72, R78, 0x7610, R72 ;  /* 0x000076104e487816 */ /* 0x000fe20000000048 */
[----:B---3--:R-:W-:Y:S01]  /*24500*/  FADD.FTZ R41, R80, R47 ;  /* 0x0000002f50297221 */ /* 0x008fe20000010000 */
[----:B-1----:R2:W3:Y:S04]  /*24510*/  LDL.S16 R81, [R1+0x1e0] ;  /* 0x0001e00001517983 */ /* 0x0024e80000100600 */
[----:B------:R1:W-:Y:S04]  /*24520*/  @!P5 STL.S16 [R1+0x1e8], R98 ;  /* 0x0001e8620100d387 */ /* 0x0003e80000100600 */
[----:B------:R2:W-:Y:S04]  /*24530*/  @!P4 STL.S16 [R1+0x1e4], R78 ;  /* 0x0001e44e0100c387 */ /* 0x0005e80000100600 */
[----:B------:R3:W3:Y:S01]  /*24540*/  LDL.S16 R103, [R1+0x1d4] ;  /* 0x0001d40001677983 */ /* 0x0006e20000100600 */
[----:B-1----:R-:W-:Y:S02]  /*24550*/  PRMT R98, R67, 0x5410, R66 ;  /* 0x0000541043627816 */ /* 0x002fe40000000042 */
[----:B------:R-:W-:Y:S01]  /*24560*/  @!P5 PRMT R67, R87, 0x5410, RZ ;  /* 0x000054105743d816 */ /* 0x000fe200000000ff */
[----:B------:R-:W-:Y:S01]  /*24570*/  IMAD.WIDE.U32 R86, R86, -0x2daee0ad, RZ ;  /* 0xd2511f5356567825 */ /* 0x000fe200078e00ff */
[----:B------:R-:W-:Y:S01]  /*24580*/  ISETP.LE.U32.AND P5, PT, R69, UR23, PT ;  /* 0x0000001745007c0c */ /* 0x000fe2000bfa3070 */
[----:B--2---:R-:W1:Y:S01]  /*24590*/  MUFU.EX2 R78, R234 ;  /* 0x000000ea004e7308 */ /* 0x004e620000000800 */
[----:B------:R-:W-:Y:S01]  /*245a0*/  @!P4 PRMT R66, R72, 0x5410, RZ ;  /* 0x000054104842c816 */ /* 0x000fe200000000ff */
[----:B------:R-:W-:Y:S01]  /*245b0*/  STG.E.U16 desc[UR32][R180.64+0x50], R67 ;  /* 0x00005043b4007986 */ /* 0x000fe2000c101520 */
[----:B------:R-:W-:Y:S02]  /*245c0*/  ISETP.LE.U32.AND P4, PT, R3, UR23, PT ;  /* 0x0000001703007c0c */ /* 0x000fe4000bf83070 */
[----:B------:R-:W-:Y:S01]  /*245d0*/  LOP3.LUT R3, R87, UR31, R144, 0x96, !PT ;  /* 0x0000001f57037c12 */ /* 0x000fe2000f8e9690 */
[----:B----4-:R-:W-:Y:S01]  /*245e0*/  @!P3 HADD2 R82, -R64.H0_H0, -RZ.H0_H0 ;  /* 0xa00000ff4052b230 */ /* 0x010fe20000000900 */
[----:B------:R-:W-:Y:S01]  /*245f0*/  SHF.R.U32.HI R245, RZ, 0x18, R86 ;  /* 0x00000018fff57819 */ /* 0x000fe20000011656 */
[----:B------:R-:W-:Y:S01]  /*24600*/  STG.E.U16 desc[UR32][R180.64+0x52], R66 ;  /* 0x00005242b4007986 */ /* 0x000fe2000c101520 */
[----:B------:R-:W-:Y:S01]  /*24610*/  LOP3.LUT R39, R3, 0xff, RZ, 0xc0, !PT ;  /* 0x000000ff03277812 */ /* 0x000fe200078ec0ff */
[----:B------:R2:W-:Y:S01]  /*24620*/  MUFU.EX2 R69, R212 ;  /* 0x000000d400457308 */ /* 0x0005e20000000800 */
[----:B------:R-:W-:Y:S01]  /*24630*/  PRMT R102, R82, 0x7610, R102 ;  /* 0x0000761052667816 */ /* 0x000fe20000000066 */
[----:B------:R4:W-:Y:S03]  /*24640*/  @!P3 STL.S16 [R1+0x218], R82 ;  /* 0x000218520100b387 */ /* 0x0009e60000100600 */
[----:B------:R-:W-:Y:S01]  /*24650*/  @!P3 PRMT R64, R102, 0x5410, RZ ;  /* 0x000054106640b816 */ /* 0x000fe200000000ff */
[----:B------:R3:W3:Y:S01]  /*24660*/  LDL.S16 R110, [R1+0x200] ;  /* 0x00020000016e7983 */ /* 0x0006e20000100600 */
[C---:B-1----:R-:W-:Y:S01]  /*24670*/  F2FP.F16.F32.PACK_AB R71, R78.reuse, R80 ;  /* 0x000000504e47723e */ /* 0x042fe200000000ff */
[----:B------:R-:W-:Y:S01]  /*24680*/  FADD.FTZ R47, R78, R41 ;  /* 0x000000294e2f7221 */ /* 0x000fe20000010000 */
[----:B------:R-:W-:Y:S01]  /*24690*/  ISETP.LE.U32.AND P3, PT, R39, UR23, PT ;  /* 0x0000001727007c0c */ /* 0x000fe2000bf63070 */
[----:B------:R1:W3:Y:S01]  /*246a0*/  LDL.S16 R102, [R1+0x1fc] ;  /* 0x0001fc0001667983 */ /* 0x0002e20000100600 */
[----:B------:R-:W-:Y:S01]  /*246b0*/  LOP3.LUT R39, R3, 0xffff, RZ, 0xc0, !PT ;  /* 0x0000ffff03277812 */ /* 0x000fe200078ec0ff */
[----:B------:R-:W-:Y:S02]  /*246c0*/  MUFU.EX2 R78, R108 ;  /* 0x0000006c004e7308 */ /* 0x000fe40000000800 */
[----:B------:R1:W-:Y:S01]  /*246d0*/  STG.E.U16 desc[UR32][R182.64+0x50], R64 ;  /* 0x00005040b6007986 */ /* 0x0003e2000c101520 */
[----:B------:R-:W-:Y:S02]  /*246e0*/  SHF.R.U32.HI R39, RZ, 0x8, R39 ;  /* 0x00000008ff277819 */ /* 0x000fe40000011627 */
[----:B--2---:R-:W-:Y:S02]  /*246f0*/  LOP3.LUT R212, R122, 0xff, RZ, 0xc0, !PT ;  /* 0x000000ff7ad47812 */ /* 0x004fe400078ec0ff */
[----:B------:R-:W-:Y:S03]  /*24700*/  LOP3.LUT R39, R39, 0xffff, RZ, 0xc0, !PT ;  /* 0x0000ffff27277812 */ /* 0x000fe600078ec0ff */
[----:B------:R-:W-:Y:S10]  /*24710*/  MUFU.EX2 R72, R213 ;  /* 0x000000d500487308 */ /* 0x000ff40000000800 */
[----:B----4-:R-:W-:Y:S10]  /*24720*/  MUFU.EX2 R82, R115 ;  /* 0x0000007300527308 */ /* 0x010ff40000000800 */
[----:B------:R-:W2:Y:S10]  /*24730*/  MUFU.EX2 R80, R109 ;  /* 0x0000006d00507308 */ /* 0x000eb40000000800 */
[----:B-1----:R-:W-:Y:S01]  /*24740*/  MUFU.EX2 R64, R229 ;  /* 0x000000e500407308 */ /* 0x002fe20000000800 */
[----:B--2---:R-:W-:Y:S04]  /*24750*/  F2FP.F16.F32.PACK_AB R127, R80, R78 ;  /* 0x0000004e507f723e */ /* 0x004fe800000000ff */
[C---:B------:R-:W-:Y:S02]  /*24760*/  PRMT R53, R127.reuse, 0x7610, R53 ;  /* 0x000076107f357816 */ /* 0x040fe40000000035 */
[----:B------:R-:W-:Y:S01]  /*24770*/  PRMT R52, R127, 0x7632, R52 ;  /* 0x000076327f347816 */ /* 0x000fe20000000034 */
[----:B---3--:R-:W-:Y:S05]  /*24780*/  @!P1 HADD2 R81, -R37.H0_H0, -RZ.H0_H0 ;  /* 0xa00000ff25519230 */ /* 0x008fea0000000900 */
[----:B------:R-:W-:Y:S01]  /*24790*/  PRMT R107, R81, 0x7610, R107 ;  /* 0x00007610516b7816 */ /* 0x000fe2000000006b */
[----:B------:R1:W-:Y:S03]  /*247a0*/  @!P1 STL.S16 [R1+0x1e0], R81 ;  /* 0x0001e05101009387 */ /* 0x0003e60000100600 */
[----:B------:R-:W-:Y:S02]  /*247b0*/  @!P1 PRMT R37, R107, 0x5410, RZ ;  /* 0x000054106b259816 */ /* 0x000fe400000000ff */
[----:B------:R-:W-:Y:S01]  /*247c0*/  ISETP.LE.U32.AND P1, PT, R39, UR23, PT ;  /* 0x0000001727007c0c */ /* 0x000fe2000bf23070 */
[----:B------:R-:W-:Y:S02]  /*247d0*/  @!P6 HADD2 R103, -R59.H0_H0, -RZ.H0_H0 ;  /* 0xa00000ff3b67e230 */ /* 0x000fe40000000900 */
[--C-:B------:R-:W-:Y:S01]  /*247e0*/  FADD.FTZ R39, R69, R60.reuse ;  /* 0x0000003c45277221 */ /* 0x100fe20000010000 */
[----:B------:R-:W-:Y:S01]  /*247f0*/  PRMT R60, R61, 0x7632, R60 ;  /* 0x000076323d3c7816 */ /* 0x000fe2000000003c */
[----:B------:R-:W-:Y:S01]  /*24800*/  STG.E.U16 desc[UR32][R182.64+0x52], R37 ;  /* 0x00005225b6007986 */ /* 0x000fe2000c101520 */
[C---:B------:R-:W-:Y:S01]  /*24810*/  F2FP.F16.F32.PACK_AB R69, R72.reuse, R69 ;  /* 0x000000454845723e */ /* 0x040fe200000000ff */
[----:B------:R-:W-:Y:S01]  /*24820*/  FADD.FTZ R72, R72, R39 ;  /* 0x0000002748487221 */ /* 0x000fe20000010000 */
[----:B------:R-:W-:Y:S01]  /*24830*/  PRMT R83, R103, 0x7610, R83 ;  /* 0x0000761067537816 */ /* 0x000fe20000000053 */
[----:B------:R2:W-:Y:S01]  /*24840*/  @!P6 STL.S16 [R1+0x1d4], R103 ;  /* 0x0001d4670100e387 */ /* 0x0005e20000100600 */
[--C-:B------:R-:W-:Y:S02]  /*24850*/  SHF.R.U32.HI R39, RZ, 0x18, R3.reuse ;  /* 0x00000018ff277819 */ /* 0x100fe40000011603 */
[----:B------:R-:W-:Y:S01]  /*24860*/  SHF.R.U32.HI R3, RZ, 0x10, R3 ;  /* 0x00000010ff037819 */ /* 0x000fe20000011603 */
[----:B------:R3:W4:Y:S03]  /*24870*/  LDL.S16 R108, [R1+0x224] ;  /* 0x00022400016c7983 */ /* 0x0007260000100600 */
[----:B------:R-:W-:Y:S01]  /*24880*/  LOP3.LUT R3, R3, 0xff, RZ, 0xc0, !PT ;  /* 0x000000ff03037812 */ /* 0x000fe200078ec0ff */
[----:B------:R3:W3:Y:S01]  /*24890*/  LDL.S16 R107, [R1+0x214] ;  /* 0x00021400016b7983 */ /* 0x0006e20000100600 */
[----:B-1----:R-:W1:Y:S01]  /*248a0*/  MUFU.EX2 R81, R118 ;  /* 0x0000007600517308 */ /* 0x002e620000000800 */
[----:B--2---:R-:W-:Y:S02]  /*248b0*/  PRMT R103, R59, 0x5410, R42 ;  /* 0x000054103b677816 */ /* 0x004fe4000000002a */
[----:B------:R-:W-:Y:S02]  /*248c0*/  @!P6 PRMT R59, R83, 0x5410, RZ ;  /* 0x00005410533be816 */ /* 0x000fe400000000ff */
[----:B------:R-:W-:Y:S01]  /*248d0*/  ISETP.LE.U32.AND P6, PT, R39, UR23, PT ;  /* 0x0000001727007c0c */ /* 0x000fe2000bfc3070 */
[----:B------:R2:W2:Y:S01]  /*248e0*/  LDL.S16 R83, [R1+0x228] ;  /* 0x0002280001537983 */ /* 0x0004a20000100600 */
[C---:B-1----:R-:W-:Y:S01]  /*248f0*/  F2FP.F16.F32.PACK_AB R115, R81.reuse, R82 ;  /* 0x000000525173723e */ /* 0x042fe200000000ff */
[----:B------:R-:W-:Y:S02]  /*24900*/  @!P2 HADD2 R110, -R42.H0_H0, -RZ.H0_H0 ;  /* 0xa00000ff2a6ea230 */ /* 0x000fe40000000900 */
[----:B------:R-:W-:Y:S01]  /*24910*/  FADD.FTZ R39, R82, R68 ;  /* 0x0000004452277221 */ /* 0x000fe20000010000 */
[----:B------:R-:W-:Y:S01]  /*24920*/  STG.E.U16 desc[UR32][R186.64+0x4e], R59 ;  /* 0x00004e3bba007986 */ /* 0x000fe2000c101520 */
[----:B------:R-:W-:Y:S01]  /*24930*/  @!P5 HADD2 R102, -R61.H0_H0, -RZ.H0_H0 ;  /* 0xa00000ff3d66d230 */ /* 0x000fe20000000900 */
[----:B------:R-:W-:Y:S02]  /*24940*/  PRMT R41, R110, 0x7610, R41 ;  /* 0x000076106e297816 */ /* 0x000fe40000000029 */
[----:B------:R-:W-:Y:S01]  /*24950*/  @!P2 STL.S16 [R1+0x200], R110 ;  /* 0x0002006e0100a387 */ /* 0x000fe20000100600 */
[--C-:B------:R-:W-:Y:S01]  /*24960*/  FADD.FTZ R68, R81, R39.reuse ;  /* 0x0000002751447221 */ /* 0x100fe20000010000 */
[----:B------:R-:W-:Y:S02]  /*24970*/  PRMT R106, R102, 0x7610, R106 ;  /* 0x00007610666a7816 */ /* 0x000fe4000000006a */
[----:B------:R-:W-:Y:S01]  /*24980*/  @!P2 PRMT R42, R41, 0x5410, RZ ;  /* 0x00005410292aa816 */ /* 0x000fe200000000ff */
[----:B------:R1:W-:Y:S01]  /*24990*/  @!P5 STL.S16 [R1+0x1fc], R102 ;  /* 0x0001fc660100d387 */ /* 0x0003e20000100600 */
[----:B------:R-:W-:Y:S01]  /*249a0*/  ISETP.LE.U32.AND P2, PT, R3, UR23, PT ;  /* 0x0000001703007c0c */ /* 0x000fe2000bf43070 */
[----:B------:R-:W-:Y:S01]  /*249b0*/  FADD.FTZ R3, R78, R70 ;  /* 0x000000464e037221 */ /* 0x000fe20000010000 */
[----:B------:R-:W-:Y:S01]  /*249c0*/  PRMT R39, R40, 0x7632, R39 ;  /* 0x0000763228277816 */ /* 0x000fe20000000027 */
[----:B------:R-:W-:Y:S01]  /*249d0*/  STG.E.U16 desc[UR32][R186.64+0x50], R42 ;  /* 0x0000502aba007986 */ /* 0x000fe2000c101520 */
[----:B------:R-:W-:Y:S01]  /*249e0*/  LOP3.LUT R41, R123, UR31, R244, 0x96, !PT ;  /* 0x0000001f7b297c12 */ /* 0x000fe2000f8e96f4 */
[--C-:B------:R-:W-:Y:S01]  /*249f0*/  FADD.FTZ R80, R80, R3.reuse ;  /* 0x0000000350507221 */ /* 0x100fe20000010000 */
[----:B------:R-:W-:Y:S01]  /*24a00*/  PRMT R3, R38, 0x7632, R3 ;  /* 0x0000763226037816 */ /* 0x000fe20000000003 */
[----:B------:R1:W-:Y:S01]  /*24a10*/  MUFU.EX2 R70, R246 ;  /* 0x000000f600467308 */ /* 0x0003e20000000800 */
[C---:B------:R-:W-:Y:S02]  /*24a20*/  LOP3.LUT R0, R41.reuse, 0xffff, RZ, 0xc0, !PT ;  /* 0x0000ffff29007812 */ /* 0x040fe400078ec0ff */
[----:B------:R-:W-:Y:S02]  /*24a30*/  LOP3.LUT R2, R41, 0xff, RZ, 0xc0, !PT ;  /* 0x000000ff29027812 */ /* 0x000fe400078ec0ff */
[----:B------:R-:W-:Y:S04]  /*24a40*/  SHF.R.U32.HI R0, RZ, 0x8, R0 ;  /* 0x00000008ff007819 */ /* 0x000fe80000011600 */
[----:B------:R-:W-:Y:S02]  /*24a50*/  LOP3.LUT R0, R0, 0xffff, RZ, 0xc0, !PT ;  /* 0x0000ffff00007812 */ /* 0x000fe400078ec0ff */
[----:B-1----:R-:W-:Y:S02]  /*24a60*/  PRMT R102, R61, 0x5410, R60 ;  /* 0x000054103d667816 */ /* 0x002fe4000000003c */
[----:B------:R-:W-:Y:S02]  /*24a70*/  @!P5 PRMT R61, R106, 0x5410, RZ ;  /* 0x000054106a3dd816 */ /* 0x000fe400000000ff */
[----:B------:R-:W-:Y:S01]  /*24a80*/  ISETP.LE.U32.AND P5, PT, R2, UR23, PT ;  /* 0x0000001702007c0c */ /* 0x000fe2000bfa3070 */
[----:B------:R1:W2:Y:S01]  /*24a90*/  LDL.S16 R106, [R1+0x1dc] ;  /* 0x0001dc00016a7983 */ /* 0x0002a20000100600 */
[----:B------:R-:W-:Y:S01]  /*24aa0*/  LOP3.LUT R246, R86, 0xff, RZ, 0xc0, !PT ;  /* 0x000000ff56f67812 */ /* 0x000fe200078ec0ff */
[----:B------:R-:W1:Y:S02]  /*24ab0*/  MUFU.EX2 R2, R247 ;  /* 0x000000f700027308 */ /* 0x000e640000000800 */
[----:B------:R-:W-:Y:S01]  /*24ac0*/  STG.E.U16 desc[UR32][R184.64+0x50], R61 ;  /* 0x0000503db8007986 */ /* 0x000fe2000c101520 */
[----:B-1----:R-:W-:Y:S01]  /*24ad0*/  F2FP.F16.F32.PACK_AB R125, R2, R70 ;  /* 0x00000046027d723e */ /* 0x002fe200000000ff */
[----:B----4-:R-:W-:Y:S02]  /*24ae0*/  @!P4 HADD2 R108, -R60.H0_H0, -RZ.H0_H0 ;  /* 0xa00000ff3c6cc230 */ /* 0x010fe40000000900 */
[----:B---3--:R-:W-:Y:S03]  /*24af0*/  @!P1 HADD2 R107, -R3.H0_H0, -RZ.H0_H0 ;  /* 0xa00000ff036b9230 */ /* 0x008fe60000000900 */
[----:B------:R-:W-:Y:S01]  /*24b00*/  PRMT R81, R108, 0x7610, R81 ;  /* 0x000076106c517816 */ /* 0x000fe20000000051 */
[----:B------:R1:W-:Y:S03]  /*24b10*/  @!P4 STL.S16 [R1+0x224], R108 ;  /* 0x0002246c0100c387 */ /* 0x0003e60000100600 */
[----:B------:R-:W-:Y:S02]  /*24b20*/  @!P4 PRMT R60, R81, 0x5410, RZ ;  /* 0x00005410513cc816 */ /* 0x000fe400000000ff */
[----:B------:R-:W-:Y:S02]  /*24b30*/  ISETP.LE.U32.AND P4, PT, R0, UR23, PT ;  /* 0x0000001700007c0c */ /* 0x000fe4000bf83070 */
[--C-:B------:R-:W-:Y:S01]  /*24b40*/  SHF.R.U32.HI R0, RZ, 0x18, R41.reuse ;  /* 0x00000018ff007819 */ /* 0x100fe20000011629 */
[----:B------:R-:W-:Y:S01]  /*24b50*/  STG.E.U16 desc[UR32][R184.64+0x52], R60 ;  /* 0x0000523cb8007986 */ /* 0x000fe2000c101520 */
[----:B------:R-:W-:Y:S02]  /*24b60*/  PRMT R82, R107, 0x7610, R82 ;  /* 0x000076106b527816 */ /* 0x000fe40000000052 */
[----:B------:R-:W-:Y:S04]  /*24b70*/  SHF.R.U32.HI R41, RZ, 0x10, R41 ;  /* 0x00000010ff297819 */ /* 0x000fe80000011629 */
[----:B------:R-:W-:Y:S01]  /*24b80*/  LOP3.LUT R41, R41, 0xff, RZ, 0xc0, !PT ;  /* 0x000000ff29297812 */ /* 0x000fe200078ec0ff */
[----:B--2---:R-:W-:Y:S05]  /*24b90*/  @!P3 HADD2 R83, -R38.H0_H0, -RZ.H0_H0 ;  /* 0xa00000ff2653b230 */ /* 0x004fea0000000900 */
[----:B------:R-:W-:Y:S01]  /*24ba0*/  PRMT R78, R83, 0x7610, R78 ;  /* 0x00007610534e7816 */ /* 0x000fe2000000004e */
[----:B------:R2:W-:Y:S04]  /*24bb0*/  @!P3 STL.S16 [R1+0x228], R83 ;  /* 0x000228530100b387 */ /* 0x0005e80000100600 */
[----:B------:R3:W4:Y:S04]  /*24bc0*/  LDL.S16 R81, [R1+0x210] ;  /* 0x0002100001517983 */ /* 0x0007280000100600 */
[----:B------:R3:W-:Y:S04]  /*24bd0*/  @!P1 STL.S16 [R1+0x214], R107 ;  /* 0x0002146b01009387 */ /* 0x0007e80000100600 */
[----:B------:R4:W4:Y:S04]  /*24be0*/  LDL.S16 R110, [R1+0x1d0] ;  /* 0x0001d000016e7983 */ /* 0x0009280000100600 */
[----:B-1----:R1:W4:Y:S01]  /*24bf0*/  LDL.S16 R108, [R1+0x1f8] ;  /* 0x0001f800016c7983 */ /* 0x0023220000100600 */
[----:B--2---:R-:W-:Y:S01]  /*24c00*/  MUFU.EX2 R83, R239 ;  /* 0x000000ef00537308 */ /* 0x004fe20000000800 */
[----:B---3--:R-:W-:Y:S02]  /*24c10*/  PRMT R107, R38, 0x5410, R3 ;  /* 0x00005410266b7816 */ /* 0x008fe40000000003 */
[----:B------:R-:W-:Y:S02]  /*24c20*/  @!P3 PRMT R38, R78, 0x5410, RZ ;  /* 0x000054104e26b816 */ /* 0x000fe400000000ff */
[----:B------:R-:W-:Y:S01]  /*24c30*/  ISETP.LE.U32.AND P3, PT, R0, UR23, PT ;  /* 0x0000001700007c0c */ /* 0x000fe2000bf63070 */
[----:B------:R-:W-:Y:S01]  /*24c40*/  @!P2 HADD2 R106, -R40.H0_H0, -RZ.H0_H0 ;  /* 0xa00000ff286aa230 */ /* 0x000fe20000000900 */
[----:B------:R-:W-:Y:S01]  /*24c50*/  LOP3.LUT R0, R86, 0xff, RZ, 0xc0, !PT ;  /* 0x000000ff56007812 */ /* 0x000fe200078ec0ff */
[----:B------:R-:W-:Y:S01]  /*24c60*/  STG.E.U16 desc[UR32][R180.64+0x60], R38 ;  /* 0x00006026b4007986 */ /* 0x000fe2000c101520 */
[----:B------:R-:W-:Y:S01]  /*24c70*/  @!P1 PRMT R3, R82, 0x5410, RZ ;  /* 0x0000541052039816 */ /* 0x000fe200000000ff */
[----:B------:R-:W2:Y:S01]  /*24c80*/  MUFU.EX2 R78, R240 ;  /* 0x000000f0004e7308 */ /* 0x000ea20000000800 */
[----:B------:R-:W-:Y:S01]  /*24c90*/  PRMT R84, R106, 0x7610, R84 ;  /* 0x000076106a547816 */ /* 0x000fe20000000054 */
[----:B------:R3:W-:Y:S01]  /*24ca0*/  @!P2 STL.S16 [R1+0x1dc], R106 ;  /* 0x0001dc6a0100a387 */ /* 0x0007e20000100600 */
[----:B------:R-:W-:Y:S01]  /*24cb0*/  ISETP.LE.U32.AND P1, PT, R0, UR23, PT ;  /* 0x0000001700007c0c */ /* 0x000fe2000bf23070 */
[----:B------:R-:W-:Y:S01]  /*24cc0*/  FADD.FTZ R0, R70, R47 ;  /* 0x0000002f46007221 */ /* 0x000fe20000010000 */
[C---:B------:R-:W-:Y:S01]  /*24cd0*/  PRMT R70, R65.reuse, 0x7632, R70 ;  /* 0x0000763241467816 */ /* 0x040fe20000000046 */
[----:B------:R-:W-:Y:S04]  /*24ce0*/  STG.E.U16 desc[UR32][R180.64+0x62], R3 ;  /* 0x00006203b4007986 */ /* 0x000fe8000c101520 */
[----:B------:R-:W-:Y:S01]  /*24cf0*/  MUFU.EX2 R82, R232 ;  /* 0x000000e800527308 */ /* 0x000fe20000000800 */
[----:B------:R-:W-:Y:S01]  /*24d00*/  PRMT R114, R65, 0x5410, R70 ;  /* 0x0000541041727816 */ /* 0x000fe20000000046 */
[----:B------:R-:W-:Y:S01]  /*24d10*/  FADD.FTZ R43, R2, R0 ;  /* 0x00000000022b7221 */ /* 0x000fe20000010000 */
[----:B------:R-:W-:Y:S04]  /*24d20*/  LOP3.LUT R0, R86, 0xffff, RZ, 0xc0, !PT ;  /* 0x0000ffff56007812 */ /* 0x000fe800078ec0ff */
[----:B------:R-:W-:Y:S03]  /*24d30*/  SHF.R.U32.HI R0, RZ, 0x8, R0 ;  /* 0x00000008ff007819 */ /* 0x000fe60000011600 */
[----:B------:R-:W1:Y:S01]  /*24d40*/  MUFU.EX2 R47, R235 ;  /* 0x000000eb002f7308 */ /* 0x000e620000000800 */
[----:B--2---:R-:W-:Y:S02]  /*24d50*/  F2FP.F16.F32.PACK_AB R124, R78, R83 ;  /* 0x000000534e7c723e */ /* 0x004fe400000000ff */
[----:B------:R-:W-:Y:S02]  /*24d60*/  LOP3.LUT R2, R0, 0xffff, RZ, 0xc0, !PT ;  /* 0x0000ffff00027812 */ /* 0x000fe400078ec0ff */
[----:B------:R-:W-:Y:S02]  /*24d70*/  PRMT R0, R79, 0x7610, R0 ;  /* 0x000076104f007816 */ /* 0x000fe40000000000 */
[----:B---3--:R-:W-:Y:S02]  /*24d80*/  PRMT R106, R40, 0x5410, R39 ;  /* 0x00005410286a7816 */ /* 0x008fe40000000027 */
[----:B------:R-:W-:Y:S02]  /*24d90*/  @!P2 PRMT R40, R84, 0x5410, RZ ;  /* 0x000054105428a816 */ /* 0x000fe400000000ff */
[----:B------:R-:W-:Y:S01]  /*24da0*/  ISETP.LE.U32.AND P2, PT, R41, UR23, PT ;  /* 0x0000001729007c0c */ /* 0x000fe2000bf43070 */
[----:B------:R2:W3:Y:S01]  /*24db0*/  LDL.S16 R84, [R1+0x1f4] ;  /* 0x0001f40001547983 */ /* 0x0004e20000100600 */
[----:B-1----:R-:W-:Y:S01]  /*24dc0*/  F2FP.F16.F32.PACK_AB R138, R47, R82 ;  /* 0x000000522f8a723e */ /* 0x002fe200000000ff */
[----:B------:R-:W-:Y:S02]  /*24dd0*/  FADD.FTZ R41, R83, R72 ;  /* 0x0000004853297221 */ /* 0x000fe40000010000 */
[----:B------:R-:W2:Y:S01]  /*24de0*/  LDL.LU R126, [R1+0x4] ;  /* 0x00000400017e7983 */ /* 0x000ea20000300800 */
[----:B------:R-:W-:Y:S01]  /*24df0*/  MUFU.EX2 R72, R120 ;  /* 0x0000007800487308 */ /* 0x000fe20000000800 */
[----:B------:R-:W-:Y:S01]  /*24e00*/  FADD.FTZ R78, R78, R41 ;  /* 0x000000294e4e7221 */ /* 0x000fe20000010000 */
[----:B------:R-:W-:Y:S01]  /*24e10*/  FADD.FTZ R41, R82, R68 ;  /* 0x0000004452297221 */ /* 0x000fe20000010000 */
[----:B------:R-:W-:Y:S03]  /*24e20*/  STG.E.U16 desc[UR32][R182.64+0x60], R40 ;  /* 0x00006028b6007986 */ /* 0x000fe6000c101520 */
[----:B------:R-:W-:Y:S04]  /*24e30*/  FADD.FTZ R79, R47, R41 ;  /* 0x000000292f4f7221 */ /* 0x000fe80000010000 */
[----:B------:R-:W1:Y:S02]  /*24e40*/  MUFU.EX2 R120, R225 ;  /* 0x000000e100787308 */ /* 0x000e640000000800 */
[----:B-1----:R-:W-:Y:S01]  /*24e50*/  F2FP.F16.F32.PACK_AB R148, R51, R120 ;  /* 0x000000783394723e */ /* 0x002fe200000000ff */
[----:B----4-:R-:W-:Y:S05]  /*24e60*/  @!P6 HADD2 R81, -R39.H0_H0, -RZ.H0_H0 ;  /* 0xa00000ff2751e230 */ /* 0x010fea0000000900 */
[----:B------:R-:W-:Y:S01]  /*24e70*/  PRMT R90, R81, 0x7610, R90 ;  /* 0x00007610515a7816 */ /* 0x000fe2000000005a */
[----:B------:R1:W-:Y:S01]  /*24e80*/  @!P6 STL.S16 [R1+0x210], R81 ;  /* 0x000210510100e387 */ /* 0x0003e20000100600 */
[----:B------:R-:W-:Y:S02]  /*24e90*/  @!P5 HADD2 R110, -R0.H0_H0, -RZ.H0_H0 ;  /* 0xa00000ff006ed230 */ /* 0x000fe40000000900 */
[----:B------:R-:W-:Y:S01]  /*24ea0*/  @!P6 PRMT R39, R90, 0x5410, RZ ;  /* 0x000054105a27e816 */ /* 0x000fe200000000ff */
[----:B------:R4:W4:Y:S01]  /*24eb0*/  LDL.S16 R111, [R1+0x20c] ;  /* 0x00020c00016f7983 */ /* 0x0009220000100600 */
[----:B------:R-:W-:Y:S01]  /*24ec0*/  ISETP.LE.U32.AND P6, PT, R2, UR23, PT ;  /* 0x0000001702007c0c */ /* 0x000fe2000bfc3070 */
[----:B------:R-:W-:Y:S01]  /*24ed0*/  @!P4 HADD2 R108, -R44.H0_H0, -RZ.H0_H0 ;  /* 0xa00000ff2c6cc230 */ /* 0x000fe20000000900 */
[----:B------:R-:W-:Y:S01]  /*24ee0*/  PRMT R83, R110, 0x7610, R83 ;  /* 0x000076106e537816 */ /* 0x000fe20000000053 */
[----:B------:R2:W4:Y:S01]  /*24ef0*/  LDL.S16 R90, [R1+0x220] ;  /* 0x00022000015a7983 */ /* 0x0005220000100600 */
[----:B------:R-:W-:Y:S02]  /*24f00*/  SHF.R.U32.HI R2, RZ, 0x10, R86 ;  /* 0x00000010ff027819 */ /* 0x000fe40000011656 */
[----:B------:R-:W-:Y:S01]  /*24f10*/  PRMT R68, R108, 0x7610, R68 ;  /* 0x000076106c447816 */ /* 0x000fe20000000044 */
[----:B------:R2:W4:Y:S01]  /*24f20*/  LDL.S16 R109, [R1+0x208] ;  /* 0x00020800016d7983 */ /* 0x0005220000100600 */
[----:B------:R-:W-:Y:S03]  /*24f30*/  LOP3.LUT R2, R2, 0xff, RZ, 0xc0, !PT ;  /* 0x000000ff02027812 */ /* 0x000fe600078ec0ff */
[----:B------:R1:W-:Y:S04]  /*24f40*/  @!P5 STL.S16 [R1+0x1d0], R110 ;  /* 0x0001d06e0100d387 */ /* 0x0003e80000100600 */
[----:B------:R3:W-:Y:S04]  /*24f50*/  @!P4 STL.S16 [R1+0x1f8], R108 ;  /* 0x0001f86c0100c387 */ /* 0x0007e80000100600 */
[----:B------:R-:W-:Y:S01]  /*24f60*/  STG.E.U16 desc[UR32][R182.64+0x62], R39 ;  /* 0x00006227b6007986 */ /* 0x000fe2000c101520 */
[----:B-1----:R-:W1:Y:S01]  /*24f70*/  MUFU.EX2 R81, R119 ;  /* 0x0000007700517308 */ /* 0x002e620000000800 */
[----:B------:R-:W-:Y:S01]  /*24f80*/  PRMT R110, R0, 0x5410, R44 ;  /* 0x00005410006e7816 */ /* 0x000fe2000000002c */
[----:B-1----:R-:W-:Y:S01]  /*24f90*/  FADD.FTZ R41, R81, R80 ;  /* 0x0000005051297221 */ /* 0x002fe20000010000 */
[----:B------:R-:W-:Y:S02]  /*24fa0*/  @!P4 PRMT R44, R68, 0x5410, RZ ;  /* 0x00005410442cc816 */ /* 0x000fe400000000ff */
[C---:B------:R-:W-:Y:S01]  /*24fb0*/  F2FP.F16.F32.PACK_AB R47, R72.reuse, R81 ;  /* 0x00000051482f723e */ /* 0x040fe200000000ff */
[----:B------:R-:W-:Y:S01]  /*24fc0*/  FADD.FTZ R68, R72, R41 ;  /* 0x0000002948447221 */ /* 0x000fe20000010000 */
[----:B------:R-:W-:Y:S01]  /*24fd0*/  PRMT R72, R71, 0x7632, R72 ;  /* 0x0000763247487816 */ /* 0x000fe20000000048 */
[----:B------:R-:W-:Y:S01]  /*24fe0*/  STG.E.U16 desc[UR32][R186.64+0x60], R44 ;  /* 0x0000602cba007986 */ /* 0x000fe2000c101520 */
[----:B------:R-:W-:Y:S01]  /*24ff0*/  @!P5 PRMT R0, R83, 0x5410, RZ ;  /* 0x000054105300d816 */ /* 0x000fe200000000ff */
[----:B---3--:R-:W-:Y:S01]  /*25000*/  MUFU.EX2 R108, R252 ;  /* 0x000000fc006c7308 */ /* 0x008fe20000000800 */
[----:B------:R-:W-:Y:S02]  /*25010*/  ISETP.LE.U32.AND P5, PT, R2, UR23, PT ;  /* 0x0000001702007c0c */ /* 0x000fe4000bfa3070 */
[----:B------:R-:W-:Y:S01]  /*25020*/  SHF.R.U32.HI R2, RZ, 0x18, R86 ;  /* 0x00000018ff027819 */ /* 0x000fe20000011656 */
[----:B------:R-:W-:Y:S03]  /*25030*/  STG.E.U16 desc[UR32][R186.64+0x5e], R0 ;  /* 0x00005e00ba007986 */ /* 0x000fe6000c101520 */
[----:B------:R-:W-:Y:S03]  /*25040*/  ISETP.LE.U32.AND P4, PT, R2, UR23, PT ;  /* 0x0000001702007c0c */ /* 0x000fe6000bf83070 */
[----:B------:R-:W-:Y:S01]  /*25050*/  MUFU.EX2 R81, R121 ;  /* 0x0000007900517308 */ /* 0x000fe20000000800 */
[----:B------:R-:W-:Y:S01]  /*25060*/  LOP3.LUT R2, R122, 0xff, RZ, 0xc0, !PT ;  /* 0x000000ff7a027812 */ /* 0x000fe200078ec0ff */
[----:B------:R-:W-:Y:S08]  /*25070*/  @!P2 HADD2 R84, -R65.H0_H0, -RZ.H0_H0 ;  /* 0xa00000ff4154a230 */ /* 0x000ff00000000900 */
[----:B------:R-:W-:Y:S01]  /*25080*/  MUFU.EX2 R83, R249 ;  /* 0x000000f900537308 */ /* 0x000fe20000000800 */
[----:B------:R-:W-:Y:S01]  /*25090*/  PRMT R82, R84, 0x7610, R82 ;  /* 0x0000761054527816 */ /* 0x000fe20000000052 */
[----:B------:R2:W-:Y:S03]  /*250a0*/  @!P2 STL.S16 [R1+0x1f4], R84 ;  /* 0x0001f4540100a387 */ /* 0x0005e60000100600 */
[----:B------:R-:W-:Y:S02]  /*250b0*/  @!P2 PRMT R65, R82, 0x5410, RZ ;  /* 0x000054105241a816 */ /* 0x000fe400000000ff */
[----:B------:R-:W-:Y:S03]  /*250c0*/  ISETP.LE.U32.AND P2, PT, R2, UR23, PT ;  /* 0x0000001702007c0c */ /* 0x000fe6000bf43070 */
[----:B------:R1:W3:Y:S01]  /*250d0*/  MUFU.EX2 R82, R242 ;  /* 0x000000f200527308 */ /* 0x0002e20000000800 */
[----:B------:R-:W-:Y:S01]  /*250e0*/  LOP3.LUT R2, R122, 0xffff, RZ, 0xc0, !PT ;  /* 0x0000ffff7a027812 */ /* 0x000fe200078ec0ff */
[----:B------:R-:W-:Y:S03]  /*250f0*/  STG.E.U16 desc[UR32][R184.64+0x60], R65 ;  /* 0x00006041b8007986 */ /* 0x000fe6000c101520 */
[----:B------:R-:W-:Y:S04]  /*25100*/  SHF.R.U32.HI R2, RZ, 0x8, R2 ;  /* 0x00000008ff027819 */ /* 0x000fe80000011602 */
[----:B------:R-:W-:Y:S02]  /*25110*/  LOP3.LUT R2, R2, 0xffff, RZ, 0xc0, !PT ;  /* 0x0000ffff02027812 */ /* 0x000fe400078ec0ff */
[----:B-1----:R-:W-:Y:S01]  /*25120*/  LOP3.LUT R242, R86, 0xffff, RZ, 0xc0, !PT ;  /* 0x0000ffff56f27812 */ /* 0x002fe200078ec0ff */
[----:B---3--:R-:W-:Y:S01]  /*25130*/  FADD.FTZ R58, R82, R79 ;  /* 0x0000004f523a7221 */ /* 0x008fe20000010000 */
[----:B--2---:R-:W-:Y:S01]  /*25140*/  MUFU.EX2 R84, R126 ;  /* 0x0000007e00547308 */ /* 0x004fe20000000800 */
[----:B----4-:R-:W-:Y:S02]  /*25150*/  @!P1 HADD2 R111, -R71.H0_H0, -RZ.H0_H0 ;  /* 0xa00000ff476f9230 */ /* 0x010fe40000000900 */
[----:B------:R-:W-:Y:S03]  /*25160*/  @!P3 HADD2 R90, -R70.H0_H0, -RZ.H0_H0 ;  /* 0xa00000ff465ab230 */ /* 0x000fe60000000900 */
[----:B------:R-:W-:Y:S01]  /*25170*/  PRMT R56, R111, 0x7610, R56 ;  /* 0x000076106f387816 */ /* 0x000fe20000000038 */
[----:B------:R-:W-:Y:S01]  /*25180*/  @!P6 HADD2 R109, -R72.H0_H0, -RZ.H0_H0 ;  /* 0xa00000ff486de230 */ /* 0x000fe20000000900 */
[----:B------:R-:W-:Y:S01]  /*25190*/  PRMT R80, R90, 0x7610, R80 ;  /* 0x000076105a507816 */ /* 0x000fe20000000050 */
[----:B------:R1:W-:Y:S03]  /*251a0*/  @!P3 STL.S16 [R1+0x220], R90 ;  /* 0x0002205a0100b387 */ /* 0x0003e60000100600 */
[----:B------:R-:W-:Y:S01]  /*251b0*/  @!P3 PRMT R70, R80, 0x5410, RZ ;  /* 0x000054105046b816 */ /* 0x000fe200000000ff */
[----:B------:R-:W-:Y:S01]  /*251c0*/  @!P1 STL.S16 [R1+0x20c], R111 ;  /* 0x00020c6f01009387 */ /* 0x000fe20000100600 */
[----:B------:R-:W-:Y:S01]  /*251d0*/  ISETP.LE.U32.AND P3, PT, R2, UR23, PT ;  /* 0x0000001702007c0c */ /* 0x000fe2000bf63070 */
[----:B------:R2:W3:Y:S01]  /*251e0*/  MUFU.EX2 R80, R243 ;  /* 0x000000f300507308 */ /* 0x0004e20000000800 */
[----:B------:R-:W-:Y:S01]  /*251f0*/  SHF.R.U32.HI R2, RZ, 0x10, R122 ;  /* 0x00000010ff027819 */ /* 0x000fe2000001167a */
[----:B------:R4:W-:Y:S01]  /*25200*/  @!P6 STL.S16 [R1+0x208], R109 ;  /* 0x0002086d0100e387 */ /* 0x0009e20000100600 */
[----:B------:R-:W-:Y:S02]  /*25210*/  PRMT R41, R109, 0x7610, R41 ;  /* 0x000076106d297816 */ /* 0x000fe40000000029 */
[----:B------:R-:W-:Y:S01]  /*25220*/  LOP3.LUT R2, R2, 0xff, RZ, 0xc0, !PT ;  /* 0x000000ff02027812 */ /* 0x000fe200078ec0ff */
[----:B------:R-:W4:Y:S04]  /*25230*/  LDL.LU R194, [R1+0x24] ;  /* 0x0000240001c27983 */ /* 0x000f280000300800 */
[----:B------:R-:W4:Y:S04]  /*25240*/  LDL.LU R204, [R1+0xc] ;  /* 0x00000c0001cc7983 */ /* 0x000f280000300800 */
[----:B------:R-:W4:Y:S01]  /*25250*/  LDL.LU R132, [R1+0x2c] ;  /* 0x00002c0001847983 */ /* 0x000f220000300800 */
[----:B--2---:R-:W-:Y:S03]  /*25260*/  SHF.R.U32.HI R243, RZ, 0x10, R86 ;  /* 0x00000010fff37819 */ /* 0x004fe60000011656 */
[----:B------:R-:W2:Y:S01]  /*25270*/  LDL.LU R126, [R1+0x18] ;  /* 0x00001800017e7983 */ /* 0x000ea20000300800 */
[----:B---3--:R-:W-:Y:S01]  /*25280*/  FADD.FTZ R58, R80, R58 ;  /* 0x0000003a503a7221 */ /* 0x008fe20000010000 */
[----:B-1----:R-:W1:Y:S02]  /*25290*/  MUFU.EX2 R90, R250 ;  /* 0x000000fa005a7308 */ /* 0x002e640000000800 */
[----:B------:R3:W3:Y:S01]  /*252a0*/  LDL.S16 R139, [R1+0x22c] ;  /* 0x00022c00018b7983 */ /* 0x0006e20000100600 */
[----:B------:R-:W-:Y:S03]  /*252b0*/  FADD.FTZ R50, R120, R58 ;  /* 0x0000003a78327221 */ /* 0x000fe60000010000 */
[----:B------:R-:W3:Y:S01]  /*252c0*/  LDL.LU R225, [R1+0x448] ;  /* 0x0004480001e17983 */ /* 0x000ee20000300800 */
[----:B----4-:R-:W-:Y:S03]  /*252d0*/  PRMT R109, R71, 0x5410, R72 ;  /* 0x00005410476d7816 */ /* 0x010fe60000000048 */
[----:B------:R-:W4:Y:S01]  /*252e0*/  MUFU.EX2 R111, R237 ;  /* 0x000000ed006f7308 */ /* 0x000f220000000800 */
[----:B------:R-:W-:Y:S01]  /*252f0*/  @!P1 PRMT R71, R56, 0x5410, RZ ;  /* 0x0000541038479816 */ /* 0x000fe200000000ff */
[----:B------:R2:W3:Y:S01]  /*25300*/  LDL.S16 R137, [R1+0x23c] ;  /* 0x00023c0001897983 */ /* 0x0004e20000100600 */
[----:B------:R-:W-:Y:S02]  /*25310*/  ISETP.LE.U32.AND P1, PT, R2, UR23, PT ;  /* 0x0000001702007c0c */ /* 0x000fe4000bf23070 */
[----:B------:R-:W-:Y:S01]  /*25320*/  SHF.R.U32.HI R2, RZ, 0x18, R122 ;  /* 0x00000018ff027819 */ /* 0x000fe2000001167a */
[----:B------:R-:W3:Y:S01]  /*25330*/  LDL.LU R173, [R1+0x444] ;  /* 0x0004440001ad7983 */ /* 0x000ee20000300800 */
[----:B------:R-:W-:Y:S01]  /*25340*/  @!P6 PRMT R72, R41, 0x5410, RZ ;  /* 0x000054102948e816 */ /* 0x000fe200000000ff */
[----:B------:R-:W-:Y:S01]  /*25350*/  FADD.FTZ R41, R108, R43 ;  /* 0x0000002b6c297221 */ /* 0x000fe20000010000 */
[----:B------:R-:W-:Y:S01]  /*25360*/  ISETP.LE.U32.AND P6, PT, R2, UR23, PT ;  /* 0x0000001702007c0c */ /* 0x000fe2000bfc3070 */
[----:B------:R-:W-:Y:S01]  /*25370*/  STG.E.U16 desc[UR32][R184.64+0x62], R70 ;  /* 0x00006246b8007986 */ /* 0x000fe2000c101520 */
[----:B------:R-:W-:Y:S01]  /*25380*/  LOP3.LUT R2, R167, UR10, RZ, 0x3c, !PT ;  /* 0x0000000aa7027c12 */ /* 0x000fe2000f8e3cff */
[----:B------:R-:W-:Y:S01]  /*25390*/  UIADD3 UR10, UR11, 0x3, URZ ;  /* 0x000000030b0a7890 */ /* 0x000fe2000fffe03f */
[----:B-1----:R-:W-:Y:S01]  /*253a0*/  F2FP.F16.F32.PACK_AB R45, R90, R83 ;  /* 0x000000535a2d723e */ /* 0x002fe200000000ff */
[----:B------:R-:W-:Y:S01]  /*253b0*/  STG.E.U16 desc[UR32][R180.64+0x72], R72 ;  /* 0x00007248b4007986 */ /* 0x000fe2000c101520 */
[----:B------:R-:W-:Y:S01]  /*253c0*/  F2FP.F16.F32.PACK_AB R43, R84, R108 ;  /* 0x0000006c542b723e */ /* 0x000fe200000000ff */
[----:B------:R-:W-:Y:S01]  /*253d0*/  IMAD.WIDE.U32 R118, R2, -0x326172a9, RZ ;  /* 0xcd9e8d5702767825 */ /* 0x000fe200078e00ff */
[----:B----4-:R-:W-:Y:S01]  /*253e0*/  F2FP.F16.F32.PACK_AB R162, R111, R81 ;  /* 0x000000516fa2723e */ /* 0x010fe200000000ff */
[----:B------:R-:W-:Y:S01]  /*253f0*/  STG.E.U16 desc[UR32][R180.64+0x70], R71 ;  /* 0x00007047b4007986 */ /* 0x000fe2000c101520 */
[----:B------:R-:W-:Y:S01]  /*25400*/  PRMT R44, R45, 0x7632, R44 ;  /* 0x000076322d2c7816 */ /* 0x000fe2000000002c */
[----:B------:R-:W-:Y:S01]  /*25410*/  FADD.FTZ R2, R83, R78 ;  /* 0x0000004e53027221 */ /* 0x000fe20000010000 */
[----:B------:R-:W-:Y:S01]  /*25420*/  LOP3.LUT R56, R119, UR21, R168, 0x96, !PT ;  /* 0x0000001577387c12 */ /* 0x000fe2000f8e96a8 */
[----:B------:R-:W-:Y:S01]  /*25430*/  UIADD3 UR11, UR35, 0x646e171e, URZ ;  /* 0x646e171e230b7890 */ /* 0x000fe2000fffe03f */
[----:B------:R-:W-:Y:S01]  /*25440*/  LOP3.LUT R78, R189, UR19, R118, 0x96, !PT ;  /* 0x00000013bd4e7c12 */ /* 0x000fe2000f8e9676 */
[----:B------:R-:W-:Y:S01]  /*25450*/  FADD.FTZ R90, R90, R2 ;  /* 0x000000025a5a7221 */ /* 0x000fe20000010000 */
[----:B------:R-:W-:Y:S01]  /*25460*/  F2FP.F16.F32.PACK_AB R2, R80, R82 ;  /* 0x000000525002723e */ /* 0x000fe200000000ff */
[----:B------:R-:W-:Y:S01]  /*25470*/  IMAD.WIDE.U32 R56, R56, -0x2daee0ad, RZ ;  /* 0xd2511f5338387825 */ /* 0x000fe200078e00ff */
[----:B------:R-:W-:Y:S01]  /*25480*/  PRMT R38, R162, 0x7610, R38 ;  /* 0x00007610a2267816 */ /* 0x000fe20000000026 */
[----:B------:R-:W-:Y:S01]  /*25490*/  ULOP3.LUT UR10, UR10, UR35, URZ, 0x3c, !UPT ;  /* 0x000000230a0a7292 */ /* 0x000fe2000f8e3c3f */
[----:B------:R-:W-:Y:S01]  /*254a0*/  LOP3.LUT R163, R87, UR11, R144, 0x96, !PT ;  /* 0x0000000b57a37c12 */ /* 0x000fe2000f8e9690 */
[----:B------:R-:W-:Y:S01]  /*254b0*/  IMAD.WIDE.U32 R78, R78, -0x2daee0ad, RZ ;  /* 0xd2511f534e4e7825 */ /* 0x000fe200078e00ff */
[----:B------:R-:W-:Y:S02]  /*254c0*/  LOP3.LUT R57, R57, UR18, R158, 0x96, !PT ;  /* 0x0000001239397c12 */ /* 0x000fe4000f8e969e */
[----:B------:R-:W-:Y:S01]  /*254d0*/  PRMT R0, R2, 0x7632, R0 ;  /* 0x0000763202007816 */ /* 0x000fe20000000000 */
[----:B------:R-:W-:Y:S01]  /*254e0*/  FADD.FTZ R84, R84, R41 ;  /* 0x0000002954547221 */ /* 0x000fe20000010000 */
[----:B------:R-:W-:Y:S01]  /*254f0*/  LOP3.LUT R80, R79, UR16, R56, 0x96, !PT ;  /* 0x000000104f507c12 */ /* 0x000fe2000f8e9638 */
[--C-:B------:R-:W-:Y:S01]  /*25500*/  FADD.FTZ R41, R81, R68.reuse ;  /* 0x0000004451297221 */ /* 0x100fe20000010000 */
[----:B------:R-:W-:Y:S01]  /*25510*/  PRMT R68, R69, 0x7632, R68 ;  /* 0x0000763245447816 */ /* 0x000fe20000000044 */
[----:B------:R-:W-:Y:S01]  /*25520*/  IMAD.WIDE.U32 R56, R57, -0x326172a9, RZ ;  /* 0xcd9e8d5739387825 */ /* 0x000fe200078e00ff */
[----:B------:R-:W-:Y:S03]  /*25530*/  PRMT R3, R162, 0x7632, R3 ;  /* 0x00007632a2037816 */ /* 0x000fe60000000003 */
[----:B------:R-:W-:Y:S01]  /*25540*/  FADD.FTZ R111, R111, R41 ;  /* 0x000000296f6f7221 */ /* 0x000fe20000010000 */
[----:B------:R-:W-:Y:S01]  /*25550*/  IMAD.WIDE.U32 R80, R80, -0x326172a9, RZ ;  /* 0xcd9e8d5750507825 */ /* 0x000fe200078e00ff */
[----:B------:R-:W-:Y:S04]  /*25560*/  LOP3.LUT R49, R57, UR17, R188, 0x96, !PT ;  /* 0x0000001139317c12 */ /* 0x000fe8000f8e96bc */
[----:B------:R-:W-:Y:S01]  /*25570*/  LOP3.LUT R112, R81, UR15, R56, 0x96, !PT ;  /* 0x0000000f51707c12 */ /* 0x000fe2000f8e9638 */
[----:B------:R-:W-:Y:S01]  /*25580*/  IMAD.WIDE.U32 R48, R49, -0x2daee0ad, RZ ;  /* 0xd2511f5331307825 */ /* 0x000fe200078e00ff */
[----:B------:R-:W-:Y:S03]  /*25590*/  MUFU.EX2 R81, R251 ;  /* 0x000000fb00517308 */ /* 0x000fe60000000800 */
[----:B------:R-:W-:Y:S01]  /*255a0*/  IMAD.WIDE.U32 R112, R112, -0x2daee0ad, RZ ;  /* 0xd2511f5370707825 */ /* 0x000fe200078e00ff */
[----:B------:R-:W-:Y:S04]  /*255b0*/  LOP3.LUT R78, R49, UR14, R78, 0x96, !PT ;  /* 0x0000000e314e7c12 */ /* 0x000fe8000f8e964e */
[----:B------:R-:W-:Y:S01]  /*255c0*/  LOP3.LUT R82, R113, UR12, R48, 0x96, !PT ;  /* 0x0000000c71527c12 */ /* 0x000fe2000f8e9630 */
[----:B------:R-:W-:Y:S01]  /*255d0*/  IMAD.WIDE.U32 R78, R78, -0x326172a9, RZ ;  /* 0xcd9e8d574e4e7825 */ /* 0x000fe200078e00ff */
[----:B------:R-:W1:Y:S03]  /*255e0*/  MUFU.EX2 R113, R248 ;  /* 0x000000f800717308 */ /* 0x000e660000000800 */
[----:B------:R-:W-:Y:S01]  /*255f0*/  IMAD.WIDE.U32 R82, R82, -0x326172a9, RZ ;  /* 0xcd9e8d5752527825 */ /* 0x000fe200078e00ff */
[----:B------:R-:W-:Y:S04]  /*25600*/  LOP3.LUT R143, R79, UR13, R80, 0x96, !PT ;  /* 0x0000000d4f8f7c12 */ /* 0x000fe8000f8e9650 */
[----:B------:R-:W-:Y:S02]  /*25610*/  LOP3.LUT R48, R83, UR36, R78, 0x96, !PT ;  /* 0x0000002453307c12 */ /* 0x000fe4000f8e964e */
[----:B------:R-:W-:Y:S02]  /*25620*/  SHF.R.U32.HI R36, RZ, 0x10, R82 ;  /* 0x00000010ff247819 */ /* 0x000fe40000011652 */
[----:B------:R-:W-:Y:S02]  /*25630*/  LOP3.LUT R195, R82, 0xff, RZ, 0xc0, !PT ;  /* 0x000000ff52c37812 */ /* 0x000fe400078ec0ff */
[----:B-1----:R-:W-:Y:S01]  /*25640*/  F2FP.F16.F32.PACK_AB R161, R81, R113 ;  /* 0x0000007151a1723e */ /* 0x002fe200000000ff */
[----:B------:R-:W1:Y:S10]  /*25650*/  MUFU.EX2 R121, R194 ;  /* 0x000000c200797308 */ /* 0x000e740000000800 */
[----:B------:R-:W4:Y:S10]  /*25660*/  MUFU.EX2 R57, R132 ;  /* 0x0000008400397308 */ /* 0x000f340000000800 */
[----:B--2---:R2:W-:Y:S01]  /*25670*/  MUFU.EX2 R56, R126 ;  /* 0x0000007e00387308 */ /* 0x0045e20000000800 */
[----:B---3--:R-:W-:Y:S02]  /*25680*/  @!P5 HADD2 R139, -R69.H0_H0, -RZ.H0_H0 ;  /* 0xa00000ff458bd230 */ /* 0x008fe40000000900 */
[----:B-1----:R-:W-:Y:S03]  /*25690*/  FADD.FTZ R41, R121, R84 ;  /* 0x0000005479297221 */ /* 0x002fe60000010000 */
[----:B------:R-:W-:Y:S04]  /*256a0*/  PRMT R80, R139, 0x7610, R80 ;  /* 0x000076108b507816 */ /* 0x000fe80000000050 */
[----:B------:R-:W1:Y:S01]  /*256b0*/  MUFU.EX2 R108, R204 ;  /* 0x000000cc006c7308 */ /* 0x000e620000000800 */
[C---:B----4-:R-:W-:Y:S01]  /*256c0*/  F2FP.F16.F32.PACK_AB R160, R57.reuse, R121 ;  /* 0x0000007939a0723e */ /* 0x050fe200000000ff */
[----:B------:R3:W4:Y:S01]  /*256d0*/  LDL.S16 R132, [R1+0x234] ;  /* 0x0002340001847983 */ /* 0x0007220000100600 */
[----:B------:R-:W-:Y:S01]  /*256e0*/  FADD.FTZ R79, R57, R41 ;  /* 0x00000029394f7221 */ /* 0x000fe20000010000 */
[----:B------:R-:W-:Y:S01]  /*256f0*/  PRMT R57, R115, 0x7610, R57 ;  /* 0x0000761073397816 */ /* 0x000fe20000000039 */
[----:B------:R-:W-:Y:S01]  /*25700*/  @!P4 HADD2 R137, -R68.H0_H0, -RZ.H0_H0 ;  /* 0xa00000ff4489c230 */ /* 0x000fe20000000900 */
[C---:B------:R-:W-:Y:S02]  /*25710*/  PRMT R40, R160.reuse, 0x7610, R40 ;  /* 0x00007610a0287816 */ /* 0x040fe40000000028 */
[----:B------:R-:W-:Y:S01]  /*25720*/  PRMT R39, R160, 0x7632, R39 ;  /* 0x00007632a0277816 */ /* 0x000fe20000000027 */
[----:B--2---:R3:W2:Y:S04]  /*25730*/  LDL.S16 R126, [R1+0x238] ;  /* 0x00023800017e7983 */ /* 0x0046a80000100600 */
[----:B------:R-:W-:Y:S01]  /*25740*/  @!P5 STL.S16 [R1+0x22c], R139 ;  /* 0x00022c8b0100d387 */ /* 0x000fe20000100600 */
[----:B-1----:R-:W-:Y:S03]  /*25750*/  F2FP.F16.F32.PACK_AB R41, R56, R108 ;  /* 0x0000006c3829723e */ /* 0x002fe600000000ff */
[----:B------:R-:W3:Y:S01]  /*25760*/  LDL R205, [R1+0x54] ;  /* 0x0000540001cd7983 */ /* 0x000ee20000100800 */
[----:B------:R-:W-:Y:S01]  /*25770*/  FADD.FTZ R49, R108, R90 ;  /* 0x0000005a6c317221 */ /* 0x000fe20000010000 */
[----:B------:R-:W-:Y:S01]  /*25780*/  PRMT R108, R69, 0x5410, R68 ;  /* 0x00005410456c7816 */ /* 0x000fe20000000044 */
[----:B------:R-:W-:Y:S01]  /*25790*/  MUFU.EX2 R90, R85 ;  /* 0x00000055005a7308 */ /* 0x000fe20000000800 */
[----:B------:R-:W-:Y:S01]  /*257a0*/  @!P5 PRMT R69, R80, 0x5410, RZ ;  /* 0x000054105045d816 */ /* 0x000fe200000000ff */
[----:B------:R-:W3:Y:S01]  /*257b0*/  LDL.LU R194, [R1+0x58] ;  /* 0x0000580001c27983 */ /* 0x000ee20000300800 */
[----:B------:R-:W-:Y:S01]  /*257c0*/  FADD.FTZ R84, R56, R49 ;  /* 0x0000003138547221 */ /* 0x000fe20000010000 */
[----:B------:R-:W-:Y:S01]  /*257d0*/  PRMT R56, R115, 0x7632, R56 ;  /* 0x0000763273387816 */ /* 0x000fe20000000038 */
[--C-:B------:R-:W-:Y:S01]  /*257e0*/  FADD.FTZ R80, R51, R50.reuse ;  /* 0x0000003233507221 */ /* 0x100fe20000010000 */
[C---:B------:R-:W-:Y:S01]  /*257f0*/  LOP3.LUT R49, R48.reuse, 0xff, RZ, 0xc0, !PT ;  /* 0x000000ff30317812 */ /* 0x040fe200078ec0ff */
[----:B------:R-:W3:Y:S01]  /*25800*/  LDL.LU R204, [R1+0x3c] ;  /* 0x00003c0001cc7983 */ /* 0x000ee20000300800 */
[----:B------:R-:W-:Y:S02]  /*25810*/  PRMT R50, R137, 0x7610, R50 ;  /* 0x0000761089327816 */ /* 0x000fe40000000032 */
[----:B------:R-:W-:Y:S01]  /*25820*/  ISETP.LE.U32.AND P5, PT, R49, UR23, PT ;  /* 0x0000001731007c0c */ /* 0x000fe2000bfa3070 */
[----:B------:R-:W-:Y:S01]  /*25830*/  @!P4 STL.S16 [R1+0x23c], R137 ;  /* 0x00023c890100c387 */ /* 0x000fe20000100600 */
[----:B------:R-:W-:Y:S02]  /*25840*/  LOP3.LUT R49, R48, 0xffff, RZ, 0xc0, !PT ;  /* 0x0000ffff30317812 */ /* 0x000fe400078ec0ff */
[----:B------:R-:W-:Y:S01]  /*25850*/  @!P4 PRMT R68, R50, 0x5410, RZ ;  /* 0x000054103244c816 */ /* 0x000fe200000000ff */
[----:B------:R-:W-:Y:S01]  /*25860*/  STG.E.U16 desc[UR32][R182.64+0x70], R69 ;  /* 0x00007045b6007986 */ /* 0x000fe2000c101520 */
[----:B------:R-:W-:Y:S01]  /*25870*/  SHF.R.U32.HI R49, RZ, 0x8, R49 ;  /* 0x00000008ff317819 */ /* 0x000fe20000011631 */
[----:B------:R-:W-:Y:S01]  /*25880*/  FADD.FTZ R50, R113, R111 ;  /* 0x0000006f71327221 */ /* 0x000fe20000010000 */
[----:B------:R-:W-:Y:S01]  /*25890*/  PRMT R111, R57, 0x5410, R56 ;  /* 0x00005410396f7816 */ /* 0x000fe20000000038 */
[----:B------:R-:W-:Y:S01]  /*258a0*/  STG.E.U16 desc[UR32][R182.64+0x72], R68 ;  /* 0x00007244b6007986 */ /* 0x000fe2000c101520 */
[----:B------:R-:W-:Y:S01]  /*258b0*/  LOP3.LUT R49, R49, 0xffff, RZ, 0xc0, !PT ;  /* 0x0000ffff31317812 */ /* 0x000fe200078ec0ff */
[----:B------:R-:W1:Y:S01]  /*258c0*/  MUFU.EX2 R113, R224 ;  /* 0x000000e000717308 */ /* 0x000e620000000800 */
[----:B------:R-:W-:Y:S01]  /*258d0*/  FADD.FTZ R81, R81, R50 ;  /* 0x0000003251517221 */ /* 0x000fe20000010000 */
[----:B------:R-:W-:Y:S02]  /*258e0*/  LOP3.LUT R50, R119, UR21, R170, 0x96, !PT ;  /* 0x0000001577327c12 */ /* 0x000fe4000f8e96aa */
[----:B------:R-:W-:Y:S02]  /*258f0*/  ISETP.LE.U32.AND P4, PT, R49, UR23, PT ;  /* 0x0000001731007c0c */ /* 0x000fe4000bf83070 */
[--C-:B------:R-:W-:Y:S02]  /*25900*/  SHF.R.U32.HI R49, RZ, 0x18, R48.reuse ;  /* 0x00000018ff317819 */ /* 0x100fe40000011630 */
[----:B------:R-:W-:Y:S02]  /*25910*/  SHF.R.U32.HI R48, RZ, 0x10, R48 ;  /* 0x00000010ff307819 */ /* 0x000fe40000011630 */
[----:B-1----:R-:W-:Y:S01]  /*25920*/  F2FP.F16.F32.PACK_AB R153, R90, R113 ;  /* 0x000000715a99723e */ /* 0x002fe200000000ff */
[----:B----4-:R-:W-:Y:S05]  /*25930*/  @!P3 HADD2 R132, -R56.H0_H0, -RZ.H0_H0 ;  /* 0xa00000ff3884b230 */ /* 0x010fea0000000900 */
[----:B------:R-:W-:Y:S01]  /*25940*/  PRMT R58, R132, 0x7610, R58 ;  /* 0x00007610843a7816 */ /* 0x000fe2000000003a */
[----:B--2---:R-:W-:Y:S03]  /*25950*/  @!P2 HADD2 R126, -R57.H0_H0, -RZ.H0_H0 ;  /* 0xa00000ff397ea230 */ /* 0x004fe60000000900 */
[----:B------:R-:W-:Y:S02]  /*25960*/  @!P3 PRMT R56, R58, 0x5410, RZ ;  /* 0x000054103a38b816 */ /* 0x000fe400000000ff */
[----:B------:R-:W-:Y:S01]  /*25970*/  PRMT R51, R126, 0x7610, R51 ;  /* 0x000076107e337816 */ /* 0x000fe20000000033 */
[----:B------:R1:W-:Y:S03]  /*25980*/  @!P2 STL.S16 [R1+0x238], R126 ;  /* 0x0002387e0100a387 */ /* 0x0003e60000100600 */
[----:B------:R-:W-:Y:S01]  /*25990*/  @!P2 PRMT R57, R51, 0x5410, RZ ;  /* 0x000054103339a816 */ /* 0x000fe200000000ff */
[----:B------:R-:W-:Y:S01]  /*259a0*/  STG.E.U16 desc[UR32][R186.64+0x70], R56 ;  /* 0x00007038ba007986 */ /* 0x000fe2000c101520 */
[----:B------:R-:W-:Y:S01]  /*259b0*/  ISETP.LE.U32.AND P2, PT, R49, UR23, PT ;  /* 0x0000001731007c0c */ /* 0x000fe2000bf43070 */
[----:B---3--:R-:W-:Y:S01]  /*259c0*/  MUFU.EX2 R121, R205 ;  /* 0x000000cd00797308 */ /* 0x008fe20000000800 */
[----:B------:R-:W-:Y:S01]  /*259d0*/  LOP3.LUT R49, R48, 0xff, RZ, 0xc0, !PT ;  /* 0x000000ff30317812 */ /* 0x000fe200078ec0ff */
[----:B------:R2:W-:Y:S01]  /*259e0*/  STG.E.U16 desc[UR32][R186.64+0x6e], R57 ;  /* 0x00006e39ba007986 */ /* 0x0005e2000c101520 */
[----:B------:R-:W-:Y:S01]  /*259f0*/  LOP3.LUT R48, R191, UR19, R118, 0x96, !PT ;  /* 0x00000013bf307c12 */ /* 0x000fe2000f8e9676 */
[----:B------:R-:W-:Y:S04]  /*25a00*/  IMAD.WIDE.U32 R50, R50, -0x2daee0ad, RZ ;  /* 0xd2511f5332327825 */ /* 0x000fe800078e00ff */
[----:B------:R-:W-:Y:S01]  /*25a10*/  IMAD.WIDE.U32 R118, R48, -0x2daee0ad, RZ ;  /* 0xd2511f5330767825 */ /* 0x000fe200078e00ff */
[----:B------:R-:W-:Y:S01]  /*25a20*/  LOP3.LUT R48, R51, UR18, R164, 0x96, !PT ;  /* 0x0000001233307c12 */ /* 0x000fe2000f8e96a4 */
[----:B------:R-:W3:Y:S03]  /*25a30*/  MUFU.EX2 R58, R194 ;  /* 0x000000c2003a7308 */ /* 0x000ee60000000800 */
[----:B------:R-:W-:Y:S01]  /*25a40*/  LOP3.LUT R55, R119, UR16, R50, 0x96, !PT ;  /* 0x0000001077377c12 */ /* 0x000fe2000f8e9632 */
[----:B------:R-:W-:Y:S04]  /*25a50*/  IMAD.WIDE.U32 R50, R48, -0x326172a9, RZ ;  /* 0xcd9e8d5730327825 */ /* 0x000fe800078e00ff */
[----:B------:R-:W-:Y:S01]  /*25a60*/  IMAD.WIDE.U32 R54, R55, -0x326172a9, RZ ;  /* 0xcd9e8d5737367825 */ /* 0x000fe200078e00ff */
[----:B------:R-:W-:Y:S01]  /*25a70*/  LOP3.LUT R48, R51, UR17, R190, 0x96, !PT ;  /* 0x0000001133307c12 */ /* 0x000fe2000f8e96be */
[----:B-1----:R-:W4:Y:S01]  /*25a80*/  LDL.LU R126, [R1+0x40] ;  /* 0x00004000017e7983 */ /* 0x002f220000300800 */
[----:B------:R-:W-:Y:S03]  /*25a90*/  MUFU.EX2 R51, R223 ;  /* 0x000000df00337308 */ /* 0x000fe60000000800 */
[----:B------:R1:W-:Y:S01]  /*25aa0*/  @!P3 STL.S16 [R1+0x234], R132 ;  /* 0x000234840100b387 */ /* 0x0003e20000100600 */
[----:B------:R-:W-:Y:S01]  /*25ab0*/  ISETP.LE.U32.AND P3, PT, R49, UR23, PT ;  /* 0x0000001731007c0c */ /* 0x000fe2000bf63070 */
[----:B------:R-:W-:Y:S01]  /*25ac0*/  IMAD.WIDE.U32 R48, R48, -0x2daee0ad, RZ ;  /* 0xd2511f5330307825 */ /* 0x000fe200078e00ff */
[----:B---3--:R-:W-:Y:S02]  /*25ad0*/  F2FP.F16.F32.PACK_AB R155, R58, R121 ;  /* 0x000000793a9b723e */ /* 0x008fe400000000ff */
[----:B--2---:R-:W-:Y:S02]  /*25ae0*/  PRMT R57, R161, 0x7632, R57 ;  /* 0x00007632a1397816 */ /* 0x004fe40000000039 */
[----:B------:R2:W3:Y:S01]  /*25af0*/  MUFU.EX2 R120, R204 ;  /* 0x000000cc00787308 */ /* 0x0004e20000000800 */
[----:B------:R-:W-:Y:S02]  /*25b00*/  LOP3.LUT R118, R49, UR14, R118, 0x96, !PT ;  /* 0x0000000e31767c12 */ /* 0x000fe4000f8e9676 */
[----:B------:R-:W-:Y:S01]  /*25b10*/  LOP3.LUT R49, R55, UR15, R50, 0x96, !PT ;  /* 0x0000000f37317c12 */ /* 0x000fe2000f8e9632 */
[----:B------:R-:W-:Y:S01]  /*25b20*/  FADD.FTZ R50, R113, R80 ;  /* 0x0000005071327221 */ /* 0x000fe20000010000 */
[----:B------:R-:W-:Y:S01]  /*25b30*/  PRMT R113, R53, 0x5410, R52 ;  /* 0x0000541035717816 */ /* 0x000fe20000000034 */
[----:B------:R-:W-:Y:S04]  /*25b40*/  IMAD.WIDE.U32 R118, R118, -0x326172a9, RZ ;  /* 0xcd9e8d5776767825 */ /* 0x000fe800078e00ff */
[----:B------:R-:W1:Y:S01]  /*25b50*/  MUFU.EX2 R55, R216 ;  /* 0x000000d800377308 */ /* 0x000e620000000800 */
[----:B------:R-:W-:Y:S01]  /*25b60*/  FADD.FTZ R80, R90, R50 ;  /* 0x000000325a507221 */ /* 0x000fe20000010000 */
[--C-:B------:R-:W-:Y:S02]  /*25b70*/  LOP3.LUT R147, R119, UR13, R54.reuse, 0x96, !PT ;  /* 0x0000000d77937c12 */ /* 0x100fe4000f8e9636 */
[----:B------:R-:W-:Y:S01]  /*25b80*/  PRMT R54, R125, 0x7632, R54 ;  /* 0x000076327d367816 */ /* 0x000fe20000000036 */
[----:B--2---:R-:W-:Y:S04]  /*25b90*/  IMAD.WIDE.U32 R204, R49, -0x2daee0ad, RZ ;  /* 0xd2511f5331cc7825 */ /* 0x004fe800078e00ff */
[----:B---3--:R-:W-:Y:S01]  /*25ba0*/  FADD.FTZ R49, R120, R84 ;  /* 0x0000005478317221 */ /* 0x008fe20000010000 */
[----:B-1----:R2:W3:Y:S04]  /*25bb0*/  LDL.S16 R132, [R1+0x230] ;  /* 0x0002300001847983 */ /* 0x0024e80000100600 */
[----:B------:R-:W2:Y:S01]  /*25bc0*/  LDL.LU R224, [R1+0x440] ;  /* 0x0004400001e07983 */ /* 0x000ea20000300800 */
[----:B------:R-:W-:Y:S01]  /*25bd0*/  F2FP.F16.F32.PACK_AB R152, R51, R55 ;  /* 0x000000373398723e */ /* 0x000fe200000000ff */
[----:B------:R-:W-:Y:S01]  /*25be0*/  FADD.FTZ R50, R55, R81 ;  /* 0x0000005137327221 */ /* 0x000fe20000010000 */
[----:B------:R-:W-:Y:S01]  /*25bf0*/  PRMT R55, R125, 0x7610, R55 ;  /* 0x000076107d377816 */ /* 0x000fe20000000037 */
[----:B------:R-:W2:Y:S01]  /*25c00*/  LDL.LU R85, [R1+0x43c] ;  /* 0x00043c0001557983 */ /* 0x000ea20000300800 */
[----:B------:R-:W-:Y:S01]  /*25c10*/  PRMT R68, R152, 0x7610, R68 ;  /* 0x0000761098447816 */ /* 0x000fe20000000044 */
[--C-:B------:R-:W-:Y:S01]  /*25c20*/  FADD.FTZ R84, R51, R50.reuse ;  /* 0x0000003233547221 */ /* 0x100fe20000010000 */
[C---:B------:R-:W-:Y:S01]  /*25c30*/  PRMT R51, R124.reuse, 0x7610, R51 ;  /* 0x000076107c337816 */ /* 0x040fe20000000033 */
[----:B------:R-:W2:Y:S01]  /*25c40*/  LDL.LU R216, [R1+0x438] ;  /* 0x0004380001d87983 */ /* 0x000ea20000300800 */
[----:B------:R-:W-:Y:S02]  /*25c50*/  PRMT R50, R124, 0x7632, R50 ;  /* 0x000076327c327816 */ /* 0x000fe40000000032 */
[----:B------:R-:W-:Y:S01]  /*25c60*/  PRMT R69, R152, 0x7632, R69 ;  /* 0x0000763298457816 */ /* 0x000fe20000000045 */
[----:B------:R1:W2:Y:S04]  /*25c70*/  LDL.S16 R142, [R1+0x240] ;  /* 0x00024000018e7983 */ /* 0x0002a80000100600 */
[----:B------:R-:W2:Y:S04]  /*25c80*/  LDL.LU R151, [R1+0x6c] ;  /* 0x00006c0001977983 */ /* 0x000ea80000300800 */
[----:B------:R1:W2:Y:S04]  /*25c90*/  LDL.S16 R137, [R1+0x244] ;  /* 0x0002440001897983 */ /* 0x0002a80000100600 */
[----:B------:R-:W2:Y:S01]  /*25ca0*/  LDL.LU R194, [R1+0x80] ;  /* 0x0000800001c27983 */ /* 0x000ea20000300800 */
[----:B----4-:R4:W1:Y:S02]  /*25cb0*/  MUFU.EX2 R115, R126 ;  /* 0x0000007e00737308 */ /* 0x0108640000000800 */
[----:B----4-:R-:W-:Y:S01]  /*25cc0*/  LOP3.LUT R126, R205, UR12, R48, 0x96, !PT ;  /* 0x0000000ccd7e7c12 */ /* 0x010fe2000f8e9630 */
[----:B------:R-:W-:Y:S01]  /*25cd0*/  FADD.FTZ R48, R121, R79 ;  /* 0x0000004f79307221 */ /* 0x000fe20000010000 */
[C---:B-1----:R-:W-:Y:S01]  /*25ce0*/  F2FP.F16.F32.PACK_AB R154, R115.reuse, R120 ;  /* 0x00000078739a723e */ /* 0x042fe200000000ff */
[----:B------:R-:W-:Y:S02]  /*25cf0*/  FADD.FTZ R79, R115, R49 ;  /* 0x00000031734f7221 */ /* 0x000fe40000010000 */
[----:B------:R-:W-:Y:S01]  /*25d00*/  IMAD.WIDE.U32 R126, R126, -0x326172a9, RZ ;  /* 0xcd9e8d577e7e7825 */ /* 0x000fe200078e00ff */
[----:B------:R-:W-:Y:S03]  /*25d10*/  PRMT R65, R154, 0x7632, R65 ;  /* 0x000076329a417816 */ /* 0x000fe60000000041 */
[----:B------:R-:W-:Y:S01]  /*25d20*/  FADD.FTZ R58, R58, R48 ;  /* 0x000000303a3a7221 */ /* 0x000fe20000010000 */
[----:B------:R-:W-:Y:S02]  /*25d30*/  LOP3.LUT R48, R127, UR36, R118, 0x96, !PT ;  /* 0x000000247f307c12 */ /* 0x000fe4000f8e9676 */
[----:B------:R-:W-:Y:S01]  /*25d40*/  LOP3.LUT R166, R126, 0xff, RZ, 0xc0, !PT ;  /* 0x000000ff7ea67812 */ /* 0x000fe200078ec0ff */
[----:B---3--:R-:W-:Y:S01]  /*25d50*/  @!P1 HADD2 R132, -R53.H0_H0, -RZ.H0_H0 ;  /* 0xa00000ff35849230 */ /* 0x008fe20000000900 */
[----:B------:R-:W-:Y:S02]  /*25d60*/  LOP3.LUT R49, R48, 0xff, RZ, 0xc0, !PT ;  /* 0x000000ff30317812 */ /* 0x000fe400078ec0ff */
[--C-:B------:R-:W-:Y:S02]  /*25d70*/  SHF.R.U32.HI R197, RZ, 0x18, R48.reuse ;  /* 0x00000018ffc57819 */ /* 0x100fe40000011630 */
[----:B------:R-:W-:Y:S01]  /*25d80*/  PRMT R145, R132, 0x7610, R145 ;  /* 0x0000761084917816 */ /* 0x000fe20000000091 */
[----:B------:R1:W-:Y:S01]  /*25d90*/  @!P1 STL.S16 [R1+0x230], R132 ;  /* 0x0002308401009387 */ /* 0x0003e20000100600 */
[----:B------:R-:W-:Y:S02]  /*25da0*/  LOP3.LUT R61, R126, 0xffff, RZ, 0xc0, !PT ;  /* 0x0000ffff7e3d7812 */ /* 0x000fe400078ec0ff */
[----:B------:R-:W-:Y:S01]  /*25db0*/  @!P1 PRMT R53, R145, 0x5410, RZ ;  /* 0x0000541091359816 */ /* 0x000fe200000000ff */
[----:B------:R-:W3:Y:S01]  /*25dc0*/  LDL.LU R223, [R1+0x434] ;  /* 0x0004340001df7983 */ /* 0x000ee20000300800 */
[----:B------:R-:W-:Y:S02]  /*25dd0*/  ISETP.LE.U32.AND P1, PT, R49, UR23, PT ;  /* 0x0000001731007c0c */ /* 0x000fe4000bf23070 */
[----:B------:R-:W-:Y:S01]  /*25de0*/  LOP3.LUT R49, R48, 0xffff, RZ, 0xc0, !PT ;  /* 0x0000ffff30317812 */ /* 0x000fe200078ec0ff */
[----:B------:R4:W4:Y:S01]  /*25df0*/  LDL.S16 R139, [R1+0x250] ;  /* 0x00025000018b7983 */ /* 0x0009220000100600 */
[----:B------:R-:W-:Y:S01]  /*25e00*/  SHF.R.U32.HI R48, RZ, 0x10, R48 ;  /* 0x00000010ff307819 */ /* 0x000fe20000011630 */
[----:B--2---:R-:W-:Y:S01]  /*25e10*/  @!P6 HADD2 R142, -R52.H0_H0, -RZ.H0_H0 ;  /* 0xa00000ff348ee230 */ /* 0x004fe20000000900 */
[----:B------:R-:W-:Y:S01]  /*25e20*/  SHF.R.U32.HI R49, RZ, 0x8, R49 ;  /* 0x00000008ff317819 */ /* 0x000fe20000011631 */
[----:B------:R2:W2:Y:S01]  /*25e30*/  LDL.S16 R119, [R1+0x248] ;  /* 0x0002480001777983 */ /* 0x0004a20000100600 */
[----:B------:R-:W-:Y:S01]  /*25e40*/  LOP3.LUT R193, R48, 0xff, RZ, 0xc0, !PT ;  /* 0x000000ff30c17812 */ /* 0x000fe200078ec0ff */
[----:B------:R-:W-:Y:S01]  /*25e50*/  MUFU.EX2 R81, R151 ;  /* 0x0000009700517308 */ /* 0x000fe20000000800 */
[----:B------:R-:W-:Y:S01]  /*25e60*/  PRMT R120, R142, 0x7610, R120 ;  /* 0x000076108e787816 */ /* 0x000fe20000000078 */
[----:B------:R-:W-:Y:S01]  /*25e70*/  STG.E.U16 desc[UR32][R184.64+0x70], R53 ;  /* 0x00007035b8007986 */ /* 0x000fe2000c101520 */
[----:B------:R-:W-:Y:S01]  /*25e80*/  LOP3.LUT R196, R49, 0xffff, RZ, 0xc0, !PT ;  /* 0x0000ffff31c47812 */ /* 0x000fe200078ec0ff */
[----:B------:R-:W-:Y:S01]  /*25e90*/  @!P5 HADD2 R137, -R55.H0_H0, -RZ.H0_H0 ;  /* 0xa00000ff3789d230 */ /* 0x000fe20000000900 */
[----:B------:R-:W-:Y:S02]  /*25ea0*/  @!P6 PRMT R52, R120, 0x5410, RZ ;  /* 0x000054107834e816 */ /* 0x000fe400000000ff */
[----:B------:R-:W-:Y:S02]  /*25eb0*/  PRMT R120, R55, 0x5410, R54 ;  /* 0x0000541037787816 */ /* 0x000fe40000000036 */
[----:B------:R-:W-:Y:S01]  /*25ec0*/  PRMT R90, R137, 0x7610, R90 ;  /* 0x00007610895a7816 */ /* 0x000fe2000000005a */
[----:B------:R-:W-:Y:S01]  /*25ed0*/  STG.E.U16 desc[UR32][R184.64+0x72], R52 ;  /* 0x00007234b8007986 */ /* 0x000fe2000c101520 */
[----:B------:R-:W-:Y:S02]  /*25ee0*/  PRMT R49, R138, 0x7610, R49 ;  /* 0x000076108a317816 */ /* 0x000fe40000000031 */
[----:B------:R-:W-:Y:S01]  /*25ef0*/  @!P5 PRMT R55, R90, 0x5410, RZ ;  /* 0x000054105a37d816 */ /* 0x000fe200000000ff */
[----:B-1----:R1:W3:Y:S01]  /*25f00*/  LDL.S16 R132, [R1+0x24c] ;  /* 0x00024c0001847983 */ /* 0x0022e20000100600 */
[----:B------:R-:W-:Y:S01]  /*25f10*/  PRMT R48, R138, 0x7632, R48 ;  /* 0x000076328a307816 */ /* 0x000fe20000000030 */
[----:B------:R-:W-:Y:S01]  /*25f20*/  MUFU.EX2 R90, R224 ;  /* 0x000000e0005a7308 */ /* 0x000fe20000000800 */
[----:B------:R-:W-:Y:S01]  /*25f30*/  SHF.R.U32.HI R61, RZ, 0x8, R61 ;  /* 0x00000008ff3d7819 */ /* 0x000fe2000001163d */
[----:B------:R1:W-:Y:S01]  /*25f40*/  @!P6 STL.S16 [R1+0x240], R142 ;  /* 0x0002408e0100e387 */ /* 0x0003e20000100600 */
[--C-:B------:R-:W-:Y:S02]  /*25f50*/  SHF.R.U32.HI R165, RZ, 0x18, R126.reuse ;  /* 0x00000018ffa57819 */ /* 0x100fe4000001167e */
[----:B------:R-:W-:Y:S01]  /*25f60*/  LOP3.LUT R160, R61, 0xffff, RZ, 0xc0, !PT ;  /* 0x0000ffff3da07812 */ /* 0x000fe200078ec0ff */
[----:B------:R1:W-:Y:S01]  /*25f70*/  @!P5 STL.S16 [R1+0x244], R137 ;  /* 0x000244890100d387 */ /* 0x0003e20000100600 */
[----:B------:R-:W-:Y:S02]  /*25f80*/  ISETP.LE.U32.AND P5, PT, R195, UR23, PT ;  /* 0x00000017c3007c0c */ /* 0x000fe4000bfa3070 */
[----:B------:R-:W-:Y:S01]  /*25f90*/  SHF.R.U32.HI R61, RZ, 0x10, R126 ;  /* 0x00000010ff3d7819 */ /* 0x000fe2000001167e */
[----:B------:R2:W3:Y:S03]  /*25fa0*/  LDL.S16 R121, [R1+0x254] ;  /* 0x0002540001797983 */ /* 0x0004e60000100600 */
[----:B------:R-:W-:Y:S01]  /*25fb0*/  LOP3.LUT R162, R61, 0xff, RZ, 0xc0, !PT ;  /* 0x000000ff3da27812 */ /* 0x000fe200078ec0ff */
[----:B------:R-:W-:Y:S01]  /*25fc0*/  STG.E.U16 desc[UR32][R180.64+0x80], R55 ;  /* 0x00008037b4007986 */ /* 0x000fe2000c101520 */
[----:B-1----:R-:W-:Y:S10]  /*25fd0*/  MUFU.EX2 R142, R174 ;  /* 0x000000ae008e7308 */ /* 0x002ff40000000800 */
[----:B------:R1:W1:Y:S02]  /*25fe0*/  MUFU.EX2 R137, R194 ;  /* 0x000000c200897308 */ /* 0x0002640000000800 */
[----:B-1----:R-:W-:Y:S02]  /*25ff0*/  LOP3.LUT R194, R36, 0xff, RZ, 0xc0, !PT ;  /* 0x000000ff24c27812 */ /* 0x002fe400078ec0ff */
[----:B------:R-:W-:Y:S02]  /*26000*/  LOP3.LUT R36, R82, 0xffff, RZ, 0xc0, !PT ;  /* 0x0000ffff52247812 */ /* 0x000fe400078ec0ff */
[----:B------:R-:W-:Y:S02]  /*26010*/  F2FP.F16.F32.PACK_AB R150, R137, R81 ;  /* 0x000000518996723e */ /* 0x000fe400000000ff */
[----:B------:R-:W-:Y:S02]  /*26020*/  SHF.R.U32.HI R36, RZ, 0x8, R36 ;  /* 0x00000008ff247819 */ /* 0x000fe40000011624 */
[----:B------:R-:W-:Y:S02]  /*26030*/  ISETP.LE.U32.AND P0, PT, R194, UR23, PT ;  /* 0x00000017c2007c0c */ /* 0x000fe4000bf03070 */
[----:B------:R-:W-:Y:S02]  /*26040*/  LOP3.LUT R192, R36, 0xffff, RZ, 0xc0, !PT ;  /* 0x0000ffff24c07812 */ /* 0x000fe400078ec0ff */
[----:B------:R-:W-:Y:S01]  /*26050*/  LOP3.LUT R36, R167, UR10, RZ, 0x3c, !PT ;  /* 0x0000000aa7247c12 */ /* 0x000fe2000f8e3cff */
[----:B------:R-:W-:Y:S01]  /*26060*/  UIADD3 UR10, UR34, -0x4ab325aa, URZ ;  /* 0xb54cda56220a7890 */ /* 0x000fe2000fffe03f */
[----:B------:R-:W-:Y:S02]  /*26070*/  ISETP.LE.U32.AND P6, PT, R192, UR23, PT ;  /* 0x00000017c0007c0c */ /* 0x000fe4000bfc3070 */
[C---:B------:R-:W-:Y:S02]  /*26080*/  PRMT R70, R150.reuse, 0x7610, R70 ;  /* 0x0000761096467816 */ /* 0x040fe40000000046 */
[----:B------:R-:W-:Y:S01]  /*26090*/  PRMT R71, R150, 0x7632, R71 ;  /* 0x0000763296477816 */ /* 0x000fe20000000047 */
[----:B----4-:R-:W-:Y:S02]  /*260a0*/  @!P4 HADD2 R139, -R54.H0_H0, -RZ.H0_H0 ;  /* 0xa00000ff368bc230 */ /* 0x010fe40000000900 */
[----:B--2---:R-:W-:Y:S03]  /*260b0*/  @!P2 HADD2 R119, -R50.H0_H0, -RZ.H0_H0 ;  /* 0xa00000ff3277a230 */ /* 0x004fe60000000900 */
[----:B------:R-:W-:Y:S01]  /*260c0*/  PRMT R125, R139, 0x7610, R125 ;  /* 0x000076108b7d7816 */ /* 0x000fe2000000007d */
[----:B------:R1:W-:Y:S01]  /*260d0*/  @!P4 STL.S16 [R1+0x250], R139 ;  /* 0x0002508b0100c387 */ /* 0x0003e20000100600 */
[----:B------:R-:W-:Y:S03]  /*260e0*/  PRMT R46, R119, 0x7610, R46 ;  /* 0x00007610772e7816 */ /* 0x000fe6000000002e */
[----:B------:R-:W2:Y:S01]  /*260f0*/  LDL.LU R224, [R1+0x430] ;  /* 0x0004300001e07983 */ /* 0x000ea20000300800 */
[----:B------:R-:W-:Y:S02]  /*26100*/  @!P4 PRMT R54, R125, 0x5410, RZ ;  /* 0x000054107d36c816 */ /* 0x000fe400000000ff */
[----:B------:R-:W-:Y:S03]  /*26110*/  ISETP.LE.U32.AND P4, PT, R197, UR23, PT ;  /* 0x00000017c5007c0c */ /* 0x000fe6000bf83070 */
[----:B------:R-:W-:Y:S01]  /*26120*/  STG.E.U16 desc[UR32][R180.64+0x82], R54 ;  /* 0x00008236b4007986 */ /* 0x000fe2000c101520 */
[----:B---3--:R-:W-:Y:S05]  /*26130*/  @!P3 HADD2 R132, -R51.H0_H0, -RZ.H0_H0 ;  /* 0xa00000ff3384b230 */ /* 0x008fea0000000900 */
[----:B------:R-:W-:Y:S01]  /*26140*/  PRMT R115, R132, 0x7610, R115 ;  /* 0x0000761084737816 */ /* 0x000fe20000000073 */
[----:B------:R3:W-:Y:S01]  /*26150*/  @!P3 STL.S16 [R1+0x24c], R132 ;  /* 0x00024c840100b387 */ /* 0x0007e20000100600 */
[----:B-1----:R-:W-:Y:S04]  /*26160*/  IMAD.WIDE.U32 R138, R36, -0x326172a9, RZ ;  /* 0xcd9e8d57248a7825 */ /* 0x002fe800078e00ff */
[----:B------:R-:W-:Y:S02]  /*26170*/  @!P1 HADD2 R121, -R49.H0_H0, -RZ.H0_H0 ;  /* 0xa00000ff31799230 */ /* 0x000fe40000000900 */
[----:B------:R-:W-:Y:S01]  /*26180*/  FADD.FTZ R36, R90, R79 ;  /* 0x0000004f5a247221 */ /* 0x000fe20000010000 */
[----:B------:R-:W-:Y:S02]  /*26190*/  LOP3.LUT R62, R139, UR21, R168, 0x96, !PT ;  /* 0x000000158b3e7c12 */ /* 0x000fe4000f8e96a8 */
[----:B------:R-:W-:Y:S01]  /*261a0*/  PRMT R27, R121, 0x7610, R27 ;  /* 0x00007610791b7816 */ /* 0x000fe2000000001b */
[----:B---3--:R-:W1:Y:S02]  /*261b0*/  MUFU.EX2 R132, R173 ;  /* 0x000000ad00847308 */ /* 0x008e640000000800 */
[C---:B-1----:R-:W-:Y:S01]  /*261c0*/  F2FP.F16.F32.PACK_AB R149, R132.reuse, R90 ;  /* 0x0000005a8495723e */ /* 0x042fe200000000ff */
[----:B------:R-:W3:Y:S01]  /*261d0*/  LDL.LU R173, [R1+0x42c] ;  /* 0x00042c0001ad7983 */ /* 0x000ee20000300800 */
[----:B------:R-:W-:Y:S01]  /*261e0*/  FADD.FTZ R132, R132, R36 ;  /* 0x0000002484847221 */ /* 0x000fe20000010000 */
[----:B------:R-:W-:Y:S02]  /*261f0*/  FADD.FTZ R36, R63, R80 ;  /* 0x000000503f247221 */ /* 0x000fe40000010000 */
[----:B------:R1:W-:Y:S04]  /*26200*/  @!P2 STL.S16 [R1+0x248], R119 ;  /* 0x000248770100a387 */ /* 0x0003e80000100600 */
[----:B------:R-:W4:Y:S01]  /*26210*/  LDL.LU R198, [R1+0x428] ;  /* 0x0004280001c67983 */ /* 0x000f220000300800 */
[----:B-1----:R-:W-:Y:S02]  /*26220*/  PRMT R119, R51, 0x5410, R50 ;  /* 0x0000541033777816 */ /* 0x002fe40000000032 */
[----:B------:R-:W-:Y:S02]  /*26230*/  @!P3 PRMT R51, R115, 0x5410, RZ ;  /* 0x000054107333b816 */ /* 0x000fe400000000ff */
[----:B------:R-:W-:Y:S01]  /*26240*/  @!P2 PRMT R50, R46, 0x5410, RZ ;  /* 0x000054102e32a816 */ /* 0x000fe200000000ff */
[----:B------:R-:W1:Y:S01]  /*26250*/  MUFU.EX2 R115, R199 ;  /* 0x000000c700737308 */ /* 0x000e620000000800 */
[----:B------:R-:W-:Y:S01]  /*26260*/  ISETP.LE.U32.AND P2, PT, R196, UR23, PT ;  /* 0x00000017c4007c0c */ /* 0x000fe2000bf43070 */
[----:B------:R-:W-:Y:S01]  /*26270*/  FADD.FTZ R46, R81, R58 ;  /* 0x0000003a512e7221 */ /* 0x000fe20000010000 */
[----:B------:R-:W-:Y:S01]  /*26280*/  ISETP.LE.U32.AND P3, PT, R193, UR23, PT ;  /* 0x00000017c1007c0c */ /* 0x000fe2000bf63070 */
[----:B------:R-:W-:Y:S02]  /*26290*/  STG.E.U16 desc[UR32][R182.64+0x82], R50 ;  /* 0x00008232b6007986 */ /* 0x000fe4000c101520 */
[----:B------:R-:W-:Y:S01]  /*262a0*/  FADD.FTZ R137, R137, R46 ;  /* 0x0000002e89897221 */ /* 0x000fe20000010000 */
[----:B------:R-:W-:Y:S03]  /*262b0*/  LOP3.LUT R46, R191, UR19, R138, 0x96, !PT ;  /* 0x00000013bf2e7c12 */ /* 0x000fe6000f8e968a */
[----:B------:R-:W1:Y:S01]  /*262c0*/  MUFU.EX2 R58, R175 ;  /* 0x000000af003a7308 */ /* 0x000e620000000800 */
[----:B------:R-:W-:Y:S01]  /*262d0*/  SHF.R.U32.HI R191, RZ, 0x18, R116 ;  /* 0x00000018ffbf7819 */ /* 0x000fe20000011674 */
[----:B------:R-:W-:Y:S01]  /*262e0*/  STG.E.U16 desc[UR32][R182.64+0x80], R51 ;  /* 0x00008033b6007986 */ /* 0x000fe2000c101520 */
[C---:B-1----:R-:W-:Y:S03]  /*262f0*/  F2FP.F16.F32.PACK_AB R81, R115.reuse, R63 ;  /* 0x0000003f7351723e */ /* 0x042fe600000000ff */
[----:B------:R-:W2:Y:S01]  /*26300*/  LDL.LU R199, [R1+0x424] ;  /* 0x0004240001c77983 */ /* 0x000ea20000300800 */
[----:B------:R-:W-:Y:S01]  /*26310*/  FADD.FTZ R115, R115, R36 ;  /* 0x0000002473737221 */ /* 0x000fe20000010000 */
[----:B------:R-:W-:Y:S02]  /*26320*/  IMAD.WIDE.U32 R62, R62, -0x2daee0ad, RZ ;  /* 0xd2511f533e3e7825 */ /* 0x000fe400078e00ff */
[----:B------:R1:W-:Y:S01]  /*26330*/  @!P1 STL.S16 [R1+0x254], R121 ;  /* 0x0002547901009387 */ /* 0x0003e20000100600 */
[----:B------:R-:W-:Y:S03]  /*26340*/  F2FP.F16.F32.PACK_AB R79, R142, R58 ;  /* 0x0000003a8e4f723e */ /* 0x000fe600000000ff */
[----:B------:R-:W2:Y:S01]  /*26350*/  LDL.LU R175, [R1+0x420] ;  /* 0x0004200001af7983 */ /* 0x000ea20000300800 */
[----:B------:R-:W-:Y:S01]  /*26360*/  FADD.FTZ R36, R58, R84 ;  /* 0x000000543a247221 */ /* 0x000fe20000010000 */
[----:B------:R-:W-:Y:S02]  /*26370*/  LOP3.LUT R84, R117, UR11, R156, 0x96, !PT ;  /* 0x0000000b75547c12 */ /* 0x000fe4000f8e969c */
[----:B------:R-:W2:Y:S01]  /*26380*/  LDL.LU R174, [R1+0x41c] ;  /* 0x00041c0001ae7983 */ /* 0x000ea20000300800 */
[----:B------:R-:W-:Y:S01]  /*26390*/  FADD.FTZ R142, R142, R36 ;  /* 0x000000248e8e7221 */ /* 0x000fe20000010000 */
[----:B------:R-:W-:Y:S02]  /*263a0*/  LOP3.LUT R36, R63, UR18, R158, 0x96, !PT ;  /* 0x000000123f247c12 */ /* 0x000fe4000f8e969e */
[----:B------:R-:W2:Y:S03]  /*263b0*/  LDL.LU.64 R168, [R1+0x50] ;  /* 0x0000500001a87983 */ /* 0x000ea60000300a00 */
[----:B------:R-:W-:Y:S01]  /*263c0*/  IMAD.WIDE.U32 R66, R36, -0x326172a9, RZ ;  /* 0xcd9e8d5724427825 */ /* 0x000fe200078e00ff */
[----:B------:R-:W-:Y:S04]  /*263d0*/  LOP3.LUT R36, R189, UR19, R138, 0x96, !PT ;  /* 0x00000013bd247c12 */ /* 0x000fe8000f8e968a */
[----:B------:R-:W-:Y:S01]  /*263e0*/  LOP3.LUT R63, R67, UR17, R188, 0x96, !PT ;  /* 0x00000011433f7c12 */ /* 0x000fe2000f8e96bc */
[----:B------:R-:W-:Y:S01]  /*263f0*/  IMAD.WIDE.U32 R124, R36, -0x2daee0ad, RZ ;  /* 0xd2511f53247c7825 */ /* 0x000fe200078e00ff */
[----:B------:R-:W-:Y:S01]  /*26400*/  LOP3.LUT R188, R116, 0xffff, RZ, 0xc0, !PT ;  /* 0x0000ffff74bc7812 */ /* 0x000fe200078ec0ff */
[----:B------:R-:W-:Y:S01]  /*26410*/  MUFU.EX2 R117, R230 ;  /* 0x000000e600757308 */ /* 0x000fe20000000800 */
[----:B-1----:R-:W-:Y:S02]  /*26420*/  PRMT R121, R49, 0x5410, R48 ;  /* 0x0000541031797816 */ /* 0x002fe40000000030 */
[----:B------:R-:W-:Y:S01]  /*26430*/  LOP3.LUT R36, R125, UR16, R62, 0x96, !PT ;  /* 0x000000107d247c12 */ /* 0x000fe2000f8e963e */
[----:B------:R-:W-:Y:S01]  /*26440*/  IMAD.WIDE.U32 R62, R63, -0x2daee0ad, RZ ;  /* 0xd2511f533f3e7825 */ /* 0x000fe200078e00ff */
[----:B------:R-:W-:Y:S03]  /*26450*/  @!P1 PRMT R49, R27, 0x5410, RZ ;  /* 0x000054101b319816 */ /* 0x000fe600000000ff */
[----:B------:R-:W-:Y:S01]  /*26460*/  IMAD.MOV.U32 R27, RZ, RZ, 0x7054 ;  /* 0x00007054ff1b7424 */ /* 0x000fe200078e00ff */
[----:B------:R-:W-:Y:S01]  /*26470*/  LOP3.LUT R67, R63, UR14, R124, 0x96, !PT ;  /* 0x0000000e3f437c12 */ /* 0x000fe2000f8e967c */
[----:B------:R-:W-:Y:S01]  /*26480*/  IMAD.WIDE.U32 R124, R36, -0x326172a9, RZ ;  /* 0xcd9e8d57247c7825 */ /* 0x000fe200078e00ff */
[----:B------:R-:W-:Y:S01]  /*26490*/  LOP3.LUT R36, R139, UR21, R170, 0x96, !PT ;  /* 0x000000158b247c12 */ /* 0x000fe2000f8e96aa */
[----:B------:R-:W-:Y:S01]  /*264a0*/  STG.E.U16 desc[UR32][R186.64+0x7e], R49 ;  /* 0x00007e31ba007986 */ /* 0x000fe2000c101520 */
[----:B------:R-:W-:Y:S01]  /*264b0*/  PRMT R141, R141, R27, UR23 ;  /* 0x000000178d8d7e16 */ /* 0x000fe2000800001b */
[----:B------:R-:W-:Y:S01]  /*264c0*/  IMAD.WIDE.U32 R138, R46, -0x2daee0ad, RZ ;  /* 0xd2511f532e8a7825 */ /* 0x000fe200078e00ff */
[----:B------:R-:W-:Y:S05]  /*264d0*/  LOP3.LUT R66, R125, UR15, R66, 0x96, !PT ;  /* 0x0000000f7d427c12 */ /* 0x000fea000f8e9642 */
[----:B------:R-:W-:Y:S04]  /*264e0*/  IMAD.WIDE.U32 R158, R66, -0x2daee0ad, RZ ;  /* 0xd2511f53429e7825 */ /* 0x000fe800078e00ff */
[----:B------:R-:W-:Y:S01]  /*264f0*/  IMAD.WIDE.U32 R66, R67, -0x326172a9, RZ ;  /* 0xcd9e8d5743427825 */ /* 0x000fe200078e00ff */
[----:B------:R-:W-:Y:S02]  /*26500*/  LOP3.LUT R90, R159, UR12, R62, 0x96, !PT ;  /* 0x0000000c9f5a7c12 */ /* 0x000fe4000f8e963e */
[----:B------:R-:W-:Y:S02]  /*26510*/  LOP3.LUT R159, R89, UR10, R140, 0x96, !PT ;  /* 0x0000000a599f7c12 */ /* 0x000fe4000f8e968c */
[----:B------:R-:W-:Y:S01]  /*26520*/  LOP3.LUT R145, R67, UR13, R124, 0x96, !PT ;  /* 0x0000000d43917c12 */ /* 0x000fe2000f8e967c */
[----:B------:R-:W-:Y:S01]  /*26530*/  IMAD.WIDE.U32 R124, R36, -0x2daee0ad, RZ ;  /* 0xd2511f53247c7825 */ /* 0x000fe200078e00ff */
[----:B------:R-:W-:Y:S04]  /*26540*/  MUFU.EX2 R67, R225 ;  /* 0x000000e100437308 */ /* 0x000fe80000000800 */
[----:B------:R-:W-:Y:S02]  /*26550*/  LOP3.LUT R62, R125, UR18, R164, 0x96, !PT ;  /* 0x000000127d3e7c12 */ /* 0x000fe4000f8e96a4 */
[----:B------:R-:W-:Y:S02]  /*26560*/  LOP3.LUT R46, R139, UR16, R124, 0x96, !PT ;  /* 0x000000108b2e7c12 */ /* 0x000fe4000f8e967c */
[----:B------:R-:W-:Y:S01]  /*26570*/  LOP3.LUT R164, R128, 0xff, RZ, 0xc0, !PT ;  /* 0x000000ff80a47812 */ /* 0x000fe200078ec0ff */
[----:B------:R-:W-:Y:S04]  /*26580*/  IMAD.WIDE.U32 R62, R62, -0x326172a9, RZ ;  /* 0xcd9e8d573e3e7825 */ /* 0x000fe800078e00ff */
[----:B------:R-:W-:Y:S01]  /*26590*/  IMAD.WIDE.U32 R124, R46, -0x326172a9, RZ ;  /* 0xcd9e8d572e7c7825 */ /* 0x000fe200078e00ff */
[----:B------:R-:W-:Y:S02]  /*265a0*/  LOP3.LUT R36, R63, UR17, R190, 0x96, !PT ;  /* 0x000000113f247c12 */ /* 0x000fe4000f8e96be */
[----:B------:R-:W-:Y:S02]  /*265b0*/  SHF.R.U32.HI R190, RZ, 0x10, R116 ;  /* 0x00000010ffbe7819 */ /* 0x000fe40000011674 */
[----:B------:R-:W-:Y:S01]  /*265c0*/  LOP3.LUT R62, R125, UR15, R62, 0x96, !PT ;  /* 0x0000000f7d3e7c12 */ /* 0x000fe2000f8e963e */
[----:B------:R-:W-:Y:S01]  /*265d0*/  IMAD.WIDE.U32 R36, R36, -0x2daee0ad, RZ ;  /* 0xd2511f5324247825 */ /* 0x000fe200078e00ff */
[----:B------:R-:W1:Y:S03]  /*265e0*/  MUFU.EX2 R116, R228 ;  /* 0x000000e400747308 */ /* 0x000e660000000800 */
[----:B------:R-:W-:Y:S01]  /*265f0*/  IMAD.WIDE.U32 R248, R62, -0x2daee0ad, RZ ;  /* 0xd2511f533ef87825 */ /* 0x000fe200078e00ff */
[----:B------:R-:W-:Y:S04]  /*26600*/  LOP3.LUT R138, R37, UR14, R138, 0x96, !PT ;  /* 0x0000000e258a7c12 */ /* 0x000fe8000f8e968a */
[----:B------:R-:W-:Y:S01]  /*26610*/  LOP3.LUT R125, R249, UR12, R36, 0x96, !PT ;  /* 0x0000000cf97d7c12 */ /* 0x000fe2000f8e9624 */
[----:B------:R-:W-:Y:S05]  /*26620*/  IMAD.WIDE.U32 R138, R138, -0x326172a9, RZ ;  /* 0xcd9e8d578a8a7825 */ /* 0x000fea00078e00ff */
[----:B------:R-:W-:Y:S02]  /*26630*/  LOP3.LUT R231, R139, UR13, R124, 0x96, !PT ;  /* 0x0000000d8be77c12 */ /* 0x000fe4000f8e967c */
[----:B-1----:R-:W-:Y:S01]  /*26640*/  F2FP.F16.F32.PACK_AB R207, R116, R117 ;  /* 0x0000007574cf723e */ /* 0x002fe200000000ff */
[----:B---3--:R1:W-:Y:S01]  /*26650*/  MUFU.EX2 R124, R173 ;  /* 0x000000ad007c7308 */ /* 0x0083e20000000800 */
[----:B----4-:R-:W-:Y:S02]  /*26660*/  LOP3.LUT R58, R198, 0xff, RZ, 0xc0, !PT ;  /* 0x000000ffc63a7812 */ /* 0x010fe400078ec0ff */
[--C-:B------:R-:W-:Y:S02]  /*26670*/  SHF.R.U32.HI R62, RZ, 0x10, R198.reuse ;  /* 0x00000010ff3e7819 */ /* 0x100fe400000116c6 */
[----:B------:R-:W-:Y:S02]  /*26680*/  SHF.R.U32.HI R63, RZ, 0x18, R198 ;  /* 0x00000018ff3f7819 */ /* 0x000fe400000116c6 */
[----:B------:R-:W-:Y:S01]  /*26690*/  LOP3.LUT R62, R62, 0xff, RZ, 0xc0, !PT ;  /* 0x000000ff3e3e7812 */ /* 0x000fe200078ec0ff */
[----:B-1----:R-:W3:Y:S03]  /*266a0*/  LDL.LU R173, [R1+0x418] ;  /* 0x0004180001ad7983 */ /* 0x002ee60000300800 */
[----:B------:R-:W-:Y:S02]  /*266b0*/  PRMT R205, R62, 0x5410, R63 ;  /* 0x000054103ecd7816 */ /* 0x000fe4000000003f */
[----:B------:R-:W1:Y:S10]  /*266c0*/  MUFU.EX2 R63, R218 ;  /* 0x000000da003f7308 */ /* 0x000e740000000800 */
[----:B------:R-:W4:Y:S01]  /*266d0*/  MUFU.EX2 R62, R217 ;  /* 0x000000d9003e7308 */ /* 0x000f220000000800 */
[----:B-1----:R-:W-:Y:S02]  /*266e0*/  F2FP.F16.F32.PACK_AB R87, R63, R67 ;  /* 0x000000433f57723e */ /* 0x002fe400000000ff */
[----:B----4-:R-:W-:Y:S02]  /*266f0*/  F2FP.F16.F32.PACK_AB R86, R62, R64 ;  /* 0x000000403e56723e */ /* 0x010fe400000000ff */
[----:B------:R-:W-:Y:S04]  /*26700*/  LOP3.LUT R46, R198, 0xffff, RZ, 0xc0, !PT ;  /* 0x0000ffffc62e7812 */ /* 0x000fe800078ec0ff */
[----:B------:R-:W-:Y:S04]  /*26710*/  SHF.R.U32.HI R46, RZ, 0x8, R46 ;  /* 0x00000008ff2e7819 */ /* 0x000fe8000001162e */
[----:B------:R-:W-:Y:S02]  /*26720*/  PRMT R206, R58, 0x5410, R46 ;  /* 0x000054103ace7816 */ /* 0x000fe4000000002e */
[----:B--2---:R-:W-:Y:S02]  /*26730*/  LOP3.LUT R36, R199, UR10, R168, 0x96, !PT ;  /* 0x0000000ac7247c12 */ /* 0x004fe4000f8e96a8 */
[----:B------:R-:W-:Y:S02]  /*26740*/  LOP3.LUT R168, R83, UR10, R78, 0x96, !PT ;  /* 0x0000000a53a87c12 */ /* 0x000fe4000f8e964e */
[C---:B------:R-:W-:Y:S02]  /*26750*/  LOP3.LUT R37, R36.reuse, 0xffff, RZ, 0xc0, !PT ;  /* 0x0000ffff24257812 */ /* 0x040fe400078ec0ff */
[----:B------:R-:W-:Y:S02]  /*26760*/  LOP3.LUT R58, R36, 0xff, RZ, 0xc0, !PT ;  /* 0x000000ff243a7812 */ /* 0x000fe400078ec0ff */
[----:B------:R-:W-:Y:S02]  /*26770*/  SHF.R.U32.HI R37, RZ, 0x8, R37 ;  /* 0x00000008ff257819 */ /* 0x000fe40000011625 */
[--C-:B------:R-:W-:Y:S02]  /*26780*/  SHF.R.U32.HI R46, RZ, 0x10, R36.reuse ;  /* 0x00000010ff2e7819 */ /* 0x100fe40000011624 */
[----:B------:R-:W-:Y:S02]  /*26790*/  PRMT R58, R58, 0x5410, R37 ;  /* 0x000054103a3a7816 */ /* 0x000fe40000000025 */
[----:B------:R-:W-:Y:S02]  /*267a0*/  SHF.R.U32.HI R37, RZ, 0x18, R36 ;  /* 0x00000018ff257819 */ /* 0x000fe40000011624 */
[----:B------:R-:W-:Y:S02]  /*267b0*/  LOP3.LUT R36, R46, 0xff, RZ, 0xc0, !PT ;  /* 0x000000ff2e247812 */ /* 0x000fe400078ec0ff */
[----:B------:R1:W2:Y:S02]  /*267c0*/  MUFU.EX2 R46, R224 ;  /* 0x000000e0002e7308 */ /* 0x0002a40000000800 */
[----:B------:R-:W-:Y:S02]  /*267d0*/  PRMT R80, R36, 0x5410, R37 ;  /* 0x0000541024507816 */ /* 0x000fe40000000025 */
[C---:B------:R-:W-:Y:S02]  /*267e0*/  LOP3.LUT R36, R88.reuse, 0xffff, RZ, 0xc0, !PT ;  /* 0x0000ffff58247812 */ /* 0x040fe400078ec0ff */
[----:B------:R-:W-:Y:S02]  /*267f0*/  LOP3.LUT R37, R88, 0xff, RZ, 0xc0, !PT ;  /* 0x000000ff58257812 */ /* 0x000fe400078ec0ff */
[----:B------:R-:W-:Y:S02]  /*26800*/  SHF.R.U32.HI R36, RZ, 0x8, R36 ;  /* 0x00000008ff247819 */ /* 0x000fe40000011624 */
[----:B------:R-:W4:Y:S02]  /*26810*/  MUFU.EX2 R89, R223 ;  /* 0x000000df00597308 */ /* 0x000f240000000800 */
[----:B------:R-:W-:Y:S01]  /*26820*/  PRMT R235, R37, 0x5410, R36 ;  /* 0x0000541025eb7816 */ /* 0x000fe20000000024 */
[----:B------:R-:W-:Y:S01]  /*26830*/  FADD.FTZ R37, R124, R137 ;  /* 0x000000897c257221 */ /* 0x000fe20000010000 */
[--C-:B------:R-:W-:Y:S02]  /*26840*/  SHF.R.U32.HI R36, RZ, 0x10, R88.reuse ;  /* 0x00000010ff247819 */ /* 0x100fe40000011658 */
[----:B------:R-:W-:Y:S01]  /*26850*/  SHF.R.U32.HI R88, RZ, 0x18, R88 ;  /* 0x00000018ff587819 */ /* 0x000fe20000011658 */
[----:B-1----:R-:W3:Y:S01]  /*26860*/  LDL.LU R224, [R1+0x414] ;  /* 0x0004140001e07983 */ /* 0x002ee20000300800 */
[----:B------:R-:W-:Y:S01]  /*26870*/  LOP3.LUT R36, R36, 0xff, RZ, 0xc0, !PT ;  /* 0x000000ff24247812 */ /* 0x000fe200078ec0ff */
[----:B--2---:R-:W-:Y:S01]  /*26880*/  FADD.FTZ R78, R46, R37 ;  /* 0x000000252e4e7221 */ /* 0x004fe20000010000 */
[----:B------:R-:W-:Y:S01]  /*26890*/  FADD.FTZ R37, R64, R115 ;  /* 0x0000007340257221 */ /* 0x000fe20000010000 */
[----:B------:R-:W-:Y:S01]  /*268a0*/  SHF.R.U32.HI R64, RZ, 0x10, R82 ;  /* 0x00000010ff407819 */ /* 0x000fe20000011652 */
[----:B------:R2:W2:Y:S01]  /*268b0*/  LDL.LU R225, [R1+0x410] ;  /* 0x0004100001e17983 */ /* 0x0004a20000300800 */
[----:B------:R-:W-:Y:S01]  /*268c0*/  PRMT R239, R36, 0x5410, R88 ;  /* 0x0000541024ef7816 */ /* 0x000fe20000000058 */
[----:B------:R-:W-:Y:S01]  /*268d0*/  FADD.FTZ R250, R62, R37 ;  /* 0x000000253efa7221 */ /* 0x000fe20000010000 */
[----:B------:R-:W-:Y:S01]  /*268e0*/  F2FP.F16.F32.PACK_AB R88, R46, R124 ;  /* 0x0000007c2e58723e */ /* 0x000fe200000000ff */
[----:B------:R-:W2:Y:S01]  /*268f0*/  LDL.LU R229, [R1+0x40c] ;  /* 0x00040c0001e57983 */ /* 0x000ea20000300800 */
[----:B------:R-:W-:Y:S01]  /*26900*/  LOP3.LUT R42, R64, 0xff, RZ, 0xc0, !PT ;  /* 0x000000ff402a7812 */ /* 0x000fe200078ec0ff */
[----:B------:R-:W-:Y:S01]  /*26910*/  FADD.FTZ R46, R67, R132 ;  /* 0x00000084432e7221 */ /* 0x000fe20000010000 */
[--C-:B------:R-:W-:Y:S01]  /*26920*/  HSET2.LE.AND R37, R80, R141.reuse, PT ;  /* 0x0000008d50257233 */ /* 0x100fe20003803000 */
[----:B------:R-:W2:Y:S01]  /*26930*/  LDL.LU R218, [R1+0x408] ;  /* 0x0004080001da7983 */ /* 0x000ea20000300800 */
[--C-:B------:R-:W-:Y:S01]  /*26940*/  HSET2.LE.AND R36, R58, R141.reuse, PT ;  /* 0x0000008d3a247233 */ /* 0x100fe20003803000 */
[----:B------:R-:W-:Y:S01]  /*26950*/  FADD.FTZ R215, R63, R46 ;  /* 0x0000002e3fd77221 */ /* 0x000fe20000010000 */
[C---:B------:R-:W-:Y:S01]  /*26960*/  LOP3.LUT R58, R82.reuse, 0xffff, RZ, 0xc0, !PT ;  /* 0x0000ffff523a7812 */ /* 0x040fe200078ec0ff */
[----:B------:R-:W2:Y:S01]  /*26970*/  LDL.LU R217, [R1+0x404] ;  /* 0x0004040001d97983 */ /* 0x000ea20000300800 */
[----:B------:R-:W-:Y:S01]  /*26980*/  LOP3.LUT R67, R82, 0xff, RZ, 0xc0, !PT ;  /* 0x000000ff52437812 */ /* 0x000fe200078ec0ff */
[----:B------:R-:W-:Y:S01]  /*26990*/  FADD.FTZ R46, R117, R142 ;  /* 0x0000008e752e7221 */ /* 0x000fe20000010000 */
[--C-:B------:R-:W-:Y:S01]  /*269a0*/  SHF.R.U32.HI R115, RZ, 0x18, R82.reuse ;  /* 0x00000018ff737819 */ /* 0x100fe20000011652 */
[----:B------:R1:W2:Y:S01]  /*269b0*/  LDL.S16 R137, [R1+0x260] ;  /* 0x0002600001897983 */ /* 0x0002a20000100600 */
[----:B------:R-:W-:Y:S01]  /*269c0*/  SHF.R.U32.HI R82, RZ, 0x18, R82 ;  /* 0x00000018ff527819 */ /* 0x000fe20000011652 */
[----:B------:R-:W-:Y:S01]  /*269d0*/  FADD.FTZ R230, R116, R46 ;  /* 0x0000002e74e67221 */ /* 0x000fe20000010000 */
[----:B------:R-:W-:Y:S01]  /*269e0*/  SHF.R.U32.HI R46, RZ, 0x8, R58 ;  /* 0x00000008ff2e7819 */ /* 0x000fe2000001163a */
[----:B------:R1:W2:Y:S01]  /*269f0*/  LDL.S16 R132, [R1+0x25c] ;  /* 0x00025c0001847983 */ /* 0x0002a20000100600 */
[----:B------:R-:W-:Y:S01]  /*26a00*/  PRMT R227, R42, 0x5410, R82 ;  /* 0x000054102ae37816 */ /* 0x000fe20000000052 */
[----:B------:R-:W-:Y:S01]  /*26a10*/  IMAD.WIDE.U32 R62, R90, -0x326172a9, RZ ;  /* 0xcd9e8d575a3e7825 */ /* 0x000fe200078e00ff */
[--C-:B------:R-:W-:Y:S01]  /*26a20*/  PRMT R228, R67, 0x5410, R46.reuse ;  /* 0x0000541043e47816 */ /* 0x100fe2000000002e */
[----:B------:R1:W2:Y:S01]  /*26a30*/  LDL.S16 R124, [R1+0x258] ;  /* 0x00025800017c7983 */ /* 0x0002a20000100600 */
[----:B------:R-:W-:Y:S01]  /*26a40*/  PRMT R46, R47, 0x7632, R46 ;  /* 0x000076322f2e7816 */ /* 0x000fe2000000002e */
[----:B----4-:R-:W-:Y:S01]  /*26a50*/  FADD.FTZ R42, R89, R78 ;  /* 0x0000004e592a7221 */ /* 0x010fe20000010000 */
[C-C-:B------:R-:W-:Y:S01]  /*26a60*/  LOP3.LUT R80, R63.reuse, UR36, R66.reuse, 0x96, !PT ;  /* 0x000000243f507c12 */ /* 0x140fe2000f8e9642 */
[----:B------:R1:W4:Y:S01]  /*26a70*/  LDL.S16 R117, [R1+0x26c] ;  /* 0x00026c0001757983 */ /* 0x0003220000100600 */
[----:B------:R-:W-:Y:S01]  /*26a80*/  LOP3.LUT R199, R63, UR10, R66, 0x96, !PT ;  /* 0x0000000a3fc77c12 */ /* 0x000fe2000f8e9642 */
[----:B------:R-:W-:Y:S01]  /*26a90*/  IMAD.WIDE.U32 R58, R143, -0x2daee0ad, RZ ;  /* 0xd2511f538f3a7825 */ /* 0x000fe200078e00ff */
[----:B------:R-:W-:Y:S01]  /*26aa0*/  LOP3.LUT R37, R37, R174, RZ, 0xc0, !PT ;  /* 0x000000ae25257212 */ /* 0x000fe200078ec0ff */
[----:B------:R1:W4:Y:S01]  /*26ab0*/  LDL.S16 R116, [R1+0x268] ;  /* 0x0002680001747983 */ /* 0x0003220000100600 */
[----:B------:R-:W-:Y:S01]  /*26ac0*/  LOP3.LUT R142, R129, UR11, R226, 0x96, !PT ;  /* 0x0000000b818e7c12 */ /* 0x000fe2000f8e96e2 */
[----:B------:R-:W1:Y:S01]  /*26ad0*/  MUFU.EX2 R66, R216 ;  /* 0x000000d800427308 */ /* 0x000e620000000800 */
[C-C-:B------:R-:W-:Y:S01]  /*26ae0*/  LOP3.LUT R60, R59.reuse, UR31, R112.reuse, 0x96, !PT ;  /* 0x0000001f3b3c7c12 */ /* 0x140fe2000f8e9670 */
[----:B------:R2:W4:Y:S01]  /*26af0*/  LDL.S16 R64, [R1+0x264] ;  /* 0x0002640001407983 */ /* 0x0005220000100600 */
[----:B------:R-:W-:Y:S02]  /*26b00*/  LOP3.LUT R174, R59, UR11, R112, 0x96, !PT ;  /* 0x0000000b3bae7c12 */ /* 0x000fe4000f8e9670 */
[C---:B------:R-:W-:Y:S01]  /*26b10*/  LOP3.LUT R143, R60.reuse, 0xff, RZ, 0xc0, !PT ;  /* 0x000000ff3c8f7812 */ /* 0x040fe200078ec0ff */
[----:B------:R2:W4:Y:S01]  /*26b20*/  LDL.S16 R27, [R1+0x274] ;  /* 0x00027400011b7983 */ /* 0x0005220000100600 */
[----:B------:R-:W-:Y:S02]  /*26b30*/  LOP3.LUT R61, R60, 0xffff, RZ, 0xc0, !PT ;  /* 0x0000ffff3c3d7812 */ /* 0x000fe400078ec0ff */
[C---:B------:R-:W-:Y:S01]  /*26b40*/  LOP3.LUT R208, R62.reuse, 0xffff, RZ, 0xc0, !PT ;  /* 0x0000ffff3ed07812 */ /* 0x040fe200078ec0ff */
[----:B------:R2:W4:Y:S01]  /*26b50*/  LDL.S16 R90, [R1+0x270] ;  /* 0x00027000015a7983 */ /* 0x0005220000100600 */
[----:B------:R-:W-:Y:S02]  /*26b60*/  SHF.R.U32.HI R61, RZ, 0x8, R61 ;  /* 0x00000008ff3d7819 */ /* 0x000fe4000001163d */
[----:B------:R-:W-:Y:S02]  /*26b70*/  LOP3.LUT R247, R62, 0xffff, RZ, 0xc0, !PT ;  /* 0x0000ffff3ef77812 */ /* 0x000fe400078ec0ff */
[----:B------:R-:W-:Y:S02]  /*26b80*/  LOP3.LUT R146, R58, 0xffff, RZ, 0xc0, !PT ;  /* 0x0000ffff3a927812 */ /* 0x000fe400078ec0ff */
[C---:B-1----:R-:W-:Y:S01]  /*26b90*/  F2FP.F16.F32.PACK_AB R82, R66.reuse, R89 ;  /* 0x000000594252723e */ /* 0x042fe200000000ff */
[--C-:B------:R-:W-:Y:S01]  /*26ba0*/  FADD.FTZ R216, R66, R42.reuse ;  /* 0x0000002a42d87221 */ /* 0x100fe20000010000 */
[----:B------:R-:W-:Y:S02]  /*26bb0*/  PRMT R42, R43, 0x7632, R42 ;  /* 0x000076322b2a7816 */ /* 0x000fe4000000002a */
[----:B------:R-:W-:Y:S02]  /*26bc0*/  LOP3.LUT R226, R58, 0xffff, RZ, 0xc0, !PT ;  /* 0x0000ffff3ae27812 */ /* 0x000fe400078ec0ff */
[C---:B------:R-:W-:Y:S02]  /*26bd0*/  PRMT R59, R148.reuse, 0x7610, R59 ;  /* 0x00007610943b7816 */ /* 0x040fe4000000003b */
[----:B------:R-:W-:Y:S02]  /*26be0*/  PRMT R63, R148, 0x7632, R63 ;  /* 0x00007632943f7816 */ /* 0x000fe4000000003f */
[--C-:B------:R-:W-:Y:S02]  /*26bf0*/  SHF.R.U32.HI R148, RZ, 0x10, R60.reuse ;  /* 0x00000010ff947819 */ /* 0x100fe4000001163c */
[----:B------:R-:W-:Y:S02]  /*26c00*/  SHF.R.U32.HI R140, RZ, 0x18, R60 ;  /* 0x00000018ff8c7819 */ /* 0x000fe4000001163c */
[----:B------:R-:W-:Y:S02]  /*26c10*/  LOP3.LUT R148, R148, 0xff, RZ, 0xc0, !PT ;  /* 0x000000ff94947812 */ /* 0x000fe400078ec0ff */
[----:B------:R-:W-:Y:S02]  /*26c20*/  LOP3.LUT R156, R58, 0xff, RZ, 0xc0, !PT ;  /* 0x000000ff3a9c7812 */ /* 0x000fe400078ec0ff */
[--C-:B------:R-:W-:Y:S02]  /*26c30*/  SHF.R.U32.HI R151, RZ, 0x10, R58.reuse ;  /* 0x00000010ff977819 */ /* 0x100fe4000001163a */
[--C-:B------:R-:W-:Y:S02]  /*26c40*/  SHF.R.U32.HI R157, RZ, 0x18, R58.reuse ;  /* 0x00000018ff9d7819 */ /* 0x100fe4000001163a */
[----:B------:R-:W-:Y:S02]  /*26c50*/  SHF.R.U32.HI R223, RZ, 0x18, R58 ;  /* 0x00000018ffdf7819 */ /* 0x000fe4000001163a */
[C---:B------:R-:W-:Y:S02]  /*26c60*/  LOP3.LUT R189, R62.reuse, 0xff, RZ, 0xc0, !PT ;  /* 0x000000ff3ebd7812 */ /* 0x040fe400078ec0ff */
[--C-:B------:R-:W-:Y:S02]  /*26c70*/  SHF.R.U32.HI R213, RZ, 0x18, R62.reuse ;  /* 0x00000018ffd57819 */ /* 0x100fe4000001163e */
[--C-:B------:R-:W-:Y:S02]  /*26c80*/  SHF.R.U32.HI R214, RZ, 0x10, R62.reuse ;  /* 0x00000010ffd67819 */ /* 0x100fe4000001163e */
[--C-:B------:R-:W-:Y:S02]  /*26c90*/  SHF.R.U32.HI R249, RZ, 0x10, R62.reuse ;  /* 0x00000010fff97819 */ /* 0x100fe4000001163e */
[----:B------:R-:W-:Y:S02]  /*26ca0*/  LOP3.LUT R252, R62, 0xff, RZ, 0xc0, !PT ;  /* 0x000000ff3efc7812 */ /* 0x000fe400078ec0ff */
[--C-:B------:R-:W-:Y:S02]  /*26cb0*/  SHF.R.U32.HI R251, RZ, 0x18, R62.reuse ;  /* 0x00000018fffb7819 */ /* 0x100fe4000001163e */
[----:B------:R-:W-:Y:S02]  /*26cc0*/  PRMT R62, R155, 0x7610, R62 ;  /* 0x000076109b3e7816 */ /* 0x000fe4000000003e */
[----:B------:R-:W-:Y:S02]  /*26cd0*/  SHF.R.U32.HI R146, RZ, 0x8, R146 ;  /* 0x00000008ff927819 */ /* 0x000fe40000011692 */
[----:B------:R-:W-:Y:S02]  /*26ce0*/  LOP3.LUT R151, R151, 0xff, RZ, 0xc0, !PT ;  /* 0x000000ff97977812 */ /* 0x000fe400078ec0ff */
[----:B------:R-:W-:Y:S02]  /*26cf0*/  LOP3.LUT R146, R146, 0xffff, RZ, 0xc0, !PT ;  /* 0x0000ffff92927812 */ /* 0x000fe400078ec0ff */
[C---:B------:R-:W-:Y:S02]  /*26d00*/  PRMT R66, R153.reuse, 0x7610, R66 ;  /* 0x0000761099427816 */ /* 0x040fe40000000042 */
[----:B------:R-:W-:Y:S02]  /*26d10*/  PRMT R67, R153, 0x7632, R67 ;  /* 0x0000763299437816 */ /* 0x000fe40000000043 */
[----:B------:R-:W-:Y:S02]  /*26d20*/  PRMT R78, R149, 0x7632, R78 ;  /* 0x00007632954e7816 */ /* 0x000fe4000000004e */
[----:B------:R-:W-:Y:S02]  /*26d30*/  LOP3.LUT R53, R80, 0xffff, RZ, 0xc0, !PT ;  /* 0x0000ffff50357812 */ /* 0x000fe400078ec0ff */
[----:B------:R-:W-:Y:S02]  /*26d40*/  ISETP.LE.U32.AND P1, PT, R189, UR23, PT ;  /* 0x00000017bd007c0c */ /* 0x000fe4000bf23070 */
[----:B------:R-:W-:Y:S02]  /*26d50*/  SHF.R.U32.HI R53, RZ, 0x8, R53 ;  /* 0x00000008ff357819 */ /* 0x000fe40000011635 */
[----:B------:R-:W-:Y:S02]  /*26d60*/  SHF.R.U32.HI R50, RZ, 0x8, R208 ;  /* 0x00000008ff327819 */ /* 0x000fe400000116d0 */
[----:B------:R-:W-:Y:S02]  /*26d70*/  LOP3.LUT R152, R53, 0xffff, RZ, 0xc0, !PT ;  /* 0x0000ffff35987812 */ /* 0x000fe400078ec0ff */
[----:B------:R-:W-:Y:S02]  /*26d80*/  LOP3.LUT R50, R50, 0xffff, RZ, 0xc0, !PT ;  /* 0x0000ffff32327812 */ /* 0x000fe400078ec0ff */
[----:B---3--:R-:W-:Y:S02]  /*26d90*/  LOP3.LUT R36, R36, R173, RZ, 0xc0, !PT ;  /* 0x000000ad24247212 */ /* 0x008fe400078ec0ff */
[----:B------:R-:W-:Y:S02]  /*26da0*/  LOP3.LUT R83, R203, UR10, R224, 0x96, !PT ;  /* 0x0000000acb537c12 */ /* 0x000fe4000f8e96e0 */
[----:B------:R-:W-:Y:S02]  /*26db0*/  LOP3.LUT R224, R58, 0xff, RZ, 0xc0, !PT ;  /* 0x000000ff3ae07812 */ /* 0x000fe400078ec0ff */
[----:B------:R-:W-:Y:S02]  /*26dc0*/  LOP3.LUT R55, R83, 0xffff, RZ, 0xc0, !PT ;  /* 0x0000ffff53377812 */ /* 0x000fe400078ec0ff */
[--C-:B--2---:R-:W-:Y:S02]  /*26dd0*/  SHF.R.U32.HI R225, RZ, 0x10, R58.reuse ;  /* 0x00000010ffe17819 */ /* 0x104fe4000001163a */
[----:B------:R-:W-:Y:S02]  /*26de0*/  PRMT R58, R41, 0x7632, R58 ;  /* 0x00007632293a7816 */ /* 0x000fe4000000003a */
[----:B------:R-:W-:Y:S02]  /*26df0*/  SHF.R.U32.HI R55, RZ, 0x8, R55 ;  /* 0x00000008ff377819 */ /* 0x000fe40000011637 */
[----:B------:R-:W-:Y:S01]  /*26e00*/  LOP3.LUT R229, R229, 0xfffffffd, RZ, 0xc0, !PT ;  /* 0xfffffffde5e57812 */ /* 0x000fe200078ec0ff */
[----:B------:R-:W-:Y:S02]  /*26e10*/  @!P2 HADD2 R137, -R48.H0_H0, -RZ.H0_H0 ;  /* 0xa00000ff3089a230 */ /* 0x000fe40000000900 */
[----:B------:R-:W-:Y:S03]  /*26e20*/  @!P3 HADD2 R132, -R47.H0_H0, -RZ.H0_H0 ;  /* 0xa00000ff2f84b230 */ /* 0x000fe60000000900 */
[----:B------:R-:W-:Y:S01]  /*26e30*/  PRMT R30, R137, 0x7610, R30 ;  /* 0x00007610891e7816 */ /* 0x000fe2000000001e */
[----:B------:R-:W-:Y:S01]  /*26e40*/  @!P2 STL.S16 [R1+0x260], R137 ;  /* 0x000260890100a387 */ /* 0x000fe20000100600 */
[----:B------:R-:W-:Y:S01]  /*26e50*/  @!P4 HADD2 R124, -R46.H0_H0, -RZ.H0_H0 ;  /* 0xa00000ff2e7cc230 */ /* 0x000fe20000000900 */
[----:B------:R-:W-:Y:S02]  /*26e60*/  PRMT R10, R132, 0x7610, R10 ;  /* 0x00007610840a7816 */ /* 0x000fe4000000000a */
[----:B------:R2:W3:Y:S01]  /*26e70*/  LDL.S16 R89, [R1+0x278] ;  /* 0x0002780001597983 */ /* 0x0004e20000100600 */
[----:B----4-:R-:W-:Y:S01]  /*26e80*/  @!P5 HADD2 R117, -R43.H0_H0, -RZ.H0_H0 ;  /* 0xa00000ff2b75d230 */ /* 0x010fe20000000900 */
[----:B------:R-:W-:Y:S02]  /*26e90*/  PRMT R232, R124, 0x7610, R232 ;  /* 0x000076107ce87816 */ /* 0x000fe400000000e8 */
[----:B------:R1:W-:Y:S01]  /*26ea0*/  @!P3 STL.S16 [R1+0x25c], R132 ;  /* 0x00025c840100b387 */ /* 0x0003e20000100600 */
[----:B------:R-:W-:Y:S01]  /*26eb0*/  @!P6 HADD2 R116, -R42.H0_H0, -RZ.H0_H0 ;  /* 0xa00000ff2a74e230 */ /* 0x000fe20000000900 */
[----:B------:R-:W-:Y:S02]  /*26ec0*/  PRMT R233, R117, 0x7610, R233 ;  /* 0x0000761075e97816 */ /* 0x000fe400000000e9 */
[----:B------:R-:W-:Y:S01]  /*26ed0*/  @!P4 STL.S16 [R1+0x258], R124 ;  /* 0x0002587c0100c387 */ /* 0x000fe20000100600 */
[----:B------:R-:W-:Y:S01]  /*26ee0*/  @!P0 HADD2 R64, -R45.H0_H0, -RZ.H0_H0 ;  /* 0xa00000ff2d408230 */ /* 0x000fe20000000900 */
[----:B------:R-:W-:Y:S02]  /*26ef0*/  PRMT R26, R116, 0x7610, R26 ;  /* 0x00007610741a7816 */ /* 0x000fe4000000001a */
[----:B------:R-:W-:Y:S02]  /*26f00*/  @!P5 STL.S16 [R1+0x26c], R117 ;  /* 0x00026c750100d387 */ /* 0x000fe40000100600 */
[----:B------:R-:W-:Y:S02]  /*26f10*/  PRMT R31, R64, 0x7610, R31 ;  /* 0x00007610401f7816 */ /* 0x000fe4000000001f */
[----:B------:R4:W-:Y:S04]  /*26f20*/  @!P6 STL.S16 [R1+0x268], R116 ;  /* 0x000268740100e387 */ /* 0x0009e80000100600 */
[----:B------:R2:W2:Y:S04]  /*26f30*/  LDL.S16 R112, [R1+0x27c] ;  /* 0x00027c0001707983 */ /* 0x0004a80000100600 */
[----:B------:R4:W-:Y:S01]  /*26f40*/  @!P0 STL.S16 [R1+0x264], R64 ;  /* 0x0002644001008387 */ /* 0x0009e20000100600 */
[----:B------:R-:W-:Y:S03]  /*26f50*/  ISETP.LE.U32.AND P0, PT, R115, UR23, PT ;  /* 0x0000001773007c0c */ /* 0x000fe6000bf03070 */
[----:B------:R2:W2:Y:S01]  /*26f60*/  LDL.S16 R72, [R1+0x280] ;  /* 0x0002800001487983 */ /* 0x0004a20000100600 */
[----:B-1----:R-:W-:Y:S02]  /*26f70*/  LOP3.LUT R132, R61, 0xffff, RZ, 0xc0, !PT ;  /* 0x0000ffff3d847812 */ /* 0x002fe400078ec0ff */
[----:B------:R-:W-:Y:S02]  /*26f80*/  PRMT R61, R155, 0x7632, R61 ;  /* 0x000076329b3d7816 */ /* 0x000fe4000000003d */
[----:B------:R-:W-:Y:S04]  /*26f90*/  SHF.R.U32.HI R155, RZ, 0x10, R80 ;  /* 0x00000010ff9b7819 */ /* 0x000fe80000011650 */
[----:B------:R-:W-:Y:S01]  /*26fa0*/  LOP3.LUT R155, R155, 0xff, RZ, 0xc0, !PT ;  /* 0x000000ff9b9b7812 */ /* 0x000fe200078ec0ff */
[----:B------:R-:W-:Y:S02]  /*26fb0*/  @!P0 HADD2 R27, -R44.H0_H0, -RZ.H0_H0 ;  /* 0xa00000ff2c1b8230 */ /* 0x000fe40000000900 */
[----:B----4-:R-:W-:Y:S03]  /*26fc0*/  IMAD.WIDE.U32 R116, R147, -0x2daee0ad, RZ ;  /* 0xd2511f5393747825 */ /* 0x010fe600078e00ff */
[----:B------:R1:W-:Y:S01]  /*26fd0*/  @!P0 STL.S16 [R1+0x274], R27 ;  /* 0x0002741b01008387 */ /* 0x0003e20000100600 */
[----:B------:R-:W-:Y:S02]  /*26fe0*/  PRMT R15, R27, 0x7610, R15 ;  /* 0x000076101b0f7816 */ /* 0x000fe4000000000f */
[----:B------:R-:W-:Y:S02]  /*26ff0*/  ISETP.LE.U32.AND P0, PT, R166, UR23, PT ;  /* 0x00000017a6007c0c */ /* 0x000fe4000bf03070 */
[C---:B------:R-:W-:Y:S01]  /*27000*/  LOP3.LUT R150, R116.reuse, 0xff, RZ, 0xc0, !PT ;  /* 0x000000ff74967812 */ /* 0x040fe200078ec0ff */
[----:B------:R4:W4:Y:S01]  /*27010*/  LDL.S16 R64, [R1+0x284] ;  /* 0x0002840001407983 */ /* 0x0009220000100600 */
[----:B------:R-:W-:Y:S02]  /*27020*/  SHF.R.U32.HI R153, RZ, 0x10, R116 ;  /* 0x00000010ff997819 */ /* 0x000fe40000011674 */
[----:B------:R-:W-:Y:S02]  /*27030*/  LOP3.LUT R167, R117, UR11, R204, 0x96, !PT ;  /* 0x0000000b75a77c12 */ /* 0x000fe4000f8e96cc */
[----:B------:R-:W-:Y:S02]  /*27040*/  LOP3.LUT R153, R153, 0xff, RZ, 0xc0, !PT ;  /* 0x000000ff99997812 */ /* 0x000fe400078ec0ff */
[C---:B------:R-:W-:Y:S02]  /*27050*/  LOP3.LUT R237, R116.reuse, 0xffff, RZ, 0xc0, !PT ;  /* 0x0000ffff74ed7812 */ /* 0x040fe400078ec0ff */
[--C-:B------:R-:W-:Y:S01]  /*27060*/  SHF.R.U32.HI R238, RZ, 0x10, R116.reuse ;  /* 0x00000010ffee7819 */ /* 0x100fe20000011674 */
[----:B------:R-:W-:Y:S01]  /*27070*/  @!P0 HADD2 R90, -R2.H0_H0, -RZ.H0_H0 ;  /* 0xa00000ff025a8230 */ /* 0x000fe20000000900 */
[----:B------:R-:W-:Y:S02]  /*27080*/  LOP3.LUT R241, R116, 0xff, RZ, 0xc0, !PT ;  /* 0x000000ff74f17812 */ /* 0x000fe400078ec0ff */
[----:B------:R-:W-:Y:S02]  /*27090*/  SHF.R.U32.HI R240, RZ, 0x18, R116 ;  /* 0x00000018fff07819 */ /* 0x000fe40000011674 */
[----:B------:R-:W-:Y:S04]  /*270a0*/  PRMT R135, R90, 0x7610, R135 ;  /* 0x000076105a877816 */ /* 0x000fe80000000087 */
[----:B------:R-:W-:Y:S01]  /*270b0*/  PRMT R122, R135, 0x7610, R122 ;  /* 0x00007610877a7816 */ /* 0x000fe2000000007a */
[----:B-1----:R1:W4:Y:S04]  /*270c0*/  LDL.S16 R27, [R1+0x288] ;  /* 0x00028800011b7983 */ /* 0x0023280000100600 */
[----:B------:R1:W-:Y:S01]  /*270d0*/  @!P0 STL.S16 [R1+0x270], R90 ;  /* 0x0002705a01008387 */ /* 0x0003e20000100600 */
[----:B------:R-:W-:Y:S11]  /*270e0*/  ISETP.LE.U32.AND P0, PT, R160, UR23, PT ;  /* 0x00000017a0007c0c */ /* 0x000ff6000bf03070 */
[----:B------:R-:W-:Y:S02]  /*270f0*/  @!UPT UIADD3 URZ, URZ, URZ, URZ ;  /* 0x0000003f3f3ff290 */ /* 0x000fe4000fffe03f */
[----:B---3--:R-:W-:Y:S05]  /*27100*/  @!P0 HADD2 R89, -R0.H0_H0, -RZ.H0_H0 ;  /* 0xa00000ff00598230 */ /* 0x008fea0000000900 */
[----:B------:R-:W-:Y:S01]  /*27110*/  PRMT R29, R89, 0x7610, R29 ;  /* 0x00007610591d7816 */ /* 0x000fe2000000001d */
[----:B------:R3:W-:Y:S01]  /*27120*/  @!P0 STL.S16 [R1+0x278], R89 ;  /* 0x0002785901008387 */ /* 0x0007e20000100600 */
[----:B------:R-:W-:Y:S03]  /*27130*/  ISETP.LE.U32.AND P0, PT, R162, UR23, PT ;  /* 0x00000017a2007c0c */ /* 0x000fe6000bf03070 */
[----:B-1----:R1:W4:Y:S10]  /*27140*/  LDL.S16 R90, [R1+0x28c] ;  /* 0x00028c00015a7983 */ /* 0x0023340000100600 */
[----:B--2---:R-:W-:Y:S05]  /*27150*/  @!P0 HADD2 R112, -R38.H0_H0, -RZ.H0_H0 ;  /* 0xa00000ff26708230 */ /* 0x004fea0000000900 */
[----:B------:R-:W-:Y:S01]  /*27160*/  PRMT R14, R112, 0x7610, R14 ;  /* 0x00007610700e7816 */ /* 0x000fe2000000000e */
[----:B---3--:R1:W2:Y:S04]  /*27170*/  LDL.S16 R89, [R1+0x294] ;  /* 0x0002940001597983 */ /* 0x0082a80000100600 */
[----:B------:R3:W-:Y:S01]  /*27180*/  @!P0 STL.S16 [R1+0x27c], R112 ;  /* 0x00027c7001008387 */ /* 0x0007e20000100600 */
[----:B------:R-:W-:Y:S11]  /*27190*/  ISETP.LE.U32.AND P0, PT, R165, UR23, PT ;  /* 0x00000017a5007c0c */ /* 0x000ff6000bf03070 */
[----:B------:R-:W-:Y:S02]  /*271a0*/  @!UPT UIADD3 URZ, URZ, URZ, URZ ;  /* 0x0000003f3f3ff290 */ /* 0x000fe4000fffe03f */
[----:B------:R-:W-:Y:S05]  /*271b0*/  @!P0 HADD2 R72, -R3.H0_H0, -RZ.H0_H0 ;  /* 0xa00000ff03488230 */ /* 0x000fea0000000900 */
[----:B------:R-:W-:Y:S01]  /*271c0*/  PRMT R11, R72, 0x7610, R11 ;  /* 0x00007610480b7816 */ /* 0x000fe2000000000b */
[----:B------:R1:W-:Y:S01]  /*271d0*/  @!P0 STL.S16 [R1+0x280], R72 ;  /* 0x0002804801008387 */ /* 0x0003e20000100600 */
[----:B------:R-:W-:Y:S03]  /*271e0*/  ISETP.LE.U32.AND P0, PT, R143, UR23, PT ;  /* 0x000000178f007c0c */ /* 0x000fe6000bf03070 */
[----:B---3--:R3:W3:Y:S10]  /*271f0*/  LDL.S16 R112, [R1+0x290] ;  /* 0x0002900001707983 */ /* 0x0086f40000100600 */
[----:B----4-:R-:W-:Y:S05]  /*27200*/  @!P0 HADD2 R64, -R40.H0_H0, -RZ.H0_H0 ;  /* 0xa00000ff28408230 */ /* 0x010fea0000000900 */
[----:B------:R-:W-:Y:S01]  /*27210*/  PRMT R28, R64, 0x7610, R28 ;  /* 0x00007610401c7816 */ /* 0x000fe2000000001c */
[----:B------:R4:W-:Y:S01]  /*27220*/  @!P0 STL.S16 [R1+0x284], R64 ;  /* 0x0002844001008387 */ /* 0x0009e20000100600 */
[----:B------:R-:W-:Y:S03]  /*27230*/  ISETP.LE.U32.AND P0, PT, R132, UR23, PT ;  /* 0x0000001784007c0c */ /* 0x000fe6000bf03070 */
[----:B-1----:R1:W3:Y:S10]  /*27240*/  LDL.S16 R72, [R1+0x2a0] ;  /* 0x0002a00001487983 */ /* 0x0022f40000100600 */
[----:B------:R-:W-:Y:S05]  /*27250*/  @!P0 HADD2 R27, -R39.H0_H0, -RZ.H0_H0 ;  /* 0xa00000ff271b8230 */ /* 0x000fea0000000900 */
[----:B------:R-:W-:Y:S01]  /*27260*/  PRMT R25, R27, 0x7610, R25 ;  /* 0x000076101b197816 */ /* 0x000fe20000000019 */
[----:B------:R1:W-:Y:S01]  /*27270*/  @!P0 STL.S16 [R1+0x288], R27 ;  /* 0x0002881b01008387 */ /* 0x0003e20000100600 */
[----:B------:R-:W-:Y:S02]  /*27280*/  ISETP.LE.U32.AND P0, PT, R148, UR23, PT ;  /* 0x0000001794007c0c */ /* 0x000fe4000bf03070 */
[--C-:B----4-:R-:W-:Y:S02]  /*27290*/  LOP3.LUT R64, R117, UR31, R204.reuse, 0x96, !PT ;  /* 0x0000001f75407c12 */ /* 0x110fe4000f8e96cc */
[----:B------:R-:W-:Y:S02]  /*272a0*/  PRMT R204, R26, 0x7610, R204 ;  /* 0x000076101acc7816 */ /* 0x000fe400000000cc */
[C---:B------:R-:W-:Y:S02]  /*272b0*/  LOP3.LUT R139, R64.reuse, 0xff, RZ, 0xc0, !PT ;  /* 0x000000ff408b7812 */ /* 0x040fe400078ec0ff */
[----:B------:R-:W-:Y:S02]  /*272c0*/  LOP3.LUT R60, R64, 0xffff, RZ, 0xc0, !PT ;  /* 0x0000ffff403c7812 */ /* 0x000fe400078ec0ff */
[--C-:B------:R-:W-:Y:S02]  /*272d0*/  SHF.R.U32.HI R147, RZ, 0x10, R64.reuse ;  /* 0x00000010ff937819 */ /* 0x100fe40000011640 */
[--C-:B------:R-:W-:Y:S02]  /*272e0*/  SHF.R.U32.HI R137, RZ, 0x18, R64.reuse ;  /* 0x00000018ff897819 */ /* 0x100fe40000011640 */
[----:B------:R-:W-:Y:S02]  /*272f0*/  LOP3.LUT R147, R147, 0xff, RZ, 0xc0, !PT ;  /* 0x000000ff93937812 */ /* 0x000fe400078ec0ff */
[----:B------:R-:W-:Y:S01]  /*27300*/  PRMT R64, R154, 0x7610, R64 ;  /* 0x000076109a407816 */ /* 0x000fe20000000040 */
[----:B-1----:R1:W4:Y:S01]  /*27310*/  LDL.S16 R27, [R1+0x29c] ;  /* 0x00029c00011b7983 */ /* 0x0023220000100600 */
[----:B------:R-:W-:Y:S05]  /*27320*/  @!P0 HADD2 R90, -R41.H0_H0, -RZ.H0_H0 ;  /* 0xa00000ff295a8230 */ /* 0x000fea0000000900 */
[----:B------:R-:W-:Y:S01]  /*27330*/  PRMT R24, R90, 0x7610, R24 ;  /* 0x000076105a187816 */ /* 0x000fe20000000018 */
[----:B------:R1:W-:Y:S01]  /*27340*/  @!P0 STL.S16 [R1+0x28c], R90 ;  /* 0x00028c5a01008387 */ /* 0x0003e20000100600 */
[----:B------:R-:W-:Y:S03]  /*27350*/  ISETP.LE.U32.AND P0, PT, R140, UR23, PT ;  /* 0x000000178c007c0c */ /* 0x000fe6000bf03070 */
[----:B------:R3:W4:Y:S10]  /*27360*/  LDL.S16 R124, [R1+0x298] ;  /* 0x00029800017c7983 */ /* 0x0007340000100600 */
[----:B--2---:R-:W-:Y:S05]  /*27370*/  @!P0 HADD2 R89, -R58.H0_H0, -RZ.H0_H0 ;  /* 0xa00000ff3a598230 */ /* 0x004fea0000000900 */
[----:B------:R-:W-:Y:S01]  /*27380*/  PRMT R13, R89, 0x7610, R13 ;  /* 0x00007610590d7816 */ /* 0x000fe2000000000d */
[----:B------:R2:W-:Y:S01]  /*27390*/  @!P0 STL.S16 [R1+0x294], R89 ;  /* 0x0002945901008387 */ /* 0x0005e20000100600 */
[----:B------:R-:W-:Y:S02]  /*273a0*/  ISETP.LE.U32.AND P0, PT, R139, UR23, PT ;  /* 0x000000178b007c0c */ /* 0x000fe4000bf03070 */
[--C-:B-1----:R-:W-:Y:S02]  /*273b0*/  SHF.R.U32.HI R90, RZ, 0x8, R60.reuse ;  /* 0x00000008ff5a7819 */ /* 0x102fe4000001163c */
[----:B------:R-:W-:Y:S02]  /*273c0*/  PRMT R60, R161, 0x7610, R60 ;  /* 0x00007610a13c7816 */ /* 0x000fe4000000003c */
[----:B------:R-:W-:Y:S07]  /*273d0*/  LOP3.LUT R90, R90, 0xffff, RZ, 0xc0, !PT ;  /* 0x0000ffff5a5a7812 */ /* 0x000fee00078ec0ff */
[----:B---3--:R-:W-:Y:S01]  /*273e0*/  @!P0 HADD2 R112, -R59.H0_H0, -RZ.H0_H0 ;  /* 0xa00000ff3b708230 */ /* 0x008fe20000000900 */
[----:B--2---:R2:W3:Y:S04]  /*273f0*/  LDL.S16 R89, [R1+0x2ac] ;  /* 0x0002ac0001597983 */ /* 0x0044e80000100600 */
[----:B------:R-:W-:Y:S01]  /*27400*/  PRMT R12, R112, 0x7610, R12 ;  /* 0x00007610700c7816 */ /* 0x000fe2000000000c */
[----:B------:R1:W-:Y:S01]  /*27410*/  @!P0 STL.S16 [R1+0x290], R112 ;  /* 0x0002907001008387 */ /* 0x0003e20000100600 */
[----:B------:R-:W-:Y:S11]  /*27420*/  ISETP.LE.U32.AND P0, PT, R90, UR23, PT ;  /* 0x000000175a007c0c */ /* 0x000ff6000bf03070 */
[----:B------:R-:W-:Y:S02]  /*27430*/  @!UPT UIADD3 URZ, URZ, URZ, URZ ;  /* 0x0000003f3f3ff290 */ /* 0x000fe4000fffe03f */
[----:B------:R-:W-:Y:S05]  /*27440*/  @!P0 HADD2 R72, -R63.H0_H0, -RZ.H0_H0 ;  /* 0xa00000ff3f488230 */ /* 0x000fea0000000900 */
[----:B------:R-:W-:Y:S01]  /*27450*/  PRMT R9, R72, 0x7610, R9 ;  /* 0x0000761048097816 */ /* 0x000fe20000000009 */
[----:B-1----:R2:W2:Y:S04]  /*27460*/  LDL.S16 R112, [R1+0x2a8] ;  /* 0x0002a80001707983 */ /* 0x0024a80000100600 */
[----:B------:R1:W-:Y:S01]  /*27470*/  @!P0 STL.S16 [R1+0x2a0], R72 ;  /* 0x0002a04801008387 */ /* 0x0003e20000100600 */
[----:B------:R-:W-:Y:S11]  /*27480*/  ISETP.LE.U32.AND P0, PT, R147, UR23, PT ;  /* 0x0000001793007c0c */ /* 0x000ff6000bf03070 */
[----:B------:R-:W-:Y:S02]  /*27490*/  @!UPT UIADD3 URZ, URZ, URZ, URZ ;  /* 0x0000003f3f3ff290 */ /* 0x000fe4000fffe03f */
[----:B----4-:R-:W-:Y:S01]  /*274a0*/  @!P0 HADD2 R27, -R60.H0_H0, -RZ.H0_H0 ;  /* 0xa00000ff3c1b8230 */ /* 0x010fe20000000900 */
[----:B-1----:R1:W4:Y:S04]  /*274b0*/  LDL.S16 R72, [R1+0x2a4] ;  /* 0x0002a40001487983 */ /* 0x0023280000100600 */
[----:B------:R-:W-:Y:S01]  /*274c0*/  PRMT R8, R27, 0x7610, R8 ;  /* 0x000076101b087816 */ /* 0x000fe20000000008 */
[----:B------:R1:W-:Y:S01]  /*274d0*/  @!P0 STL.S16 [R1+0x29c], R27 ;  /* 0x00029c1b01008387 */ /* 0x0003e20000100600 */
[----:B------:R-:W-:Y:S03]  /*274e0*/  ISETP.LE.U32.AND P0, PT, R137, UR23, PT ;  /* 0x0000001789007c0c */ /* 0x000fe6000bf03070 */
[----:B-1----:R1:W4:Y:S10]  /*274f0*/  LDL.S16 R27, [R1+0x2b4] ;  /* 0x0002b400011b7983 */ /* 0x0023340000100600 */
[----:B------:R-:W-:Y:S05]  /*27500*/  @!P0 HADD2 R124, -R57.H0_H0, -RZ.H0_H0 ;  /* 0xa00000ff397c8230 */ /* 0x000fea0000000900 */
[----:B------:R-:W-:Y:S01]  /*27510*/  PRMT R77, R124, 0x7610, R77 ;  /* 0x000076107c4d7816 */ /* 0x000fe2000000004d */
[----:B------:R-:W-:Y:S01]  /*27520*/  @!P0 STL.S16 [R1+0x298], R124 ;  /* 0x0002987c01008387 */ /* 0x000fe20000100600 */
[----:B------:R-:W-:Y:S03]  /*27530*/  ISETP.LE.U32.AND P0, PT, R156, UR23, PT ;  /* 0x000000179c007c0c */ /* 0x000fe6000bf03070 */
[----:B------:R1:W4:Y:S10]  /*27540*/  LDL.S16 R154, [R1+0x2b0] ;  /* 0x0002b000019a7983 */ /* 0x0003340000100600 */
[----:B---3--:R-:W-:Y:S05]  /*27550*/  @!P0 HADD2 R89, -R62.H0_H0, -RZ.H0_H0 ;  /* 0xa00000ff3e598230 */ /* 0x008fea0000000900 */
[----:B------:R-:W-:Y:S01]  /*27560*/  PRMT R136, R89, 0x7610, R136 ;  /* 0x0000761059887816 */ /* 0x000fe20000000088 */
[----:B------:R3:W-:Y:S01]  /*27570*/  @!P0 STL.S16 [R1+0x2ac], R89 ;  /* 0x0002ac5901008387 */ /* 0x0007e20000100600 */
[----:B------:R-:W-:Y:S11]  /*27580*/  ISETP.LE.U32.AND P0, PT, R146, UR23, PT ;  /* 0x0000001792007c0c */ /* 0x000ff6000bf03070 */
[----:B------:R-:W-:Y:S02]  /*27590*/  @!UPT UIADD3 URZ, URZ, URZ, URZ ;  /* 0x0000003f3f3ff290 */ /* 0x000fe4000fffe03f */
[----:B--2---:R-:W-:Y:S01]  /*275a0*/  @!P0 HADD2 R112, -R61.H0_H0, -RZ.H0_H0 ;  /* 0xa00000ff3d708230 */ /* 0x004fe20000000900 */
[----:B---3--:R1:W2:Y:S04]  /*275b0*/  LDL.S16 R89, [R1+0x2bc] ;  /* 0x0002bc0001597983 */ /* 0x0082a80000100600 */
[----:B------:R-:W-:Y:S01]  /*275c0*/  PRMT R179, R112, 0x7610, R179 ;  /* 0x0000761070b37816 */ /* 0x000fe200000000b3 */
[----:B------:R-:W-:Y:S01]  /*275d0*/  @!P0 STL.S16 [R1+0x2a8], R112 ;  /* 0x0002a87001008387 */ /* 0x000fe20000100600 */
[----:B------:R-:W-:Y:S03]  /*275e0*/  ISETP.LE.U32.AND P0, PT, R151, UR23, PT ;  /* 0x0000001797007c0c */ /* 0x000fe6000bf03070 */
[----:B------:R1:W3:Y:S10]  /*275f0*/  LDL.S16 R144, [R1+0x2c8] ;  /* 0x0002c80001907983 */ /* 0x0002f40000100600 */
[----:B----4-:R-:W-:Y:S05]  /*27600*/  @!P0 HADD2 R72, -R64.H0_H0, -RZ.H0_H0 ;  /* 0xa00000ff40488230 */ /* 0x010fea0000000900 */
[----:B------:R-:W-:Y:S01]  /*27610*/  PRMT R219, R72, 0x7610, R219 ;  /* 0x0000761048db7816 */ /* 0x000fe200000000db */
[----:B------:R4:W-:Y:S01]  /*27620*/  @!P0 STL.S16 [R1+0x2a4], R72 ;  /* 0x0002a44801008387 */ /* 0x0009e20000100600 */
[----:B------:R-:W-:Y:S03]  /*27630*/  ISETP.LE.U32.AND P0, PT, R157, UR23, PT ;  /* 0x000000179d007c0c */ /* 0x000fe6000bf03070 */
[----:B------:R1:W3:Y:S10]  /*27640*/  LDL.S16 R124, [R1+0x2c4] ;  /* 0x0002c400017c7983 */ /* 0x0002f40000100600 */
[----:B------:R-:W-:Y:S01]  /*27650*/  @!P0 HADD2 R27, -R65.H0_H0, -RZ.H0_H0 ;  /* 0xa00000ff411b8230 */ /* 0x000fe20000000900 */
[----:B----4-:R-:W-:Y:S02]  /*27660*/  LOP3.LUT R72, R116, 0xffff, RZ, 0xc0, !PT ;  /* 0x0000ffff74487812 */ /* 0x010fe400078ec0ff */
[----:B------:R-:W-:Y:S02]  /*27670*/  PRMT R117, R233, 0x7610, R117 ;  /* 0x00007610e9757816 */ /* 0x000fe40000000075 */
[----:B------:R-:W-:Y:S01]  /*27680*/  PRMT R222, R27, 0x7610, R222 ;  /* 0x000076101bde7816 */ /* 0x000fe200000000de */
[----:B------:R4:W-:Y:S01]  /*27690*/  @!P0 STL.S16 [R1+0x2b4], R27 ;  /* 0x0002b41b01008387 */ /* 0x0009e20000100600 */
[----:B------:R-:W-:Y:S02]  /*276a0*/  ISETP.LE.U32.AND P0, PT, R150, UR23, PT ;  /* 0x0000001796007c0c */ /* 0x000fe4000bf03070 */
[--C-:B------:R-:W-:Y:S01]  /*276b0*/  SHF.R.U32.HI R56, RZ, 0x8, R72.reuse ;  /* 0x00000008ff387819 */ /* 0x100fe20000011648 */
[----:B------:R1:W3:Y:S01]  /*276c0*/  LDL.S16 R112, [R1+0x2d0] ;  /* 0x0002d00001707983 */ /* 0x0002e20000100600 */
[----:B------:R-:W-:Y:S02]  /*276d0*/  PRMT R72, R149, 0x7610, R72 ;  /* 0x0000761095487816 */ /* 0x000fe40000000048 */
[----:B------:R-:W-:Y:S01]  /*276e0*/  LOP3.LUT R56, R56, 0xffff, RZ, 0xc0, !PT ;  /* 0x0000ffff38387812 */ /* 0x000fe200078ec0ff */
[----:B----4-:R1:W4:Y:S06]  /*276f0*/  LDL.S16 R27, [R1+0x2e0] ;  /* 0x0002e000011b7983 */ /* 0x01032c0000100600 */
[----:B------:R-:W-:Y:S05]  /*27700*/  @!P0 HADD2 R154, -R66.H0_H0, -RZ.H0_H0 ;  /* 0xa00000ff429a8230 */ /* 0x000fea0000000900 */
[----:B------:R-:W-:Y:S01]  /*27710*/  PRMT R178, R154, 0x7610, R178 ;  /* 0x000076109ab27816 */ /* 0x000fe200000000b2 */
[----:B------:R1:W-:Y:S01]  /*27720*/  @!P0 STL.S16 [R1+0x2b0], R154 ;  /* 0x0002b09a01008387 */ /* 0x0003e20000100600 */
[----:B------:R-:W-:Y:S02]  /*27730*/  ISETP.LE.U32.AND P0, PT, R56, UR23, PT ;  /* 0x0000001738007c0c */ /* 0x000fe4000bf03070 */
[----:B-1----:R-:W-:Y:S11]  /*27740*/  LOP3.LUT R154, R80, 0xff, RZ, 0xc0, !PT ;  /* 0x000000ff509a7812 */ /* 0x002ff600078ec0ff */
[----:B--2---:R-:W-:Y:S05]  /*27750*/  @!P0 HADD2 R89, -R67.H0_H0, -RZ.H0_H0 ;  /* 0xa00000ff43598230 */ /* 0x004fea0000000900 */
[----:B------:R-:W-:Y:S01]  /*27760*/  PRMT R133, R89, 0x7610, R133 ;  /* 0x0000761059857816 */ /* 0x000fe20000000085 */
[----:B------:R1:W-:Y:S01]  /*27770*/  @!P0 STL.S16 [R1+0x2bc], R89 ;  /* 0x0002bc5901008387 */ /* 0x0003e20000100600 */
[----:B------:R-:W-:Y:S03]  /*27780*/  ISETP.LE.U32.AND P0, PT, R153, UR23, PT ;  /* 0x0000001799007c0c */ /* 0x000fe6000bf03070 */
[----:B------:R2:W2:Y:S04]  /*27790*/  LDL.S16 R161, [R1+0x2e8] ;  /* 0x0002e80001a17983 */ /* 0x0004a80000100600 */
[----:B------:R2:W2:Y:S06]  /*277a0*/  LDL.S16 R149, [R1+0x2e4] ;  /* 0x0002e40001957983 */ /* 0x0004ac0000100600 */
[----:B---3--:R-:W-:Y:S05]  /*277b0*/  @!P0 HADD2 R144, -R68.H0_H0, -RZ.H0_H0 ;  /* 0xa00000ff44908230 */ /* 0x008fea0000000900 */
[----:B------:R-:W-:Y:S01]  /*277c0*/  PRMT R134, R144, 0x7610, R134 ;  /* 0x0000761090867816 */ /* 0x000fe20000000086 */
[----:B------:R3:W-:Y:S01]  /*277d0*/  @!P0 STL.S16 [R1+0x2c8], R144 ;  /* 0x0002c89001008387 */ /* 0x0007e20000100600 */
[----:B------:R-:W-:Y:S02]  /*277e0*/  ISETP.LE.U32.AND P0, PT, R154, UR23, PT ;  /* 0x000000179a007c0c */ /* 0x000fe4000bf03070 */
[--C-:B-1----:R-:W-:Y:S02]  /*277f0*/  SHF.R.U32.HI R89, RZ, 0x18, R116.reuse ;  /* 0x00000018ff597819 */ /* 0x102fe40000011674 */
[----:B------:R-:W-:Y:S02]  /*27800*/  PRMT R116, R232, 0x7610, R116 ;  /* 0x00007610e8747816 */ /* 0x000fe40000000074 */
[----:B------:R-:W-:Y:S02]  /*27810*/  ISETP.LE.U32.AND P6, PT, R89, UR23, PT ;  /* 0x0000001759007c0c */ /* 0x000fe4000bfc3070 */
[----:B------:R-:W-:Y:S11]  /*27820*/  SHF.R.U32.HI R89, RZ, 0x18, R80 ;  /* 0x00000018ff597819 */ /* 0x000ff60000011650 */
[----:B------:R-:W-:Y:S05]  /*27830*/  @!P6 HADD2 R124, -R69.H0_H0, -RZ.H0_H0 ;  /* 0xa00000ff457ce230 */ /* 0x000fea0000000900 */
[----:B------:R-:W-:Y:S01]  /*27840*/  PRMT R176, R124, 0x7610, R176 ;  /* 0x000076107cb07816 */ /* 0x000fe200000000b0 */
[----:B------:R1:W-:Y:S04]  /*27850*/  @!P6 STL.S16 [R1+0x2c4], R124 ;  /* 0x0002c47c0100e387 */ /* 0x0003e80000100600 */
[----:B---3--:R3:W3:Y:S01]  /*27860*/  LDL.S16 R144, [R1+0x2d8] ;  /* 0x0002d80001907983 */ /* 0x0086e20000100600 */
[----:B------:R-:W-:Y:S05]  /*27870*/  @!P0 HADD2 R112, -R70.H0_H0, -RZ.H0_H0 ;  /* 0xa00000ff46708230 */ /* 0x000fea0000000900 */
[----:B------:R-:W-:Y:S01]  /*27880*/  PRMT R220, R112, 0x7610, R220 ;  /* 0x0000761070dc7816 */ /* 0x000fe200000000dc */
[----:B------:R4:W-:Y:S01]  /*27890*/  @!P0 STL.S16 [R1+0x2d0], R112 ;  /* 0x0002d07001008387 */ /* 0x0009e20000100600 */
[----:B------:R-:W-:Y:S01]  /*278a0*/  ISETP.LE.U32.AND P0, PT, R152, UR23, PT ;  /* 0x0000001798007c0c */ /* 0x000fe2000bf03070 */
[----:B-1----:R-:W-:Y:S05]  /*278b0*/  IMAD.WIDE.U32 R124, R125, -0x326172a9, RZ ;  /* 0xcd9e8d577d7c7825 */ /* 0x002fea00078e00ff */
[----:B------:R-:W-:Y:S02]  /*278c0*/  LOP3.LUT R53, R125, UR36, R138, 0x96, !PT ;  /* 0x000000247d357c12 */ /* 0x000fe4000f8e968a */
[C---:B------:R-:W-:Y:S02]  /*278d0*/  LOP3.LUT R51, R124.reuse, 0xff, RZ, 0xc0, !PT ;  /* 0x000000ff7c337812 */ /* 0x040fe400078ec0ff */
[----:B------:R-:W-:Y:S03]  /*278e0*/  LOP3.LUT R80, R53, 0xffff, RZ, 0xc0, !PT ;  /* 0x0000ffff35507812 */ /* 0x000fe600078ec0ff */
[----:B----4-:R-:W-:Y:S01]  /*278f0*/  @!P0 HADD2 R27, -R71.H0_H0, -RZ.H0_H0 ;  /* 0xa00000ff471b8230 */ /* 0x010fe20000000900 */
[----:B------:R-:W-:Y:S02]  /*27900*/  LOP3.LUT R54, R124, 0xffff, RZ, 0xc0, !PT ;  /* 0x0000ffff7c367812 */ /* 0x000fe400078ec0ff */
[--C-:B------:R-:W-:Y:S02]  /*27910*/  SHF.R.U32.HI R52, RZ, 0x8, R80.reuse ;  /* 0x00000008ff347819 */ /* 0x100fe40000011650 */
[----:B------:R-:W-:Y:S02]  /*27920*/  PRMT R221, R27, 0x7610, R221 ;  /* 0x000076101bdd7816 */ /* 0x000fe400000000dd */
[----:B------:R-:W-:Y:S02]  /*27930*/  LOP3.LUT R52, R52, 0xffff, RZ, 0xc0, !PT ;  /* 0x0000ffff34347812 */ /* 0x000fe400078ec0ff */
[----:B------:R-:W-:Y:S01]  /*27940*/  PRMT R80, R81, 0x7632, R80 ;  /* 0x0000763251507816 */ /* 0x000fe20000000050 */
[----:B------:R1:W4:Y:S01]  /*27950*/  LDL.S16 R112, [R1+0x2d4] ;  /* 0x0002d40001707983 */ /* 0x0003220000100600 */
[----:B------:R-:W-:Y:S02]  /*27960*/  ISETP.LE.U32.AND P4, PT, R52, UR23, PT ;  /* 0x0000001734007c0c */ /* 0x000fe4000bf83070 */
[----:B------:R-:W-:Y:S01]  /*27970*/  LOP3.LUT R208, R124, 0xff, RZ, 0xc0, !PT ;  /* 0x000000ff7cd07812 */ /* 0x000fe200078ec0ff */
[----:B------:R1:W-:Y:S01]  /*27980*/  @!P0 STL.S16 [R1+0x2e0], R27 ;  /* 0x0002e01b01008387 */ /* 0x0003e20000100600 */
[----:B------:R-:W-:Y:S02]  /*27990*/  ISETP.LE.U32.AND P0, PT, R155, UR23, PT ;  /* 0x000000179b007c0c */ /* 0x000fe4000bf03070 */
[--C-:B------:R-:W-:Y:S02]  /*279a0*/  SHF.R.U32.HI R232, RZ, 0x10, R124.reuse ;  /* 0x00000010ffe87819 */ /* 0x100fe4000001167c */
[----:B------:R-:W-:Y:S01]  /*279b0*/  SHF.R.U32.HI R233, RZ, 0x18, R124 ;  /* 0x00000018ffe97819 */ /* 0x000fe2000001167c */
[----:B-1----:R1:W4:Y:S08]  /*279c0*/  LDL.S16 R27, [R1+0x2cc] ;  /* 0x0002cc00011b7983 */ /* 0x0023300000100600 */
[----:B--2---:R-:W-:Y:S05]  /*279d0*/  @!P0 HADD2 R161, -R72.H0_H0, -RZ.H0_H0 ;  /* 0xa00000ff48a18230 */ /* 0x004fea0000000900 */
[----:B------:R-:W-:Y:S01]  /*279e0*/  PRMT R177, R161, 0x7610, R177 ;  /* 0x00007610a1b17816 */ /* 0x000fe200000000b1 */
[----:B------:R-:W-:Y:S01]  /*279f0*/  @!P0 STL.S16 [R1+0x2e8], R161 ;  /* 0x0002e8a101008387 */ /* 0x000fe20000100600 */
[----:B------:R-:W-:Y:S02]  /*27a00*/  ISETP.LE.U32.AND P0, PT, R89, UR23, PT ;  /* 0x0000001759007c0c */ /* 0x000fe4000bf03070 */
[----:B------:R-:W-:Y:S04]  /*27a10*/  LOP3.LUT R89, R53, 0xff, RZ, 0xc0, !PT ;  /* 0x000000ff35597812 */ /* 0x000fe800078ec0ff */
[----:B------:R-:W-:Y:S02]  /*27a20*/  ISETP.LE.U32.AND P5, PT, R89, UR23, PT ;  /* 0x0000001759007c0c */ /* 0x000fe4000bfa3070 */
[--C-:B------:R-:W-:Y:S02]  /*27a30*/  SHF.R.U32.HI R89, RZ, 0x10, R53.reuse ;  /* 0x00000010ff597819 */ /* 0x100fe40000011635 */
[----:B------:R-:W-:Y:S02]  /*27a40*/  SHF.R.U32.HI R53, RZ, 0x18, R53 ;  /* 0x00000018ff357819 */ /* 0x000fe40000011635 */
[----:B------:R-:W-:Y:S01]  /*27a50*/  LOP3.LUT R89, R89, 0xff, RZ, 0xc0, !PT ;  /* 0x000000ff59597812 */ /* 0x000fe200078ec0ff */
[----:B------:R-:W-:Y:S01]  /*27a60*/  @!P0 HADD2 R149, -R78.H0_H0, -RZ.H0_H0 ;  /* 0xa00000ff4e958230 */ /* 0x000fe20000000900 */
[----:B------:R-:W-:Y:S02]  /*27a70*/  ISETP.LE.U32.AND P2, PT, R53, UR23, PT ;  /* 0x0000001735007c0c */ /* 0x000fe4000bf43070 */
[----:B------:R-:W-:Y:S02]  /*27a80*/  ISETP.LE.U32.AND P3, PT, R89, UR23, PT ;  /* 0x0000001759007c0c */ /* 0x000fe4000bf63070 */
[----:B------:R-:W-:Y:S01]  /*27a90*/  LOP3.LUT R89, R83, 0xff, RZ, 0xc0, !PT ;  /* 0x000000ff53597812 */ /* 0x000fe200078ec0ff */
[----:B------:R2:W-:Y:S01]  /*27aa0*/  @!P0 STL.S16 [R1+0x2e4], R149 ;  /* 0x0002e49501008387 */ /* 0x0005e20000100600 */
[----:B------:R-:W-:Y:S02]  /*27ab0*/  PRMT R85, R149, 0x7610, R85 ;  /* 0x0000761095557816 */ /* 0x000fe40000000055 */
[----:B------:R-:W-:Y:S02]  /*27ac0*/  PRMT R170, R89, 0x5410, R55 ;  /* 0x0000541059aa7816 */ /* 0x000fe40000000037 */
[--C-:B------:R-:W-:Y:S02]  /*27ad0*/  SHF.R.U32.HI R55, RZ, 0x10, R83.reuse ;  /* 0x00000010ff377819 */ /* 0x100fe40000011653 */
[----:B------:R-:W-:Y:S02]  /*27ae0*/  SHF.R.U32.HI R83, RZ, 0x18, R83 ;  /* 0x00000018ff537819 */ /* 0x000fe40000011653 */
[----:B------:R-:W-:Y:S02]  /*27af0*/  LOP3.LUT R55, R55, 0xff, RZ, 0xc0, !PT ;  /* 0x000000ff37377812 */ /* 0x000fe400078ec0ff */
[----:B------:R-:W-:Y:S02]  /*27b00*/  LOP3.LUT R89, R130, 0xff, RZ, 0xc0, !PT ;  /* 0x000000ff82597812 */ /* 0x000fe400078ec0ff */
[----:B------:R-:W-:Y:S02]  /*27b10*/  PRMT R169, R55, 0x5410, R83 ;  /* 0x0000541037a97816 */ /* 0x000fe40000000053 */
[C---:B------:R-:W-:Y:S02]  /*27b20*/  LOP3.LUT R55, R202.reuse, 0xffff, RZ, 0xc0, !PT ;  /* 0x0000ffffca377812 */ /* 0x040fe400078ec0ff */
[----:B------:R-:W-:Y:S02]  /*27b30*/  LOP3.LUT R83, R202, 0xff, RZ, 0xc0, !PT ;  /* 0x000000ffca537812 */ /* 0x000fe400078ec0ff */
[----:B------:R-:W-:Y:S02]  /*27b40*/  SHF.R.U32.HI R55, RZ, 0x8, R55 ;  /* 0x00000008ff377819 */ /* 0x000fe40000011637 */
[----:B------:R-:W-:Y:S01]  /*27b50*/  PRMT R53, R30, 0x7610, R53 ;  /* 0x000076101e357816 */ /* 0x000fe20000000035 */
[----:B---3--:R-:W-:Y:S01]  /*27b60*/  @!P5 HADD2 R144, -R81.H0_H0, -RZ.H0_H0 ;  /* 0xa00000ff5190d230 */ /* 0x008fe20000000900 */
[----:B------:R-:W-:Y:S02]  /*27b70*/  PRMT R172, R83, 0x5410, R55 ;  /* 0x0000541053ac7816 */ /* 0x000fe40000000037 */
[--C-:B------:R-:W-:Y:S02]  /*27b80*/  SHF.R.U32.HI R55, RZ, 0x10, R202.reuse ;  /* 0x00000010ff377819 */ /* 0x100fe400000116ca */
[----:B------:R-:W-:Y:S01]  /*27b90*/  SHF.R.U32.HI R83, RZ, 0x18, R202 ;  /* 0x00000018ff537819 */ /* 0x000fe200000116ca */
[----:B------:R-:W-:Y:S01]  /*27ba0*/  @!P5 STL.S16 [R1+0x2d8], R144 ;  /* 0x0002d8900100d387 */ /* 0x000fe20000100600 */
[----:B------:R-:W-:Y:S02]  /*27bb0*/  LOP3.LUT R55, R55, 0xff, RZ, 0xc0, !PT ;  /* 0x000000ff37377812 */ /* 0x000fe400078ec0ff */
[----:B--2---:R-:W-:Y:S02]  /*27bc0*/  LOP3.LUT R149, R131, UR10, R200, 0x96, !PT ;  /* 0x0000000a83957c12 */ /* 0x004fe4000f8e96c8 */
[----:B------:R-:W-:Y:S02]  /*27bd0*/  PRMT R171, R55, 0x5410, R83 ;  /* 0x0000541037ab7816 */ /* 0x000fe40000000053 */
[----:B------:R-:W-:Y:S02]  /*27be0*/  LOP3.LUT R55, R130, 0xffff, RZ, 0xc0, !PT ;  /* 0x0000ffff82377812 */ /* 0x000fe400078ec0ff */
[----:B------:R-:W-:Y:S02]  /*27bf0*/  LOP3.LUT R83, R128, 0xffff, RZ, 0xc0, !PT ;  /* 0x0000ffff80537812 */ /* 0x000fe400078ec0ff */
[----:B------:R-:W-:Y:S02]  /*27c00*/  SHF.R.U32.HI R55, RZ, 0x8, R55 ;  /* 0x00000008ff377819 */ /* 0x000fe40000011637 */
[----:B------:R-:W-:Y:S02]  /*27c10*/  SHF.R.U32.HI R129, RZ, 0x10, R128 ;  /* 0x00000010ff817819 */ /* 0x000fe40000011680 */
[----:B------:R-:W-:Y:S02]  /*27c20*/  PRMT R202, R89, 0x5410, R55 ;  /* 0x0000541059ca7816 */ /* 0x000fe40000000037 */
[--C-:B------:R-:W-:Y:S02]  /*27c30*/  SHF.R.U32.HI R55, RZ, 0x10, R130.reuse ;  /* 0x00000010ff377819 */ /* 0x100fe40000011682 */
[----:B------:R-:W-:Y:S02]  /*27c40*/  SHF.R.U32.HI R130, RZ, 0x18, R130 ;  /* 0x00000018ff827819 */ /* 0x000fe40000011682 */
[----:B------:R-:W-:Y:S02]  /*27c50*/  LOP3.LUT R55, R55, 0xff, RZ, 0xc0, !PT ;  /* 0x000000ff37377812 */ /* 0x000fe400078ec0ff */
[C---:B------:R-:W-:Y:S02]  /*27c60*/  LOP3.LUT R89, R126.reuse, 0xff, RZ, 0xc0, !PT ;  /* 0x000000ff7e597812 */ /* 0x040fe400078ec0ff */
[----:B------:R-:W-:Y:S02]  /*27c70*/  PRMT R203, R55, 0x5410, R130 ;  /* 0x0000541037cb7816 */ /* 0x000fe40000000082 */
[----:B------:R-:W-:Y:S02]  /*27c80*/  LOP3.LUT R55, R126, 0xffff, RZ, 0xc0, !PT ;  /* 0x0000ffff7e377812 */ /* 0x000fe400078ec0ff */
[----:B------:R-:W-:Y:S02]  /*27c90*/  SHF.R.U32.HI R128, RZ, 0x18, R128 ;  /* 0x00000018ff807819 */ /* 0x000fe40000011680 */
[----:B------:R-:W-:Y:S02]  /*27ca0*/  SHF.R.U32.HI R55, RZ, 0x8, R55 ;  /* 0x00000008ff377819 */ /* 0x000fe40000011637 */
[----:B------:R-:W-:Y:S02]  /*27cb0*/  SHF.R.U32.HI R83, RZ, 0x8, R83 ;  /* 0x00000008ff537819 */ /* 0x000fe40000011653 */
[----:B------:R-:W-:Y:S01]  /*27cc0*/  PRMT R236, R89, 0x5410, R55 ;  /* 0x0000541059ec7816 */ /* 0x000fe20000000037 */
[----:B----4-:R-:W-:Y:S01]  /*27cd0*/  @!P4 HADD2 R112, -R80.H0_H0, -RZ.H0_H0 ;  /* 0xa00000ff5070c230 */ /* 0x010fe20000000900 */
[----:B------:R-:W-:Y:S02]  /*27ce0*/  LOP3.LUT R55, R129, 0xff, RZ, 0xc0, !PT ;  /* 0x000000ff81377812 */ /* 0x000fe400078ec0ff */
[----:B------:R-:W-:Y:S02]  /*27cf0*/  LOP3.LUT R89, R190, 0xff, RZ, 0xc0, !PT ;  /* 0x000000ffbe597812 */ /* 0x000fe400078ec0ff */
[----:B------:R-:W-:Y:S01]  /*27d00*/  PRMT R217, R112, 0x7610, R217 ;  /* 0x0000761070d97816 */ /* 0x000fe200000000d9 */
[----:B------:R2:W-:Y:S01]  /*27d10*/  @!P4 STL.S16 [R1+0x2d4], R112 ;  /* 0x0002d4700100c387 */ /* 0x0005e20000100600 */
[----:B------:R-:W-:Y:S02]  /*27d20*/  PRMT R200, R55, 0x5410, R128 ;  /* 0x0000541037c87816 */ /* 0x000fe40000000080 */
[----:B------:R-:W-:Y:S02]  /*27d30*/  LOP3.LUT R55, R84, 0xffff, RZ, 0xc0, !PT ;  /* 0x0000ffff54377812 */ /* 0x000fe400078ec0ff */
[----:B------:R-:W-:Y:S02]  /*27d40*/  PRMT R191, R89, 0x5410, R191 ;  /* 0x0000541059bf7816 */ /* 0x000fe400000000bf */
[----:B------:R-:W-:Y:S02]  /*27d50*/  SHF.R.U32.HI R89, RZ, 0x18, R84 ;  /* 0x00000018ff597819 */ /* 0x000fe40000011654 */
[----:B------:R-:W-:Y:S02]  /*27d60*/  LOP3.LUT R161, R127, UR10, R118, 0x96, !PT ;  /* 0x0000000a7fa17c12 */ /* 0x000fe4000f8e9676 */
[----:B------:R-:W-:Y:S02]  /*27d70*/  PRMT R127, R15, 0x7610, R127 ;  /* 0x000076100f7f7816 */ /* 0x000fe4000000007f */
[--C-:B------:R-:W-:Y:S02]  /*27d80*/  SHF.R.U32.HI R118, RZ, 0x10, R126.reuse ;  /* 0x00000010ff767819 */ /* 0x100fe4000001167e */
[----:B------:R-:W-:Y:S02]  /*27d90*/  @P0 LOP3.LUT R229, R229, 0x2, RZ, 0xfc, !PT ;  /* 0x00000002e5e50812 */ /* 0x000fe400078efcff */
[----:B------:R-:W-:Y:S02]  /*27da0*/  ISETP.LE.U32.AND P0, PT, R50, UR23, PT ;  /* 0x0000001732007c0c */ /* 0x000fe4000bf03070 */
[----:B------:R-:W-:Y:S02]  /*27db0*/  SHF.R.U32.HI R126, RZ, 0x18, R126 ;  /* 0x00000018ff7e7819 */ /* 0x000fe4000001167e */
[----:B------:R-:W-:Y:S01]  /*27dc0*/  LOP3.LUT R118, R118, 0xff, RZ, 0xc0, !PT ;  /* 0x000000ff76767812 */ /* 0x000fe200078ec0ff */
[----:B------:R-:W-:Y:S01]  /*27dd0*/  @!P3 HADD2 R27, -R79.H0_H0, -RZ.H0_H0 ;  /* 0xa00000ff4f1bb230 */ /* 0x000fe20000000900 */
[----:B------:R-:W-:Y:S02]  /*27de0*/  PRMT R128, R204, 0x7610, R128 ;  /* 0x00007610cc807816 */ /* 0x000fe40000000080 */
[----:B--2---:R-:W-:Y:S02]  /*27df0*/  SHF.R.U32.HI R112, RZ, 0x8, R188 ;  /* 0x00000008ff707819 */ /* 0x004fe400000116bc */
[----:B------:R-:W-:Y:S01]  /*27e00*/  PRMT R218, R27, 0x7610, R218 ;  /* 0x000076101bda7816 */ /* 0x000fe200000000da */
[----:B------:R2:W-:Y:S01]  /*27e10*/  @!P3 STL.S16 [R1+0x2cc], R27 ;  /* 0x0002cc1b0100b387 */ /* 0x0005e20000100600 */
[----:B------:R-:W-:Y:S02]  /*27e20*/  PRMT R190, R201, 0x5410, R112 ;  /* 0x00005410c9be7816 */ /* 0x000fe40000000070 */
[----:B------:R-:W-:Y:S01]  /*27e30*/  PRMT R201, R164, 0x5410, R83 ;  /* 0x00005410a4c97816 */ /* 0x000fe20000000053 */
[----:B------:R1:W3:Y:S01]  /*27e40*/  LDL.S16 R26, [R1+0x2c0] ;  /* 0x0002c000011a7983 */ /* 0x0002e20000100600 */
[----:B------:R-:W-:Y:S02]  /*27e50*/  SHF.R.U32.HI R83, RZ, 0x10, R84 ;  /* 0x00000010ff537819 */ /* 0x000fe40000011654 */
[----:B------:R-:W-:Y:S02]  /*27e60*/  LOP3.LUT R112, R84, 0xff, RZ, 0xc0, !PT ;  /* 0x000000ff54707812 */ /* 0x000fe400078ec0ff */
[----:B------:R-:W-:Y:S02]  /*27e70*/  SHF.R.U32.HI R84, RZ, 0x8, R55 ;  /* 0x00000008ff547819 */ /* 0x000fe40000011637 */
[----:B------:R-:W-:Y:S02]  /*27e80*/  LOP3.LUT R55, R83, 0xff, RZ, 0xc0, !PT ;  /* 0x000000ff53377812 */ /* 0x000fe400078ec0ff */
[--C-:B------:R-:W-:Y:S02]  /*27e90*/  PRMT R173, R112, 0x5410, R84.reuse ;  /* 0x0000541070ad7816 */ /* 0x100fe40000000054 */
[----:B------:R-:W-:Y:S02]  /*27ea0*/  PRMT R188, R55, 0x5410, R89 ;  /* 0x0000541037bc7816 */ /* 0x000fe40000000059 */
[----:B------:R-:W-:Y:S02]  /*27eb0*/  PRMT R55, R31, 0x7610, R55 ;  /* 0x000076101f377816 */ /* 0x000fe40000000037 */
[----:B------:R-:W-:Y:S02]  /*27ec0*/  PRMT R84, R79, 0x7632, R84 ;  /* 0x000076324f547816 */ /* 0x000fe40000000054 */
[----:B------:R-:W-:Y:S02]  /*27ed0*/  LOP3.LUT R164, R125, UR10, R138, 0x96, !PT ;  /* 0x0000000a7da47c12 */ /* 0x000fe4000f8e968a */
[----:B------:R-:W-:Y:S02]  /*27ee0*/  PRMT R112, R10, 0x7610, R112 ;  /* 0x000076100a707816 */ /* 0x000fe40000000070 */
[----:B------:R-:W-:Y:S01]  /*27ef0*/  PRMT R234, R118, 0x5410, R126 ;  /* 0x0000541076ea7816 */ /* 0x000fe2000000007e */
[----:B--2---:R1:W2:Y:S01]  /*27f00*/  LDL.S16 R27, [R1+0x2b8] ;  /* 0x0002b800011b7983 */ /* 0x0042a20000100600 */
[----:B------:R-:W-:Y:S02]  /*27f10*/  PRMT R118, R53, 0x7610, R118 ;  /* 0x0000761035767816 */ /* 0x000fe40000000076 */
[----:B------:R-:W-:Y:S01]  /*27f20*/  PRMT R126, R55, 0x7610, R126 ;  /* 0x00007610377e7816 */ /* 0x000fe2000000007e */
[----:B------:R-:W4:Y:S01]  /*27f30*/  LDL.LU R31, [R1+0x400] ;  /* 0x00040000011f7983 */ /* 0x000f220000300800 */
[--C-:B------:R-:W-:Y:S02]  /*27f40*/  SHF.R.U32.HI R55, RZ, 0x18, R124.reuse ;  /* 0x00000018ff377819 */ /* 0x100fe4000001167c */
[--C-:B------:R-:W-:Y:S01]  /*27f50*/  SHF.R.U32.HI R53, RZ, 0x10, R124.reuse ;  /* 0x00000010ff357819 */ /* 0x100fe2000001167c */
[----:B------:R-:W4:Y:S01]  /*27f60*/  LDL.LU R30, [R1+0x3fc] ;  /* 0x0003fc00011e7983 */ /* 0x000f220000300800 */
[----:B------:R-:W-:Y:S02]  /*27f70*/  LOP3.LUT R204, R124, 0xffff, RZ, 0xc0, !PT ;  /* 0x0000ffff7ccc7812 */ /* 0x000fe400078ec0ff */
[----:B------:R-:W-:Y:S02]  /*27f80*/  PRMT R124, R14, 0x7610, R124 ;  /* 0x000076100e7c7816 */ /* 0x000fe4000000007c */
[----:B------:R-:W-:Y:S02]  /*27f90*/  PRMT R89, R88, 0x7632, R89 ;  /* 0x0000763258597816 */ /* 0x000fe40000000059 */
[----:B------:R-:W-:Y:S02]  /*27fa0*/  PRMT R125, R11, 0x7610, R125 ;  /* 0x000076100b7d7816 */ /* 0x000fe4000000007d */
[----:B------:R-:W-:Y:S02]  /*27fb0*/  LOP3.LUT R229, R229, 0xfffffffb, RZ, 0xc0, !PT ;  /* 0xfffffffbe5e57812 */ /* 0x000fe400078ec0ff */
[----:B------:R-:W-:Y:S01]  /*27fc0*/  PRMT R175, R144, 0x7610, R175 ;  /* 0x0000761090af7816 */ /* 0x000fe200000000af */
[----:B------:R-:W-:Y:S01]  /*27fd0*/  IMAD.WIDE.U32 R144, R145, -0x2daee0ad, RZ ;  /* 0xd2511f5391907825 */ /* 0x000fe200078e00ff */
[----:B------:R-:W-:Y:S02]  /*27fe0*/  @P5 LOP3.LUT R229, R229, 0x4, RZ, 0xfc, !PT ;  /* 0x00000004e5e55812 */ /* 0x000fe400078efcff */
[----:B------:R-:W-:Y:S02]  /*27ff0*/  ISETP.LE.U32.AND P5, PT, R193, UR23, PT ;  /* 0x00000017c1007c0c */ /* 0x000fe4000bfa3070 */
[C-C-:B------:R-:W-:Y:S02]  /*28000*/  LOP3.LUT R52, R145.reuse, UR31, R158.reuse, 0x96, !PT ;  /* 0x0000001f91347c12 */ /* 0x140fe4000f8e969e */
[----:B------:R-:W-:Y:S02]  /*28010*/  LOP3.LUT R198, R145, UR11, R158, 0x96, !PT ;  /* 0x0000000b91c67c12 */ /* 0x000fe4000f8e969e */
[--C-:B------:R-:W-:Y:S02]  /*28020*/  LOP3.LUT R158, R123, UR11, R244.reuse, 0x96, !PT ;  /* 0x0000000b7b9e7c12 */ /* 0x100fe4000f8e96f4 */
[----:B------:R-:W-:Y:S02]  /*28030*/  PRMT R123, R29, 0x7610, R123 ;  /* 0x000076101d7b7816 */ /* 0x000fe4000000007b */
[----:B------:R-:W-:Y:S02]  /*28040*/  PRMT R244, R125, 0x7610, R244 ;  /* 0x000076107df47816 */ /* 0x000fe400000000f4 */
[----:B------:R-:W-:Y:S02]  /*28050*/  PRMT R131, R124, 0x7610, R131 ;  /* 0x000076107c837816 */ /* 0x000fe40000000083 */
[----:B------:R-:W-:Y:S02]  /*28060*/  PRMT R124, R40, 0x5410, R39 ;  /* 0x00005410287c7816 */ /* 0x000fe40000000027 */
[----:B------:R-:W-:Y:S02]  /*28070*/  PRMT R125, R66, 0x5410, R67 ;  /* 0x00005410427d7816 */ /* 0x000fe40000000043 */
[----:B------:R-:W-:Y:S01]  /*28080*/  PRMT R83, R207, 0x7632, R83 ;  /* 0x00007632cf537816 */ /* 0x000fe20000000053 */
[----:B---3--:R-:W-:Y:S05]  /*28090*/  @!P1 HADD2 R26, -R88.H0_H0, -RZ.H0_H0 ;  /* 0xa00000ff581a9230 */ /* 0x008fea0000000900 */
[----:B------:R-:W-:Y:S01]  /*280a0*/  PRMT R130, R26, 0x7610, R130 ;  /* 0x000076101a827816 */ /* 0x000fe20000000082 */
[----:B--2---:R-:W-:Y:S05]  /*280b0*/  @!P2 HADD2 R27, -R84.H0_H0, -RZ.H0_H0 ;  /* 0xa00000ff541ba230 */ /* 0x004fea0000000900 */
[----:B------:R-:W-:Y:S01]  /*280c0*/  PRMT R138, R27, 0x7610, R138 ;  /* 0x000076101b8a7816 */ /* 0x000fe2000000008a */
[----:B------:R2:W-:Y:S04]  /*280d0*/  @!P2 STL.S16 [R1+0x2b8], R27 ;  /* 0x0002b81b0100a387 */ /* 0x0005e80000100600 */
[----:B--2---:R-:W2:Y:S04]  /*280e0*/  LDL.LU R27, [R1+0x3f8] ;  /* 0x0003f800011b7983 */ /* 0x004ea80000300800 */
[----:B------:R3:W-:Y:S04]  /*280f0*/  @!P1 STL.S16 [R1+0x2c0], R26 ;  /* 0x0002c01a01009387 */ /* 0x0007e80000100600 */
[----:B---3--:R-:W2:Y:S04]  /*28100*/  LDL.LU R26, [R1+0x3f4] ;  /* 0x0003f400011a7983 */ /* 0x008ea80000300800 */
[----:B------:R-:W3:Y:S04]  /*28110*/  LDL.LU R15, [R1+0x3f0] ;  /* 0x0003f000010f7983 */ /* 0x000ee80000300800 */
[----:B------:R1:W4:Y:S04]  /*28120*/  LDL.S16 R10, [R1+0x2dc] ;  /* 0x0002dc00010a7983 */ /* 0x0003280000100600 */
[----:B------:R-:W3:Y:S04]  /*28130*/  LDL.LU R14, [R1+0x3ec] ;  /* 0x0003ec00010e7983 */ /* 0x000ee80000300800 */
[----:B------:R-:W2:Y:S01]  /*28140*/  LDL.LU R11, [R1+0x3e8] ;  /* 0x0003e800010b7983 */ /* 0x000ea20000300800 */
[----:B----4-:R-:W-:Y:S05]  /*28150*/  @!P0 HADD2 R10, -R89.H0_H0, -RZ.H0_H0 ;  /* 0xa00000ff590a8230 */ /* 0x010fea0000000900 */
[----:B------:R-:W-:Y:S01]  /*28160*/  PRMT R129, R10, 0x7610, R129 ;  /* 0x000076100a817816 */ /* 0x000fe20000000081 */
[----:B------:R4:W-:Y:S01]  /*28170*/  @!P0 STL.S16 [R1+0x2dc], R10 ;  /* 0x0002dc0a01008387 */ /* 0x0009e20000100600 */
[----:B------:R-:W-:Y:S02]  /*28180*/  ISETP.LE.U32.AND P0, PT, R196, UR23, PT ;  /* 0x00000017c4007c0c */ /* 0x000fe4000bf03070 */
[----:B------:R-:W-:Y:S11]  /*28190*/  IADD3 R196, P1, R180, -0x100, RZ ;  /* 0xffffff00b4c47810 */ /* 0x000ff60007f3e0ff */
[----:B------:R-:W-:Y:S02]  /*281a0*/  @!P0 PRMT R48, R118, 0x5410, RZ ;  /* 0x0000541076308816 */ /* 0x000fe400000000ff */
[----:B------:R-:W-:Y:S02]  /*281b0*/  ISETP.LE.U32.AND P0, PT, R197, UR23, PT ;  /* 0x00000017c5007c0c */ /* 0x000fe4000bf03070 */
[----:B------:R-:W-:Y:S01]  /*281c0*/  PRMT R118, R47, 0x5410, R46 ;  /* 0x000054102f767816 */ /* 0x000fe2000000002e */
[----:B------:R-:W-:Y:S01]  /*281d0*/  STG.E.U16 desc[UR32][R186.64+0x80], R48 ;  /* 0x00008030ba007986 */ /* 0x000fe2000c101520 */
[----:B------:R-:W-:Y:S02]  /*281e0*/  @!P5 PRMT R47, R112, 0x5410, RZ ;  /* 0x00005410702fd816 */ /* 0x000fe400000000ff */
[----:B------:R-:W-:Y:S02]  /*281f0*/  PRMT R112, R43, 0x5410, R42 ;  /* 0x000054102b707816 */ /* 0x000fe4000000002a */
[----:B------:R-:W-:Y:S01]  /*28200*/  ISETP.LE.U32.AND P5, PT, R195, UR23, PT ;  /* 0x00000017c3007c0c */ /* 0x000fe2000bfa3070 */
[----:B----4-:R-:W2:Y:S04]  /*28210*/  LDL.LU R10, [R1+0x3e4] ;  /* 0x0003e400010a7983 */ /* 0x010ea80000300800 */
[----:B------:R-:W-:Y:S01]  /*28220*/  @!P0 PRMT R46, R116, 0x5410, RZ ;  /* 0x00005410742e8816 */ /* 0x000fe200000000ff */
[----:B------:R-:W4:Y:S01]  /*28230*/  LDL.LU R135, [R1+0x3e0] ;  /* 0x0003e00001877983 */ /* 0x000f220000300800 */
[----:B------:R-:W-:Y:S02]  /*28240*/  ISETP.LE.U32.AND P0, PT, R192, UR23, PT ;  /* 0x00000017c0007c0c */ /* 0x000fe4000bf03070 */
[----:B------:R-:W-:Y:S01]  /*28250*/  PRMT R116, R38, 0x5410, R3 ;  /* 0x0000541026747816 */ /* 0x000fe20000000003 */
[----:B------:R-:W4:Y:S03]  /*28260*/  LDL.LU R29, [R1+0x3dc] ;  /* 0x0003dc00011d7983 */ /* 0x000f260000300800 */
[----:B------:R-:W-:Y:S01]  /*28270*/  @!P5 PRMT R43, R117, 0x5410, RZ ;  /* 0x00005410752bd816 */ /* 0x000fe200000000ff */
[----:B------:R1:W-:Y:S01]  /*28280*/  STL [R1+0x2c], R196 ;  /* 0x00002cc401007387 */ /* 0x0003e20000100800 */
[----:B------:R-:W-:Y:S02]  /*28290*/  ISETP.LE.U32.AND P5, PT, R194, UR23, PT ;  /* 0x00000017c2007c0c */ /* 0x000fe4000bfa3070 */
[----:B------:R-:W-:Y:S01]  /*282a0*/  PRMT R117, R2, 0x5410, R0 ;  /* 0x0000541002757816 */ /* 0x000fe20000000000 */
[----:B------:R-:W-:Y:S02]  /*282b0*/  STG.E.U16 desc[UR32][R184.64+0x80], R47 ;  /* 0x0000802fb8007986 */ /* 0x000fe4000c101520 */
[----:B------:R-:W-:Y:S02]  /*282c0*/  @!P0 PRMT R42, R128, 0x5410, RZ ;  /* 0x00005410802a8816 */ /* 0x000fe400000000ff */
[----:B------:R-:W-:Y:S01]  /*282d0*/  ISETP.LE.U32.AND P0, PT, R115, UR23, PT ;  /* 0x0000001773007c0c */ /* 0x000fe2000bf03070 */
[----:B------:R-:W-:Y:S01]  /*282e0*/  STG.E.U16 desc[UR32][R184.64+0x82], R46 ;  /* 0x0000822eb8007986 */ /* 0x000fe2000c101520 */
[----:B------:R-:W-:Y:S02]  /*282f0*/  PRMT R115, R45, 0x5410, R44 ;  /* 0x000054102d737816 */ /* 0x000fe4000000002c */
[----:B------:R-:W-:Y:S01]  /*28300*/  PRMT R128, R59, 0x5410, R63 ;  /* 0x000054103b807816 */ /* 0x000fe2000000003f */
[----:B------:R-:W-:Y:S01]  /*28310*/  STG.E.U16 desc[UR32][R180.64+0x90], R43 ;  /* 0x0000902bb4007986 */ /* 0x000fe2000c101520 */
[----:B------:R-:W-:Y:S02]  /*28320*/  @!P5 PRMT R45, R126, 0x5410, RZ ;  /* 0x000054107e2dd816 */ /* 0x000fe400000000ff */
[----:B------:R-:W-:Y:S01]  /*28330*/  ISETP.LE.U32.AND P5, PT, R166, UR23, PT ;  /* 0x00000017a6007c0c */ /* 0x000fe2000bfa3070 */
[----:B------:R-:W-:Y:S01]  /*28340*/  STG.E.U16 desc[UR32][R180.64+0x92], R42 ;  /* 0x0000922ab4007986 */ /* 0x000fe2000c101520 */
[----:B------:R-:W-:Y:S02]  /*28350*/  PRMT R126, R68, 0x5410, R69 ;  /* 0x00005410447e7816 */ /* 0x000fe40000000045 */
[----:B------:R-:W-:Y:S01]  /*28360*/  @!P6 PRMT R69, R176, 0x5410, RZ ;  /* 0x00005410b045e816 */ /* 0x000fe200000000ff */
[----:B------:R3:W-:Y:S01]  /*28370*/  STG.E.U16 desc[UR32][R182.64+0x90], R45 ;  /* 0x0000902db6007986 */ /* 0x0007e2000c101520 */
[----:B------:R-:W-:Y:S02]  /*28380*/  @!P0 PRMT R44, R127, 0x5410, RZ ;  /* 0x000054107f2c8816 */ /* 0x000fe400000000ff */
[----:B------:R-:W-:Y:S02]  /*28390*/  ISETP.LE.U32.AND P0, PT, R160, UR23, PT ;  /* 0x00000017a0007c0c */ /* 0x000fe4000bf03070 */
[----:B-1----:R-:W-:Y:S01]  /*283a0*/  IADD3.X R196, R181, -0x1, RZ, P1, !PT ;  /* 0xffffffffb5c47810 */ /* 0x002fe20000ffe4ff */
[----:B------:R1:W-:Y:S01]  /*283b0*/  STG.E.U16 desc[UR32][R182.64+0x92], R44 ;  /* 0x0000922cb6007986 */ /* 0x0003e2000c101520 */
[----:B------:R-:W-:Y:S02]  /*283c0*/  PRMT R127, R60, 0x5410, R57 ;  /* 0x000054103c7f7816 */ /* 0x000fe40000000039 */
[----:B------:R-:W-:Y:S01]  /*283d0*/  @!P5 PRMT R2, R122, 0x5410, RZ ;  /* 0x000054107a02d816 */ /* 0x000fe200000000ff */
[----:B------:R-:W-:Y:S01]  /*283e0*/  STL [R1+0x28], R196 ;  /* 0x000028c401007387 */ /* 0x000fe20000100800 */
[----:B------:R-:W-:Y:S02]  /*283f0*/  ISETP.LE.U32.AND P5, PT, R162, UR23, PT ;  /* 0x00000017a2007c0c */ /* 0x000fe4000bfa3070 */
[----:B------:R-:W-:Y:S01]  /*28400*/  PRMT R122, R62, 0x5410, R61 ;  /* 0x000054103e7a7816 */ /* 0x000fe2000000003d */
[----:B------:R1:W-:Y:S01]  /*28410*/  STG.E.U16 desc[UR32][R186.64+0x8e], R2 ;  /* 0x00008e02ba007986 */ /* 0x0003e2000c101520 */
[----:B------:R-:W-:Y:S02]  /*28420*/  ISETP.LE.U32.AND P6, PT, R51, UR23, PT ;  /* 0x0000001733007c0c */ /* 0x000fe4000bfc3070 */
[----:B------:R-:W-:Y:S02]  /*28430*/  @!P0 PRMT R0, R123, 0x5410, RZ ;  /* 0x000054107b008816 */ /* 0x000fe400000000ff */
[----:B------:R-:W-:Y:S02]  /*28440*/  ISETP.LE.U32.AND P0, PT, R165, UR23, PT ;  /* 0x00000017a5007c0c */ /* 0x000fe4000bf03070 */
[----:B------:R-:W-:Y:S01]  /*28450*/  PRMT R123, R41, 0x5410, R58 ;  /* 0x00005410297b7816 */ /* 0x000fe2000000003a */
[----:B------:R-:W-:Y:S01]  /*28460*/  STG.E.U16 desc[UR32][R186.64+0x90], R0 ;  /* 0x00009000ba007986 */ /* 0x000fe2000c101520 */
[----:B------:R-:W-:Y:S02]  /*28470*/  ISETP.LE.U32.AND P1, PT, R213, UR23, PT ;  /* 0x00000017d5007c0c */ /* 0x000fe4000bf23070 */
[----:B------:R-:W-:Y:S02]  /*28480*/  @!P5 PRMT R38, R131, 0x5410, RZ ;  /* 0x000054108326d816 */ /* 0x000fe400000000ff */
[----:B------:R-:W-:Y:S02]  /*28490*/  ISETP.LE.U32.AND P5, PT, R143, UR23, PT ;  /* 0x000000178f007c0c */ /* 0x000fe4000bfa3070 */
[----:B------:R-:W-:Y:S01]  /*284a0*/  PRMT R131, R70, 0x5410, R71 ;  /* 0x0000541046837816 */ /* 0x000fe20000000047 */
[----:B------:R-:W-:Y:S01]  /*284b0*/  STG.E.U16 desc[UR32][R184.64+0x90], R38 ;  /* 0x00009026b8007986 */ /* 0x000fe2000c101520 */
[--C-:B---3--:R-:W-:Y:S02]  /*284c0*/  HSET2.LE.AND R45, R169, R141.reuse, PT ;  /* 0x0000008da92d7233 */ /* 0x108fe40003803000 */
[----:B------:R-:W-:Y:S02]  /*284d0*/  @!P0 PRMT R3, R244, 0x5410, RZ ;  /* 0x00005410f4038816 */ /* 0x000fe400000000ff */
[----:B------:R-:W-:Y:S02]  /*284e0*/  ISETP.LE.U32.AND P0, PT, R132, UR23, PT ;  /* 0x0000001784007c0c */ /* 0x000fe4000bf03070 */
[--C-:B-1----:R-:W-:Y:S01]  /*284f0*/  HSET2.LE.AND R44, R170, R141.reuse, PT ;  /* 0x0000008daa2c7233 */ /* 0x102fe20003803000 */
[----:B------:R1:W-:Y:S01]  /*28500*/  STG.E.U16 desc[UR32][R184.64+0x92], R3 ;  /* 0x00009203b8007986 */ /* 0x0003e2000c101520 */
[--C-:B------:R-:W-:Y:S02]  /*28510*/  HSET2.LE.AND R46, R172, R141.reuse, PT ;  /* 0x0000008dac2e7233 */ /* 0x100fe40003803000 */
[----:B------:R-:W-:Y:S02]  /*28520*/  @!P5 PRMT R40, R28, 0x5410, RZ ;  /* 0x000054101c28d816 */ /* 0x000fe400000000ff */
[----:B------:R-:W-:Y:S01]  /*28530*/  ISETP.LE.U32.AND P5, PT, R148, UR23, PT ;  /* 0x0000001794007c0c */ /* 0x000fe2000bfa3070 */
[----:B------:R-:W4:Y:S01]  /*28540*/  LDL.LU R28, [R1+0x3d8] ;  /* 0x0003d800011c7983 */ /* 0x000f220000300800 */
[----:B------:R-:W-:Y:S02]  /*28550*/  LOP3.LUT R2, R214, 0xff, RZ, 0xc0, !PT ;  /* 0x000000ffd6027812 */ /* 0x000fe400078ec0ff */
[--C-:B------:R-:W-:Y:S01]  /*28560*/  HSET2.LE.AND R47, R171, R141.reuse, PT ;  /* 0x0000008dab2f7233 */ /* 0x100fe20003803000 */
[----:B------:R-:W-:Y:S01]  /*28570*/  STG.E.U16 desc[UR32][R180.64+0xa0], R40 ;  /* 0x0000a028b4007986 */ /* 0x000fe2000c101520 */
[----:B------:R-:W-:Y:S02]  /*28580*/  @!P0 PRMT R39, R25, 0x5410, RZ ;  /* 0x0000541019278816 */ /* 0x000fe400000000ff */
[----:B------:R-:W-:Y:S01]  /*28590*/  ISETP.LE.U32.AND P0, PT, R140, UR23, PT ;  /* 0x000000178c007c0c */ /* 0x000fe2000bf03070 */
[----:B------:R-:W3:Y:S01]  /*285a0*/  LDL.LU R25, [R1+0x3d4] ;  /* 0x0003d40001197983 */ /* 0x000ee20000300800 */
[----:B------:R-:W-:Y:S02]  /*285b0*/  PRMT R140, R79, 0x5410, R84 ;  /* 0x000054104f8c7816 */ /* 0x000fe40000000054 */
[----:B------:R-:W-:Y:S01]  /*285c0*/  @!P3 PRMT R79, R218, 0x5410, RZ ;  /* 0x00005410da4fb816 */ /* 0x000fe200000000ff */
[----:B------:R1:W-:Y:S01]  /*285d0*/  STG.E.U16 desc[UR32][R180.64+0xa2], R39 ;  /* 0x0000a227b4007986 */ /* 0x0003e2000c101520 */
[----:B------:R-:W-:Y:S02]  /*285e0*/  @!P5 PRMT R41, R24, 0x5410, RZ ;  /* 0x000054101829d816 */ /* 0x000fe400000000ff */
[----:B------:R-:W-:Y:S01]  /*285f0*/  ISETP.LE.U32.AND P5, PT, R139, UR23, PT ;  /* 0x000000178b007c0c */ /* 0x000fe2000bfa3070 */
[----:B------:R-:W3:Y:S01]  /*28600*/  LDL.LU R24, [R1+0x3d0] ;  /* 0x0003d00001187983 */ /* 0x000ee20000300800 */
[----:B------:R-:W-:Y:S02]  /*28610*/  PRMT R139, R81, 0x5410, R80 ;  /* 0x00005410518b7816 */ /* 0x000fe40000000050 */
[----:B------:R-:W-:Y:S01]  /*28620*/  @!P4 PRMT R80, R217, 0x5410, RZ ;  /* 0x00005410d950c816 */ /* 0x000fe200000000ff */
[----:B------:R-:W-:Y:S01]  /*28630*/  STG.E.U16 desc[UR32][R182.64+0xa0], R41 ;  /* 0x0000a029b6007986 */ /* 0x000fe2000c101520 */
[----:B------:R-:W-:Y:S02]  /*28640*/  @!P0 PRMT R58, R13, 0x5410, RZ ;  /* 0x000054100d3a8816 */ /* 0x000fe400000000ff */
[----:B------:R-:W-:Y:S01]  /*28650*/  ISETP.LE.U32.AND P0, PT, R90, UR23, PT ;  /* 0x000000175a007c0c */ /* 0x000fe2000bf03070 */
[----:B------:R-:W4:Y:S01]  /*28660*/  LDL.LU R13, [R1+0x3cc] ;  /* 0x0003cc00010d7983 */ /* 0x000f220000300800 */
[----:B-1----:R-:W-:Y:S02]  /*28670*/  PRMT R3, R64, 0x5410, R65 ;  /* 0x0000541040037816 */ /* 0x002fe40000000041 */
[----:B------:R-:W-:Y:S01]  /*28680*/  @!P2 PRMT R84, R138, 0x5410, RZ ;  /* 0x000054108a54a816 */ /* 0x000fe200000000ff */
[----:B------:R-:W-:Y:S01]  /*28690*/  STG.E.U16 desc[UR32][R182.64+0xa2], R58 ;  /* 0x0000a23ab6007986 */ /* 0x000fe2000c101520 */
[----:B------:R-:W-:Y:S02]  /*286a0*/  @!P5 PRMT R59, R12, 0x5410, RZ ;  /* 0x000054100c3bd816 */ /* 0x000fe400000000ff */
[----:B------:R-:W-:Y:S01]  /*286b0*/  ISETP.LE.U32.AND P5, PT, R147, UR23, PT ;  /* 0x0000001793007c0c */ /* 0x000fe2000bfa3070 */
[----:B------:R-:W4:Y:S01]  /*286c0*/  LDL.LU R12, [R1+0x3c8] ;  /* 0x0003c800010c7983 */ /* 0x000f220000300800 */
[----:B------:R-:W-:Y:S02]  /*286d0*/  PRMT R138, R88, 0x5410, R89 ;  /* 0x00005410588a7816 */ /* 0x000fe40000000059 */
[----:B------:R-:W-:Y:S01]  /*286e0*/  LOP3.LUT R0, R53, 0xff, RZ, 0xc0, !PT ;  /* 0x000000ff35007812 */ /* 0x000fe200078ec0ff */
[----:B------:R-:W-:Y:S01]  /*286f0*/  STG.E.U16 desc[UR32][R186.64+0x9e], R59 ;  /* 0x00009e3bba007986 */ /* 0x000fe2000c101520 */
[----:B------:R-:W-:Y:S02]  /*28700*/  @!P0 PRMT R63, R9, 0x5410, RZ ;  /* 0x00005410093f8816 */ /* 0x000fe400000000ff */
[----:B------:R-:W-:Y:S01]  /*28710*/  ISETP.LE.U32.AND P0, PT, R137, UR23, PT ;  /* 0x0000001789007c0c */ /* 0x000fe2000bf03070 */
[----:B------:R-:W2:Y:S01]  /*28720*/  LDL.LU R9, [R1+0x3c4] ;  /* 0x0003c40001097983 */ /* 0x000ea20000300800 */
[----:B------:R-:W-:Y:S02]  /*28730*/  PRMT R137, R72, 0x5410, R78 ;  /* 0x0000541048897816 */ /* 0x000fe4000000004e */
[----:B------:R-:W-:Y:S01]  /*28740*/  PRMT R90, R87, 0x7632, R90 ;  /* 0x00007632575a7816 */ /* 0x000fe2000000005a */
[----:B------:R-:W-:Y:S01]  /*28750*/  STG.E.U16 desc[UR32][R186.64+0xa0], R63 ;  /* 0x0000a03fba007986 */ /* 0x000fe2000c101520 */
[----:B------:R-:W-:Y:S02]  /*28760*/  @!P5 PRMT R60, R8, 0x5410, RZ ;  /* 0x00005410083cd816 */ /* 0x000fe400000000ff */
[----:B------:R-:W-:Y:S01]  /*28770*/  ISETP.LE.U32.AND P5, PT, R156, UR23, PT ;  /* 0x000000179c007c0c */ /* 0x000fe2000bfa3070 */
[----:B------:R-:W2:Y:S01]  /*28780*/  LDL.LU R8, [R1+0x3c0] ;  /* 0x0003c00001087983 */ /* 0x000ea20000300800 */
[----:B------:R-:W-:Y:S02]  /*28790*/  ISETP.LE.U32.AND P4, PT, R0, UR23, PT ;  /* 0x0000001700007c0c */ /* 0x000fe4000bf83070 */
[----:B------:R-:W-:Y:S01]  /*287a0*/  SHF.R.U32.HI R0, RZ, 0x8, R54 ;  /* 0x00000008ff007819 */ /* 0x000fe20000011636 */
[----:B------:R-:W-:Y:S01]  /*287b0*/  STG.E.U16 desc[UR32][R184.64+0xa0], R60 ;  /* 0x0000a03cb8007986 */ /* 0x000fe2000c101520 */
[----:B------:R-:W-:Y:S02]  /*287c0*/  @!P0 PRMT R57, R77, 0x5410, RZ ;  /* 0x000054104d398816 */ /* 0x000fe400000000ff */
[----:B------:R-:W-:Y:S01]  /*287d0*/  ISETP.LE.U32.AND P0, PT, R146, UR23, PT ;  /* 0x0000001792007c0c */ /* 0x000fe2000bf03070 */
[----:B------:R-:W3:Y:S01]  /*287e0*/  LDL.LU R77, [R1+0x3bc] ;  /* 0x0003bc00014d7983 */ /* 0x000ee20000300800 */
[--C-:B------:R-:W-:Y:S01]  /*287f0*/  HSET2.LE.AND R39, R205, R141.reuse, PT ;  /* 0x0000008dcd277233 */ /* 0x100fe20003803000 */
[----:B------:R-:W-:Y:S01]  /*28800*/  IMAD.WIDE.U32 R146, R231, -0x2daee0ad, RZ ;  /* 0xd2511f53e7927825 */ /* 0x000fe200078e00ff */
[----:B------:R-:W-:Y:S01]  /*28810*/  LOP3.LUT R46, R46, R73, RZ, 0xc0, !PT ;  /* 0x000000492e2e7212 */ /* 0x000fe200078ec0ff */
[----:B------:R-:W-:Y:S01]  /*28820*/  STG.E.U16 desc[UR32][R184.64+0xa2], R57 ;  /* 0x0000a239b8007986 */ /* 0x000fe2000c101520 */
[----:B------:R-:W-:Y:S02]  /*28830*/  @!P5 PRMT R62, R136, 0x5410, RZ ;  /* 0x00005410883ed816 */ /* 0x000fe400000000ff */
[----:B------:R-:W-:Y:S01]  /*28840*/  ISETP.LE.U32.AND P5, PT, R151, UR23, PT ;  /* 0x0000001797007c0c */ /* 0x000fe2000bfa3070 */
[----:B------:R-:W4:Y:S01]  /*28850*/  LDL.LU R136, [R1+0x3b8] ;  /* 0x0003b80001887983 */ /* 0x000f220000300800 */
[----:B------:R-:W-:Y:S02]  /*28860*/  LOP3.LUT R39, R39, R75, RZ, 0xc0, !PT ;  /* 0x0000004b27277212 */ /* 0x000fe400078ec0ff */
[----:B------:R-:W-:Y:S01]  /*28870*/  LOP3.LUT R47, R47, R74, RZ, 0xc0, !PT ;  /* 0x0000004a2f2f7212 */ /* 0x000fe200078ec0ff */
[----:B------:R-:W-:Y:S01]  /*28880*/  STG.E.U16 desc[UR32][R180.64+0xb0], R62 ;  /* 0x0000b03eb4007986 */ /* 0x000fe2000c101520 */
[----:B------:R-:W-:Y:S02]  /*28890*/  @!P0 PRMT R61, R179, 0x5410, RZ ;  /* 0x00005410b33d8816 */ /* 0x000fe400000000ff */
[----:B------:R-:W-:Y:S01]  /*288a0*/  ISETP.LE.U32.AND P0, PT, R157, UR23, PT ;  /* 0x000000179d007c0c */ /* 0x000fe2000bf03070 */
[----:B------:R-:W2:Y:S01]  /*288b0*/  LDL.LU R179, [R1+0x3b4] ;  /* 0x0003b40001b37983 */ /* 0x000ea20000300800 */
[----:B------:R-:W-:Y:S02]  /*288c0*/  ISETP.LE.U32.AND P3, PT, R50, UR23, PT ;  /* 0x0000001732007c0c */ /* 0x000fe4000bf63070 */
[----:B------:R-:W-:Y:S01]  /*288d0*/  LOP3.LUT R0, R0, 0xffff, RZ, 0xc0, !PT ;  /* 0x0000ffff00007812 */ /* 0x000fe200078ec0ff */
[----:B------:R-:W-:Y:S01]  /*288e0*/  STG.E.U16 desc[UR32][R180.64+0xb2], R61 ;  /* 0x0000b23db4007986 */ /* 0x000fe2000c101520 */
[----:B------:R-:W-:Y:S02]  /*288f0*/  @!P5 PRMT R64, R219, 0x5410, RZ ;  /* 0x00005410db40d816 */ /* 0x000fe400000000ff */
[----:B------:R-:W-:Y:S01]  /*28900*/  ISETP.LE.U32.AND P5, PT, R56, UR23, PT ;  /* 0x0000001738007c0c */ /* 0x000fe2000bfa3070 */
[----:B------:R-:W4:Y:S01]  /*28910*/  LDL.LU R219, [R1+0x3b0] ;  /* 0x0003b00001db7983 */ /* 0x000f220000300800 */
[----:B------:R-:W-:Y:S02]  /*28920*/  ISETP.LE.U32.AND P2, PT, R0, UR23, PT ;  /* 0x0000001700007c0c */ /* 0x000fe4000bf43070 */
[----:B------:R-:W-:Y:S01]  /*28930*/  LOP3.LUT R0, R52, 0xff, RZ, 0xc0, !PT ;  /* 0x000000ff34007812 */ /* 0x000fe200078ec0ff */
[----:B------:R-:W-:Y:S01]  /*28940*/  STG.E.U16 desc[UR32][R182.64+0xb0], R64 ;  /* 0x0000b040b6007986 */ /* 0x000fe2000c101520 */
[----:B------:R-:W-:Y:S02]  /*28950*/  @!P0 PRMT R65, R222, 0x5410, RZ ;  /* 0x00005410de418816 */ /* 0x000fe400000000ff */
[----:B------:R-:W-:Y:S01]  /*28960*/  ISETP.LE.U32.AND P0, PT, R150, UR23, PT ;  /* 0x0000001796007c0c */ /* 0x000fe2000bf03070 */
[----:B------:R-:W4:Y:S01]  /*28970*/  LDL.LU R222, [R1+0x3ac] ;  /* 0x0003ac0001de7983 */ /* 0x000f220000300800 */
[----:B------:R-:W-:Y:S02]  /*28980*/  @!P3 PRMT R89, R129, 0x5410, RZ ;  /* 0x000054108159b816 */ /* 0x000fe400000000ff */
[----:B------:R-:W-:Y:S01]  /*28990*/  ISETP.LE.U32.AND P3, PT, R0, UR23, PT ;  /* 0x0000001700007c0c */ /* 0x000fe2000bf63070 */
[----:B------:R1:W-:Y:S01]  /*289a0*/  STG.E.U16 desc[UR32][R182.64+0xb2], R65 ;  /* 0x0000b241b6007986 */ /* 0x0003e2000c101520 */
[----:B------:R-:W-:Y:S02]  /*289b0*/  @!P5 PRMT R67, R133, 0x5410, RZ ;  /* 0x000054108543d816 */ /* 0x000fe400000000ff */
[----:B------:R-:W-:Y:S02]  /*289c0*/  ISETP.LE.U32.AND P5, PT, R152, UR23, PT ;  /* 0x0000001798007c0c */ /* 0x000fe4000bfa3070 */
[----:B------:R-:W-:Y:S01]  /*289d0*/  LOP3.LUT R0, R142, 0xffff, RZ, 0xc0, !PT ;  /* 0x0000ffff8e007812 */ /* 0x000fe200078ec0ff */
[----:B------:R-:W-:Y:S01]  /*289e0*/  STG.E.U16 desc[UR32][R186.64+0xb0], R67 ;  /* 0x0000b043ba007986 */ /* 0x000fe2000c101520 */
[----:B------:R-:W-:Y:S02]  /*289f0*/  PRMT R132, R87, 0x5410, R90 ;  /* 0x0000541057847816 */ /* 0x000fe4000000005a */
[----:B------:R-:W-:Y:S02]  /*28a00*/  @!P0 PRMT R66, R178, 0x5410, RZ ;  /* 0x00005410b2428816 */ /* 0x000fe400000000ff */
[----:B------:R-:W-:Y:S01]  /*28a10*/  ISETP.LE.U32.AND P0, PT, R153, UR23, PT ;  /* 0x0000001799007c0c */ /* 0x000fe2000bf03070 */
[----:B------:R-:W4:Y:S01]  /*28a20*/  LDL.LU R178, [R1+0x3a8] ;  /* 0x0003a80001b27983 */ /* 0x000f220000300800 */
[----:B------:R-:W-:Y:S02]  /*28a30*/  SHF.R.U32.HI R0, RZ, 0x8, R0 ;  /* 0x00000008ff007819 */ /* 0x000fe40000011600 */
[----:B------:R-:W-:Y:S01]  /*28a40*/  PRMT R75, R207, 0x7610, R75 ;  /* 0x00007610cf4b7816 */ /* 0x000fe2000000004b */
[----:B------:R-:W4:Y:S01]  /*28a50*/  LDL.LU R133, [R1+0x3a4] ;  /* 0x0003a40001857983 */ /* 0x000f220000300800 */
[----:B------:R-:W-:Y:S02]  /*28a60*/  @!P5 PRMT R71, R221, 0x5410, RZ ;  /* 0x00005410dd47d816 */ /* 0x000fe400000000ff */
[----:B------:R-:W-:Y:S01]  /*28a70*/  LOP3.LUT P5, RZ, R229, 0x4, RZ, 0xc0, !PT ;  /* 0x00000004e5ff7812 */ /* 0x000fe200078ac0ff */
[----:B------:R-:W-:Y:S01]  /*28a80*/  STG.E.U16 desc[UR32][R186.64+0xae], R66 ;  /* 0x0000ae42ba007986 */ /* 0x000fe2000c101520 */
[----:B------:R-:W-:Y:S02]  /*28a90*/  PRMT R129, R75, 0x5410, R83 ;  /* 0x000054104b817816 */ /* 0x000fe40000000053 */
[----:B------:R-:W-:Y:S01]  /*28aa0*/  LOP3.LUT R56, R147, UR31, R248, 0x96, !PT ;  /* 0x0000001f93387c12 */ /* 0x000fe2000f8e96f8 */
[----:B------:R-:W-:Y:S01]  /*28ab0*/  STG.E.U16 desc[UR32][R184.64+0xb2], R69 ;  /* 0x0000b245b8007986 */ /* 0x000fe2000c101520 */
[----:B------:R-:W-:Y:S02]  /*28ac0*/  @!P0 PRMT R68, R134, 0x5410, RZ ;  /* 0x0000541086448816 */ /* 0x000fe400000000ff */
[----:B------:R-:W-:Y:S01]  /*28ad0*/  ISETP.LE.U32.AND P0, PT, R154, UR23, PT ;  /* 0x000000179a007c0c */ /* 0x000fe2000bf03070 */
[----:B------:R-:W4:Y:S01]  /*28ae0*/  LDL.LU R134, [R1+0x3a0] ;  /* 0x0003a00001867983 */ /* 0x000f220000300800 */
[C---:B------:R-:W-:Y:S02]  /*28af0*/  LOP3.LUT R154, R144.reuse, 0xff, RZ, 0xc0, !PT ;  /* 0x000000ff909a7812 */ /* 0x040fe400078ec0ff */
[----:B-1----:R-:W-:Y:S01]  /*28b00*/  LOP3.LUT R65, R144, 0xffff, RZ, 0xc0, !PT ;  /* 0x0000ffff90417812 */ /* 0x002fe200078ec0ff */
[----:B------:R-:W3:Y:S01]  /*28b10*/  LDL.LU R176, [R1+0x39c] ;  /* 0x00039c0001b07983 */ /* 0x000ee20000300800 */
[----:B------:R-:W-:Y:S02]  /*28b20*/  @!P5 PRMT R81, R175, 0x5410, RZ ;  /* 0x00005410af51d816 */ /* 0x000fe400000000ff */
[----:B------:R-:W-:Y:S01]  /*28b30*/  ISETP.LE.U32.AND P5, PT, R189, UR23, PT ;  /* 0x00000017bd007c0c */ /* 0x000fe2000bfa3070 */
[----:B------:R-:W-:Y:S04]  /*28b40*/  STG.E.U16 desc[UR32][R184.64+0xb0], R68 ;  /* 0x0000b044b8007986 */ /* 0x000fe8000c101520 */
[----:B------:R-:W-:Y:S01]  /*28b50*/  @!P0 PRMT R70, R220, 0x5410, RZ ;  /* 0x00005410dc468816 */ /* 0x000fe200000000ff */
[----:B------:R1:W-:Y:S01]  /*28b60*/  STG.E.U16 desc[UR32][R180.64+0xc2], R71 ;  /* 0x0000c247b4007986 */ /* 0x0003e2000c101520 */
[----:B------:R-:W-:Y:S02]  /*28b70*/  ISETP.LE.U32.AND P0, PT, R155, UR23, PT ;  /* 0x000000179b007c0c */ /* 0x000fe4000bf03070 */
[----:B------:R-:W-:Y:S01]  /*28b80*/  SHF.R.U32.HI R155, RZ, 0x18, R144 ;  /* 0x00000018ff9b7819 */ /* 0x000fe20000011690 */
[----:B------:R-:W4:Y:S03]  /*28b90*/  LDL.LU R220, [R1+0x398] ;  /* 0x0003980001dc7983 */ /* 0x000f260000300800 */
[----:B------:R-:W-:Y:S01]  /*28ba0*/  @!P5 PRMT R88, R130, 0x5410, RZ ;  /* 0x000054108258d816 */ /* 0x000fe200000000ff */
[----:B------:R2:W4:Y:S01]  /*28bb0*/  LDL.S16 R38, [R1+0x1c4] ;  /* 0x0001c40001267983 */ /* 0x0005220000100600 */
[----:B------:R-:W-:Y:S03]  /*28bc0*/  ISETP.LE.U32.AND P5, PT, R2, UR23, PT ;  /* 0x0000001702007c0c */ /* 0x000fe6000bfa3070 */
[----:B------:R-:W4:Y:S02]  /*28bd0*/  LDL.LU R221, [R1+0x394] ;  /* 0x0003940001dd7983 */ /* 0x000f240000300800 */
[----:B------:R-:W-:Y:S02]  /*28be0*/  @!P0 PRMT R72, R177, 0x5410, RZ ;  /* 0x00005410b1488816 */ /* 0x000fe400000000ff */
[----:B------:R-:W-:Y:S01]  /*28bf0*/  LOP3.LUT P0, RZ, R229, 0x2, RZ, 0xc0, !PT ;  /* 0x00000002e5ff7812 */ /* 0x000fe2000780c0ff */
[----:B------:R-:W4:Y:S04]  /*28c00*/  LDL.LU R177, [R1+0x390] ;  /* 0x0003900001b17983 */ /* 0x000f280000300800 */
[----:B------:R1:W-:Y:S04]  /*28c10*/  STG.E.U16 desc[UR32][R180.64+0xc0], R70 ;  /* 0x0000c046b4007986 */ /* 0x0003e8000c101520 */
[----:B------:R-:W-:Y:S01]  /*28c20*/  STG.E.U16 desc[UR32][R182.64+0xc0], R72 ;  /* 0x0000c048b6007986 */ /* 0x000fe2000c101520 */
[----:B-1----:R-:W-:Y:S03]  /*28c30*/  LOP3.LUT R71, R146, 0xff, RZ, 0xc0, !PT ;  /* 0x000000ff92477812 */ /* 0x002fe600078ec0ff */
[----:B------:R-:W-:Y:S02]  /*28c40*/  @!P0 PRMT R78, R85, 0x5410, RZ ;  /* 0x00005410554e8816 */ /* 0x000fe400000000ff */
[----:B------:R-:W-:Y:S01]  /*28c50*/  LOP3.LUT P0, RZ, R229, 0x1, RZ, 0xc0, !PT ;  /* 0x00000001e5ff7812 */ /* 0x000fe2000780c0ff */
[----:B------:R-:W4:Y:S04]  /*28c60*/  LDL.LU R85, [R1+0x38c] ;  /* 0x00038c0001557983 */ /* 0x000f280000300800 */
[----:B------:R-:W4:Y:S04]  /*28c70*/  LDL.LU R175, [R1+0x388] ;  /* 0x0003880001af7983 */ /* 0x000f280000300800 */
[----:B------:R-:W4:Y:S04]  /*28c80*/  LDL.LU R217, [R1+0x384] ;  /* 0x0003840001d97983 */ /* 0x000f280000300800 */
[----:B------:R-:W4:Y:S01]  /*28c90*/  LDL.LU R218, [R1+0x380] ;  /* 0x0003800001da7983 */ /* 0x000f220000300800 */
[----:B------:R-:W-:Y:S03]  /*28ca0*/  SHF.R.U32.HI R70, RZ, 0x18, R146 ;  /* 0x00000018ff467819 */ /* 0x000fe60000011692 */
[----:B------:R1:W4:Y:S04]  /*28cb0*/  LDL.S16 R51, [R1+0x1a8] ;  /* 0x0001a80001337983 */ /* 0x0003280000100600 */
[----:B------:R-:W-:Y:S04]  /*28cc0*/  STG.E.U16 desc[UR32][R182.64+0xc2], R78 ;  /* 0x0000c24eb6007986 */ /* 0x000fe8000c101520 */
[----:B------:R-:W-:Y:S04]  /*28cd0*/  STG.E.U16 desc[UR32][R186.64+0xbe], R81 ;  /* 0x0000be51ba007986 */ /* 0x000fe8000c101520 */
[----:B------:R-:W-:Y:S04]  /*28ce0*/  STG.E.U16 desc[UR32][R186.64+0xc0], R80 ;  /* 0x0000c050ba007986 */ /* 0x000fe8000c101520 */
[----:B------:R-:W-:Y:S04]  /*28cf0*/  STG.E.U16 desc[UR32][R184.64+0xc0], R79 ;  /* 0x0000c04fb8007986 */ /* 0x000fe8000c101520 */
[----:B------:R-:W-:Y:S04]  /*28d00*/  STG.E.U16 desc[UR32][R184.64+0xc2], R84 ;  /* 0x0000c254b8007986 */ /* 0x000fe8000c101520 */
[----:B------:R-:W-:Y:S04]  /*28d10*/  STG.E.U16 desc[UR32][R180.64+0xd0], R88 ;  /* 0x0000d058b4007986 */ /* 0x000fe8000c101520 */
[----:B------:R-:W-:Y:S01]  /*28d20*/  STG.E.U16 desc[UR32][R180.64+0xd2], R89 ;  /* 0x0000d259b4007986 */ /* 0x000fe2000c101520 */
[----:B--2---:R-:W-:Y:S10]  /*28d30*/  MUFU.EX2 R179, R179 ;  /* 0x000000b300b37308 */ /* 0x004ff40000000800 */
[----:B---3--:R-:W-:Y:S01]  /*28d40*/  MUFU.EX2 R176, R176 ;  /* 0x000000b000b07308 */ /* 0x008fe20000000800 */
[----:B----4-:R-:W-:Y:S05]  /*28d50*/  @!P5 HADD2 R38, -R87.H0_H0, -RZ.H0_H0 ;  /* 0xa00000ff5726d230 */ /* 0x010fea0000000900 */
[----:B------:R-:W-:Y:S01]  /*28d60*/  PRMT R2, R38, 0x7610, R2 ;  /* 0x0000761026027816 */ /* 0x000fe20000000002 */
[----:B------:R2:W-:Y:S03]  /*28d70*/  @!P5 STL.S16 [R1+0x1c4], R38 ;  /* 0x0001c4260100d387 */ /* 0x0005e60000100600 */
[----:B------:R-:W-:Y:S01]  /*28d80*/  @!P5 PRMT R87, R2, 0x5410, RZ ;  /* 0x000054100257d816 */ /* 0x000fe200000000ff */
[----:B------:R1:W3:Y:S01]  /*28d90*/  LDL.S16 R48, [R1+0x188] ;  /* 0x0001880001307983 */ /* 0x0002e20000100600 */
[----:B------:R-:W-:Y:S01]  /*28da0*/  LOP3.LUT R2, R142, 0xff, RZ, 0xc0, !PT ;  /* 0x000000ff8e027812 */ /* 0x000fe200078ec0ff */
[----:B------:R-:W-:Y:S02]  /*28db0*/  MUFU.EX2 R64, R177 ;  /* 0x000000b100407308 */ /* 0x000fe40000000800 */
[----:B------:R1:W4:Y:S01]  /*28dc0*/  LDL.S16 R54, [R1+0x1a4] ;  /* 0x0001a40001367983 */ /* 0x0003220000100600 */
[----:B------:R-:W-:Y:S02]  /*28dd0*/  PRMT R143, R2, 0x5410, R0 ;  /* 0x00005410028f7816 */ /* 0x000fe40000000000 */
[----:B------:R-:W-:Y:S01]  /*28de0*/  LOP3.LUT R2, R52, 0xffff, RZ, 0xc0, !PT ;  /* 0x0000ffff34027812 */ /* 0x000fe200078ec0ff */
[----:B------:R1:W4:Y:S01]  /*28df0*/  LDL.S16 R53, [R1+0x19c] ;  /* 0x00019c0001357983 */ /* 0x0003220000100600 */
[----:B------:R-:W-:Y:S02]  /*28e00*/  SHF.R.U32.HI R0, RZ, 0x10, R142 ;  /* 0x00000010ff007819 */ /* 0x000fe4000001168e */
[----:B------:R-:W-:Y:S01]  /*28e10*/  SHF.R.U32.HI R2, RZ, 0x8, R2 ;  /* 0x00000008ff027819 */ /* 0x000fe20000011602 */
[----:B------:R-:W-:Y:S01]  /*28e20*/  STG.E.U16 desc[UR32][R182.64+0xd0], R87 ;  /* 0x0000d057b6007986 */ /* 0x000fe2000c101520 */
[----:B------:R-:W-:Y:S02]  /*28e30*/  SHF.R.U32.HI R142, RZ, 0x18, R142 ;  /* 0x00000018ff8e7819 */ /* 0x000fe4000001168e */
[----:B------:R-:W-:Y:S02]  /*28e40*/  LOP3.LUT R45, R45, R85, RZ, 0xc0, !PT ;  /* 0x000000552d2d7212 */ /* 0x000fe400078ec0ff */
[----:B------:R-:W-:Y:S02]  /*28e50*/  LOP3.LUT R2, R2, 0xffff, RZ, 0xc0, !PT ;  /* 0x0000ffff02027812 */ /* 0x000fe400078ec0ff */
[----:B------:R-:W-:Y:S02]  /*28e60*/  LOP3.LUT R44, R44, R175, RZ, 0xc0, !PT ;  /* 0x000000af2c2c7212 */ /* 0x000fe400078ec0ff */
[--C-:B--2---:R-:W-:Y:S01]  /*28e70*/  HSET2.LE.AND R38, R206, R141.reuse, PT ;  /* 0x0000008dce267233 */ /* 0x104fe20003803000 */
[----:B------:R-:W2:Y:S01]  /*28e80*/  LDSM.16.MT88.4 R40, [R217+0x4000] ;  /* 0x00400000d928783b */ /* 0x000ea20000004200 */
[----:B------:R-:W-:Y:S02]  /*28e90*/  PRMT R85, R86, 0x7632, R85 ;  /* 0x0000763256557816 */ /* 0x000fe40000000055 */
[----:B------:R-:W-:Y:S02]  /*28ea0*/  LOP3.LUT R0, R0, 0xff, RZ, 0xc0, !PT ;  /* 0x000000ff00007812 */ /* 0x000fe400078ec0ff */
[----:B------:R-:W-:Y:S02]  /*28eb0*/  LOP3.LUT R38, R38, R77, RZ, 0xc0, !PT ;  /* 0x0000004d26267212 */ /* 0x000fe400078ec0ff */
[----:B------:R-:W-:Y:S02]  /*28ec0*/  PRMT R130, R86, 0x5410, R85 ;  /* 0x0000541056827816 */ /* 0x000fe40000000055 */
[----:B------:R-:W-:Y:S01]  /*28ed0*/  PRMT R58, R0, 0x5410, R142 ;  /* 0x00005410003a7816 */ /* 0x000fe2000000008e */
[----:B------:R-:W-:Y:S01]  /*28ee0*/  @!P1 HADD2 R51, -R90.H0_H0, -RZ.H0_H0 ;  /* 0xa00000ff5a339230 */ /* 0x000fe20000000900 */
[--C-:B------:R-:W-:Y:S02]  /*28ef0*/  SHF.R.U32.HI R0, RZ, 0x18, R52.reuse ;  /* 0x00000018ff007819 */ /* 0x100fe40000011634 */
[----:B------:R-:W-:Y:S02]  /*28f00*/  SHF.R.U32.HI R52, RZ, 0x10, R52 ;  /* 0x00000010ff347819 */ /* 0x000fe40000011634 */
[----:B------:R-:W-:Y:S01]  /*28f10*/  ISETP.LE.U32.AND P5, PT, R0, UR23, PT ;  /* 0x0000001700007c0c */ /* 0x000fe2000bfa3070 */
[----:B------:R1:W-:Y:S01]  /*28f20*/  @!P1 STL.S16 [R1+0x1a8], R51 ;  /* 0x0001a83301009387 */ /* 0x0003e20000100600 */
[----:B------:R-:W-:Y:S02]  /*28f30*/  LOP3.LUT R52, R52, 0xff, RZ, 0xc0, !PT ;  /* 0x000000ff34347812 */ /* 0x000fe400078ec0ff */
[C---:B------:R-:W-:Y:S04]  /*28f40*/  PRMT R77, R82.reuse, 0x7632, R77 ;  /* 0x00007632524d7816 */ /* 0x040fe8000000004d */
[----:B------:R-:W-:Y:S01]  /*28f50*/  PRMT R142, R82, 0x5410, R77 ;  /* 0x00005410528e7816 */ /* 0x000fe2000000004d */
[-C--:B--2---:R-:W-:Y:S06]  /*28f60*/  HMMA.16816.F32 R4, R36, R40.reuse, R4 ;  /* 0x000000282404723c */ /* 0x084fec0000001804 */
[C---:B------:R-:W-:Y:S06]  /*28f70*/  HMMA.16816.F32 R8, R44.reuse, R40, R8 ;  /* 0x000000282c08723c */ /* 0x040fec0000001808 */
[-C--:B------:R-:W-:Y:S05]  /*28f80*/  HMMA.16816.F32 R12, R44, R42.reuse, R12 ;  /* 0x0000002a2c0c723c */ /* 0x080fea000000180c */
[----:B------:R-:W-:Y:S01]  /*28f90*/  PRMT R40, R51, 0x7610, R40 ;  /* 0x0000761033287816 */ /* 0x000fe20000000028 */
[C---:B------:R-:W-:Y:S01]  /*28fa0*/  HMMA.16816.F32 R16, R36.reuse, R42, R16 ;  /* 0x0000002a2410723c */ /* 0x040fe20000001810 */
[----:B-1----:R2:W2:Y:S04]  /*28fb0*/  LDL.S16 R51, [R1+0x184] ;  /* 0x0001840001337983 */ /* 0x0024a80000100600 */
[----:B------:R-:W-:Y:S02]  /*28fc0*/  @!P1 PRMT R90, R40, 0x5410, RZ ;  /* 0x00005410285a9816 */ /* 0x000fe400000000ff */
[----:B------:R-:W-:Y:S01]  /*28fd0*/  ISETP.LE.U32.AND P1, PT, R2, UR23, PT ;  /* 0x0000001702007c0c */ /* 0x000fe2000bf23070 */
[----:B------:R-:W1:Y:S04]  /*28fe0*/  LDSM.16.MT88.4 R40, [R218+0x4000] ;  /* 0x00400000da28783b */ /* 0x000e680000004200 */
[----:B------:R-:W-:Y:S01]  /*28ff0*/  STG.E.U16 desc[UR32][R182.64+0xd2], R90 ;  /* 0x0000d25ab6007986 */ /* 0x000fe2000c101520 */
[-C--:B-1----:R-:W-:Y:S06]  /*29000*/  HMMA.16816.F32 R20, R36, R40.reuse, R20 ;  /* 0x000000282414723c */ /* 0x082fec0000001814 */
[C---:B------:R-:W-:Y:S06]  /*29010*/  HMMA.16816.F32 R24, R44.reuse, R40, R24 ;  /* 0x000000282c18723c */ /* 0x040fec0000001818 */
[-C--:B------:R-:W-:Y:S01]  /*29020*/  HMMA.16816.F32 R28, R44, R42.reuse, R28 ;  /* 0x0000002a2c1c723c */ /* 0x080fe2000000181c */
[----:B------:R-:W-:Y:S04]  /*29030*/  LDSM.16.MT88.4 R44, [R218+0x4400] ;  /* 0x00440000da2c783b */ /* 0x000fe80000004200 */
[--C-:B------:R-:W-:Y:S01]  /*29040*/  HSET2.LE.AND R40, R143, R141.reuse, PT ;  /* 0x0000008d8f287233 */ /* 0x100fe20003803000 */
[----:B------:R-:W-:Y:S05]  /*29050*/  HMMA.16816.F32 R32, R36, R42, R32 ;  /* 0x0000002a2420723c */ /* 0x000fea0000001820 */
[--C-:B------:R-:W-:Y:S02]  /*29060*/  HSET2.LE.AND R41, R58, R141.reuse, PT ;  /* 0x0000008d3a297233 */ /* 0x100fe40003803000 */
[----:B------:R-:W-:Y:S04]  /*29070*/  LOP3.LUT R40, R40, R94, RZ, 0xc0, !PT ;  /* 0x0000005e28287212 */ /* 0x000fe800078ec0ff */
[----:B------:R-:W-:Y:S02]  /*29080*/  LOP3.LUT R94, R144, 0xffff, RZ, 0xc0, !PT ;  /* 0x0000ffff905e7812 */ /* 0x000fe400078ec0ff */
[----:B------:R-:W-:Y:S02]  /*29090*/  LOP3.LUT R41, R41, R97, RZ, 0xc0, !PT ;  /* 0x0000006129297212 */ /* 0x000fe400078ec0ff */
[----:B------:R-:W-:Y:S02]  /*290a0*/  SHF.R.U32.HI R38, RZ, 0x8, R204 ;  /* 0x00000008ff267819 */ /* 0x000fe400000116cc */
[----:B------:R-:W-:Y:S02]  /*290b0*/  LOP3.LUT R39, R249, 0xff, RZ, 0xc0, !PT ;  /* 0x000000fff9277812 */ /* 0x000fe400078ec0ff */
[----:B------:R-:W-:Y:S02]  /*290c0*/  PRMT R208, R208, 0x5410, R38 ;  /* 0x00005410d0d07816 */ /* 0x000fe40000000026 */
[----:B------:R-:W-:Y:S02]  /*290d0*/  PRMT R97, R39, 0x5410, R251 ;  /* 0x0000541027617816 */ /* 0x000fe400000000fb */
[----:B------:R-:W-:Y:S01]  /*290e0*/  LOP3.LUT R39, R149, 0xff, RZ, 0xc0, !PT ;  /* 0x000000ff95277812 */ /* 0x000fe200078ec0ff */
[----:B---3--:R-:W-:Y:S02]  /*290f0*/  @!P6 HADD2 R48, -R86.H0_H0, -RZ.H0_H0 ;  /* 0xa00000ff5630e230 */ /* 0x008fe40000000900 */
[----:B----4-:R-:W-:Y:S03]  /*29100*/  @!P2 HADD2 R54, -R85.H0_H0, -RZ.H0_H0 ;  /* 0xa00000ff5536a230 */ /* 0x010fe60000000900 */
[----:B------:R-:W-:Y:S01]  /*29110*/  PRMT R2, R48, 0x7610, R2 ;  /* 0x0000761030027816 */ /* 0x000fe20000000002 */
[----:B------:R1:W-:Y:S01]  /*29120*/  @!P6 STL.S16 [R1+0x188], R48 ;  /* 0x000188300100e387 */ /* 0x0003e20000100600 */
[----:B------:R-:W-:Y:S02]  /*29130*/  @!P4 HADD2 R53, -R75.H0_H0, -RZ.H0_H0 ;  /* 0xa00000ff4b35c230 */ /* 0x000fe40000000900 */
[----:B------:R-:W-:Y:S02]  /*29140*/  @!P6 PRMT R86, R2, 0x5410, RZ ;  /* 0x000054100256e816 */ /* 0x000fe400000000ff */
[----:B------:R-:W-:Y:S02]  /*29150*/  ISETP.LE.U32.AND P6, PT, R55, UR23, PT ;  /* 0x0000001737007c0c */ /* 0x000fe4000bfc3070 */
[----:B------:R-:W-:Y:S01]  /*29160*/  PRMT R0, R54, 0x7610, R0 ;  /* 0x0000761036007816 */ /* 0x000fe20000000000 */
[----:B------:R-:W-:Y:S03]  /*29170*/  STG.E.U16 desc[UR32][R186.64+0xce], R86 ;  /* 0x0000ce56ba007986 */ /* 0x000fe6000c101520 */
[----:B------:R-:W-:Y:S02]  /*29180*/  @!P2 PRMT R85, R0, 0x5410, RZ ;  /* 0x000054100055a816 */ /* 0x000fe400000000ff */
[----:B------:R-:W-:Y:S03]  /*29190*/  LOP3.LUT R0, R56, 0xff, RZ, 0xc0, !PT ;  /* 0x000000ff38007812 */ /* 0x000fe600078ec0ff */
[----:B------:R-:W-:Y:S04]  /*291a0*/  STG.E.U16 desc[UR32][R186.64+0xd0], R85 ;  /* 0x0000d055ba007986 */ /* 0x000fe8000c101520 */
[----:B-1----:R3:W4:Y:S04]  /*291b0*/  LDL.S16 R48, [R1+0x160] ;  /* 0x0001600001307983 */ /* 0x0027280000100600 */
[----:B------:R-:W3:Y:S04]  /*291c0*/  LDL.LU R196, [R1+0xb4] ;  /* 0x0000b40001c47983 */ /* 0x000ee80000300800 */
[----:B------:R-:W-:Y:S01]  /*291d0*/  @!P2 STL.S16 [R1+0x1a4], R54 ;  /* 0x0001a4360100a387 */ /* 0x000fe20000100600 */
[----:B------:R-:W-:Y:S02]  /*291e0*/  ISETP.LE.U32.AND P2, PT, R52, UR23, PT ;  /* 0x0000001734007c0c */ /* 0x000fe4000bf43070 */
[----:B------:R-:W-:Y:S01]  /*291f0*/  PRMT R52, R53, 0x7610, R52 ;  /* 0x0000761035347816 */ /* 0x000fe20000000034 */
[----:B------:R1:W3:Y:S03]  /*29200*/  LDL.S16 R2, [R1+0x15c] ;  /* 0x00015c0001027983 */ /* 0x0002e60000100600 */
[----:B------:R-:W-:Y:S01]  /*29210*/  @!P4 PRMT R75, R52, 0x5410, RZ ;  /* 0x00005410344bc816 */ /* 0x000fe200000000ff */
[----:B------:R-:W3:Y:S04]  /*29220*/  LDL.LU R244, [R1+0xc8] ;  /* 0x0000c80001f47983 */ /* 0x000ee80000300800 */
[----:B------:R-:W-:Y:S01]  /*29230*/  @!P4 STL.S16 [R1+0x19c], R53 ;  /* 0x00019c350100c387 */ /* 0x000fe20000100600 */
[----:B------:R-:W-:Y:S02]  /*29240*/  ISETP.LE.U32.AND P4, PT, R0, UR23, PT ;  /* 0x0000001700007c0c */ /* 0x000fe4000bf83070 */
[----:B------:R-:W-:Y:S01]  /*29250*/  LOP3.LUT R0, R56, 0xffff, RZ, 0xc0, !PT ;  /* 0x0000ffff38007812 */ /* 0x000fe200078ec0ff */
[----:B------:R-:W1:Y:S03]  /*29260*/  LDSM.16.MT88.4 R52, [R217+0x4400] ;  /* 0x00440000d934783b */ /* 0x000e660000004200 */
[----:B------:R-:W-:Y:S01]  /*29270*/  SHF.R.U32.HI R0, RZ, 0x8, R0 ;  /* 0x00000008ff007819 */ /* 0x000fe20000011600 */
[----:B------:R-:W-:Y:S03]  /*29280*/  STG.E.U16 desc[UR32][R184.64+0xd0], R75 ;  /* 0x0000d04bb8007986 */ /* 0x000fe6000c101520 */
[----:B------:R-:W-:Y:S01]  /*29290*/  LOP3.LUT R0, R0, 0xffff, RZ, 0xc0, !PT ;  /* 0x0000ffff00007812 */ /* 0x000fe200078ec0ff */
[----:B--2---:R-:W-:Y:S05]  /*292a0*/  @!P6 HADD2 R51, -R83.H0_H0, -RZ.H0_H0 ;  /* 0xa00000ff5333e230 */ /* 0x004fea0000000900 */
[----:B------:R-:W-:Y:S01]  /*292b0*/  PRMT R50, R51, 0x7610, R50 ;  /* 0x0000761033327816 */ /* 0x000fe20000000032 */
[----:B------:R2:W-:Y:S03]  /*292c0*/  @!P6 STL.S16 [R1+0x184], R51 ;  /* 0x000184330100e387 */ /* 0x0005e60000100600 */
[----:B------:R-:W-:Y:S02]  /*292d0*/  @!P6 PRMT R83, R50, 0x5410, RZ ;  /* 0x000054103253e816 */ /* 0x000fe400000000ff */
[----:B------:R-:W-:Y:S02]  /*292e0*/  ISETP.LE.U32.AND P6, PT, R0, UR23, PT ;  /* 0x0000001700007c0c */ /* 0x000fe4000bfc3070 */
[--C-:B------:R-:W-:Y:S01]  /*292f0*/  HSET2.LE.AND R50, R190, R141.reuse, PT ;  /* 0x0000008dbe327233 */ /* 0x100fe20003803000 */
[----:B------:R-:W-:Y:S01]  /*29300*/  STG.E.U16 desc[UR32][R184.64+0xd2], R83 ;  /* 0x0000d253b8007986 */ /* 0x000fe2000c101520 */
[----:B------:R-:W-:Y:S03]  /*29310*/  SHF.R.U32.HI R0, RZ, 0x18, R56 ;  /* 0x00000018ff007819 */ /* 0x000fe60000011638 */
[----:B------:R-:W-:Y:S02]  /*29320*/  LOP3.LUT R50, R50, R93, RZ, 0xc0, !PT ;  /* 0x0000005d32327212 */ /* 0x000fe400078ec0ff */
[--C-:B--2---:R-:W-:Y:S05]  /*29330*/  HSET2.LE.AND R51, R191, R141.reuse, PT ;  /* 0x0000008dbf337233 */ /* 0x104fea0003803000 */
[----:B------:R-:W-:Y:S02]  /*29340*/  LOP3.LUT R51, R51, R91, RZ, 0xc0, !PT ;  /* 0x0000005b33337212 */ /* 0x000fe400078ec0ff */
[----:B------:R-:W-:Y:S01]  /*29350*/  LOP3.LUT R91, R147, UR11, R248, 0x96, !PT ;  /* 0x0000000b935b7c12 */ /* 0x000fe2000f8e96f8 */
[----:B----4-:R-:W-:Y:S01]  /*29360*/  @!P3 HADD2 R48, -R82.H0_H0, -RZ.H0_H0 ;  /* 0xa00000ff5230b230 */ /* 0x010fe20000000900 */
[----:B---3--:R-:W2:Y:S04]  /*29370*/  MUFU.EX2 R74, R196 ;  /* 0x000000c4004a7308 */ /* 0x008ea80000000800 */
[----:B------:R-:W-:Y:S01]  /*29380*/  PRMT R49, R48, 0x7610, R49 ;  /* 0x0000761030317816 */ /* 0x000fe20000000031 */
[----:B------:R3:W-:Y:S03]  /*29390*/  @!P3 STL.S16 [R1+0x160], R48 ;  /* 0x000160300100b387 */ /* 0x0007e60000100600 */
[----:B------:R-:W-:Y:S01]  /*293a0*/  @!P3 PRMT R82, R49, 0x5410, RZ ;  /* 0x000054103152b816 */ /* 0x000fe200000000ff */
[----:B------:R4:W4:Y:S01]  /*293b0*/  LDL.S16 R59, [R1+0x11c] ;  /* 0x00011c00013b7983 */ /* 0x0009220000100600 */
[--C-:B------:R-:W-:Y:S01]  /*293c0*/  HSET2.LE.AND R49, R188, R141.reuse, PT ;  /* 0x0000008dbc317233 */ /* 0x100fe20003803000 */
[----:B------:R-:W-:Y:S01]  /*293d0*/  @!P1 HADD2 R2, -R77.H0_H0, -RZ.H0_H0 ;  /* 0xa00000ff4d029230 */ /* 0x000fe20000000900 */
[----:B------:R-:W-:Y:S01]  /*293e0*/  ISETP.LE.U32.AND P3, PT, R0, UR23, PT ;  /* 0x0000001700007c0c */ /* 0x000fe2000bf63070 */
[----:B------:R1:W4:Y:S01]  /*293f0*/  LDL.S16 R57, [R1+0x118] ;  /* 0x0001180001397983 */ /* 0x0003220000100600 */
[--C-:B------:R-:W-:Y:S01]  /*29400*/  HSET2.LE.AND R0, R201, R141.reuse, PT ;  /* 0x0000008dc9007233 */ /* 0x100fe20003803000 */
[----:B------:R-:W3:Y:S01]  /*29410*/  MUFU.EX2 R172, R244 ;  /* 0x000000f400ac7308 */ /* 0x000ee20000000800 */
[----:B------:R-:W-:Y:S01]  /*29420*/  PRMT R60, R2, 0x7610, R60 ;  /* 0x00007610023c7816 */ /* 0x000fe2000000003c */
[----:B------:R1:W-:Y:S01]  /*29430*/  @!P1 STL.S16 [R1+0x15c], R2 ;  /* 0x00015c0201009387 */ /* 0x0003e20000100600 */
[----:B------:R-:W-:Y:S02]  /*29440*/  LOP3.LUT R49, R49, R92, RZ, 0xc0, !PT ;  /* 0x0000005c31317212 */ /* 0x000fe400078ec0ff */
[----:B------:R-:W-:Y:S01]  /*29450*/  LOP3.LUT R42, R0, R96, RZ, 0xc0, !PT ;  /* 0x00000060002a7212 */ /* 0x000fe200078ec0ff */
[----:B------:R-:W-:Y:S01]  /*29460*/  STG.E.U16 desc[UR32][R180.64+0xe0], R82 ;  /* 0x0000e052b4007986 */ /* 0x000fe2000c101520 */
[----:B------:R-:W-:Y:S01]  /*29470*/  LOP3.LUT R0, R144, 0xff, RZ, 0xc0, !PT ;  /* 0x000000ff90007812 */ /* 0x000fe200078ec0ff */
[----:B--2---:R-:W-:Y:S01]  /*29480*/  FADD.FTZ R215, R74, R215 ;  /* 0x000000d74ad77221 */ /* 0x004fe20000010000 */
[----:B------:R-:W-:Y:S02]  /*29490*/  @!P1 PRMT R77, R60, 0x5410, RZ ;  /* 0x000054103c4d9816 */ /* 0x000fe400000000ff */
[----:B------:R-:W-:Y:S02]  /*294a0*/  ISETP.LE.U32.AND P1, PT, R0, UR23, PT ;  /* 0x0000001700007c0c */ /* 0x000fe4000bf23070 */
[----:B------:R-:W-:Y:S01]  /*294b0*/  SHF.R.U32.HI R0, RZ, 0x10, R56 ;  /* 0x00000010ff007819 */ /* 0x000fe20000011638 */
[----:B------:R-:W-:Y:S01]  /*294c0*/  STG.E.U16 desc[UR32][R180.64+0xe2], R77 ;  /* 0x0000e24db4007986 */ /* 0x000fe2000c101520 */
[--C-:B---3--:R-:W-:Y:S02]  /*294d0*/  HSET2.LE.AND R48, R173, R141.reuse, PT ;  /* 0x0000008dad307233 */ /* 0x108fe40003803000 */
[----:B------:R-:W-:Y:S02]  /*294e0*/  F2FP.F16.F32.PACK_AB R74, R172, R74 ;  /* 0x0000004aac4a723e */ /* 0x000fe400000000ff */
[----:B------:R-:W-:Y:S02]  /*294f0*/  LOP3.LUT R0, R0, 0xff, RZ, 0xc0, !PT ;  /* 0x000000ff00007812 */ /* 0x000fe400078ec0ff */
[----:B------:R-:W-:Y:S02]  /*29500*/  LOP3.LUT R48, R48, R76, RZ, 0xc0, !PT ;  /* 0x0000004c30307212 */ /* 0x000fe400078ec0ff */
[----:B------:R-:W-:Y:S02]  /*29510*/  PRMT R73, R74, 0x7632, R73 ;  /* 0x000076324a497816 */ /* 0x000fe40000000049 */
[----:B------:R-:W-:Y:S02]  /*29520*/  SHF.R.U32.HI R56, RZ, 0x8, R247 ;  /* 0x00000008ff387819 */ /* 0x000fe400000116f7 */
[--C-:B-1----:R-:W-:Y:S01]  /*29530*/  HSET2.LE.AND R2, R200, R141.reuse, PT ;  /* 0x0000008dc8027233 */ /* 0x102fe20003803000 */
[-C--:B------:R-:W-:Y:S05]  /*29540*/  HMMA.16816.F32 R4, R48, R52.reuse, R4 ;  /* 0x000000343004723c */ /* 0x080fea0000001804 */
[----:B------:R-:W-:Y:S01]  /*29550*/  LOP3.LUT R43, R2, R95, RZ, 0xc0, !PT ;  /* 0x0000005f022b7212 */ /* 0x000fe200078ec0ff */
[----:B------:R-:W-:Y:S01]  /*29560*/  FADD.FTZ R95, R64, R250 ;  /* 0x000000fa405f7221 */ /* 0x000fe20000010000 */
[----:B------:R-:W-:Y:S04]  /*29570*/  SHF.R.U32.HI R2, RZ, 0x10, R144 ;  /* 0x00000010ff027819 */ /* 0x000fe80000011690 */
[----:B------:R-:W-:Y:S01]  /*29580*/  LOP3.LUT R2, R2, 0xff, RZ, 0xc0, !PT ;  /* 0x000000ff02027812 */ /* 0x000fe200078ec0ff */
[C---:B------:R-:W-:Y:S04]  /*29590*/  HMMA.16816.F32 R8, R40.reuse, R52, R8 ;  /* 0x000000342808723c */ /* 0x040fe80000001808 */
[----:B------:R-:W-:Y:S02]  /*295a0*/  PRMT R76, R74, 0x5410, R73 ;  /* 0x000054104a4c7816 */ /* 0x000fe40000000049 */
[----:B------:R-:W-:Y:S01]  /*295b0*/  PRMT R143, R252, 0x5410, R56 ;  /* 0x00005410fc8f7816 */ /* 0x000fe20000000038 */
[-C--:B------:R-:W-:Y:S04]  /*295c0*/  HMMA.16816.F32 R12, R40, R54.reuse, R12 ;  /* 0x00000036280c723c */ /* 0x080fe8000000180c */
[--C-:B------:R-:W-:Y:S02]  /*295d0*/  SHF.R.U32.HI R92, RZ, 0x18, R144.reuse ;  /* 0x00000018ff5c7819 */ /* 0x100fe40000011690 */
[----:B------:R-:W-:Y:S01]  /*295e0*/  SHF.R.U32.HI R96, RZ, 0x10, R144 ;  /* 0x00000010ff607819 */ /* 0x000fe20000011690 */
[C---:B------:R-:W-:Y:S01]  /*295f0*/  HMMA.16816.F32 R16, R48.reuse, R54, R16 ;  /* 0x000000363010723c */ /* 0x040fe20000001810 */
[----:B------:R-:W1:Y:S05]  /*29600*/  LDSM.16.MT88.4 R52, [R217+0x4800] ;  /* 0x00480000d934783b */ /* 0x000e6a0000004200 */
[-C--:B------:R-:W-:Y:S06]  /*29610*/  HMMA.16816.F32 R20, R48, R44.reuse, R20 ;  /* 0x0000002c3014723c */ /* 0x080fec0000001814 */
[C---:B------:R-:W-:Y:S06]  /*29620*/  HMMA.16816.F32 R24, R40.reuse, R44, R24 ;  /* 0x0000002c2818723c */ /* 0x040fec0000001818 */
[-C--:B------:R-:W-:Y:S05]  /*29630*/  HMMA.16816.F32 R28, R40, R46.reuse, R28 ;  /* 0x0000002e281c723c */ /* 0x080fea000000181c */
[----:B------:R-:W-:Y:S01]  /*29640*/  LOP3.LUT R44, R243, 0xff, RZ, 0xc0, !PT ;  /* 0x000000fff32c7812 */ /* 0x000fe200078ec0ff */
[----:B------:R-:W-:Y:S01]  /*29650*/  HMMA.16816.F32 R32, R48, R46, R32 ;  /* 0x0000002e3020723c */ /* 0x000fe20000001820 */
[----:B------:R-:W-:Y:S04]  /*29660*/  LDSM.16.MT88.4 R48, [R217+0x4c00] ;  /* 0x004c0000d930783b */ /* 0x000fe80000004200 */
[--C-:B------:R-:W-:Y:S02]  /*29670*/  HSET2.LE.AND R42, R202, R141.reuse, PT ;  /* 0x0000008dca2a7233 */ /* 0x100fe40003803000 */
[--C-:B------:R-:W-:Y:S04]  /*29680*/  HSET2.LE.AND R43, R203, R141.reuse, PT ;  /* 0x0000008dcb2b7233 */ /* 0x100fe80003803000 */
[----:B------:R-:W-:Y:S02]  /*29690*/  LOP3.LUT R42, R42, R103, RZ, 0xc0, !PT ;  /* 0x000000672a2a7212 */ /* 0x000fe400078ec0ff */
[----:B------:R-:W-:Y:S02]  /*296a0*/  LOP3.LUT R43, R43, R102, RZ, 0xc0, !PT ;  /* 0x000000662b2b7212 */ /* 0x000fe400078ec0ff */
[----:B------:R-:W-:Y:S02]  /*296b0*/  LOP3.LUT R46, R232, 0xff, RZ, 0xc0, !PT ;  /* 0x000000ffe82e7812 */ /* 0x000fe400078ec0ff */
[----:B------:R-:W-:Y:S02]  /*296c0*/  SHF.R.U32.HI R45, RZ, 0x8, R242 ;  /* 0x00000008ff2d7819 */ /* 0x000fe400000116f2 */
[----:B------:R-:W-:Y:S02]  /*296d0*/  PRMT R93, R46, 0x5410, R233 ;  /* 0x000054102e5d7816 */ /* 0x000fe400000000e9 */
[----:B------:R-:W-:Y:S02]  /*296e0*/  LOP3.LUT R46, R163, 0xff, RZ, 0xc0, !PT ;  /* 0x000000ffa32e7812 */ /* 0x000fe400078ec0ff */
[----:B------:R-:W-:Y:S02]  /*296f0*/  PRMT R61, R44, 0x5410, R245 ;  /* 0x000054102c3d7816 */ /* 0x000fe400000000f5 */
[----:B------:R-:W-:Y:S02]  /*29700*/  PRMT R60, R246, 0x5410, R45 ;  /* 0x00005410f63c7816 */ /* 0x000fe4000000002d */
[C---:B------:R-:W-:Y:S02]  /*29710*/  LOP3.LUT R44, R158.reuse, 0xffff, RZ, 0xc0, !PT ;  /* 0x0000ffff9e2c7812 */ /* 0x040fe400078ec0ff */
[----:B------:R-:W-:Y:S02]  /*29720*/  SHF.R.U32.HI R45, RZ, 0x18, R163 ;  /* 0x00000018ff2d7819 */ /* 0x000fe400000116a3 */
[----:B------:R-:W-:Y:S02]  /*29730*/  LOP3.LUT R47, R158, 0xff, RZ, 0xc0, !PT ;  /* 0x000000ff9e2f7812 */ /* 0x000fe400078ec0ff */
[----:B------:R-:W-:Y:S01]  /*29740*/  SHF.R.U32.HI R44, RZ, 0x8, R44 ;  /* 0x00000008ff2c7819 */ /* 0x000fe2000001162c */
[----:B----4-:R-:W-:Y:S02]  /*29750*/  @!P2 HADD2 R59, -R74.H0_H0, -RZ.H0_H0 ;  /* 0xa00000ff4a3ba230 */ /* 0x010fe40000000900 */
[----:B------:R-:W-:Y:S03]  /*29760*/  @!P5 HADD2 R57, -R73.H0_H0, -RZ.H0_H0 ;  /* 0xa00000ff4939d230 */ /* 0x000fe60000000900 */
[----:B------:R-:W-:Y:S01]  /*29770*/  PRMT R37, R59, 0x7610, R37 ;  /* 0x000076103b257816 */ /* 0x000fe20000000025 */
[----:B------:R-:W-:Y:S01]  /*29780*/  @!P2 STL.S16 [R1+0x11c], R59 ;  /* 0x00011c3b0100a387 */ /* 0x000fe20000100600 */
[----:B------:R-:W-:Y:S03]  /*29790*/  PRMT R36, R57, 0x7610, R36 ;  /* 0x0000761039247816 */ /* 0x000fe60000000024 */
[----:B------:R-:W-:Y:S01]  /*297a0*/  @!P5 STL.S16 [R1+0x118], R57 ;  /* 0x000118390100d387 */ /* 0x000fe20000100600 */
[----:B------:R-:W-:Y:S02]  /*297b0*/  @!P2 PRMT R74, R37, 0x5410, RZ ;  /* 0x00005410254aa816 */ /* 0x000fe400000000ff */
[----:B------:R-:W-:Y:S01]  /*297c0*/  @!P5 PRMT R73, R36, 0x5410, RZ ;  /* 0x000054102449d816 */ /* 0x000fe200000000ff */
[----:B------:R-:W2:Y:S01]  /*297d0*/  LDSM.16.MT88.4 R56, [R218+0x4800] ;  /* 0x00480000da38783b */ /* 0x000ea20000004200 */
[----:B------:R-:W-:Y:S02]  /*297e0*/  ISETP.LE.U32.AND P5, PT, R0, UR23, PT ;  /* 0x0000001700007c0c */ /* 0x000fe4000bfa3070 */
[C---:B------:R-:W-:Y:S01]  /*297f0*/  LOP3.LUT R0, R159.reuse, 0xffff, RZ, 0xc0, !PT ;  /* 0x0000ffff9f007812 */ /* 0x040fe200078ec0ff */
[----:B------:R-:W3:Y:S01]  /*29800*/  LDL.LU R177, [R1+0x37c] ;  /* 0x00037c0001b17983 */ /* 0x000ee20000300800 */
[----:B------:R-:W-:Y:S02]  /*29810*/  ISETP.LE.U32.AND P2, PT, R2, UR23, PT ;  /* 0x0000001702007c0c */ /* 0x000fe4000bf43070 */
[--C-:B------:R-:W-:Y:S01]  /*29820*/  SHF.R.U32.HI R2, RZ, 0x10, R159.reuse ;  /* 0x00000010ff027819 */ /* 0x100fe2000001169f */
[----:B------:R-:W-:Y:S01]  /*29830*/  STG.E.U16 desc[UR32][R182.64+0xe0], R74 ;  /* 0x0000e04ab6007986 */ /* 0x000fe2000c101520 */
[----:B------:R-:W-:Y:S02]  /*29840*/  LOP3.LUT R37, R159, 0xff, RZ, 0xc0, !PT ;  /* 0x000000ff9f257812 */ /* 0x000fe400078ec0ff */
[----:B------:R-:W-:Y:S01]  /*29850*/  SHF.R.U32.HI R0, RZ, 0x8, R0 ;  /* 0x00000008ff007819 */ /* 0x000fe20000011600 */
[----:B------:R-:W-:Y:S01]  /*29860*/  STG.E.U16 desc[UR32][R182.64+0xe2], R73 ;  /* 0x0000e249b6007986 */ /* 0x000fe2000c101520 */
[----:B------:R-:W-:Y:S02]  /*29870*/  SHF.R.U32.HI R36, RZ, 0x18, R159 ;  /* 0x00000018ff247819 */ /* 0x000fe4000001169f */
[----:B------:R-:W-:Y:S02]  /*29880*/  LOP3.LUT R2, R2, 0xff, RZ, 0xc0, !PT ;  /* 0x000000ff02027812 */ /* 0x000fe400078ec0ff */
[----:B------:R-:W-:Y:S02]  /*29890*/  PRMT R38, R37, 0x5410, R0 ;  /* 0x0000541025267816 */ /* 0x000fe40000000000 */
[----:B------:R-:W-:Y:S02]  /*298a0*/  LOP3.LUT R0, R149, 0xffff, RZ, 0xc0, !PT ;  /* 0x0000ffff95007812 */ /* 0x000fe400078ec0ff */
[----:B------:R-:W-:Y:S02]  /*298b0*/  PRMT R37, R2, 0x5410, R36 ;  /* 0x0000541002257816 */ /* 0x000fe40000000024 */
[--C-:B------:R-:W-:Y:S02]  /*298c0*/  SHF.R.U32.HI R2, RZ, 0x10, R149.reuse ;  /* 0x00000010ff027819 */ /* 0x100fe40000011695 */
[----:B------:R-:W-:Y:S02]  /*298d0*/  SHF.R.U32.HI R0, RZ, 0x8, R0 ;  /* 0x00000008ff007819 */ /* 0x000fe40000011600 */
[----:B------:R-:W-:Y:S02]  /*298e0*/  SHF.R.U32.HI R149, RZ, 0x18, R149 ;  /* 0x00000018ff957819 */ /* 0x000fe40000011695 */
[----:B------:R-:W-:Y:S02]  /*298f0*/  LOP3.LUT R2, R2, 0xff, RZ, 0xc0, !PT ;  /* 0x000000ff02027812 */ /* 0x000fe400078ec0ff */
[--C-:B------:R-:W-:Y:S02]  /*29900*/  HSET2.LE.AND R36, R38, R141.reuse, PT ;  /* 0x0000008d26247233 */ /* 0x100fe40003803000 */
[----:B------:R-:W-:Y:S02]  /*29910*/  PRMT R0, R39, 0x5410, R0 ;  /* 0x0000541027007816 */ /* 0x000fe40000000000 */
[--C-:B------:R-:W-:Y:S02]  /*29920*/  HSET2.LE.AND R37, R37, R141.reuse, PT ;  /* 0x0000008d25257233 */ /* 0x100fe40003803000 */
[--C-:B------:R-:W-:Y:S02]  /*29930*/  HSET2.LE.AND R38, R235, R141.reuse, PT ;  /* 0x0000008deb267233 */ /* 0x100fe40003803000 */
[--C-:B------:R-:W-:Y:S02]  /*29940*/  HSET2.LE.AND R39, R239, R141.reuse, PT ;  /* 0x0000008def277233 */ /* 0x100fe40003803000 */
[----:B------:R-:W-:Y:S02]  /*29950*/  PRMT R2, R2, 0x5410, R149 ;  /* 0x0000541002027816 */ /* 0x000fe40000000095 */
[----:B------:R-:W-:Y:S02]  /*29960*/  LOP3.LUT R36, R36, R100, RZ, 0xc0, !PT ;  /* 0x0000006424247212 */ /* 0x000fe400078ec0ff */
[----:B------:R-:W-:Y:S01]  /*29970*/  LOP3.LUT R37, R37, R99, RZ, 0xc0, !PT ;  /* 0x0000006325257212 */ /* 0x000fe200078ec0ff */
[----:B------:R4:W2:Y:S01]  /*29980*/  MUFU.EX2 R100, R221 ;  /* 0x000000dd00647308 */ /* 0x0008a20000000800 */
[----:B------:R-:W-:Y:S02]  /*29990*/  LOP3.LUT R38, R38, R98, RZ, 0xc0, !PT ;  /* 0x0000006226267212 */ /* 0x000fe400078ec0ff */
[----:B------:R-:W-:Y:S02]  /*299a0*/  LOP3.LUT R39, R39, R101, RZ, 0xc0, !PT ;  /* 0x0000006527277212 */ /* 0x000fe400078ec0ff */
[--C-:B------:R-:W-:Y:S02]  /*299b0*/  HSET2.LE.AND R40, R0, R141.reuse, PT ;  /* 0x0000008d00287233 */ /* 0x100fe40003803000 */
[--C-:B------:R-:W-:Y:S03]  /*299c0*/  HSET2.LE.AND R41, R2, R141.reuse, PT ;  /* 0x0000008d02297233 */ /* 0x100fe60003803000 */
[----:B------:R-:W-:Y:S01]  /*299d0*/  MUFU.EX2 R99, R222 ;  /* 0x000000de00637308 */ /* 0x000fe20000000800 */
[----:B------:R-:W-:Y:S01]  /*299e0*/  SHF.R.U32.HI R2, RZ, 0x8, R209 ;  /* 0x00000008ff027819 */ /* 0x000fe200000116d1 */
[-C--:B-1----:R-:W-:Y:S05]  /*299f0*/  HMMA.16816.F32 R4, R36, R52.reuse, R4 ;  /* 0x000000342404723c */ /* 0x082fea0000001804 */
[----:B------:R-:W-:Y:S02]  /*29a00*/  LOP3.LUT R40, R40, R104, RZ, 0xc0, !PT ;  /* 0x0000006828287212 */ /* 0x000fe400078ec0ff */
[----:B------:R-:W-:Y:S01]  /*29a10*/  LOP3.LUT R41, R41, R105, RZ, 0xc0, !PT ;  /* 0x0000006929297212 */ /* 0x000fe200078ec0ff */
[----:B----4-:R-:W4:Y:S03]  /*29a20*/  LDL.LU R221, [R1+0x378] ;  /* 0x0003780001dd7983 */ /* 0x010f260000300800 */
[----:B------:R-:W-:Y:S01]  /*29a30*/  PRMT R62, R212, 0x5410, R2 ;  /* 0x00005410d43e7816 */ /* 0x000fe20000000002 */
[----:B------:R1:W4:Y:S01]  /*29a40*/  LDL.S16 R101, [R1+0x110] ;  /* 0x0001100001657983 */ /* 0x0003220000100600 */
[----:B------:R-:W-:Y:S01]  /*29a50*/  LOP3.LUT R0, R210, 0xff, RZ, 0xc0, !PT ;  /* 0x000000ffd2007812 */ /* 0x000fe200078ec0ff */
[C---:B------:R-:W-:Y:S02]  /*29a60*/  HMMA.16816.F32 R8, R40.reuse, R52, R8 ;  /* 0x000000342808723c */ /* 0x040fe40000001808 */
[----:B------:R1:W4:Y:S02]  /*29a70*/  LDL.S16 R98, [R1+0x10c] ;  /* 0x00010c0001627983 */ /* 0x0003240000100600 */
[----:B------:R-:W-:Y:S02]  /*29a80*/  PRMT R63, R0, 0x5410, R211 ;  /* 0x00005410003f7816 */ /* 0x000fe400000000d3 */
[----:B------:R-:W-:Y:S01]  /*29a90*/  LOP3.LUT R0, R163, 0xffff, RZ, 0xc0, !PT ;  /* 0x0000ffffa3007812 */ /* 0x000fe200078ec0ff */
[-C--:B------:R-:W-:Y:S04]  /*29aa0*/  HMMA.16816.F32 R12, R40, R54.reuse, R12 ;  /* 0x00000036280c723c */ /* 0x080fe8000000180c */
[----:B------:R-:W-:Y:S02]  /*29ab0*/  SHF.R.U32.HI R2, RZ, 0x10, R163 ;  /* 0x00000010ff027819 */ /* 0x000fe400000116a3 */
[----:B------:R-:W-:Y:S01]  /*29ac0*/  SHF.R.U32.HI R0, RZ, 0x8, R0 ;  /* 0x00000008ff007819 */ /* 0x000fe20000011600 */
[C---:B------:R-:W-:Y:S04]  /*29ad0*/  HMMA.16816.F32 R16, R36.reuse, R54, R16 ;  /* 0x000000362410723c */ /* 0x040fe80000001810 */
[----:B------:R-:W-:Y:S02]  /*29ae0*/  LOP3.LUT R2, R2, 0xff, RZ, 0xc0, !PT ;  /* 0x000000ff02027812 */ /* 0x000fe400078ec0ff */
[----:B------:R-:W-:Y:S01]  /*29af0*/  PRMT R46, R46, 0x5410, R0 ;  /* 0x000054102e2e7816 */ /* 0x000fe20000000000 */
[-C--:B--2---:R-:W-:Y:S04]  /*29b00*/  HMMA.16816.F32 R20, R36, R56.reuse, R20 ;  /* 0x000000382414723c */ /* 0x084fe80000001814 */
[--C-:B------:R-:W-:Y:S02]  /*29b10*/  HSET2.LE.AND R54, R62, R141.reuse, PT ;  /* 0x0000008d3e367233 */ /* 0x100fe40003803000 */
[--C-:B------:R-:W-:Y:S01]  /*29b20*/  SHF.R.U32.HI R0, RZ, 0x10, R158.reuse ;  /* 0x00000010ff007819 */ /* 0x100fe2000001169e */
[----:B------:R2:W1:Y:S01]  /*29b30*/  MUFU.EX2 R62, R178 ;  /* 0x000000b2003e7308 */ /* 0x0004620000000800 */
[----:B------:R-:W-:Y:S01]  /*29b40*/  PRMT R45, R2, 0x5410, R45 ;  /* 0x00005410022d7816 */ /* 0x000fe2000000002d */
[C---:B------:R-:W-:Y:S04]  /*29b50*/  HMMA.16816.F32 R24, R40.reuse, R56, R24 ;  /* 0x000000382818723c */ /* 0x040fe80000001818 */
[----:B------:R-:W-:Y:S02]  /*29b60*/  SHF.R.U32.HI R2, RZ, 0x18, R158 ;  /* 0x00000018ff027819 */ /* 0x000fe4000001169e */
[----:B------:R-:W-:Y:S01]  /*29b70*/  LOP3.LUT R0, R0, 0xff, RZ, 0xc0, !PT ;  /* 0x000000ff00007812 */ /* 0x000fe200078ec0ff */
[-C--:B------:R-:W-:Y:S01]  /*29b80*/  HMMA.16816.F32 R28, R40, R58.reuse, R28 ;  /* 0x0000003a281c723c */ /* 0x080fe2000000181c */
[----:B------:R-:W1:Y:S03]  /*29b90*/  LDSM.16.MT88.4 R40, [R218+0x4c00] ;  /* 0x004c0000da28783b */ /* 0x000e660000004200 */
[----:B------:R-:W-:Y:S02]  /*29ba0*/  PRMT R52, R47, 0x5410, R44 ;  /* 0x000054102f347816 */ /* 0x000fe4000000002c */
[--C-:B------:R-:W-:Y:S01]  /*29bb0*/  HSET2.LE.AND R44, R46, R141.reuse, PT ;  /* 0x0000008d2e2c7233 */ /* 0x100fe20003803000 */
[----:B------:R-:W-:Y:S01]  /*29bc0*/  HMMA.16816.F32 R32, R36, R58, R32 ;  /* 0x0000003a2420723c */ /* 0x000fe20000001820 */
[----:B--2---:R-:W2:Y:S03]  /*29bd0*/  LDL.LU R178, [R1+0x374] ;  /* 0x0003740001b27983 */ /* 0x004ea60000300800 */
[--C-:B------:R-:W-:Y:S01]  /*29be0*/  HSET2.LE.AND R45, R45, R141.reuse, PT ;  /* 0x0000008d2d2d7233 */ /* 0x100fe20003803000 */
[----:B------:R1:W2:Y:S01]  /*29bf0*/  LDL.S16 R58, [R1+0x108] ;  /* 0x00010800013a7983 */ /* 0x0002a20000100600 */
[--C-:B------:R-:W-:Y:S02]  /*29c00*/  HSET2.LE.AND R46, R60, R141.reuse, PT ;  /* 0x0000008d3c2e7233 */ /* 0x100fe40003803000 */
[--C-:B------:R-:W-:Y:S01]  /*29c10*/  HSET2.LE.AND R47, R61, R141.reuse, PT ;  /* 0x0000008d3d2f7233 */ /* 0x100fe20003803000 */
[----:B------:R-:W2:Y:S02]  /*29c20*/  LDL.LU R222, [R1+0x370] ;  /* 0x0003700001de7983 */ /* 0x000ea40000300800 */
[----:B------:R-:W-:Y:S02]  /*29c30*/  PRMT R0, R0, 0x5410, R2 ;  /* 0x0000541000007816 */ /* 0x000fe40000000002 */
[----:B------:R-:W-:Y:S02]  /*29c40*/  LOP3.LUT R44, R44, R107, RZ, 0xc0, !PT ;  /* 0x0000006b2c2c7212 */ /* 0x000fe400078ec0ff */
[----:B------:R-:W-:Y:S02]  /*29c50*/  LOP3.LUT R45, R45, R106, RZ, 0xc0, !PT ;  /* 0x0000006a2d2d7212 */ /* 0x000fe400078ec0ff */
[----:B------:R-:W-:Y:S02]  /*29c60*/  LOP3.LUT R46, R46, R109, RZ, 0xc0, !PT ;  /* 0x0000006d2e2e7212 */ /* 0x000fe400078ec0ff */
[----:B------:R-:W-:Y:S02]  /*29c70*/  LOP3.LUT R47, R47, R108, RZ, 0xc0, !PT ;  /* 0x0000006c2f2f7212 */ /* 0x000fe400078ec0ff */
[--C-:B------:R-:W-:Y:S02]  /*29c80*/  HSET2.LE.AND R52, R52, R141.reuse, PT ;  /* 0x0000008d34347233 */ /* 0x100fe40003803000 */
[--C-:B------:R-:W-:Y:S02]  /*29c90*/  HSET2.LE.AND R53, R0, R141.reuse, PT ;  /* 0x0000008d00357233 */ /* 0x100fe40003803000 */
[--C-:B------:R-:W-:Y:S01]  /*29ca0*/  HSET2.LE.AND R55, R63, R141.reuse, PT ;  /* 0x0000008d3f377233 */ /* 0x100fe20003803000 */
[-C--:B------:R-:W-:Y:S05]  /*29cb0*/  HMMA.16816.F32 R4, R44, R48.reuse, R4 ;  /* 0x000000302c04723c */ /* 0x080fea0000001804 */
[----:B------:R-:W-:Y:S02]  /*29cc0*/  LOP3.LUT R52, R52, R110, RZ, 0xc0, !PT ;  /* 0x0000006e34347212 */ /* 0x000fe400078ec0ff */
[----:B------:R-:W-:Y:S04]  /*29cd0*/  LOP3.LUT R53, R53, R114, RZ, 0xc0, !PT ;  /* 0x0000007235357212 */ /* 0x000fe800078ec0ff */
[----:B------:R-:W-:Y:S02]  /*29ce0*/  LOP3.LUT R54, R54, R111, RZ, 0xc0, !PT ;  /* 0x0000006f36367212 */ /* 0x000fe400078ec0ff */
[----:B------:R-:W-:Y:S02]  /*29cf0*/  LOP3.LUT R55, R55, R113, RZ, 0xc0, !PT ;  /* 0x0000007137377212 */ /* 0x000fe400078ec0ff */
[C---:B------:R-:W-:Y:S02]  /*29d00*/  LOP3.LUT R2, R168.reuse, 0xffff, RZ, 0xc0, !PT ;  /* 0x0000ffffa8027812 */ /* 0x040fe400078ec0ff */
[----:B------:R-:W-:Y:S02]  /*29d10*/  LOP3.LUT R0, R168, 0xff, RZ, 0xc0, !PT ;  /* 0x000000ffa8007812 */ /* 0x000fe400078ec0ff */
[----:B------:R-:W-:Y:S01]  /*29d20*/  SHF.R.U32.HI R2, RZ, 0x8, R2 ;  /* 0x00000008ff027819 */ /* 0x000fe20000011602 */
[C---:B------:R-:W-:Y:S04]  /*29d30*/  HMMA.16816.F32 R8, R52.reuse, R48, R8 ;  /* 0x000000303408723c */ /* 0x040fe80000001808 */
[----:B------:R-:W-:Y:S02]  /*29d40*/  F2FP.F16.F32.PACK_AB R64, R100, R64 ;  /* 0x000000406440723e */ /* 0x000fe400000000ff */
[----:B------:R-:W-:Y:S01]  /*29d50*/  PRMT R57, R0, 0x5410, R2 ;  /* 0x0000541000397816 */ /* 0x000fe20000000002 */
[-C--:B------:R-:W-:Y:S04]  /*29d60*/  HMMA.16816.F32 R12, R52, R50.reuse, R12 ;  /* 0x00000032340c723c */ /* 0x080fe8000000180c */
[----:B------:R-:W-:Y:S02]  /*29d70*/  SHF.R.U32.HI R2, RZ, 0x10, R161 ;  /* 0x00000010ff027819 */ /* 0x000fe400000116a1 */
[----:B------:R-:W-:Y:S01]  /*29d80*/  PRMT R63, R64, 0x7632, R63 ;  /* 0x00007632403f7816 */ /* 0x000fe2000000003f */
[C---:B------:R-:W-:Y:S01]  /*29d90*/  HMMA.16816.F32 R16, R44.reuse, R50, R16 ;  /* 0x000000322c10723c */ /* 0x040fe20000001810 */
[----:B------:R-:W4:Y:S03]  /*29da0*/  LDSM.16.MT88.4 R48, [R217+0x5000] ;  /* 0x00500000d930783b */ /* 0x000f260000004200 */
[----:B------:R-:W-:Y:S02]  /*29db0*/  SHF.R.U32.HI R37, RZ, 0x18, R161 ;  /* 0x00000018ff257819 */ /* 0x000fe400000116a1 */
[----:B------:R-:W-:Y:S01]  /*29dc0*/  LOP3.LUT R2, R2, 0xff, RZ, 0xc0, !PT ;  /* 0x000000ff02027812 */ /* 0x000fe200078ec0ff */
[-C--:B-1----:R-:W-:Y:S04]  /*29dd0*/  HMMA.16816.F32 R20, R44, R40.reuse, R20 ;  /* 0x000000282c14723c */ /* 0x082fe80000001814 */
[----:B------:R-:W-:Y:S02]  /*29de0*/  PRMT R2, R2, 0x5410, R37 ;  /* 0x0000541002027816 */ /* 0x000fe40000000025 */
[C---:B------:R-:W-:Y:S01]  /*29df0*/  LOP3.LUT R0, R161.reuse, 0xffff, RZ, 0xc0, !PT ;  /* 0x0000ffffa1007812 */ /* 0x040fe200078ec0ff */
[C---:B------:R-:W-:Y:S04]  /*29e00*/  HMMA.16816.F32 R24, R52.reuse, R40, R24 ;  /* 0x000000283418723c */ /* 0x040fe80000001818 */
[----:B------:R-:W-:Y:S02]  /*29e10*/  PRMT R67, R64, 0x5410, R63 ;  /* 0x0000541040437816 */ /* 0x000fe4000000003f */
[----:B------:R-:W-:Y:S01]  /*29e20*/  SHF.R.U32.HI R36, RZ, 0x10, R168 ;  /* 0x00000010ff247819 */ /* 0x000fe200000116a8 */
[-C--:B------:R-:W-:Y:S04]  /*29e30*/  HMMA.16816.F32 R28, R52, R42.reuse, R28 ;  /* 0x0000002a341c723c */ /* 0x080fe8000000181c */
[----:B------:R-:W-:Y:S02]  /*29e40*/  LOP3.LUT R38, R161, 0xff, RZ, 0xc0, !PT ;  /* 0x000000ffa1267812 */ /* 0x000fe400078ec0ff */
[----:B------:R-:W-:Y:S01]  /*29e50*/  SHF.R.U32.HI R0, RZ, 0x8, R0 ;  /* 0x00000008ff007819 */ /* 0x000fe20000011600 */
[----:B------:R-:W-:Y:S01]  /*29e60*/  HMMA.16816.F32 R32, R44, R42, R32 ;  /* 0x0000002a2c20723c */ /* 0x000fe20000001820 */
[----:B------:R-:W1:Y:S03]  /*29e70*/  LDSM.16.MT88.4 R40, [R218+0x5000] ;  /* 0x00500000da28783b */ /* 0x000e660000004200 */
[----:B------:R-:W-:Y:S02]  /*29e80*/  SHF.R.U32.HI R39, RZ, 0x18, R168 ;  /* 0x00000018ff277819 */ /* 0x000fe400000116a8 */
[----:B------:R-:W-:Y:S02]  /*29e90*/  LOP3.LUT R36, R36, 0xff, RZ, 0xc0, !PT ;  /* 0x000000ff24247812 */ /* 0x000fe400078ec0ff */
[----:B------:R-:W-:Y:S03]  /*29ea0*/  PRMT R56, R38, 0x5410, R0 ;  /* 0x0000541026387816 */ /* 0x000fe60000000000 */
[--C-:B------:R-:W-:Y:S02]  /*29eb0*/  HSET2.LE.AND R38, R228, R141.reuse, PT ;  /* 0x0000008de4267233 */ /* 0x100fe40003803000 */
[----:B------:R-:W-:Y:S02]  /*29ec0*/  PRMT R39, R36, 0x5410, R39 ;  /* 0x0000541024277816 */ /* 0x000fe40000000027 */
[----:B------:R-:W-:Y:S02]  /*29ed0*/  SHF.R.U32.HI R45, RZ, 0x8, R226 ;  /* 0x00000008ff2d7819 */ /* 0x000fe400000116e2 */
[----:B------:R-:W-:Y:S02]  /*29ee0*/  LOP3.LUT R44, R225, 0xff, RZ, 0xc0, !PT ;  /* 0x000000ffe12c7812 */ /* 0x000fe400078ec0ff */
[----:B------:R-:W-:Y:S02]  /*29ef0*/  LOP3.LUT R38, R38, R112, RZ, 0xc0, !PT ;  /* 0x0000007026267212 */ /* 0x000fe400078ec0ff */
[--C-:B------:R-:W-:Y:S02]  /*29f00*/  HSET2.LE.AND R52, R56, R141.reuse, PT ;  /* 0x0000008d38347233 */ /* 0x100fe40003803000 */
[--C-:B------:R-:W-:Y:S02]  /*29f10*/  HSET2.LE.AND R53, R2, R141.reuse, PT ;  /* 0x0000008d02357233 */ /* 0x100fe40003803000 */
[--C-:B------:R-:W-:Y:S02]  /*29f20*/  HSET2.LE.AND R54, R236, R141.reuse, PT ;  /* 0x0000008dec367233 */ /* 0x100fe40003803000 */
[--C-:B------:R-:W-:Y:S02]  /*29f30*/  HSET2.LE.AND R55, R234, R141.reuse, PT ;  /* 0x0000008dea377233 */ /* 0x100fe40003803000 */
[----:B------:R-:W-:Y:S02]  /*29f40*/  LOP3.LUT R52, R52, R121, RZ, 0xc0, !PT ;  /* 0x0000007934347212 */ /* 0x000fe400078ec0ff */
[----:B------:R-:W-:Y:S02]  /*29f50*/  LOP3.LUT R53, R53, R118, RZ, 0xc0, !PT ;  /* 0x0000007635357212 */ /* 0x000fe400078ec0ff */
[----:B------:R-:W-:Y:S02]  /*29f60*/  LOP3.LUT R54, R54, R117, RZ, 0xc0, !PT ;  /* 0x0000007536367212 */ /* 0x000fe400078ec0ff */
[----:B------:R-:W-:Y:S02]  /*29f70*/  LOP3.LUT R55, R55, R116, RZ, 0xc0, !PT ;  /* 0x0000007437377212 */ /* 0x000fe400078ec0ff */
[----:B------:R-:W-:Y:S02]  /*29f80*/  LOP3.LUT R46, R146, 0xff, RZ, 0xc0, !PT ;  /* 0x000000ff922e7812 */ /* 0x000fe400078ec0ff */
[----:B------:R-:W-:Y:S02]  /*29f90*/  SHF.R.U32.HI R0, RZ, 0x8, R65 ;  /* 0x00000008ff007819 */ /* 0x000fe40000011641 */
[----:B------:R-:W-:Y:S02]  /*29fa0*/  SHF.R.U32.HI R2, RZ, 0x8, R237 ;  /* 0x00000008ff027819 */ /* 0x000fe400000116ed */
[----:B------:R-:W-:Y:S02]  /*29fb0*/  LOP3.LUT R0, R0, 0xffff, RZ, 0xc0, !PT ;  /* 0x0000ffff00007812 */ /* 0x000fe400078ec0ff */
[----:B------:R-:W-:Y:S02]  /*29fc0*/  PRMT R68, R241, 0x5410, R2 ;  /* 0x00005410f1447816 */ /* 0x000fe40000000002 */
[C---:B------:R-:W-:Y:S02]  /*29fd0*/  LOP3.LUT R2, R174.reuse, 0xffff, RZ, 0xc0, !PT ;  /* 0x0000ffffae027812 */ /* 0x040fe400078ec0ff */
[----:B------:R-:W-:Y:S01]  /*29fe0*/  LOP3.LUT R47, R174, 0xff, RZ, 0xc0, !PT ;  /* 0x000000ffae2f7812 */ /* 0x000fe200078ec0ff */
[----:B---3--:R-:W-:Y:S01]  /*29ff0*/  MUFU.EX2 R177, R177 ;  /* 0x000000b100b17308 */ /* 0x008fe20000000800 */
[----:B----4-:R-:W-:Y:S02]  /*2a000*/  @!P4 HADD2 R101, -R64.H0_H0, -RZ.H0_H0 ;  /* 0xa00000ff4065c230 */ /* 0x010fe40000000900 */
[----:B------:R-:W-:Y:S03]  /*2a010*/  @!P6 HADD2 R98, -R63.H0_H0, -RZ.H0_H0 ;  /* 0xa00000ff3f62e230 */ /* 0x000fe60000000900 */
[----:B------:R-:W-:Y:S01]  /*2a020*/  PRMT R37, R101, 0x7610, R37 ;  /* 0x0000761065257816 */ /* 0x000fe20000000025 */
[----:B------:R-:W-:Y:S03]  /*2a030*/  @!P4 STL.S16 [R1+0x110], R101 ;  /* 0x000110650100c387 */ /* 0x000fe60000100600 */
[----:B------:R-:W-:Y:S01]  /*2a040*/  @!P4 PRMT R64, R37, 0x5410, RZ ;  /* 0x000054102540c816 */ /* 0x000fe200000000ff */
[----:B------:R3:W-:Y:S01]  /*2a050*/  @!P6 STL.S16 [R1+0x10c], R98 ;  /* 0x00010c620100e387 */ /* 0x0007e20000100600 */
[----:B------:R-:W-:Y:S01]  /*2a060*/  ISETP.LE.U32.AND P4, PT, R92, UR23, PT ;  /* 0x000000175c007c0c */ /* 0x000fe2000bf83070 */
[----:B------:R-:W-:Y:S01]  /*2a070*/  FADD.FTZ R92, R62, R230 ;  /* 0x000000e63e5c7221 */ /* 0x000fe20000010000 */
[----:B------:R-:W-:Y:S01]  /*2a080*/  F2FP.F16.F32.PACK_AB R62, R99, R62 ;  /* 0x0000003e633e723e */ /* 0x000fe200000000ff */
[----:B------:R4:W5:Y:S01]  /*2a090*/  LDL.LU R230, [R1+0x36c] ;  /* 0x00036c0001e67983 */ /* 0x0009620000300800 */
[--C-:B------:R-:W-:Y:S02]  /*2a0a0*/  HSET2.LE.AND R37, R39, R141.reuse, PT ;  /* 0x0000008d27257233 */ /* 0x100fe40003803000 */
[--C-:B------:R-:W-:Y:S01]  /*2a0b0*/  HSET2.LE.AND R39, R227, R141.reuse, PT ;  /* 0x0000008de3277233 */ /* 0x100fe20003803000 */
[----:B------:R4:W5:Y:S01]  /*2a0c0*/  LDL.LU R228, [R1+0x368] ;  /* 0x0003680001e47983 */ /* 0x0009620000300800 */
[----:B------:R-:W-:Y:S02]  /*2a0d0*/  PRMT R36, R98, 0x7610, R36 ;  /* 0x0000761062247816 */ /* 0x000fe40000000024 */
[----:B------:R-:W-:Y:S01]  /*2a0e0*/  PRMT R61, R62, 0x7632, R61 ;  /* 0x000076323e3d7816 */ /* 0x000fe2000000003d */
[----:B------:R-:W-:Y:S01]  /*2a0f0*/  STG.E.U16 desc[UR32][R186.64+0xde], R64 ;  /* 0x0000de40ba007986 */ /* 0x000fe2000c101520 */
[----:B------:R-:W-:Y:S02]  /*2a100*/  @!P6 PRMT R63, R36, 0x5410, RZ ;  /* 0x00005410243fe816 */ /* 0x000fe400000000ff */
[--C-:B------:R-:W-:Y:S02]  /*2a110*/  HSET2.LE.AND R36, R57, R141.reuse, PT ;  /* 0x0000008d39247233 */ /* 0x100fe40003803000 */
[----:B------:R-:W-:Y:S01]  /*2a120*/  PRMT R66, R62, 0x5410, R61 ;  /* 0x000054103e427816 */ /* 0x000fe2000000003d */
[----:B------:R-:W-:Y:S01]  /*2a130*/  STG.E.U16 desc[UR32][R186.64+0xe0], R63 ;  /* 0x0000e03fba007986 */ /* 0x000fe2000c101520 */
[----:B------:R-:W-:Y:S02]  /*2a140*/  LOP3.LUT R37, R37, R119, RZ, 0xc0, !PT ;  /* 0x0000007725257212 */ /* 0x000fe400078ec0ff */
[----:B------:R-:W-:Y:S02]  /*2a150*/  LOP3.LUT R36, R36, R120, RZ, 0xc0, !PT ;  /* 0x0000007824247212 */ /* 0x000fe400078ec0ff */
[----:B------:R-:W-:Y:S02]  /*2a160*/  LOP3.LUT R39, R39, R115, RZ, 0xc0, !PT ;  /* 0x0000007327277212 */ /* 0x000fe400078ec0ff */
[----:B------:R-:W-:Y:S02]  /*2a170*/  ISETP.LE.U32.AND P6, PT, R0, UR23, PT ;  /* 0x0000001700007c0c */ /* 0x000fe4000bfc3070 */
[----:B------:R-:W-:Y:S03]  /*2a180*/  LOP3.LUT R0, R238, 0xff, RZ, 0xc0, !PT ;  /* 0x000000ffee007812 */ /* 0x000fe600078ec0ff */
[-C--:B------:R-:W-:Y:S05]  /*2a190*/  HMMA.16816.F32 R4, R36, R48.reuse, R4 ;  /* 0x000000302404723c */ /* 0x080fea0000001804 */
[----:B------:R-:W-:Y:S01]  /*2a1a0*/  PRMT R65, R0, 0x5410, R240 ;  /* 0x0000541000417816 */ /* 0x000fe200000000f0 */
[C---:B------:R-:W-:Y:S01]  /*2a1b0*/  HMMA.16816.F32 R8, R52.reuse, R48, R8 ;  /* 0x000000303408723c */ /* 0x040fe20000001808 */
[----:B--2---:R-:W-:Y:S04]  /*2a1c0*/  MUFU.EX2 R178, R178 ;  /* 0x000000b200b27308 */ /* 0x004fe80000000800 */
[----:B------:R-:W-:Y:S01]  /*2a1d0*/  LOP3.LUT R0, R167, 0xffff, RZ, 0xc0, !PT ;  /* 0x0000ffffa7007812 */ /* 0x000fe200078ec0ff */
[----:B------:R-:W-:Y:S01]  /*2a1e0*/  @!P5 HADD2 R58, -R62.H0_H0, -RZ.H0_H0 ;  /* 0xa00000ff3e3ad230 */ /* 0x000fe20000000900 */
[----:B------:R-:W-:Y:S01]  /*2a1f0*/  SHF.R.U32.HI R48, RZ, 0x10, R167 ;  /* 0x00000010ff307819 */ /* 0x000fe200000116a7 */
[-C--:B------:R-:W-:Y:S03]  /*2a200*/  HMMA.16816.F32 R12, R52, R50.reuse, R12 ;  /* 0x00000032340c723c */ /* 0x080fe6000000180c */
[----:B---3--:R2:W3:Y:S01]  /*2a210*/  MUFU.EX2 R98, R222 ;  /* 0x000000de00627308 */ /* 0x0084e20000000800 */
[----:B------:R-:W-:Y:S01]  /*2a220*/  PRMT R57, R58, 0x7610, R57 ;  /* 0x000076103a397816 */ /* 0x000fe20000000039 */
[----:B------:R4:W-:Y:S01]  /*2a230*/  @!P5 STL.S16 [R1+0x108], R58 ;  /* 0x0001083a0100d387 */ /* 0x0009e20000100600 */
[----:B------:R-:W-:Y:S01]  /*2a240*/  SHF.R.U32.HI R0, RZ, 0x8, R0 ;  /* 0x00000008ff007819 */ /* 0x000fe20000011600 */
[C---:B------:R-:W-:Y:S02]  /*2a250*/  HMMA.16816.F32 R16, R36.reuse, R50, R16 ;  /* 0x000000322410723c */ /* 0x040fe40000001810 */
[----:B------:R2:W5:Y:S02]  /*2a260*/  LDL.LU R227, [R1+0x364] ;  /* 0x0003640001e37983 */ /* 0x0005640000300800 */
[----:B------:R-:W-:Y:S02]  /*2a270*/  @!P5 PRMT R62, R57, 0x5410, RZ ;  /* 0x00005410393ed816 */ /* 0x000fe400000000ff */
[----:B------:R2:W5:Y:S01]  /*2a280*/  LDL.LU R226, [R1+0x360] ;  /* 0x0003600001e27983 */ /* 0x0005620000300800 */
[----:B------:R-:W-:Y:S01]  /*2a290*/  PRMT R57, R224, 0x5410, R45 ;  /* 0x00005410e0397816 */ /* 0x000fe2000000002d */
[-C--:B-1----:R-:W-:Y:S02]  /*2a2a0*/  HMMA.16816.F32 R20, R36, R40.reuse, R20 ;  /* 0x000000282414723c */ /* 0x082fe40000001814 */
[----:B------:R1:W5:Y:S01]  /*2a2b0*/  LDL.LU R225, [R1+0x35c] ;  /* 0x00035c0001e17983 */ /* 0x0003620000300800 */
[----:B------:R-:W-:Y:S02]  /*2a2c0*/  ISETP.LE.U32.AND P5, PT, R46, UR23, PT ;  /* 0x000000172e007c0c */ /* 0x000fe4000bfa3070 */
[----:B------:R-:W-:Y:S01]  /*2a2d0*/  SHF.R.U32.HI R46, RZ, 0x18, R174 ;  /* 0x00000018ff2e7819 */ /* 0x000fe200000116ae */
[----:B------:R1:W3:Y:S01]  /*2a2e0*/  LDL.S16 R102, [R1+0x100] ;  /* 0x0001000001667983 */ /* 0x0002e20000100600 */
[----:B------:R-:W-:Y:S01]  /*2a2f0*/  SHF.R.U32.HI R45, RZ, 0x8, R2 ;  /* 0x00000008ff2d7819 */ /* 0x000fe20000011602 */
[C---:B------:R-:W-:Y:S02]  /*2a300*/  HMMA.16816.F32 R24, R52.reuse, R40, R24 ;  /* 0x000000283418723c */ /* 0x040fe40000001818 */
[----:B------:R1:W5:Y:S02]  /*2a310*/  LDL.LU R224, [R1+0x358] ;  /* 0x0003580001e07983 */ /* 0x0003640000300800 */
[----:B------:R-:W-:Y:S02]  /*2a320*/  LOP3.LUT R2, R167, 0xff, RZ, 0xc0, !PT ;  /* 0x000000ffa7027812 */ /* 0x000fe400078ec0ff */
[----:B------:R-:W-:Y:S01]  /*2a330*/  PRMT R47, R47, 0x5410, R45 ;  /* 0x000054102f2f7816 */ /* 0x000fe2000000002d */
[----:B------:R-:W-:Y:S01]  /*2a340*/  STG.E.U16 desc[UR32][R184.64+0xe0], R62 ;  /* 0x0000e03eb8007986 */ /* 0x000fe2000c101520 */
[----:B----4-:R-:W-:Y:S01]  /*2a350*/  PRMT R58, R44, 0x5410, R223 ;  /* 0x000054102c3a7816 */ /* 0x010fe200000000df */
[-C--:B------:R-:W-:Y:S02]  /*2a360*/  HMMA.16816.F32 R28, R52, R42.reuse, R28 ;  /* 0x0000002a341c723c */ /* 0x080fe4000000181c */
[----:B------:R1:W5:Y:S01]  /*2a370*/  LDL.LU R223, [R1+0x354] ;  /* 0x0003540001df7983 */ /* 0x0003620000300800 */
[----:B------:R-:W-:Y:S02]  /*2a380*/  SHF.R.U32.HI R44, RZ, 0x10, R174 ;  /* 0x00000010ff2c7819 */ /* 0x000fe400000116ae */
[----:B------:R-:W-:Y:S01]  /*2a390*/  SHF.R.U32.HI R45, RZ, 0x18, R167 ;  /* 0x00000018ff2d7819 */ /* 0x000fe200000116a7 */
[----:B--2---:R1:W5:Y:S01]  /*2a3a0*/  LDL.LU R222, [R1+0x350] ;  /* 0x0003500001de7983 */ /* 0x0043620000300800 */
[----:B------:R-:W-:Y:S01]  /*2a3b0*/  LOP3.LUT R44, R44, 0xff, RZ, 0xc0, !PT ;  /* 0x000000ff2c2c7812 */ /* 0x000fe200078ec0ff */
[----:B------:R-:W-:Y:S02]  /*2a3c0*/  HMMA.16816.F32 R32, R36, R42, R32 ;  /* 0x0000002a2420723c */ /* 0x000fe40000001820 */
[----:B------:R1:W2:Y:S02]  /*2a3d0*/  LDL.S16 R101, [R1+0xfc] ;  /* 0x0000fc0001657983 */ /* 0x0002a40000100600 */
[----:B------:R-:W-:Y:S02]  /*2a3e0*/  PRMT R46, R44, 0x5410, R46 ;  /* 0x000054102c2e7816 */ /* 0x000fe4000000002e */
[----:B------:R-:W-:Y:S01]  /*2a3f0*/  LOP3.LUT R44, R48, 0xff, RZ, 0xc0, !PT ;  /* 0x000000ff302c7812 */ /* 0x000fe200078ec0ff */
[----:B------:R-:W-:Y:S01]  /*2a400*/  LDSM.16.MT88.4 R40, [R218+0x5400] ;  /* 0x00540000da28783b */ /* 0x000fe20000004200 */
[----:B------:R-:W-:Y:S03]  /*2a410*/  PRMT R56, R2, 0x5410, R0 ;  /* 0x0000541002387816 */ /* 0x000fe60000000000 */
[----:B------:R-:W-:Y:S01]  /*2a420*/  PRMT R2, R44, 0x5410, R45 ;  /* 0x000054102c027816 */ /* 0x000fe2000000002d */
[----:B------:R-:W4:Y:S01]  /*2a430*/  LDSM.16.MT88.4 R48, [R217+0x5400] ;  /* 0x00540000d930783b */ /* 0x000f220000004200 */
[--C-:B------:R-:W-:Y:S02]  /*2a440*/  HSET2.LE.AND R45, R46, R141.reuse, PT ;  /* 0x0000008d2e2d7233 */ /* 0x100fe40003803000 */
[--C-:B------:R-:W-:Y:S02]  /*2a450*/  HSET2.LE.AND R46, R57, R141.reuse, PT ;  /* 0x0000008d392e7233 */ /* 0x100fe40003803000 */
[--C-:B------:R-:W-:Y:S02]  /*2a460*/  HSET2.LE.AND R38, R68, R141.reuse, PT ;  /* 0x0000008d44267233 */ /* 0x100fe40003803000 */
[----:B------:R-:W-:Y:S02]  /*2a470*/  LOP3.LUT R45, R45, R123, RZ, 0xc0, !PT ;  /* 0x0000007b2d2d7212 */ /* 0x000fe400078ec0ff */
[----:B------:R-:W-:Y:S02]  /*2a480*/  LOP3.LUT R46, R46, R122, RZ, 0xc0, !PT ;  /* 0x0000007a2e2e7212 */ /* 0x000fe400078ec0ff */
        /* <DEDUP_REMOVED lines=8> */
[----:B---3--:R-:W-:Y:S02]  /*2a510*/  F2FP.F16.F32.PACK_AB R60, R178, R98 ;  /* 0x00000062b23c723e */ /* 0x008fe400000000ff */
[----:B------:R-:W-:Y:S02]  /*2a520*/  SHF.R.U32.HI R0, RZ, 0x8, R0 ;  /* 0x00000008ff007819 */ /* 0x000fe40000011600 */
[----:B------:R-:W-:Y:S02]  /*2a530*/  PRMT R59, R60, 0x7632, R59 ;  /* 0x000076323c3b7816 */ /* 0x000fe4000000003b */
[----:B------:R-:W-:Y:S02]  /*2a540*/  LOP3.LUT R0, R0, 0xffff, RZ, 0xc0, !PT ;  /* 0x0000ffff00007812 */ /* 0x000fe400078ec0ff */
[----:B------:R-:W-:Y:S02]  /*2a550*/  PRMT R65, R60, 0x5410, R59 ;  /* 0x000054103c417816 */ /* 0x000fe4000000003b */
[C---:B------:R-:W-:Y:S02]  /*2a560*/  LOP3.LUT R2, R199.reuse, 0xffff, RZ, 0xc0, !PT ;  /* 0x0000ffffc7027812 */ /* 0x040fe400078ec0ff */
[----:B------:R-:W-:Y:S02]  /*2a570*/  LOP3.LUT R54, R164, 0xff, RZ, 0xc0, !PT ;  /* 0x000000ffa4367812 */ /* 0x000fe400078ec0ff */
[----:B------:R-:W-:Y:S02]  /*2a580*/  SHF.R.U32.HI R53, RZ, 0x18, R164 ;  /* 0x00000018ff357819 */ /* 0x000fe400000116a4 */
[----:B------:R-:W-:Y:S02]  /*2a590*/  LOP3.LUT R52, R199, 0xff, RZ, 0xc0, !PT ;  /* 0x000000ffc7347812 */ /* 0x000fe400078ec0ff */
[----:B------:R-:W-:Y:S02]  /*2a5a0*/  SHF.R.U32.HI R55, RZ, 0x18, R199 ;  /* 0x00000018ff377819 */ /* 0x000fe400000116c7 */
[----:B------:R-:W-:Y:S01]  /*2a5b0*/  LOP3.LUT R57, R146, 0xffff, RZ, 0xc0, !PT ;  /* 0x0000ffff92397812 */ /* 0x000fe200078ec0ff */
[----:B------:R-:W-:Y:S05]  /*2a5c0*/  @!P3 HADD2 R102, -R61.H0_H0, -RZ.H0_H0 ;  /* 0xa00000ff3d66b230 */ /* 0x000fea0000000900 */
[----:B------:R-:W-:Y:S01]  /*2a5d0*/  PRMT R44, R102, 0x7610, R44 ;  /* 0x00007610662c7816 */ /* 0x000fe2000000002c */
[----:B------:R-:W-:Y:S03]  /*2a5e0*/  @!P3 STL.S16 [R1+0x100], R102 ;  /* 0x000100660100b387 */ /* 0x000fe60000100600 */
[----:B------:R-:W-:Y:S02]  /*2a5f0*/  @!P3 PRMT R61, R44, 0x5410, RZ ;  /* 0x000054102c3db816 */ /* 0x000fe400000000ff */
[--C-:B------:R-:W-:Y:S02]  /*2a600*/  HSET2.LE.AND R44, R47, R141.reuse, PT ;  /* 0x0000008d2f2c7233 */ /* 0x100fe40003803000 */
[--C-:B------:R-:W-:Y:S01]  /*2a610*/  HSET2.LE.AND R47, R58, R141.reuse, PT ;  /* 0x0000008d3a2f7233 */ /* 0x100fe20003803000 */
[----:B------:R-:W-:Y:S01]  /*2a620*/  STG.E.U16 desc[UR32][R184.64+0xe2], R61 ;  /* 0x0000e23db8007986 */ /* 0x000fe2000c101520 */
[--C-:B------:R-:W-:Y:S02]  /*2a630*/  SHF.R.U32.HI R58, RZ, 0x10, R146.reuse ;  /* 0x00000010ff3a7819 */ /* 0x100fe40000011692 */
[----:B------:R-:W-:Y:S02]  /*2a640*/  LOP3.LUT R44, R44, R124, RZ, 0xc0, !PT ;  /* 0x0000007c2c2c7212 */ /* 0x000fe400078ec0ff */
[----:B------:R-:W-:Y:S02]  /*2a650*/  LOP3.LUT R47, R47, R3, RZ, 0xc0, !PT ;  /* 0x000000032f2f7212 */ /* 0x000fe400078ec0ff */
[----:B------:R-:W-:Y:S01]  /*2a660*/  ISETP.LE.U32.AND P3, PT, R0, UR23, PT ;  /* 0x0000001700007c0c */ /* 0x000fe2000bf63070 */
[----:B--2---:R-:W-:Y:S01]  /*2a670*/  @!P1 HADD2 R101, -R60.H0_H0, -RZ.H0_H0 ;  /* 0xa00000ff3c659230 */ /* 0x004fe20000000900 */
[----:B------:R-:W-:Y:S02]  /*2a680*/  SHF.R.U32.HI R0, RZ, 0x10, R146 ;  /* 0x00000010ff007819 */ /* 0x000fe40000011692 */
[----:B------:R-:W-:Y:S01]  /*2a690*/  SHF.R.U32.HI R3, RZ, 0x10, R164 ;  /* 0x00000010ff037819 */ /* 0x000fe200000116a4 */
[-C--:B----4-:R-:W-:Y:S01]  /*2a6a0*/  HMMA.16816.F32 R4, R44, R48.reuse, R4 ;  /* 0x000000302c04723c */ /* 0x090fe20000001804 */
[----:B------:R2:W-:Y:S04]  /*2a6b0*/  @!P1 STL.S16 [R1+0xfc], R101 ;  /* 0x0000fc6501009387 */ /* 0x0005e80000100600 */
[----:B------:R-:W-:Y:S01]  /*2a6c0*/  PRMT R69, R101, 0x7610, R69 ;  /* 0x0000761065457816 */ /* 0x000fe20000000045 */
[C---:B------:R-:W-:Y:S05]  /*2a6d0*/  HMMA.16816.F32 R8, R36.reuse, R48, R8 ;  /* 0x000000302408723c */ /* 0x040fea0000001808 */
[----:B------:R-:W-:Y:S01]  /*2a6e0*/  LOP3.LUT R0, R0, 0xff, RZ, 0xc0, !PT ;  /* 0x000000ff00007812 */ /* 0x000fe200078ec0ff */
[-C--:B------:R-:W-:Y:S05]  /*2a6f0*/  HMMA.16816.F32 R12, R36, R50.reuse, R12 ;  /* 0x00000032240c723c */ /* 0x080fea000000180c */
[----:B------:R-:W-:Y:S01]  /*2a700*/  @!P1 PRMT R60, R69, 0x5410, RZ ;  /* 0x00005410453c9816 */ /* 0x000fe200000000ff */
[C---:B------:R-:W-:Y:S04]  /*2a710*/  HMMA.16816.F32 R16, R44.reuse, R50, R16 ;  /* 0x000000322c10723c */ /* 0x040fe80000001810 */
[----:B------:R-:W-:Y:S01]  /*2a720*/  ISETP.LE.U32.AND P1, PT, R0, UR23, PT ;  /* 0x0000001700007c0c */ /* 0x000fe2000bf23070 */
[----:B------:R-:W-:Y:S01]  /*2a730*/  STG.E.U16 desc[UR32][R180.64+0xf0], R60 ;  /* 0x0000f03cb4007986 */ /* 0x000fe2000c101520 */
[----:B------:R-:W-:Y:S01]  /*2a740*/  LOP3.LUT R0, R164, 0xffff, RZ, 0xc0, !PT ;  /* 0x0000ffffa4007812 */ /* 0x000fe200078ec0ff */
[-C--:B------:R-:W-:Y:S02]  /*2a750*/  HMMA.16816.F32 R20, R44, R40.reuse, R20 ;  /* 0x000000282c14723c */ /* 0x080fe40000001814 */
[----:B------:R-:W-:Y:S02]  /*2a760*/  LDSM.16.MT88.4 R164, [R217+0x5c00] ;  /* 0x005c0000d9a4783b */ /* 0x000fe40000004200 */
[--C-:B------:R-:W-:Y:S02]  /*2a770*/  HSET2.LE.AND R51, R97, R141.reuse, PT ;  /* 0x0000008d61337233 */ /* 0x100fe40003803000 */
[----:B------:R-:W-:Y:S01]  /*2a780*/  SHF.R.U32.HI R49, RZ, 0x8, R2 ;  /* 0x00000008ff317819 */ /* 0x000fe20000011602 */
[C---:B------:R-:W-:Y:S04]  /*2a790*/  HMMA.16816.F32 R24, R36.reuse, R40, R24 ;  /* 0x000000282418723c */ /* 0x040fe80000001818 */
[----:B------:R-:W-:Y:S02]  /*2a7a0*/  SHF.R.U32.HI R2, RZ, 0x8, R0 ;  /* 0x00000008ff027819 */ /* 0x000fe40000011600 */
[----:B------:R-:W-:Y:S01]  /*2a7b0*/  SHF.R.U32.HI R0, RZ, 0x8, R94 ;  /* 0x00000008ff007819 */ /* 0x000fe2000001165e */
[-C--:B------:R-:W-:Y:S04]  /*2a7c0*/  HMMA.16816.F32 R28, R36, R42.reuse, R28 ;  /* 0x0000002a241c723c */ /* 0x080fe8000000181c */
[----:B------:R-:W-:Y:S02]  /*2a7d0*/  LOP3.LUT R3, R3, 0xff, RZ, 0xc0, !PT ;  /* 0x000000ff03037812 */ /* 0x000fe400078ec0ff */
[----:B------:R-:W-:Y:S01]  /*2a7e0*/  PRMT R154, R154, 0x5410, R0 ;  /* 0x000054109a9a7816 */ /* 0x000fe20000000000 */
[----:B------:R-:W-:Y:S01]  /*2a7f0*/  HMMA.16816.F32 R32, R44, R42, R32 ;  /* 0x0000002a2c20723c */ /* 0x000fe20000001820 */
[----:B------:R-:W-:Y:S03]  /*2a800*/  LDSM.16.MT88.4 R40, [R218+0x5800] ;  /* 0x00580000da28783b */ /* 0x000fe60000004200 */
[----:B------:R-:W-:Y:S02]  /*2a810*/  PRMT R69, R54, 0x5410, R2 ;  /* 0x0000541036457816 */ /* 0x000fe40000000002 */
[----:B------:R-:W-:Y:S02]  /*2a820*/  LOP3.LUT R0, R58, 0xff, RZ, 0xc0, !PT ;  /* 0x000000ff3a007812 */ /* 0x000fe400078ec0ff */
[----:B------:R-:W-:Y:S03]  /*2a830*/  PRMT R68, R3, 0x5410, R53 ;  /* 0x0000541003447816 */ /* 0x000fe60000000035 */
[----:B------:R-:W-:Y:S02]  /*2a840*/  PRMT R58, R0, 0x5410, R70 ;  /* 0x00005410003a7816 */ /* 0x000fe40000000046 */
[----:B------:R-:W-:Y:S01]  /*2a850*/  LOP3.LUT R3, R96, 0xff, RZ, 0xc0, !PT ;  /* 0x000000ff60037812 */ /* 0x000fe200078ec0ff */
[----:B------:R3:W4:Y:S01]  /*2a860*/  MUFU.EX2 R70, R221 ;  /* 0x000000dd00467308 */ /* 0x0007220000000800 */
[--C-:B------:R-:W-:Y:S02]  /*2a870*/  HSET2.LE.AND R39, R93, R141.reuse, PT ;  /* 0x0000008d5d277233 */ /* 0x100fe40003803000 */
[----:B------:R-:W-:Y:S02]  /*2a880*/  SHF.R.U32.HI R48, RZ, 0x10, R199 ;  /* 0x00000010ff307819 */ /* 0x000fe400000116c7 */
[----:B------:R-:W-:Y:S02]  /*2a890*/  LOP3.LUT R0, R91, 0xffff, RZ, 0xc0, !PT ;  /* 0x0000ffff5b007812 */ /* 0x000fe400078ec0ff */
[----:B------:R-:W-:Y:S02]  /*2a8a0*/  LOP3.LUT R48, R48, 0xff, RZ, 0xc0, !PT ;  /* 0x000000ff30307812 */ /* 0x000fe400078ec0ff */
[----:B------:R-:W-:Y:S02]  /*2a8b0*/  PRMT R56, R52, 0x5410, R49 ;  /* 0x0000541034387816 */ /* 0x000fe40000000031 */
[----:B------:R-:W-:Y:S02]  /*2a8c0*/  PRMT R49, R48, 0x5410, R55 ;  /* 0x0000541030317816 */ /* 0x000fe40000000037 */
[----:B------:R-:W-:Y:S01]  /*2a8d0*/  PRMT R155, R3, 0x5410, R155 ;  /* 0x00005410039b7816 */ /* 0x000fe2000000009b */
[----:B------:R-:W1:Y:S01]  /*2a8e0*/  LDSM.16.MT88.4 R52, [R217+0x5800] ;  /* 0x00580000d934783b */ /* 0x000e620000004200 */
[--C-:B------:R-:W-:Y:S02]  /*2a8f0*/  HSET2.LE.AND R48, R56, R141.reuse, PT ;  /* 0x0000008d38307233 */ /* 0x100fe40003803000 */
[----:B------:R-:W-:Y:S01]  /*2a900*/  SHF.R.U32.HI R2, RZ, 0x8, R57 ;  /* 0x00000008ff027819 */ /* 0x000fe20000011639 */
[----:B---3--:R3:W5:Y:S01]  /*2a910*/  LDL.LU R221, [R1+0x34c] ;  /* 0x00034c0001dd7983 */ /* 0x0087620000300800 */
[----:B------:R-:W-:Y:S02]  /*2a920*/  LOP3.LUT R56, R91, 0xff, RZ, 0xc0, !PT ;  /* 0x000000ff5b387812 */ /* 0x000fe400078ec0ff */
[--C-:B------:R-:W-:Y:S02]  /*2a930*/  SHF.R.U32.HI R3, RZ, 0x10, R91.reuse ;  /* 0x00000010ff037819 */ /* 0x100fe4000001165b */
[----:B------:R-:W-:Y:S02]  /*2a940*/  SHF.R.U32.HI R47, RZ, 0x18, R91 ;  /* 0x00000018ff2f7819 */ /* 0x000fe4000001165b */
[----:B------:R-:W-:Y:S02]  /*2a950*/  PRMT R57, R71, 0x5410, R2 ;  /* 0x0000541047397816 */ /* 0x000fe40000000002 */
[C---:B------:R-:W-:Y:S02]  /*2a960*/  LOP3.LUT R2, R198.reuse, 0xffff, RZ, 0xc0, !PT ;  /* 0x0000ffffc6027812 */ /* 0x040fe400078ec0ff */
[--C-:B------:R-:W-:Y:S02]  /*2a970*/  SHF.R.U32.HI R44, RZ, 0x10, R198.reuse ;  /* 0x00000010ff2c7819 */ /* 0x100fe400000116c6 */
[----:B------:R-:W-:Y:S02]  /*2a980*/  LOP3.LUT R45, R198, 0xff, RZ, 0xc0, !PT ;  /* 0x000000ffc62d7812 */ /* 0x000fe400078ec0ff */
[----:B------:R-:W-:Y:S02]  /*2a990*/  SHF.R.U32.HI R46, RZ, 0x18, R198 ;  /* 0x00000018ff2e7819 */ /* 0x000fe400000116c6 */
[----:B------:R-:W-:Y:S02]  /*2a9a0*/  SHF.R.U32.HI R2, RZ, 0x8, R2 ;  /* 0x00000008ff027819 */ /* 0x000fe40000011602 */
[----:B------:R-:W-:Y:S02]  /*2a9b0*/  LOP3.LUT R44, R44, 0xff, RZ, 0xc0, !PT ;  /* 0x000000ff2c2c7812 */ /* 0x000fe400078ec0ff */
[----:B------:R-:W-:Y:S02]  /*2a9c0*/  PRMT R2, R45, 0x5410, R2 ;  /* 0x000054102d027816 */ /* 0x000fe40000000002 */
[----:B------:R-:W-:Y:S02]  /*2a9d0*/  PRMT R44, R44, 0x5410, R46 ;  /* 0x000054102c2c7816 */ /* 0x000fe4000000002e */
[----:B------:R-:W-:Y:S02]  /*2a9e0*/  LOP3.LUT R3, R3, 0xff, RZ, 0xc0, !PT ;  /* 0x000000ff03037812 */ /* 0x000fe400078ec0ff */
[--C-:B------:R-:W-:Y:S02]  /*2a9f0*/  HSET2.LE.AND R36, R69, R141.reuse, PT ;  /* 0x0000008d45247233 */ /* 0x100fe40003803000 */
[--C-:B------:R-:W-:Y:S01]  /*2aa00*/  HSET2.LE.AND R153, R44, R141.reuse, PT ;  /* 0x0000008d2c997233 */ /* 0x100fe20003803000 */
[----:B------:R2:W3:Y:S01]  /*2aa10*/  MUFU.EX2 R69, R220 ;  /* 0x000000dc00457308 */ /* 0x0004e20000000800 */
[----:B------:R-:W-:Y:S02]  /*2aa20*/  PRMT R3, R3, 0x5410, R47 ;  /* 0x0000541003037816 */ /* 0x000fe4000000002f */
[--C-:B------:R-:W-:Y:S01]  /*2aa30*/  HSET2.LE.AND R37, R68, R141.reuse, PT ;  /* 0x0000008d44257233 */ /* 0x100fe20003803000 */
[----:B------:R-:W3:Y:S01]  /*2aa40*/  LDSM.16.MT88.4 R44, [R218+0x5c00] ;  /* 0x005c0000da2c783b */ /* 0x000ee20000004200 */
[--C-:B------:R-:W-:Y:S02]  /*2aa50*/  HSET2.LE.AND R49, R49, R141.reuse, PT ;  /* 0x0000008d31317233 */ /* 0x100fe40003803000 */
[--C-:B------:R-:W-:Y:S03]  /*2aa60*/  HSET2.LE.AND R50, R143, R141.reuse, PT ;  /* 0x0000008d8f327233 */ /* 0x100fe60003803000 */
[----:B------:R4:W3:Y:S01]  /*2aa70*/  MUFU.EX2 R68, R219 ;  /* 0x000000db00447308 */ /* 0x0008e20000000800 */
[----:B------:R-:W-:Y:S02]  /*2aa80*/  SHF.R.U32.HI R146, RZ, 0x18, R146 ;  /* 0x00000018ff927819 */ /* 0x000fe40000011692 */
[----:B------:R-:W-:Y:S02]  /*2aa90*/  LOP3.LUT R36, R36, R139, RZ, 0xc0, !PT ;  /* 0x0000008b24247212 */ /* 0x000fe400078ec0ff */
[--C-:B------:R-:W-:Y:S02]  /*2aaa0*/  HSET2.LE.AND R152, R2, R141.reuse, PT ;  /* 0x0000008d02987233 */ /* 0x100fe40003803000 */
[----:B------:R-:W-:Y:S01]  /*2aab0*/  LOP3.LUT R48, R48, R131, RZ, 0xc0, !PT ;  /* 0x0000008330307212 */ /* 0x000fe200078ec0ff */
[----:B--2---:R2:W5:Y:S02]  /*2aac0*/  LDL.LU R220, [R1+0x348] ;  /* 0x0003480001dc7983 */ /* 0x0045640000300800 */
[----:B------:R-:W-:Y:S02]  /*2aad0*/  LOP3.LUT R152, R152, R142, RZ, 0xc0, !PT ;  /* 0x0000008e98987212 */ /* 0x000fe400078ec0ff */
[----:B------:R-:W-:Y:S01]  /*2aae0*/  LOP3.LUT R49, R49, R137, RZ, 0xc0, !PT ;  /* 0x0000008931317212 */ /* 0x000fe200078ec0ff */
[----:B------:R-:W-:Y:S01]  /*2aaf0*/  IMAD.MOV.U32 R137, RZ, RZ, R135 ;  /* 0x000000ffff897224 */ /* 0x000fe200078e0087 */
[----:B------:R-:W-:Y:S02]  /*2ab00*/  LOP3.LUT R50, R50, R138, RZ, 0xc0, !PT ;  /* 0x0000008a32327212 */ /* 0x000fe400078ec0ff */
[----:B------:R-:W-:Y:S01]  /*2ab10*/  LOP3.LUT R51, R51, R132, RZ, 0xc0, !PT ;  /* 0x0000008433337212 */ /* 0x000fe200078ec0ff */
[----:B----4-:R2:W5:Y:S01]  /*2ab20*/  LDL.LU R219, [R1+0x344] ;  /* 0x0003440001db7983 */ /* 0x0105620000300800 */
[--C-:B------:R-:W-:Y:S01]  /*2ab30*/  HSET2.LE.AND R38, R208, R141.reuse, PT ;  /* 0x0000008dd0267233 */ /* 0x100fe20003803000 */
[----:B------:R-:W-:Y:S01]  /*2ab40*/  IMAD.MOV.U32 R132, RZ, RZ, R136 ;  /* 0x000000ffff847224 */ /* 0x000fe200078e0088 */
[----:B------:R-:W-:Y:S01]  /*2ab50*/  LOP3.LUT R37, R37, R140, RZ, 0xc0, !PT ;  /* 0x0000008c25257212 */ /* 0x000fe200078ec0ff */
[----:B------:R2:W4:Y:S01]  /*2ab60*/  LDL.S16 R101, [R1+0xf8] ;  /* 0x0000f80001657983 */ /* 0x0005220000100600 */
[----:B------:R-:W-:Y:S01]  /*2ab70*/  LOP3.LUT R39, R39, R129, RZ, 0xc0, !PT ;  /* 0x0000008127277212 */ /* 0x000fe200078ec0ff */
[-C--:B-1----:R-:W-:Y:S02]  /*2ab80*/  HMMA.16816.F32 R4, R48, R52.reuse, R4 ;  /* 0x000000343004723c */ /* 0x082fe40000001804 */
[----:B------:R2:W2:Y:S03]  /*2ab90*/  LDL.S16 R97, [R1+0xf4] ;  /* 0x0000f40001617983 */ /* 0x0004a60000100600 */
[----:B------:R-:W-:Y:S01]  /*2aba0*/  LOP3.LUT R38, R38, R130, RZ, 0xc0, !PT ;  /* 0x0000008226267212 */ /* 0x000fe200078ec0ff */
[----:B------:R1:W2:Y:S01]  /*2abb0*/  LDL.S16 R96, [R1+0xf0] ;  /* 0x0000f00001607983 */ /* 0x0002a20000100600 */
[----:B------:R-:W-:Y:S03]  /*2abc0*/  SHF.R.U32.HI R0, RZ, 0x8, R0 ;  /* 0x00000008ff007819 */ /* 0x000fe60000011600 */
[----:B------:R1:W2:Y:S01]  /*2abd0*/  LDL.S16 R94, [R1+0xec] ;  /* 0x0000ec00015e7983 */ /* 0x0002a20000100600 */
[----:B------:R-:W-:Y:S01]  /*2abe0*/  PRMT R0, R56, 0x5410, R0 ;  /* 0x0000541038007816 */ /* 0x000fe20000000000 */
[C---:B------:R-:W-:Y:S02]  /*2abf0*/  HMMA.16816.F32 R8, R36.reuse, R52, R8 ;  /* 0x000000342408723c */ /* 0x040fe40000001808 */
[----:B------:R1:W2:Y:S02]  /*2ac00*/  LDL.S16 R93, [R1+0xe8] ;  /* 0x0000e800015d7983 */ /* 0x0002a40000100600 */
[----:B------:R-:W-:Y:S02]  /*2ac10*/  F2FP.F16.F32.PACK_AB R56, R177, R70 ;  /* 0x00000046b138723e */ /* 0x000fe400000000ff */
[-C--:B------:R-:W-:Y:S01]  /*2ac20*/  HMMA.16816.F32 R12, R36, R54.reuse, R12 ;  /* 0x00000036240c723c */ /* 0x080fe2000000180c */
[----:B------:R1:W2:Y:S04]  /*2ac30*/  LDL.S16 R91, [R1+0xe4] ;  /* 0x0000e400015b7983 */ /* 0x0002a80000100600 */
[----:B------:R1:W2:Y:S01]  /*2ac40*/  LDL.S16 R71, [R1+0xe0] ;  /* 0x0000e00001477983 */ /* 0x0002a20000100600 */
[C---:B------:R-:W-:Y:S05]  /*2ac50*/  HMMA.16816.F32 R16, R48.reuse, R54, R16 ;  /* 0x000000363010723c */ /* 0x040fea0000001810 */
[----:B------:R-:W-:Y:S01]  /*2ac60*/  PRMT R53, R56, 0x7632, R53 ;  /* 0x0000763238357816 */ /* 0x000fe20000000035 */
[-C--:B------:R-:W-:Y:S05]  /*2ac70*/  HMMA.16816.F32 R20, R48, R40.reuse, R20 ;  /* 0x000000283014723c */ /* 0x080fea0000001814 */
[--C-:B------:R-:W-:Y:S01]  /*2ac80*/  HSET2.LE.AND R154, R154, R141.reuse, PT ;  /* 0x0000008d9a9a7233 */ /* 0x100fe20003803000 */
[C---:B------:R-:W-:Y:S05]  /*2ac90*/  HMMA.16816.F32 R24, R36.reuse, R40, R24 ;  /* 0x000000282418723c */ /* 0x040fea0000001818 */
[--C-:B------:R-:W-:Y:S01]  /*2aca0*/  HSET2.LE.AND R155, R155, R141.reuse, PT ;  /* 0x0000008d9b9b7233 */ /* 0x100fe20003803000 */
[-C--:B------:R-:W-:Y:S05]  /*2acb0*/  HMMA.16816.F32 R28, R36, R42.reuse, R28 ;  /* 0x0000002a241c723c */ /* 0x080fea000000181c */
[----:B---3--:R-:W-:Y:S01]  /*2acc0*/  F2FP.F16.F32.PACK_AB R52, R176, R69 ;  /* 0x00000045b034723e */ /* 0x008fe200000000ff */
[----:B------:R-:W-:Y:S05]  /*2acd0*/  HMMA.16816.F32 R32, R48, R42, R32 ;  /* 0x0000002a3020723c */ /* 0x000fea0000001820 */
[----:B------:R-:W-:Y:S02]  /*2ace0*/  PRMT R36, R56, 0x5410, R53 ;  /* 0x0000541038247816 */ /* 0x000fe40000000035 */
[--C-:B------:R-:W-:Y:S04]  /*2acf0*/  HSET2.LE.AND R140, R0, R141.reuse, PT ;  /* 0x0000008d008c7233 */ /* 0x100fe80003803000 */
[----:B------:R-:W-:Y:S02]  /*2ad00*/  PRMT R0, R52, 0x7632, R0 ;  /* 0x0000763234007816 */ /* 0x000fe40000000000 */
[----:B------:R-:W-:Y:S02]  /*2ad10*/  LOP3.LUT R153, R153, R76, RZ, 0xc0, !PT ;  /* 0x0000004c99997212 */ /* 0x000fe400078ec0ff */
[----:B------:R-:W-:Y:S02]  /*2ad20*/  LOP3.LUT R154, R154, R65, RZ, 0xc0, !PT ;  /* 0x000000419a9a7212 */ /* 0x000fe400078ec0ff */
[----:B------:R-:W-:Y:S02]  /*2ad30*/  LOP3.LUT R155, R155, R36, RZ, 0xc0, !PT ;  /* 0x000000249b9b7212 */ /* 0x000fe400078ec0ff */
[--C-:B------:R-:W-:Y:S02]  /*2ad40*/  HSET2.LE.AND R57, R57, R141.reuse, PT ;  /* 0x0000008d39397233 */ /* 0x100fe40003803000 */
[--C-:B------:R-:W-:Y:S02]  /*2ad50*/  HSET2.LE.AND R58, R58, R141.reuse, PT ;  /* 0x0000008d3a3a7233 */ /* 0x100fe40003803000 */
[----:B------:R-:W-:Y:S01]  /*2ad60*/  HSET2.LE.AND R141, R3, R141, PT ;  /* 0x0000008d038d7233 */ /* 0x000fe20003803000 */
[-C--:B------:R-:W-:Y:S05]  /*2ad70*/  HMMA.16816.F32 R168, R152, R164.reuse, R4 ;  /* 0x000000a498a8723c */ /* 0x080fea0000001804 */
[----:B------:R-:W-:Y:S02]  /*2ad80*/  F2FP.F16.F32.PACK_AB R3, R179, R68 ;  /* 0x00000044b303723e */ /* 0x000fe400000000ff */
[----:B------:R-:W-:Y:S04]  /*2ad90*/  PRMT R142, R52, 0x5410, R0 ;  /* 0x00005410348e7816 */ /* 0x000fe80000000000 */
[C---:B------:R-:W-:Y:S02]  /*2ada0*/  PRMT R2, R3.reuse, 0x7632, R2 ;  /* 0x0000763203027816 */ /* 0x040fe40000000002 */
[----:B------:R-:W-:Y:S02]  /*2adb0*/  LOP3.LUT R140, R140, R67, RZ, 0xc0, !PT ;  /* 0x000000438c8c7212 */ /* 0x000fe400078ec0ff */
[----:B------:R-:W-:Y:S02]  /*2adc0*/  PRMT R143, R3, 0x5410, R2 ;  /* 0x00005410038f7816 */ /* 0x000fe40000000002 */
[----:B------:R-:W-:Y:S02]  /*2add0*/  LOP3.LUT R141, R141, R66, RZ, 0xc0, !PT ;  /* 0x000000428d8d7212 */ /* 0x000fe400078ec0ff */
[----:B------:R-:W-:Y:S02]  /*2ade0*/  LOP3.LUT R142, R57, R142, RZ, 0xc0, !PT ;  /* 0x0000008e398e7212 */ /* 0x000fe400078ec0ff */
[----:B------:R-:W-:Y:S07]  /*2adf0*/  LOP3.LUT R143, R58, R143, RZ, 0xc0, !PT ;  /* 0x0000008f3a8f7212 */ /* 0x000fee00078ec0ff */
[C---:B------:R-:W-:Y:S06]  /*2ae00*/  HMMA.16816.F32 R156, R140.reuse, R164, R8 ;  /* 0x000000a48c9c723c */ /* 0x040fec0000001808 */
[-C--:B------:R-:W-:Y:S06]  /*2ae10*/  HMMA.16816.F32 R148, R140, R166.reuse, R12 ;  /* 0x000000a68c94723c */ /* 0x080fec000000180c */
[C---:B------:R-:W-:Y:S06]  /*2ae20*/  HMMA.16816.F32 R164, R152.reuse, R166, R16 ;  /* 0x000000a698a4723c */ /* 0x040fec0000001810 */
[-C--:B------:R-:W-:Y:S05]  /*2ae30*/  HMMA.16816.F32 R160, R152, R44.reuse, R20 ;  /* 0x0000002c98a0723c */ /* 0x080fea0000001814 */
[----:B----4-:R-:W-:Y:S02]  /*2ae40*/  @!P6 HADD2 R101, -R59.H0_H0, -RZ.H0_H0 ;  /* 0xa00000ff3b65e230 */ /* 0x010fe40000000900 */
[----:B--2---:R-:W-:Y:S03]  /*2ae50*/  @!P2 HADD2 R97, -R56.H0_H0, -RZ.H0_H0 ;  /* 0xa00000ff3861a230 */ /* 0x004fe60000000900 */
[----:B------:R-:W-:Y:S01]  /*2ae60*/  @!P6 STL.S16 [R1+0xf8], R101 ;  /* 0x0000f8650100e387 */ /* 0x000fe20000100600 */
[----:B------:R-:W-:Y:S01]  /*2ae70*/  PRMT R40, R101, 0x7610, R40 ;  /* 0x0000761065287816 */ /* 0x000fe20000000028 */
[----:B------:R-:W-:Y:S02]  /*2ae80*/  @!P4 HADD2 R96, -R53.H0_H0, -RZ.H0_H0 ;  /* 0xa00000ff3560c230 */ /* 0x000fe40000000900 */
[----:B------:R-:W-:Y:S01]  /*2ae90*/  @!P2 STL.S16 [R1+0xf4], R97 ;  /* 0x0000f4610100a387 */ /* 0x000fe20000100600 */
[----:B------:R-:W-:Y:S02]  /*2aea0*/  @!P6 PRMT R59, R40, 0x5410, RZ ;  /* 0x00005410283be816 */ /* 0x000fe400000000ff */
[----:B------:R-:W-:Y:S01]  /*2aeb0*/  ISETP.LE.U32.AND P6, PT, R146, UR23, PT ;  /* 0x0000001792007c0c */ /* 0x000fe2000bfc3070 */
[----:B------:R-:W-:Y:S01]  /*2aec0*/  @!P4 STL.S16 [R1+0xf0], R96 ;  /* 0x0000f0600100c387 */ /* 0x000fe20000100600 */
[----:B------:R-:W-:Y:S01]  /*2aed0*/  @!P5 HADD2 R94, -R52.H0_H0, -RZ.H0_H0 ;  /* 0xa00000ff345ed230 */ /* 0x000fe20000000900 */
[----:B------:R-:W-:Y:S01]  /*2aee0*/  PRMT R9, R97, 0x7610, R9 ;  /* 0x0000761061097816 */ /* 0x000fe20000000009 */
[----:B------:R-:W-:Y:S01]  /*2aef0*/  @!P3 HADD2 R93, -R0.H0_H0, -RZ.H0_H0 ;  /* 0xa00000ff005db230 */ /* 0x000fe20000000900 */
[----:B------:R-:W-:Y:S01]  /*2af00*/  STG.E.U16 desc[UR32][R180.64+0xf2], R59 ;  /* 0x0000f23bb4007986 */ /* 0x000fe2000c101520 */
[----:B------:R-:W-:Y:S01]  /*2af10*/  PRMT R8, R96, 0x7610, R8 ;  /* 0x0000761060087816 */ /* 0x000fe20000000008 */
[C---:B------:R-:W-:Y:S02]  /*2af20*/  HMMA.16816.F32 R144, R140.reuse, R44, R24 ;  /* 0x0000002c8c90723c */ /* 0x040fe40000001818 */
[----:B------:R-:W-:Y:S02]  /*2af30*/  @!P5 STL.S16 [R1+0xec], R94 ;  /* 0x0000ec5e0100d387 */ /* 0x000fe40000100600 */
[----:B------:R-:W-:Y:S01]  /*2af40*/  @!P1 HADD2 R91, -R3.H0_H0, -RZ.H0_H0 ;  /* 0xa00000ff035b9230 */ /* 0x000fe20000000900 */
[----:B------:R-:W-:Y:S01]  /*2af50*/  @!P2 PRMT R56, R9, 0x5410, RZ ;  /* 0x000054100938a816 */ /* 0x000fe200000000ff */
[----:B------:R-:W-:Y:S01]  /*2af60*/  @!P3 STL.S16 [R1+0xe8], R93 ;  /* 0x0000e85d0100b387 */ /* 0x000fe20000100600 */
[----:B------:R-:W-:Y:S01]  /*2af70*/  @!P6 HADD2 R71, -R2.H0_H0, -RZ.H0_H0 ;  /* 0xa00000ff0247e230 */ /* 0x000fe20000000900 */
[----:B------:R-:W-:Y:S01]  /*2af80*/  @!P4 PRMT R53, R8, 0x5410, RZ ;  /* 0x000054100835c816 */ /* 0x000fe200000000ff */
[-C--:B------:R-:W-:Y:S01]  /*2af90*/  HMMA.16816.F32 R140, R140, R46.reuse, R28 ;  /* 0x0000002e8c8c723c */ /* 0x080fe2000000181c */
[----:B------:R-:W-:Y:S02]  /*2afa0*/  @!P1 STL.S16 [R1+0xe4], R91 ;  /* 0x0000e45b01009387 */ /* 0x000fe40000100600 */
[----:B------:R-:W-:Y:S02]  /*2afb0*/  PRMT R5, R91, 0x7610, R5 ;  /* 0x000076105b057816 */ /* 0x000fe40000000005 */
[----:B------:R-:W-:Y:S01]  /*2afc0*/  @!P6 STL.S16 [R1+0xe0], R71 ;  /* 0x0000e0470100e387 */ /* 0x000fe20000100600 */
[----:B------:R-:W-:Y:S01]  /*2afd0*/  PRMT R7, R94, 0x7610, R7 ;  /* 0x000076105e077816 */ /* 0x000fe20000000007 */
[----:B------:R-:W-:Y:S02]  /*2afe0*/  HMMA.16816.F32 R152, R152, R46, R32 ;  /* 0x0000002e9898723c */ /* 0x000fe40000001820 */
[----:B------:R-:W-:Y:S02]  /*2aff0*/  STG.E.U16 desc[UR32][R182.64+0xf0], R56 ;  /* 0x0000f038b6007986 */ /* 0x000fe4000c101520 */
[----:B------:R-:W-:Y:S01]  /*2b000*/  @!P1 PRMT R3, R5, 0x5410, RZ ;  /* 0x0000541005039816 */ /* 0x000fe200000000ff */
[----:B------:R-:W-:Y:S01]  /*2b010*/  FADD.FTZ R5, R98, R216 ;  /* 0x000000d862057221 */ /* 0x000fe20000010000 */
[----:B------:R-:W-:Y:S01]  /*2b020*/  STG.E.U16 desc[UR32][R182.64+0xf2], R53 ;  /* 0x0000f235b6007986 */ /* 0x000fe2000c101520 */
[----:B------:R-:W-:Y:S02]  /*2b030*/  @!P5 PRMT R52, R7, 0x5410, RZ ;  /* 0x000054100734d816 */ /* 0x000fe400000000ff */
[----:B------:R-:W-:Y:S01]  /*2b040*/  ISETP.LT.AND P1, PT, RZ, UR7, PT ;  /* 0x00000007ff007c0c */ /* 0x000fe2000bf21270 */
[----:B------:R1:W5:Y:S01]  /*2b050*/  LDL.LU R216, [R1+0x340] ;  /* 0x0003400001d87983 */ /* 0x0003620000300800 */
[----:B------:R-:W-:Y:S01]  /*2b060*/  PRMT R6, R93, 0x7610, R6 ;  /* 0x000076105d067816 */ /* 0x000fe20000000006 */
[----:B------:R-:W-:Y:S01]  /*2b070*/  FADD.FTZ R5, R178, R5 ;  /* 0x00000005b2057221 */ /* 0x000fe20000010000 */
[----:B------:R-:W-:Y:S01]  /*2b080*/  PRMT R4, R71, 0x7610, R4 ;  /* 0x0000761047047816 */ /* 0x000fe20000000004 */
[----:B------:R-:W-:Y:S01]  /*2b090*/  STG.E.U16 desc[UR32][R186.64+0xee], R52 ;  /* 0x0000ee34ba007986 */ /* 0x000fe2000c101520 */
[----:B------:R-:W-:Y:S01]  /*2b0a0*/  @!P3 PRMT R0, R6, 0x5410, RZ ;  /* 0x000054100600b816 */ /* 0x000fe200000000ff */
[----:B------:R-:W-:Y:S01]  /*2b0b0*/  UIADD3 UR7, UR7, -0x1, URZ ;  /* 0xffffffff07077890 */ /* 0x000fe2000fffe03f */
[----:B------:R-:W-:Y:S01]  /*2b0c0*/  @!P6 PRMT R2, R4, 0x5410, RZ ;  /* 0x000054100402e816 */ /* 0x000fe200000000ff */
[----:B------:R-:W-:Y:S04]  /*2b0d0*/  STL [R1+0x5c], R5 ;  /* 0x00005c0501007387 */ /* 0x000fe80000100800 */
[----:B------:R2:W-:Y:S04]  /*2b0e0*/  STG.E.U16 desc[UR32][R186.64+0xf0], R0 ;  /* 0x0000f000ba007986 */ /* 0x0005e8000c101520 */
[----:B------:R3:W-:Y:S04]  /*2b0f0*/  STG.E.U16 desc[UR32][R184.64+0xf2], R2 ;  /* 0x0000f202b8007986 */ /* 0x0007e8000c101520 */
[----:B------:R4:W-:Y:S01]  /*2b100*/  STG.E.U16 desc[UR32][R184.64+0xf0], R3 ;  /* 0x0000f003b8007986 */ /* 0x0009e2000c101520 */
[----:B--2---:R-:W-:Y:S01]  /*2b110*/  FADD.FTZ R0, R100, R95 ;  /* 0x0000005f64007221 */ /* 0x004fe20000010000 */
[----:B---3--:R-:W-:Y:S01]  /*2b120*/  FADD.FTZ R2, R172, R215 ;  /* 0x000000d7ac027221 */ /* 0x008fe20000010000 */
[----:B----4-:R-:W-:Y:S03]  /*2b130*/  FADD.FTZ R3, R99, R92 ;  /* 0x0000005c63037221 */ /* 0x010fe60000010000 */
[----:B------:R-:W-:Y:S01]  /*2b140*/  FADD.FTZ R4, R70, R2 ;  /* 0x0000000246047221 */ /* 0x000fe20000010000 */
[----:B------:R-:W-:Y:S01]  /*2b150*/  FADD.FTZ R2, R69, R0 ;  /* 0x0000000045027221 */ /* 0x000fe20000010000 */
[----:B------:R-:W-:Y:S02]  /*2b160*/  FADD.FTZ R0, R68, R3 ;  /* 0x0000000344007221 */ /* 0x000fe40000010000 */
[----:B------:R-:W-:Y:S01]  /*2b170*/  FADD.FTZ R3, R177, R4 ;  /* 0x00000004b1037221 */ /* 0x000fe20000010000 */
[----:B------:R-:W-:Y:S01]  /*2b180*/  FADD.FTZ R244, R176, R2 ;  /* 0x00000002b0f47221 */ /* 0x000fe20000010000 */
[----:B------:R-:W-:Y:S01]  /*2b190*/  FADD.FTZ R245, R179, R0 ;  /* 0x00000000b3f57221 */ /* 0x000fe20000010000 */
[----:B------:R-:W-:Y:S02]  /*2b1a0*/  IMAD.MOV.U32 R0, RZ, RZ, R134 ;  /* 0x000000ffff007224 */ /* 0x000fe400078e0086 */
[----:B------:R2:W-:Y:S02]  /*2b1b0*/  STL [R1+0x68], R3 ;  /* 0x0000680301007387 */ /* 0x0005e40000100800 */
[----:B--2---:R-:W-:Y:S01]  /*2b1c0*/  IMAD.MOV.U32 R3, RZ, RZ, R133 ;  /* 0x000000ffff037224 */ /* 0x004fe200078e0085 */
[----:B-1----:R-:W-:Y:S06]  /*2b1d0*/  @P1 BRA `(.L_x_464) ;  /* 0xffffff44005c1947 */ /* 0x002fec000383ffff */
.L_x_463:
[----:B------:R-:W2:Y:S04]  /*2b1e0*/  LDL.LU R6, [R1+0x5c] ;  /* 0x00005c0001067983 */ /* 0x000ea80000300800 */
[----:B----4-:R-:W3:Y:S01]  /*2b1f0*/  LDL.LU R4, [R1+0x68] ;  /* 0x0000680001047983 */ /* 0x010ee20000300800 */
[----:B------:R-:W1:Y:S01]  /*2b200*/  S2UR UR6, SR_CgaCtaId ;  /* 0x00000000000679c3 */ /* 0x000e620000008800 */
[----:B------:R-:W-:Y:S01]  /*2b210*/  UISETP.NE.AND UP0, UPT, UR28, -0x1, UPT ;  /* 0xffffffff1c00788c */ /* 0x000fe2000bf05270 */
[----:B------:R-:W4:Y:S01]  /*2b220*/  S2R R36, SR_TID.X ;  /* 0x0000000000247919 */ /* 0x000f220000002100 */
[----:B------:R-:W1:Y:S04]  /*2b230*/  SHFL.BFLY PT, R0, R244, 0x2, 0x1f ;  /* 0x0c401f00f4007f89 */ /* 0x000e6800000e0000 */
[----:B------:R-:W-:Y:S01]  /*2b240*/  PLOP3.LUT P2, PT, PT, PT, UP0, 0x80, 0x0 ;  /* 0x000000000000781c */ /* 0x000fe20003f4f008 */
[----:B------:R-:W4:Y:S04]  /*2b250*/  SHFL.BFLY PT, R5, R245, 0x2, 0x1f ;  /* 0x0c401f00f5057f89 */ /* 0x000f2800000e0000 */
[----:B------:R-:W-:-:S02]  /*2b260*/  @UP0 ULDC.64 UR4, c[0x0][0x298] ;  /* 0x0000a60000040ab9 */ /* 0x000fc40000000a00 */
[----:B------:R-:W-:-:S03]  /*2b270*/  @UP0 UIMAD.WIDE.U32 UR8, UR28, UR4, URZ ;  /* 0x000000041c0802a5 */ /* 0x000fc6000f8e003f */
[----:B------:R-:W-:Y:S01]  /*2b280*/  UMOV UR4, 0x400 ;  /* 0x0000040000047882 */ /* 0x000fe20000000000 */
[----:B------:R-:W-:-:S03]  /*2b290*/  @UP0 UIMAD UR7, UR28, UR5, UR9 ;  /* 0x000000051c0702a4 */ /* 0x000fc6000f8e0209 */
[----:B------:R-:W-:Y:S01]  /*2b2a0*/  ULDC UR5, c[0x0][0x38c] ;  /* 0x0000e30000057ab9 */ /* 0x000fe20000000800 */
[----:B-1----:R-:W-:Y:S01]  /*2b2b0*/  ULEA UR4, UR6, UR4, 0x18 ;  /* 0x0000000406047291 */ /* 0x002fe2000f8ec03f */
[----:B------:R-:W-:Y:S01]  /*2b2c0*/  FADD.FTZ R0, R0, R244 ;  /* 0x000000f400007221 */ /* 0x000fe20000010000 */
[----:B----4-:R-:W-:Y:S01]  /*2b2d0*/  FADD.FTZ R5, R5, R245 ;  /* 0x000000f505057221 */ /* 0x010fe20000010000 */
[----:B------:R-:W-:-:S04]  /*2b2e0*/  SHF.R.S32.HI R31, RZ, 0x1f, R36 ;  /* 0x0000001fff1f7819 */ /* 0x000fc80000011424 */
[CC--:B------:R-:W-:Y:S02]  /*2b2f0*/  LEA.HI R28, R31.reuse, R36.reuse, RZ, 0x2 ;  /* 0x000000241f1c7211 */ /* 0x0c0fe400078f10ff */
[----:B------:R-:W-:Y:S02]  /*2b300*/  LEA.HI R31, R31, R36, RZ, 0x5 ;  /* 0x000000241f1f7211 */ /* 0x000fe400078f28ff */
[----:B------:R-:W-:Y:S01]  /*2b310*/  SHF.R.S32.HI R30, RZ, 0x2, R28 ;  /* 0x00000002ff1e7819 */ /* 0x000fe2000001141c */
[----:B--2---:R-:W1:Y:S04]  /*2b320*/  SHFL.BFLY PT, R3, R6, 0x2, 0x1f ;  /* 0x0c401f0006037f89 */ /* 0x004e6800000e0000 */
[----:B---3--:R-:W2:Y:S01]  /*2b330*/  SHFL.BFLY PT, R2, R4, 0x2, 0x1f ;  /* 0x0c401f0004027f89 */ /* 0x008ea200000e0000 */
[----:B-1----:R-:W-:-:S03]  /*2b340*/  FADD.FTZ R3, R3, R6 ;  /* 0x0000000603037221 */ /* 0x002fc60000010000 */
[----:B------:R-:W1:Y:S01]  /*2b350*/  SHFL.BFLY PT, R6, R5, 0x1, 0x1f ;  /* 0x0c201f0005067f89 */ /* 0x000e6200000e0000 */
[----:B--2---:R-:W-:-:S03]  /*2b360*/  FADD.FTZ R2, R2, R4 ;  /* 0x0000000402027221 */ /* 0x004fc60000010000 */
[----:B------:R-:W2:Y:S04]  /*2b370*/  SHFL.BFLY PT, R8, R3, 0x1, 0x1f ;  /* 0x0c201f0003087f89 */ /* 0x000ea800000e0000 */
[----:B------:R-:W3:Y:S04]  /*2b380*/  SHFL.BFLY PT, R7, R2, 0x1, 0x1f ;  /* 0x0c201f0002077f89 */ /* 0x000ee800000e0000 */
[----:B------:R-:W4:Y:S01]  /*2b390*/  SHFL.BFLY PT, R4, R0, 0x1, 0x1f ;  /* 0x0c201f0000047f89 */ /* 0x000f2200000e0000 */
[----:B-1----:R-:W-:Y:S01]  /*2b3a0*/  FADD.FTZ R27, R5, R6 ;  /* 0x00000006051b7221 */ /* 0x002fe20000010000 */
[----:B------:R-:W-:Y:S01]  /*2b3b0*/  SHF.R.S32.HI R6, RZ, 0x5, R31 ;  /* 0x00000005ff067819 */ /* 0x000fe2000001141f */
[----:B------:R-:W-:-:S02]  /*2b3c0*/  IMAD.MOV.U32 R5, RZ, RZ, 0x3f800000 ;  /* 0x3f800000ff057424 */ /* 0x000fc400078e00ff */
[----:B--2---:R-:W-:Y:S01]  /*2b3d0*/  FADD.FTZ R24, R3, R8 ;  /* 0x0000000803187221 */ /* 0x004fe20000010000 */
[----:B------:R-:W-:Y:S01]  /*2b3e0*/  FSETP.NE.FTZ.AND P3, PT, R27, RZ, PT ;  /* 0x000000ff1b00720b */ /* 0x000fe20003f75000 */
[----:B------:R-:W-:Y:S02]  /*2b3f0*/  IMAD.MOV.U32 R3, RZ, RZ, 0x3f800000 ;  /* 0x3f800000ff037424 */ /* 0x000fe400078e00ff */
[----:B---3--:R-:W-:Y:S01]  /*2b400*/  FADD.FTZ R25, R2, R7 ;  /* 0x0000000702197221 */ /* 0x008fe20000010000 */
[----:B------:R-:W-:Y:S02]  /*2b410*/  SHF.R.S32.HI R2, RZ, 0x1f, R30 ;  /* 0x0000001fff027819 */ /* 0x000fe4000001141e */
[----:B------:R-:W-:Y:S01]  /*2b420*/  LOP3.LUT R7, R28, 0xfffffffc, RZ, 0xc0, !PT ;  /* 0xfffffffc1c077812 */ /* 0x000fe200078ec0ff */
[----:B----4-:R-:W-:Y:S01]  /*2b430*/  FADD.FTZ R26, R0, R4 ;  /* 0x00000004001a7221 */ /* 0x010fe20000010000 */
[----:B------:R-:W-:Y:S01]  /*2b440*/  LEA.HI R2, R2, R30, RZ, 0x3 ;  /* 0x0000001e02027211 */ /* 0x000fe200078f18ff */
[----:B------:R-:W-:Y:S01]  /*2b450*/  IMAD.MOV.U32 R4, RZ, RZ, 0x3f800000 ;  /* 0x3f800000ff047424 */ /* 0x000fe200078e00ff */
[----:B------:R-:W-:Y:S01]  /*2b460*/  FSETP.NE.FTZ.AND P6, PT, R24, RZ, PT ;  /* 0x000000ff1800720b */ /* 0x000fe20003fd5000 */
[----:B------:R-:W-:Y:S01]  /*2b470*/  IMAD.IADD R7, R36, 0x1, -R7 ;  /* 0x0000000124077824 */ /* 0x000fe200078e0a07 */
[----:B------:R-:W-:-:S02]  /*2b480*/  LOP3.LUT R2, R2, 0xfffffff8, RZ, 0xc0, !PT ;  /* 0xfffffff802027812 */ /* 0x000fc400078ec0ff */
[----:B------:R-:W-:Y:S01]  /*2b490*/  FSETP.NE.FTZ.AND P5, PT, R25, RZ, PT ;  /* 0x000000ff1900720b */ /* 0x000fe20003fb5000 */
[----:B------:R-:W-:Y:S01]  /*2b4a0*/  IMAD R9, R6, 0x100, R7 ;  /* 0x0000010006097824 */ /* 0x000fe200078e0207 */
[----:B------:R-:W-:Y:S01]  /*2b4b0*/  FSETP.NE.FTZ.AND P4, PT, R26, RZ, PT ;  /* 0x000000ff1a00720b */ /* 0x000fe20003f95000 */
[----:B------:R-:W-:Y:S02]  /*2b4c0*/  IMAD.IADD R2, R30, 0x1, -R2 ;  /* 0x000000011e027824 */ /* 0x000fe400078e0a02 */
[----:B------:R-:W-:-:S03]  /*2b4d0*/  IMAD.MOV.U32 R6, RZ, RZ, 0x3f800000 ;  /* 0x3f800000ff067424 */ /* 0x000fc600078e00ff */
[----:B------:R-:W-:Y:S01]  /*2b4e0*/  LEA.HI R0, R2, R2, RZ, 0x1 ;  /* 0x0000000202007211 */ /* 0x000fe200078f08ff */
[----:B------:R-:W1:Y:S03]  /*2b4f0*/  @P6 MUFU.RCP R4, R24 ;  /* 0x0000001800046308 */ /* 0x000e660000001000 */
[----:B------:R-:W-:Y:S02]  /*2b500*/  LOP3.LUT R8, R0, 0x3fffffe, RZ, 0xc0, !PT ;  /* 0x03fffffe00087812 */ /* 0x000fe400078ec0ff */
[----:B------:R-:W-:-:S03]  /*2b510*/  SHF.R.S32.HI R0, RZ, 0x1, R0 ;  /* 0x00000001ff007819 */ /* 0x000fc60000011400 */
[----:B------:R-:W-:Y:S01]  /*2b520*/  IMAD.IADD R8, R2, 0x1, -R8 ;  /* 0x0000000102087824 */ /* 0x000fe200078e0a08 */
[----:B------:R-:W2:Y:S01]  /*2b530*/  @P5 MUFU.RCP R3, R25 ;  /* 0x0000001900035308 */ /* 0x000ea20000001000 */
[C---:B------:R-:W-:Y:S01]  /*2b540*/  IMAD.SHL.U32 R2, R0.reuse, 0x40, RZ ;  /* 0x0000004000027824 */ /* 0x040fe200078e00ff */
[C---:B------:R-:W-:Y:S02]  /*2b550*/  LOP3.LUT P1, RZ, R0.reuse, 0x2, RZ, 0xc0, !PT ;  /* 0x0000000200ff7812 */ /* 0x040fe4000782c0ff */
[----:B------:R-:W-:Y:S02]  /*2b560*/  LOP3.LUT R7, R0, 0x1, RZ, 0xc0, !PT ;  /* 0x0000000100077812 */ /* 0x000fe400078ec0ff */
[----:B------:R-:W-:Y:S01]  /*2b570*/  LOP3.LUT R0, R2, 0xc0, RZ, 0xc0, !PT ;  /* 0x000000c002007812 */ /* 0x000fe200078ec0ff */
[----:B------:R-:W-:Y:S01]  /*2b580*/  IMAD R2, R8, 0x10, R9 ;  /* 0x0000001008027824 */ /* 0x000fe200078e0209 */
[----:B------:R-:W3:Y:S01]  /*2b590*/  @P4 MUFU.RCP R5, R26 ;  /* 0x0000001a00054308 */ /* 0x000ee20000001000 */
[----:B-1----:R-:W-:Y:S01]  /*2b5a0*/  FMUL.FTZ R4, R4, UR5 ;  /* 0x0000000504047c20 */ /* 0x002fe20008410000 */
[----:B------:R-:W-:-:S02]  /*2b5b0*/  LEA.HI R0, R0, R0, RZ, 0x1d ;  /* 0x0000000000007211 */ /* 0x000fc400078fe8ff */
[----:B------:R-:W-:-:S03]  /*2b5c0*/  ISETP.NE.U32.AND P0, PT, R7, 0x1, PT ;  /* 0x000000010700780c */ /* 0x000fc60003f05070 */
[----:B------:R-:W-:Y:S01]  /*2b5d0*/  IMAD.U32 R15, R2, 0x2, R0 ;  /* 0x00000002020f7824 */ /* 0x000fe200078e0000 */
[----:B------:R-:W1:Y:S01]  /*2b5e0*/  @P3 MUFU.RCP R6, R27 ;  /* 0x0000001b00063308 */ /* 0x000e620000001000 */
[----:B--2---:R-:W-:-:S03]  /*2b5f0*/  FMUL.FTZ R3, R3, UR5 ;  /* 0x0000000503037c20 */ /* 0x004fc60008410000 */
[----:B------:R-:W-:Y:S01]  /*2b600*/  LEA R15, R15, UR4, 0x1 ;  /* 0x000000040f0f7c11 */ /* 0x000fe2000f8e08ff */
[----:B---3--:R-:W-:Y:S01]  /*2b610*/  FMUL.FTZ R2, R5, UR5 ;  /* 0x0000000505027c20 */ /* 0x008fe20008410000 */
[----:B-1----:R-:W-:Y:S01]  /*2b620*/  FMUL.FTZ R0, R6, UR5 ;  /* 0x0000000506007c20 */ /* 0x002fe20008410000 */
        /* <DEDUP_REMOVED lines=8> */
.L_x_467:
[----:B------:R-:W-:Y:S01]  /*2b6b0*/  ULDC.U8 UR4, c[0x0][0x3d8] ;  /* 0x0000f60000047ab9 */ /* 0x000fe20000000000 */
[----:B------:R-:W-:Y:S01]  /*2b6c0*/  IMAD.MOV.U32 R21, RZ, RZ, 0x10 ;  /* 0x00000010ff157424 */ /* 0x000fe200078e00ff */
[----:B------:R-:W-:Y:S01]  /*2b6d0*/  ISETP.NE.AND P2, PT, RZ, UR4, PT ;  /* 0x00000004ff007c0c */ /* 0x000fe2000bf45270 */
[----:B------:R-:W-:Y:S01]  /*2b6e0*/  ULDC.U8 UR6, c[0x0][0x3d9] ;  /* 0x0000f64000067ab9 */ /* 0x000fe20000000000 */
[----:B------:R-:W-:Y:S01]  /*2b6f0*/  VIADD R20, R15, 0x20 ;  /* 0x000000200f147836 */ /* 0x000fe20000000000 */
[----:B------:R-:W-:Y:S02]  /*2b700*/  CS2R R22, SRZ ;  /* 0x0000000000167805 */ /* 0x000fe4000001ff00 */
[----:B------:R-:W-:Y:S01]  /*2b710*/  SEL R21, R21, 0xfffffff0, P0 ;  /* 0xfffffff015157807 */ /* 0x000fe20000000000 */
[----:B------:R-:W-:Y:S01]  /*2b720*/  @P1 VIADD R20, R15, 0xffffffe0 ;  /* 0xffffffe00f141836 */ /* 0x000fe20000000000 */
[----:B------:R-:W-:Y:S02]  /*2b730*/  ISETP.NE.OR P0, PT, RZ, UR6, !P2 ;  /* 0x00000006ff007c0c */ /* 0x000fe4000d705670 */
[----:B------:R-:W-:-:S04]  /*2b740*/  PLOP3.LUT P1, PT, PT, PT, PT, 0x8, 0x0 ;  /* 0x000000000000781c */ /* 0x000fc80003f2e170 */
[----:B------:R-:W-:-:S07]  /*2b750*/  P2R R5, PR, RZ, 0x2 ;  /* 0x00000002ff057803 */ /* 0x000fce0000000000 */
[----:B------:R-:W-:Y:S05]  /*2b760*/  @P0 BRA `(.L_x_468) ;  /* 0x0000000000240947 */ /* 0x000fea0003800000 */
[----:B------:R-:W1:Y:S01]  /*2b770*/  S2UR UR4, SR_CTAID.Y ;  /* 0x00000000000479c3 */ /* 0x000e620000002600 */
[----:B------:R-:W-:Y:S01]  /*2b780*/  ULDC UR5, c[0x0][0x2c4] ;  /* 0x0000b10000057ab9 */ /* 0x000fe20000000800 */
[----:B------:R-:W-:-:S04]  /*2b790*/  PLOP3.LUT P0, PT, PT, PT, PT, 0x80, 0x0 ;  /* 0x000000000000781c */ /* 0x000fc80003f0f070 */
[----:B------:R-:W-:Y:S01]  /*2b7a0*/  P2R R5, PR, RZ, 0x1 ;  /* 0x00000001ff057803 */ /* 0x000fe20000000000 */
[----:B-1----:R-:W-:-:S04]  /*2b7b0*/  UIMAD UR4, UR4, UR5, URZ ;  /* 0x00000005040472a4 */ /* 0x002fc8000f8e023f */
[----:B------:R-:W-:-:S04]  /*2b7c0*/  USEL UR28, UR4, UR28, !UP0 ;  /* 0x0000001c041c7287 */ /* 0x000fc8000c000000 */
[----:B------:R-:W-:Y:S02]  /*2b7d0*/  USHF.R.S32.HI UR4, URZ, 0x1f, UR28 ;  /* 0x0000001f3f047899 */ /* 0x000fe4000801141c */
[----:B------:R-:W-:-:S04]  /*2b7e0*/  IMAD.U32 R22, RZ, RZ, UR28 ;  /* 0x0000001cff167e24 */ /* 0x000fc8000f8e00ff */
[----:B------:R-:W-:-:S07]  /*2b7f0*/  IMAD.U32 R23, RZ, RZ, UR4 ;  /* 0x00000004ff177e24 */ /* 0x000fce000f8e00ff */
.L_x_468:
[----:B------:R-:W-:Y:S01]  /*2b800*/  ISETP.NE.AND P1, PT, RZ, UR6, PT ;  /* 0x00000006ff007c0c */ /* 0x000fe2000bf25270 */
[C---:B------:R-:W-:Y:S01]  /*2b810*/  FMUL.FTZ R168, R4.reuse, R168 ;  /* 0x000000a804a87220 */ /* 0x040fe20000410000 */
[----:B------:R-:W-:Y:S01]  /*2b820*/  PLOP3.LUT P0, PT, PT, PT, PT, 0x8, 0x0 ;  /* 0x000000000000781c */ /* 0x000fe20003f0e170 */
[C---:B------:R-:W-:Y:S01]  /*2b830*/  FMUL.FTZ R8, R4.reuse, R169 ;  /* 0x000000a904087220 */ /* 0x040fe20000410000 */
[C---:B------:R-:W-:Y:S01]  /*2b840*/  FMUL.FTZ R170, R3.reuse, R170 ;  /* 0x000000aa03aa7220 */ /* 0x040fe20000410000 */
[C---:B------:R-:W-:Y:S01]  /*2b850*/  FMUL.FTZ R7, R3.reuse, R171 ;  /* 0x000000ab03077220 */ /* 0x040fe20000410000 */
[C---:B------:R-:W-:Y:S01]  /*2b860*/  FMUL.FTZ R164, R4.reuse, R164 ;  /* 0x000000a404a47220 */ /* 0x040fe20000410000 */
[----:B------:R-:W-:Y:S01]  /*2b870*/  FMUL.FTZ R165, R4, R165 ;  /* 0x000000a504a57220 */ /* 0x000fe20000410000 */
[C---:B------:R-:W-:Y:S01]  /*2b880*/  FMUL.FTZ R166, R3.reuse, R166 ;  /* 0x000000a603a67220 */ /* 0x040fe20000410000 */
[----:B------:R-:W-:Y:S01]  /*2b890*/  FMUL.FTZ R167, R3, R167 ;  /* 0x000000a703a77220 */ /* 0x000fe20000410000 */
[C---:B------:R-:W-:Y:S01]  /*2b8a0*/  FMUL.FTZ R156, R2.reuse, R156 ;  /* 0x0000009c029c7220 */ /* 0x040fe20000410000 */
[----:B------:R-:W-:Y:S01]  /*2b8b0*/  FMUL.FTZ R6, R2, R157 ;  /* 0x0000009d02067220 */ /* 0x000fe20000410000 */
[----:B------:R-:W-:Y:S01]  /*2b8c0*/  FMUL.FTZ R158, R0, R158 ;  /* 0x0000009e009e7220 */ /* 0x000fe20000410000 */
[----:B------:R-:W-:Y:S01]  /*2b8d0*/  @!P1 PLOP3.LUT P0, PT, P2, PT, PT, 0x80, 0x0 ;  /* 0x000000000000981c */ /* 0x000fe2000170f070 */
[----:B------:R-:W-:Y:S01]  /*2b8e0*/  FMUL.FTZ R148, R2, R148 ;  /* 0x0000009402947220 */ /* 0x000fe20000410000 */
[----:B------:R-:W-:Y:S01]  /*2b8f0*/  ISETP.NE.AND P2, PT, R5, RZ, PT ;  /* 0x000000ff0500720c */ /* 0x000fe20003f45270 */
[----:B------:R-:W-:Y:S01]  /*2b900*/  FMUL.FTZ R5, R0, R159 ;  /* 0x0000009f00057220 */ /* 0x000fe20000410000 */
[----:B------:R-:W-:Y:S01]  /*2b910*/  FMUL.FTZ R149, R2, R149 ;  /* 0x0000009502957220 */ /* 0x000fe20000410000 */
        /* <DEDUP_REMOVED lines=12> */
[----:B------:R-:W-:Y:S01]  /*2b9e0*/  F2FP.F16.F32.PACK_AB R8, R8, R168 ;  /* 0x000000a80808723e */ /* 0x000fe200000000ff */
[C---:B------:R-:W-:Y:S01]  /*2b9f0*/  FMUL.FTZ R150, R0.reuse, R150 ;  /* 0x0000009600967220 */ /* 0x040fe20000410000 */
[----:B------:R-:W-:Y:S01]  /*2ba00*/  F2FP.F16.F32.PACK_AB R7, R7, R170 ;  /* 0x000000aa0707723e */ /* 0x000fe200000000ff */
[C---:B------:R-:W-:Y:S01]  /*2ba10*/  FMUL.FTZ R18, R0.reuse, R151 ;  /* 0x0000009700127220 */ /* 0x040fe20000410000 */
[----:B------:R-:W-:Y:S01]  /*2ba20*/  F2FP.F16.F32.PACK_AB R4, R165, R164 ;  /* 0x000000a4a504723e */ /* 0x000fe200000000ff */
[C---:B------:R-:W-:Y:S01]  /*2ba30*/  FMUL.FTZ R146, R0.reuse, R146 ;  /* 0x0000009200927220 */ /* 0x040fe20000410000 */
[----:B------:R-:W-:Y:S01]  /*2ba40*/  F2FP.F16.F32.PACK_AB R3, R167, R166 ;  /* 0x000000a6a703723e */ /* 0x000fe200000000ff */
[C---:B------:R-:W-:Y:S01]  /*2ba50*/  FMUL.FTZ R13, R0.reuse, R147 ;  /* 0x00000093000d7220 */ /* 0x040fe20000410000 */
[----:B------:R-:W-:Y:S01]  /*2ba60*/  IADD3 R2, R15, R21, RZ ;  /* 0x000000150f027210 */ /* 0x000fe20007ffe0ff */
[C---:B------:R-:W-:Y:S01]  /*2ba70*/  FMUL.FTZ R142, R0.reuse, R142 ;  /* 0x0000008e008e7220 */ /* 0x040fe20000410000 */
[----:B------:R-:W-:Y:S01]  /*2ba80*/  FMUL.FTZ R19, R0, R143 ;  /* 0x0000008f00137220 */ /* 0x000fe20000410000 */
[----:B------:R-:W-:Y:S01]  /*2ba90*/  F2FP.F16.F32.PACK_AB R6, R6, R156 ;  /* 0x0000009c0606723e */ /* 0x000fe200000000ff */
[----:B------:R-:W1:Y:S01]  /*2baa0*/  @!P1 LDC R12, c[0x0][0x2c4] ;  /* 0x0000b100ff0c9b82 */ /* 0x000e620000000800 */
[----:B------:R-:W-:Y:S01]  /*2bab0*/  F2FP.F16.F32.PACK_AB R5, R5, R158 ;  /* 0x0000009e0505723e */ /* 0x000fe200000000ff */
[----:B------:R-:W-:Y:S01]  /*2bac0*/  STS [R15], R8 ;  /* 0x000000080f007388 */ /* 0x000fe20000000800 */
[----:B------:R-:W-:Y:S01]  /*2bad0*/  F2FP.F16.F32.PACK_AB R0, R149, R148 ;  /* 0x000000949500723e */ /* 0x000fe200000000ff */
[----:B------:R-:W-:Y:S01]  /*2bae0*/  BSSY B0, `(.L_x_469) ;  /* 0x0000073000007945 */ /* 0x000fe20003800000 */
[----:B------:R-:W-:Y:S01]  /*2baf0*/  F2FP.F16.F32.PACK_AB R18, R18, R150 ;  /* 0x000000961212723e */ /* 0x000fe200000000ff */
[----:B------:R2:W-:Y:S01]  /*2bb00*/  STS [R15+0x200], R7 ;  /* 0x000200070f007388 */ /* 0x0005e20000000800 */
[----:B------:R-:W-:Y:S01]  /*2bb10*/  F2FP.F16.F32.PACK_AB R17, R17, R160 ;  /* 0x000000a01111723e */ /* 0x000fe200000000ff */
[----:B------:R-:W3:Y:S01]  /*2bb20*/  S2UR UR4, SR_CTAID.X ;  /* 0x00000000000479c3 */ /* 0x000ee20000002500 */
[----:B------:R-:W-:Y:S01]  /*2bb30*/  F2FP.F16.F32.PACK_AB R16, R16, R162 ;  /* 0x000000a21010723e */ /* 0x000fe200000000ff */
[----:B------:R-:W4:Y:S01]  /*2bb40*/  S2R R37, SR_TID.X ;  /* 0x0000000000257919 */ /* 0x000f220000002100 */
        /* <DEDUP_REMOVED lines=9> */
[----:B-1----:R-:W1:Y:S03]  /*2bbe0*/  @P0 LDC R12, c[0x0][0x2e4] ;  /* 0x0000b900ff0c0b82 */ /* 0x002e660000000800 */
[----:B------:R4:W-:Y:S04]  /*2bbf0*/  STS [R15+0x1200], R5 ;  /* 0x001200050f007388 */ /* 0x0009e80000000800 */
[----:B------:R4:W-:Y:S01]  /*2bc00*/  STS [R2+0x1000], R0 ;  /* 0x0010000002007388 */ /* 0x0009e20000000800 */
[----:B--2---:R-:W1:Y:S03]  /*2bc10*/  @!P1 LDC R7, c[0x0][0x270] ;  /* 0x00009c00ff079b82 */ /* 0x004e660000000800 */
[----:B------:R2:W-:Y:S04]  /*2bc20*/  STS [R2+0x1200], R18 ;  /* 0x0012001202007388 */ /* 0x0005e80000000800 */
[----:B------:R-:W-:Y:S01]  /*2bc30*/  STS [R20], R17 ;  /* 0x0000001114007388 */ /* 0x000fe20000000800 */
[----:B---3--:R-:W-:Y:S01]  /*2bc40*/  LOP3.LUT R4, R31, 0xffffffe0, RZ, 0xc0, !PT ;  /* 0xffffffe01f047812 */ /* 0x008fe200078ec0ff */
[----:B------:R-:W3:Y:S02]  /*2bc50*/  @P5 LDC R8, c[0x0][0x2e8] ;  /* 0x0000ba00ff085b82 */ /* 0x000ee40000000800 */
[----:B------:R-:W-:Y:S01]  /*2bc60*/  STS [R20+0x200], R16 ;  /* 0x0002001014007388 */ /* 0x000fe20000000800 */
[----:B----4-:R-:W-:-:S02]  /*2bc70*/  SHF.R.S32.HI R29, RZ, 0x1f, R37 ;  /* 0x0000001fff1d7819 */ /* 0x010fc40000011425 */
[----:B------:R-:W-:Y:S01]  /*2bc80*/  @P1 MOV R3, 0x1 ;  /* 0x0000000100031802 */ /* 0x000fe20000000f00 */
[----:B------:R-:W4:Y:S01]  /*2bc90*/  S2R R38, SR_CTAID.Z ;  /* 0x0000000000267919 */ /* 0x000f220000002700 */
[----:B------:R-:W-:Y:S01]  /*2bca0*/  LEA.HI R29, R29, R37, RZ, 0x2 ;  /* 0x000000251d1d7211 */ /* 0x000fe200078f10ff */
[----:B------:R-:W2:Y:S01]  /*2bcb0*/  @P6 MUFU.LG2 R6, R24 ;  /* 0x0000001800066308 */ /* 0x000ea20000000c00 */
[----:B------:R-:W-:Y:S01]  /*2bcc0*/  IADD3 R4, R36, -R4, RZ ;  /* 0x8000000424047210 */ /* 0x000fe20007ffe0ff */
[----:B------:R-:W4:Y:S03]  /*2bcd0*/  S2R R15, SR_CTAID.Y ;  /* 0x00000000000f7919 */ /* 0x000f260000002600 */
[----:B------:R-:W-:Y:S02]  /*2bce0*/  LOP3.LUT P0, RZ, R4, 0x3, RZ, 0xc0, !PT ;  /* 0x0000000304ff7812 */ /* 0x000fe4000780c0ff */
[----:B------:R-:W-:Y:S01]  /*2bcf0*/  IADD3 R0, R21, R20, RZ ;  /* 0x0000001415007210 */ /* 0x000fe20007ffe0ff */
[----:B------:R-:W4:Y:S01]  /*2bd00*/  @P5 MUFU.LG2 R5, R25 ;  /* 0x0000001900055308 */ /* 0x000f220000000c00 */
[----:B-1----:R-:W-:Y:S01]  /*2bd10*/  @!P1 IMAD R3, R12, R7, RZ ;  /* 0x000000070c039224 */ /* 0x002fe200078e02ff */
[----:B--2---:R-:W1:Y:S02]  /*2bd20*/  @P1 LDC R2, c[0x0][0x2c0] ;  /* 0x0000b000ff021b82 */ /* 0x004e640000000800 */
[----:B------:R-:W-:Y:S01]  /*2bd30*/  STS [R0], R11 ;  /* 0x0000000b00007388 */ /* 0x000fe20000000800 */
[----:B------:R-:W-:-:S03]  /*2bd40*/  MOV R18, 0x7f800000 ;  /* 0x7f80000000127802 */ /* 0x000fc60000000f00 */
[----:B------:R2:W-:Y:S01]  /*2bd50*/  STS [R0+0x200], R10 ;  /* 0x0002000a00007388 */ /* 0x0005e20000000800 */
[----:B------:R-:W-:Y:S01]  /*2bd60*/  @P3 MUFU.LG2 R7, R27 ;  /* 0x0000001b00073308 */ /* 0x000fe20000000c00 */
[----:B------:R-:W-:Y:S01]  /*2bd70*/  @P6 FMUL.FTZ R6, R6, 0.69314718246459960938 ;  /* 0x3f31721806066820 */ /* 0x000fe20000410000 */
[----:B------:R-:W-:Y:S01]  /*2bd80*/  MOV R24, 0x7f800000 ;  /* 0x7f80000000187802 */ /* 0x000fe20000000f00 */
[----:B------:R-:W-:Y:S04]  /*2bd90*/  STS [R20+0x1000], R14 ;  /* 0x0010000e14007388 */ /* 0x000fe80000000800 */
[----:B------:R1:W-:Y:S01]  /*2bda0*/  STS [R20+0x1200], R13 ;  /* 0x0012000d14007388 */ /* 0x0003e20000000800 */
[----:B----4-:R-:W-:Y:S01]  /*2bdb0*/  @P5 FMUL.FTZ R5, R5, 0.69314718246459960938 ;  /* 0x3f31721805055820 */ /* 0x010fe20000410000 */
[----:B------:R-:W-:-:S02]  /*2bdc0*/  MOV R25, 0x7f800000 ;  /* 0x7f80000000197802 */ /* 0x000fc40000000f00 */
[----:B------:R4:W-:Y:S01]  /*2bdd0*/  STS [R0+0x1000], R9 ;  /* 0x0010000900007388 */ /* 0x0009e20000000800 */
[----:B---3-5:R-:W-:-:S03]  /*2bde0*/  @P5 FFMA.FTZ R25, R135, R8, R5 ;  /* 0x0000000887195223 */ /* 0x028fc60000010005 */
[----:B------:R3:W-:Y:S01]  /*2bdf0*/  STS [R0+0x1200], R19 ;  /* 0x0012001300007388 */ /* 0x0007e20000000800 */
[----:B------:R-:W-:Y:S01]  /*2be00*/  IMAD R3, R15, R3, RZ ;  /* 0x000000030f037224 */ /* 0x000fe200078e02ff */
[----:B------:R-:W-:Y:S01]  /*2be10*/  BAR.SYNC.DEFER_BLOCKING 0x0 ;  /* 0x0000000000007b1d */ /* 0x000fe20000010000 */
[----:B------:R-:W-:-:S03]  /*2be20*/  @!P1 MOV R2, 0x1 ;  /* 0x0000000100029802 */ /* 0x000fc60000000f00 */
[----:B------:R-:W-:-:S04]  /*2be30*/  SEL R3, R3, RZ, !P2 ;  /* 0x000000ff03037207 */ /* 0x000fc80005000000 */
[----:B--2---:R-:W2:Y:S01]  /*2be40*/  @P1 LDC.64 R10, c[0x0][0x2c0] ;  /* 0x0000b000ff0a1b82 */ /* 0x004ea20000000a00 */
[----:B-1----:R-:W-:Y:S01]  /*2be50*/  IMAD R4, R2, UR4, RZ ;  /* 0x0000000402047c24 */ /* 0x002fe2000f8e02ff */
[----:B------:R-:W1:Y:S06]  /*2be60*/  @P4 MUFU.LG2 R13, R26 ;  /* 0x0000001a000d4308 */ /* 0x000e6c0000000c00 */
[----:B----4-:R-:W4:Y:S01]  /*2be70*/  @P6 LDC R9, c[0x0][0x2e8] ;  /* 0x0000ba00ff096b82 */ /* 0x010f220000000800 */
[----:B---3--:R-:W-:Y:S02]  /*2be80*/  LOP3.LUT R0, R29, 0xfffffffc, RZ, 0xc0, !PT ;  /* 0xfffffffc1d007812 */ /* 0x008fe400078ec0ff */
[----:B------:R-:W-:Y:S01]  /*2be90*/  MOV R19, 0x7f800000 ;  /* 0x7f80000000137802 */ /* 0x000fe20000000f00 */
[----:B------:R3:W3:Y:S01]  /*2bea0*/  LDS.128 R32, [R230+0x1800] ;  /* 0x00180000e6207984 */ /* 0x0006e20000000c00 */
[----:B------:R-:W-:Y:S01]  /*2beb0*/  IADD3 R14, -R0, R37, RZ ;  /* 0x00000025000e7210 */ /* 0x000fe20007ffe1ff */
[----:B--2---:R-:W-:Y:S01]  /*2bec0*/  @P1 IMAD R0, R11, R10, RZ ;  /* 0x0000000a0b001224 */ /* 0x004fe200078e02ff */
[----:B------:R-:W-:Y:S01]  /*2bed0*/  @!P1 MOV R0, R12 ;  /* 0x0000000c00009202 */ /* 0x000fe20000000f00 */
[----:B------:R-:W2:Y:S01]  /*2bee0*/  @P3 LDC R10, c[0x0][0x2e8] ;  /* 0x0000ba00ff0a3b82 */ /* 0x000ea20000000800 */
[----:B-1----:R-:W-:-:S03]  /*2bef0*/  @P4 FMUL.FTZ R5, R13, 0.69314718246459960938 ;  /* 0x3f3172180d054820 */ /* 0x002fc60000410000 */
[----:B------:R-:W-:Y:S01]  /*2bf00*/  IMAD R0, R38, R0, R3 ;  /* 0x0000000026007224 */ /* 0x000fe200078e0203 */
[----:B------:R-:W-:Y:S01]  /*2bf10*/  SHF.L.U32 R3, R4, 0x7, RZ ;  /* 0x0000000704037819 */ /* 0x000fe200000006ff */
[----:B------:R-:W-:Y:S02]  /*2bf20*/  @P3 FMUL.FTZ R4, R7, 0.69314718246459960938 ;  /* 0x3f31721807043820 */ /* 0x000fe40000410000 */
[----:B------:R-:W1:Y:S01]  /*2bf30*/  @P4 LDC R11, c[0x0][0x2e8] ;  /* 0x0000ba00ff0b4b82 */ /* 0x000e620000000800 */
[----:B----4-:R-:W-:Y:S01]  /*2bf40*/  @P6 FFMA.FTZ R24, R136, R9, R6 ;  /* 0x0000000988186223 */ /* 0x010fe20000010006 */
[----:B------:R-:W-:Y:S02]  /*2bf50*/  SHF.R.S32.HI R6, RZ, 0x1f, R3 ;  /* 0x0000001fff067819 */ /* 0x000fe40000011403 */
[--C-:B------:R-:W-:Y:S02]  /*2bf60*/  IADD3 R3, P2, P1, R3, R22, R0.reuse ;  /* 0x0000001603037210 */ /* 0x100fe4000795e000 */
[----:B------:R-:W-:Y:S01]  /*2bf70*/  SHF.R.S32.HI R0, RZ, 0x1f, R0 ;  /* 0x0000001fff007819 */ /* 0x000fe20000011400 */
[----:B--2---:R-:W-:Y:S01]  /*2bf80*/  @P3 FFMA.FTZ R18, R133, R10, R4 ;  /* 0x0000000a85123223 */ /* 0x004fe20000010004 */
[----:B------:R-:W-:-:S02]  /*2bf90*/  SHF.L.U32 R10, R14, 0x3, RZ ;  /* 0x000000030e0a7819 */ /* 0x000fc400000006ff */
[----:B------:R-:W-:Y:S01]  /*2bfa0*/  IADD3.X R4, R6, R23, R0, P2, P1 ;  /* 0x0000001706047210 */ /* 0x000fe200017e2400 */
[----:B-1----:R-:W-:Y:S01]  /*2bfb0*/  @P4 FFMA.FTZ R19, R134, R11, R5 ;  /* 0x0000000b86134223 */ /* 0x002fe20000010005 */
[----:B---3--:R-:W-:Y:S06]  /*2bfc0*/  @P0 BRA `(.L_x_470) ;  /* 0x0000000000900947 */ /* 0x008fec0003800000 */
[----:B------:R-:W2:Y:S02]  /*2bfd0*/  LDL.LU R39, [R1+0x330] ;  /* 0x0003300001277983 */ /* 0x000ea40000300800 */
[C---:B--2---:R-:W-:Y:S01]  /*2bfe0*/  VIADD R0, R39.reuse, 0x8 ;  /* 0x0000000827007836 */ /* 0x044fe20000000000 */
        /* <DEDUP_REMOVED lines=34> */
.L_x_470:
[----:B------:R-:W-:Y:S05]  /*2c210*/  BSYNC B0 ;  /* 0x0000000000007941 */ /* 0x000fea0003800000 */
.L_x_469:
[----:B------:R2:W3:Y:S01]  /*2c220*/  LDS.128 R12, [R230] ;  /* 0x00000000e60c7984 */ /* 0x0004e20000000c00 */
[----:B------:R-:W-:Y:S01]  /*2c230*/  UIMAD UR30, UR4, -0x80, UR30 ;  /* 0xffffff80041e78a4 */ /* 0x000fe2000f8e021e */
[C---:B------:R-:W-:Y:S01]  /*2c240*/  LEA.HI.SX32 R0, R28.reuse, 0x40, 0x1e ;  /* 0x000000401c007811 */ /* 0x040fe200078ff2ff */
[----:B------:R-:W-:Y:S01]  /*2c250*/  BSSY B0, `(.L_x_471) ;  /* 0x0000021000007945 */ /* 0x000fe20003800000 */
[----:B------:R-:W-:Y:S01]  /*2c260*/  ULDC UR4, c[0x0][0x2d0] ;  /* 0x0000b40000047ab9 */ /* 0x000fe20000000800 */
[----:B-1----:R-:W-:Y:S02]  /*2c270*/  LEA.HI.SX32 R2, R28, 0x20, 0x1e ;  /* 0x000000201c027811 */ /* 0x002fe400078ff2ff */
[----:B------:R-:W-:Y:S01]  /*2c280*/  ISETP.GE.AND P4, PT, R10, UR4, PT ;  /* 0x000000040a007c0c */ /* 0x000fe2000bf86270 */
[----:B------:R-:W-:Y:S01]  /*2c290*/  ULDC.64 UR4, c[0x0][0x2a0] ;  /* 0x0000a80000047ab9 */ /* 0x000fe20000000a00 */
[----:B------:R-:W-:Y:S02]  /*2c2a0*/  SHF.R.S32.HI R6, RZ, 0x1f, R38 ;  /* 0x0000001fff067819 */ /* 0x000fe40000011426 */
[----:B------:R-:W-:-:S02]  /*2c2b0*/  ISETP.GE.OR P3, PT, R30, UR30, P4 ;  /* 0x0000001e1e007c0c */ /* 0x000fc4000a766670 */
[----:B------:R-:W-:Y:S02]  /*2c2c0*/  ISETP.GE.OR P1, PT, R0, UR30, P4 ;  /* 0x0000001e00007c0c */ /* 0x000fe4000a726670 */
[----:B------:R-:W-:Y:S02]  /*2c2d0*/  SHF.R.S32.HI R3, RZ, 0x1f, R10 ;  /* 0x0000001fff037819 */ /* 0x000fe4000001140a */
[----:B------:R-:W-:Y:S02]  /*2c2e0*/  IADD3 R4, P0, R10, UR8, RZ ;  /* 0x000000080a047c10 */ /* 0x000fe4000ff1e0ff */
[----:B------:R-:W-:Y:S02]  /*2c2f0*/  LEA.HI.SX32 R0, R28, 0x60, 0x1e ;  /* 0x000000601c007811 */ /* 0x000fe400078ff2ff */
[----:B------:R-:W-:Y:S02]  /*2c300*/  ISETP.GE.OR P2, PT, R2, UR30, P4 ;  /* 0x0000001e02007c0c */ /* 0x000fe4000a746670 */
[----:B------:R-:W-:-:S02]  /*2c310*/  SHF.R.S32.HI R2, RZ, 0x2, R29 ;  /* 0x00000002ff027819 */ /* 0x000fc4000001141d */
        /* <DEDUP_REMOVED lines=9> */
[----:B--23--:R-:W-:Y:S06]  /*2c3b0*/  @P3 BRA `(.L_x_472) ;  /* 0x0000000000283947 */ /* 0x00cfec0003800000 */
        /* <DEDUP_REMOVED lines=10> */
.L_x_472:
[----:B------:R-:W-:Y:S05]  /*2c460*/  BSYNC B0 ;  /* 0x0000000000007941 */ /* 0x000fea0003800000 */
.L_x_471:
        /* <DEDUP_REMOVED lines=16> */
.L_x_474:
[----:B------:R-:W-:Y:S05]  /*2c570*/  BSYNC B0 ;  /* 0x0000000000007941 */ /* 0x000fea0003800000 */
.L_x_473:
        /* <DEDUP_REMOVED lines=16> */
.L_x_476:
[----:B------:R-:W-:Y:S05]  /*2c680*/  BSYNC B0 ;  /* 0x0000000000007941 */ /* 0x000fea0003800000 */
.L_x_475:
        /* <DEDUP_REMOVED lines=15> */
.L_x_428:
[----:B------:R-:W1:Y:S01]  /*2c780*/  S2R R2, SR_TID.X ;  /* 0x0000000000027919 */ /* 0x000e620000002100 */
[----:B------:R-:W-:Y:S01]  /*2c790*/  UISETP.NE.AND UP2, UPT, UR28, -0x1, UPT ;  /* 0xffffffff1c00788c */ /* 0x000fe2000bf45270 */
[----:B------:R-:W-:Y:S01]  /*2c7a0*/  ULDC.U8 UR8, c[0x0][0x3d8] ;  /* 0x0000f60000087ab9 */ /* 0x000fe20000000000 */
[----:B------:R-:W-:Y:S01]  /*2c7b0*/  ULDC.U8 UR9, c[0x0][0x3d9] ;  /* 0x0000f64000097ab9 */ /* 0x000fe20000000000 */
[----:B------:R-:W-:Y:S02]  /*2c7c0*/  UISETP.NE.AND UP3, UPT, UR8, URZ, UPT ;  /* 0x0000003f0800728c */ /* 0x000fe4000bf65270 */
[----:B------:R-:W-:Y:S02]  /*2c7d0*/  UISETP.NE.AND UP1, UPT, UR9, URZ, UPT ;  /* 0x0000003f0900728c */ /* 0x000fe4000bf25270 */
[----:B------:R-:W-:Y:S02]  /*2c7e0*/  UISETP.EQ.AND UP3, UPT, UR9, URZ, UP3 ;  /* 0x0000003f0900728c */ /* 0x000fe40009f62270 */
[----:B------:R-:W-:-:S02]  /*2c7f0*/  UIADD3 UR30, -UR17, UR30, URZ ;  /* 0x0000001e111e7290 */ /* 0x000fc4000fffe13f */
[----:B------:R-:W-:Y:S01]  /*2c800*/  @UP2 ULDC.64 UR6, c[0x0][0x298] ;  /* 0x0000a60000062ab9 */ /* 0x000fe20000000a00 */
[----:B------:R-:W-:Y:S01]  /*2c810*/  UISETP.NE.OR UP0, UPT, UR28, -0x1, !UP3 ;  /* 0xffffffff1c00788c */ /* 0x000fe2000df05670 */
[----:B------:R-:W-:Y:S01]  /*2c820*/  PLOP3.LUT P0, PT, PT, PT, UP1, 0x80, 0x0 ;  /* 0x000000000000781c */ /* 0x000fe20003f0f018 */
[----:B------:R-:W-:Y:S02]  /*2c830*/  @UP2 UIMAD.WIDE.U32 UR10, UR28, UR6, URZ ;  /* 0x000000061c0a22a5 */ /* 0x000fe4000f8e003f */
[----:B------:R-:W-:Y:S02]  /*2c840*/  @UP1 ULDC UR13, c[0x0][0x2c0] ;  /* 0x0000b000000d1ab9 */ /* 0x000fe40000000800 */
[----:B------:R-:W-:Y:S02]  /*2c850*/  @UP2 UIMAD UR5, UR28, UR7, UR11 ;  /* 0x000000071c0522a4 */ /* 0x000fe4000f8e020b */
[----:B------:R-:W-:Y:S01]  /*2c860*/  @!UP2 USHF.R.S32.HI UR11, URZ, 0x1f, UR21 ;  /* 0x0000001f3f0ba899 */ /* 0x000fe20008011415 */
[----:B------:R-:W-:Y:S01]  /*2c870*/  @!UP2 ULDC.64 UR6, c[0x0][0x290] ;  /* 0x0000a4000006aab9 */ /* 0x000fe20000000a00 */
[----:B------:R-:W-:-:S02]  /*2c880*/  @!UP3 UMOV UR18, URZ ;  /* 0x0000003f0012bc82 */ /* 0x000fc40008000000 */
[----:B------:R-:W-:Y:S02]  /*2c890*/  @!UP2 UIMAD UR11, UR11, UR6, URZ ;  /* 0x000000060b0ba2a4 */ /* 0x000fe4000f8e023f */
[----:B------:R-:W-:Y:S02]  /*2c8a0*/  @!UP2 UIMAD.WIDE.U32 UR14, UR21, UR6, URZ ;  /* 0x00000006150ea2a5 */ /* 0x000fe4000f8e003f */
[----:B------:R-:W-:Y:S01]  /*2c8b0*/  @!UP2 UIMAD UR9, UR21, UR7, UR11 ;  /* 0x000000071509a2a4 */ /* 0x000fe2000f8e020b */
[----:B-1----:R-:W-:Y:S02]  /*2c8c0*/  LEA.HI R8, R15, R2, RZ, 0x2 ;  /* 0x000000020f087211 */ /* 0x002fe400078f10ff */
[----:B------:R-:W-:Y:S01]  /*2c8d0*/  @UP1 ULDC.64 UR6, c[0x0][0x2c0] ;  /* 0x0000b00000061ab9 */ /* 0x000fe20000000a00 */
[----:B------:R-:W-:Y:S01]  /*2c8e0*/  @!UP3 UMOV UR19, URZ ;  /* 0x0000003f0013bc82 */ /* 0x000fe20008000000 */
[----:B------:R-:W-:Y:S01]  /*2c8f0*/  @UP1 UIMAD UR12, UR7, UR6, URZ ;  /* 0x00000006070c12a4 */ /* 0x000fe2000f8e023f */
[----:B------:R-:W-:Y:S01]  /*2c900*/  LOP3.LUT R0, R8, 0xfffffffc, RZ, 0xc0, !PT ;  /* 0xfffffffc08007812 */ /* 0x000fe200078ec0ff */
[----:B------:R-:W-:Y:S01]  /*2c910*/  @UP1 UMOV UR11, 0x1 ;  /* 0x00000001000b1882 */ /* 0x000fe20000000000 */
[----:B------:R-:W-:Y:S01]  /*2c920*/  @UP3 ULDC UR6, c[0x0][0x2c4] ;  /* 0x0000b10000063ab9 */ /* 0x000fe20000000800 */
[----:B------:R-:W-:Y:S01]  /*2c930*/  SHF.R.S32.HI R8, RZ, 0x2, R8 ;  /* 0x00000002ff087819 */ /* 0x000fe20000011408 */
[----:B------:R-:W-:Y:S01]  /*2c940*/  @!UP0 UIMAD UR28, UR21, UR6, URZ ;  /* 0x00000006151c82a4 */ /* 0x000fe2000f8e023f */
[----:B------:R-:W-:Y:S01]  /*2c950*/  IMAD.IADD R0, R2, 0x1, -R0 ;  /* 0x0000000102007824 */ /* 0x000fe200078e0a00 */
[----:B------:R-:W-:Y:S01]  /*2c960*/  @!UP2 UIADD3 UR5, UR15, UR9, URZ ;  /* 0x000000090f05a290 */ /* 0x000fe2000fffe03f */
[C---:B------:R-:W-:Y:S01]  /*2c970*/  ISETP.GE.AND P4, PT, R8.reuse, UR30, PT ;  /* 0x0000001e08007c0c */ /* 0x040fe2000bf86270 */
[----:B------:R-:W-:Y:S01]  /*2c980*/  @UP3 USHF.R.S32.HI UR6, URZ, 0x1f, UR28 ;  /* 0x0000001f3f063899 */ /* 0x000fe2000801141c */
[C---:B------:R-:W-:Y:S01]  /*2c990*/  VIADD R14, R8.reuse, 0x20 ;  /* 0x00000020080e7836 */ /* 0x040fe20000000000 */
[----:B------:R-:W-:Y:S01]  /*2c9a0*/  @!UP2 UMOV UR10, UR14 ;  /* 0x0000000e000aac82 */ /* 0x000fe20008000000 */
[C---:B------:R-:W-:Y:S01]  /*2c9b0*/  VIADD R15, R8.reuse, 0x40 ;  /* 0x00000040080f7836 */ /* 0x040fe20000000000 */
[----:B------:R-:W-:Y:S01]  /*2c9c0*/  @UP3 UMOV UR18, UR28 ;  /* 0x0000001c00123c82 */ /* 0x000fe20008000000 */
[----:B------:R-:W-:Y:S01]  /*2c9d0*/  VIADD R16, R8, 0x60 ;  /* 0x0000006008107836 */ /* 0x000fe20000000000 */
[----:B------:R-:W-:Y:S01]  /*2c9e0*/  ISETP.GE.AND P3, PT, R14, UR30, PT ;  /* 0x0000001e0e007c0c */ /* 0x000fe2000bf66270 */
[----:B------:R-:W-:Y:S01]  /*2c9f0*/  @UP3 UMOV UR19, UR6 ;  /* 0x0000000600133c82 */ /* 0x000fe20008000000 */
[----:B------:R-:W-:-:S02]  /*2ca00*/  ISETP.GE.AND P2, PT, R15, UR30, PT ;  /* 0x0000001e0f007c0c */ /* 0x000fc4000bf46270 */
[----:B------:R-:W-:Y:S02]  /*2ca10*/  ISETP.GE.AND P1, PT, R16, UR30, PT ;  /* 0x0000001e10007c0c */ /* 0x000fe4000bf26270 */
[----:B------:R-:W-:Y:S01]  /*2ca20*/  ISETP.NE.OR P4, PT, R0, RZ, P4 ;  /* 0x000000ff0000720c */ /* 0x000fe20002785670 */
[----:B------:R-:W-:-:S12]  /*2ca30*/  @P0 BRA `(.L_x_477) ;  /* 0x0000000000180947 */ /* 0x000fd80003800000 */
[----:B------:R-:W-:Y:S01]  /*2ca40*/  UISETP.NE.AND UP0, UPT, UR8, URZ, UPT ;  /* 0x0000003f0800728c */ /* 0x000fe2000bf05270 */
[----:B------:R-:W-:Y:S01]  /*2ca50*/  ULDC UR12, c[0x0][0x2c4] ;  /* 0x0000b100000c7ab9 */ /* 0x000fe20000000800 */
[----:B------:R-:W-:Y:S01]  /*2ca60*/  ULDC UR11, c[0x0][0x270] ;  /* 0x00009c00000b7ab9 */ /* 0x000fe20000000800 */
[----:B------:R-:W-:-:S08]  /*2ca70*/  UMOV UR13, 0x1 ;  /* 0x00000001000d7882 */ /* 0x000fd00000000000 */
[----:B------:R-:W-:Y:S02]  /*2ca80*/  @UP0 ULDC UR12, c[0x0][0x2e4] ;  /* 0x0000b900000c0ab9 */ /* 0x000fe40000000800 */
[----:B------:R-:W-:-:S12]  /*2ca90*/  UIMAD UR11, UR12, UR11, URZ ;  /* 0x0000000b0c0b72a4 */ /* 0x000fd8000f8e023f */
.L_x_477:
[----:B------:R-:W-:Y:S01]  /*2caa0*/  USHF.R.S32.HI UR8, URZ, 0x1f, UR4 ;  /* 0x0000001f3f087899 */ /* 0x000fe20008011404 */
[C---:B------:R-:W-:Y:S01]  /*2cab0*/  ISETP.NE.OR P3, PT, R0.reuse, RZ, P3 ;  /* 0x000000ff0000720c */ /* 0x040fe20001f65670 */
[----:B------:R-:W-:Y:S01]  /*2cac0*/  ULDC.64 UR6, c[0x0][0x2a0] ;  /* 0x0000a80000067ab9 */ /* 0x000fe20000000a00 */
[C---:B------:R-:W-:Y:S01]  /*2cad0*/  ISETP.NE.OR P2, PT, R0.reuse, RZ, P2 ;  /* 0x000000ff0000720c */ /* 0x040fe20001745670 */
[----:B------:R-:W-:Y:S01]  /*2cae0*/  UIMAD UR8, UR8, UR6, URZ ;  /* 0x00000006080872a4 */ /* 0x000fe2000f8e023f */
[C---:B------:R-:W-:Y:S01]  /*2caf0*/  ISETP.NE.OR P1, PT, R0.reuse, RZ, P1 ;  /* 0x000000ff0000720c */ /* 0x040fe20000f25670 */
[----:B------:R-:W-:Y:S01]  /*2cb00*/  IMAD.SHL.U32 R0, R0, 0x8, RZ ;  /* 0x0000000800007824 */ /* 0x000fe200078e00ff */
[----:B------:R-:W-:Y:S01]  /*2cb10*/  UIMAD UR11, UR21, UR11, URZ ;  /* 0x0000000b150b72a4 */ /* 0x000fe2000f8e023f */
[----:B------:R-:W-:Y:S01]  /*2cb20*/  IMAD.U32 R6, RZ, RZ, UR6 ;  /* 0x00000006ff067e24 */ /* 0x000fe2000f8e00ff */
[----:B------:R-:W-:Y:S01]  /*2cb30*/  ULDC UR6, c[0x0][0x2d0] ;  /* 0x0000b40000067ab9 */ /* 0x000fe20000000800 */
[----:B------:R-:W-:Y:S01]  /*2cb40*/  UIMAD UR17, UR17, UR13, URZ ;  /* 0x0000000d111172a4 */ /* 0x000fe2000f8e023f */
[C---:B------:R-:W-:Y:S01]  /*2cb50*/  ISETP.GE.AND P5, PT, R0.reuse, UR6, PT ;  /* 0x0000000600007c0c */ /* 0x040fe2000bfa6270 */
[----:B------:R-:W-:Y:S01]  /*2cb60*/  USEL UR11, UR11, URZ, !UP3 ;  /* 0x0000003f0b0b7287 */ /* 0x000fe2000d800000 */
[----:B------:R-:W-:Y:S01]  /*2cb70*/  IADD3 R2, P0, R0, UR10, RZ ;  /* 0x0000000a00027c10 */ /* 0x000fe2000ff1e0ff */
[----:B------:R-:W-:Y:S01]  /*2cb80*/  UIMAD UR7, UR4, UR7, UR8 ;  /* 0x00000007040772a4 */ /* 0x000fe2000f8e0208 */
[----:B------:R-:W-:Y:S01]  /*2cb90*/  ISETP.GE.OR P6, PT, R8, UR30, P5 ;  /* 0x0000001e08007c0c */ /* 0x000fe2000afc6670 */
[----:B------:R-:W-:Y:S01]  /*2cba0*/  UIMAD UR11, UR4, UR12, UR11 ;  /* 0x0000000c040b72a4 */ /* 0x000fe2000f8e020b */
[----:B------:R-:W-:Y:S01]  /*2cbb0*/  LEA.HI.X.SX32 R3, R0, UR5, 0x1, P0 ;  /* 0x0000000500037c11 */ /* 0x000fe200080f0eff */
[----:B------:R-:W-:Y:S01]  /*2cbc0*/  USHF.R.S32.HI UR5, URZ, 0x1f, UR17 ;  /* 0x0000001f3f057899 */ /* 0x000fe20008011411 */
[----:B------:R-:W-:Y:S01]  /*2cbd0*/  SHF.R.S32.HI R9, RZ, 0x1f, R8 ;  /* 0x0000001fff097819 */ /* 0x000fe20000011408 */
[----:B------:R-:W-:Y:S01]  /*2cbe0*/  USHF.R.S32.HI UR8, URZ, 0x1f, UR11 ;  /* 0x0000001f3f087899 */ /* 0x000fe2000801140b */
[----:B------:R-:W-:Y:S01]  /*2cbf0*/  IMAD.U32 R4, RZ, RZ, UR29 ;  /* 0x0000001dff047e24 */ /* 0x000fe2000f8e00ff */
[----:B------:R-:W-:Y:S01]  /*2cc00*/  UIADD3 UR6, UP1, UP0, UR17, UR18, UR11 ;  /* 0x0000001211067290 */ /* 0x000fe2000f83e00b */
[----:B------:R-:W-:Y:S01]  /*2cc10*/  IMAD.WIDE.U32 R6, R6, UR4, R2 ;  /* 0x0000000406067c25 */ /* 0x000fe2000f8e0002 */
[----:B------:R-:W-:Y:S01]  /*2cc20*/  BSSY B0, `(.L_x_478) ;  /* 0x0000010000007945 */ /* 0x000fe20003800000 */
[----:B------:R-:W-:Y:S01]  /*2cc30*/  ISETP.GE.OR P0, PT, R14, UR30, P5 ;  /* 0x0000001e0e007c0c */ /* 0x000fe2000af06670 */
[----:B------:R-:W-:Y:S01]  /*2cc40*/  UIADD3.X UR18, UR5, UR19, UR8, UP1, UP0 ;  /* 0x0000001305127290 */ /* 0x000fe20008fe0408 */
[----:B------:R-:W-:-:S02]  /*2cc50*/  VIADD R5, R7, UR7 ;  /* 0x0000000707057c36 */ /* 0x000fc40008000000 */
[----:B------:R-:W-:Y:S01]  /*2cc60*/  IMAD.WIDE R2, R4, 0x80, R8 ;  /* 0x0000008004027825 */ /* 0x000fe200078e0208 */
[----:B------:R-:W-:Y:S08]  /*2cc70*/  @P6 BRA `(.L_x_479) ;  /* 0x0000000000286947 */ /* 0x000ff00003800000 */
        /* <DEDUP_REMOVED lines=10> */
.L_x_479:
[----:B------:R-:W-:Y:S05]  /*2cd20*/  BSYNC B0 ;  /* 0x0000000000007941 */ /* 0x000fea0003800000 */
.L_x_478:
        /* <DEDUP_REMOVED lines=17> */
.L_x_481:
[----:B------:R-:W-:Y:S05]  /*2ce40*/  BSYNC B0 ;  /* 0x0000000000007941 */ /* 0x000fea0003800000 */
.L_x_480:
        /* <DEDUP_REMOVED lines=15> */
.L_x_483:
[----:B------:R-:W-:Y:S05]  /*2cf40*/  BSYNC B0 ;  /* 0x0000000000007941 */ /* 0x000fea0003800000 */
.L_x_482:
        /* <DEDUP_REMOVED lines=14> */
.L_x_485:
[----:B------:R-:W-:Y:S05]  /*2d030*/  BSYNC B0 ;  /* 0x0000000000007941 */ /* 0x000fea0003800000 */
.L_x_484:
[----:B------:R-:W-:Y:S04]  /*2d040*/  BSSY B0, `(.L_x_486) ;  /* 0x000000a000007945 */ /* 0x000fe80003800000 */
[----:B------:R-:W-:Y:S05]  /*2d050*/  @P4 BRA `(.L_x_487) ;  /* 0x0000000000204947 */ /* 0x000fea0003800000 */
[----:B------:R-:W-:Y:S01]  /*2d060*/  IMAD R0, R8, UR13, RZ ;  /* 0x0000000d08007c24 */ /* 0x000fe2000f8e02ff */
[----:B------:R-:W-:-:S04]  /*2d070*/  ULDC.64 UR4, c[0x0][0x2b0] ;  /* 0x0000ac0000047ab9 */ /* 0x000fc80000000a00 */
[----:B----4-:R-:W-:-:S04]  /*2d080*/  IADD3 R3, P0, R0, UR6, RZ ;  /* 0x0000000600037c10 */ /* 0x010fc8000ff1e0ff */
[----:B------:R-:W-:Y:S02]  /*2d090*/  LEA.HI.X.SX32 R0, R0, UR18, 0x1, P0 ;  /* 0x0000001200007c11 */ /* 0x000fe400080f0eff */
[----:B------:R-:W-:-:S04]  /*2d0a0*/  LEA R2, P0, R3, UR4, 0x2 ;  /* 0x0000000403027c11 */ /* 0x000fc8000f8010ff */
[----:B------:R-:W-:Y:S01]  /*2d0b0*/  LEA.HI.X R3, R3, UR5, R0, 0x2, P0 ;  /* 0x0000000503037c11 */ /* 0x000fe200080f1400 */
[----:B------:R-:W-:-:S05]  /*2d0c0*/  IMAD.MOV.U32 R0, RZ, RZ, 0x7f800000 ;  /* 0x7f800000ff007424 */ /* 0x000fca00078e00ff */
[----:B------:R4:W-:Y:S03]  /*2d0d0*/  STG.E desc[UR32][R2.64], R0 ;  /* 0x0000000002007986 */ /* 0x0009e6000c101920 */
.L_x_487:
[----:B------:R-:W-:Y:S05]  /*2d0e0*/  BSYNC B0 ;  /* 0x0000000000007941 */ /* 0x000fea0003800000 */
.L_x_486:
        /* <DEDUP_REMOVED lines=10> */
.L_x_489:
[----:B------:R-:W-:Y:S05]  /*2d190*/  BSYNC B0 ;  /* 0x0000000000007941 */ /* 0x000fea0003800000 */
.L_x_488:
        /* <DEDUP_REMOVED lines=10> */
.L_x_491:
[----:B------:R-:W-:Y:S05]  /*2d240*/  BSYNC B0 ;  /* 0x0000000000007941 */ /* 0x000fea0003800000 */
.L_x_490:
[----:B------:R-:W-:Y:S05]  /*2d250*/  @P1 EXIT ;  /* 0x000000000000194d */ /* 0x000fea0003800000 */
[----:B----4-:R-:W-:Y:S01]  /*2d260*/  IMAD R0, R16, UR13, RZ ;  /* 0x0000000d10007c24 */ /* 0x010fe2000f8e02ff */
        /* <DEDUP_REMOVED lines=8> */
.L_x_492:
        /* <DEDUP_REMOVED lines=9> */
.L_x_726:


//--------------------- .text._ZN5flash16flash_fwd_kernelI23Flash_fwd_kernel_traitsILi32ELi128ELi128ELi4ELb0ELb0EN7cutlass6half_tE19Flash_kernel_traitsILi32ELi128ELi128ELi4ES3_EELb0ELb1ELb0ELb0ELb0ELb0ELb1ELb0EEEvNS_16Flash_fwd_paramsE --------------------------
	.section	.text._ZN5flash16flash_fwd_kernelI23Flash_fwd_kernel_traitsILi32ELi128ELi128ELi4ELb0ELb0EN7cutlass6half_tE19Flash_kernel_traitsILi32ELi128ELi128ELi4ES3_EELb0ELb1ELb0ELb0ELb0ELb0ELb1ELb0EEEvNS_16Flash_fwd_paramsE,"ax",@progbits
	.align	128
        .global         _ZN5flash16flash_fwd_kernelI23Flash_fwd_kernel_traitsILi32ELi128ELi128ELi4ELb0ELb0EN7cutlass6half_tE19Flash_kernel_traitsILi32ELi128ELi128ELi4ES3_EELb0ELb1ELb0ELb0ELb0ELb0ELb1ELb0EEEvNS_16Flash_fwd_paramsE
        .type           _ZN5flash16flash_fwd_kernelI23Flash_fwd_kernel_traitsILi32ELi128ELi128ELi4ELb0ELb0EN7cutlass6half_tE19Flash_kernel_traitsILi32ELi128ELi128ELi4ES3_EELb0ELb1ELb0ELb0ELb0ELb0ELb1ELb0EEEvNS_16Flash_fwd_paramsE,@function
        .size           _ZN5flash16flash_fwd_kernelI23Flash_fwd_kernel_traitsILi32ELi128ELi128ELi4ELb0ELb0EN7cutlass6half_tE19Flash_kernel_traitsILi32ELi128ELi128ELi4ES3_EELb0ELb1ELb0ELb0ELb0ELb0ELb1ELb0EEEvNS_16Flash_fwd_paramsE,(.L_x_727 - _ZN5flash16flash_fwd_kernelI23Flash_fwd_kernel_traitsILi32ELi128ELi128ELi4ELb0ELb0EN7cutlass6half_tE19Flash_kernel_traitsILi32ELi128ELi128ELi4ES3_EELb0ELb1ELb0ELb0ELb0ELb0ELb1ELb0EEEvNS_16Flash_fwd_paramsE)
        .other          _ZN5flash16flash_fwd_kernelI23Flash_fwd_kernel_traitsILi32ELi128ELi128ELi4ELb0ELb0EN7cutlass6half_tE19Flash_kernel_traitsILi32ELi128ELi128ELi4ES3_EELb0ELb1ELb0ELb0ELb0ELb0ELb1ELb0EEEvNS_16Flash_fwd_paramsE,@"STO_CUDA_ENTRY STV_DEFAULT"
_ZN5flash16flash_fwd_kernelI23Flash_fwd_kernel_traitsILi32ELi128ELi128ELi4ELb0ELb0EN7cutlass6half_tE19Flash_kernel_traitsILi32ELi128ELi128ELi4ES3_EELb0ELb1ELb0ELb0ELb0ELb0ELb1ELb0EEEvNS_16Flash_fwd_paramsE:
.text._ZN5flash16flash_fwd_kernelI23Flash_fwd_kernel_traitsILi32ELi128ELi128ELi4ELb0ELb0EN7cutlass6half_tE19Flash_kernel_traitsILi32ELi128ELi128ELi4ES3_EELb0ELb1ELb0ELb0ELb0ELb0ELb1ELb0EEEvNS_16Flash_fwd_paramsE:
        /* <DEDUP_REMOVED lines=55> */
.L_x_493:
[----:B------:R-:W-:-:S05]  /*0370*/  ULDC UR6, c[0x0][0x2c8] ;  /* 0x0000b20000067ab9 */ /* 0x000fca0000000800 */
.L_x_494:
        /* <DEDUP_REMOVED lines=118> */
.L_x_496:
        /* <DEDUP_REMOVED lines=32> */
.L_x_497:
        /* <DEDUP_REMOVED lines=29> */
[C---:B------:R-:W-:Y:S01]  /*0eb0*/  IMAD.IADD R14, R91.reuse, 0x1, -R0 ;  /* 0x000000015b0e7824 */ /* 0x040fe200078e0a00 */
        /* <DEDUP_REMOVED lines=25> */
.L_x_499:
[----:B------:R-:W-:Y:S05]  /*1050*/  BSYNC B0 ;  /* 0x0000000000007941 */ /* 0x000fea0003800000 */
.L_x_498:
        /* <DEDUP_REMOVED lines=32> */
.L_x_501:
[----:B------:R-:W-:Y:S05]  /*1260*/  BSYNC B0 ;  /* 0x0000000000007941 */ /* 0x000fea0003800000 */
.L_x_500:
        /* <DEDUP_REMOVED lines=22> */
.L_x_503:
[----:B------:R-:W-:Y:S05]  /*13d0*/  BSYNC B0 ;  /* 0x0000000000007941 */ /* 0x000fea0003800000 */
.L_x_502:
        /* <DEDUP_REMOVED lines=21> */
.L_x_505:
[----:B------:R-:W-:Y:S05]  /*1530*/  BSYNC B0 ;  /* 0x0000000000007941 */ /* 0x000fea0003800000 */
.L_x_504:
        /* <DEDUP_REMOVED lines=63> */
.L_x_507:
[----:B------:R-:W-:Y:S05]  /*1930*/  BSYNC B0 ;  /* 0x0000000000007941 */ /* 0x000fea0003800000 */
.L_x_506:
        /* <DEDUP_REMOVED lines=18> */
.L_x_509:
[----:B------:R-:W-:Y:S05]  /*1a60*/  BSYNC B0 ;  /* 0x0000000000007941 */ /* 0x000fea0003800000 */
.L_x_508:
        /* <DEDUP_REMOVED lines=18> */
.L_x_511:
[----:B------:R-:W-:Y:S05]  /*1b90*/  BSYNC B0 ;  /* 0x0000000000007941 */ /* 0x000fea0003800000 */
.L_x_510:
        /* <DEDUP_REMOVED lines=18> */
.L_x_513:
[----:B------:R-:W-:Y:S05]  /*1cc0*/  BSYNC B0 ;  /* 0x0000000000007941 */ /* 0x000fea0003800000 */
.L_x_512:
        /* <DEDUP_REMOVED lines=54> */
.L_x_515:
[----:B------:R-:W-:Y:S05]  /*2030*/  BSYNC B0 ;  /* 0x0000000000007941 */ /* 0x000fea0003800000 */
.L_x_514:
        /* <DEDUP_REMOVED lines=19> */
.L_x_517:
[----:B------:R-:W-:Y:S05]  /*2170*/  BSYNC B0 ;  /* 0x0000000000007941 */ /* 0x000fea0003800000 */
.L_x_516:
        /* <DEDUP_REMOVED lines=19> */
.L_x_519:
[----:B------:R-:W-:Y:S05]  /*22b0*/  BSYNC B0 ;  /* 0x0000000000007941 */ /* 0x000fea0003800000 */
.L_x_518:
        /* <DEDUP_REMOVED lines=19> */
.L_x_521:
[----:B------:R-:W-:Y:S05]  /*23f0*/  BSYNC B0 ;  /* 0x0000000000007941 */ /* 0x000fea0003800000 */
.L_x_520:
[----:B------:R-:W-:Y:S01]  /*2400*/  LDSM.16.M88.4 R20, [R186] ;  /* 0x00000000ba14783b */ /* 0x000fe20000000200 */
[----:B------:R-:W-:Y:S01]  /*2410*/  LOP3.LUT P0, RZ, R11, 0x2, RZ, 0xc0, !PT ;  /* 0x000000020bff7812 */ /* 0x000fe2000780c0ff */
[----:B------:R-:W-:Y:S01]  /*2420*/  IMAD.MOV.U32 R0, RZ, RZ, 0x10 ;  /* 0x00000010ff007424 */ /* 0x000fe200078e00ff */
[----:B------:R-:W-:Y:S01]  /*2430*/  LOP3.LUT P1, RZ, R10, 0x2, RZ, 0xc0, !PT ;  /* 0x000000020aff7812 */ /* 0x000fe2000782c0ff */
[----:B------:R-:W5:Y:S01]  /*2440*/  LDSM.16.M88.4 R40, [R135+0x2000] ;  /* 0x002000008728783b */ /* 0x000f620000000200 */
[C---:B-1----:R-:W-:Y:S01]  /*2450*/  VIADD R2, R135.reuse, 0x2000 ;  /* 0x0000200087027836 */ /* 0x042fe20000000000 */
[----:B------:R-:W-:Y:S01]  /*2460*/  ULDC UR15, c[0x0][0x39c] ;  /* 0x0000e700000f7ab9 */ /* 0x000fe20000000800 */
[----:B------:R-:W-:Y:S01]  /*2470*/  SEL R0, R0, 0xfffffff0, !P1 ;  /* 0xfffffff000007807 */ /* 0x000fe20004800000 */
[----:B------:R-:W1:Y:S01]  /*2480*/  LDSM.16.M88.4 R16, [R186+0x1000] ;  /* 0x00100000ba10783b */ /* 0x000e620000000200 */
[----:B------:R-:W-:Y:S01]  /*2490*/  VIADD R188, R135, 0x2020 ;  /* 0x0000202087bc7836 */ /* 0x000fe20000000000 */
[----:B------:R-:W-:Y:S01]  /*24a0*/  UISETP.GE.AND UP0, UPT, UR17, 0x2, UPT ;  /* 0x000000021100788c */ /* 0x000fe2000bf06270 */
[----:B------:R-:W-:Y:S01]  /*24b0*/  IMAD.SHL.U32 R3, R91, 0x2, RZ ;  /* 0x000000025b037824 */ /* 0x000fe200078e00ff */
[----:B------:R-:W2:Y:S01]  /*24c0*/  LDSM.16.M88.4 R48, [R135+0x2400] ;  /* 0x002400008730783b */ /* 0x000ea20000000200 */
[----:B------:R-:W-:-:S02]  /*24d0*/  IMAD R187, R0, 0x2, R186 ;  /* 0x0000000200bb7824 */ /* 0x000fc400078e02ba */
[----:B------:R-:W-:Y:S01]  /*24e0*/  @P0 VIADD R188, R2, 0xffffffe0 ;  /* 0xffffffe002bc0836 */ /* 0x000fe20000000000 */
[----:B------:R-:W-:Y:S01]  /*24f0*/  LDSM.16.M88.4 R64, [R135+0x2800] ;  /* 0x002800008740783b */ /* 0x000fe20000000200 */
[----:B------:R-:W-:Y:S01]  /*2500*/  LOP3.LUT R3, R3, 0x6, RZ, 0xc0, !PT ;  /* 0x0000000603037812 */ /* 0x000fe200078ec0ff */
[----:B------:R-:W-:Y:S02]  /*2510*/  IMAD R112, R90, 0x20, R89 ;  /* 0x000000205a707824 */ /* 0x000fe400078e0259 */
[----:B------:R-:W-:Y:S01]  /*2520*/  LDSM.16.M88.4 R12, [R187] ;  /* 0x00000000bb0c783b */ /* 0x000fe20000000200 */
[C---:B------:R-:W-:Y:S02]  /*2530*/  VIADD R195, R188.reuse, 0x400 ;  /* 0x00000400bcc37836 */ /* 0x040fe40000000000 */
[C---:B------:R-:W-:Y:S01]  /*2540*/  VIADD R194, R188.reuse, 0x800 ;  /* 0x00000800bcc27836 */ /* 0x040fe20000000000 */
[----:B------:R-:W3:Y:S01]  /*2550*/  LDSM.16.M88.4 R44, [R188] ;  /* 0x00000000bc2c783b */ /* 0x000ee20000000200 */
[----:B------:R-:W-:-:S02]  /*2560*/  VIADD R193, R188, 0xc00 ;  /* 0x00000c00bcc17836 */ /* 0x000fc40000000000 */
[C---:B------:R-:W-:Y:S01]  /*2570*/  VIADD R192, R188.reuse, 0x1000 ;  /* 0x00001000bcc07836 */ /* 0x040fe20000000000 */
[----:B------:R-:W4:Y:S01]  /*2580*/  LDSM.16.M88.4 R4, [R187+0x1000] ;  /* 0x00100000bb04783b */ /* 0x000f220000000200 */
[C---:B------:R-:W-:Y:S02]  /*2590*/  VIADD R191, R188.reuse, 0x1400 ;  /* 0x00001400bcbf7836 */ /* 0x040fe40000000000 */
[C---:B------:R-:W-:Y:S01]  /*25a0*/  VIADD R190, R188.reuse, 0x1800 ;  /* 0x00001800bcbe7836 */ /* 0x040fe20000000000 */
[----:B------:R-:W4:Y:S01]  /*25b0*/  LDSM.16.M88.4 R52, [R188+0x400] ;  /* 0x00040000bc34783b */ /* 0x000f220000000200 */
[----:B------:R-:W-:-:S03]  /*25c0*/  VIADD R189, R188, 0x1c00 ;  /* 0x00001c00bcbd7836 */ /* 0x000fc60000000000 */
[----:B------:R-:W4:Y:S04]  /*25d0*/  LDSM.16.M88.4 R84, [R188+0x800] ;  /* 0x00080000bc54783b */ /* 0x000f280000000200 */
[----:B------:R-:W4:Y:S01]  /*25e0*/  LDSM.16.M88.4 R56, [R135+0x2c00] ;  /* 0x002c00008738783b */ /* 0x000f220000000200 */
[-C--:B-----5:R-:W-:Y:S03]  /*25f0*/  HMMA.16816.F32 R8, R20, R40.reuse, RZ ;  /* 0x000000281408723c */ /* 0x0a0fe600000018ff */
[----:B------:R-:W5:Y:S04]  /*2600*/  LDSM.16.M88.4 R72, [R188+0xc00] ;  /* 0x000c0000bc48783b */ /* 0x000f680000000200 */
[----:B------:R-:W5:Y:S01]  /*2610*/  LDSM.16.M88.4 R96, [R135+0x3000] ;  /* 0x003000008760783b */ /* 0x000f620000000200 */
[C---:B-1----:R-:W-:Y:S03]  /*2620*/  HMMA.16816.F32 R24, R16.reuse, R40, RZ ;  /* 0x000000281018723c */ /* 0x042fe600000018ff */
[----:B------:R-:W1:Y:S03]  /*2630*/  LDSM.16.M88.4 R60, [R188+0x1000] ;  /* 0x00100000bc3c783b */ /* 0x000e660000000200 */
[----:B--2---:R-:W-:Y:S01]  /*2640*/  HMMA.16816.F32 R28, R16, R48, RZ ;  /* 0x00000030101c723c */ /* 0x004fe200000018ff */
[----:B------:R-:W2:Y:S04]  /*2650*/  LDSM.16.M88.4 R68, [R135+0x3400] ;  /* 0x003400008744783b */ /* 0x000ea80000000200 */
[----:B------:R-:W2:Y:S04]  /*2660*/  LDSM.16.M88.4 R92, [R188+0x1400] ;  /* 0x00140000bc5c783b */ /* 0x000ea80000000200 */
[----:B------:R-:W2:Y:S01]  /*2670*/  LDSM.16.M88.4 R80, [R135+0x3800] ;  /* 0x003800008750783b */ /* 0x000ea20000000200 */
[-C--:B---3--:R-:W-:Y:S03]  /*2680*/  HMMA.16816.F32 R8, R12, R44.reuse, R8 ;  /* 0x0000002c0c08723c */ /* 0x088fe60000001808 */
[----:B------:R-:W3:Y:S04]  /*2690*/  LDSM.16.M88.4 R76, [R188+0x1800] ;  /* 0x00180000bc4c783b */ /* 0x000ee80000000200 */
[----:B------:R-:W3:Y:S01]  /*26a0*/  LDSM.16.M88.4 R100, [R135+0x3c00] ;  /* 0x003c00008764783b */ /* 0x000ee20000000200 */
[----:B----4-:R-:W-:Y:S03]  /*26b0*/  HMMA.16816.F32 R32, R4, R44, R24 ;  /* 0x0000002c0420723c */ /* 0x010fe60000001818 */
[----:B------:R-:W4:Y:S03]  /*26c0*/  LDSM.16.M88.4 R104, [R188+0x1c00] ;  /* 0x001c0000bc68783b */ /* 0x000f260000000200 */
[----:B------:R-:W-:Y:S01]  /*26d0*/  HMMA.16816.F32 R24, R20, R48, RZ ;  /* 0x000000301418723c */ /* 0x000fe200000018ff */
[----:B------:R-:W0:Y:S05]  /*26e0*/  LDGDEPBAR ;  /* 0x00000000000079af */ /* 0x000e2a0000000000 */
[----:B------:R-:W-:Y:S04]  /*26f0*/  HMMA.16816.F32 R36, R4, R52, R28 ;  /* 0x000000340424723c */ /* 0x000fe8000000181c */
[----:B------:R-:W-:-:S02]  /*2700*/  FMUL.FTZ R2, R8, UR15 ;  /* 0x0000000f08027c20 */ /* 0x000fc40008410000 */
[----:B------:R-:W-:Y:S02]  /*2710*/  HMMA.16816.F32 R28, R16, R64, RZ ;  /* 0x00000040101c723c */ /* 0x000fe400000018ff */
[----:B------:R5:W-:Y:S01]  /*2720*/  MUFU.TANH R178, R2 ;  /* 0x0000000200b27308 */ /* 0x000be20000002400 */
[----:B------:R-:W-:-:S04]  /*2730*/  DEPBAR.LE SB0, 0x0 ;  /* 0x000080000000791a */ /* 0x000fc80000000000 */
[----:B-----5:R-:W-:-:S04]  /*2740*/  FMUL.FTZ R2, R9, UR15 ;  /* 0x0000000f09027c20 */ /* 0x020fc80008410000 */
[----:B------:R5:W4:-:S13]  /*2750*/  MUFU.TANH R108, R2 ;  /* 0x00000002006c7308 */ /* 0x000b1a0000002400 */
[----:B------:R-:W-:Y:S01]  /*2760*/  HMMA.16816.F32 R28, R4, R84, R28 ;  /* 0x00000054041c723c */ /* 0x000fe2000000181c */
[----:B-----5:R-:W-:-:S04]  /*2770*/  FMUL.FTZ R2, R10, UR15 ;  /* 0x0000000f0a027c20 */ /* 0x020fc80008410000 */
[----:B------:R5:W-:Y:S02]  /*2780*/  MUFU.TANH R177, R2 ;  /* 0x0000000200b17308 */ /* 0x000be40000002400 */
[----:B-----5:R-:W-:Y:S02]  /*2790*/  FMUL.FTZ R2, R11, UR15 ;  /* 0x0000000f0b027c20 */ /* 0x020fe40008410000 */
[----:B------:R-:W-:Y:S04]  /*27a0*/  HMMA.16816.F32 R8, R12, R52, R24 ;  /* 0x000000340c08723c */ /* 0x000fe80000001818 */
[----:B------:R5:W4:Y:S02]  /*27b0*/  MUFU.TANH R49, R2 ;  /* 0x0000000200317308 */ /* 0x000b240000002400 */
[----:B------:R-:W-:Y:S01]  /*27c0*/  HMMA.16816.F32 R24, R20, R64, RZ ;  /* 0x000000401418723c */ /* 0x000fe200000018ff */
[----:B-----5:R-:W-:-:S05]  /*27d0*/  FMUL.FTZ R2, R32, UR15 ;  /* 0x0000000f20027c20 */ /* 0x020fca0008410000 */
[----:B------:R5:W-:Y:S02]  /*27e0*/  MUFU.TANH R176, R2 ;  /* 0x0000000200b07308 */ /* 0x000be40000002400 */
[----:B-----5:R-:W-:-:S06]  /*27f0*/  FMUL.FTZ R2, R33, UR15 ;  /* 0x0000000f21027c20 */ /* 0x020fcc0008410000 */
[----:B------:R5:W-:Y:S02]  /*2800*/  MUFU.TANH R118, R2 ;  /* 0x0000000200767308 */ /* 0x000be40000002400 */
[----:B-----5:R-:W-:-:S06]  /*2810*/  FMUL.FTZ R2, R34, UR15 ;  /* 0x0000000f22027c20 */ /* 0x020fcc0008410000 */
[----:B------:R5:W-:Y:S02]  /*2820*/  MUFU.TANH R175, R2 ;  /* 0x0000000200af7308 */ /* 0x000be40000002400 */
[----:B-----5:R-:W-:-:S06]  /*2830*/  FMUL.FTZ R2, R35, UR15 ;  /* 0x0000000f23027c20 */ /* 0x020fcc0008410000 */
[----:B------:R5:W4:Y:S02]  /*2840*/  MUFU.TANH R125, R2 ;  /* 0x00000002007d7308 */ /* 0x000b240000002400 */
        /* <DEDUP_REMOVED lines=21> */
[----:B------:R-:W-:Y:S01]  /*29a0*/  HMMA.16816.F32 R36, R4, R72, R36 ;  /* 0x000000480424723c */ /* 0x000fe20000001824 */
[----:B-----5:R-:W-:-:S04]  /*29b0*/  FMUL.FTZ R2, R9, UR15 ;  /* 0x0000000f09027c20 */ /* 0x020fc80008410000 */
        /* <DEDUP_REMOVED lines=18> */
[----:B-1----:R-:W-:Y:S06]  /*2ae0*/  HMMA.16816.F32 R32, R4, R60, R28 ;  /* 0x0000003c0420723c */ /* 0x002fec000000181c */
[----:B--2---:R-:W-:Y:S01]  /*2af0*/  HMMA.16816.F32 R28, R16, R68, RZ ;  /* 0x00000044101c723c */ /* 0x004fe200000018ff */
[----:B-----5:R-:W-:-:S04]  /*2b00*/  FMUL.FTZ R2, R9, UR15 ;  /* 0x0000000f09027c20 */ /* 0x020fc80008410000 */
        /* <DEDUP_REMOVED lines=20> */
[----:B---3--:R-:W-:Y:S01]  /*2c50*/  HMMA.16816.F32 R28, R4, R76, R28 ;  /* 0x0000004c041c723c */ /* 0x008fe2000000181c */
        /* <DEDUP_REMOVED lines=19> */
[----:B----4-:R-:W-:Y:S01]  /*2d90*/  HMMA.16816.F32 R32, R12, R104, R32 ;  /* 0x000000680c20723c */ /* 0x010fe20000001820 */
[----:B-1----:R-:W-:-:S04]  /*2da0*/  FMUL.FTZ R2, R9, UR15 ;  /* 0x0000000f09027c20 */ /* 0x002fc80008410000 */
        /* <DEDUP_REMOVED lines=15> */
[C---:B------:R-:W-:Y:S06]  /*2ea0*/  HMMA.16816.F32 R24, R16.reuse, R100, RZ ;  /* 0x000000641018723c */ /* 0x040fec00000018ff */
[----:B--2---:R-:W-:Y:S01]  /*2eb0*/  HMMA.16816.F32 R32, R16, R58, RZ ;  /* 0x0000003a1020723c */ /* 0x004fe200000018ff */
[----:B-1----:R-:W-:-:S04]  /*2ec0*/  FMUL.FTZ R2, R36, UR15 ;  /* 0x0000000f24027c20 */ /* 0x002fc80008410000 */
        /* <DEDUP_REMOVED lines=19> */
[----:B------:R1:W-:-:S12]  /*3000*/  MUFU.TANH R160, R2 ;  /* 0x0000000200a07308 */ /* 0x0003d80000002400 */
        /* <DEDUP_REMOVED lines=12> */
[----:B--2---:R-:W-:Y:S06]  /*30d0*/  HMMA.16816.F32 R8, R4, R54, R24 ;  /* 0x000000360408723c */ /* 0x004fec0000001818 */
[----:B------:R-:W-:Y:S01]  /*30e0*/  HMMA.16816.F32 R24, R20, R42, RZ ;  /* 0x0000002a1418723c */ /* 0x000fe200000018ff */
[----:B-1----:R-:W-:-:S05]  /*30f0*/  FMUL.FTZ R2, R31, UR15 ;  /* 0x0000000f1f027c20 */ /* 0x002fca0008410000 */
[----:B------:R-:W-:Y:S01]  /*3100*/  HMMA.16816.F32 R28, R4, R46, R36 ;  /* 0x0000002e041c723c */ /* 0x000fe20000001824 */
[----:B------:R1:W-:Y:S05]  /*3110*/  MUFU.TANH R164, R2 ;  /* 0x0000000200a47308 */ /* 0x0003ea0000002400 */
[----:B------:R-:W-:Y:S06]  /*3120*/  HMMA.16816.F32 R36, R16, R66, RZ ;  /* 0x000000421024723c */ /* 0x000fec00000018ff */
[----:B------:R-:W-:Y:S01]  /*3130*/  HMMA.16816.F32 R40, R4, R74, R32 ;  /* 0x0000004a0428723c */ /* 0x000fe20000001820 */
[----:B------:R-:W-:Y:S01]  /*3140*/  FMUL.FTZ R8, R8, UR15 ;  /* 0x0000000f08087c20 */ /* 0x000fe20008410000 */
[----:B------:R-:W-:Y:S01]  /*3150*/  FMUL.FTZ R9, R9, UR15 ;  /* 0x0000000f09097c20 */ /* 0x000fe20008410000 */
[----:B------:R-:W-:Y:S01]  /*3160*/  FMUL.FTZ R10, R10, UR15 ;  /* 0x0000000f0a0a7c20 */ /* 0x000fe20008410000 */
[----:B------:R-:W-:Y:S01]  /*3170*/  FMUL.FTZ R11, R11, UR15 ;  /* 0x0000000f0b0b7c20 */ /* 0x000fe20008410000 */
[----:B------:R2:W-:Y:S01]  /*3180*/  MUFU.TANH R56, R8 ;  /* 0x0000000800387308 */ /* 0x0005e20000002400 */
[----:B------:R-:W-:Y:S01]  /*3190*/  HMMA.16816.F32 R24, R12, R46, R24 ;  /* 0x0000002e0c18723c */ /* 0x000fe20000001818 */
[----:B-1----:R-:W-:-:S04]  /*31a0*/  IMAD.U32 R2, RZ, RZ, UR16 ;  /* 0x00000010ff027e24 */ /* 0x002fc8000f8e00ff */
[----:B------:R-:W-:Y:S02]  /*31b0*/  IMAD R2, R2, 0x80, R3 ;  /* 0x0000008002027824 */ /* 0x000fe400078e0203 */
[----:B------:R-:W-:Y:S01]  /*31c0*/  FMUL.FTZ R28, R28, UR15 ;  /* 0x0000000f1c1c7c20 */ /* 0x000fe20008410000 */
[----:B------:R-:W-:Y:S01]  /*31d0*/  FMUL.FTZ R29, R29, UR15 ;  /* 0x0000000f1d1d7c20 */ /* 0x000fe20008410000 */
[----:B------:R-:W-:Y:S01]  /*31e0*/  FMUL.FTZ R30, R30, UR15 ;  /* 0x0000000f1e1e7c20 */ /* 0x000fe20008410000 */
[----:B------:R-:W-:Y:S01]  /*31f0*/  FMUL.FTZ R31, R31, UR15 ;  /* 0x0000000f1f1f7c20 */ /* 0x000fe20008410000 */
[----:B------:R-:W-:Y:S01]  /*3200*/  MUFU.TANH R45, R28 ;  /* 0x0000001c002d7308 */ /* 0x000fe20000002400 */
[----:B------:R-:W-:Y:S01]  /*3210*/  HMMA.16816.F32 R32, R16, R98, RZ ;  /* 0x000000621020723c */ /* 0x000fe200000018ff */
[----:B--2---:R-:W-:-:S06]  /*3220*/  VIMNMX R8, R88, UR24, PT ;  /* 0x0000001858087c48 */ /* 0x004fcc000bfe0100 */
[----:B------:R-:W-:Y:S01]  /*3230*/  MUFU.TANH R48, R29 ;  /* 0x0000001d00307308 */ /* 0x000fe20000002400 */
[----:B------:R-:W-:Y:S01]  /*3240*/  FMUL.FTZ R40, R40, UR15 ;  /* 0x0000000f28287c20 */ /* 0x000fe20008410000 */
[----:B------:R-:W-:Y:S01]  /*3250*/  FMUL.FTZ R41, R41, UR15 ;  /* 0x0000000f29297c20 */ /* 0x000fe20008410000 */
[----:B------:R-:W-:Y:S01]  /*3260*/  FMUL.FTZ R42, R42, UR15 ;  /* 0x0000000f2a2a7c20 */ /* 0x000fe20008410000 */
[----:B------:R-:W-:Y:S01]  /*3270*/  FMUL.FTZ R43, R43, UR15 ;  /* 0x0000000f2b2b7c20 */ /* 0x000fe20008410000 */
[----:B------:R-:W-:Y:S01]  /*3280*/  FMUL.FTZ R3, R24, UR15 ;  /* 0x0000000f18037c20 */ /* 0x000fe20008410000 */
[----:B------:R-:W-:Y:S02]  /*3290*/  VIADD R24, R2, 0x1 ;  /* 0x0000000102187836 */ /* 0x000fe40000000000 */
[----:B------:R-:W-:Y:S01]  /*32a0*/  MUFU.TANH R44, R30 ;  /* 0x0000001e002c7308 */ /* 0x000fe20000002400 */
[----:B------:R-:W-:Y:S01]  /*32b0*/  FMUL.FTZ R25, R25, UR15 ;  /* 0x0000000f19197c20 */ /* 0x000fe20008410000 */
[----:B------:R-:W-:Y:S01]  /*32c0*/  FMUL.FTZ R26, R26, UR15 ;  /* 0x0000000f1a1a7c20 */ /* 0x000fe20008410000 */
[----:B------:R-:W-:Y:S01]  /*32d0*/  FMUL.FTZ R27, R27, UR15 ;  /* 0x0000000f1b1b7c20 */ /* 0x000fe20008410000 */
[----:B------:R-:W-:-:S04]  /*32e0*/  ISETP.GE.AND P3, PT, R24, R8, PT ;  /* 0x000000081800720c */ /* 0x000fc80003f66270 */
[----:B------:R1:W-:Y:S01]  /*32f0*/  MUFU.TANH R52, R31 ;  /* 0x0000001f00347308 */ /* 0x0003e20000002400 */
[----:B------:R-:W-:-:S07]  /*3300*/  FSEL R77, R108, -INF , !P3 ;  /* 0xff8000006c4d7808 */ /* 0x000fce0005800000 */
[----:B------:R2:W-:Y:S08]  /*3310*/  MUFU.TANH R60, R9 ;  /* 0x00000009003c7308 */ /* 0x0005f00000002400 */
[----:B------:R3:W-:Y:S01]  /*3320*/  MUFU.TANH R53, R10 ;  /* 0x0000000a00357308 */ /* 0x0007e20000002400 */
[----:B-1----:R-:W-:Y:S07]  /*3330*/  HMMA.16816.F32 R28, R4, R86, R36 ;  /* 0x00000056041c723c */ /* 0x002fee0000001824 */
[----:B------:R1:W-:Y:S01]  /*3340*/  MUFU.TANH R57, R11 ;  /* 0x0000000b00397308 */ /* 0x0003e20000002400 */
[----:B--2---:R-:W-:-:S05]  /*3350*/  IMAD.MOV.U32 R9, RZ, RZ, 0x8 ;  /* 0x00000008ff097424 */ /* 0x004fca00078e00ff */
[----:B------:R-:W-:Y:S02]  /*3360*/  VIADDMNMX R9, R88, R9, UR24, PT ;  /* 0x0000001858097e46 */ /* 0x000fe4000b800109 */
[----:B------:R-:W-:Y:S01]  /*3370*/  MUFU.TANH R109, R40 ;  /* 0x00000028006d7308 */ /* 0x000fe20000002400 */
[----:B---3--:R-:W-:Y:S01]  /*3380*/  IMAD.MOV.U32 R10, RZ, RZ, 0x48 ;  /* 0x00000048ff0a7424 */ /* 0x008fe200078e00ff */
[----:B------:R-:W-:-:S04]  /*3390*/  ISETP.GE.AND P1, PT, R24, R9, PT ;  /* 0x000000091800720c */ /* 0x000fc80003f26270 */
[----:B------:R-:W-:Y:S02]  /*33a0*/  VIADDMNMX R10, R88, R10, UR24, PT ;  /* 0x00000018580a7e46 */ /* 0x000fe4000b80010a */
[----:B------:R2:W3:Y:S01]  /*33b0*/  MUFU.TANH R40, R3 ;  /* 0x0000000300287308 */ /* 0x0004e20000002400 */
[----:B------:R-:W-:Y:S01]  /*33c0*/  FMUL.FTZ R28, R28, UR15 ;  /* 0x0000000f1c1c7c20 */ /* 0x000fe20008410000 */
[----:B------:R-:W-:Y:S01]  /*33d0*/  FMUL.FTZ R29, R29, UR15 ;  /* 0x0000000f1d1d7c20 */ /* 0x000fe20008410000 */
[----:B------:R-:W-:Y:S01]  /*33e0*/  FMUL.FTZ R30, R30, UR15 ;  /* 0x0000000f1e1e7c20 */ /* 0x000fe20008410000 */
[----:B------:R-:W-:Y:S01]  /*33f0*/  FMUL.FTZ R31, R31, UR15 ;  /* 0x0000000f1f1f7c20 */ /* 0x000fe20008410000 */
[----:B-1----:R-:W-:Y:S01]  /*3400*/  IMAD.MOV.U32 R11, RZ, RZ, 0x40 ;  /* 0x00000040ff0b7424 */ /* 0x002fe200078e00ff */
[----:B------:R-:W-:Y:S02]  /*3410*/  ISETP.GE.AND P4, PT, R24, R10, PT ;  /* 0x0000000a1800720c */ /* 0x000fe40003f86270 */
[----:B------:R-:W-:Y:S01]  /*3420*/  MUFU.TANH R73, R28 ;  /* 0x0000001c00497308 */ /* 0x000fe20000002400 */
[----:B------:R-:W-:-:S02]  /*3430*/  FSEL R96, R49, -INF , !P1 ;  /* 0xff80000031607808 */ /* 0x000fc40004800000 */
[----:B------:R-:W-:Y:S02]  /*3440*/  VIADDMNMX R11, R88, R11, UR24, PT ;  /* 0x00000018580b7e46 */ /* 0x000fe4000b80010b */
[----:B------:R-:W-:Y:S02]  /*3450*/  FSEL R125, R125, -INF , !P4 ;  /* 0xff8000007d7d7808 */ /* 0x000fe40006000000 */
[----:B------:R-:W-:Y:S01]  /*3460*/  ISETP.GE.AND P0, PT, R24, R11, PT ;  /* 0x0000000b1800720c */ /* 0x000fe20003f06270 */
[----:B------:R-:W-:Y:S01]  /*3470*/  MUFU.TANH R101, R29 ;  /* 0x0000001d00657308 */ /* 0x000fe20000002400 */
[----:B--2---:R-:W-:Y:S02]  /*3480*/  VIADD R3, R2, 0x8 ;  /* 0x0000000802037836 */ /* 0x004fe40000000000 */
[----:B------:R-:W-:Y:S01]  /*3490*/  FSEL R118, R118, -INF , !P0 ;  /* 0xff80000076767808 */ /* 0x000fe20004000000 */
[----:B------:R-:W-:Y:S02]  /*34a0*/  VIADD R24, R2, 0x11 ;  /* 0x0000001102187836 */ /* 0x000fe40000000000 */
[----:B------:R-:W-:-:S02]  /*34b0*/  ISETP.GE.AND P2, PT, R3, R8, PT ;  /* 0x000000080300720c */ /* 0x000fc40003f46270 */
[----:B------:R-:W-:Y:S01]  /*34c0*/  MUFU.TANH R69, R30 ;  /* 0x0000001e00457308 */ /* 0x000fe20000002400 */
[C---:B------:R-:W-:Y:S02]  /*34d0*/  ISETP.GE.AND P6, PT, R3.reuse, R9, PT ;  /* 0x000000090300720c */ /* 0x040fe40003fc6270 */
[CC--:B------:R-:W-:Y:S02]  /*34e0*/  ISETP.GE.AND P5, PT, R3.reuse, R11.reuse, PT ;  /* 0x0000000b0300720c */ /* 0x0c0fe40003fa6270 */
[----:B------:R-:W-:Y:S01]  /*34f0*/  ISETP.GE.AND P3, PT, R3, R10, PT ;  /* 0x0000000a0300720c */ /* 0x000fe20003f66270 */
[----:B------:R-:W-:Y:S01]  /*3500*/  VIADD R3, R2, 0x9 ;  /* 0x0000000902037836 */ /* 0x000fe20000000000 */
[----:B---3--:R-:W-:Y:S01]  /*3510*/  FSEL R76, R40, -INF , !P2 ;  /* 0xff800000284c7808 */ /* 0x008fe20005000000 */
[----:B------:R1:W-:Y:S01]  /*3520*/  MUFU.TANH R80, R31 ;  /* 0x0000001f00507308 */ /* 0x0003e20000002400 */
[----:B------:R-:W-:Y:S02]  /*3530*/  FSEL R119, R45, -INF , !P5 ;  /* 0xff8000002d777808 */ /* 0x000fe40006800000 */
[----:B------:R-:W-:-:S02]  /*3540*/  ISETP.GE.AND P4, PT, R3, R11, PT ;  /* 0x0000000b0300720c */ /* 0x000fc40003f86270 */
[C---:B------:R-:W-:Y:S02]  /*3550*/  ISETP.GE.AND P1, PT, R3.reuse, R8, PT ;  /* 0x000000080300720c */ /* 0x040fe40003f26270 */
[CC--:B------:R-:W-:Y:S01]  /*3560*/  ISETP.GE.AND P0, PT, R3.reuse, R9.reuse, PT ;  /* 0x000000090300720c */ /* 0x0c0fe20003f06270 */
[----:B------:R-:W2:Y:S01]  /*3570*/  MUFU.TANH R25, R25 ;  /* 0x0000001900197308 */ /* 0x000ea20000002400 */
[----:B------:R-:W-:Y:S01]  /*3580*/  ISETP.GE.AND P2, PT, R3, R10, PT ;  /* 0x0000000a0300720c */ /* 0x000fe20003f46270 */
[----:B------:R-:W-:Y:S01]  /*3590*/  VIADD R3, R2, 0x10 ;  /* 0x0000001002037836 */ /* 0x000fe20000000000 */
[----:B------:R-:W-:Y:S02]  /*35a0*/  FSEL R117, R48, -INF , !P4 ;  /* 0xff80000030757808 */ /* 0x000fe40006000000 */
[----:B------:R-:W-:Y:S02]  /*35b0*/  FSEL R126, R44, -INF , !P3 ;  /* 0xff8000002c7e7808 */ /* 0x000fe40005800000 */
[C---:B------:R-:W-:Y:S01]  /*35c0*/  ISETP.GE.AND P5, PT, R3.reuse, R9, PT ;  /* 0x000000090300720c */ /* 0x040fe20003fa6270 */
[----:B------:R-:W3:Y:S01]  /*35d0*/  MUFU.TANH R26, R26 ;  /* 0x0000001a001a7308 */ /* 0x000ee20000002400 */
[----:B-1----:R-:W-:Y:S01]  /*35e0*/  HMMA.16816.F32 R28, R20, R50, RZ ;  /* 0x00000032141c723c */ /* 0x002fe200000018ff */
[----:B------:R-:W-:-:S02]  /*35f0*/  ISETP.GE.AND P3, PT, R3, R11, PT ;  /* 0x0000000b0300720c */ /* 0x000fc40003f66270 */
[----:B------:R-:W-:Y:S02]  /*3600*/  FSEL R123, R52, -INF , !P2 ;  /* 0xff800000347b7808 */ /* 0x000fe40005000000 */
[C---:B------:R-:W-:Y:S01]  /*3610*/  ISETP.GE.AND P4, PT, R24.reuse, R9, PT ;  /* 0x000000091800720c */ /* 0x040fe20003f86270 */
[----:B------:R-:W-:Y:S01]  /*3620*/  HMMA.16816.F32 R48, R4, R62, R32 ;  /* 0x0000003e0430723c */ /* 0x000fe20000001820 */
[----:B------:R-:W1:Y:S01]  /*3630*/  MUFU.TANH R27, R27 ;  /* 0x0000001b001b7308 */ /* 0x000e620000002400 */
[----:B--2---:R-:W-:Y:S02]  /*3640*/  FSEL R72, R25, -INF , !P1 ;  /* 0xff80000019487808 */ /* 0x004fe40004800000 */
[----:B------:R-:W-:Y:S02]  /*3650*/  ISETP.GE.AND P1, PT, R3, R10, PT ;  /* 0x0000000a0300720c */ /* 0x000fe40003f26270 */
[----:B------:R-:W-:Y:S02]  /*3660*/  ISETP.GE.AND P2, PT, R24, R11, PT ;  /* 0x0000000b1800720c */ /* 0x000fe40003f46270 */
[----:B------:R-:W-:Y:S01]  /*3670*/  FSEL R91, R110, -INF , !P5 ;  /* 0xff8000006e5b7808 */ /* 0x000fe20006800000 */
[----:B------:R-:W-:Y:S01]  /*3680*/  MUFU.TANH R116, R41 ;  /* 0x0000002900747308 */ /* 0x000fe20000002400 */
[----:B---3--:R-:W-:-:S02]  /*3690*/  FSEL R97, R26, -INF , !P6 ;  /* 0xff8000001a617808 */ /* 0x008fc40007000000 */
[-C--:B------:R-:W-:Y:S01]  /*36a0*/  ISETP.GE.AND P6, PT, R3, R8.reuse, PT ;  /* 0x000000080300720c */ /* 0x080fe20003fc6270 */
[----:B------:R-:W-:Y:S01]  /*36b0*/  VIADD R3, R2, 0x18 ;  /* 0x0000001802037836 */ /* 0x000fe20000000000 */
[----:B------:R-:W-:Y:S02]  /*36c0*/  FSEL R90, R64, -INF , !P4 ;  /* 0xff800000405a7808 */ /* 0x000fe40006000000 */
[----:B------:R-:W-:Y:S01]  /*36d0*/  FSEL R114, R114, -INF , !P2 ;  /* 0xff80000072727808 */ /* 0x000fe20005000000 */
[----:B------:R-:W-:Y:S01]  /*36e0*/  MUFU.TANH R68, R42 ;  /* 0x0000002a00447308 */ /* 0x000fe20000002400 */
[----:B------:R-:W-:Y:S01]  /*36f0*/  HMMA.16816.F32 R36, R12, R54, R28 ;  /* 0x000000360c24723c */ /* 0x000fe2000000181c */
[----:B-1----:R-:W-:Y:S02]  /*3700*/  FSEL R93, R27, -INF , !P0 ;  /* 0xff8000001b5d7808 */ /* 0x002fe40004000000 */
[-C--:B------:R-:W-:Y:S02]  /*3710*/  ISETP.GE.AND P0, PT, R24, R8.reuse, PT ;  /* 0x000000081800720c */ /* 0x080fe40003f06270 */
[----:B------:R-:W-:Y:S01]  /*3720*/  ISETP.GE.AND P5, PT, R3, R8, PT ;  /* 0x000000080300720c */ /* 0x000fe20003fa6270 */
[----:B------:R-:W-:Y:S01]  /*3730*/  HMMA.16816.F32 R28, R20, R66, RZ ;  /* 0x00000042141c723c */ /* 0x000fe200000018ff */
[----:B------:R-:W-:Y:S01]  /*3740*/  FSEL R115, R115, -INF , !P3 ;  /* 0xff80000073737808 */ /* 0x000fe20005800000 */
[----:B------:R-:W-:Y:S01]  /*3750*/  MUFU.TANH R100, R43 ;  /* 0x0000002b00647308 */ /* 0x000fe20000002400 */
[----:B------:R-:W-:Y:S01]  /*3760*/  FSEL R122, R122, -INF , !P1 ;  /* 0xff8000007a7a7808 */ /* 0x000fe20004800000 */
[----:B------:R-:W-:Y:S01]  /*3770*/  FMUL.FTZ R50, R50, UR15 ;  /* 0x0000000f32327c20 */ /* 0x000fe20008410000 */
[----:B------:R-:W-:Y:S01]  /*3780*/  ISETP.GE.AND P3, PT, R3, R9, PT ;  /* 0x000000090300720c */ /* 0x000fe20003f66270 */
[----:B------:R-:W-:Y:S01]  /*3790*/  FMUL.FTZ R51, R51, UR15 ;  /* 0x0000000f33337c20 */ /* 0x000fe20008410000 */
[----:B------:R-:W-:Y:S01]  /*37a0*/  FSEL R67, R111, -INF , !P6 ;  /* 0xff8000006f437808 */ /* 0x000fe20007000000 */
[----:B------:R-:W-:Y:S01]  /*37b0*/  FMUL.FTZ R48, R48, UR15 ;  /* 0x0000000f30307c20 */ /* 0x000fe20008410000 */
[----:B------:R-:W-:Y:S01]  /*37c0*/  ISETP.GE.AND P6, PT, R24, R10, PT ;  /* 0x0000000a1800720c */ /* 0x000fe20003fc6270 */
[----:B------:R-:W-:Y:S01]  /*37d0*/  VIADD R24, R2, 0x19 ;  /* 0x0000001902187836 */ /* 0x000fe20000000000 */
[----:B------:R-:W-:Y:S01]  /*37e0*/  FSEL R66, R113, -INF , !P0 ;  /* 0xff80000071427808 */ /* 0x000fe20004000000 */
[----:B------:R-:W-:Y:S01]  /*37f0*/  MUFU.TANH R65, R50 ;  /* 0x0000003200417308 */ /* 0x000fe20000002400 */
[----:B------:R-:W-:Y:S01]  /*3800*/  FSEL R121, R121, -INF , !P6 ;  /* 0xff80000079797808 */ /* 0x000fe20007000000 */
[----:B------:R-:W-:Y:S01]  /*3810*/  FMUL.FTZ R49, R49, UR15 ;  /* 0x0000000f31317c20 */ /* 0x000fe20008410000 */
[----:B------:R-:W-:-:S02]  /*3820*/  ISETP.GE.AND P4, PT, R24, R8, PT ;  /* 0x000000081800720c */ /* 0x000fc40003f86270 */
[----:B------:R-:W-:Y:S01]  /*3830*/  ISETP.GE.AND P2, PT, R24, R9, PT ;  /* 0x000000091800720c */ /* 0x000fe20003f46270 */
[----:B------:R-:W-:Y:S01]  /*3840*/  FMUL.FTZ R36, R36, UR15 ;  /* 0x0000000f24247c20 */ /* 0x000fe20008410000 */
[----:B------:R-:W-:Y:S01]  /*3850*/  FMUL.FTZ R37, R37, UR15 ;  /* 0x0000000f25257c20 */ /* 0x000fe20008410000 */
[----:B------:R-:W-:Y:S01]  /*3860*/  FMUL.FTZ R38, R38, UR15 ;  /* 0x0000000f26267c20 */ /* 0x000fe20008410000 */
[-C--:B------:R-:W-:Y:S01]  /*3870*/  ISETP.GE.AND P6, PT, R24, R11.reuse, PT ;  /* 0x0000000b1800720c */ /* 0x080fe20003fc6270 */
[----:B------:R-:W-:Y:S01]  /*3880*/  FMUL.FTZ R39, R39, UR15 ;  /* 0x0000000f27277c20 */ /* 0x000fe20008410000 */
[C---:B------:R-:W-:Y:S01]  /*3890*/  ISETP.GE.AND P1, PT, R3.reuse, R11, PT ;  /* 0x0000000b0300720c */ /* 0x040fe20003f26270 */
[----:B------:R-:W1:Y:S01]  /*38a0*/  MUFU.TANH R36, R36 ;  /* 0x0000002400247308 */ /* 0x000e620000002400 */
[----:B------:R-:W-:Y:S01]  /*38b0*/  HMMA.16816.F32 R32, R12, R86, R28 ;  /* 0x000000560c20723c */ /* 0x000fe2000000181c */
[----:B------:R-:W-:Y:S01]  /*38c0*/  ISETP.GE.AND P0, PT, R3, R10, PT ;  /* 0x0000000a0300720c */ /* 0x000fe20003f06270 */
[----:B------:R-:W-:Y:S01]  /*38d0*/  VIADD R3, R2, 0x20 ;  /* 0x0000002002037836 */ /* 0x000fe20000000000 */
[----:B------:R-:W-:-:S02]  /*38e0*/  FSEL R113, R56, -INF , !P1 ;  /* 0xff80000038717808 */ /* 0x000fc40004800000 */
[----:B------:R-:W-:Y:S01]  /*38f0*/  FSEL R120, R53, -INF , !P0 ;  /* 0xff80000035787808 */ /* 0x000fe20004000000 */
[----:B------:R-:W-:Y:S01]  /*3900*/  HMMA.16816.F32 R28, R20, R58, RZ ;  /* 0x0000003a141c723c */ /* 0x000fe200000018ff */
[----:B------:R-:W2:Y:S01]  /*3910*/  MUFU.TANH R37, R37 ;  /* 0x0000002500257308 */ /* 0x000ea20000002400 */
[C---:B------:R-:W-:Y:S02]  /*3920*/  ISETP.GE.AND P1, PT, R3.reuse, R9, PT ;  /* 0x000000090300720c */ /* 0x040fe40003f26270 */
[----:B------:R-:W-:Y:S02]  /*3930*/  ISETP.GE.AND P0, PT, R3, R11, PT ;  /* 0x0000000b0300720c */ /* 0x000fe40003f06270 */
[----:B------:R-:W-:Y:S02]  /*3940*/  FSEL R111, R60, -INF , !P6 ;  /* 0xff8000003c6f7808 */ /* 0x000fe40007000000 */
[----:B------:R-:W-:Y:S01]  /*3950*/  FSEL R86, R127, -INF , !P1 ;  /* 0xff8000007f567808 */ /* 0x000fe20004800000 */
[----:B------:R-:W3:Y:S01]  /*3960*/  MUFU.TANH R38, R38 ;  /* 0x0000002600267308 */ /* 0x000ee20000002400 */
[----:B-1----:R-:W-:-:S02]  /*3970*/  FSEL R64, R36, -INF , !P5 ;  /* 0xff80000024407808 */ /* 0x002fc40006800000 */
[-C--:B------:R-:W-:Y:S02]  /*3980*/  ISETP.GE.AND P5, PT, R24, R10.reuse, PT ;  /* 0x0000000a1800720c */ /* 0x080fe40003fa6270 */
[----:B------:R-:W-:Y:S01]  /*3990*/  HMMA.16816.F32 R24, R16, R70, RZ ;  /* 0x000000461018723c */ /* 0x000fe200000018ff */
[----:B------:R-:W-:Y:S02]  /*39a0*/  FSEL R110, R84, -INF , !P0 ;  /* 0xff800000546e7808 */ /* 0x000fe40004000000 */
[----:B------:R-:W1:Y:S01]  /*39b0*/  MUFU.TANH R39, R39 ;  /* 0x0000002700277308 */ /* 0x000e620000002400 */
[----:B------:R-:W-:Y:S01]  /*39c0*/  FMUL.FTZ R32, R32, UR15 ;  /* 0x0000000f20207c20 */ /* 0x000fe20008410000 */
[----:B------:R-:W-:Y:S01]  /*39d0*/  FMUL.FTZ R34, R34, UR15 ;  /* 0x0000000f22227c20 */ /* 0x000fe20008410000 */
[----:B------:R-:W-:Y:S01]  /*39e0*/  FMUL.FTZ R35, R35, UR15 ;  /* 0x0000000f23237c20 */ /* 0x000fe20008410000 */
[----:B--2---:R-:W-:Y:S01]  /*39f0*/  FSEL R61, R37, -INF , !P4 ;  /* 0xff800000253d7808 */ /* 0x004fe20006000000 */
[----:B------:R-:W-:Y:S01]  /*3a00*/  FMUL.FTZ R33, R33, UR15 ;  /* 0x0000000f21217c20 */ /* 0x000fe20008410000 */
[----:B------:R-:W-:Y:S01]  /*3a10*/  ISETP.GE.AND P4, PT, R3, R10, PT ;  /* 0x0000000a0300720c */ /* 0x000fe20003f86270 */
[----:B------:R-:W-:Y:S01]  /*3a20*/  HMMA.16816.F32 R44, R12, R74, R28 ;  /* 0x0000004a0c2c723c */ /* 0x000fe2000000181c */
[----:B------:R-:W2:Y:S01]  /*3a30*/  MUFU.TANH R32, R32 ;  /* 0x0000002000207308 */ /* 0x000ea20000002400 */
[----:B---3--:R-:W-:-:S02]  /*3a40*/  FSEL R89, R38, -INF , !P3 ;  /* 0xff80000026597808 */ /* 0x008fc40005800000 */
[-C--:B------:R-:W-:Y:S01]  /*3a50*/  ISETP.GE.AND P3, PT, R3, R8.reuse, PT ;  /* 0x000000080300720c */ /* 0x080fe20003f66270 */
[----:B------:R-:W-:Y:S01]  /*3a60*/  VIADD R3, R2, 0x21 ;  /* 0x0000002102037836 */ /* 0x000fe20000000000 */
[----:B------:R-:W-:Y:S01]  /*3a70*/  HMMA.16816.F32 R28, R20, R98, RZ ;  /* 0x00000062141c723c */ /* 0x000fe200000018ff */
[----:B------:R-:W-:Y:S02]  /*3a80*/  FSEL R124, R57, -INF , !P5 ;  /* 0xff800000397c7808 */ /* 0x000fe40006800000 */
[----:B------:R-:W3:Y:S01]  /*3a90*/  MUFU.TANH R34, R34 ;  /* 0x0000002200227308 */ /* 0x000ee20000002400 */
[----:B-1----:R-:W-:Y:S02]  /*3aa0*/  FSEL R87, R39, -INF , !P2 ;  /* 0xff80000027577808 */ /* 0x002fe40005000000 */
[----:B------:R-:W-:Y:S02]  /*3ab0*/  FSEL R60, R85, -INF , !P3 ;  /* 0xff800000553c7808 */ /* 0x000fe40005800000 */
[C---:B------:R-:W-:Y:S01]  /*3ac0*/  ISETP.GE.AND P2, PT, R3.reuse, R8, PT ;  /* 0x000000080300720c */ /* 0x040fe20003f46270 */
[----:B------:R-:W-:Y:S01]  /*3ad0*/  HMMA.16816.F32 R40, R4, R94, R24 ;  /* 0x0000005e0428723c */ /* 0x000fe20000001818 */
[C---:B------:R-:W-:Y:S01]  /*3ae0*/  ISETP.GE.AND P6, PT, R3.reuse, R9, PT ;  /* 0x000000090300720c */ /* 0x040fe20003fc6270 */
[----:B------:R-:W1:Y:S01]  /*3af0*/  MUFU.TANH R35, R35 ;  /* 0x0000002300237308 */ /* 0x000e620000002400 */
[----:B------:R-:W-:-:S02]  /*3b00*/  ISETP.GE.AND P5, PT, R3, R11, PT ;  /* 0x0000000b0300720c */ /* 0x000fc40003fa6270 */
[----:B------:R-:W-:Y:S01]  /*3b10*/  ISETP.GE.AND P3, PT, R3, R10, PT ;  /* 0x0000000a0300720c */ /* 0x000fe20003f66270 */
[C---:B------:R-:W-:Y:S01]  /*3b20*/  VIADD R3, R2.reuse, 0x28 ;  /* 0x0000002802037836 */ /* 0x040fe20000000000 */
[----:B------:R-:W-:Y:S01]  /*3b30*/  FSEL R108, R129, -INF , !P5 ;  /* 0xff800000816c7808 */ /* 0x000fe20006800000 */
[----:B------:R-:W-:Y:S02]  /*3b40*/  VIADD R24, R2, 0x29 ;  /* 0x0000002902187836 */ /* 0x000fe40000000000 */
[----:B------:R-:W-:Y:S01]  /*3b50*/  FMUL.FTZ R44, R44, UR15 ;  /* 0x0000000f2c2c7c20 */ /* 0x000fe20008410000 */
[----:B------:R4:W5:Y:S01]  /*3b60*/  MUFU.TANH R25, R33 ;  /* 0x0000002100197308 */ /* 0x0009620000002400 */
[C---:B------:R-:W-:Y:S01]  /*3b70*/  ISETP.GE.AND P1, PT, R3.reuse, R8, PT ;  /* 0x000000080300720c */ /* 0x040fe20003f26270 */
[----:B------:R-:W-:Y:S01]  /*3b80*/  FMUL.FTZ R46, R46, UR15 ;  /* 0x0000000f2e2e7c20 */ /* 0x000fe20008410000 */
[-C--:B------:R-:W-:Y:S01]  /*3b90*/  ISETP.GE.AND P0, PT, R3, R9.reuse, PT ;  /* 0x000000090300720c */ /* 0x080fe20003f06270 */
[----:B------:R-:W-:Y:S01]  /*3ba0*/  FMUL.FTZ R47, R47, UR15 ;  /* 0x0000000f2f2f7c20 */ /* 0x000fe20008410000 */
[----:B------:R-:W-:Y:S01]  /*3bb0*/  ISETP.GE.AND P5, PT, R24, R9, PT ;  /* 0x000000091800720c */ /* 0x000fe20003fa6270 */
[----:B------:R-:W-:Y:S01]  /*3bc0*/  HMMA.16816.F32 R36, R12, R62, R28 ;  /* 0x0000003e0c24723c */ /* 0x000fe2000000181c */
[----:B--2---:R-:W-:Y:S01]  /*3bd0*/  FSEL R58, R32, -INF , !P1 ;  /* 0xff800000203a7808 */ /* 0x004fe20004800000 */
[----:B------:R-:W2:Y:S01]  /*3be0*/  MUFU.TANH R44, R44 ;  /* 0x0000002c002c7308 */ /* 0x000ea20000002400 */
[----:B---3--:R-:W-:-:S02]  /*3bf0*/  FSEL R84, R34, -INF , !P0 ;  /* 0xff80000022547808 */ /* 0x008fc40004000000 */
[----:B-1----:R-:W-:Y:S01]  /*3c00*/  FSEL R81, R35, -INF , !P5 ;  /* 0xff80000023517808 */ /* 0x002fe20006800000 */
[----:B------:R-:W-:Y:S01]  /*3c10*/  HMMA.16816.F32 R28, R20, R70, RZ ;  /* 0x00000046141c723c */ /* 0x000fe200000018ff */
[----:B------:R-:W-:Y:S01]  /*3c20*/  FSEL R130, R130, -INF , !P4 ;  /* 0xff80000082827808 */ /* 0x000fe20006000000 */
[----:B------:R-:W-:Y:S01]  /*3c30*/  FMUL.FTZ R42, R42, UR15 ;  /* 0x0000000f2a2a7c20 */ /* 0x000fe20008410000 */
[----:B------:R-:W-:Y:S01]  /*3c40*/  FSEL R59, R131, -INF , !P2 ;  /* 0xff800000833b7808 */ /* 0x000fe20005000000 */
[----:B------:R-:W1:Y:S01]  /*3c50*/  MUFU.TANH R46, R46 ;  /* 0x0000002e002e7308 */ /* 0x000e620000002400 */
[CC--:B------:R-:W-:Y:S01]  /*3c60*/  ISETP.GE.AND P4, PT, R3.reuse, R11.reuse, PT ;  /* 0x0000000b0300720c */ /* 0x0c0fe20003f86270 */
[C---:B----4-:R-:W-:Y:S01]  /*3c70*/  HMMA.16816.F32 R32, R16.reuse, R82, RZ ;  /* 0x000000521020723c */ /* 0x050fe200000018ff */
[----:B------:R-:W-:Y:S01]  /*3c80*/  ISETP.GE.AND P2, PT, R3, R10, PT ;  /* 0x0000000a0300720c */ /* 0x000fe20003f46270 */
[----:B------:R-:W-:Y:S01]  /*3c90*/  VIADD R3, R2, 0x30 ;  /* 0x0000003002037836 */ /* 0x000fe20000000000 */
[----:B------:R-:W-:Y:S01]  /*3ca0*/  FSEL R85, R134, -INF , !P6 ;  /* 0xff80000086557808 */ /* 0x000fe20007000000 */
[----:B------:R-:W-:Y:S01]  /*3cb0*/  FMUL.FTZ R40, R40, UR15 ;  /* 0x0000000f28287c20 */ /* 0x000fe20008410000 */
[----:B------:R-:W-:Y:S01]  /*3cc0*/  FSEL R128, R128, -INF , !P3 ;  /* 0xff80000080807808 */ /* 0x000fe20005800000 */
[----:B------:R-:W3:Y:S01]  /*3cd0*/  MUFU.TANH R47, R47 ;  /* 0x0000002f002f7308 */ /* 0x000ee20000002400 */
[C---:B------:R-:W-:Y:S01]  /*3ce0*/  ISETP.GE.AND P6, PT, R24.reuse, R8, PT ;  /* 0x000000081800720c */ /* 0x040fe20003fc6270 */
[----:B------:R-:W-:Y:S01]  /*3cf0*/  HMMA.16816.F32 R16, R16, R102, RZ ;  /* 0x000000661010723c */ /* 0x000fe200000018ff */
[C---:B------:R-:W-:Y:S01]  /*3d00*/  ISETP.GE.AND P3, PT, R24.reuse, R11, PT ;  /* 0x0000000b1800720c */ /* 0x040fe20003f66270 */
[----:B------:R-:W-:Y:S01]  /*3d10*/  FMUL.FTZ R41, R41, UR15 ;  /* 0x0000000f29297c20 */ /* 0x000fe20008410000 */
[----:B------:R-:W-:Y:S01]  /*3d20*/  ISETP.GE.AND P1, PT, R24, R10, PT ;  /* 0x0000000a1800720c */ /* 0x000fe20003f26270 */
[----:B------:R-:W-:Y:S01]  /*3d30*/  VIADD R24, R2, 0x31 ;  /* 0x0000003102187836 */ /* 0x000fe20000000000 */
[----:B------:R-:W-:Y:S01]  /*3d40*/  ISETP.GE.AND P0, PT, R3, R8, PT ;  /* 0x000000080300720c */ /* 0x000fe20003f06270 */
[----:B------:R-:W-:Y:S01]  /*3d50*/  FMUL.FTZ R36, R36, UR15 ;  /* 0x0000000f24247c20 */ /* 0x000fe20008410000 */
[----:B------:R-:W-:Y:S01]  /*3d60*/  FSEL R105, R73, -INF , !P4 ;  /* 0xff80000049697808 */ /* 0x000fe20006000000 */
[----:B------:R-:W-:Y:S01]  /*3d70*/  FMUL.FTZ R38, R38, UR15 ;  /* 0x0000000f26267c20 */ /* 0x000fe20008410000 */
[----:B------:R-:W-:Y:S01]  /*3d80*/  FSEL R129, R69, -INF , !P2 ;  /* 0xff80000045817808 */ /* 0x000fe20005000000 */
[----:B------:R-:W-:Y:S01]  /*3d90*/  MUFU.TANH R53, R51 ;  /* 0x0000003300357308 */ /* 0x000fe20000002400 */
[----:B-----5:R-:W-:Y:S01]  /*3da0*/  FSEL R57, R25, -INF , !P6 ;  /* 0xff80000019397808 */ /* 0x020fe20007000000 */
[----:B------:R-:W-:Y:S01]  /*3db0*/  FMUL.FTZ R25, R45, UR15 ;  /* 0x0000000f2d197c20 */ /* 0x000fe20008410000 */
[----:B------:R-:W-:Y:S01]  /*3dc0*/  FSEL R104, R101, -INF , !P3 ;  /* 0xff80000065687808 */ /* 0x000fe20005800000 */
[----:B------:R-:W-:Y:S01]  /*3dd0*/  FMUL.FTZ R26, R43, UR15 ;  /* 0x0000000f2b1a7c20 */ /* 0x000fe20008410000 */
[----:B------:R-:W-:-:S02]  /*3de0*/  FSEL R131, R80, -INF , !P1 ;  /* 0xff80000050837808 */ /* 0x000fc40004800000 */
[----:B------:R-:W-:Y:S01]  /*3df0*/  FSEL R56, R138, -INF , !P0 ;  /* 0xff8000008a387808 */ /* 0x000fe20004000000 */
[----:B------:R-:W4:Y:S01]  /*3e00*/  MUFU.TANH R25, R25 ;  /* 0x0000001900197308 */ /* 0x000f220000002400 */
[C---:B------:R-:W-:Y:S02]  /*3e10*/  ISETP.GE.AND P4, PT, R3.reuse, R9, PT ;  /* 0x000000090300720c */ /* 0x040fe40003f86270 */
[C---:B------:R-:W-:Y:S02]  /*3e20*/  ISETP.GE.AND P2, PT, R3.reuse, R11, PT ;  /* 0x0000000b0300720c */ /* 0x040fe40003f46270 */
[----:B------:R-:W-:Y:S01]  /*3e30*/  ISETP.GE.AND P6, PT, R3, R10, PT ;  /* 0x0000000a0300720c */ /* 0x000fe20003fc6270 */
[----:B------:R-:W-:Y:S01]  /*3e40*/  VIADD R3, R2, 0x38 ;  /* 0x0000003802037836 */ /* 0x000fe20000000000 */
[C---:B------:R-:W-:Y:S01]  /*3e50*/  ISETP.GE.AND P5, PT, R24.reuse, R8, PT ;  /* 0x000000081800720c */ /* 0x040fe20003fa6270 */
[----:B------:R-:W5:Y:S01]  /*3e60*/  MUFU.TANH R36, R36 ;  /* 0x0000002400247308 */ /* 0x000f620000002400 */
[C---:B------:R-:W-:Y:S01]  /*3e70*/  ISETP.GE.AND P3, PT, R24.reuse, R9, PT ;  /* 0x000000091800720c */ /* 0x040fe20003f66270 */
[----:B------:R-:W-:Y:S01]  /*3e80*/  HMMA.16816.F32 R16, R4, R106, R16 ;  /* 0x0000006a0410723c */ /* 0x000fe20000001810 */
[----:B------:R-:W-:-:S02]  /*3e90*/  ISETP.GE.AND P1, PT, R24, R11, PT ;  /* 0x0000000b1800720c */ /* 0x000fc40003f26270 */
[----:B------:R-:W-:Y:S01]  /*3ea0*/  ISETP.GE.AND P0, PT, R24, R10, PT ;  /* 0x0000000a1800720c */ /* 0x000fe20003f06270 */
[----:B------:R-:W-:Y:S01]  /*3eb0*/  VIADD R24, R2, 0x39 ;  /* 0x0000003902187836 */ /* 0x000fe20000000000 */
[----:B------:R-:W-:Y:S01]  /*3ec0*/  FSEL R80, R137, -INF , !P4 ;  /* 0xff80000089507808 */ /* 0x000fe20006000000 */
[----:B------:R-:W5:Y:S01]  /*3ed0*/  MUFU.TANH R38, R38 ;  /* 0x0000002600267308 */ /* 0x000f620000002400 */
[----:B------:R-:W-:Y:S02]  /*3ee0*/  FSEL R99, R132, -INF , !P2 ;  /* 0xff80000084637808 */ /* 0x000fe40005000000 */
[----:B------:R-:W-:Y:S02]  /*3ef0*/  FSEL R98, R139, -INF , !P1 ;  /* 0xff8000008b627808 */ /* 0x000fe40004800000 */
[C---:B------:R-:W-:Y:S02]  /*3f00*/  ISETP.GE.AND P4, PT, R3.reuse, R8, PT ;  /* 0x000000080300720c */ /* 0x040fe40003f86270 */
[-C--:B------:R-:W-:Y:S01]  /*3f10*/  ISETP.GE.AND P2, PT, R3, R9.reuse, PT ;  /* 0x000000090300720c */ /* 0x080fe20003f46270 */
[----:B------:R-:W5:Y:S01]  /*3f20*/  MUFU.TANH R88, R48 ;  /* 0x0000003000587308 */ /* 0x000f620000002400 */
[----:B------:R-:W-:-:S02]  /*3f30*/  ISETP.GE.AND P1, PT, R24, R9, PT ;  /* 0x000000091800720c */ /* 0x000fc40003f26270 */
[----:B--2---:R-:W-:Y:S02]  /*3f40*/  FSEL R52, R44, -INF , !P4 ;  /* 0xff8000002c347808 */ /* 0x004fe40006000000 */
[----:B-1----:R-:W-:Y:S02]  /*3f50*/  FSEL R74, R46, -INF , !P2 ;  /* 0xff8000002e4a7808 */ /* 0x002fe40005000000 */
[----:B---3--:R-:W-:Y:S01]  /*3f60*/  FSEL R70, R47, -INF , !P1 ;  /* 0xff8000002f467808 */ /* 0x008fe20004800000 */
[----:B------:R1:W-:Y:S01]  /*3f70*/  MUFU.TANH R92, R49 ;  /* 0x00000031005c7308 */ /* 0x0003e20000002400 */
[----:B------:R-:W-:Y:S01]  /*3f80*/  HMMA.16816.F32 R44, R4, R78, R32 ;  /* 0x0000004e042c723c */ /* 0x000fe20000001820 */
[----:B------:R-:W-:Y:S02]  /*3f90*/  FSEL R140, R140, -INF , !P6 ;  /* 0xff8000008c8c7808 */ /* 0x000fe40007000000 */
[----:B------:R-:W-:Y:S02]  /*3fa0*/  FSEL R55, R141, -INF , !P5 ;  /* 0xff8000008d377808 */ /* 0x000fe40006800000 */
[C---:B------:R-:W-:Y:S01]  /*3fb0*/  ISETP.GE.AND P6, PT, R3.reuse, R11, PT ;  /* 0x0000000b0300720c */ /* 0x040fe20003fc6270 */
[----:B------:R-:W-:Y:S01]  /*3fc0*/  HMMA.16816.F32 R32, R12, R94, R28 ;  /* 0x0000005e0c20723c */ /* 0x000fe2000000181c */
[----:B------:R-:W-:Y:S01]  /*3fd0*/  ISETP.GE.AND P5, PT, R3, R10, PT ;  /* 0x0000000a0300720c */ /* 0x000fe20003fa6270 */
[----:B------:R-:W-:Y:S01]  /*3fe0*/  VIADD R3, R2, 0x40 ;  /* 0x0000004002037836 */ /* 0x000fe20000000000 */
[----:B------:R-:W-:Y:S01]  /*3ff0*/  FSEL R75, R143, -INF , !P3 ;  /* 0xff8000008f4b7808 */ /* 0x000fe20005800000 */
[----:B------:R-:W-:Y:S01]  /*4000*/  MUFU.TANH R73, R40 ;  /* 0x0000002800497308 */ /* 0x000fe20000002400 */
[----:B------:R-:W-:Y:S01]  /*4010*/  FSEL R132, R133, -INF , !P0 ;  /* 0xff80000085847808 */ /* 0x000fe20004000000 */
[----:B------:R-:W-:Y:S01]  /*4020*/  HMMA.16816.F32 R28, R20, R82, RZ ;  /* 0x00000052141c723c */ /* 0x000fe200000018ff */
[----:B------:R-:W-:-:S02]  /*4030*/  ISETP.GE.AND P3, PT, R24, R8, PT ;  /* 0x000000081800720c */ /* 0x000fc40003f66270 */
[C---:B------:R-:W-:Y:S02]  /*4040*/  ISETP.GE.AND P0, PT, R24.reuse, R11, PT ;  /* 0x0000000b1800720c */ /* 0x040fe40003f06270 */
[----:B------:R-:W-:Y:S01]  /*4050*/  ISETP.GE.AND P4, PT, R24, R10, PT ;  /* 0x0000000a1800720c */ /* 0x000fe20003f86270 */
[----:B------:R-:W-:Y:S01]  /*4060*/  VIADD R24, R2, 0x41 ;  /* 0x0000004102187836 */ /* 0x000fe20000000000 */
[----:B------:R-:W-:Y:S01]  /*4070*/  ISETP.GE.AND P2, PT, R3, R8, PT ;  /* 0x000000080300720c */ /* 0x000fe20003f46270 */
[----:B------:R-:W-:Y:S01]  /*4080*/  MUFU.TANH R42, R42 ;  /* 0x0000002a002a7308 */ /* 0x000fe20000002400 */
[----:B------:R-:W-:Y:S01]  /*4090*/  FSEL R101, R109, -INF , !P6 ;  /* 0xff8000006d657808 */ /* 0x000fe20007000000 */
[----:B------:R-:W-:Y:S01]  /*40a0*/  HMMA.16816.F32 R20, R20, R102, RZ ;  /* 0x000000661414723c */ /* 0x000fe200000018ff */
[----:B------:R-:W-:Y:S01]  /*40b0*/  FSEL R109, R116, -INF , !P0 ;  /* 0xff800000746d7808 */ /* 0x000fe20004000000 */
[----:B------:R-:W-:Y:S01]  /*40c0*/  FMUL.FTZ R5, R47, UR15 ;  /* 0x0000000f2f057c20 */ /* 0x000fe20008410000 */
[----:B------:R-:W-:-:S02]  /*40d0*/  FSEL R134, R100, -INF , !P4 ;  /* 0xff80000064867808 */ /* 0x000fc40006000000 */
[----:B------:R-:W-:Y:S01]  /*40e0*/  FSEL R50, R147, -INF , !P2 ;  /* 0xff80000093327808 */ /* 0x000fe20005000000 */
[----:B------:R-:W-:Y:S01]  /*40f0*/  MUFU.TANH R54, R41 ;  /* 0x0000002900367308 */ /* 0x000fe20000002400 */
[----:B------:R-:W-:Y:S01]  /*4100*/  ISETP.GE.AND P1, PT, R24, R8, PT ;  /* 0x000000081800720c */ /* 0x000fe20003f26270 */
[----:B------:R-:W-:Y:S01]  /*4110*/  FMUL.FTZ R32, R32, UR15 ;  /* 0x0000000f20207c20 */ /* 0x000fe20008410000 */
[----:B------:R-:W-:Y:S01]  /*4120*/  ISETP.GE.AND P0, PT, R24, R9, PT ;  /* 0x000000091800720c */ /* 0x000fe20003f06270 */
[----:B------:R-:W-:Y:S01]  /*4130*/  FMUL.FTZ R34, R34, UR15 ;  /* 0x0000000f22227c20 */ /* 0x000fe20008410000 */
[C---:B------:R-:W-:Y:S01]  /*4140*/  ISETP.GE.AND P4, PT, R24.reuse, R11, PT ;  /* 0x0000000b1800720c */ /* 0x040fe20003f86270 */
[----:B------:R-:W-:Y:S01]  /*4150*/  FMUL.FTZ R33, R33, UR15 ;  /* 0x0000000f21217c20 */ /* 0x000fe20008410000 */
[-C--:B------:R-:W-:Y:S01]  /*4160*/  ISETP.GE.AND P2, PT, R24, R10.reuse, PT ;  /* 0x0000000a1800720c */ /* 0x080fe20003f46270 */
[----:B------:R-:W-:Y:S01]  /*4170*/  FMUL.FTZ R24, R37, UR15 ;  /* 0x0000000f25187c20 */ /* 0x000fe20008410000 */
[----:B----4-:R-:W-:Y:S01]  /*4180*/  FSEL R51, R25, -INF , !P3 ;  /* 0xff80000019337808 */ /* 0x010fe20005800000 */
[----:B------:R-:W-:Y:S01]  /*4190*/  FMUL.FTZ R25, R39, UR15 ;  /* 0x0000000f27197c20 */ /* 0x000fe20008410000 */
[----:B------:R-:W-:Y:S01]  /*41a0*/  FSEL R133, R68, -INF , !P5 ;  /* 0xff80000044857808 */ /* 0x000fe20006800000 */
[----:B------:R2:W3:Y:S01]  /*41b0*/  MUFU.TANH R27, R24 ;  /* 0x00000018001b7308 */ /* 0x0004e20000002400 */
[C---:B------:R-:W-:Y:S01]  /*41c0*/  ISETP.GE.AND P6, PT, R3.reuse, R9, PT ;  /* 0x000000090300720c */ /* 0x040fe20003fc6270 */
[C---:B------:R-:W-:Y:S01]  /*41d0*/  HMMA.16816.F32 R28, R12.reuse, R78, R28 ;  /* 0x0000004e0c1c723c */ /* 0x040fe2000000181c */
[----:B------:R-:W-:Y:S01]  /*41e0*/  ISETP.GE.AND P5, PT, R3, R11, PT ;  /* 0x0000000b0300720c */ /* 0x000fe20003fa6270 */
[----:B------:R-:W-:Y:S01]  /*41f0*/  FMUL.FTZ R35, R35, UR15 ;  /* 0x0000000f23237c20 */ /* 0x000fe20008410000 */
[----:B------:R-:W-:Y:S01]  /*4200*/  ISETP.GE.AND P3, PT, R3, R10, PT ;  /* 0x0000000a0300720c */ /* 0x000fe20003f66270 */
[----:B------:R-:W-:Y:S01]  /*4210*/  VIADD R3, R2, 0x48 ;  /* 0x0000004802037836 */ /* 0x000fe20000000000 */
[----:B------:R-:W-:Y:S01]  /*4220*/  FSEL R71, R146, -INF , !P6 ;  /* 0xff80000092477808 */ /* 0x000fe20007000000 */
[----:B------:R-:W4:Y:S01]  /*4230*/  MUFU.TANH R25, R25 ;  /* 0x0000001900197308 */ /* 0x000f220000002400 */
[----:B------:R-:W-:Y:S01]  /*4240*/  FSEL R100, R142, -INF , !P5 ;  /* 0xff8000008e647808 */ /* 0x000fe20006800000 */
[----:B------:R-:W-:Y:S01]  /*4250*/  HMMA.16816.F32 R12, R12, R106, R20 ;  /* 0x0000006a0c0c723c */ /* 0x000fe20000001814 */
[----:B------:R-:W-:-:S02]  /*4260*/  ISETP.GE.AND P6, PT, R3, R8, PT ;  /* 0x000000080300720c */ /* 0x000fc40003fc6270 */
[----:B------:R-:W-:Y:S02]  /*4270*/  FSEL R145, R145, -INF , !P3 ;  /* 0xff80000091917808 */ /* 0x000fe40005800000 */
[----:B-1----:R-:W-:Y:S01]  /*4280*/  FSEL R49, R150, -INF , !P1 ;  /* 0xff80000096317808 */ /* 0x002fe20004800000 */
[----:B------:R-:W1:Y:S01]  /*4290*/  MUFU.TANH R32, R32 ;  /* 0x0000002000207308 */ /* 0x000e620000002400 */
[----:B--2---:R-:W-:Y:S01]  /*42a0*/  VIADD R24, R2, 0x49 ;  /* 0x0000004902187836 */ /* 0x004fe20000000000 */
[----:B------:R-:W-:Y:S02]  /*42b0*/  FSEL R68, R151, -INF , !P0 ;  /* 0xff80000097447808 */ /* 0x000fe40004000000 */
[----:B------:R-:W-:Y:S02]  /*42c0*/  FSEL R94, R149, -INF , !P4 ;  /* 0xff800000955e7808 */ /* 0x000fe40006000000 */
[----:B------:R-:W-:Y:S02]  /*42d0*/  FSEL R141, R144, -INF , !P2 ;  /* 0xff800000908d7808 */ /* 0x000fe40005000000 */
[----:B-----5:R-:W-:Y:S01]  /*42e0*/  FSEL R48, R36, -INF , !P6 ;  /* 0xff80000024307808 */ /* 0x020fe20007000000 */
[----:B------:R-:W2:Y:S01]  /*42f0*/  MUFU.TANH R34, R34 ;  /* 0x0000002200227308 */ /* 0x000ea20000002400 */
[C---:B------:R-:W-:Y:S01]  /*4300*/  ISETP.GE.AND P5, PT, R3.reuse, R9, PT ;  /* 0x000000090300720c */ /* 0x040fe20003fa6270 */
[----:B------:R-:W-:Y:S01]  /*4310*/  FMUL.FTZ R28, R28, UR15 ;  /* 0x0000000f1c1c7c20 */ /* 0x000fe20008410000 */
[----:B------:R-:W-:Y:S01]  /*4320*/  ISETP.GE.AND P3, PT, R3, R11, PT ;  /* 0x0000000b0300720c */ /* 0x000fe20003f66270 */
[----:B------:R-:W-:Y:S01]  /*4330*/  FMUL.FTZ R29, R29, UR15 ;  /* 0x0000000f1d1d7c20 */ /* 0x000fe20008410000 */
[----:B------:R-:W-:Y:S01]  /*4340*/  ISETP.GE.AND P1, PT, R3, R10, PT ;  /* 0x0000000a0300720c */ /* 0x000fe20003f26270 */
[----:B------:R-:W-:Y:S01]  /*4350*/  VIADD R3, R2, 0x50 ;  /* 0x0000005002037836 */ /* 0x000fe20000000000 */
[C---:B------:R-:W-:Y:S01]  /*4360*/  ISETP.GE.AND P0, PT, R24.reuse, R8, PT ;  /* 0x000000081800720c */ /* 0x040fe20003f06270 */
[----:B------:R-:W5:Y:S01]  /*4370*/  MUFU.TANH R33, R33 ;  /* 0x0000002100217308 */ /* 0x000f620000002400 */
[----:B------:R-:W-:Y:S01]  /*4380*/  ISETP.GE.AND P4, PT, R24, R9, PT ;  /* 0x000000091800720c */ /* 0x000fe20003f86270 */
[----:B------:R-:W-:Y:S01]  /*4390*/  FMUL.FTZ R4, R30, UR15 ;  /* 0x0000000f1e047c20 */ /* 0x000fe20008410000 */
[C---:B------:R-:W-:Y:S01]  /*43a0*/  ISETP.GE.AND P2, PT, R24.reuse, R11, PT ;  /* 0x0000000b1800720c */ /* 0x040fe20003f46270 */
[----:B------:R-:W-:Y:S01]  /*43b0*/  FMUL.FTZ R6, R31, UR15 ;  /* 0x0000000f1f067c20 */ /* 0x000fe20008410000 */
[----:B------:R-:W-:Y:S01]  /*43c0*/  ISETP.GE.AND P6, PT, R24, R10, PT ;  /* 0x0000000a1800720c */ /* 0x000fe20003fc6270 */
[----:B------:R-:W-:Y:S01]  /*43d0*/  FMUL.FTZ R24, R44, UR15 ;  /* 0x0000000f2c187c20 */ /* 0x000fe20008410000 */
[----:B------:R-:W-:Y:S01]  /*43e0*/  FSEL R69, R38, -INF , !P5 ;  /* 0xff80000026457808 */ /* 0x000fe20006800000 */
[----:B------:R-:W-:Y:S01]  /*43f0*/  MUFU.TANH R36, R26 ;  /* 0x0000001a00247308 */ /* 0x000fe20000002400 */
[----:B------:R-:W-:Y:S01]  /*4400*/  ISETP.GE.AND P5, PT, R3, R8, PT ;  /* 0x000000080300720c */ /* 0x000fe20003fa6270 */
[----:B------:R-:W-:Y:S01]  /*4410*/  FMUL.FTZ R12, R12, UR15 ;  /* 0x0000000f0c0c7c20 */ /* 0x000fe20008410000 */
[----:B------:R-:W-:Y:S01]  /*4420*/  FSEL R88, R88, -INF , !P3 ;  /* 0xff80000058587808 */ /* 0x000fe20005800000 */
[----:B------:R-:W-:Y:S01]  /*4430*/  FMUL.FTZ R14, R14, UR15 ;  /* 0x0000000f0e0e7c20 */ /* 0x000fe20008410000 */
[----:B------:R-:W-:Y:S01]  /*4440*/  FSEL R142, R65, -INF , !P1 ;  /* 0xff800000418e7808 */ /* 0x000fe20004800000 */
[----:B------:R-:W-:Y:S01]  /*4450*/  FMUL.FTZ R13, R13, UR15 ;  /* 0x0000000f0d0d7c20 */ /* 0x000fe20008410000 */
[----:B---3--:R-:W-:Y:S01]  /*4460*/  FSEL R43, R27, -INF , !P0 ;  /* 0xff8000001b2b7808 */ /* 0x008fe20004000000 */
[----:B------:R3:W-:Y:S01]  /*4470*/  MUFU.TANH R38, R24 ;  /* 0x0000001800267308 */ /* 0x0007e20000002400 */
[----:B------:R-:W-:Y:S01]  /*4480*/  ISETP.GE.AND P3, PT, R3, R9, PT ;  /* 0x000000090300720c */ /* 0x000fe20003f66270 */
[----:B------:R-:W-:Y:S01]  /*4490*/  FMUL.FTZ R15, R15, UR15 ;  /* 0x0000000f0f0f7c20 */ /* 0x000fe20008410000 */
[----:B------:R-:W-:-:S02]  /*44a0*/  ISETP.GE.AND P1, PT, R3, R11, PT ;  /* 0x0000000b0300720c */ /* 0x000fc40003f26270 */
[----:B------:R-:W-:Y:S01]  /*44b0*/  ISETP.GE.AND P0, PT, R3, R10, PT ;  /* 0x0000000a0300720c */ /* 0x000fe20003f06270 */
[----:B------:R-:W-:Y:S01]  /*44c0*/  VIADD R3, R2, 0x58 ;  /* 0x0000005802037836 */ /* 0x000fe20000000000 */
[----:B----4-:R-:W-:Y:S01]  /*44d0*/  FSEL R65, R25, -INF , !P4 ;  /* 0xff80000019417808 */ /* 0x010fe20006000000 */
[----:B------:R-:W4:Y:S01]  /*44e0*/  MUFU.TANH R35, R35 ;  /* 0x0000002300237308 */ /* 0x000f220000002400 */
[----:B------:R-:W-:Y:S02]  /*44f0*/  FSEL R92, R92, -INF , !P2 ;  /* 0xff8000005c5c7808 */ /* 0x000fe40005000000 */
[----:B------:R-:W-:Y:S02]  /*4500*/  FSEL R143, R53, -INF , !P6 ;  /* 0xff800000358f7808 */ /* 0x000fe40007000000 */
[----:B------:R-:W-:Y:S02]  /*4510*/  FSEL R41, R155, -INF , !P5 ;  /* 0xff8000009b297808 */ /* 0x000fe40006800000 */
[----:B------:R-:W-:Y:S01]  /*4520*/  FSEL R63, R152, -INF , !P3 ;  /* 0xff800000983f7808 */ /* 0x000fe20005800000 */
[----:B------:R-:W4:Y:S01]  /*4530*/  MUFU.TANH R28, R28 ;  /* 0x0000001c001c7308 */ /* 0x000f220000002400 */
[----:B---3--:R-:W-:Y:S01]  /*4540*/  VIADD R24, R2, 0x51 ;  /* 0x0000005102187836 */ /* 0x008fe20000000000 */
[----:B------:R-:W-:-:S02]  /*4550*/  ISETP.GE.AND P3, PT, R3, R8, PT ;  /* 0x000000080300720c */ /* 0x000fc40003f66270 */
[----:B------:R-:W-:Y:S02]  /*4560*/  FSEL R95, R148, -INF , !P1 ;  /* 0xff800000945f7808 */ /* 0x000fe40004800000 */
[C---:B------:R-:W-:Y:S02]  /*4570*/  ISETP.GE.AND P4, PT, R24.reuse, R8, PT ;  /* 0x000000081800720c */ /* 0x040fe40003f86270 */
[C---:B------:R-:W-:Y:S01]  /*4580*/  ISETP.GE.AND P2, PT, R24.reuse, R9, PT ;  /* 0x000000091800720c */ /* 0x040fe20003f46270 */
[----:B------:R-:W-:Y:S01]  /*4590*/  MUFU.TANH R29, R29 ;  /* 0x0000001d001d7308 */ /* 0x000fe20000002400 */
[C---:B------:R-:W-:Y:S02]  /*45a0*/  ISETP.GE.AND P6, PT, R24.reuse, R11, PT ;  /* 0x0000000b1800720c */ /* 0x040fe40003fc6270 */
[----:B------:R-:W-:Y:S01]  /*45b0*/  ISETP.GE.AND P5, PT, R24, R10, PT ;  /* 0x0000000a1800720c */ /* 0x000fe20003fa6270 */
[----:B------:R-:W-:Y:S01]  /*45c0*/  VIADD R24, R2, 0x59 ;  /* 0x0000005902187836 */ /* 0x000fe20000000000 */
[----:B------:R-:W-:-:S02]  /*45d0*/  FSEL R156, R156, -INF , !P0 ;  /* 0xff8000009c9c7808 */ /* 0x000fc40004000000 */
[----:B------:R-:W-:Y:S01]  /*45e0*/  FSEL R40, R157, -INF , !P4 ;  /* 0xff8000009d287808 */ /* 0x000fe20006000000 */
[----:B------:R-:W-:Y:S01]  /*45f0*/  MUFU.TANH R7, R6 ;  /* 0x0000000600077308 */ /* 0x000fe20000002400 */
[C---:B------:R-:W-:Y:S02]  /*4600*/  ISETP.GE.AND P1, PT, R3.reuse, R9, PT ;  /* 0x000000090300720c */ /* 0x040fe40003f26270 */
[C---:B------:R-:W-:Y:S02]  /*4610*/  ISETP.GE.AND P0, PT, R3.reuse, R11, PT ;  /* 0x0000000b0300720c */ /* 0x040fe40003f06270 */
[----:B------:R-:W-:Y:S01]  /*4620*/  ISETP.GE.AND P4, PT, R3, R10, PT ;  /* 0x0000000a0300720c */ /* 0x000fe20003f86270 */
[----:B------:R-:W-:Y:S01]  /*4630*/  VIADD R3, R2, 0x60 ;  /* 0x0000006002037836 */ /* 0x000fe20000000000 */
[----:B------:R-:W-:Y:S01]  /*4640*/  FSEL R62, R159, -INF , !P2 ;  /* 0xff8000009f3e7808 */ /* 0x000fe20005000000 */
[----:B------:R3:W-:Y:S01]  /*4650*/  MUFU.TANH R6, R5 ;  /* 0x0000000500067308 */ /* 0x0007e20000002400 */
[----:B------:R-:W-:-:S02]  /*4660*/  ISETP.GE.AND P2, PT, R24, R8, PT ;  /* 0x000000081800720c */ /* 0x000fc40003f46270 */
[----:B------:R-:W-:Y:S02]  /*4670*/  FSEL R116, R154, -INF , !P6 ;  /* 0xff8000009a747808 */ /* 0x000fe40007000000 */
[----:B------:R-:W-:Y:S02]  /*4680*/  FSEL R153, R153, -INF , !P5 ;  /* 0xff80000099997808 */ /* 0x000fe40006800000 */
[----:B-1----:R-:W-:Y:S01]  /*4690*/  FSEL R37, R32, -INF , !P3 ;  /* 0xff80000020257808 */ /* 0x002fe20005800000 */
[----:B------:R-:W-:Y:S01]  /*46a0*/  MUFU.TANH R12, R12 ;  /* 0x0000000c000c7308 */ /* 0x000fe20000002400 */
[C---:B------:R-:W-:Y:S02]  /*46b0*/  ISETP.GE.AND P6, PT, R24.reuse, R9, PT ;  /* 0x000000091800720c */ /* 0x040fe40003fc6270 */
[C---:B------:R-:W-:Y:S02]  /*46c0*/  ISETP.GE.AND P5, PT, R24.reuse, R11, PT ;  /* 0x0000000b1800720c */ /* 0x040fe40003fa6270 */
[----:B------:R-:W-:Y:S01]  /*46d0*/  ISETP.GE.AND P3, PT, R24, R10, PT ;  /* 0x0000000a1800720c */ /* 0x000fe20003f66270 */
[----:B------:R-:W-:Y:S01]  /*46e0*/  FMUL.FTZ R24, R45, UR15 ;  /* 0x0000000f2d187c20 */ /* 0x000fe20008410000 */
[----:B--2---:R-:W-:Y:S01]  /*46f0*/  FSEL R53, R34, -INF , !P1 ;  /* 0xff80000022357808 */ /* 0x004fe20004800000 */
[----:B------:R-:W-:Y:S01]  /*4700*/  MUFU.TANH R14, R14 ;  /* 0x0000000e000e7308 */ /* 0x000fe20000002400 */
[----:B------:R-:W-:Y:S01]  /*4710*/  FSEL R79, R73, -INF , !P0 ;  /* 0xff800000494f7808 */ /* 0x000fe20004000000 */
[----:B---3--:R-:W-:Y:S01]  /*4720*/  FMUL.FTZ R5, R17, UR15 ;  /* 0x0000000f11057c20 */ /* 0x008fe20008410000 */
[----:B------:R-:W-:-:S02]  /*4730*/  FSEL R147, R42, -INF , !P4 ;  /* 0xff8000002a937808 */ /* 0x000fc40006000000 */
[----:B-----5:R-:W-:Y:S02]  /*4740*/  FSEL R33, R33, -INF , !P2 ;  /* 0xff80000021217808 */ /* 0x020fe40005000000 */
[C---:B------:R-:W-:Y:S01]  /*4750*/  ISETP.GE.AND P1, PT, R3.reuse, R8, PT ;  /* 0x000000080300720c */ /* 0x040fe20003f26270 */
[----:B------:R1:W-:Y:S01]  /*4760*/  MUFU.TANH R26, R24 ;  /* 0x00000018001a7308 */ /* 0x0003e20000002400 */
[C---:B------:R-:W-:Y:S02]  /*4770*/  ISETP.GE.AND P0, PT, R3.reuse, R9, PT ;  /* 0x000000090300720c */ /* 0x040fe40003f06270 */
[C---:B------:R-:W-:Y:S02]  /*4780*/  ISETP.GE.AND P4, PT, R3.reuse, R11, PT ;  /* 0x0000000b0300720c */ /* 0x040fe40003f86270 */
[----:B------:R-:W-:Y:S01]  /*4790*/  ISETP.GE.AND P2, PT, R3, R10, PT ;  /* 0x0000000a0300720c */ /* 0x000fe20003f46270 */
[----:B------:R-:W-:Y:S01]  /*47a0*/  VIADD R3, R2, 0x61 ;  /* 0x0000006102037836 */ /* 0x000fe20000000000 */
[----:B----4-:R-:W-:Y:S01]  /*47b0*/  FSEL R45, R35, -INF , !P6 ;  /* 0xff800000232d7808 */ /* 0x010fe20007000000 */
[----:B------:R-:W-:Y:S01]  /*47c0*/  MUFU.TANH R5, R5 ;  /* 0x0000000500057308 */ /* 0x000fe20000002400 */
[----:B------:R-:W-:-:S02]  /*47d0*/  FSEL R78, R54, -INF , !P5 ;  /* 0xff800000364e7808 */ /* 0x000fc40006800000 */
[----:B------:R-:W-:Y:S02]  /*47e0*/  FSEL R146, R36, -INF , !P3 ;  /* 0xff80000024927808 */ /* 0x000fe40005800000 */
[----:B------:R-:W-:Y:S02]  /*47f0*/  FSEL R32, R161, -INF , !P1 ;  /* 0xff800000a1207808 */ /* 0x000fe40004800000 */
[C---:B------:R-:W-:Y:S01]  /*4800*/  ISETP.GE.AND P6, PT, R3.reuse, R8, PT ;  /* 0x000000080300720c */ /* 0x040fe20003fc6270 */
[----:B------:R-:W-:Y:S01]  /*4810*/  MUFU.TANH R13, R13 ;  /* 0x0000000d000d7308 */ /* 0x000fe20000002400 */
[----:B-1----:R-:W-:Y:S01]  /*4820*/  FMUL.FTZ R24, R46, UR15 ;  /* 0x0000000f2e187c20 */ /* 0x002fe20008410000 */
[C---:B------:R-:W-:Y:S02]  /*4830*/  ISETP.GE.AND P5, PT, R3.reuse, R9, PT ;  /* 0x000000090300720c */ /* 0x040fe40003fa6270 */
[C---:B------:R-:W-:Y:S02]  /*4840*/  ISETP.GE.AND P3, PT, R3.reuse, R11, PT ;  /* 0x0000000b0300720c */ /* 0x040fe40003f66270 */
[----:B------:R-:W-:Y:S01]  /*4850*/  ISETP.GE.AND P1, PT, R3, R10, PT ;  /* 0x0000000a0300720c */ /* 0x000fe20003f26270 */
[----:B------:R-:W-:Y:S01]  /*4860*/  VIADD R3, R2, 0x68 ;  /* 0x0000006802037836 */ /* 0x000fe20000000000 */
[----:B------:R-:W-:Y:S01]  /*4870*/  MUFU.TANH R25, R24 ;  /* 0x0000001800197308 */ /* 0x000fe20000002400 */
[----:B------:R-:W-:-:S02]  /*4880*/  FSEL R44, R163, -INF , !P0 ;  /* 0xff800000a32c7808 */ /* 0x000fc40004000000 */
[----:B------:R-:W-:Y:S02]  /*4890*/  FSEL R42, R172, -INF , !P5 ;  /* 0xff800000ac2a7808 */ /* 0x000fe40006800000 */
[----:B------:R-:W-:Y:S02]  /*48a0*/  ISETP.GE.AND P0, PT, R3, R8, PT ;  /* 0x000000080300720c */ /* 0x000fe40003f06270 */
[----:B------:R-:W-:Y:S01]  /*48b0*/  FSEL R102, R166, -INF , !P3 ;  /* 0xff800000a6667808 */ /* 0x000fe20005800000 */
[----:B------:R-:W1:Y:S01]  /*48c0*/  MUFU.TANH R24, R4 ;  /* 0x0000000400187308 */ /* 0x000e620000002400 */
[----:B------:R-:W-:Y:S02]  /*48d0*/  FSEL R154, R164, -INF , !P1 ;  /* 0xff800000a49a7808 */ /* 0x000fe40004800000 */
[----:B------:R-:W-:Y:S02]  /*48e0*/  FSEL R28, R28, -INF , !P0 ;  /* 0xff8000001c1c7808 */ /* 0x000fe40004000000 */
[----:B------:R-:W-:-:S02]  /*48f0*/  FSEL R127, R160, -INF , !P4 ;  /* 0xff800000a07f7808 */ /* 0x000fc40006000000 */
[----:B------:R-:W-:Y:S01]  /*4900*/  FSEL R158, R158, -INF , !P2 ;  /* 0xff8000009e9e7808 */ /* 0x000fe20005000000 */
[----:B------:R-:W-:Y:S01]  /*4910*/  MUFU.TANH R15, R15 ;  /* 0x0000000f000f7308 */ /* 0x000fe20000002400 */
[----:B------:R-:W-:Y:S01]  /*4920*/  FSEL R27, R168, -INF , !P6 ;  /* 0xff800000a81b7808 */ /* 0x000fe20007000000 */
[----:B------:R-:W-:Y:S01]  /*4930*/  BAR.SYNC.DEFER_BLOCKING 0x0 ;  /* 0x0000000000007b1d */ /* 0x000fe20000010000 */
[C---:B------:R-:W-:Y:S02]  /*4940*/  ISETP.GE.AND P4, PT, R3.reuse, R9, PT ;  /* 0x000000090300720c */ /* 0x040fe40003f86270 */
[C---:B------:R-:W-:Y:S02]  /*4950*/  ISETP.GE.AND P2, PT, R3.reuse, R11, PT ;  /* 0x0000000b0300720c */ /* 0x040fe40003f46270 */
[----:B------:R-:W-:Y:S01]  /*4960*/  ISETP.GE.AND P6, PT, R3, R10, PT ;  /* 0x0000000a0300720c */ /* 0x000fe20003fc6270 */
[----:B------:R-:W-:Y:S01]  /*4970*/  VIADD R3, R2, 0x70 ;  /* 0x0000007002037836 */ /* 0x000fe20000000000 */
[----:B-1----:R-:W-:Y:S01]  /*4980*/  FSEL R36, R24, -INF , !P4 ;  /* 0xff80000018247808 */ /* 0x002fe20006000000 */
[----:B------:R-:W-:Y:S01]  /*4990*/  VIADD R4, R2, 0x69 ;  /* 0x0000006902047836 */ /* 0x000fe20000000000 */
[----:B------:R-:W-:-:S02]  /*49a0*/  FSEL R103, R38, -INF , !P2 ;  /* 0xff80000026677808 */ /* 0x000fc40005000000 */
[----:B------:R-:W-:Y:S02]  /*49b0*/  FSEL R155, R25, -INF , !P6 ;  /* 0xff800000199b7808 */ /* 0x000fe40007000000 */
[C---:B------:R-:W-:Y:S02]  /*49c0*/  ISETP.GE.AND P5, PT, R4.reuse, R8, PT ;  /* 0x000000080400720c */ /* 0x040fe40003fa6270 */
[C---:B------:R-:W-:Y:S02]  /*49d0*/  ISETP.GE.AND P3, PT, R4.reuse, R9, PT ;  /* 0x000000090400720c */ /* 0x040fe40003f66270 */
[C---:B------:R-:W-:Y:S02]  /*49e0*/  ISETP.GE.AND P1, PT, R4.reuse, R11, PT ;  /* 0x0000000b0400720c */ /* 0x040fe40003f26270 */
[----:B------:R-:W-:Y:S01]  /*49f0*/  ISETP.GE.AND P0, PT, R4, R10, PT ;  /* 0x0000000a0400720c */ /* 0x000fe20003f06270 */
[----:B------:R-:W-:Y:S01]  /*4a00*/  FMUL.FTZ R4, R16, UR15 ;  /* 0x0000000f10047c20 */ /* 0x000fe20008410000 */
[----:B------:R-:W-:-:S02]  /*4a10*/  FSEL R29, R29, -INF , !P5 ;  /* 0xff8000001d1d7808 */ /* 0x000fc40006800000 */
[C---:B------:R-:W-:Y:S01]  /*4a20*/  ISETP.GE.AND P4, PT, R3.reuse, R8, PT ;  /* 0x000000080300720c */ /* 0x040fe20003f86270 */
[----:B------:R1:W-:Y:S01]  /*4a30*/  MUFU.TANH R16, R4 ;  /* 0x0000000400107308 */ /* 0x0003e20000002400 */
[C---:B------:R-:W-:Y:S02]  /*4a40*/  ISETP.GE.AND P2, PT, R3.reuse, R9, PT ;  /* 0x000000090300720c */ /* 0x040fe40003f46270 */
[C---:B------:R-:W-:Y:S02]  /*4a50*/  ISETP.GE.AND P6, PT, R3.reuse, R11, PT ;  /* 0x0000000b0300720c */ /* 0x040fe40003fc6270 */
[----:B------:R-:W-:Y:S01]  /*4a60*/  ISETP.GE.AND P5, PT, R3, R10, PT ;  /* 0x0000000a0300720c */ /* 0x000fe20003fa6270 */
[----:B------:R-:W-:Y:S01]  /*4a70*/  VIADD R3, R2, 0x78 ;  /* 0x0000007802037836 */ /* 0x000fe20000000000 */
[----:B------:R-:W-:Y:S02]  /*4a80*/  FSEL R35, R7, -INF , !P3 ;  /* 0xff80000007237808 */ /* 0x000fe40005800000 */
[----:B------:R-:W-:-:S02]  /*4a90*/  FSEL R34, R170, -INF , !P2 ;  /* 0xff800000aa227808 */ /* 0x000fc40005000000 */
[----:B------:R-:W-:Y:S02]  /*4aa0*/  FSEL R106, R165, -INF , !P6 ;  /* 0xff800000a56a7808 */ /* 0x000fe40007000000 */
[----:B------:R-:W-:Y:S02]  /*4ab0*/  FSEL R161, R162, -INF , !P5 ;  /* 0xff800000a2a17808 */ /* 0x000fe40006800000 */
[CC--:B------:R-:W-:Y:S01]  /*4ac0*/  ISETP.GE.AND P2, PT, R3.reuse, R8.reuse, PT ;  /* 0x000000080300720c */ /* 0x0c0fe20003f46270 */
[----:B-1----:R-:W-:Y:S01]  /*4ad0*/  VIADD R4, R2, 0x71 ;  /* 0x0000007102047836 */ /* 0x002fe20000000000 */
[C---:B------:R-:W-:Y:S02]  /*4ae0*/  ISETP.GE.AND P6, PT, R3.reuse, R9, PT ;  /* 0x000000090300720c */ /* 0x040fe40003fc6270 */
[----:B------:R-:W-:Y:S02]  /*4af0*/  ISETP.GE.AND P5, PT, R3, R11, PT ;  /* 0x0000000b0300720c */ /* 0x000fe40003fa6270 */
[----:B------:R-:W-:-:S02]  /*4b00*/  ISETP.GE.AND P3, PT, R4, R8, PT ;  /* 0x000000080400720c */ /* 0x000fc40003f66270 */
[----:B------:R-:W-:Y:S02]  /*4b10*/  FSEL R157, R6, -INF , !P0 ;  /* 0xff800000069d7808 */ /* 0x000fe40004000000 */
[----:B------:R-:W-:Y:S02]  /*4b20*/  FSEL R25, R174, -INF , !P3 ;  /* 0xff800000ae197808 */ /* 0x000fe40005800000 */
[----:B------:R-:W-:Y:S01]  /*4b30*/  ISETP.GE.AND P3, PT, R3, R10, PT ;  /* 0x0000000a0300720c */ /* 0x000fe20003f66270 */
[----:B------:R-:W-:Y:S01]  /*4b40*/  FMUL.FTZ R3, R18, UR15 ;  /* 0x0000000f12037c20 */ /* 0x000fe20008410000 */
[----:B------:R-:W-:Y:S02]  /*4b50*/  ISETP.GE.AND P0, PT, R4, R11, PT ;  /* 0x0000000b0400720c */ /* 0x000fe40003f06270 */
[----:B------:R-:W-:Y:S02]  /*4b60*/  FSEL R107, R26, -INF , !P1 ;  /* 0xff8000001a6b7808 */ /* 0x000fe40004800000 */
[----:B------:R-:W-:Y:S01]  /*4b70*/  FSEL R26, R171, -INF , !P4 ;  /* 0xff800000ab1a7808 */ /* 0x000fe20006000000 */
[----:B------:R-:W1:Y:S01]  /*4b80*/  MUFU.TANH R3, R3 ;  /* 0x0000000300037308 */ /* 0x000e620000002400 */
[----:B------:R-:W-:-:S02]  /*4b90*/  ISETP.GE.AND P1, PT, R4, R9, PT ;  /* 0x000000090400720c */ /* 0x000fc40003f26270 */
[----:B------:R-:W-:Y:S01]  /*4ba0*/  ISETP.GE.AND P4, PT, R4, R10, PT ;  /* 0x0000000a0400720c */ /* 0x000fe20003f86270 */
[----:B------:R-:W-:Y:S01]  /*4bb0*/  FMUL.FTZ R4, R19, UR15 ;  /* 0x0000000f13047c20 */ /* 0x000fe20008410000 */
[----:B------:R-:W-:Y:S02]  /*4bc0*/  FSEL R144, R169, -INF , !P0 ;  /* 0xff800000a9907808 */ /* 0x000fe40004000000 */
[----:B------:R-:W-:Y:S02]  /*4bd0*/  ISETP.GE.AND P0, PT, R2, R9, PT ;  /* 0x000000090200720c */ /* 0x000fe40003f06270 */
[----:B------:R-:W-:Y:S02]  /*4be0*/  FSEL R164, R173, -INF , !P1 ;  /* 0xff800000ada47808 */ /* 0x000fe40004800000 */
[----:B------:R-:W-:Y:S02]  /*4bf0*/  FSEL R22, R177, -INF , !P0 ;  /* 0xff800000b1167808 */ /* 0x000fe40004000000 */
[----:B------:R-:W-:-:S02]  /*4c00*/  PLOP3.LUT P0, PT, PT, PT, UP0, 0x80, 0x0 ;  /* 0x000000000000781c */ /* 0x000fc40003f0f008 */
[----:B------:R-:W-:Y:S02]  /*4c10*/  FSEL R160, R167, -INF , !P4 ;  /* 0xff800000a7a07808 */ /* 0x000fe40006000000 */
[----:B-1----:R-:W-:Y:S02]  /*4c20*/  FSEL R162, R3, -INF , !P3 ;  /* 0xff80000003a27808 */ /* 0x002fe40005800000 */
[----:B------:R-:W1:Y:S01]  /*4c30*/  MUFU.TANH R3, R4 ;  /* 0x0000000400037308 */ /* 0x000e620000002400 */
[----:B------:R-:W-:Y:S02]  /*4c40*/  FSEL R24, R12, -INF , !P2 ;  /* 0xff8000000c187808 */ /* 0x000fe40005000000 */
[C---:B------:R-:W-:Y:S02]  /*4c50*/  ISETP.GE.AND P1, PT, R2.reuse, R8, PT ;  /* 0x000000080200720c */ /* 0x040fe40003f26270 */
[C---:B------:R-:W-:Y:S02]  /*4c60*/  ISETP.GE.AND P4, PT, R2.reuse, R11, PT ;  /* 0x0000000b0200720c */ /* 0x040fe40003f86270 */
[C---:B------:R-:W-:Y:S01]  /*4c70*/  ISETP.GE.AND P2, PT, R2.reuse, R10, PT ;  /* 0x0000000a0200720c */ /* 0x040fe20003f46270 */
[----:B------:R-:W-:Y:S01]  /*4c80*/  VIADD R2, R2, 0x79 ;  /* 0x0000007902027836 */ /* 0x000fe20000000000 */
[----:B------:R-:W-:-:S02]  /*4c90*/  FSEL R163, R14, -INF , !P6 ;  /* 0xff8000000ea37808 */ /* 0x000fc40007000000 */
[----:B------:R-:W-:Y:S02]  /*4ca0*/  FSEL R152, R16, -INF , !P5 ;  /* 0xff80000010987808 */ /* 0x000fe40006800000 */
[----:B------:R-:W-:Y:S02]  /*4cb0*/  FSEL R19, R178, -INF , !P1 ;  /* 0xff800000b2137808 */ /* 0x000fe40004800000 */
[C---:B------:R-:W-:Y:S02]  /*4cc0*/  ISETP.GE.AND P6, PT, R2.reuse, R8, PT ;  /* 0x000000080200720c */ /* 0x040fe40003fc6270 */
[C---:B------:R-:W-:Y:S02]  /*4cd0*/  ISETP.GE.AND P5, PT, R2.reuse, R9, PT ;  /* 0x000000090200720c */ /* 0x040fe40003fa6270 */
[C---:B------:R-:W-:Y:S02]  /*4ce0*/  ISETP.GE.AND P3, PT, R2.reuse, R11, PT ;  /* 0x0000000b0200720c */ /* 0x040fe40003f66270 */
[----:B------:R-:W-:Y:S01]  /*4cf0*/  ISETP.GE.AND P1, PT, R2, R10, PT ;  /* 0x0000000a0200720c */ /* 0x000fe20003f26270 */
[----:B------:R-:W-:Y:S01]  /*4d00*/  IMAD.IADD R2, R136, 0x1, R112 ;  /* 0x0000000188027824 */ /* 0x000fe200078e0270 */
[----:B------:R-:W-:-:S02]  /*4d10*/  FSEL R30, R176, -INF , !P4 ;  /* 0xff800000b01e7808 */ /* 0x000fc40006000000 */
[----:B------:R-:W-:Y:S02]  /*4d20*/  FSEL R31, R175, -INF , !P2 ;  /* 0xff800000af1f7808 */ /* 0x000fe40005000000 */
[----:B------:R-:W-:Y:S02]  /*4d30*/  FSEL R23, R13, -INF , !P6 ;  /* 0xff8000000d177808 */ /* 0x000fe40007000000 */
[----:B------:R-:W-:Y:S02]  /*4d40*/  FSEL R168, R15, -INF , !P5 ;  /* 0xff8000000fa87808 */ /* 0x000fe40006800000 */
[----:B------:R-:W-:Y:S02]  /*4d50*/  FSEL R112, R5, -INF , !P3 ;  /* 0xff80000005707808 */ /* 0x000fe40005800000 */
[----:B-1----:R-:W-:Y:S01]  /*4d60*/  FSEL R159, R3, -INF , !P1 ;  /* 0xff800000039f7808 */ /* 0x002fe20004800000 */
        /* <DEDUP_REMOVED lines=58> */
.L_x_524:
[----:B------:R-:W-:Y:S05]  /*5110*/  BSYNC B0 ;  /* 0x0000000000007941 */ /* 0x000fea0003800000 */
.L_x_523:
[----:B------:R-:W0:Y:S02]  /*5120*/  LDGDEPBAR ;  /* 0x00000000000079af */ /* 0x000e240000000000 */
.L_x_522:
        /* <DEDUP_REMOVED lines=67> */
[----:B-1----:R-:W1:Y:S01]  /*5560*/  SHFL.BFLY PT, R5, R38, 0x2, 0x1f ;  /* 0x0c401f0026057f89 */ /* 0x002e6200000e0000 */
        /* <DEDUP_REMOVED lines=90> */
[----:B------:R1:W-:Y:S08]  /*5b10*/  MUFU.EX2 R252, R4 ;  /* 0x0000000400fc7308 */ /* 0x0003f00000000800 */
[----:B------:R2:W-:Y:S01]  /*5b20*/  MUFU.EX2 R251, R3 ;  /* 0x0000000300fb7308 */ /* 0x0005e20000000800 */
[----:B-1----:R-:W-:Y:S01]  /*5b30*/  FMNMX.FTZ R4, R30, R118, !PT ;  /* 0x000000761e047209 */ /* 0x002fe20007810000 */
[----:B--2---:R-:W-:-:S02]  /*5b40*/  FFMA.FTZ R3, R22, UR19, -R5 ;  /* 0x0000001316037c23 */ /* 0x004fc40008010805 */
[----:B------:R-:W1:Y:S04]  /*5b50*/  LDSM.16.MT88.4 R20, [R184+0x4000] ;  /* 0x00400000b814783b */ /* 0x000e680000004200 */
[----:B------:R2:W-:Y:S02]  /*5b60*/  MUFU.EX2 R179, R3 ;  /* 0x0000000300b37308 */ /* 0x0005e40000000800 */
[----:B--2---:R-:W-:-:S06]  /*5b70*/  FFMA.FTZ R3, R96, UR19, -R5 ;  /* 0x0000001360037c23 */ /* 0x004fcc0008010805 */
        /* <DEDUP_REMOVED lines=9> */
[C---:B-1----:R-:W-:Y:S06]  /*5c10*/  HMMA.16816.F32 R72, R16.reuse, R20, RZ ;  /* 0x000000141048723c */ /* 0x042fec00000018ff */
[----:B------:R-:W-:Y:S01]  /*5c20*/  HMMA.16816.F32 R68, R16, R22, RZ ;  /* 0x000000161044723c */ /* 0x000fe200000018ff */
[----:B--2---:R-:W-:Y:S01]  /*5c30*/  FMNMX.FTZ R3, R119, R4, !PT ;  /* 0x0000000477037209 */ /* 0x004fe20007810000 */
[----:B------:R-:W-:-:S03]  /*5c40*/  FFMA.FTZ R4, R90, UR19, -R5 ;  /* 0x000000135a047c23 */ /* 0x000fc60008010805 */
[----:B------:R-:W-:Y:S01]  /*5c50*/  FMNMX.FTZ R3, R117, R3, !PT ;  /* 0x0000000375037209 */ /* 0x000fe20007810000 */
[----:B------:R1:W2:Y:S03]  /*5c60*/  MUFU.EX2 R206, R4 ;  /* 0x0000000400ce7308 */ /* 0x0002a60000000800 */
        /* <DEDUP_REMOVED lines=55> */
[----:B------:R-:W-:Y:S01]  /*5fe0*/  FMNMX.FTZ R37, R112, R37, !PT ;  /* 0x0000002570257209 */ /* 0x000fe20007810000 */
[----:B------:R-:W-:Y:S02]  /*5ff0*/  HMMA.16816.F32 R64, R16, R26, RZ ;  /* 0x0000001a1040723c */ /* 0x000fe400000018ff */
[----:B------:R1:W-:Y:S02]  /*6000*/  MUFU.EX2 R204, R3 ;  /* 0x0000000300cc7308 */ /* 0x0003e40000000800 */
[----:B------:R-:W4:Y:S01]  /*6010*/  SHFL.BFLY PT, R6, R37, 0x2, 0x1f ;  /* 0x0c401f0025067f89 */ /* 0x000f2200000e0000 */
[----:B-1----:R-:W-:Y:S01]  /*6020*/  FMNMX.FTZ R3, R133, R4, !PT ;  /* 0x0000000485037209 */ /* 0x002fe20007810000 */
[----:B------:R-:W-:-:S03]  /*6030*/  FFMA.FTZ R4, R63, UR19, -R5 ;  /* 0x000000133f047c23 */ /* 0x000fc60008010805 */
[----:B------:R-:W-:Y:S01]  /*6040*/  FMNMX.FTZ R3, R134, R3, !PT ;  /* 0x0000000386037209 */ /* 0x000fe20007810000 */
[----:B------:R1:W-:Y:S03]  /*6050*/  MUFU.EX2 R203, R4 ;  /* 0x0000000400cb7308 */ /* 0x0003e60000000800 */
[----:B------:R-:W-:Y:S02]  /*6060*/  FMNMX.FTZ R3, R145, R3, !PT ;  /* 0x0000000391037209 */ /* 0x000fe40007810000 */
[----:B----4-:R-:W-:Y:S02]  /*6070*/  FMNMX.FTZ R37, R37, R6, !PT ;  /* 0x0000000625257209 */ /* 0x010fe40007810000 */
[----:B------:R-:W-:-:S03]  /*6080*/  FMNMX.FTZ R3, R141, R3, !PT ;  /* 0x000000038d037209 */ /* 0x000fc60007810000 */
[----:B------:R-:W4:Y:S01]  /*6090*/  SHFL.BFLY PT, R6, R37, 0x1, 0x1f ;  /* 0x0c201f0025067f89 */ /* 0x000f2200000e0000 */
[----:B------:R-:W-:-:S04]  /*60a0*/  FMNMX.FTZ R3, R142, R3, !PT ;  /* 0x000000038e037209 */ /* 0x000fc80007810000 */
[----:B------:R-:W-:Y:S01]  /*60b0*/  FMNMX.FTZ R3, R143, R3, !PT ;  /* 0x000000038f037209 */ /* 0x000fe20007810000 */
[----:B-1----:R-:W-:Y:S02]  /*60c0*/  FFMA.FTZ R4, R62, UR19, -R5 ;  /* 0x000000133e047c23 */ /* 0x002fe40008010805 */
[----:B------:R-:W-:Y:S02]  /*60d0*/  HMMA.16816.F32 R60, R16, R24, RZ ;  /* 0x00000018103c723c */ /* 0x000fe400000018ff */
[----:B------:R1:W-:Y:S05]  /*60e0*/  MUFU.EX2 R202, R4 ;  /* 0x0000000400ca7308 */ /* 0x0003ea0000000800 */
[----:B------:R-:W-:-:S02]  /*60f0*/  F2FP.F16.F32.PACK_AB R16, R223, R224 ;  /* 0x000000e0df10723e */ /* 0x000fc400000000ff */
[----:B--2---:R-:W-:Y:S02]  /*6100*/  F2FP.F16.F32.PACK_AB R17, R206, R183 ;  /* 0x000000b7ce11723e */ /* 0x004fe400000000ff */
[----:B------:R-:W-:Y:S02]  /*6110*/  F2FP.F16.F32.PACK_AB R18, R226, R225 ;  /* 0x000000e1e212723e */ /* 0x000fe400000000ff */
[----:B---3--:R-:W-:Y:S02]  /*6120*/  F2FP.F16.F32.PACK_AB R19, R209, R205 ;  /* 0x000000cdd113723e */ /* 0x008fe400000000ff */
[----:B----4-:R-:W-:Y:S01]  /*6130*/  FMNMX.FTZ R37, R37, R6, !PT ;  /* 0x0000000625257209 */ /* 0x010fe20007810000 */
        /* <DEDUP_REMOVED lines=9> */
[----:B------:R-:W-:-:S03]  /*61d0*/  FFMA.FTZ R4, R44, UR19, -R5 ;  /* 0x000000132c047c23 */ /* 0x000fc60008010805 */
        /* <DEDUP_REMOVED lines=14> */
[----:B------:R-:W-:Y:S01]  /*62c0*/  FMNMX.FTZ R6, R162, R3, !PT ;  /* 0x00000003a2067209 */ /* 0x000fe20007810000 */
[----:B------:R-:W-:Y:S02]  /*62d0*/  FFMA.FTZ R3, R34, UR19, -R5 ;  /* 0x0000001322037c23 */ /* 0x000fe40008010805 */
[----:B------:R-:W2:Y:S03]  /*62e0*/  LDSM.16.MT88.4 R32, [R185+0x4400] ;  /* 0x00440000b920783b */ /* 0x000ea60000004200 */
[----:B------:R3:W-:Y:S01]  /*62f0*/  MUFU.EX2 R181, R3 ;  /* 0x0000000300b57308 */ /* 0x0007e20000000800 */
[----:B-1----:R-:W-:-:S05]  /*6300*/  FSEL R4, R7, RZ, P1 ;  /* 0x000000ff07047208 */ /* 0x002fca0000800000 */
[--C-:B------:R-:W-:Y:S01]  /*6310*/  FFMA.FTZ R7, R114, UR19, -R4.reuse ;  /* 0x0000001372077c23 */ /* 0x100fe20008010804 */
[----:B---3--:R-:W-:Y:S01]  /*6320*/  FMNMX.FTZ R3, R159, R6, !PT ;  /* 0x000000069f037209 */ /* 0x008fe20007810000 */
[--C-:B------:R-:W-:Y:S02]  /*6330*/  FFMA.FTZ R6, R30, UR19, -R4.reuse ;  /* 0x000000131e067c23 */ /* 0x100fe40008010804 */
[----:B------:R-:W-:Y:S02]  /*6340*/  MUFU.EX2 R114, R7 ;  /* 0x0000000700727308 */ /* 0x000fe40000000800 */
[----:B------:R-:W1:Y:S06]  /*6350*/  SHFL.BFLY PT, R12, R3, 0x2, 0x1f ;  /* 0x0c401f00030c7f89 */ /* 0x000e6c00000e0000 */
[----:B------:R3:W-:Y:S01]  /*6360*/  MUFU.EX2 R169, R6 ;  /* 0x0000000600a97308 */ /* 0x0007e20000000800 */
[----:B--2---:R-:W-:Y:S01]  /*6370*/  HMMA.16816.F32 R80, R16, R32, R60 ;  /* 0x000000201050723c */ /* 0x004fe2000000183c */
[----:B---3--:R-:W-:Y:S01]  /*6380*/  FFMA.FTZ R6, R118, UR19, -R4 ;  /* 0x0000001376067c23 */ /* 0x008fe20008010804 */
        /* <DEDUP_REMOVED lines=16> */
[----:B---3--:R-:W-:Y:S01]  /*6490*/  F2FP.F16.F32.PACK_AB R14, R117, R119 ;  /* 0x00000077750e723e */ /* 0x008fe200000000ff */
        /* <DEDUP_REMOVED lines=15> */
[--C-:B-1----:R-:W-:Y:S02]  /*6590*/  FFMA.FTZ R6, R31, UR19, -R3.reuse ;  /* 0x000000131f067c23 */ /* 0x102fe40008010803 */
[----:B------:R-:W1:Y:S04]  /*65a0*/  LDSM.16.MT88.4 R28, [R184+0x4400] ;  /* 0x00440000b81c783b */ /* 0x000e680000004200 */
[----:B------:R-:W-:Y:S08]  /*65b0*/  MUFU.EX2 R7, R6 ;  /* 0x0000000600077308 */ /* 0x000ff00000000800 */
[----:B------:R2:W3:Y:S02]  /*65c0*/  MUFU.EX2 R6, R0 ;  /* 0x0000000000067308 */ /* 0x0004e40000000800 */
[----:B--2---:R-:W-:Y:S01]  /*65d0*/  FFMA.FTZ R0, R126, UR19, -R3 ;  /* 0x000000137e007c23 */ /* 0x004fe20008010803 */
[----:B---3--:R-:W-:-:S05]  /*65e0*/  F2FP.F16.F32.PACK_AB R13, R6, R7 ;  /* 0x00000007060d723e */ /* 0x008fca00000000ff */
[----:B------:R2:W-:Y:S01]  /*65f0*/  MUFU.EX2 R93, R0 ;  /* 0x00000000005d7308 */ /* 0x0005e20000000800 */
[----:B-1----:R-:W-:Y:S01]  /*6600*/  HMMA.16816.F32 R72, R16, R28, R72 ;  /* 0x0000001c1048723c */ /* 0x002fe20000001848 */
[----:B--2---:R-:W-:-:S06]  /*6610*/  FFMA.FTZ R0, R123, UR19, -R3 ;  /* 0x000000137b007c23 */ /* 0x004fcc0008010803 */
[----:B------:R1:W2:Y:S02]  /*6620*/  MUFU.EX2 R96, R0 ;  /* 0x0000000000607308 */ /* 0x0002a40000000800 */
[----:B-1----:R-:W-:Y:S01]  /*6630*/  FFMA.FTZ R0, R101, UR19, -R4 ;  /* 0x0000001365007c23 */ /* 0x002fe20008010804 */
[----:B--2---:R-:W-:-:S05]  /*6640*/  F2FP.F16.F32.PACK_AB R15, R96, R93 ;  /* 0x0000005d600f723e */ /* 0x004fca00000000ff */
[----:B------:R1:W-:Y:S02]  /*6650*/  MUFU.EX2 R123, R0 ;  /* 0x00000000007b7308 */ /* 0x0003e40000000800 */
[C---:B------:R-:W-:Y:S06]  /*6660*/  HMMA.16816.F32 R44, R12.reuse, R24, RZ ;  /* 0x000000180c2c723c */ /* 0x040fec00000018ff */
[C---:B------:R-:W-:Y:S01]  /*6670*/  HMMA.16816.F32 R52, R12.reuse, R26, RZ ;  /* 0x0000001a0c34723c */ /* 0x040fe200000018ff */
[----:B------:R-:W2:Y:S05]  /*6680*/  LDSM.16.MT88.4 R24, [R184+0x4800] ;  /* 0x00480000b818783b */ /* 0x000eaa0000004200 */
[----:B------:R-:W-:Y:S01]  /*6690*/  HMMA.16816.F32 R40, R12, R20, RZ ;  /* 0x000000140c28723c */ /* 0x000fe200000018ff */
[----:B-1----:R-:W-:-:S04]  /*66a0*/  FFMA.FTZ R0, R122, UR19, -R3 ;  /* 0x000000137a007c23 */ /* 0x002fc80008010803 */
[----:B------:R1:W-:Y:S01]  /*66b0*/  MUFU.EX2 R101, R0 ;  /* 0x0000000000657308 */ /* 0x0003e20000000800 */
[----:B------:R-:W-:Y:S01]  /*66c0*/  HMMA.16816.F32 R48, R12, R22, RZ ;  /* 0x000000160c30723c */ /* 0x000fe200000018ff */
[----:B------:R-:W3:Y:S06]  /*66d0*/  LDSM.16.MT88.4 R20, [R185+0x4800] ;  /* 0x00480000b914783b */ /* 0x000eec0000004200 */
[----:B------:R-:W-:Y:S02]  /*66e0*/  F2FP.F16.F32.PACK_AB R12, R114, R115 ;  /* 0x00000073720c723e */ /* 0x000fe400000000ff */
[----:B------:R-:W-:Y:S01]  /*66f0*/  F2FP.F16.F32.PACK_AB R14, R170, R113 ;  /* 0x00000071aa0e723e */ /* 0x000fe200000000ff */
        /* <DEDUP_REMOVED lines=21> */
[----:B------:R-:W4:Y:S01]  /*6850*/  LDSM.16.MT88.4 R32, [R184+0x4c00] ;  /* 0x004c0000b820783b */ /* 0x000f220000004200 */
[----:B-1----:R-:W-:-:S05]  /*6860*/  FFMA.FTZ R0, R94, UR19, -R4 ;  /* 0x000000135e007c23 */ /* 0x002fca0008010804 */
[----:B------:R-:W-:Y:S01]  /*6870*/  F2FP.F16.F32.PACK_AB R16, R237, R227 ;  /* 0x000000e3ed10723e */ /* 0x000fe200000000ff */
[----:B------:R1:W-:Y:S01]  /*6880*/  MUFU.EX2 R109, R0 ;  /* 0x00000000006d7308 */ /* 0x0003e20000000800 */
[----:B------:R-:W-:Y:S02]  /*6890*/  F2FP.F16.F32.PACK_AB R17, R218, R212 ;  /* 0x000000d4da11723e */ /* 0x000fe400000000ff */
[----:B------:R-:W-:Y:S02]  /*68a0*/  F2FP.F16.F32.PACK_AB R18, R235, R236 ;  /* 0x000000eceb12723e */ /* 0x000fe400000000ff */
[----:B------:R-:W-:-:S07]  /*68b0*/  F2FP.F16.F32.PACK_AB R19, R216, R217 ;  /* 0x000000d9d813723e */ /* 0x000fce00000000ff */
[----:B--2---:R-:W-:Y:S01]  /*68c0*/  HMMA.16816.F32 R68, R16, R24, R72 ;  /* 0x000000181044723c */ /* 0x004fe20000001848 */
[----:B-1----:R-:W-:-:S04]  /*68d0*/  FFMA.FTZ R0, R130, UR19, -R3 ;  /* 0x0000001382007c23 */ /* 0x002fc80008010803 */
        /* <DEDUP_REMOVED lines=11> */
[----:B---3--:R-:W-:Y:S06]  /*6990*/  HMMA.16816.F32 R60, R12, R22, R44 ;  /* 0x000000160c3c723c */ /* 0x008fec000000182c */
[-C--:B------:R-:W-:Y:S06]  /*69a0*/  HMMA.16816.F32 R44, R16, R20.reuse, R80 ;  /* 0x00000014102c723c */ /* 0x080fec0000001850 */
[----:B------:R-:W-:Y:S01]  /*69b0*/  HMMA.16816.F32 R64, R12, R20, R56 ;  /* 0x000000140c40723c */ /* 0x000fe20000001838 */
[----:B-1----:R-:W-:-:S04]  /*69c0*/  FFMA.FTZ R0, R92, UR19, -R4 ;  /* 0x000000135c007c23 */ /* 0x002fc80008010804 */
[----:B------:R1:W-:Y:S01]  /*69d0*/  MUFU.EX2 R99, R0 ;  /* 0x0000000000637308 */ /* 0x0003e20000000800 */
[C---:B------:R-:W-:Y:S06]  /*69e0*/  HMMA.16816.F32 R148, R12.reuse, R26, R40 ;  /* 0x0000001a0c94723c */ /* 0x040fec0000001828 */
[----:B------:R-:W-:Y:S06]  /*69f0*/  HMMA.16816.F32 R136, R12, R24, R136 ;  /* 0x000000180c88723c */ /* 0x000fec0000001888 */
[----:B------:R-:W-:Y:S01]  /*6a00*/  HMMA.16816.F32 R56, R16, R26, R48 ;  /* 0x0000001a1038723c */ /* 0x000fe20000001830 */
[----:B------:R-:W-:Y:S01]  /*6a10*/  LDSM.16.MT88.4 R24, [R184+0x5000] ;  /* 0x00500000b818783b */ /* 0x000fe20000004200 */
[----:B------:R-:W-:Y:S01]  /*6a20*/  F2FP.F16.F32.PACK_AB R12, R176, R175 ;  /* 0x000000afb00c723e */ /* 0x000fe200000000ff */
[----:B-1----:R-:W-:Y:S01]  /*6a30*/  FFMA.FTZ R0, R95, UR19, -R4 ;  /* 0x000000135f007c23 */ /* 0x002fe20008010804 */
[----:B------:R-:W-:-:S02]  /*6a40*/  F2FP.F16.F32.PACK_AB R14, R111, R123 ;  /* 0x0000007b6f0e723e */ /* 0x000fc400000000ff */
        /* <DEDUP_REMOVED lines=8> */
[C---:B----4-:R-:W-:Y:S01]  /*6ad0*/  HMMA.16816.F32 R68, R16.reuse, R32, R68 ;  /* 0x000000201044723c */ /* 0x050fe20000001844 */
[----:B------:R2:W-:Y:S05]  /*6ae0*/  MUFU.EX2 R89, R0 ;  /* 0x0000000000597308 */ /* 0x0005ea0000000800 */
[C---:B------:R-:W-:Y:S06]  /*6af0*/  HMMA.16816.F32 R52, R16.reuse, R28, R44 ;  /* 0x0000001c1034723c */ /* 0x040fec000000182c */
[C---:B------:R-:W-:Y:S06]  /*6b00*/  HMMA.16816.F32 R40, R16.reuse, R30, R40 ;  /* 0x0000001e1028723c */ /* 0x040fec0000001828 */
[----:B------:R-:W-:Y:S01]  /*6b10*/  HMMA.16816.F32 R56, R16, R34, R56 ;  /* 0x000000221038723c */ /* 0x000fe20000001838 */
[----:B--2---:R-:W-:-:S04]  /*6b20*/  FFMA.FTZ R0, R132, UR19, -R3 ;  /* 0x0000001384007c23 */ /* 0x004fc80008010803 */
[----:B------:R2:W3:Y:S02]  /*6b30*/  MUFU.EX2 R88, R0 ;  /* 0x0000000000587308 */ /* 0x0004e40000000800 */
[----:B------:R-:W-:Y:S02]  /*6b40*/  F2FP.F16.F32.PACK_AB R16, R229, R230 ;  /* 0x000000e6e510723e */ /* 0x000fe400000000ff */
[----:B------:R-:W-:Y:S02]  /*6b50*/  F2FP.F16.F32.PACK_AB R17, R208, R210 ;  /* 0x000000d2d011723e */ /* 0x000fe400000000ff */
[----:B------:R-:W-:Y:S02]  /*6b60*/  F2FP.F16.F32.PACK_AB R18, R238, R228 ;  /* 0x000000e4ee12723e */ /* 0x000fe400000000ff */
[----:B------:R-:W-:-:S07]  /*6b70*/  F2FP.F16.F32.PACK_AB R19, R204, R207 ;  /* 0x000000cfcc13723e */ /* 0x000fce00000000ff */
[----:B-1----:R-:W-:Y:S01]  /*6b80*/  HMMA.16816.F32 R40, R16, R22, R40 ;  /* 0x000000161028723c */ /* 0x002fe20000001828 */
[----:B--2---:R-:W-:Y:S01]  /*6b90*/  FFMA.FTZ R0, R133, UR19, -R3 ;  /* 0x0000001385007c23 */ /* 0x004fe20008010803 */
[----:B---3--:R-:W-:-:S03]  /*6ba0*/  F2FP.F16.F32.PACK_AB R13, R88, R89 ;  /* 0x00000059580d723e */ /* 0x008fc600000000ff */
[----:B------:R1:W-:Y:S02]  /*6bb0*/  MUFU.EX2 R85, R0 ;  /* 0x0000000000557308 */ /* 0x0003e40000000800 */
[----:B-1----:R-:W-:-:S06]  /*6bc0*/  FFMA.FTZ R0, R134, UR19, -R3 ;  /* 0x0000001386007c23 */ /* 0x002fcc0008010803 */
        /* <DEDUP_REMOVED lines=23> */
[----:B-1----:R-:W-:Y:S02]  /*6d40*/  FFMA.FTZ R0, R143, UR19, -R3 ;  /* 0x000000138f007c23 */ /* 0x002fe40008010803 */
[----:B------:R-:W-:Y:S04]  /*6d50*/  HMMA.16816.F32 R140, R16, R24, R68 ;  /* 0x00000018108c723c */ /* 0x000fe80000001844 */
        /* <DEDUP_REMOVED lines=11> */
[----:B------:R-:W3:Y:S01]  /*6e10*/  LDSM.16.MT88.4 R24, [R184+0x5800] ;  /* 0x00580000b818783b */ /* 0x000ee20000004200 */
        /* <DEDUP_REMOVED lines=34> */
[----:B------:R-:W-:Y:S01]  /*7040*/  LDSM.16.MT88.4 R28, [R185+0x5c00] ;  /* 0x005c0000b91c783b */ /* 0x000fe20000004200 */
[----:B-1----:R-:W-:-:S03]  /*7050*/  FFMA.FTZ R0, R144, UR19, -R4 ;  /* 0x0000001390007c23 */ /* 0x002fc60008010804 */
[----:B------:R-:W1:Y:S01]  /*7060*/  LDSM.16.MT88.4 R144, [R184+0x5c00] ;  /* 0x005c0000b890783b */ /* 0x000e620000004200 */
[----:B------:R2:W-:Y:S02]  /*7070*/  MUFU.EX2 R66, R0 ;  /* 0x0000000000427308 */ /* 0x0005e40000000800 */
[----:B--2---:R-:W-:-:S06]  /*7080*/  FFMA.FTZ R0, R158, UR19, -R3 ;  /* 0x000000139e007c23 */ /* 0x004fcc0008010803 */
[----:B------:R2:W-:Y:S02]  /*7090*/  MUFU.EX2 R65, R0 ;  /* 0x0000000000417308 */ /* 0x0005e40000000800 */
[----:B--2---:R-:W-:-:S06]  /*70a0*/  FFMA.FTZ R0, R154, UR19, -R3 ;  /* 0x000000139a007c23 */ /* 0x004fcc0008010803 */
[----:B------:R2:W5:Y:S02]  /*70b0*/  MUFU.EX2 R64, R0 ;  /* 0x0000000000407308 */ /* 0x0005640000000800 */
[----:B--2---:R-:W-:Y:S01]  /*70c0*/  FFMA.FTZ R0, R155, UR19, -R3 ;  /* 0x000000139b007c23 */ /* 0x004fe20008010803 */
[----:B-----5:R-:W-:-:S05]  /*70d0*/  F2FP.F16.F32.PACK_AB R13, R64, R65 ;  /* 0x00000041400d723e */ /* 0x020fca00000000ff */
[----:B------:R2:W-:Y:S02]  /*70e0*/  MUFU.EX2 R49, R0 ;  /* 0x0000000000317308 */ /* 0x0005e40000000800 */
[----:B--2---:R-:W-:-:S06]  /*70f0*/  FFMA.FTZ R0, R157, UR19, -R3 ;  /* 0x000000139d007c23 */ /* 0x004fcc0008010803 */
[----:B------:R2:W5:Y:S02]  /*7100*/  MUFU.EX2 R50, R0 ;  /* 0x0000000000327308 */ /* 0x0005640000000800 */
[----:B--2---:R-:W-:Y:S01]  /*7110*/  FFMA.FTZ R0, R152, UR19, -R4 ;  /* 0x0000001398007c23 */ /* 0x004fe20008010804 */
[----:B-----5:R-:W-:-:S05]  /*7120*/  F2FP.F16.F32.PACK_AB R15, R50, R49 ;  /* 0x00000031320f723e */ /* 0x020fca00000000ff */
[----:B------:R2:W-:Y:S02]  /*7130*/  MUFU.EX2 R51, R0 ;  /* 0x0000000000337308 */ /* 0x0005e40000000800 */
[C---:B---3--:R-:W-:Y:S06]  /*7140*/  HMMA.16816.F32 R136, R12.reuse, R24, R136 ;  /* 0x000000180c88723c */ /* 0x048fec0000001888 */
[C---:B------:R-:W-:Y:S06]  /*7150*/  HMMA.16816.F32 R148, R12.reuse, R26, R148 ;  /* 0x0000001a0c94723c */ /* 0x040fec0000001894 */
[----:B----4-:R-:W-:Y:S01]  /*7160*/  HMMA.16816.F32 R52, R12, R20, R52 ;  /* 0x000000140c34723c */ /* 0x010fe20000001834 */
[----:B--2---:R-:W-:Y:S01]  /*7170*/  FFMA.FTZ R0, R112, UR19, -R4 ;  /* 0x0000001370007c23 */ /* 0x004fe20008010804 */
[----:B------:R-:W-:-:S03]  /*7180*/  FADD.FTZ R4, R169, R118 ;  /* 0x00000076a9047221 */ /* 0x000fc60000010000 */
[----:B------:R2:W3:Y:S01]  /*7190*/  MUFU.EX2 R48, R0 ;  /* 0x0000000000307308 */ /* 0x0004e20000000800 */
[----:B------:R-:W-:Y:S07]  /*71a0*/  HMMA.16816.F32 R44, R12, R22, R44 ;  /* 0x000000160c2c723c */ /* 0x000fee000000182c */
[----:B------:R-:W-:Y:S02]  /*71b0*/  F2FP.F16.F32.PACK_AB R12, R246, R244 ;  /* 0x000000f4f60c723e */ /* 0x000fe400000000ff */
[----:B------:R-:W-:-:S02]  /*71c0*/  F2FP.F16.F32.PACK_AB R13, R198, R199 ;  /* 0x000000c7c60d723e */ /* 0x000fc400000000ff */
[----:B------:R-:W-:Y:S02]  /*71d0*/  F2FP.F16.F32.PACK_AB R14, R248, R247 ;  /* 0x000000f7f80e723e */ /* 0x000fe400000000ff */
[----:B------:R-:W-:Y:S01]  /*71e0*/  F2FP.F16.F32.PACK_AB R15, R182, R197 ;  /* 0x000000c5b60f723e */ /* 0x000fe200000000ff */
[----:B--2---:R-:W-:Y:S01]  /*71f0*/  FFMA.FTZ R0, R161, UR19, -R3 ;  /* 0x00000013a1007c23 */ /* 0x004fe20008010803 */
[----:B---3--:R-:W-:-:S03]  /*7200*/  F2FP.F16.F32.PACK_AB R166, R48, R51 ;  /* 0x0000003330a6723e */ /* 0x008fc600000000ff */
[----:B------:R2:W-:Y:S02]  /*7210*/  MUFU.EX2 R42, R0 ;  /* 0x00000000002a7308 */ /* 0x0005e40000000800 */
[C---:B------:R-:W-:Y:S06]  /*7220*/  HMMA.16816.F32 R140, R12.reuse, R24, R140 ;  /* 0x000000180c8c723c */ /* 0x040fec000000188c */
[C---:B------:R-:W-:Y:S06]  /*7230*/  HMMA.16816.F32 R32, R12.reuse, R20, R32 ;  /* 0x000000140c20723c */ /* 0x040fec0000001820 */
[----:B------:R-:W-:Y:S01]  /*7240*/  HMMA.16816.F32 R60, R12, R26, R60 ;  /* 0x0000001a0c3c723c */ /* 0x000fe2000000183c */
[----:B--2---:R-:W-:Y:S01]  /*7250*/  FFMA.FTZ R0, R160, UR19, -R3 ;  /* 0x00000013a0007c23 */ /* 0x004fe20008010803 */
[----:B------:R-:W-:-:S04]  /*7260*/  F2FP.F16.F32.PACK_AB R160, R249, R250 ;  /* 0x000000faf9a0723e */ /* 0x000fc800000000ff */
[----:B------:R-:W-:Y:S01]  /*7270*/  HMMA.16816.F32 R16, R12, R22, R16 ;  /* 0x000000160c10723c */ /* 0x000fe20000001810 */
[----:B------:R2:W3:Y:S02]  /*7280*/  MUFU.EX2 R41, R0 ;  /* 0x0000000000297308 */ /* 0x0004e40000000800 */
[--C-:B--2---:R-:W-:Y:S01]  /*7290*/  FFMA.FTZ R0, R162, UR19, -R3.reuse ;  /* 0x00000013a2007c23 */ /* 0x104fe20008010803 */
[----:B------:R-:W-:Y:S01]  /*72a0*/  FFMA.FTZ R3, R159, UR19, -R3 ;  /* 0x000000139f037c23 */ /* 0x000fe20008010803 */
[----:B---3--:R-:W-:-:S04]  /*72b0*/  F2FP.F16.F32.PACK_AB R165, R41, R42 ;  /* 0x0000002a29a5723e */ /* 0x008fc800000000ff */
[----:B------:R2:W-:Y:S01]  /*72c0*/  MUFU.EX2 R36, R0 ;  /* 0x0000000000247308 */ /* 0x0005e20000000800 */
[----:B------:R-:W-:-:S07]  /*72d0*/  F2FP.F16.F32.PACK_AB R162, R251, R252 ;  /* 0x000000fcfba2723e */ /* 0x000fce00000000ff */
[----:B------:R3:W4:Y:S01]  /*72e0*/  MUFU.EX2 R40, R3 ;  /* 0x0000000300287308 */ /* 0x0007220000000800 */
[----:B--2---:R-:W-:Y:S01]  /*72f0*/  FFMA.FTZ R0, R164, UR19, -R5 ;  /* 0x00000013a4007c23 */ /* 0x004fe20008010805 */
[----:B------:R-:W-:-:S06]  /*7300*/  F2FP.F16.F32.PACK_AB R164, R66, R67 ;  /* 0x0000004342a4723e */ /* 0x000fcc00000000ff */
[----:B------:R2:W5:Y:S01]  /*7310*/  MUFU.EX2 R24, R0 ;  /* 0x0000000000187308 */ /* 0x0005620000000800 */
[----:B---3--:R-:W-:Y:S01]  /*7320*/  FADD.FTZ R3, R221, R2 ;  /* 0x00000002dd037221 */ /* 0x008fe20000010000 */
[----:B----4-:R-:W-:-:S07]  /*7330*/  F2FP.F16.F32.PACK_AB R167, R40, R36 ;  /* 0x0000002428a7723e */ /* 0x010fce00000000ff */
[----:B-1----:R-:W-:Y:S01]  /*7340*/  HMMA.16816.F32 R136, R164, R144, R136 ;  /* 0x00000090a488723c */ /* 0x002fe20000001888 */
[----:B--2---:R-:W-:Y:S01]  /*7350*/  FFMA.FTZ R0, R163, UR19, -R5 ;  /* 0x00000013a3007c23 */ /* 0x004fe20008010805 */
[----:B-----5:R-:W-:-:S04]  /*7360*/  F2FP.F16.F32.PACK_AB R161, R24, R181 ;  /* 0x000000b518a1723e */ /* 0x020fc800000000ff */
[C---:B------:R-:W-:Y:S01]  /*7370*/  HMMA.16816.F32 R148, R164.reuse, R146, R148 ;  /* 0x00000092a494723c */ /* 0x040fe20000001894 */
[----:B------:R1:W-:Y:S05]  /*7380*/  MUFU.EX2 R20, R0 ;  /* 0x0000000000147308 */ /* 0x0003ea0000000800 */
[C---:B------:R-:W-:Y:S06]  /*7390*/  HMMA.16816.F32 R156, R164.reuse, R28, R52 ;  /* 0x0000001ca49c723c */ /* 0x040fec0000001834 */
[----:B------:R-:W-:Y:S01]  /*73a0*/  HMMA.16816.F32 R164, R164, R30, R44 ;  /* 0x0000001ea4a4723c */ /* 0x000fe2000000182c */
[----:B-1----:R-:W-:Y:S01]  /*73b0*/  FFMA.FTZ R0, R168, UR19, -R5 ;  /* 0x00000013a8007c23 */ /* 0x002fe20008010805 */
[----:B------:R-:W-:Y:S01]  /*73c0*/  FADD.FTZ R5, R7, R6 ;  /* 0x0000000607057221 */ /* 0x000fe20000010000 */
[----:B------:R-:W-:-:S02]  /*73d0*/  FADD.FTZ R6, R222, R3 ;  /* 0x00000003de067221 */ /* 0x000fc40000010000 */
[----:B------:R1:W2:Y:S02]  /*73e0*/  MUFU.EX2 R12, R0 ;  /* 0x00000000000c7308 */ /* 0x0002a40000000800 */
[----:B-1----:R-:W-:Y:S01]  /*73f0*/  FADD.FTZ R0, R179, R177 ;  /* 0x000000b1b3007221 */ /* 0x002fe20000010000 */
[----:B--2---:R-:W-:-:S03]  /*7400*/  F2FP.F16.F32.PACK_AB R163, R12, R20 ;  /* 0x000000140ca3723e */ /* 0x004fc600000000ff */
        /* <DEDUP_REMOVED lines=119> */
[----:B------:R1:W-:Y:S04]  /*7b80*/  STL [R1], R4 ;  /* 0x0000000401007387 */ /* 0x0003e80000100800 */
[----:B------:R1:W-:Y:S01]  /*7b90*/  STL [R1+0x4], R3 ;  /* 0x0000040301007387 */ /* 0x0003e20000100800 */
[C---:B------:R-:W-:Y:S03]  /*7ba0*/  HMMA.16816.F32 R144, R160.reuse, R146, R60 ;  /* 0x00000092a090723c */ /* 0x040fe6000000183c */
[----:B------:R1:W-:Y:S03]  /*7bb0*/  STL [R1+0x8], R239 ;  /* 0x000008ef01007387 */ /* 0x0003e60000100800 */
[C---:B------:R-:W-:Y:S01]  /*7bc0*/  HMMA.16816.F32 R152, R160.reuse, R28, R32 ;  /* 0x0000001ca098723c */ /* 0x040fe20000001820 */
[----:B------:R1:W-:Y:S05]  /*7bd0*/  STL [R1+0xc], R242 ;  /* 0x00000cf201007387 */ /* 0x0003ea0000100800 */
[----:B------:R-:W-:Y:S01]  /*7be0*/  HMMA.16816.F32 R160, R160, R30, R16 ;  /* 0x0000001ea0a0723c */ /* 0x000fe20000001810 */
[----:B------:R-:W-:-:S08]  /*7bf0*/  NOP ;  /* 0x0000000000007918 */ /* 0x000fd00000000000 */
[----:B------:R-:W-:-:S15]  /*7c00*/  @!P0 BRA `(.L_x_525) ;  /* 0x0000006000708947 */ /* 0x000fde0003800000 */
[----:B------:R-:W2:Y:S01]  /*7c10*/  LDL.64 R120, [R1+0x38] ;  /* 0x0000380001787983 */ /* 0x000ea20000100a00 */
[----:B------:R-:W-:Y:S01]  /*7c20*/  ULDC UR4, c[0x0][0x2d0] ;  /* 0x0000b40000047ab9 */ /* 0x000fe20000000800 */
[----:B------:R-:W-:-:S04]  /*7c30*/  DEPBAR.LE SB0, 0x0 ;  /* 0x000080000000791a */ /* 0x000fc80000000000 */
[----:B------:R-:W-:Y:S02]  /*7c40*/  IMAD.U32 R7, RZ, RZ, UR8 ;  /* 0x00000008ff077e24 */ /* 0x000fe4000f8e00ff */
[----:B-1----:R-:W-:Y:S02]  /*7c50*/  IMAD.U32 R4, RZ, RZ, UR8 ;  /* 0x00000008ff047e24 */ /* 0x002fe4000f8e00ff */
        /* <DEDUP_REMOVED lines=40> */
[----:B------:R-:W-:Y:S02]  /*7ee0*/  @!P1 LDGSTS.E.BYPASS.LTC128B.128 [R196+0x4800], desc[UR22][R12.64] ;  /* 0x048000000cc49fae */ /* 0x000fe4000b901d56 */
        /* <DEDUP_REMOVED lines=14> */
[----:B------:R-:W-:Y:S04]  /*7fd0*/  LDSM.16.M88.4 R48, [R135+0x2000] ;  /* 0x002000008730783b */ /* 0x000fe80000000200 */
[----:B------:R-:W3:Y:S04]  /*7fe0*/  LDSM.16.M88.4 R20, [R186+0x1000] ;  /* 0x00100000ba14783b */ /* 0x000ee80000000200 */
[----:B------:R-:W-:Y:S04]  /*7ff0*/  LDSM.16.M88.4 R16, [R187] ;  /* 0x00000000bb10783b */ /* 0x000fe80000000200 */
[----:B------:R-:W-:Y:S04]  /*8000*/  LDSM.16.M88.4 R52, [R188] ;  /* 0x00000000bc34783b */ /* 0x000fe80000000200 */
[----:B-1----:R-:W1:Y:S04]  /*8010*/  LDSM.16.M88.4 R4, [R186] ;  /* 0x00000000ba04783b */ /* 0x002e680000000200 */
[----:B------:R-:W-:Y:S04]  /*8020*/  LDSM.16.M88.4 R12, [R187+0x1000] ;  /* 0x00100000bb0c783b */ /* 0x000fe80000000200 */
[----:B------:R-:W4:Y:S04]  /*8030*/  LDSM.16.M88.4 R60, [R135+0x2400] ;  /* 0x00240000873c783b */ /* 0x000f280000000200 */
[----:B------:R-:W-:Y:S04]  /*8040*/  LDSM.16.M88.4 R72, [R195] ;  /* 0x00000000c348783b */ /* 0x000fe80000000200 */
[----:B------:R-:W5:Y:S04]  /*8050*/  LDSM.16.M88.4 R56, [R135+0x2800] ;  /* 0x002800008738783b */ /* 0x000f680000000200 */
[----:B------:R-:W5:Y:S04]  /*8060*/  LDSM.16.M88.4 R64, [R194] ;  /* 0x00000000c240783b */ /* 0x000f680000000200 */
[----:B------:R-:W5:Y:S01]  /*8070*/  LDSM.16.M88.4 R112, [R135+0x2c00] ;  /* 0x002c00008770783b */ /* 0x000f620000000200 */
[-C--:B---3--:R-:W-:Y:S03]  /*8080*/  HMMA.16816.F32 R28, R20, R48.reuse, RZ ;  /* 0x00000030141c723c */ /* 0x088fe600000018ff */
[----:B------:R-:W3:Y:S04]  /*8090*/  LDSM.16.M88.4 R108, [R193] ;  /* 0x00000000c16c783b */ /* 0x000ee80000000200 */
[----:B------:R-:W3:Y:S04]  /*80a0*/  LDSM.16.M88.4 R96, [R135+0x3000] ;  /* 0x003000008760783b */ /* 0x000ee80000000200 */
[----:B------:R-:W3:Y:S01]  /*80b0*/  LDSM.16.M88.4 R88, [R192] ;  /* 0x00000000c058783b */ /* 0x000ee20000000200 */
[----:B-1----:R-:W-:Y:S03]  /*80c0*/  HMMA.16816.F32 R24, R4, R48, RZ ;  /* 0x000000300418723c */ /* 0x002fe600000018ff */
[----:B------:R-:W1:Y:S04]  /*80d0*/  LDSM.16.M88.4 R104, [R135+0x3400] ;  /* 0x003400008768783b */ /* 0x000e680000000200 */
[----:B------:R-:W1:Y:S01]  /*80e0*/  LDSM.16.M88.4 R100, [R191] ;  /* 0x00000000bf64783b */ /* 0x000e620000000200 */
[----:B----4-:R-:W-:Y:S03]  /*80f0*/  HMMA.16816.F32 R40, R20, R60, RZ ;  /* 0x0000003c1428723c */ /* 0x010fe600000018ff */
[----:B------:R-:W4:Y:S04]  /*8100*/  LDSM.16.M88.4 R84, [R135+0x3800] ;  /* 0x003800008754783b */ /* 0x000f280000000200 */
[----:B------:R-:W4:Y:S01]  /*8110*/  LDSM.16.M88.4 R92, [R190] ;  /* 0x00000000be5c783b */ /* 0x000f220000000200 */
[----:B------:R-:W-:Y:S03]  /*8120*/  HMMA.16816.F32 R32, R12, R52, R28 ;  /* 0x000000340c20723c */ /* 0x000fe6000000181c */
[----:B------:R-:W4:Y:S03]  /*8130*/  LDSM.16.M88.4 R80, [R135+0x3c00] ;  /* 0x003c00008750783b */ /* 0x000f260000000200 */
[----:B------:R-:W-:Y:S01]  /*8140*/  HMMA.16816.F32 R28, R4, R60, RZ ;  /* 0x0000003c041c723c */ /* 0x000fe200000018ff */
[----:B------:R-:W4:Y:S01]  /*8150*/  LDSM.16.M88.4 R68, [R189] ;  /* 0x00000000bd44783b */ /* 0x000f220000000200 */
[----:B--2---:R-:W2:Y:S04]  /*8160*/  S2R R2, SR_TID.X ;  /* 0x0000000000027919 */ /* 0x004ea80000002100 */
[----:B------:R-:W-:Y:S01]  /*8170*/  HMMA.16816.F32 R24, R16, R52, R24 ;  /* 0x000000341018723c */ /* 0x000fe20000001818 */
[----:B------:R-:W0:Y:S05]  /*8180*/  LDGDEPBAR ;  /* 0x00000000000079af */ /* 0x000e2a0000000000 */
[----:B-----5:R-:W-:Y:S06]  /*8190*/  HMMA.16816.F32 R44, R20, R56, RZ ;  /* 0x00000038142c723c */ /* 0x020fec00000018ff */
[----:B------:R-:W-:Y:S01]  /*81a0*/  FMUL.FTZ R32, R32, UR15 ;  /* 0x0000000f20207c20 */ /* 0x000fe20008410000 */
[----:B------:R-:W-:Y:S01]  /*81b0*/  FMUL.FTZ R33, R33, UR15 ;  /* 0x0000000f21217c20 */ /* 0x000fe20008410000 */
[----:B------:R-:W-:Y:S01]  /*81c0*/  FMUL.FTZ R34, R34, UR15 ;  /* 0x0000000f22227c20 */ /* 0x000fe20008410000 */
[----:B------:R-:W-:Y:S01]  /*81d0*/  FMUL.FTZ R35, R35, UR15 ;  /* 0x0000000f23237c20 */ /* 0x000fe20008410000 */
[----:B------:R-:W-:Y:S08]  /*81e0*/  MUFU.TANH R236, R32 ;  /* 0x0000002000ec7308 */ /* 0x000ff00000002400 */
[----:B------:R-:W-:Y:S01]  /*81f0*/  FMUL.FTZ R24, R24, UR15 ;  /* 0x0000000f18187c20 */ /* 0x000fe20008410000 */
[----:B------:R-:W-:Y:S01]  /*8200*/  FMUL.FTZ R25, R25, UR15 ;  /* 0x0000000f19197c20 */ /* 0x000fe20008410000 */
[----:B------:R-:W-:Y:S01]  /*8210*/  FMUL.FTZ R26, R26, UR15 ;  /* 0x0000000f1a1a7c20 */ /* 0x000fe20008410000 */
[----:B------:R-:W-:Y:S01]  /*8220*/  FMUL.FTZ R27, R27, UR15 ;  /* 0x0000000f1b1b7c20 */ /* 0x000fe20008410000 */
[----:B------:R-:W5:Y:S01]  /*8230*/  MUFU.TANH R198, R24 ;  /* 0x0000001800c67308 */ /* 0x000f620000002400 */
[----:B------:R-:W-:-:S04]  /*8240*/  DEPBAR.LE SB0, 0x0 ;  /* 0x000080000000791a */ /* 0x000fc80000000000 */
[----:B------:R-:W-:Y:S01]  /*8250*/  HMMA.16816.F32 R44, R12, R64, R44 ;  /* 0x000000400c2c723c */ /* 0x000fe2000000182c */
[----:B--2---:R-:W-:Y:S02]  /*8260*/  IMAD.SHL.U32 R2, R2, 0x2, RZ ;  /* 0x0000000202027824 */ /* 0x004fe400078e00ff */
[----:B------:R-:W2:Y:S03]  /*8270*/  MUFU.TANH R124, R25 ;  /* 0x00000019007c7308 */ /* 0x000ea60000002400 */
[----:B------:R-:W-:-:S05]  /*8280*/  LOP3.LUT R2, R2, 0x6, RZ, 0xc0, !PT ;  /* 0x0000000602027812 */ /* 0x000fca00078ec0ff */
[----:B------:R-:W-:Y:S01]  /*8290*/  MUFU.TANH R216, R26 ;  /* 0x0000001a00d87308 */ /* 0x000fe20000002400 */
[----:B------:R-:W-:-:S04]  /*82a0*/  IMAD R0, R0, 0x80, R2 ;  /* 0x0000008000007824 */ /* 0x000fc800078e0202 */
[C---:B------:R-:W-:Y:S01]  /*82b0*/  VIADD R36, R0.reuse, 0x20 ;  /* 0x0000002000247836 */ /* 0x040fe20000000000 */
[C---:B------:R-:W-:Y:S01]  /*82c0*/  ISETP.GE.AND P0, PT, R0.reuse, R8, PT ;  /* 0x000000080000720c */ /* 0x040fe20003f06270 */
[C---:B------:R-:W-:Y:S01]  /*82d0*/  VIADD R3, R0.reuse, 0x71 ;  /* 0x0000007100037836 */ /* 0x040fe20000000000 */
[----:B------:R3:W-:Y:S01]  /*82e0*/  MUFU.TANH R215, R27 ;  /* 0x0000001b00d77308 */ /* 0x0007e20000002400 */
[C---:B------:R-:W-:Y:S01]  /*82f0*/  ISETP.GE.AND P3, PT, R0.reuse, R9, PT ;  /* 0x000000090000720c */ /* 0x040fe20003f66270 */
[C---:B------:R-:W-:Y:S01]  /*8300*/  VIADD R2, R0.reuse, 0x78 ;  /* 0x0000007800027836 */ /* 0x040fe20000000000 */
[----:B------:R-:W-:Y:S02]  /*8310*/  ISETP.GE.AND P6, PT, R0, R11, PT ;  /* 0x0000000b0000720c */ /* 0x000fe40003fc6270 */
[----:B------:R-:W-:Y:S01]  /*8320*/  FMUL.FTZ R44, R44, UR15 ;  /* 0x0000000f2c2c7c20 */ /* 0x000fe20008410000 */
[----:B------:R-:W-:Y:S01]  /*8330*/  FMUL.FTZ R45, R45, UR15 ;  /* 0x0000000f2d2d7c20 */ /* 0x000fe20008410000 */
[----:B------:R-:W-:Y:S01]  /*8340*/  FMUL.FTZ R46, R46, UR15 ;  /* 0x0000000f2e2e7c20 */ /* 0x000fe20008410000 */
[----:B------:R-:W-:Y:S01]  /*8350*/  MUFU.TANH R237, R33 ;  /* 0x0000002100ed7308 */ /* 0x000fe20000002400 */
[----:B------:R-:W-:Y:S01]  /*8360*/  FMUL.FTZ R47, R47, UR15 ;  /* 0x0000000f2f2f7c20 */ /* 0x000fe20008410000 */
[----:B------:R-:W-:-:S06]  /*8370*/  ISETP.GE.AND P5, PT, R0, R10, PT ;  /* 0x0000000a0000720c */ /* 0x000fcc0003fa6270 */
[----:B------:R-:W-:Y:S01]  /*8380*/  MUFU.TANH R235, R34 ;  /* 0x0000002200eb7308 */ /* 0x000fe20000002400 */
[----:B---3--:R-:W-:Y:S06]  /*8390*/  HMMA.16816.F32 R24, R16, R72, R28 ;  /* 0x000000481018723c */ /* 0x008fec000000181c */
[----:B------:R-:W-:Y:S01]  /*83a0*/  HMMA.16816.F32 R28, R4, R56, RZ ;  /* 0x00000038041c723c */ /* 0x000fe200000018ff */
[----:B------:R3:W-:Y:S08]  /*83b0*/  MUFU.TANH R238, R35 ;  /* 0x0000002300ee7308 */ /* 0x0007f00000002400 */
[----:B------:R-:W-:Y:S08]  /*83c0*/  MUFU.TANH R229, R44 ;  /* 0x0000002c00e57308 */ /* 0x000ff00000002400 */
[----:B------:R-:W-:Y:S01]  /*83d0*/  MUFU.TANH R230, R45 ;  /* 0x0000002d00e67308 */ /* 0x000fe20000002400 */
[----:B------:R-:W-:Y:S01]  /*83e0*/  FMUL.FTZ R24, R24, UR15 ;  /* 0x0000000f18187c20 */ /* 0x000fe20008410000 */
[----:B------:R-:W-:Y:S01]  /*83f0*/  FMUL.FTZ R25, R25, UR15 ;  /* 0x0000000f19197c20 */ /* 0x000fe20008410000 */
[----:B------:R-:W-:Y:S01]  /*8400*/  FMUL.FTZ R26, R26, UR15 ;  /* 0x0000000f1a1a7c20 */ /* 0x000fe20008410000 */
[----:B------:R-:W-:Y:S01]  /*8410*/  FMUL.FTZ R27, R27, UR15 ;  /* 0x0000000f1b1b7c20 */ /* 0x000fe20008410000 */
[----:B---3--:R-:W-:Y:S03]  /*8420*/  HMMA.16816.F32 R32, R12, R72, R40 ;  /* 0x000000480c20723c */ /* 0x008fe60000001828 */
[----:B------:R-:W-:Y:S08]  /*8430*/  MUFU.TANH R134, R24 ;  /* 0x0000001800867308 */ /* 0x000ff00000002400 */
[----:B------:R-:W-:Y:S08]  /*8440*/  MUFU.TANH R79, R25 ;  /* 0x00000019004f7308 */ /* 0x000ff00000002400 */
[----:B------:R-:W-:Y:S05]  /*8450*/  MUFU.TANH R202, R26 ;  /* 0x0000001a00ca7308 */ /* 0x000fea0000002400 */
[----:B------:R-:W-:Y:S01]  /*8460*/  FMUL.FTZ R32, R32, UR15 ;  /* 0x0000000f20207c20 */ /* 0x000fe20008410000 */
[----:B------:R-:W-:Y:S01]  /*8470*/  FMUL.FTZ R33, R33, UR15 ;  /* 0x0000000f21217c20 */ /* 0x000fe20008410000 */
[----:B------:R-:W-:Y:S01]  /*8480*/  FMUL.FTZ R34, R34, UR15 ;  /* 0x0000000f22227c20 */ /* 0x000fe20008410000 */
[----:B------:R3:W-:Y:S01]  /*8490*/  MUFU.TANH R201, R27 ;  /* 0x0000001b00c97308 */ /* 0x0007e20000002400 */
[----:B------:R-:W-:-:S07]  /*84a0*/  FMUL.FTZ R35, R35, UR15 ;  /* 0x0000000f23237c20 */ /* 0x000fce0008410000 */
[----:B------:R-:W-:Y:S08]  /*84b0*/  MUFU.TANH R233, R32 ;  /* 0x0000002000e97308 */ /* 0x000ff00000002400 */
[----:B------:R-:W-:Y:S01]  /*84c0*/  MUFU.TANH R234, R33 ;  /* 0x0000002100ea7308 */ /* 0x000fe20000002400 */
[----:B---3--:R-:W-:Y:S06]  /*84d0*/  HMMA.16816.F32 R24, R16, R64, R28 ;  /* 0x000000401018723c */ /* 0x008fec000000181c */
[----:B------:R-:W-:Y:S01]  /*84e0*/  HMMA.16816.F32 R28, R4, R112, RZ ;  /* 0x00000070041c723c */ /* 0x000fe200000018ff */
[----:B------:R-:W-:Y:S08]  /*84f0*/  MUFU.TANH R231, R34 ;  /* 0x0000002200e77308 */ /* 0x000ff00000002400 */
[----:B------:R3:W-:Y:S08]  /*8500*/  MUFU.TANH R232, R35 ;  /* 0x0000002300e87308 */ /* 0x0007f00000002400 */
[----:B------:R-:W-:Y:S01]  /*8510*/  MUFU.TANH R228, R46 ;  /* 0x0000002e00e47308 */ /* 0x000fe20000002400 */
[----:B------:R-:W-:Y:S01]  /*8520*/  FMUL.FTZ R24, R24, UR15 ;  /* 0x0000000f18187c20 */ /* 0x000fe20008410000 */
[----:B------:R-:W-:Y:S01]  /*8530*/  FMUL.FTZ R25, R25, UR15 ;  /* 0x0000000f19197c20 */ /* 0x000fe20008410000 */
[----:B------:R-:W-:Y:S01]  /*8540*/  FMUL.FTZ R26, R26, UR15 ;  /* 0x0000000f1a1a7c20 */ /* 0x000fe20008410000 */
[----:B------:R-:W-:-:S04]  /*8550*/  FMUL.FTZ R27, R27, UR15 ;  /* 0x0000000f1b1b7c20 */ /* 0x000fc80008410000 */
[----:B------:R-:W-:Y:S01]  /*8560*/  MUFU.TANH R131, R24 ;  /* 0x0000001800837308 */ /* 0x000fe20000002400 */
[----:B---3--:R-:W-:Y:S07]  /*8570*/  HMMA.16816.F32 R32, R20, R112, RZ ;  /* 0x000000701420723c */ /* 0x008fee00000018ff */
[----:B------:R-:W-:Y:S08]  /*8580*/  MUFU.TANH R127, R25 ;  /* 0x00000019007f7308 */ /* 0x000ff00000002400 */
[----:B------:R-:W-:Y:S08]  /*8590*/  MUFU.TANH R200, R26 ;  /* 0x0000001a00c87308 */ /* 0x000ff00000002400 */
[----:B------:R3:W-:Y:S01]  /*85a0*/  MUFU.TANH R199, R27 ;  /* 0x0000001b00c77308 */ /* 0x0007e20000002400 */
[----:B------:R-:W-:Y:S06]  /*85b0*/  HMMA.16816.F32 R40, R12, R108, R32 ;  /* 0x0000006c0c28723c */ /* 0x000fec0000001820 */
[----:B------:R-:W-:Y:S01]  /*85c0*/  HMMA.16816.F32 R32, R20, R96, RZ ;  /* 0x000000601420723c */ /* 0x000fe200000018ff */
[----:B------:R1:W-:Y:S05]  /*85d0*/  MUFU.TANH R226, R47 ;  /* 0x0000002f00e27308 */ /* 0x0003ea0000002400 */
[----:B---3--:R-:W-:Y:S06]  /*85e0*/  HMMA.16816.F32 R24, R16, R108, R28 ;  /* 0x0000006c1018723c */ /* 0x008fec000000181c */
[----:B------:R-:W-:Y:S06]  /*85f0*/  HMMA.16816.F32 R28, R4, R96, RZ ;  /* 0x00000060041c723c */ /* 0x000fec00000018ff */
[----:B------:R-:W-:Y:S01]  /*8600*/  FMUL.FTZ R40, R40, UR15 ;  /* 0x0000000f28287c20 */ /* 0x000fe20008410000 */
[----:B------:R-:W-:Y:S01]  /*8610*/  FMUL.FTZ R41, R41, UR15 ;  /* 0x0000000f29297c20 */ /* 0x000fe20008410000 */
[----:B------:R-:W-:Y:S01]  /*8620*/  FMUL.FTZ R42, R42, UR15 ;  /* 0x0000000f2a2a7c20 */ /* 0x000fe20008410000 */
[----:B------:R-:W-:Y:S01]  /*8630*/  FMUL.FTZ R43, R43, UR15 ;  /* 0x0000000f2b2b7c20 */ /* 0x000fe20008410000 */
[----:B------:R-:W-:Y:S02]  /*8640*/  MUFU.TANH R225, R40 ;  /* 0x0000002800e17308 */ /* 0x000fe40000002400 */
[----:B-1----:R-:W-:Y:S06]  /*8650*/  HMMA.16816.F32 R44, R12, R88, R32 ;  /* 0x000000580c2c723c */ /* 0x002fec0000001820 */
[----:B------:R-:W-:Y:S01]  /*8660*/  HMMA.16816.F32 R32, R20, R104, RZ ;  /* 0x000000681420723c */ /* 0x000fe200000018ff */
[----:B------:R-:W-:Y:S01]  /*8670*/  MUFU.TANH R227, R41 ;  /* 0x0000002900e37308 */ /* 0x000fe20000002400 */
[----:B------:R-:W-:Y:S01]  /*8680*/  FMUL.FTZ R24, R24, UR15 ;  /* 0x0000000f18187c20 */ /* 0x000fe20008410000 */
[----:B------:R-:W-:Y:S01]  /*8690*/  FMUL.FTZ R25, R25, UR15 ;  /* 0x0000000f19197c20 */ /* 0x000fe20008410000 */
[----:B------:R-:W-:Y:S01]  /*86a0*/  FMUL.FTZ R26, R26, UR15 ;  /* 0x0000000f1a1a7c20 */ /* 0x000fe20008410000 */
[----:B------:R-:W-:-:S04]  /*86b0*/  FMUL.FTZ R27, R27, UR15 ;  /* 0x0000000f1b1b7c20 */ /* 0x000fc80008410000 */
[----:B------:R-:W-:Y:S08]  /*86c0*/  MUFU.TANH R122, R24 ;  /* 0x00000018007a7308 */ /* 0x000ff00000002400 */
[----:B------:R-:W-:Y:S01]  /*86d0*/  MUFU.TANH R121, R25 ;  /* 0x0000001900797308 */ /* 0x000fe20000002400 */
[----:B------:R-:W-:Y:S01]  /*86e0*/  FMUL.FTZ R44, R44, UR15 ;  /* 0x0000000f2c2c7c20 */ /* 0x000fe20008410000 */
[----:B------:R-:W-:Y:S01]  /*86f0*/  FMUL.FTZ R45, R45, UR15 ;  /* 0x0000000f2d2d7c20 */ /* 0x000fe20008410000 */
[----:B------:R-:W-:Y:S01]  /*8700*/  FMUL.FTZ R46, R46, UR15 ;  /* 0x0000000f2e2e7c20 */ /* 0x000fe20008410000 */
[----:B------:R-:W-:-:S03]  /*8710*/  FMUL.FTZ R47, R47, UR15 ;  /* 0x0000000f2f2f7c20 */ /* 0x000fc60008410000 */
[----:B------:R-:W-:Y:S01]  /*8720*/  HMMA.16816.F32 R32, R12, R100, R32 ;  /* 0x000000640c20723c */ /* 0x000fe20000001820 */
[----:B------:R-:W-:Y:S08]  /*8730*/  MUFU.TANH R197, R26 ;  /* 0x0000001a00c57308 */ /* 0x000ff00000002400 */
[----:B------:R1:W-:Y:S08]  /*8740*/  MUFU.TANH R183, R27 ;  /* 0x0000001b00b77308 */ /* 0x0003f00000002400 */
[----:B------:R-:W-:Y:S07]  /*8750*/  MUFU.TANH R224, R42 ;  /* 0x0000002a00e07308 */ /* 0x000fee0000002400 */
[----:B------:R-:W-:Y:S01]  /*8760*/  FMUL.FTZ R32, R32, UR15 ;  /* 0x0000000f20207c20 */ /* 0x000fe20008410000 */
[----:B------:R4:W-:Y:S01]  /*8770*/  MUFU.TANH R223, R43 ;  /* 0x0000002b00df7308 */ /* 0x0009e20000002400 */
[----:B-1----:R-:W-:Y:S01]  /*8780*/  HMMA.16816.F32 R24, R16, R88, R28 ;  /* 0x000000581018723c */ /* 0x002fe2000000181c */
[----:B------:R-:W-:Y:S01]  /*8790*/  FMUL.FTZ R33, R33, UR15 ;  /* 0x0000000f21217c20 */ /* 0x000fe20008410000 */
[----:B------:R-:W-:Y:S01]  /*87a0*/  FMUL.FTZ R34, R34, UR15 ;  /* 0x0000000f22227c20 */ /* 0x000fe20008410000 */
[----:B------:R-:W-:-:S03]  /*87b0*/  FMUL.FTZ R35, R35, UR15 ;  /* 0x0000000f23237c20 */ /* 0x000fc60008410000 */
[----:B------:R-:W-:Y:S01]  /*87c0*/  HMMA.16816.F32 R28, R4, R104, RZ ;  /* 0x00000068041c723c */ /* 0x000fe200000018ff */
[----:B------:R-:W-:Y:S08]  /*87d0*/  MUFU.TANH R211, R32 ;  /* 0x0000002000d37308 */ /* 0x000ff00000002400 */
[----:B------:R-:W-:Y:S01]  /*87e0*/  MUFU.TANH R214, R33 ;  /* 0x0000002100d67308 */ /* 0x000fe20000002400 */
[----:B----4-:R-:W-:Y:S07]  /*87f0*/  HMMA.16816.F32 R40, R20, R84, RZ ;  /* 0x000000541428723c */ /* 0x010fee00000018ff */
[----:B------:R-:W-:Y:S01]  /*8800*/  MUFU.TANH R204, R34 ;  /* 0x0000002200cc7308 */ /* 0x000fe20000002400 */
[----:B------:R-:W-:Y:S01]  /*8810*/  FMUL.FTZ R24, R24, UR15 ;  /* 0x0000000f18187c20 */ /* 0x000fe20008410000 */
[----:B------:R-:W-:Y:S01]  /*8820*/  FMUL.FTZ R25, R25, UR15 ;  /* 0x0000000f19197c20 */ /* 0x000fe20008410000 */
[----:B------:R-:W-:Y:S01]  /*8830*/  FMUL.FTZ R26, R26, UR15 ;  /* 0x0000000f1a1a7c20 */ /* 0x000fe20008410000 */
[----:B------:R-:W-:-:S04]  /*8840*/  FMUL.FTZ R27, R27, UR15 ;  /* 0x0000000f1b1b7c20 */ /* 0x000fc80008410000 */
[----:B------:R-:W-:Y:S08]  /*8850*/  MUFU.TANH R112, R24 ;  /* 0x0000001800707308 */ /* 0x000ff00000002400 */
[----:B------:R-:W-:Y:S01]  /*8860*/  MUFU.TANH R120, R25 ;  /* 0x0000001900787308 */ /* 0x000fe20000002400 */
[----:B------:R-:W-:Y:S07]  /*8870*/  HMMA.16816.F32 R40, R12, R92, R40 ;  /* 0x0000005c0c28723c */ /* 0x000fee0000001828 */
[----:B------:R-:W-:Y:S08]  /*8880*/  MUFU.TANH R174, R26 ;  /* 0x0000001a00ae7308 */ /* 0x000ff00000002400 */
[----:B------:R1:W-:Y:S08]  /*8890*/  MUFU.TANH R173, R27 ;  /* 0x0000001b00ad7308 */ /* 0x0003f00000002400 */
[----:B------:R3:W-:Y:S01]  /*88a0*/  MUFU.TANH R205, R35 ;  /* 0x0000002300cd7308 */ /* 0x0007e20000002400 */
[----:B------:R-:W-:Y:S01]  /*88b0*/  FMUL.FTZ R40, R40, UR15 ;  /* 0x0000000f28287c20 */ /* 0x000fe20008410000 */
[----:B------:R-:W-:Y:S01]  /*88c0*/  FMUL.FTZ R41, R41, UR15 ;  /* 0x0000000f29297c20 */ /* 0x000fe20008410000 */
[----:B------:R-:W-:Y:S01]  /*88d0*/  FMUL.FTZ R42, R42, UR15 ;  /* 0x0000000f2a2a7c20 */ /* 0x000fe20008410000 */
[----:B------:R-:W-:-:S04]  /*88e0*/  FMUL.FTZ R43, R43, UR15 ;  /* 0x0000000f2b2b7c20 */ /* 0x000fc80008410000 */
[----:B------:R-:W-:Y:S01]  /*88f0*/  MUFU.TANH R221, R44 ;  /* 0x0000002c00dd7308 */ /* 0x000fe20000002400 */
[----:B-1----:R-:W-:Y:S06]  /*8900*/  HMMA.16816.F32 R24, R16, R100, R28 ;  /* 0x000000641018723c */ /* 0x002fec000000181c */
[----:B------:R-:W-:Y:S01]  /*8910*/  HMMA.16816.F32 R28, R4, R84, RZ ;  /* 0x00000054041c723c */ /* 0x000fe200000018ff */
[----:B------:R-:W-:Y:S05]  /*8920*/  MUFU.TANH R222, R45 ;  /* 0x0000002d00de7308 */ /* 0x000fea0000002400 */
[----:B---3--:R-:W-:Y:S03]  /*8930*/  HMMA.16816.F32 R32, R20, R80, RZ ;  /* 0x000000501420723c */ /* 0x008fe600000018ff */
[----:B------:R-:W-:Y:S08]  /*8940*/  MUFU.TANH R219, R46 ;  /* 0x0000002e00db7308 */ /* 0x000ff00000002400 */
[----:B------:R1:W-:Y:S01]  /*8950*/  MUFU.TANH R220, R47 ;  /* 0x0000002f00dc7308 */ /* 0x0003e20000002400 */
[----:B------:R-:W-:Y:S01]  /*8960*/  FMUL.FTZ R24, R24, UR15 ;  /* 0x0000000f18187c20 */ /* 0x000fe20008410000 */
[----:B------:R-:W-:Y:S01]  /*8970*/  FMUL.FTZ R25, R25, UR15 ;  /* 0x0000000f19197c20 */ /* 0x000fe20008410000 */
[----:B------:R-:W-:Y:S01]  /*8980*/  FMUL.FTZ R26, R26, UR15 ;  /* 0x0000000f1a1a7c20 */ /* 0x000fe20008410000 */
[----:B------:R-:W-:-:S04]  /*8990*/  FMUL.FTZ R27, R27, UR15 ;  /* 0x0000000f1b1b7c20 */ /* 0x000fc80008410000 */
[----:B------:R-:W-:Y:S05]  /*89a0*/  MUFU.TANH R96, R24 ;  /* 0x0000001800607308 */ /* 0x000fea0000002400 */
[----:B------:R-:W-:Y:S03]  /*89b0*/  HMMA.16816.F32 R32, R12, R68, R32 ;  /* 0x000000440c20723c */ /* 0x000fe60000001820 */
[----:B------:R-:W-:Y:S03]  /*89c0*/  MUFU.TANH R100, R25 ;  /* 0x0000001900647308 */ /* 0x000fe60000002400 */
[----:B-1----:R-:W-:Y:S05]  /*89d0*/  HMMA.16816.F32 R44, R20, R50, RZ ;  /* 0x00000032142c723c */ /* 0x002fea00000018ff */
[----:B------:R-:W-:Y:S08]  /*89e0*/  MUFU.TANH R172, R26 ;  /* 0x0000001a00ac7308 */ /* 0x000ff00000002400 */
[----:B------:R1:W-:Y:S05]  /*89f0*/  MUFU.TANH R130, R27 ;  /* 0x0000001b00827308 */ /* 0x0003ea0000002400 */
[----:B------:R-:W-:Y:S01]  /*8a00*/  FMUL.FTZ R32, R32, UR15 ;  /* 0x0000000f20207c20 */ /* 0x000fe20008410000 */
[----:B------:R-:W-:Y:S01]  /*8a10*/  FMUL.FTZ R33, R33, UR15 ;  /* 0x0000000f21217c20 */ /* 0x000fe20008410000 */
[----:B------:R-:W-:Y:S01]  /*8a20*/  FMUL.FTZ R34, R34, UR15 ;  /* 0x0000000f22227c20 */ /* 0x000fe20008410000 */
[----:B------:R-:W-:Y:S01]  /*8a30*/  MUFU.TANH R208, R40 ;  /* 0x0000002800d07308 */ /* 0x000fe20000002400 */
[----:B------:R-:W-:-:S02]  /*8a40*/  FMUL.FTZ R35, R35, UR15 ;  /* 0x0000000f23237c20 */ /* 0x000fc40008410000 */
[----:B------:R-:W-:Y:S05]  /*8a50*/  HMMA.16816.F32 R44, R12, R54, R44 ;  /* 0x000000360c2c723c */ /* 0x000fea000000182c */
[----:B------:R-:W-:Y:S01]  /*8a60*/  MUFU.TANH R209, R41 ;  /* 0x0000002900d17308 */ /* 0x000fe20000002400 */
[----:B-1----:R-:W-:Y:S06]  /*8a70*/  HMMA.16816.F32 R24, R16, R92, R28 ;  /* 0x0000005c1018723c */ /* 0x002fec000000181c */
[----:B------:R-:W-:Y:S01]  /*8a80*/  HMMA.16816.F32 R28, R4, R80, RZ ;  /* 0x00000050041c723c */ /* 0x000fe200000018ff */
[----:B------:R-:W-:Y:S08]  /*8a90*/  MUFU.TANH R206, R42 ;  /* 0x0000002a00ce7308 */ /* 0x000ff00000002400 */
[----:B------:R1:W-:Y:S03]  /*8aa0*/  MUFU.TANH R207, R43 ;  /* 0x0000002b00cf7308 */ /* 0x0003e60000002400 */
[----:B------:R-:W-:Y:S01]  /*8ab0*/  FMUL.FTZ R44, R44, UR15 ;  /* 0x0000000f2c2c7c20 */ /* 0x000fe20008410000 */
[----:B------:R-:W-:Y:S01]  /*8ac0*/  FMUL.FTZ R45, R45, UR15 ;  /* 0x0000000f2d2d7c20 */ /* 0x000fe20008410000 */
[----:B------:R-:W-:Y:S01]  /*8ad0*/  FMUL.FTZ R46, R46, UR15 ;  /* 0x0000000f2e2e7c20 */ /* 0x000fe20008410000 */
[----:B------:R-:W-:-:S02]  /*8ae0*/  FMUL.FTZ R47, R47, UR15 ;  /* 0x0000000f2f2f7c20 */ /* 0x000fc40008410000 */
[----:B------:R-:W-:Y:S01]  /*8af0*/  MUFU.TANH R210, R32 ;  /* 0x0000002000d27308 */ /* 0x000fe20000002400 */
[----:B------:R-:W-:Y:S01]  /*8b00*/  FMUL.FTZ R24, R24, UR15 ;  /* 0x0000000f18187c20 */ /* 0x000fe20008410000 */
[----:B------:R-:W-:Y:S01]  /*8b10*/  FMUL.FTZ R25, R25, UR15 ;  /* 0x0000000f19197c20 */ /* 0x000fe20008410000 */
[----:B------:R-:W-:Y:S01]  /*8b20*/  FMUL.FTZ R26, R26, UR15 ;  /* 0x0000000f1a1a7c20 */ /* 0x000fe20008410000 */
[----:B------:R-:W-:-:S04]  /*8b30*/  FMUL.FTZ R27, R27, UR15 ;  /* 0x0000000f1b1b7c20 */ /* 0x000fc80008410000 */
[----:B------:R-:W-:Y:S01]  /*8b40*/  MUFU.TANH R109, R24 ;  /* 0x00000018006d7308 */ /* 0x000fe20000002400 */
[----:B-1----:R-:W-:Y:S07]  /*8b50*/  HMMA.16816.F32 R40, R20, R58, RZ ;  /* 0x0000003a1428723c */ /* 0x002fee00000018ff */
[----:B------:R-:W-:Y:S08]  /*8b60*/  MUFU.TANH R108, R25 ;  /* 0x00000019006c7308 */ /* 0x000ff00000002400 */
[----:B------:R-:W-:Y:S08]  /*8b70*/  MUFU.TANH R171, R26 ;  /* 0x0000001a00ab7308 */ /* 0x000ff00000002400 */
[----:B------:R1:W-:Y:S01]  /*8b80*/  MUFU.TANH R132, R27 ;  /* 0x0000001b00847308 */ /* 0x0003e20000002400 */
[----:B------:R-:W-:Y:S06]  /*8b90*/  HMMA.16816.F32 R116, R12, R66, R40 ;  /* 0x000000420c74723c */ /* 0x000fec0000001828 */
[----:B------:R-:W-:Y:S01]  /*8ba0*/  HMMA.16816.F32 R40, R4, R106, RZ ;  /* 0x0000006a0428723c */ /* 0x000fe200000018ff */
[----:B------:R-:W-:Y:S08]  /*8bb0*/  MUFU.TANH R203, R33 ;  /* 0x0000002100cb7308 */ /* 0x000ff00000002400 */
[----:B------:R-:W-:Y:S01]  /*8bc0*/  MUFU.TANH R212, R34 ;  /* 0x0000002200d47308 */ /* 0x000fe20000002400 */
[----:B-1----:R-:W-:Y:S06]  /*8bd0*/  HMMA.16816.F32 R24, R16, R68, R28 ;  /* 0x000000441018723c */ /* 0x002fec000000181c */
[----:B------:R-:W-:Y:S01]  /*8be0*/  HMMA.16816.F32 R28, R20, R62, RZ ;  /* 0x0000003e141c723c */ /* 0x000fe200000018ff */
[----:B------:R1:W-:Y:S01]  /*8bf0*/  MUFU.TANH R213, R35 ;  /* 0x0000002300d57308 */ /* 0x0003e20000002400 */
[----:B-----5:R-:W-:Y:S01]  /*8c00*/  FSEL R68, R198, -INF , !P0 ;  /* 0xff800000c6447808 */ /* 0x020fe20004000000 */
[----:B------:R-:W-:Y:S01]  /*8c10*/  FMUL.FTZ R116, R116, UR15 ;  /* 0x0000000f74747c20 */ /* 0x000fe20008410000 */
[----:B------:R-:W-:-:S05]  /*8c20*/  FMUL.FTZ R117, R117, UR15 ;  /* 0x0000000f75757c20 */ /* 0x000fca0008410000 */
[----:B------:R-:W-:Y:S08]  /*8c30*/  MUFU.TANH R180, R44 ;  /* 0x0000002c00b47308 */ /* 0x000ff00000002400 */
[----:B------:R-:W-:Y:S01]  /*8c40*/  MUFU.TANH R182, R45 ;  /* 0x0000002d00b67308 */ /* 0x000fe20000002400 */
[----:B------:R-:W-:Y:S01]  /*8c50*/  FMUL.FTZ R24, R24, UR15 ;  /* 0x0000000f18187c20 */ /* 0x000fe20008410000 */
[----:B------:R-:W-:Y:S01]  /*8c60*/  FMUL.FTZ R25, R25, UR15 ;  /* 0x0000000f19197c20 */ /* 0x000fe20008410000 */
[----:B------:R-:W-:Y:S01]  /*8c70*/  FMUL.FTZ R26, R26, UR15 ;  /* 0x0000000f1a1a7c20 */ /* 0x000fe20008410000 */
[----:B------:R-:W-:Y:S01]  /*8c80*/  FMUL.FTZ R27, R27, UR15 ;  /* 0x0000000f1b1b7c20 */ /* 0x000fe20008410000 */
[----:B-1----:R-:W-:Y:S03]  /*8c90*/  HMMA.16816.F32 R32, R4, R58, RZ ;  /* 0x0000003a0420723c */ /* 0x002fe600000018ff */
[----:B------:R-:W-:Y:S03]  /*8ca0*/  MUFU.TANH R113, R24 ;  /* 0x0000001800717308 */ /* 0x000fe60000002400 */
[----:B------:R-:W-:Y:S05]  /*8cb0*/  HMMA.16816.F32 R28, R12, R74, R28 ;  /* 0x0000004a0c1c723c */ /* 0x000fea000000181c */
[----:B------:R-:W-:Y:S08]  /*8cc0*/  MUFU.TANH R125, R25 ;  /* 0x00000019007d7308 */ /* 0x000ff00000002400 */
[----:B------:R-:W-:Y:S08]  /*8cd0*/  MUFU.TANH R133, R26 ;  /* 0x0000001a00857308 */ /* 0x000ff00000002400 */
[----:B------:R1:W-:Y:S03]  /*8ce0*/  MUFU.TANH R168, R27 ;  /* 0x0000001b00a87308 */ /* 0x0003e60000002400 */
[----:B------:R-:W-:Y:S01]  /*8cf0*/  FMUL.FTZ R28, R28, UR15 ;  /* 0x0000000f1c1c7c20 */ /* 0x000fe20008410000 */
[----:B------:R-:W-:Y:S01]  /*8d00*/  FMUL.FTZ R29, R29, UR15 ;  /* 0x0000000f1d1d7c20 */ /* 0x000fe20008410000 */
[----:B------:R-:W-:Y:S01]  /*8d10*/  FMUL.FTZ R30, R30, UR15 ;  /* 0x0000000f1e1e7c20 */ /* 0x000fe20008410000 */
[----:B------:R-:W-:-:S02]  /*8d20*/  FMUL.FTZ R31, R31, UR15 ;  /* 0x0000000f1f1f7c20 */ /* 0x000fc40008410000 */
[----:B------:R-:W-:Y:S08]  /*8d30*/  MUFU.TANH R181, R28 ;  /* 0x0000001c00b57308 */ /* 0x000ff00000002400 */
[----:B------:R-:W-:Y:S01]  /*8d40*/  MUFU.TANH R179, R29 ;  /* 0x0000001d00b37308 */ /* 0x000fe20000002400 */
[C---:B-1----:R-:W-:Y:S06]  /*8d50*/  HMMA.16816.F32 R24, R4.reuse, R50, RZ ;  /* 0x000000320418723c */ /* 0x042fec00000018ff */
[----:B------:R-:W-:Y:S01]  /*8d60*/  HMMA.16816.F32 R48, R4, R62, RZ ;  /* 0x0000003e0430723c */ /* 0x000fe200000018ff */
[----:B------:R-:W-:Y:S08]  /*8d70*/  MUFU.TANH R175, R30 ;  /* 0x0000001e00af7308 */ /* 0x000ff00000002400 */
[----:B------:R1:W-:Y:S08]  /*8d80*/  MUFU.TANH R176, R31 ;  /* 0x0000001f00b07308 */ /* 0x0003f00000002400 */
[----:B------:R-:W-:Y:S01]  /*8d90*/  MUFU.TANH R170, R46 ;  /* 0x0000002e00aa7308 */ /* 0x000fe20000002400 */
[C---:B------:R-:W-:Y:S06]  /*8da0*/  HMMA.16816.F32 R24, R16.reuse, R54, R24 ;  /* 0x000000361018723c */ /* 0x040fec0000001818 */
[----:B------:R-:W-:Y:S01]  /*8db0*/  HMMA.16816.F32 R48, R16, R74, R48 ;  /* 0x0000004a1030723c */ /* 0x000fe20000001830 */
[----:B------:R3:W-:Y:S05]  /*8dc0*/  MUFU.TANH R169, R47 ;  /* 0x0000002f00a97308 */ /* 0x0007ea0000002400 */
[----:B-1----:R-:W-:Y:S03]  /*8dd0*/  HMMA.16816.F32 R28, R4, R114, RZ ;  /* 0x00000072041c723c */ /* 0x002fe600000018ff */
[----:B------:R-:W-:Y:S03]  /*8de0*/  MUFU.TANH R178, R116 ;  /* 0x0000007400b27308 */ /* 0x000fe60000002400 */
[----:B------:R-:W-:Y:S05]  /*8df0*/  HMMA.16816.F32 R52, R16, R66, R32 ;  /* 0x000000421034723c */ /* 0x000fea0000001820 */
[----:B------:R-:W-:Y:S01]  /*8e00*/  MUFU.TANH R177, R117 ;  /* 0x0000007500b17308 */ /* 0x000fe20000002400 */
[----:B---3--:R-:W-:Y:S01]  /*8e10*/  HMMA.16816.F32 R44, R4, R98, RZ ;  /* 0x00000062042c723c */ /* 0x008fe200000018ff */
[----:B------:R-:W-:Y:S01]  /*8e20*/  FMUL.FTZ R24, R24, UR15 ;  /* 0x0000000f18187c20 */ /* 0x000fe20008410000 */
[----:B------:R-:W-:Y:S01]  /*8e30*/  FMUL.FTZ R25, R25, UR15 ;  /* 0x0000000f19197c20 */ /* 0x000fe20008410000 */
[----:B------:R-:W-:Y:S01]  /*8e40*/  FMUL.FTZ R26, R26, UR15 ;  /* 0x0000000f1a1a7c20 */ /* 0x000fe20008410000 */
[----:B------:R-:W-:-:S02]  /*8e50*/  FMUL.FTZ R27, R27, UR15 ;  /* 0x0000000f1b1b7c20 */ /* 0x000fc40008410000 */
[----:B------:R-:W-:Y:S01]  /*8e60*/  HMMA.16816.F32 R32, R4, R86, RZ ;  /* 0x000000560420723c */ /* 0x000fe200000018ff */
[----:B------:R-:W1:Y:S01]  /*8e70*/  MUFU.TANH R77, R24 ;  /* 0x00000018004d7308 */ /* 0x000e620000002400 */
[----:B------:R-:W-:Y:S01]  /*8e80*/  FMUL.FTZ R49, R49, UR15 ;  /* 0x0000000f31317c20 */ /* 0x000fe20008410000 */
[----:B------:R-:W-:Y:S01]  /*8e90*/  FMUL.FTZ R48, R48, UR15 ;  /* 0x0000000f30307c20 */ /* 0x000fe20008410000 */
[----:B------:R-:W-:Y:S01]  /*8ea0*/  FMUL.FTZ R50, R50, UR15 ;  /* 0x0000000f32327c20 */ /* 0x000fe20008410000 */
[----:B------:R-:W-:Y:S01]  /*8eb0*/  FMUL.FTZ R51, R51, UR15 ;  /* 0x0000000f33337c20 */ /* 0x000fe20008410000 */
[----:B------:R-:W-:Y:S03]  /*8ec0*/  HMMA.16816.F32 R64, R16, R102, R40 ;  /* 0x000000661040723c */ /* 0x000fe60000001828 */
[----:B------:R-:W3:Y:S03]  /*8ed0*/  MUFU.TANH R78, R25 ;  /* 0x00000019004e7308 */ /* 0x000ee60000002400 */
[----:B------:R-:W-:Y:S01]  /*8ee0*/  FMUL.FTZ R52, R52, UR15 ;  /* 0x0000000f34347c20 */ /* 0x000fe20008410000 */
[----:B------:R-:W-:-:S02]  /*8ef0*/  VIADD R43, R0, 0x10 ;  /* 0x00000010002b7836 */ /* 0x000fc40000000000 */
[----:B------:R-:W-:Y:S01]  /*8f00*/  FMUL.FTZ R53, R53, UR15 ;  /* 0x0000000f35357c20 */ /* 0x000fe20008410000 */
[----:B------:R-:W-:Y:S02]  /*8f10*/  VIADD R40, R0, 0x19 ;  /* 0x0000001900287836 */ /* 0x000fe40000000000 */
[----:B------:R-:W-:Y:S01]  /*8f20*/  FMUL.FTZ R54, R54, UR15 ;  /* 0x0000000f36367c20 */ /* 0x000fe20008410000 */
[----:B------:R-:W-:Y:S01]  /*8f30*/  MUFU.TANH R129, R26 ;  /* 0x0000001a00817308 */ /* 0x000fe20000002400 */
[C---:B------:R-:W-:Y:S01]  /*8f40*/  HMMA.16816.F32 R72, R16.reuse, R90, R44 ;  /* 0x0000005a1048723c */ /* 0x040fe2000000182c */
[C---:B------:R-:W-:Y:S02]  /*8f50*/  VIADD R41, R0.reuse, 0x18 ;  /* 0x0000001800297836 */ /* 0x040fe40000000000 */
[----:B------:R-:W-:Y:S01]  /*8f60*/  FMUL.FTZ R55, R55, UR15 ;  /* 0x0000000f37377c20 */ /* 0x000fe20008410000 */
[C---:B------:R-:W-:Y:S02]  /*8f70*/  VIADD R42, R0.reuse, 0x11 ;  /* 0x00000011002a7836 */ /* 0x040fe40000000000 */
[----:B------:R-:W-:Y:S01]  /*8f80*/  HMMA.16816.F32 R60, R16, R94, R32 ;  /* 0x0000005e103c723c */ /* 0x000fe20000001820 */
[----:B------:R4:W-:Y:S01]  /*8f90*/  MUFU.TANH R123, R27 ;  /* 0x0000001b007b7308 */ /* 0x0009e20000002400 */
[----:B------:R-:W-:-:S02]  /*8fa0*/  VIADD R46, R0, 0x1 ;  /* 0x00000001002e7836 */ /* 0x000fc40000000000 */
[C---:B------:R-:W-:Y:S02]  /*8fb0*/  VIADD R44, R0.reuse, 0x9 ;  /* 0x00000009002c7836 */ /* 0x040fe40000000000 */
[----:B------:R-:W-:Y:S01]  /*8fc0*/  VIADD R45, R0, 0x8 ;  /* 0x00000008002d7836 */ /* 0x000fe20000000000 */
[-C--:B------:R-:W-:Y:S01]  /*8fd0*/  ISETP.GE.AND P4, PT, R46, R8.reuse, PT ;  /* 0x000000082e00720c */ /* 0x080fe20003f86270 */
[----:B------:R-:W-:Y:S01]  /*8fe0*/  VIADD R34, R0, 0x28 ;  /* 0x0000002800227836 */ /* 0x000fe20000000000 */
[----:B------:R-:W5:Y:S01]  /*8ff0*/  MUFU.TANH R80, R49 ;  /* 0x0000003100507308 */ /* 0x000f620000002400 */
[-C--:B------:R-:W-:Y:S01]  /*9000*/  ISETP.GE.AND P0, PT, R44, R8.reuse, PT ;  /* 0x000000082c00720c */ /* 0x080fe20003f06270 */
[----:B------:R-:W-:Y:S01]  /*9010*/  VIADD R35, R0, 0x21 ;  /* 0x0000002100237836 */ /* 0x000fe20000000000 */
[----:B--2---:R-:W-:Y:S01]  /*9020*/  FSEL R69, R124, -INF , !P4 ;  /* 0xff8000007c457808 */ /* 0x004fe20006000000 */
[C---:B------:R-:W-:Y:S01]  /*9030*/  VIADD R32, R0.reuse, 0x30 ;  /* 0x0000003000207836 */ /* 0x040fe20000000000 */
[-C--:B------:R-:W-:Y:S01]  /*9040*/  ISETP.GE.AND P4, PT, R43, R8.reuse, PT ;  /* 0x000000082b00720c */ /* 0x080fe20003f86270 */
[----:B------:R-:W-:Y:S01]  /*9050*/  VIADD R33, R0, 0x29 ;  /* 0x0000002900217836 */ /* 0x000fe20000000000 */
[-C--:B------:R-:W-:Y:S01]  /*9060*/  ISETP.GE.AND P2, PT, R45, R8.reuse, PT ;  /* 0x000000082d00720c */ /* 0x080fe20003f46270 */
[----:B------:R2:W-:Y:S01]  /*9070*/  MUFU.TANH R81, R48 ;  /* 0x0000003000517308 */ /* 0x0005e20000002400 */
[----:B----4-:R-:W-:Y:S01]  /*9080*/  HMMA.16816.F32 R24, R4, R82, RZ ;  /* 0x000000520418723c */ /* 0x010fe200000018ff */
[----:B------:R-:W-:Y:S01]  /*9090*/  FMUL.FTZ R66, R66, UR15 ;  /* 0x0000000f42427c20 */ /* 0x000fe20008410000 */
[----:B-1----:R-:W-:Y:S01]  /*90a0*/  FSEL R77, R77, -INF , !P2 ;  /* 0xff8000004d4d7808 */ /* 0x002fe20005000000 */
[----:B------:R-:W-:Y:S01]  /*90b0*/  FMUL.FTZ R74, R74, UR15 ;  /* 0x0000000f4a4a7c20 */ /* 0x000fe20008410000 */
[----:B------:R-:W-:-:S02]  /*90c0*/  ISETP.GE.AND P2, PT, R42, R8, PT ;  /* 0x000000082a00720c */ /* 0x000fc40003f46270 */
[----:B------:R-:W-:Y:S01]  /*90d0*/  HMMA.16816.F32 R4, R16, R110, R28 ;  /* 0x0000006e1004723c */ /* 0x000fe2000000181c */
[----:B------:R-:W1:Y:S01]  /*90e0*/  MUFU.TANH R52, R52 ;  /* 0x0000003400347308 */ /* 0x000e620000002400 */
[----:B------:R-:W-:Y:S02]  /*90f0*/  FSEL R79, R79, -INF , !P2 ;  /* 0xff8000004f4f7808 */ /* 0x000fe40005000000 */
[----:B------:R-:W-:-:S03]  /*9100*/  ISETP.GE.AND P2, PT, R36, R8, PT ;  /* 0x000000082400720c */ /* 0x000fc60003f46270 */
[C---:B------:R-:W-:Y:S02]  /*9110*/  VIADD R31, R0.reuse, 0x31 ;  /* 0x00000031001f7836 */ /* 0x040fe40000000000 */
[----:B------:R-:W4:Y:S01]  /*9120*/  MUFU.TANH R53, R53 ;  /* 0x0000003500357308 */ /* 0x000f220000002400 */
[C---:B------:R-:W-:Y:S02]  /*9130*/  VIADD R28, R0.reuse, 0x40 ;  /* 0x00000040001c7836 */ /* 0x040fe40000000000 */
[C---:B------:R-:W-:Y:S02]  /*9140*/  VIADD R29, R0.reuse, 0x39 ;  /* 0x00000039001d7836 */ /* 0x040fe40000000000 */
[----:B------:R-:W-:-:S03]  /*9150*/  VIADD R30, R0, 0x38 ;  /* 0x00000038001e7836 */ /* 0x000fc60000000000 */
[----:B------:R-:W-:Y:S01]  /*9160*/  MUFU.TANH R128, R50 ;  /* 0x0000003200807308 */ /* 0x000fe20000002400 */
[----:B------:R-:W-:Y:S06]  /*9170*/  HMMA.16816.F32 R56, R16, R70, R24 ;  /* 0x000000461038723c */ /* 0x000fec0000001818 */
[----:B------:R-:W-:Y:S01]  /*9180*/  FMUL.FTZ R47, R5, UR15 ;  /* 0x0000000f052f7c20 */ /* 0x000fe20008410000 */
[----:B--2---:R-:W-:Y:S01]  /*9190*/  FMUL.FTZ R48, R6, UR15 ;  /* 0x0000000f06307c20 */ /* 0x004fe20008410000 */
[----:B------:R-:W-:Y:S01]  /*91a0*/  FMUL.FTZ R4, R4, UR15 ;  /* 0x0000000f04047c20 */ /* 0x000fe20008410000 */
[C---:B------:R-:W-:Y:S01]  /*91b0*/  VIADD R26, R0.reuse, 0x48 ;  /* 0x00000048001a7836 */ /* 0x040fe20000000000 */
[----:B------:R2:W-:Y:S01]  /*91c0*/  MUFU.TANH R49, R47 ;  /* 0x0000002f00317308 */ /* 0x0005e20000002400 */
[----:B------:R-:W-:-:S02]  /*91d0*/  VIADD R19, R0, 0x51 ;  /* 0x0000005100137836 */ /* 0x000fc40000000000 */
[----:B------:R-:W-:Y:S01]  /*91e0*/  FMUL.FTZ R105, R7, UR15 ;  /* 0x0000000f07697c20 */ /* 0x000fe20008410000 */
[C---:B------:R-:W-:Y:S02]  /*91f0*/  VIADD R27, R0.reuse, 0x41 ;  /* 0x00000041001b7836 */ /* 0x040fe40000000000 */
[C---:B------:R-:W-:Y:S02]  /*9200*/  VIADD R16, R0.reuse, 0x60 ;  /* 0x0000006000107836 */ /* 0x040fe40000000000 */
[C---:B------:R-:W-:Y:S01]  /*9210*/  VIADD R25, R0.reuse, 0x49 ;  /* 0x0000004900197836 */ /* 0x040fe20000000000 */
[----:B------:R-:W-:Y:S01]  /*9220*/  MUFU.TANH R124, R48 ;  /* 0x00000030007c7308 */ /* 0x000fe20000002400 */
[C---:B------:R-:W-:Y:S02]  /*9230*/  VIADD R5, R0.reuse, 0x69 ;  /* 0x0000006900057836 */ /* 0x040fe40000000000 */
[C---:B------:R-:W-:Y:S02]  /*9240*/  VIADD R18, R0.reuse, 0x58 ;  /* 0x0000005800127836 */ /* 0x040fe40000000000 */
[----:B------:R-:W-:-:S02]  /*9250*/  VIADD R24, R0, 0x50 ;  /* 0x0000005000187836 */ /* 0x000fc40000000000 */
[----:B------:R-:W-:Y:S01]  /*9260*/  FMUL.FTZ R57, R57, UR15 ;  /* 0x0000000f39397c20 */ /* 0x000fe20008410000 */
[----:B------:R-:W-:Y:S01]  /*9270*/  VIADD R7, R0, 0x61 ;  /* 0x0000006100077836 */ /* 0x000fe20000000000 */
[----:B------:R4:W4:Y:S01]  /*9280*/  MUFU.TANH R89, R4 ;  /* 0x0000000400597308 */ /* 0x0009220000002400 */
[----:B--2---:R-:W-:Y:S01]  /*9290*/  FMUL.FTZ R47, R72, UR15 ;  /* 0x0000000f482f7c20 */ /* 0x004fe20008410000 */
[----:B---3--:R-:W-:Y:S01]  /*92a0*/  FSEL R72, R78, -INF , !P0 ;  /* 0xff8000004e487808 */ /* 0x008fe20004000000 */
[----:B------:R-:W-:Y:S01]  /*92b0*/  VIADD R17, R0, 0x59 ;  /* 0x0000005900117836 */ /* 0x000fe20000000000 */
[----:B------:R-:W-:Y:S01]  /*92c0*/  FSEL R78, R134, -INF , !P4 ;  /* 0xff800000864e7808 */ /* 0x000fe20006000000 */
[----:B------:R-:W-:Y:S01]  /*92d0*/  FMUL.FTZ R56, R56, UR15 ;  /* 0x0000000f38387c20 */ /* 0x000fe20008410000 */
[-C--:B------:R-:W-:Y:S01]  /*92e0*/  ISETP.GE.AND P4, PT, R40, R8.reuse, PT ;  /* 0x000000082800720c */ /* 0x080fe20003f86270 */
[----:B------:R-:W-:Y:S01]  /*92f0*/  VIADD R6, R0, 0x68 ;  /* 0x0000006800067836 */ /* 0x000fe20000000000 */
[----:B------:R2:W-:Y:S01]  /*9300*/  MUFU.TANH R48, R47 ;  /* 0x0000002f00307308 */ /* 0x0005e20000002400 */
[-C--:B------:R-:W-:Y:S01]  /*9310*/  ISETP.GE.AND P0, PT, R41, R8.reuse, PT ;  /* 0x000000082900720c */ /* 0x080fe20003f06270 */
[----:B------:R-:W-:Y:S01]  /*9320*/  FMUL.FTZ R134, R119, UR15 ;  /* 0x0000000f77867c20 */ /* 0x000fe20008410000 */
[----:B-----5:R-:W-:Y:S01]  /*9330*/  FSEL R80, R80, -INF , !P4 ;  /* 0xff80000050507808 */ /* 0x020fe20006000000 */
[----:B------:R-:W-:Y:S01]  /*9340*/  BAR.SYNC.DEFER_BLOCKING 0x0 ;  /* 0x0000000000007b1d */ /* 0x000fe20000010000 */
[----:B------:R-:W-:-:S04]  /*9350*/  ISETP.GE.AND P4, PT, R34, R8, PT ;  /* 0x000000082200720c */ /* 0x000fc80003f86270 */
[----:B-1----:R-:W-:Y:S01]  /*9360*/  FSEL R84, R52, -INF , !P4 ;  /* 0xff80000034547808 */ /* 0x002fe20006000000 */
[----:B------:R-:W-:Y:S01]  /*9370*/  MUFU.TANH R126, R51 ;  /* 0x00000033007e7308 */ /* 0x000fe20000002400 */
[-C--:B------:R-:W-:Y:S01]  /*9380*/  ISETP.GE.AND P4, PT, R31, R8.reuse, PT ;  /* 0x000000081f00720c */ /* 0x080fe20003f86270 */
[C---:B----4-:R-:W-:Y:S02]  /*9390*/  VIADD R4, R0.reuse, 0x70 ;  /* 0x0000007000047836 */ /* 0x050fe40000000000 */
[----:B------:R-:W-:Y:S01]  /*93a0*/  VIADD R0, R0, 0x79 ;  /* 0x0000007900007836 */ /* 0x000fe20000000000 */
[----:B------:R-:W-:Y:S01]  /*93b0*/  FSEL R88, R121, -INF , !P4 ;  /* 0xff80000079587808 */ /* 0x000fe20006000000 */
[----:B------:R-:W-:Y:S01]  /*93c0*/  FMUL.FTZ R121, R63, UR15 ;  /* 0x0000000f3f797c20 */ /* 0x000fe20008410000 */
[----:B--2---:R-:W-:Y:S01]  /*93d0*/  FMUL.FTZ R47, R73, UR15 ;  /* 0x0000000f492f7c20 */ /* 0x004fe20008410000 */
[----:B------:R-:W-:Y:S01]  /*93e0*/  FSEL R73, R81, -INF , !P0 ;  /* 0xff80000051497808 */ /* 0x000fe20004000000 */
[----:B------:R-:W-:Y:S01]  /*93f0*/  MUFU.TANH R56, R56 ;  /* 0x0000003800387308 */ /* 0x000fe20000002400 */
[----:B------:R-:W-:-:S02]  /*9400*/  ISETP.GE.AND P0, PT, R35, R8, PT ;  /* 0x000000082300720c */ /* 0x000fc40003f06270 */
[-C--:B------:R-:W-:Y:S02]  /*9410*/  ISETP.GE.AND P4, PT, R28, R8.reuse, PT ;  /* 0x000000081c00720c */ /* 0x080fe40003f86270 */
[----:B------:R-:W-:Y:S01]  /*9420*/  FSEL R81, R131, -INF , !P2 ;  /* 0xff80000083517808 */ /* 0x000fe20005000000 */
[----:B------:R-:W-:Y:S01]  /*9430*/  FMUL.FTZ R131, R118, UR15 ;  /* 0x0000000f76837c20 */ /* 0x000fe20008410000 */
[----:B------:R-:W-:Y:S01]  /*9440*/  FSEL R92, R112, -INF , !P4 ;  /* 0xff800000705c7808 */ /* 0x000fe20006000000 */
[----:B------:R1:W2:Y:S01]  /*9450*/  MUFU.TANH R97, R47 ;  /* 0x0000002f00617308 */ /* 0x0002a20000002400 */
[-C--:B------:R-:W-:Y:S02]  /*9460*/  ISETP.GE.AND P2, PT, R33, R8.reuse, PT ;  /* 0x000000082100720c */ /* 0x080fe40003f46270 */
[----:B------:R-:W-:Y:S02]  /*9470*/  ISETP.GE.AND P4, PT, R25, R8, PT ;  /* 0x000000081900720c */ /* 0x000fe40003f86270 */
[----:B------:R-:W-:-:S02]  /*9480*/  FSEL R85, R53, -INF , !P2 ;  /* 0xff80000035557808 */ /* 0x000fc40005000000 */
[-C--:B------:R-:W-:Y:S01]  /*9490*/  ISETP.GE.AND P2, PT, R30, R8.reuse, PT ;  /* 0x000000081e00720c */ /* 0x080fe20003f46270 */
[----:B------:R-:W-:Y:S03]  /*94a0*/  MUFU.TANH R117, R54 ;  /* 0x0000003600757308 */ /* 0x000fe60000002400 */
[----:B------:R-:W-:Y:S02]  /*94b0*/  FSEL R89, R89, -INF , !P2 ;  /* 0xff80000059597808 */ /* 0x000fe40005000000 */
[----:B------:R-:W-:-:S03]  /*94c0*/  ISETP.GE.AND P2, PT, R27, R8, PT ;  /* 0x000000081b00720c */ /* 0x000fc60003f46270 */
[----:B------:R-:W-:Y:S01]  /*94d0*/  MUFU.TANH R116, R55 ;  /* 0x0000003700747308 */ /* 0x000fe20000002400 */
[----:B-1----:R-:W-:Y:S01]  /*94e0*/  FMUL.FTZ R47, R64, UR15 ;  /* 0x0000000f402f7c20 */ /* 0x002fe20008410000 */
[----:B------:R-:W-:Y:S02]  /*94f0*/  FSEL R64, R127, -INF , !P0 ;  /* 0xff8000007f407808 */ /* 0x000fe40004000000 */
[-C--:B------:R-:W-:Y:S02]  /*9500*/  ISETP.GE.AND P0, PT, R32, R8.reuse, PT ;  /* 0x000000082000720c */ /* 0x080fe40003f06270 */
[----:B------:R-:W-:Y:S02]  /*9510*/  FSEL R93, R120, -INF , !P2 ;  /* 0xff800000785d7808 */ /* 0x000fe40005000000 */
[----:B------:R1:W3:Y:S01]  /*9520*/  MUFU.TANH R101, R47 ;  /* 0x0000002f00657308 */ /* 0x0002e20000002400 */
[----:B--2---:R-:W-:Y:S02]  /*9530*/  FSEL R97, R97, -INF , !P4 ;  /* 0xff80000061617808 */ /* 0x004fe40006000000 */
[----:B------:R-:W-:-:S02]  /*9540*/  ISETP.GE.AND P4, PT, R18, R8, PT ;  /* 0x000000081200720c */ /* 0x000fc40003f86270 */
[----:B------:R-:W-:-:S03]  /*9550*/  ISETP.GE.AND P2, PT, R24, R8, PT ;  /* 0x000000081800720c */ /* 0x000fc60003f46270 */
[----:B------:R-:W-:Y:S01]  /*9560*/  MUFU.TANH R120, R105 ;  /* 0x0000006900787308 */ /* 0x000fe20000002400 */
[----:B------:R-:W-:Y:S02]  /*9570*/  FSEL R96, R96, -INF , !P2 ;  /* 0xff80000060607808 */ /* 0x000fe40005000000 */
[----:B------:R-:W-:-:S05]  /*9580*/  ISETP.GE.AND P2, PT, R17, R8, PT ;  /* 0x000000081100720c */ /* 0x000fca0003f46270 */
[----:B------:R-:W-:Y:S01]  /*9590*/  MUFU.TANH R127, R74 ;  /* 0x0000004a007f7308 */ /* 0x000fe20000002400 */
[----:B-1----:R-:W-:Y:S01]  /*95a0*/  FMUL.FTZ R47, R65, UR15 ;  /* 0x0000000f412f7c20 */ /* 0x002fe20008410000 */
[----:B------:R-:W-:Y:S01]  /*95b0*/  FSEL R65, R122, -INF , !P0 ;  /* 0xff8000007a417808 */ /* 0x000fe20004000000 */
[----:B------:R-:W-:Y:S01]  /*95c0*/  FMUL.FTZ R122, R62, UR15 ;  /* 0x0000000f3e7a7c20 */ /* 0x000fe20008410000 */
[-C--:B------:R-:W-:Y:S02]  /*95d0*/  ISETP.GE.AND P0, PT, R29, R8.reuse, PT ;  /* 0x000000081d00720c */ /* 0x080fe40003f06270 */
[----:B---3--:R-:W-:Y:S02]  /*95e0*/  FSEL R101, R101, -INF , !P4 ;  /* 0xff80000065657808 */ /* 0x008fe40006000000 */
[----:B------:R1:W2:Y:S01]  /*95f0*/  MUFU.TANH R104, R47 ;  /* 0x0000002f00687308 */ /* 0x0002a20000002400 */
[----:B------:R-:W-:-:S04]  /*9600*/  ISETP.GE.AND P4, PT, R7, R8, PT ;  /* 0x000000080700720c */ /* 0x000fc80003f86270 */
[----:B------:R-:W-:Y:S02]  /*9610*/  FSEL R108, R108, -INF , !P4 ;  /* 0xff8000006c6c7808 */ /* 0x000fe40006000000 */
        /* <DEDUP_REMOVED lines=8> */
[----:B--2---:R-:W-:Y:S02]  /*96a0*/  FSEL R104, R104, -INF , !P2 ;  /* 0xff80000068687808 */ /* 0x004fe40005000000 */
[----:B------:R1:W2:Y:S01]  /*96b0*/  MUFU.TANH R112, R47 ;  /* 0x0000002f00707308 */ /* 0x0002a20000002400 */
[----:B------:R-:W-:Y:S01]  /*96c0*/  ISETP.GE.AND P2, PT, R6, R8, PT ;  /* 0x000000080600720c */ /* 0x000fe20003f46270 */
[----:B-1----:R-:W-:Y:S01]  /*96d0*/  FMUL.FTZ R47, R61, UR15 ;  /* 0x0000000f3d2f7c20 */ /* 0x002fe20008410000 */
[----:B------:R-:W-:-:S02]  /*96e0*/  FSEL R61, R48, -INF , !P0 ;  /* 0xff800000303d7808 */ /* 0x000fc40004000000 */
[-C--:B------:R-:W-:Y:S01]  /*96f0*/  ISETP.GE.AND P0, PT, R19, R8.reuse, PT ;  /* 0x000000081300720c */ /* 0x080fe20003f06270 */
[----:B------:R-:W-:Y:S01]  /*9700*/  HMMA.16816.F32 R48, R20, R114, RZ ;  /* 0x000000721430723c */ /* 0x000fe200000018ff */
[----:B--2---:R-:W-:Y:S01]  /*9710*/  FSEL R112, R112, -INF , !P2 ;  /* 0xff80000070707808 */ /* 0x004fe20005000000 */
[----:B------:R-:W1:Y:S01]  /*9720*/  MUFU.TANH R47, R47 ;  /* 0x0000002f002f7308 */ /* 0x000e620000002400 */
[----:B------:R-:W-:Y:S02]  /*9730*/  FSEL R100, R100, -INF , !P0 ;  /* 0xff80000064647808 */ /* 0x000fe40004000000 */
[-C--:B------:R-:W-:Y:S02]  /*9740*/  ISETP.GE.AND P0, PT, R16, R8.reuse, PT ;  /* 0x000000081000720c */ /* 0x080fe40003f06270 */
[----:B------:R-:W-:Y:S02]  /*9750*/  ISETP.GE.AND P2, PT, R3, R8, PT ;  /* 0x000000080300720c */ /* 0x000fe40003f46270 */
[----:B------:R-:W-:-:S02]  /*9760*/  FSEL R105, R109, -INF , !P0 ;  /* 0xff8000006d697808 */ /* 0x000fc40004000000 */
[----:B------:R-:W-:-:S04]  /*9770*/  ISETP.GE.AND P0, PT, R5, R8, PT ;  /* 0x000000080500720c */ /* 0x000fc80003f06270 */
[----:B-1----:R-:W-:Y:S02]  /*9780*/  FSEL R109, R47, -INF , !P0 ;  /* 0xff8000002f6d7808 */ /* 0x002fe40004000000 */
[----:B------:R-:W1:Y:S01]  /*9790*/  MUFU.TANH R47, R57 ;  /* 0x00000039002f7308 */ /* 0x000e620000002400 */
[----:B------:R-:W-:Y:S01]  /*97a0*/  ISETP.GE.AND P0, PT, R2, R8, PT ;  /* 0x000000080200720c */ /* 0x000fe20003f06270 */
[----:B------:R-:W-:-:S05]  /*97b0*/  FMUL.FTZ R8, R75, UR15 ;  /* 0x0000000f4b087c20 */ /* 0x000fca0008410000 */
[----:B------:R-:W-:Y:S01]  /*97c0*/  HMMA.16816.F32 R52, R12, R110, R48 ;  /* 0x0000006e0c34723c */ /* 0x000fe20000001830 */
[----:B------:R-:W2:Y:S06]  /*97d0*/  MUFU.TANH R8, R8 ;  /* 0x0000000800087308 */ /* 0x000eac0000002400 */
[----:B------:R-:W-:Y:S01]  /*97e0*/  FMUL.FTZ R50, R59, UR15 ;  /* 0x0000000f3b327c20 */ /* 0x000fe20008410000 */
[----:B------:R-:W-:Y:S01]  /*97f0*/  FMUL.FTZ R49, R58, UR15 ;  /* 0x0000000f3a317c20 */ /* 0x000fe20008410000 */
[----:B------:R-:W-:Y:S01]  /*9800*/  FSEL R58, R56, -INF , !P0 ;  /* 0xff800000383a7808 */ /* 0x000fe20004000000 */
[----:B------:R-:W-:Y:S01]  /*9810*/  FMUL.FTZ R48, R67, UR15 ;  /* 0x0000000f43307c20 */ /* 0x000fe20008410000 */
[----:B------:R-:W-:-:S02]  /*9820*/  ISETP.GE.AND P0, PT, R45, R9, PT ;  /* 0x000000092d00720c */ /* 0x000fc40003f06270 */
[----:B------:R-:W-:Y:S02]  /*9830*/  FSEL R56, R216, -INF , !P3 ;  /* 0xff800000d8387808 */ /* 0x000fe40005800000 */
[----:B-1----:R-:W-:Y:S02]  /*9840*/  FSEL R59, R47, -INF , !P4 ;  /* 0xff8000002f3b7808 */ /* 0x002fe40006000000 */
[-C--:B------:R-:W-:Y:S01]  /*9850*/  ISETP.GE.AND P4, PT, R44, R9.reuse, PT ;  /* 0x000000092c00720c */ /* 0x080fe20003f86270 */
[----:B------:R-:W-:Y:S01]  /*9860*/  MUFU.TANH R47, R49 ;  /* 0x00000031002f7308 */ /* 0x000fe20000002400 */
[----:B------:R-:W-:Y:S02]  /*9870*/  FSEL R57, R125, -INF , !P2 ;  /* 0xff8000007d397808 */ /* 0x000fe40005000000 */
[-C--:B------:R-:W-:Y:S02]  /*9880*/  ISETP.GE.AND P2, PT, R46, R9.reuse, PT ;  /* 0x000000092e00720c */ /* 0x080fe40003f46270 */
[-C--:B------:R-:W-:Y:S01]  /*9890*/  ISETP.GE.AND P3, PT, R43, R9.reuse, PT ;  /* 0x000000092b00720c */ /* 0x080fe20003f66270 */
[----:B------:R-:W-:Y:S01]  /*98a0*/  FMUL.FTZ R52, R52, UR15 ;  /* 0x0000000f34347c20 */ /* 0x000fe20008410000 */
[----:B------:R-:W-:Y:S01]  /*98b0*/  FSEL R62, R215, -INF , !P2 ;  /* 0xff800000d73e7808 */ /* 0x000fe20005000000 */
[----:B------:R1:W3:Y:S01]  /*98c0*/  MUFU.TANH R125, R66 ;  /* 0x00000042007d7308 */ /* 0x0002e20000002400 */
[-C--:B------:R-:W-:Y:S01]  /*98d0*/  ISETP.GE.AND P2, PT, R42, R9.reuse, PT ;  /* 0x000000092a00720c */ /* 0x080fe20003f46270 */
[----:B------:R-:W-:Y:S01]  /*98e0*/  FMUL.FTZ R55, R55, UR15 ;  /* 0x0000000f37377c20 */ /* 0x000fe20008410000 */
[----:B------:R-:W-:Y:S01]  /*98f0*/  FSEL R63, R129, -INF , !P0 ;  /* 0xff800000813f7808 */ /* 0x000fe20004000000 */
[----:B------:R-:W-:Y:S01]  /*9900*/  FMUL.FTZ R54, R54, UR15 ;  /* 0x0000000f36367c20 */ /* 0x000fe20008410000 */
[----:B------:R-:W-:Y:S01]  /*9910*/  ISETP.GE.AND P0, PT, R41, R9, PT ;  /* 0x000000092900720c */ /* 0x000fe20003f06270 */
[----:B------:R-:W-:Y:S01]  /*9920*/  FMUL.FTZ R53, R53, UR15 ;  /* 0x0000000f35357c20 */ /* 0x000fe20008410000 */
[----:B------:R-:W-:-:S02]  /*9930*/  FSEL R67, R202, -INF , !P3 ;  /* 0xff800000ca437808 */ /* 0x000fc40005800000 */
[----:B------:R-:W-:Y:S02]  /*9940*/  FSEL R74, R201, -INF , !P2 ;  /* 0xff800000c94a7808 */ /* 0x000fe40005000000 */
[-C--:B------:R-:W-:Y:S02]  /*9950*/  ISETP.GE.AND P3, PT, R36, R9.reuse, PT ;  /* 0x000000092400720c */ /* 0x080fe40003f66270 */
[-C--:B------:R-:W-:Y:S02]  /*9960*/  ISETP.GE.AND P2, PT, R35, R9.reuse, PT ;  /* 0x000000092300720c */ /* 0x080fe40003f46270 */
[----:B------:R-:W-:Y:S02]  /*9970*/  FSEL R75, R128, -INF , !P0 ;  /* 0xff800000804b7808 */ /* 0x000fe40004000000 */
[----:B-1----:R-:W-:Y:S02]  /*9980*/  FSEL R66, R123, -INF , !P4 ;  /* 0xff8000007b427808 */ /* 0x002fe40006000000 */
[-C--:B------:R-:W-:Y:S01]  /*9990*/  ISETP.GE.AND P4, PT, R40, R9.reuse, PT ;  /* 0x000000092800720c */ /* 0x080fe20003f86270 */
[----:B------:R-:W1:Y:S01]  /*99a0*/  MUFU.TANH R123, R48 ;  /* 0x00000030007b7308 */ /* 0x000e620000002400 */
[----:B------:R-:W-:-:S02]  /*99b0*/  ISETP.GE.AND P0, PT, R34, R9, PT ;  /* 0x000000092200720c */ /* 0x000fc40003f06270 */
[----:B------:R-:W-:Y:S02]  /*99c0*/  FSEL R110, R126, -INF , !P4 ;  /* 0xff8000007e6e7808 */ /* 0x000fe40006000000 */
[-C--:B------:R-:W-:Y:S02]  /*99d0*/  ISETP.GE.AND P4, PT, R33, R9.reuse, PT ;  /* 0x000000092100720c */ /* 0x080fe40003f86270 */
[----:B------:R-:W-:Y:S02]  /*99e0*/  FSEL R111, R200, -INF , !P3 ;  /* 0xff800000c86f7808 */ /* 0x000fe40005800000 */
[----:B------:R-:W-:Y:S02]  /*99f0*/  FSEL R116, R116, -INF , !P4 ;  /* 0xff80000074747808 */ /* 0x000fe40006000000 */
[----:B------:R-:W-:Y:S02]  /*9a00*/  ISETP.GE.AND P4, PT, R29, R9, PT ;  /* 0x000000091d00720c */ /* 0x000fe40003f86270 */
[----:B------:R-:W-:-:S02]  /*9a10*/  FSEL R114, R199, -INF , !P2 ;  /* 0xff800000c7727808 */ /* 0x000fc40005000000 */
[-C--:B------:R-:W-:Y:S02]  /*9a20*/  ISETP.GE.AND P3, PT, R32, R9.reuse, PT ;  /* 0x000000092000720c */ /* 0x080fe40003f66270 */
[-C--:B------:R-:W-:Y:S02]  /*9a30*/  ISETP.GE.AND P2, PT, R31, R9.reuse, PT ;  /* 0x000000091f00720c */ /* 0x080fe40003f46270 */
[----:B------:R-:W-:Y:S02]  /*9a40*/  FSEL R120, R120, -INF , !P4 ;  /* 0xff80000078787808 */ /* 0x000fe40006000000 */
[----:B------:R-:W-:Y:S02]  /*9a50*/  FSEL R115, R117, -INF , !P0 ;  /* 0xff80000075737808 */ /* 0x000fe40004000000 */
[-C--:B------:R-:W-:Y:S02]  /*9a60*/  ISETP.GE.AND P4, PT, R25, R9.reuse, PT ;  /* 0x000000091900720c */ /* 0x080fe40003f86270 */
[----:B------:R-:W-:-:S02]  /*9a70*/  ISETP.GE.AND P0, PT, R30, R9, PT ;  /* 0x000000091e00720c */ /* 0x000fc40003f06270 */
[----:B------:R-:W-:Y:S02]  /*9a80*/  FSEL R117, R197, -INF , !P3 ;  /* 0xff800000c5757808 */ /* 0x000fe40005800000 */
[----:B------:R-:W-:Y:S02]  /*9a90*/  FSEL R118, R183, -INF , !P2 ;  /* 0xff800000b7767808 */ /* 0x000fe40005000000 */
[-C--:B------:R-:W-:Y:S02]  /*9aa0*/  ISETP.GE.AND P3, PT, R28, R9.reuse, PT ;  /* 0x000000091c00720c */ /* 0x080fe40003f66270 */
[----:B------:R-:W-:Y:S02]  /*9ab0*/  ISETP.GE.AND P2, PT, R27, R9, PT ;  /* 0x000000091b00720c */ /* 0x000fe40003f46270 */
[----:B--2---:R-:W-:Y:S02]  /*9ac0*/  FSEL R128, R8, -INF , !P4 ;  /* 0xff80000008807808 */ /* 0x004fe40006000000 */
[----:B------:R-:W-:Y:S01]  /*9ad0*/  FSEL R119, R124, -INF , !P0 ;  /* 0xff8000007c777808 */ /* 0x000fe20004000000 */
[----:B------:R2:W4:Y:S01]  /*9ae0*/  MUFU.TANH R8, R50 ;  /* 0x0000003200087308 */ /* 0x0005220000002400 */
[----:B------:R-:W-:-:S02]  /*9af0*/  FSEL R124, R174, -INF , !P3 ;  /* 0xff800000ae7c7808 */ /* 0x000fc40005800000 */
[----:B------:R-:W-:Y:S02]  /*9b00*/  FSEL R126, R173, -INF , !P2 ;  /* 0xff800000ad7e7808 */ /* 0x000fe40005000000 */
[-C--:B------:R-:W-:Y:S02]  /*9b10*/  ISETP.GE.AND P0, PT, R26, R9.reuse, PT ;  /* 0x000000091a00720c */ /* 0x080fe40003f06270 */
[-C--:B------:R-:W-:Y:S01]  /*9b20*/  ISETP.GE.AND P3, PT, R24, R9.reuse, PT ;  /* 0x000000091800720c */ /* 0x080fe20003f66270 */
[----:B------:R5:W-:Y:S01]  /*9b30*/  MUFU.TANH R174, R131 ;  /* 0x0000008300ae7308 */ /* 0x000be20000002400 */
[----:B------:R-:W-:Y:S02]  /*9b40*/  ISETP.GE.AND P2, PT, R19, R9, PT ;  /* 0x000000091300720c */ /* 0x000fe40003f46270 */
[----:B------:R-:W-:Y:S02]  /*9b50*/  FSEL R127, R127, -INF , !P0 ;  /* 0xff8000007f7f7808 */ /* 0x000fe40004000000 */
[----:B------:R-:W-:-:S02]  /*9b60*/  FSEL R129, R172, -INF , !P3 ;  /* 0xff800000ac817808 */ /* 0x000fc40005800000 */
[----:B------:R-:W-:Y:S01]  /*9b70*/  FSEL R130, R130, -INF , !P2 ;  /* 0xff80000082827808 */ /* 0x000fe20005000000 */
[----:B------:R-:W4:Y:S01]  /*9b80*/  MUFU.TANH R172, R134 ;  /* 0x0000008600ac7308 */ /* 0x000f220000002400 */
[----:B--2---:R-:W-:Y:S01]  /*9b90*/  HMMA.16816.F32 R48, R20, R98, RZ ;  /* 0x000000621430723c */ /* 0x004fe200000018ff */
[-C--:B------:R-:W-:Y:S02]  /*9ba0*/  ISETP.GE.AND P0, PT, R18, R9.reuse, PT ;  /* 0x000000091200720c */ /* 0x080fe40003f06270 */
[-C--:B------:R-:W-:Y:S02]  /*9bb0*/  ISETP.GE.AND P4, PT, R17, R9.reuse, PT ;  /* 0x000000091100720c */ /* 0x080fe40003f86270 */
[-C--:B------:R-:W-:Y:S02]  /*9bc0*/  ISETP.GE.AND P3, PT, R16, R9.reuse, PT ;  /* 0x000000091000720c */ /* 0x080fe40003f66270 */
[----:B------:R-:W-:Y:S01]  /*9bd0*/  ISETP.GE.AND P2, PT, R7, R9, PT ;  /* 0x000000090700720c */ /* 0x000fe20003f46270 */
[----:B------:R2:W2:Y:S01]  /*9be0*/  MUFU.TANH R173, R52 ;  /* 0x0000003400ad7308 */ /* 0x0004a20000002400 */
[----:B---3--:R-:W-:-:S02]  /*9bf0*/  FSEL R125, R125, -INF , !P0 ;  /* 0xff8000007d7d7808 */ /* 0x008fc40004000000 */
[----:B-1----:R-:W-:Y:S02]  /*9c00*/  FSEL R123, R123, -INF , !P4 ;  /* 0xff8000007b7b7808 */ /* 0x002fe40006000000 */
[----:B------:R-:W-:Y:S02]  /*9c10*/  FSEL R98, R171, -INF , !P3 ;  /* 0xff800000ab627808 */ /* 0x000fe40005800000 */
[----:B-----5:R-:W-:Y:S01]  /*9c20*/  FSEL R131, R132, -INF , !P2 ;  /* 0xff80000084837808 */ /* 0x020fe20005000000 */
[----:B------:R-:W-:Y:S01]  /*9c30*/  MUFU.TANH R171, R53 ;  /* 0x0000003500ab7308 */ /* 0x000fe20000002400 */
[-C--:B------:R-:W-:Y:S02]  /*9c40*/  ISETP.GE.AND P0, PT, R6, R9.reuse, PT ;  /* 0x000000090600720c */ /* 0x080fe40003f06270 */
[-C--:B------:R-:W-:Y:S02]  /*9c50*/  ISETP.GE.AND P4, PT, R5, R9.reuse, PT ;  /* 0x000000090500720c */ /* 0x080fe40003f86270 */
[----:B------:R-:W-:-:S02]  /*9c60*/  ISETP.GE.AND P3, PT, R4, R9, PT ;  /* 0x000000090400720c */ /* 0x000fc40003f66270 */
[-C--:B------:R-:W-:Y:S01]  /*9c70*/  ISETP.GE.AND P2, PT, R3, R9.reuse, PT ;  /* 0x000000090300720c */ /* 0x080fe20003f46270 */
[----:B------:R-:W-:Y:S01]  /*9c80*/  HMMA.16816.F32 R48, R12, R90, R48 ;  /* 0x0000005a0c30723c */ /* 0x000fe20000001830 */
[----:B------:R-:W-:Y:S02]  /*9c90*/  FSEL R122, R122, -INF , !P0 ;  /* 0xff8000007a7a7808 */ /* 0x000fe40004000000 */
[----:B------:R-:W-:Y:S02]  /*9ca0*/  FSEL R132, R121, -INF , !P4 ;  /* 0xff80000079847808 */ /* 0x000fe40006000000 */
[----:B------:R-:W-:Y:S02]  /*9cb0*/  FSEL R133, R133, -INF , !P3 ;  /* 0xff80000085857808 */ /* 0x000fe40005800000 */
[----:B------:R-:W-:Y:S02]  /*9cc0*/  FSEL R217, R168, -INF , !P2 ;  /* 0xff800000a8d97808 */ /* 0x000fe40005000000 */
[----:B------:R-:W-:-:S02]  /*9cd0*/  ISETP.GE.AND P0, PT, R2, R9, PT ;  /* 0x000000090200720c */ /* 0x000fc40003f06270 */
[----:B------:R-:W-:Y:S02]  /*9ce0*/  ISETP.GE.AND P4, PT, R0, R9, PT ;  /* 0x000000090000720c */ /* 0x000fe40003f86270 */
[C---:B------:R-:W-:Y:S01]  /*9cf0*/  ISETP.GE.AND P3, PT, R46.reuse, R11, PT ;  /* 0x0000000b2e00720c */ /* 0x040fe20003f66270 */
[----:B------:R1:W-:Y:S01]  /*9d00*/  MUFU.TANH R9, R55 ;  /* 0x0000003700097308 */ /* 0x0003e20000002400 */
[----:B------:R-:W-:Y:S02]  /*9d10*/  ISETP.GE.AND P2, PT, R46, R10, PT ;  /* 0x0000000a2e00720c */ /* 0x000fe40003f46270 */
[----:B------:R-:W-:Y:S02]  /*9d20*/  FSEL R216, R47, -INF , !P0 ;  /* 0xff8000002fd87808 */ /* 0x000fe40004000000 */
[----:B----4-:R-:W-:Y:S02]  /*9d30*/  FSEL R218, R8, -INF , !P4 ;  /* 0xff80000008da7808 */ /* 0x010fe40006000000 */
[----:B--2---:R-:W-:-:S02]  /*9d40*/  FSEL R52, R236, -INF , !P6 ;  /* 0xff800000ec347808 */ /* 0x004fc40007000000 */
[----:B------:R-:W-:Y:S01]  /*9d50*/  FSEL R134, R235, -INF , !P5 ;  /* 0xff800000eb867808 */ /* 0x000fe20006800000 */
[----:B------:R-:W-:Y:S01]  /*9d60*/  FMUL.FTZ R50, R50, UR15 ;  /* 0x0000000f32327c20 */ /* 0x000fe20008410000 */
[----:B------:R-:W-:Y:S01]  /*9d70*/  FSEL R121, R237, -INF , !P3 ;  /* 0xff800000ed797808 */ /* 0x000fe20005800000 */
[----:B------:R-:W-:Y:S01]  /*9d80*/  FMUL.FTZ R48, R48, UR15 ;  /* 0x0000000f30307c20 */ /* 0x000fe20008410000 */
[----:B------:R-:W-:Y:S01]  /*9d90*/  FSEL R168, R238, -INF , !P2 ;  /* 0xff800000eea87808 */ /* 0x000fe20005000000 */
[----:B------:R-:W-:Y:S01]  /*9da0*/  FMUL.FTZ R49, R49, UR15 ;  /* 0x0000000f31317c20 */ /* 0x000fe20008410000 */
[CC--:B------:R-:W-:Y:S01]  /*9db0*/  ISETP.GE.AND P0, PT, R45.reuse, R11.reuse, PT ;  /* 0x0000000b2d00720c */ /* 0x0c0fe20003f06270 */
[----:B------:R-:W-:Y:S01]  /*9dc0*/  MUFU.TANH R8, R48 ;  /* 0x0000003000087308 */ /* 0x000fe20000002400 */
[----:B------:R-:W-:Y:S01]  /*9dd0*/  ISETP.GE.AND P4, PT, R45, R10, PT ;  /* 0x0000000a2d00720c */ /* 0x000fe20003f86270 */
[----:B------:R-:W-:Y:S01]  /*9de0*/  FMUL.FTZ R51, R51, UR15 ;  /* 0x0000000f33337c20 */ /* 0x000fe20008410000 */
[----:B------:R-:W-:-:S02]  /*9df0*/  ISETP.GE.AND P6, PT, R44, R11, PT ;  /* 0x0000000b2c00720c */ /* 0x000fc40003fc6270 */
[-C--:B------:R-:W-:Y:S02]  /*9e00*/  ISETP.GE.AND P5, PT, R44, R10.reuse, PT ;  /* 0x0000000a2c00720c */ /* 0x080fe40003fa6270 */
[C---:B------:R-:W-:Y:S01]  /*9e10*/  ISETP.GE.AND P3, PT, R43.reuse, R11, PT ;  /* 0x0000000b2b00720c */ /* 0x040fe20003f66270 */
[----:B------:R-:W-:Y:S01]  /*9e20*/  HMMA.16816.F32 R44, R20, R106, RZ ;  /* 0x0000006a142c723c */ /* 0x000fe200000018ff */
[----:B------:R-:W-:Y:S01]  /*9e30*/  ISETP.GE.AND P2, PT, R43, R10, PT ;  /* 0x0000000a2b00720c */ /* 0x000fe20003f46270 */
[----:B------:R-:W-:Y:S01]  /*9e40*/  MUFU.TANH R50, R50 ;  /* 0x0000003200327308 */ /* 0x000fe20000002400 */
[----:B------:R-:W-:Y:S02]  /*9e50*/  FSEL R91, R180, -INF , !P0 ;  /* 0xff800000b45b7808 */ /* 0x000fe40004000000 */
[----:B------:R-:W-:Y:S02]  /*9e60*/  FSEL R90, R182, -INF , !P6 ;  /* 0xff800000b65a7808 */ /* 0x000fe40007000000 */
[----:B------:R-:W-:-:S02]  /*9e70*/  FSEL R107, R170, -INF , !P4 ;  /* 0xff800000aa6b7808 */ /* 0x000fc40006000000 */
[----:B------:R-:W-:Y:S01]  /*9e80*/  FSEL R106, R169, -INF , !P5 ;  /* 0xff800000a96a7808 */ /* 0x000fe20006800000 */
[----:B------:R2:W3:Y:S01]  /*9e90*/  MUFU.TANH R170, R54 ;  /* 0x0000003600aa7308 */ /* 0x0004e20000002400 */
[----:B------:R-:W-:Y:S02]  /*9ea0*/  FSEL R99, R233, -INF , !P3 ;  /* 0xff800000e9637808 */ /* 0x000fe40005800000 */
[----:B-1----:R-:W-:Y:S02]  /*9eb0*/  FSEL R55, R231, -INF , !P2 ;  /* 0xff800000e7377808 */ /* 0x002fe40005000000 */
[CC--:B------:R-:W-:Y:S02]  /*9ec0*/  ISETP.GE.AND P0, PT, R42.reuse, R11.reuse, PT ;  /* 0x0000000b2a00720c */ /* 0x0c0fe40003f06270 */
[----:B------:R-:W-:Y:S01]  /*9ed0*/  ISETP.GE.AND P4, PT, R42, R10, PT ;  /* 0x0000000a2a00720c */ /* 0x000fe20003f86270 */
[----:B------:R-:W-:Y:S01]  /*9ee0*/  MUFU.TANH R49, R49 ;  /* 0x0000003100317308 */ /* 0x000fe20000002400 */
[----:B------:R-:W-:-:S02]  /*9ef0*/  ISETP.GE.AND P6, PT, R41, R11, PT ;  /* 0x0000000b2900720c */ /* 0x000fc40003fc6270 */
[-C--:B------:R-:W-:Y:S02]  /*9f00*/  ISETP.GE.AND P5, PT, R41, R10.reuse, PT ;  /* 0x0000000a2900720c */ /* 0x080fe40003fa6270 */
[CC--:B------:R-:W-:Y:S01]  /*9f10*/  ISETP.GE.AND P3, PT, R40.reuse, R11.reuse, PT ;  /* 0x0000000b2800720c */ /* 0x0c0fe20003f66270 */
[----:B------:R-:W-:Y:S01]  /*9f20*/  HMMA.16816.F32 R44, R12, R102, R44 ;  /* 0x000000660c2c723c */ /* 0x000fe2000000182c */
[----:B------:R-:W-:Y:S01]  /*9f30*/  ISETP.GE.AND P2, PT, R40, R10, PT ;  /* 0x0000000a2800720c */ /* 0x000fe20003f46270 */
[----:B------:R-:W-:Y:S01]  /*9f40*/  MUFU.TANH R51, R51 ;  /* 0x0000003300337308 */ /* 0x000fe20000002400 */
[----:B--2---:R-:W-:Y:S02]  /*9f50*/  FSEL R54, R234, -INF , !P0 ;  /* 0xff800000ea367808 */ /* 0x004fe40004000000 */
[----:B------:R-:W-:Y:S01]  /*9f60*/  FSEL R169, R232, -INF , !P4 ;  /* 0xff800000e8a97808 */ /* 0x000fe20006000000 */
[----:B------:R-:W-:Y:S01]  /*9f70*/  HMMA.16816.F32 R40, R20, R86, RZ ;  /* 0x000000561428723c */ /* 0x000fe200000018ff */
[----:B------:R-:W-:-:S02]  /*9f80*/  ISETP.GE.AND P0, PT, R36, R11, PT ;  /* 0x0000000b2400720c */ /* 0x000fc40003f06270 */
[-C--:B------:R-:W-:Y:S02]  /*9f90*/  ISETP.GE.AND P4, PT, R36, R10.reuse, PT ;  /* 0x0000000a2400720c */ /* 0x080fe40003f86270 */
[----:B------:R-:W-:Y:S01]  /*9fa0*/  FSEL R53, R181, -INF , !P6 ;  /* 0xff800000b5357808 */ /* 0x000fe20007000000 */
[----:B------:R-:W-:Y:S01]  /*9fb0*/  HMMA.16816.F32 R20, R20, R82, RZ ;  /* 0x000000521414723c */ /* 0x000fe200000018ff */
[----:B------:R-:W-:Y:S02]  /*9fc0*/  FSEL R102, R175, -INF , !P5 ;  /* 0xff800000af667808 */ /* 0x000fe40006800000 */
[C---:B------:R-:W-:Y:S02]  /*9fd0*/  ISETP.GE.AND P6, PT, R35.reuse, R11, PT ;  /* 0x0000000b2300720c */ /* 0x040fe40003fc6270 */
[----:B------:R-:W-:Y:S02]  /*9fe0*/  ISETP.GE.AND P5, PT, R35, R10, PT ;  /* 0x0000000a2300720c */ /* 0x000fe40003fa6270 */
[----:B------:R-:W-:-:S02]  /*9ff0*/  FSEL R36, R229, -INF , !P0 ;  /* 0xff800000e5247808 */ /* 0x000fc40004000000 */
[----:B------:R-:W-:Y:S02]  /*a000*/  FSEL R175, R228, -INF , !P4 ;  /* 0xff800000e4af7808 */ /* 0x000fe40006000000 */
[-C--:B------:R-:W-:Y:S01]  /*a010*/  ISETP.GE.AND P0, PT, R33, R11.reuse, PT ;  /* 0x0000000b2100720c */ /* 0x080fe20003f06270 */
[----:B------:R-:W-:Y:S01]  /*a020*/  FMUL.FTZ R45, R45, UR15 ;  /* 0x0000000f2d2d7c20 */ /* 0x000fe20008410000 */
[-C--:B------:R-:W-:Y:S01]  /*a030*/  ISETP.GE.AND P4, PT, R33, R10.reuse, PT ;  /* 0x0000000a2100720c */ /* 0x080fe20003f86270 */
[----:B------:R-:W-:Y:S01]  /*a040*/  FMUL.FTZ R47, R47, UR15 ;  /* 0x0000000f2f2f7c20 */ /* 0x000fe20008410000 */
[----:B------:R-:W-:Y:S01]  /*a050*/  FSEL R48, R179, -INF , !P3 ;  /* 0xff800000b3307808 */ /* 0x000fe20005800000 */
[----:B------:R-:W-:Y:S01]  /*a060*/  FMUL.FTZ R44, R44, UR15 ;  /* 0x0000000f2c2c7c20 */ /* 0x000fe20008410000 */
[----:B------:R-:W-:Y:S01]  /*a070*/  FSEL R87, R176, -INF , !P2 ;  /* 0xff800000b0577808 */ /* 0x000fe20005000000 */
[C---:B------:R-:W-:Y:S01]  /*a080*/  HMMA.16816.F32 R40, R12.reuse, R94, R40 ;  /* 0x0000005e0c28723c */ /* 0x040fe20000001828 */
[C---:B------:R-:W-:Y:S01]  /*a090*/  ISETP.GE.AND P3, PT, R34.reuse, R11, PT ;  /* 0x0000000b2200720c */ /* 0x040fe20003f66270 */
[----:B------:R-:W1:Y:S01]  /*a0a0*/  MUFU.TANH R45, R45 ;  /* 0x0000002d002d7308 */ /* 0x000e620000002400 */
[----:B------:R-:W-:Y:S01]  /*a0b0*/  ISETP.GE.AND P2, PT, R34, R10, PT ;  /* 0x0000000a2200720c */ /* 0x000fe20003f46270 */
[----:B------:R-:W-:Y:S01]  /*a0c0*/  FMUL.FTZ R46, R46, UR15 ;  /* 0x0000000f2e2e7c20 */ /* 0x000fe20008410000 */
[----:B------:R-:W-:Y:S01]  /*a0d0*/  FSEL R34, R230, -INF , !P6 ;  /* 0xff800000e6227808 */ /* 0x000fe20007000000 */
[----:B------:R-:W-:Y:S01]  /*a0e0*/  HMMA.16816.F32 R12, R12, R70, R20 ;  /* 0x000000460c0c723c */ /* 0x000fe20000001814 */
[----:B------:R-:W-:-:S02]  /*a0f0*/  FSEL R176, R226, -INF , !P5 ;  /* 0xff800000e2b07808 */ /* 0x000fc40006800000 */
[CC--:B------:R-:W-:Y:S01]  /*a100*/  ISETP.GE.AND P6, PT, R32.reuse, R11.reuse, PT ;  /* 0x0000000b2000720c */ /* 0x0c0fe20003fc6270 */
[----:B------:R-:W2:Y:S01]  /*a110*/  MUFU.TANH R47, R47 ;  /* 0x0000002f002f7308 */ /* 0x000ea20000002400 */
[-C--:B------:R-:W-:Y:S02]  /*a120*/  ISETP.GE.AND P5, PT, R32, R10.reuse, PT ;  /* 0x0000000a2000720c */ /* 0x080fe40003fa6270 */
[----:B------:R-:W-:Y:S02]  /*a130*/  FSEL R33, R177, -INF , !P0 ;  /* 0xff800000b1217808 */ /* 0x000fe40004000000 */
[----:B------:R-:W-:Y:S02]  /*a140*/  FSEL R172, R172, -INF , !P4 ;  /* 0xff800000acac7808 */ /* 0x000fe40006000000 */
[C---:B------:R-:W-:Y:S01]  /*a150*/  ISETP.GE.AND P0, PT, R30.reuse, R11, PT ;  /* 0x0000000b1e00720c */ /* 0x040fe20003f06270 */
[----:B------:R-:W-:Y:S01]  /*a160*/  MUFU.TANH R44, R44 ;  /* 0x0000002c002c7308 */ /* 0x000fe20000002400 */
[----:B------:R-:W-:-:S02]  /*a170*/  ISETP.GE.AND P4, PT, R30, R10, PT ;  /* 0x0000000a1e00720c */ /* 0x000fc40003f86270 */
[----:B------:R-:W-:Y:S02]  /*a180*/  FSEL R35, R178, -INF , !P3 ;  /* 0xff800000b2237808 */ /* 0x000fe40005800000 */
[----:B------:R-:W-:Y:S01]  /*a190*/  FSEL R32, R225, -INF , !P6 ;  /* 0xff800000e1207808 */ /* 0x000fe20007000000 */
[----:B------:R-:W-:Y:S01]  /*a1a0*/  FMUL.FTZ R40, R40, UR15 ;  /* 0x0000000f28287c20 */ /* 0x000fe20008410000 */
[----:B------:R-:W-:Y:S01]  /*a1b0*/  FMUL.FTZ R42, R42, UR15 ;  /* 0x0000000f2a2a7c20 */ /* 0x000fe20008410000 */
[----:B------:R-:W-:Y:S01]  /*a1c0*/  FSEL R178, R224, -INF , !P5 ;  /* 0xff800000e0b27808 */ /* 0x000fe20006800000 */
[----:B------:R-:W-:Y:S01]  /*a1d0*/  MUFU.TANH R46, R46 ;  /* 0x0000002e002e7308 */ /* 0x000fe20000002400 */
[-C--:B------:R-:W-:Y:S01]  /*a1e0*/  ISETP.GE.AND P6, PT, R29, R11.reuse, PT ;  /* 0x0000000b1d00720c */ /* 0x080fe20003fc6270 */
[----:B------:R-:W-:Y:S01]  /*a1f0*/  FMUL.FTZ R41, R41, UR15 ;  /* 0x0000000f29297c20 */ /* 0x000fe20008410000 */
[-C--:B------:R-:W-:Y:S01]  /*a200*/  ISETP.GE.AND P5, PT, R29, R10.reuse, PT ;  /* 0x0000000a1d00720c */ /* 0x080fe20003fa6270 */
[----:B------:R-:W-:Y:S01]  /*a210*/  FMUL.FTZ R43, R43, UR15 ;  /* 0x0000000f2b2b7c20 */ /* 0x000fe20008410000 */
[----:B------:R-:W-:Y:S01]  /*a220*/  FSEL R30, R173, -INF , !P0 ;  /* 0xff800000ad1e7808 */ /* 0x000fe20004000000 */
[----:B------:R-:W-:Y:S01]  /*a230*/  FMUL.FTZ R12, R12, UR15 ;  /* 0x0000000f0c0c7c20 */ /* 0x000fe20008410000 */
[----:B---3--:R-:W-:Y:S01]  /*a240*/  FSEL R179, R170, -INF , !P4 ;  /* 0xff800000aab37808 */ /* 0x008fe20006000000 */
[----:B------:R-:W3:Y:S01]  /*a250*/  MUFU.TANH R40, R40 ;  /* 0x0000002800287308 */ /* 0x000ee20000002400 */
[----:B------:R-:W-:Y:S01]  /*a260*/  FSEL R174, R174, -INF , !P2 ;  /* 0xff800000aeae7808 */ /* 0x000fe20005000000 */
[----:B------:R-:W-:Y:S01]  /*a270*/  FMUL.FTZ R13, R13, UR15 ;  /* 0x0000000f0d0d7c20 */ /* 0x000fe20008410000 */
[C---:B------:R-:W-:Y:S01]  /*a280*/  ISETP.GE.AND P0, PT, R27.reuse, R11, PT ;  /* 0x0000000b1b00720c */ /* 0x040fe20003f06270 */
[----:B------:R-:W-:Y:S01]  /*a290*/  FMUL.FTZ R14, R14, UR15 ;  /* 0x0000000f0e0e7c20 */ /* 0x000fe20008410000 */
[----:B------:R-:W-:-:S02]  /*a2a0*/  ISETP.GE.AND P4, PT, R27, R10, PT ;  /* 0x0000000a1b00720c */ /* 0x000fc40003f86270 */
[CC--:B------:R-:W-:Y:S01]  /*a2b0*/  ISETP.GE.AND P3, PT, R31.reuse, R11.reuse, PT ;  /* 0x0000000b1f00720c */ /* 0x0c0fe20003f66270 */
[----:B------:R-:W4:Y:S01]  /*a2c0*/  MUFU.TANH R42, R42 ;  /* 0x0000002a002a7308 */ /* 0x000f220000002400 */
[-C--:B------:R-:W-:Y:S02]  /*a2d0*/  ISETP.GE.AND P2, PT, R31, R10.reuse, PT ;  /* 0x0000000a1f00720c */ /* 0x080fe40003f46270 */
[----:B------:R-:W-:Y:S02]  /*a2e0*/  FSEL R29, R171, -INF , !P6 ;  /* 0xff800000ab1d7808 */ /* 0x000fe40007000000 */
[----:B------:R-:W-:Y:S02]  /*a2f0*/  FSEL R180, R9, -INF , !P5 ;  /* 0xff80000009b47808 */ /* 0x000fe40006800000 */
[C---:B------:R-:W-:Y:S01]  /*a300*/  ISETP.GE.AND P6, PT, R26.reuse, R11, PT ;  /* 0x0000000b1a00720c */ /* 0x040fe20003fc6270 */
[----:B------:R-:W5:Y:S01]  /*a310*/  MUFU.TANH R41, R41 ;  /* 0x0000002900297308 */ /* 0x000f620000002400 */
[----:B------:R-:W-:-:S02]  /*a320*/  ISETP.GE.AND P5, PT, R26, R10, PT ;  /* 0x0000000a1a00720c */ /* 0x000fc40003fa6270 */
[----:B------:R-:W-:Y:S02]  /*a330*/  FSEL R82, R222, -INF , !P0 ;  /* 0xff800000de527808 */ /* 0x000fe40004000000 */
[----:B------:R-:W-:Y:S02]  /*a340*/  FSEL R199, R220, -INF , !P4 ;  /* 0xff800000dcc77808 */ /* 0x000fe40006000000 */
[----:B------:R-:W-:Y:S01]  /*a350*/  FSEL R31, R227, -INF , !P3 ;  /* 0xff800000e31f7808 */ /* 0x000fe20005800000 */
[----:B------:R-:W5:Y:S01]  /*a360*/  MUFU.TANH R43, R43 ;  /* 0x0000002b002b7308 */ /* 0x000f620000002400 */
[----:B------:R-:W-:Y:S02]  /*a370*/  FSEL R177, R223, -INF , !P2 ;  /* 0xff800000dfb17808 */ /* 0x000fe40005000000 */
[C---:B------:R-:W-:Y:S02]  /*a380*/  ISETP.GE.AND P0, PT, R24.reuse, R11, PT ;  /* 0x0000000b1800720c */ /* 0x040fe40003f06270 */
[----:B------:R-:W-:-:S02]  /*a390*/  ISETP.GE.AND P4, PT, R24, R10, PT ;  /* 0x0000000a1800720c */ /* 0x000fc40003f86270 */
[CC--:B------:R-:W-:Y:S01]  /*a3a0*/  ISETP.GE.AND P3, PT, R28.reuse, R11.reuse, PT ;  /* 0x0000000b1c00720c */ /* 0x0c0fe20003f66270 */
[----:B------:R-:W5:Y:S01]  /*a3b0*/  MUFU.TANH R12, R12 ;  /* 0x0000000c000c7308 */ /* 0x000f620000002400 */
[-C--:B------:R-:W-:Y:S02]  /*a3c0*/  ISETP.GE.AND P2, PT, R28, R10.reuse, PT ;  /* 0x0000000a1c00720c */ /* 0x080fe40003f46270 */
[----:B------:R-:W-:Y:S02]  /*a3d0*/  FSEL R83, R8, -INF , !P6 ;  /* 0xff80000008537808 */ /* 0x000fe40007000000 */
[----:B------:R-:W-:Y:S02]  /*a3e0*/  FSEL R183, R50, -INF , !P5 ;  /* 0xff80000032b77808 */ /* 0x000fe40006800000 */
[C---:B------:R-:W-:Y:S02]  /*a3f0*/  ISETP.GE.AND P6, PT, R19.reuse, R11, PT ;  /* 0x0000000b1300720c */ /* 0x040fe40003fc6270 */
[----:B------:R-:W-:-:S02]  /*a400*/  ISETP.GE.AND P5, PT, R19, R10, PT ;  /* 0x0000000a1300720c */ /* 0x000fc40003fa6270 */
[----:B------:R-:W-:Y:S02]  /*a410*/  FSEL R94, R211, -INF , !P0 ;  /* 0xff800000d35e7808 */ /* 0x000fe40004000000 */
[----:B------:R-:W-:Y:S02]  /*a420*/  FSEL R201, R204, -INF , !P4 ;  /* 0xff800000ccc97808 */ /* 0x000fe40006000000 */
[----:B------:R-:W-:Y:S02]  /*a430*/  FSEL R28, R221, -INF , !P3 ;  /* 0xff800000dd1c7808 */ /* 0x000fe40005800000 */
[----:B------:R-:W-:Y:S02]  /*a440*/  FSEL R197, R219, -INF , !P2 ;  /* 0xff800000dbc57808 */ /* 0x000fe40005000000 */
[C---:B------:R-:W-:Y:S02]  /*a450*/  ISETP.GE.AND P0, PT, R17.reuse, R11, PT ;  /* 0x0000000b1100720c */ /* 0x040fe40003f06270 */
[----:B------:R-:W-:-:S02]  /*a460*/  ISETP.GE.AND P4, PT, R17, R10, PT ;  /* 0x0000000a1100720c */ /* 0x000fc40003f86270 */
[CC--:B------:R-:W-:Y:S02]  /*a470*/  ISETP.GE.AND P3, PT, R25.reuse, R11.reuse, PT ;  /* 0x0000000b1900720c */ /* 0x0c0fe40003f66270 */
[----:B------:R-:W-:Y:S02]  /*a480*/  ISETP.GE.AND P2, PT, R25, R10, PT ;  /* 0x0000000a1900720c */ /* 0x000fe40003f46270 */
[----:B------:R-:W-:Y:S02]  /*a490*/  FSEL R95, R214, -INF , !P6 ;  /* 0xff800000d65f7808 */ /* 0x000fe40007000000 */
[----:B------:R-:W-:Y:S02]  /*a4a0*/  FSEL R202, R205, -INF , !P5 ;  /* 0xff800000cdca7808 */ /* 0x000fe40006800000 */
[----:B------:R-:W-:Y:S02]  /*a4b0*/  ISETP.GE.AND P6, PT, R16, R11, PT ;  /* 0x0000000b1000720c */ /* 0x000fe40003fc6270 */
[----:B-1----:R-:W-:-:S02]  /*a4c0*/  FSEL R170, R45, -INF , !P0 ;  /* 0xff8000002daa7808 */ /* 0x002fc40004000000 */
[----:B--2---:R-:W-:Y:S02]  /*a4d0*/  FSEL R205, R47, -INF , !P4 ;  /* 0xff8000002fcd7808 */ /* 0x004fe40006000000 */
[----:B------:R-:W-:Y:S02]  /*a4e0*/  FSEL R86, R49, -INF , !P3 ;  /* 0xff80000031567808 */ /* 0x000fe40005800000 */
[----:B------:R-:W-:Y:S02]  /*a4f0*/  FSEL R200, R51, -INF , !P2 ;  /* 0xff80000033c87808 */ /* 0x000fe40005000000 */
[CC--:B------:R-:W-:Y:S02]  /*a500*/  ISETP.GE.AND P0, PT, R6.reuse, R11.reuse, PT ;  /* 0x0000000b0600720c */ /* 0x0c0fe40003f06270 */
[----:B------:R-:W-:Y:S02]  /*a510*/  ISETP.GE.AND P4, PT, R6, R10, PT ;  /* 0x0000000a0600720c */ /* 0x000fe40003f86270 */
[----:B------:R-:W-:-:S02]  /*a520*/  ISETP.GE.AND P3, PT, R18, R11, PT ;  /* 0x0000000b1200720c */ /* 0x000fc40003f66270 */
[----:B------:R-:W-:Y:S02]  /*a530*/  ISETP.GE.AND P2, PT, R18, R10, PT ;  /* 0x0000000a1200720c */ /* 0x000fe40003f46270 */
[----:B------:R-:W-:Y:S02]  /*a540*/  FSEL R171, R208, -INF , !P6 ;  /* 0xff800000d0ab7808 */ /* 0x000fe40007000000 */
[----:B---3--:R-:W-:Y:S02]  /*a550*/  FSEL R182, R40, -INF , !P0 ;  /* 0xff80000028b67808 */ /* 0x008fe40004000000 */
[----:B----4-:R-:W-:Y:S02]  /*a560*/  FSEL R208, R42, -INF , !P4 ;  /* 0xff8000002ad07808 */ /* 0x010fe40006000000 */
[----:B------:R-:W-:Y:S02]  /*a570*/  FSEL R103, R44, -INF , !P3 ;  /* 0xff8000002c677808 */ /* 0x000fe40005800000 */
[----:B------:R-:W-:-:S02]  /*a580*/  FSEL R204, R46, -INF , !P2 ;  /* 0xff8000002ecc7808 */ /* 0x000fc40005000000 */
[CC--:B------:R-:W-:Y:S02]  /*a590*/  ISETP.GE.AND P0, PT, R3.reuse, R11.reuse, PT ;  /* 0x0000000b0300720c */ /* 0x0c0fe40003f06270 */
[-C--:B------:R-:W-:Y:S01]  /*a5a0*/  ISETP.GE.AND P4, PT, R3, R10.reuse, PT ;  /* 0x0000000a0300720c */ /* 0x080fe20003f86270 */
[----:B------:R-:W-:Y:S01]  /*a5b0*/  FMUL.FTZ R3, R15, UR15 ;  /* 0x0000000f0f037c20 */ /* 0x000fe20008410000 */
[-C--:B------:R-:W-:Y:S02]  /*a5c0*/  ISETP.GE.AND P5, PT, R16, R10.reuse, PT ;  /* 0x0000000a1000720c */ /* 0x080fe40003fa6270 */
[C---:B------:R-:W-:Y:S02]  /*a5d0*/  ISETP.GE.AND P3, PT, R7.reuse, R11, PT ;  /* 0x0000000b0700720c */ /* 0x040fe40003f66270 */
[----:B------:R-:W-:Y:S01]  /*a5e0*/  ISETP.GE.AND P2, PT, R7, R10, PT ;  /* 0x0000000a0700720c */ /* 0x000fe20003f46270 */
[----:B------:R-:W-:Y:S01]  /*a5f0*/  MUFU.TANH R3, R3 ;  /* 0x0000000300037308 */ /* 0x000fe20000002400 */
[----:B------:R-:W-:-:S02]  /*a600*/  FSEL R206, R206, -INF , !P5 ;  /* 0xff800000cece7808 */ /* 0x000fc40006800000 */
[----:B------:R-:W-:Y:S02]  /*a610*/  FSEL R173, R209, -INF , !P3 ;  /* 0xff800000d1ad7808 */ /* 0x000fe40005800000 */
[----:B------:R-:W-:Y:S02]  /*a620*/  FSEL R207, R207, -INF , !P2 ;  /* 0xff800000cfcf7808 */ /* 0x000fe40005000000 */
[CC--:B------:R-:W-:Y:S02]  /*a630*/  ISETP.GE.AND P6, PT, R5.reuse, R11.reuse, PT ;  /* 0x0000000b0500720c */ /* 0x0c0fe40003fc6270 */
[-C--:B------:R-:W-:Y:S02]  /*a640*/  ISETP.GE.AND P5, PT, R5, R10.reuse, PT ;  /* 0x0000000a0500720c */ /* 0x080fe40003fa6270 */
[C---:B------:R-:W-:Y:S01]  /*a650*/  ISETP.GE.AND P3, PT, R4.reuse, R11, PT ;  /* 0x0000000b0400720c */ /* 0x040fe20003f66270 */
[----:B------:R-:W1:Y:S01]  /*a660*/  MUFU.TANH R5, R13 ;  /* 0x0000000d00057308 */ /* 0x000e620000002400 */
[----:B------:R-:W-:-:S02]  /*a670*/  ISETP.GE.AND P2, PT, R4, R10, PT ;  /* 0x0000000a0400720c */ /* 0x000fc40003f46270 */
[----:B------:R-:W-:Y:S02]  /*a680*/  FSEL R203, R203, -INF , !P0 ;  /* 0xff800000cbcb7808 */ /* 0x000fe40004000000 */
[----:B------:R-:W-:Y:S02]  /*a690*/  PLOP3.LUT P0, PT, PT, PT, UP0, 0x80, 0x0 ;  /* 0x000000000000781c */ /* 0x000fe40003f0f008 */
[----:B-----5:R-:W-:Y:S01]  /*a6a0*/  FSEL R181, R41, -INF , !P6 ;  /* 0xff80000029b57808 */ /* 0x020fe20007000000 */
[----:B------:R-:W2:Y:S01]  /*a6b0*/  MUFU.TANH R4, R14 ;  /* 0x0000000e00047308 */ /* 0x000ea20000002400 */
[----:B------:R-:W-:Y:S02]  /*a6c0*/  FSEL R209, R43, -INF , !P5 ;  /* 0xff8000002bd17808 */ /* 0x000fe40006800000 */
[----:B------:R-:W-:Y:S02]  /*a6d0*/  FSEL R198, R210, -INF , !P3 ;  /* 0xff800000d2c67808 */ /* 0x000fe40005800000 */
[----:B------:R-:W-:-:S02]  /*a6e0*/  FSEL R212, R212, -INF , !P2 ;  /* 0xff800000d4d47808 */ /* 0x000fc40005000000 */
[-C--:B------:R-:W-:Y:S02]  /*a6f0*/  ISETP.GE.AND P6, PT, R2, R11.reuse, PT ;  /* 0x0000000b0200720c */ /* 0x080fe40003fc6270 */
[----:B------:R-:W-:Y:S02]  /*a700*/  ISETP.GE.AND P5, PT, R0, R11, PT ;  /* 0x0000000b0000720c */ /* 0x000fe40003fa6270 */
[-C--:B------:R-:W-:Y:S02]  /*a710*/  ISETP.GE.AND P3, PT, R2, R10.reuse, PT ;  /* 0x0000000a0200720c */ /* 0x080fe40003f66270 */
[----:B------:R-:W-:Y:S02]  /*a720*/  ISETP.GE.AND P2, PT, R0, R10, PT ;  /* 0x0000000a0000720c */ /* 0x000fe40003f46270 */
[----:B------:R-:W-:Y:S02]  /*a730*/  FSEL R210, R12, -INF , !P6 ;  /* 0xff8000000cd27808 */ /* 0x000fe40007000000 */
[----:B-1----:R-:W-:-:S02]  /*a740*/  FSEL R211, R5, -INF , !P5 ;  /* 0xff80000005d37808 */ /* 0x002fc40006800000 */
[----:B------:R-:W-:Y:S02]  /*a750*/  FSEL R213, R213, -INF , !P4 ;  /* 0xff800000d5d57808 */ /* 0x000fe40006000000 */
[----:B--2---:R-:W-:Y:S02]  /*a760*/  FSEL R214, R4, -INF , !P3 ;  /* 0xff80000004d67808 */ /* 0x004fe40005800000 */
        /* <DEDUP_REMOVED lines=62> */
.L_x_528:
[----:B------:R-:W-:Y:S05]  /*ab50*/  BSYNC B0 ;  /* 0x0000000000007941 */ /* 0x000fea0003800000 */
.L_x_527:
[----:B------:R-:W0:Y:S02]  /*ab60*/  LDGDEPBAR ;  /* 0x00000000000079af */ /* 0x000e240000000000 */
.L_x_526:
[----:B------:R-:W-:Y:S01]  /*ab70*/  FMNMX.FTZ R0, R39, R68, !PT ;  /* 0x0000004427007209 */ /* 0x000fe20007810000 */
[----:B------:R-:W-:Y:S01]  /*ab80*/  LDSM.16.MT88.4 R16, [R185+0x4000] ;  /* 0x00400000b910783b */ /* 0x000fe20000004200 */
[----:B-1----:R-:W-:Y:S02]  /*ab90*/  MOV R9, R242 ;  /* 0x000000f200097202 */ /* 0x002fe40000000f00 */
[----:B------:R-:W-:Y:S01]  /*aba0*/  FMNMX.FTZ R0, R69, R0, !PT ;  /* 0x0000000045007209 */ /* 0x000fe20007810000 */
[----:B------:R-:W-:Y:S01]  /*abb0*/  LDSM.16.MT88.4 R12, [R184+0x4000] ;  /* 0x00400000b80c783b */ /* 0x000fe20000004200 */
[----:B------:R-:W-:Y:S02]  /*abc0*/  MOV R20, R239 ;  /* 0x000000ef00147202 */ /* 0x000fe40000000f00 */
        /* <DEDUP_REMOVED lines=38> */
[--C-:B------:R-:W-:Y:S01]  /*ae30*/  FFMA.FTZ R3, R72, UR19, -R0.reuse ;  /* 0x0000001348037c23 */ /* 0x100fe20008010800 */
[----:B------:R-:W-:Y:S02]  /*ae40*/  MOV R72, R9 ;  /* 0x0000000900487202 */ /* 0x000fe40000000f00 */
[----:B------:R1:W-:Y:S08]  /*ae50*/  MUFU.EX2 R246, R2 ;  /* 0x0000000200f67308 */ /* 0x0003f00000000800 */
[----:B------:R3:W-:Y:S01]  /*ae60*/  MUFU.EX2 R42, R3 ;  /* 0x00000003002a7308 */ /* 0x0007e20000000800 */
[----:B-1----:R-:W-:-:S07]  /*ae70*/  FFMA.FTZ R2, R69, UR19, -R0 ;  /* 0x0000001345027c23 */ /* 0x002fce0008010800 */
[----:B------:R1:W-:Y:S01]  /*ae80*/  MUFU.EX2 R247, R2 ;  /* 0x0000000200f77308 */ /* 0x0003e20000000800 */
[----:B---3--:R-:W-:-:S07]  /*ae90*/  FFMA.FTZ R3, R78, UR19, -R0 ;  /* 0x000000134e037c23 */ /* 0x008fce0008010800 */
[----:B------:R3:W-:Y:S01]  /*aea0*/  MUFU.EX2 R7, R3 ;  /* 0x0000000300077308 */ /* 0x0007e20000000800 */
[----:B-1----:R-:W-:Y:S01]  /*aeb0*/  FFMA.FTZ R2, R77, UR19, -R0 ;  /* 0x000000134d027c23 */ /* 0x002fe20008010800 */
[----:B------:R-:W-:-:S06]  /*aec0*/  MOV R77, R20 ;  /* 0x00000014004d7202 */ /* 0x000fcc0000000f00 */
[----:B------:R1:W-:Y:S01]  /*aed0*/  MUFU.EX2 R248, R2 ;  /* 0x0000000200f87308 */ /* 0x0003e20000000800 */
[----:B---3--:R-:W-:-:S07]  /*aee0*/  FFMA.FTZ R3, R79, UR19, -R0 ;  /* 0x000000134f037c23 */ /* 0x008fce0008010800 */
[----:B------:R3:W-:Y:S01]  /*aef0*/  MUFU.EX2 R78, R3 ;  /* 0x00000003004e7308 */ /* 0x0007e20000000800 */
[----:B-1----:R-:W-:-:S04]  /*af00*/  FMNMX.FTZ R2, R38, R56, !PT ;  /* 0x0000003826027209 */ /* 0x002fc80007810000 */
[----:B------:R-:W-:-:S04]  /*af10*/  FMNMX.FTZ R2, R62, R2, !PT ;  /* 0x000000023e027209 */ /* 0x000fc80007810000 */
[----:B------:R-:W-:Y:S01]  /*af20*/  FMNMX.FTZ R2, R63, R2, !PT ;  /* 0x000000023f027209 */ /* 0x000fe20007810000 */
[----:B---3--:R-:W-:-:S03]  /*af30*/  FFMA.FTZ R3, R73, UR19, -R0 ;  /* 0x0000001349037c23 */ /* 0x008fc60008010800 */
        /* <DEDUP_REMOVED lines=48> */
[----:B------:R2:W4:Y:S01]  /*b240*/  MUFU.EX2 R21, R3 ;  /* 0x0000000300157308 */ /* 0x0005220000000800 */
[----:B-1----:R-:W-:Y:S01]  /*b250*/  FMNMX.FTZ R68, R2, R4, !PT ;  /* 0x0000000402447209 */ /* 0x002fe20007810000 */
[----:B------:R-:W-:Y:S01]  /*b260*/  FFMA.FTZ R2, R58, UR19, -R0 ;  /* 0x000000133a027c23 */ /* 0x000fe20008010800 */
[----:B---3--:R-:W-:Y:S02]  /*b270*/  MOV R58, R8 ;  /* 0x00000008003a7202 */ /* 0x008fe40000000f00 */
[----:B------:R-:W-:-:S03]  /*b280*/  FSETP.NEU.FTZ.AND P3, PT, R68, -INF , PT ;  /* 0xff8000004400780b */ /* 0x000fc60003f7d000 */
[----:B------:R1:W-:Y:S01]  /*b290*/  MUFU.EX2 R65, R2 ;  /* 0x0000000200417308 */ /* 0x0003e20000000800 */
[----:B--2---:R-:W-:Y:S01]  /*b2a0*/  FFMA.FTZ R3, R60, UR19, -R0 ;  /* 0x000000133c037c23 */ /* 0x004fe20008010800 */
[----:B----4-:R-:W-:-:S06]  /*b2b0*/  MOV R60, R21 ;  /* 0x00000015003c7202 */ /* 0x010fcc0000000f00 */
[----:B------:R2:W-:Y:S01]  /*b2c0*/  MUFU.EX2 R252, R3 ;  /* 0x0000000300fc7308 */ /* 0x0005e20000000800 */
[----:B-1----:R-:W-:Y:S01]  /*b2d0*/  FMNMX.FTZ R2, R37, R52, !PT ;  /* 0x0000003425027209 */ /* 0x002fe20007810000 */
[----:B--2---:R-:W-:Y:S01]  /*b2e0*/  FFMA.FTZ R3, R92, UR19, -R0 ;  /* 0x000000135c037c23 */ /* 0x004fe20008010800 */
[----:B------:R-:W-:-:S05]  /*b2f0*/  MOV R92, R41 ;  /* 0x00000029005c7202 */ /* 0x000fca0000000f00 */
[----:B------:R1:W-:Y:S02]  /*b300*/  MUFU.EX2 R251, R3 ;  /* 0x0000000300fb7308 */ /* 0x0003e40000000800 */
[----:B-1----:R-:W-:Y:S01]  /*b310*/  FFMA.FTZ R3, R93, UR19, -R0 ;  /* 0x000000135d037c23 */ /* 0x002fe20008010800 */
[----:B------:R-:W-:-:S05]  /*b320*/  MOV R93, R22 ;  /* 0x00000016005d7202 */ /* 0x000fca0000000f00 */
[----:B------:R1:W-:Y:S02]  /*b330*/  MUFU.EX2 R250, R3 ;  /* 0x0000000300fa7308 */ /* 0x0003e40000000800 */
[----:B-1----:R-:W-:Y:S01]  /*b340*/  FFMA.FTZ R3, R61, UR19, -R0 ;  /* 0x000000133d037c23 */ /* 0x002fe20008010800 */
[----:B------:R-:W-:-:S05]  /*b350*/  MOV R61, R23 ;  /* 0x00000017003d7202 */ /* 0x000fca0000000f00 */
        /* <DEDUP_REMOVED lines=23> */
[----:B------:R-:W-:-:S04]  /*b4d0*/  MOV R59, R7 ;  /* 0x00000007003b7202 */ /* 0x000fc80000000f00 */
[----:B------:R1:W-:Y:S01]  /*b4e0*/  MUFU.EX2 R81, R3 ;  /* 0x0000000300517308 */ /* 0x0003e20000000800 */
[----:B------:R-:W-:-:S07]  /*b4f0*/  MOV R57, R40 ;  /* 0x0000002800397202 */ /* 0x000fce0000000f00 */
[----:B------:R3:W4:Y:S01]  /*b500*/  MUFU.EX2 R84, R0 ;  /* 0x0000000000547308 */ /* 0x0007220000000800 */
[----:B-1----:R-:W-:-:S05]  /*b510*/  FMUL.FTZ R3, R68, UR19 ;  /* 0x0000001344037c20 */ /* 0x002fca0008410000 */
[----:B------:R-:W-:-:S05]  /*b520*/  FSEL R3, R3, RZ, P3 ;  /* 0x000000ff03037208 */ /* 0x000fca0001800000 */
[--C-:B---3--:R-:W-:Y:S01]  /*b530*/  FFMA.FTZ R0, R56, UR19, -R3.reuse ;  /* 0x0000001338007c23 */ /* 0x108fe20008010803 */
[--C-:B------:R-:W-:Y:S01]  /*b540*/  FFMA.FTZ R4, R124, UR19, -R3.reuse ;  /* 0x000000137c047c23 */ /* 0x100fe20008010803 */
[----:B--2---:R-:W-:Y:S02]  /*b550*/  MOV R56, R10 ;  /* 0x0000000a00387202 */ /* 0x004fe40000000f00 */
        /* <DEDUP_REMOVED lines=10> */
[----:B-1----:R-:W-:Y:S01]  /*b600*/  FFMA.FTZ R0, R66, UR19, -R3 ;  /* 0x0000001342007c23 */ /* 0x002fe20008010803 */
[----:B------:R-:W-:-:S06]  /*b610*/  MOV R66, R92 ;  /* 0x0000005c00427202 */ /* 0x000fcc0000000f00 */
[----:B------:R1:W-:Y:S02]  /*b620*/  MUFU.EX2 R230, R0 ;  /* 0x0000000000e67308 */ /* 0x0003e40000000800 */
[----:B-1----:R-:W-:Y:S01]  /*b630*/  FFMA.FTZ R0, R67, UR19, -R3 ;  /* 0x0000001343007c23 */ /* 0x002fe20008010803 */
[----:B------:R-:W-:-:S05]  /*b640*/  MOV R67, R93 ;  /* 0x0000005d00437202 */ /* 0x000fca0000000f00 */
[----:B------:R1:W-:Y:S02]  /*b650*/  MUFU.EX2 R245, R0 ;  /* 0x0000000000f57308 */ /* 0x0003e40000000800 */
[----:B-1----:R-:W-:Y:S01]  /*b660*/  FMNMX.FTZ R0, R121, R2, !PT ;  /* 0x0000000279007209 */ /* 0x002fe20007810000 */
[----:B------:R-:W-:Y:S01]  /*b670*/  FFMA.FTZ R2, R74, UR19, -R3 ;  /* 0x000000134a027c23 */ /* 0x000fe20008010803 */
[----:B------:R-:W-:Y:S02]  /*b680*/  MOV R74, R60 ;  /* 0x0000003c004a7202 */ /* 0x000fe40000000f00 */
        /* <DEDUP_REMOVED lines=60> */
[----:B------:R-:W-:-:S07]  /*ba50*/  FFMA.FTZ R2, R129, UR19, -R3 ;  /* 0x0000001381027c23 */ /* 0x000fce0008010803 */
[----:B------:R2:W-:Y:S01]  /*ba60*/  MUFU.EX2 R226, R2 ;  /* 0x0000000200e27308 */ /* 0x0005e20000000800 */
[----:B-1----:R-:W-:Y:S02]  /*ba70*/  FMNMX.FTZ R0, R211, R4, !PT ;  /* 0x00000004d3007209 */ /* 0x002fe40007810000 */
[----:B------:R-:W-:-:S03]  /*ba80*/  FMNMX.FTZ R4, R175, R5, !PT ;  /* 0x00000005af047209 */ /* 0x000fc60007810000 */
[----:B------:R-:W1:Y:S01]  /*ba90*/  SHFL.BFLY PT, R5, R0, 0x2, 0x1f ;  /* 0x0c401f0000057f89 */ /* 0x000e6200000e0000 */
[----:B--2---:R-:W-:Y:S01]  /*baa0*/  FMNMX.FTZ R2, R176, R4, !PT ;  /* 0x00000004b0027209 */ /* 0x004fe20007810000 */
[----:B------:R-:W-:-:S03]  /*bab0*/  FFMA.FTZ R4, R130, UR19, -R3 ;  /* 0x0000001382047c23 */ /* 0x000fc60008010803 */
        /* <DEDUP_REMOVED lines=20> */
[--C-:B------:R-:W-:Y:S01]  /*bc00*/  FFMA.FTZ R0, R132, UR19, -R3.reuse ;  /* 0x0000001384007c23 */ /* 0x100fe20008010803 */
[----:B------:R-:W-:Y:S02]  /*bc10*/  FMNMX.FTZ R2, R204, R2, !PT ;  /* 0x00000002cc027209 */ /* 0x000fe40007810000 */
[----:B------:R-:W-:Y:S02]  /*bc20*/  FSETP.NEU.FTZ.AND P2, PT, R27, -INF , PT ;  /* 0xff8000001b00780b */ /* 0x000fe40003f5d000 */
[----:B----4-:R-:W-:Y:S01]  /*bc30*/  MOV R132, R84 ;  /* 0x0000005400847202 */ /* 0x010fe20000000f00 */
[----:B------:R1:W-:Y:S01]  /*bc40*/  MUFU.EX2 R129, R0 ;  /* 0x0000000000817308 */ /* 0x0003e20000000800 */
[----:B--2---:R-:W-:-:S07]  /*bc50*/  FFMA.FTZ R4, R98, UR19, -R3 ;  /* 0x0000001362047c23 */ /* 0x004fce0008010803 */
        /* <DEDUP_REMOVED lines=8> */
[----:B--2---:R-:W-:Y:S02]  /*bce0*/  FFMA.FTZ R4, R131, UR19, -R3 ;  /* 0x0000001383047c23 */ /* 0x004fe40008010803 */
[----:B------:R-:W-:Y:S01]  /*bcf0*/  MUFU.EX2 R118, R5 ;  /* 0x0000000500767308 */ /* 0x000fe20000000800 */
[----:B------:R-:W-:-:S04]  /*bd00*/  FMNMX.FTZ R0, R209, R0, !PT ;  /* 0x00000000d1007209 */ /* 0x000fc80007810000 */
[----:B------:R-:W-:-:S03]  /*bd10*/  FMNMX.FTZ R0, R212, R0, !PT ;  /* 0x00000000d4007209 */ /* 0x000fc60007810000 */
[----:B------:R1:W-:Y:S01]  /*bd20*/  MUFU.EX2 R131, R4 ;  /* 0x0000000400837308 */ /* 0x0003e20000000800 */
[----:B------:R-:W-:-:S04]  /*bd30*/  FMNMX.FTZ R0, R213, R0, !PT ;  /* 0x00000000d5007209 */ /* 0x000fc80007810000 */
[----:B------:R-:W-:-:S04]  /*bd40*/  FMNMX.FTZ R0, R214, R0, !PT ;  /* 0x00000000d6007209 */ /* 0x000fc80007810000 */
[----:B------:R-:W-:-:S05]  /*bd50*/  FMNMX.FTZ R0, R215, R0, !PT ;  /* 0x00000000d7007209 */ /* 0x000fca0007810000 */
[----:B------:R-:W2:Y:S01]  /*bd60*/  SHFL.BFLY PT, R6, R0, 0x2, 0x1f ;  /* 0x0c401f0000067f89 */ /* 0x000ea200000e0000 */
[----:B-1----:R-:W-:-:S04]  /*bd70*/  FFMA.FTZ R4, R122, UR19, -R3 ;  /* 0x000000137a047c23 */ /* 0x002fc80008010803 */
[----:B------:R1:W-:Y:S02]  /*bd80*/  MUFU.EX2 R130, R4 ;  /* 0x0000000400827308 */ /* 0x0003e40000000800 */
[----:B-1----:R-:W-:Y:S01]  /*bd90*/  FFMA.FTZ R4, R133, UR19, -R3 ;  /* 0x0000001385047c23 */ /* 0x002fe20008010803 */
[----:B--2---:R-:W-:Y:S02]  /*bda0*/  FMNMX.FTZ R0, R0, R6, !PT ;  /* 0x0000000600007209 */ /* 0x004fe40007810000 */
[----:B------:R-:W-:-:S03]  /*bdb0*/  MOV R133, R65 ;  /* 0x0000004100857202 */ /* 0x000fc60000000f00 */
        /* <DEDUP_REMOVED lines=9> */
[----:B------:R-:W-:-:S04]  /*be50*/  FADD.FTZ R5, R37, -R5 ;  /* 0x8000000525057221 */ /* 0x000fc80000010000 */
[----:B------:R-:W-:Y:S01]  /*be60*/  FMUL.FTZ R5, R5, UR19 ;  /* 0x0000001305057c20 */ /* 0x000fe20008410000 */
[----:B-1----:R-:W-:-:S03]  /*be70*/  FFMA.FTZ R4, R121, UR19, -R2 ;  /* 0x0000001379047c23 */ /* 0x002fc60008010802 */
[----:B------:R1:W3:Y:S01]  /*be80*/  MUFU.EX2 R24, R5 ;  /* 0x0000000500187308 */ /* 0x0002e20000000800 */
[----:B--2---:R-:W-:-:S07]  /*be90*/  FMUL.FTZ R0, R26, UR19 ;  /* 0x000000131a007c20 */ /* 0x004fce0008410000 */
[----:B------:R2:W-:Y:S01]  /*bea0*/  MUFU.EX2 R112, R4 ;  /* 0x0000000400707308 */ /* 0x0005e20000000800 */
[----:B------:R-:W-:-:S05]  /*beb0*/  FSEL R0, R0, RZ, P1 ;  /* 0x000000ff00007208 */ /* 0x000fca0000800000 */
[--C-:B------:R-:W-:Y:S01]  /*bec0*/  FFMA.FTZ R6, R55, UR19, -R0.reuse ;  /* 0x0000001337067c23 */ /* 0x100fe20008010800 */
[----:B-1----:R-:W-:Y:S01]  /*bed0*/  FSEL R5, R70, RZ, P4 ;  /* 0x000000ff46057208 */ /* 0x002fe20002000000 */
[----:B------:R-:W-:Y:S01]  /*bee0*/  FFMA.FTZ R8, R102, UR19, -R0 ;  /* 0x0000001366087c23 */ /* 0x000fe20008010800 */
[-C--:B---3--:R-:W-:Y:S01]  /*bef0*/  FMUL.FTZ R164, R164, R24.reuse ;  /* 0x00000018a4a47220 */ /* 0x088fe20000410000 */
[----:B------:R1:W-:Y:S01]  /*bf00*/  MUFU.EX2 R109, R6 ;  /* 0x00000006006d7308 */ /* 0x0003e20000000800 */
[-C--:B------:R-:W-:Y:S01]  /*bf10*/  FMUL.FTZ R165, R165, R24.reuse ;  /* 0x00000018a5a57220 */ /* 0x080fe20000410000 */
[----:B------:R-:W-:Y:S01]  /*bf20*/  FADD.FTZ R5, R39, -R5 ;  /* 0x8000000527057221 */ /* 0x000fe20000010000 */
[-C--:B------:R-:W-:Y:S01]  /*bf30*/  FMUL.FTZ R136, R136, R24.reuse ;  /* 0x0000001888887220 */ /* 0x080fe20000410000 */
[----:B--2---:R-:W-:Y:S01]  /*bf40*/  FFMA.FTZ R4, R91, UR19, -R2 ;  /* 0x000000135b047c23 */ /* 0x004fe20008010802 */
[-C--:B------:R-:W-:Y:S01]  /*bf50*/  FMUL.FTZ R137, R137, R24.reuse ;  /* 0x0000001889897220 */ /* 0x080fe20000410000 */
[----:B------:R-:W-:Y:S01]  /*bf60*/  FMUL.FTZ R5, R5, UR19 ;  /* 0x0000001305057c20 */ /* 0x000fe20008410000 */
[-C--:B------:R-:W-:Y:S01]  /*bf70*/  FMUL.FTZ R148, R148, R24.reuse ;  /* 0x0000001894947220 */ /* 0x080fe20000410000 */
[----:B------:R2:W-:Y:S01]  /*bf80*/  MUFU.EX2 R111, R4 ;  /* 0x00000004006f7308 */ /* 0x0005e20000000800 */
[-C--:B------:R-:W-:Y:S01]  /*bf90*/  FMUL.FTZ R149, R149, R24.reuse ;  /* 0x0000001895957220 */ /* 0x080fe20000410000 */
[-C--:B------:R-:W-:Y:S01]  /*bfa0*/  FMUL.FTZ R156, R156, R24.reuse ;  /* 0x000000189c9c7220 */ /* 0x080fe20000410000 */
[----:B------:R-:W-:-:S05]  /*bfb0*/  FMUL.FTZ R157, R157, R24 ;  /* 0x000000189d9d7220 */ /* 0x000fca0000410000 */
[----:B------:R-:W3:Y:S01]  /*bfc0*/  MUFU.EX2 R71, R5 ;  /* 0x0000000500477308 */ /* 0x000ee20000000800 */
[----:B-1----:R-:W-:-:S07]  /*bfd0*/  FSEL R6, R68, RZ, P3 ;  /* 0x000000ff44067208 */ /* 0x002fce0001800000 */
[----:B------:R1:W-:Y:S01]  /*bfe0*/  MUFU.EX2 R100, R8 ;  /* 0x0000000800647308 */ /* 0x0003e20000000800 */
[----:B--2---:R-:W-:-:S07]  /*bff0*/  FFMA.FTZ R4, R90, UR19, -R2 ;  /* 0x000000135a047c23 */ /* 0x004fce0008010802 */
[----:B------:R2:W-:Y:S01]  /*c000*/  MUFU.EX2 R114, R4 ;  /* 0x0000000400727308 */ /* 0x0005e20000000800 */
[-C--:B---3--:R-:W-:Y:S01]  /*c010*/  FMUL.FTZ R140, R140, R71.reuse ;  /* 0x000000478c8c7220 */ /* 0x088fe20000410000 */
[-C--:B------:R-:W-:Y:S01]  /*c020*/  FMUL.FTZ R141, R141, R71.reuse ;  /* 0x000000478d8d7220 */ /* 0x080fe20000410000 */
[-C--:B------:R-:W-:Y:S01]  /*c030*/  FMUL.FTZ R144, R144, R71.reuse ;  /* 0x0000004790907220 */ /* 0x080fe20000410000 */
[-C--:B------:R-:W-:Y:S01]  /*c040*/  FMUL.FTZ R145, R145, R71.reuse ;  /* 0x0000004791917220 */ /* 0x080fe20000410000 */
[-C--:B------:R-:W-:Y:S01]  /*c050*/  FMUL.FTZ R152, R152, R71.reuse ;  /* 0x0000004798987220 */ /* 0x080fe20000410000 */
[-C--:B------:R-:W-:Y:S01]  /*c060*/  FMUL.FTZ R153, R153, R71.reuse ;  /* 0x0000004799997220 */ /* 0x080fe20000410000 */
[-C--:B------:R-:W-:Y:S01]  /*c070*/  FMUL.FTZ R160, R160, R71.reuse ;  /* 0x00000047a0a07220 */ /* 0x080fe20000410000 */
[----:B------:R-:W-:Y:S01]  /*c080*/  FMUL.FTZ R161, R161, R71 ;  /* 0x00000047a1a17220 */ /* 0x000fe20000410000 */
[----:B-1----:R-:W-:Y:S01]  /*c090*/  FFMA.FTZ R8, R87, UR19, -R0 ;  /* 0x0000001357087c23 */ /* 0x002fe20008010800 */
[----:B--2---:R-:W-:-:S03]  /*c0a0*/  FFMA.FTZ R4, R99, UR19, -R2 ;  /* 0x0000001363047c23 */ /* 0x004fc60008010802 */
[----:B------:R1:W-:Y:S08]  /*c0b0*/  MUFU.EX2 R99, R8 ;  /* 0x0000000800637308 */ /* 0x0003f00000000800 */
[----:B------:R2:W-:Y:S01]  /*c0c0*/  MUFU.EX2 R115, R4 ;  /* 0x0000000400737308 */ /* 0x0005e20000000800 */
[----:B-1----:R-:W-:Y:S01]  /*c0d0*/  F2FP.F16.F32.PACK_AB R8, R247, R246 ;  /* 0x000000f6f708723e */ /* 0x002fe200000000ff */
        /* <DEDUP_REMOVED lines=15> */
[----:B--2---:R-:W-:-:S06]  /*c1d0*/  FFMA.FTZ R4, R31, UR19, -R2 ;  /* 0x000000131f047c23 */ /* 0x004fcc0008010802 */
[----:B------:R2:W-:Y:S02]  /*c1e0*/  MUFU.EX2 R125, R4 ;  /* 0x00000004007d7308 */ /* 0x0005e40000000800 */
[----:B--2---:R-:W-:-:S06]  /*c1f0*/  FFMA.FTZ R4, R29, UR19, -R2 ;  /* 0x000000131d047c23 */ /* 0x004fcc0008010802 */
[----:B------:R2:W-:Y:S02]  /*c200*/  MUFU.EX2 R126, R4 ;  /* 0x00000004007e7308 */ /* 0x0005e40000000800 */
[----:B--2---:R-:W-:Y:S02]  /*c210*/  FFMA.FTZ R4, R28, UR19, -R2 ;  /* 0x000000131c047c23 */ /* 0x004fe40008010802 */
[----:B------:R-:W2:Y:S04]  /*c220*/  LDSM.16.MT88.4 R28, [R185+0x4400] ;  /* 0x00440000b91c783b */ /* 0x000ea80000004200 */
[----:B------:R3:W-:Y:S02]  /*c230*/  MUFU.EX2 R127, R4 ;  /* 0x00000004007f7308 */ /* 0x0007e40000000800 */
[----:B---3--:R-:W-:Y:S01]  /*c240*/  FFMA.FTZ R4, R134, UR19, -R0 ;  /* 0x0000001386047c23 */ /* 0x008fe20008010800 */
[----:B------:R-:W-:-:S05]  /*c250*/  MOV R134, R81 ;  /* 0x0000005100867202 */ /* 0x000fca0000000f00 */
[----:B------:R3:W-:Y:S02]  /*c260*/  MUFU.EX2 R104, R4 ;  /* 0x0000000400687308 */ /* 0x0007e40000000800 */
[----:B---3--:R-:W-:Y:S01]  /*c270*/  FFMA.FTZ R4, R168, UR19, -R0 ;  /* 0x00000013a8047c23 */ /* 0x008fe20008010800 */
[----:B------:R-:W-:-:S05]  /*c280*/  MOV R168, R64 ;  /* 0x0000004000a87202 */ /* 0x000fca0000000f00 */
[----:B------:R3:W4:Y:S02]  /*c290*/  MUFU.EX2 R105, R4 ;  /* 0x0000000400697308 */ /* 0x0007240000000800 */
[----:B---3--:R-:W-:Y:S01]  /*c2a0*/  FFMA.FTZ R4, R107, UR19, -R0 ;  /* 0x000000136b047c23 */ /* 0x008fe20008010800 */
[----:B----4-:R-:W-:-:S05]  /*c2b0*/  F2FP.F16.F32.PACK_AB R5, R105, R104 ;  /* 0x000000686905723e */ /* 0x010fca00000000ff */
[----:B------:R3:W-:Y:S02]  /*c2c0*/  MUFU.EX2 R107, R4 ;  /* 0x00000004006b7308 */ /* 0x0007e40000000800 */
[----:B---3--:R-:W-:-:S06]  /*c2d0*/  FFMA.FTZ R4, R106, UR19, -R0 ;  /* 0x000000136a047c23 */ /* 0x008fcc0008010800 */
[----:B------:R3:W4:Y:S02]  /*c2e0*/  MUFU.EX2 R108, R4 ;  /* 0x00000004006c7308 */ /* 0x0007240000000800 */
[----:B---3--:R-:W-:Y:S02]  /*c2f0*/  FSEL R4, R26, RZ, P1 ;  /* 0x000000ff1a047208 */ /* 0x008fe40000800000 */
[----:B----4-:R-:W-:-:S03]  /*c300*/  F2FP.F16.F32.PACK_AB R7, R108, R107 ;  /* 0x0000006b6c07723e */ /* 0x010fc600000000ff */
[----:B------:R-:W-:Y:S01]  /*c310*/  FADD.FTZ R4, R76, -R4 ;  /* 0x800000044c047221 */ /* 0x000fe20000010000 */
[----:B------:R-:W-:-:S03]  /*c320*/  MOV R76, R42 ;  /* 0x0000002a004c7202 */ /* 0x000fc60000000f00 */
[----:B------:R-:W-:Y:S01]  /*c330*/  FMUL.FTZ R4, R4, UR19 ;  /* 0x0000001304047c20 */ /* 0x000fe20008410000 */
[----:B------:R-:W-:-:S03]  /*c340*/  F2FP.F16.F32.PACK_AB R10, R76, R248 ;  /* 0x000000f84c0a723e */ /* 0x000fc600000000ff */
[----:B------:R3:W4:Y:S02]  /*c350*/  MUFU.EX2 R25, R4 ;  /* 0x0000000400197308 */ /* 0x0007240000000800 */
[----:B---3--:R-:W-:Y:S01]  /*c360*/  FFMA.FTZ R4, R169, UR19, -R0 ;  /* 0x00000013a9047c23 */ /* 0x008fe20008010800 */
[-C--:B----4-:R-:W-:Y:S01]  /*c370*/  FMUL.FTZ R166, R166, R25.reuse ;  /* 0x00000019a6a67220 */ /* 0x090fe20000410000 */
[-C--:B------:R-:W-:Y:S01]  /*c380*/  FMUL.FTZ R167, R167, R25.reuse ;  /* 0x00000019a7a77220 */ /* 0x080fe20000410000 */
[----:B------:R-:W-:-:S03]  /*c390*/  FMUL.FTZ R138, R138, R25 ;  /* 0x000000198a8a7220 */ /* 0x000fc60000410000 */
[----:B------:R3:W-:Y:S01]  /*c3a0*/  MUFU.EX2 R106, R4 ;  /* 0x00000004006a7308 */ /* 0x0007e20000000800 */
[-C--:B------:R-:W-:Y:S01]  /*c3b0*/  FMUL.FTZ R139, R139, R25.reuse ;  /* 0x000000198b8b7220 */ /* 0x080fe20000410000 */
[-C--:B------:R-:W-:Y:S01]  /*c3c0*/  FMUL.FTZ R150, R150, R25.reuse ;  /* 0x0000001996967220 */ /* 0x080fe20000410000 */
[-C--:B------:R-:W-:Y:S01]  /*c3d0*/  FMUL.FTZ R151, R151, R25.reuse ;  /* 0x0000001997977220 */ /* 0x080fe20000410000 */
[-C--:B------:R-:W-:Y:S01]  /*c3e0*/  FMUL.FTZ R158, R158, R25.reuse ;  /* 0x000000199e9e7220 */ /* 0x080fe20000410000 */
[----:B------:R-:W-:Y:S01]  /*c3f0*/  FMUL.FTZ R159, R159, R25 ;  /* 0x000000199f9f7220 */ /* 0x000fe20000410000 */
[----:B------:R-:W-:Y:S01]  /*c400*/  MOV R169, R43 ;  /* 0x0000002b00a97202 */ /* 0x000fe20000000f00 */
[----:B---3--:R-:W-:Y:S01]  /*c410*/  FADD.FTZ R4, R38, -R6 ;  /* 0x8000000626047221 */ /* 0x008fe20000010000 */
[----:B------:R-:W-:-:S03]  /*c420*/  F2FP.F16.F32.PACK_AB R6, R114, R111 ;  /* 0x0000006f7206723e */ /* 0x000fc600000000ff */
[----:B------:R-:W-:Y:S01]  /*c430*/  FMUL.FTZ R9, R4, UR19 ;  /* 0x0000001304097c20 */ /* 0x000fe20008410000 */
[----:B------:R-:W-:-:S03]  /*c440*/  F2FP.F16.F32.PACK_AB R4, R112, R113 ;  /* 0x000000717004723e */ /* 0x000fc600000000ff */
[----:B------:R3:W4:Y:S04]  /*c450*/  MUFU.EX2 R69, R9 ;  /* 0x0000000900457308 */ /* 0x0007280000000800 */
[C---:B------:R-:W-:Y:S06]  /*c460*/  HMMA.16816.F32 R48, R4.reuse, R18, R164 ;  /* 0x000000120430723c */ /* 0x040fec00000018a4 */
[----:B------:R-:W-:Y:S01]  /*c470*/  HMMA.16816.F32 R20, R4, R12, R136 ;  /* 0x0000000c0414723c */ /* 0x000fe20000001888 */
[----:B------:R-:W-:-:S02]  /*c480*/  MOV R166, R59 ;  /* 0x0000003b00a67202 */ /* 0x000fc40000000f00 */
[----:B------:R-:W-:Y:S02]  /*c490*/  MOV R59, R11 ;  /* 0x0000000b003b7202 */ /* 0x000fe40000000f00 */
[----:B------:R-:W-:Y:S01]  /*c4a0*/  F2FP.F16.F32.PACK_AB R11, R230, R223 ;  /* 0x000000dfe60b723e */ /* 0x000fe200000000ff */
[----:B------:R-:W-:Y:S01]  /*c4b0*/  HMMA.16816.F32 R40, R4, R14, R148 ;  /* 0x0000000e0428723c */ /* 0x000fe20000001894 */
[----:B---3--:R-:W-:Y:S01]  /*c4c0*/  F2FP.F16.F32.PACK_AB R9, R220, R219 ;  /* 0x000000dbdc09723e */ /* 0x008fe200000000ff */
[-C--:B----4-:R-:W-:Y:S01]  /*c4d0*/  FMUL.FTZ R142, R142, R69.reuse ;  /* 0x000000458e8e7220 */ /* 0x090fe20000410000 */
[-C--:B------:R-:W-:Y:S01]  /*c4e0*/  FMUL.FTZ R143, R143, R69.reuse ;  /* 0x000000458f8f7220 */ /* 0x080fe20000410000 */
[-C--:B------:R-:W-:Y:S01]  /*c4f0*/  FMUL.FTZ R146, R146, R69.reuse ;  /* 0x0000004592927220 */ /* 0x080fe20000410000 */
[-C--:B------:R-:W-:Y:S01]  /*c500*/  FMUL.FTZ R147, R147, R69.reuse ;  /* 0x0000004593937220 */ /* 0x080fe20000410000 */
[-C--:B------:R-:W-:Y:S01]  /*c510*/  FMUL.FTZ R154, R154, R69.reuse ;  /* 0x000000459a9a7220 */ /* 0x080fe20000410000 */
[-C--:B------:R-:W-:Y:S01]  /*c520*/  FMUL.FTZ R155, R155, R69.reuse ;  /* 0x000000459b9b7220 */ /* 0x080fe20000410000 */
[-C--:B------:R-:W-:Y:S01]  /*c530*/  FMUL.FTZ R162, R162, R69.reuse ;  /* 0x00000045a2a27220 */ /* 0x080fe20000410000 */
[----:B------:R-:W-:Y:S01]  /*c540*/  FMUL.FTZ R163, R163, R69 ;  /* 0x00000045a3a37220 */ /* 0x000fe20000410000 */
[----:B------:R-:W-:Y:S01]  /*c550*/  HMMA.16816.F32 R140, R8, R12, R140 ;  /* 0x0000000c088c723c */ /* 0x000fe2000000188c */
[----:B------:R-:W-:-:S02]  /*c560*/  MOV R164, R58 ;  /* 0x0000003a00a47202 */ /* 0x000fc40000000f00 */
[----:B------:R-:W-:Y:S02]  /*c570*/  MOV R58, R101 ;  /* 0x00000065003a7202 */ /* 0x000fe40000000f00 */
[----:B------:R-:W-:Y:S01]  /*c580*/  MOV R75, R59 ;  /* 0x0000003b004b7202 */ /* 0x000fe20000000f00 */
[C---:B------:R-:W-:Y:S01]  /*c590*/  HMMA.16816.F32 R144, R8.reuse, R14, R144 ;  /* 0x0000000e0890723c */ /* 0x040fe20000001890 */
[----:B------:R-:W-:Y:S01]  /*c5a0*/  LDSM.16.MT88.4 R12, [R185+0x4800] ;  /* 0x00480000b90c783b */ /* 0x000fe20000004200 */
[----:B------:R-:W-:Y:S02]  /*c5b0*/  MOV R167, R57 ;  /* 0x0000003900a77202 */ /* 0x000fe40000000f00 */
[----:B------:R-:W-:Y:S02]  /*c5c0*/  MOV R165, R61 ;  /* 0x0000003d00a57202 */ /* 0x000fe40000000f00 */
[C---:B------:R-:W-:Y:S06]  /*c5d0*/  HMMA.16816.F32 R152, R8.reuse, R16, R152 ;  /* 0x000000100898723c */ /* 0x040fec0000001898 */
[----:B------:R-:W-:Y:S06]  /*c5e0*/  HMMA.16816.F32 R160, R8, R18, R160 ;  /* 0x0000001208a0723c */ /* 0x000fec00000018a0 */
[----:B------:R-:W-:Y:S01]  /*c5f0*/  HMMA.16816.F32 R44, R4, R16, R156 ;  /* 0x00000010042c723c */ /* 0x000fe2000000189c */
[----:B------:R-:W-:Y:S01]  /*c600*/  FFMA.FTZ R8, R86, UR19, -R2 ;  /* 0x0000001356087c23 */ /* 0x000fe20008010802 */
[----:B------:R-:W3:Y:S01]  /*c610*/  LDSM.16.MT88.4 R16, [R184+0x4800] ;  /* 0x00480000b810783b */ /* 0x000ee20000004200 */
[----:B------:R-:W-:-:S02]  /*c620*/  F2FP.F16.F32.PACK_AB R9, R244, R245 ;  /* 0x000000f5f409723e */ /* 0x000fc400000000ff */
[----:B------:R4:W-:Y:S01]  /*c630*/  MUFU.EX2 R101, R8 ;  /* 0x0000000800657308 */ /* 0x0009e20000000800 */
[----:B------:R-:W-:Y:S01]  /*c640*/  F2FP.F16.F32.PACK_AB R10, R80, R164 ;  /* 0x000000a4500a723e */ /* 0x000fe200000000ff */
[----:B------:R-:W-:Y:S01]  /*c650*/  FFMA.FTZ R4, R82, UR19, -R2 ;  /* 0x0000001352047c23 */ /* 0x000fe20008010802 */
[----:B------:R-:W-:Y:S02]  /*c660*/  F2FP.F16.F32.PACK_AB R5, R106, R109 ;  /* 0x0000006d6a05723e */ /* 0x000fe400000000ff */
[----:B------:R-:W-:Y:S02]  /*c670*/  F2FP.F16.F32.PACK_AB R6, R119, R117 ;  /* 0x000000757706723e */ /* 0x000fe400000000ff */
[----:B------:R-:W-:Y:S01]  /*c680*/  F2FP.F16.F32.PACK_AB R7, R99, R100 ;  /* 0x000000646307723e */ /* 0x000fe200000000ff */
[----:B------:R5:W-:Y:S01]  /*c690*/  MUFU.EX2 R110, R4 ;  /* 0x00000004006e7308 */ /* 0x000be20000000800 */
[----:B------:R-:W-:Y:S01]  /*c6a0*/  F2FP.F16.F32.PACK_AB R11, R242, R243 ;  /* 0x000000f3f20b723e */ /* 0x000fe200000000ff */
[----:B----4-:R-:W-:Y:S01]  /*c6b0*/  FFMA.FTZ R8, R175, UR19, -R0 ;  /* 0x00000013af087c23 */ /* 0x010fe20008010800 */
[----:B------:R-:W-:-:S05]  /*c6c0*/  MOV R175, R97 ;  /* 0x0000006100af7202 */ /* 0x000fca0000000f00 */
[----:B------:R4:W-:Y:S01]  /*c6d0*/  MUFU.EX2 R97, R8 ;  /* 0x0000000800617308 */ /* 0x0009e20000000800 */
[----:B-----5:R-:W-:-:S07]  /*c6e0*/  FFMA.FTZ R4, R83, UR19, -R2 ;  /* 0x0000001353047c23 */ /* 0x020fce0008010802 */
[----:B------:R5:W-:Y:S01]  /*c6f0*/  MUFU.EX2 R102, R4 ;  /* 0x0000000400667308 */ /* 0x000be20000000800 */
[----:B----4-:R-:W-:Y:S01]  /*c700*/  FFMA.FTZ R8, R176, UR19, -R0 ;  /* 0x00000013b0087c23 */ /* 0x010fe20008010800 */
[----:B------:R-:W-:-:S06]  /*c710*/  MOV R176, R96 ;  /* 0x0000006000b07202 */ /* 0x000fcc0000000f00 */
[----:B------:R4:W3:Y:S01]  /*c720*/  MUFU.EX2 R96, R8 ;  /* 0x0000000800607308 */ /* 0x0008e20000000800 */
[----:B-----5:R-:W-:-:S07]  /*c730*/  F2FP.F16.F32.PACK_AB R4, R116, R115 ;  /* 0x000000737404723e */ /* 0x020fce00000000ff */
[----:B-1----:R-:W-:Y:S01]  /*c740*/  HMMA.16816.F32 R20, R4, R32, R20 ;  /* 0x000000200414723c */ /* 0x002fe20000001814 */
[----:B----4-:R-:W-:-:S05]  /*c750*/  FFMA.FTZ R8, R174, UR19, -R0 ;  /* 0x00000013ae087c23 */ /* 0x010fca0008010800 */
[C---:B------:R-:W-:Y:S01]  /*c760*/  HMMA.16816.F32 R40, R4.reuse, R34, R40 ;  /* 0x000000220428723c */ /* 0x040fe20000001828 */
[----:B------:R-:W-:Y:S01]  /*c770*/  MOV R174, R56 ;  /* 0x0000003800ae7202 */ /* 0x000fe20000000f00 */
[----:B------:R1:W-:Y:S04]  /*c780*/  MUFU.EX2 R92, R8 ;  /* 0x00000008005c7308 */ /* 0x0003e80000000800 */
[C---:B--2---:R-:W-:Y:S06]  /*c790*/  HMMA.16816.F32 R44, R4.reuse, R28, R44 ;  /* 0x0000001c042c723c */ /* 0x044fec000000182c */
[----:B------:R-:W-:Y:S07]  /*c7a0*/  HMMA.16816.F32 R48, R4, R30, R48 ;  /* 0x0000001e0430723c */ /* 0x000fee0000001830 */
[----:B------:R-:W-:Y:S01]  /*c7b0*/  FFMA.FTZ R4, R172, UR19, -R0 ;  /* 0x00000013ac047c23 */ /* 0x000fe20008010800 */
[----:B-1----:R-:W-:-:S02]  /*c7c0*/  F2FP.F16.F32.PACK_AB R8, R78, R166 ;  /* 0x000000a64e08723e */ /* 0x002fc400000000ff */
[----:B------:R-:W-:Y:S01]  /*c7d0*/  MOV R172, R58 ;  /* 0x0000003a00ac7202 */ /* 0x000fe20000000f00 */
[----:B------:R1:W2:Y:S01]  /*c7e0*/  MUFU.EX2 R93, R4 ;  /* 0x00000004005d7308 */ /* 0x0002a20000000800 */
[----:B---3--:R-:W-:Y:S02]  /*c7f0*/  F2FP.F16.F32.PACK_AB R5, R96, R97 ;  /* 0x000000616005723e */ /* 0x008fe400000000ff */
[----:B------:R-:W-:Y:S01]  /*c800*/  F2FP.F16.F32.PACK_AB R6, R122, R121 ;  /* 0x000000797a06723e */ /* 0x000fe200000000ff */
[C---:B------:R-:W-:Y:S06]  /*c810*/  HMMA.16816.F32 R56, R8.reuse, R32, R140 ;  /* 0x000000200838723c */ /* 0x040fec000000188c */
[C---:B------:R-:W-:Y:S01]  /*c820*/  HMMA.16816.F32 R60, R8.reuse, R34, R144 ;  /* 0x00000022083c723c */ /* 0x040fe20000001890 */
[----:B------:R-:W-:Y:S05]  /*c830*/  LDSM.16.MT88.4 R144, [R184+0x5c00] ;  /* 0x005c0000b890783b */ /* 0x000fea0000004200 */
[----:B------:R-:W-:Y:S01]  /*c840*/  HMMA.16816.F32 R152, R8, R28, R152 ;  /* 0x0000001c0898723c */ /* 0x000fe20000001898 */
[----:B-1----:R-:W-:Y:S01]  /*c850*/  FFMA.FTZ R4, R94, UR19, -R2 ;  /* 0x000000135e047c23 */ /* 0x002fe20008010802 */
[----:B--2---:R-:W-:-:S03]  /*c860*/  F2FP.F16.F32.PACK_AB R7, R93, R92 ;  /* 0x0000005c5d07723e */ /* 0x004fc600000000ff */
[----:B------:R1:W-:Y:S01]  /*c870*/  MUFU.EX2 R98, R4 ;  /* 0x0000000400627308 */ /* 0x0003e20000000800 */
[----:B------:R-:W-:Y:S01]  /*c880*/  HMMA.16816.F32 R160, R8, R30, R160 ;  /* 0x0000001e08a0723c */ /* 0x000fe200000018a0 */
[----:B------:R-:W2:Y:S06]  /*c890*/  LDSM.16.MT88.4 R28, [R184+0x4c00] ;  /* 0x004c0000b81c783b */ /* 0x000eac0000004200 */
[----:B------:R-:W-:Y:S01]  /*c8a0*/  FFMA.FTZ R8, R103, UR19, -R2 ;  /* 0x0000001367087c23 */ /* 0x000fe20008010802 */
[----:B------:R-:W-:Y:S02]  /*c8b0*/  F2FP.F16.F32.PACK_AB R9, R238, R239 ;  /* 0x000000efee09723e */ /* 0x000fe400000000ff */
[----:B------:R-:W-:Y:S01]  /*c8c0*/  F2FP.F16.F32.PACK_AB R10, R165, R167 ;  /* 0x000000a7a50a723e */ /* 0x000fe200000000ff */
[----:B------:R3:W-:Y:S01]  /*c8d0*/  MUFU.EX2 R94, R8 ;  /* 0x00000008005e7308 */ /* 0x0007e20000000800 */
[----:B------:R-:W-:-:S02]  /*c8e0*/  F2FP.F16.F32.PACK_AB R11, R236, R237 ;  /* 0x000000edec0b723e */ /* 0x000fc400000000ff */
[----:B------:R-:W-:Y:S01]  /*c8f0*/  MOV R103, R75 ;  /* 0x0000004b00677202 */ /* 0x000fe20000000f00 */
[----:B-1----:R-:W-:-:S04]  /*c900*/  FFMA.FTZ R4, R95, UR19, -R2 ;  /* 0x000000135f047c23 */ /* 0x002fc80008010802 */
[----:B------:R1:W-:Y:S01]  /*c910*/  MUFU.EX2 R95, R4 ;  /* 0x00000004005f7308 */ /* 0x0003e20000000800 */
[----:B---3--:R-:W-:Y:S01]  /*c920*/  FFMA.FTZ R8, R178, UR19, -R0 ;  /* 0x00000013b2087c23 */ /* 0x008fe20008010800 */
[----:B------:R-:W-:-:S06]  /*c930*/  MOV R178, R89 ;  /* 0x0000005900b27202 */ /* 0x000fcc0000000f00 */
[----:B------:R3:W-:Y:S01]  /*c940*/  MUFU.EX2 R89, R8 ;  /* 0x0000000800597308 */ /* 0x0007e20000000800 */
[----:B-1----:R-:W-:-:S07]  /*c950*/  F2FP.F16.F32.PACK_AB R4, R120, R118 ;  /* 0x000000767804723e */ /* 0x002fce00000000ff */
[----:B------:R-:W-:Y:S01]  /*c960*/  HMMA.16816.F32 R36, R4, R16, R20 ;  /* 0x000000100424723c */ /* 0x000fe20000001814 */
[----:B------:R-:W1:Y:S01]  /*c970*/  LDSM.16.MT88.4 R20, [R185+0x4c00] ;  /* 0x004c0000b914783b */ /* 0x000e620000004200 */
[----:B---3--:R-:W-:Y:S01]  /*c980*/  FFMA.FTZ R8, R177, UR19, -R0 ;  /* 0x00000013b1087c23 */ /* 0x008fe20008010800 */
[----:B------:R-:W-:-:S03]  /*c990*/  MOV R177, R88 ;  /* 0x0000005800b17202 */ /* 0x000fc60000000f00 */
[C---:B------:R-:W-:Y:S01]  /*c9a0*/  HMMA.16816.F32 R32, R4.reuse, R18, R40 ;  /* 0x000000120420723c */ /* 0x040fe20000001828 */
[----:B------:R3:W4:Y:S05]  /*c9b0*/  MUFU.EX2 R88, R8 ;  /* 0x0000000800587308 */ /* 0x00072a0000000800 */
[C---:B------:R-:W-:Y:S06]  /*c9c0*/  HMMA.16816.F32 R40, R4.reuse, R12, R44 ;  /* 0x0000000c0428723c */ /* 0x040fec000000182c */
[----:B------:R-:W-:Y:S01]  /*c9d0*/  HMMA.16816.F32 R48, R4, R14, R48 ;  /* 0x0000000e0430723c */ /* 0x000fe20000001830 */
[----:B---3--:R-:W-:Y:S01]  /*c9e0*/  FFMA.FTZ R8, R179, UR19, -R0 ;  /* 0x00000013b3087c23 */ /* 0x008fe20008010800 */
[----:B------:R-:W-:-:S05]  /*c9f0*/  MOV R179, R85 ;  /* 0x0000005500b37202 */ /* 0x000fca0000000f00 */
[----:B------:R-:W-:Y:S01]  /*ca00*/  FFMA.FTZ R4, R180, UR19, -R0 ;  /* 0x00000013b4047c23 */ /* 0x000fe20008010800 */
[----:B----4-:R-:W-:Y:S01]  /*ca10*/  F2FP.F16.F32.PACK_AB R5, R88, R89 ;  /* 0x000000595805723e */ /* 0x010fe200000000ff */
[----:B------:R3:W-:Y:S01]  /*ca20*/  MUFU.EX2 R85, R8 ;  /* 0x0000000800557308 */ /* 0x0007e20000000800 */
[----:B------:R-:W-:Y:S02]  /*ca30*/  F2FP.F16.F32.PACK_AB R6, R126, R124 ;  /* 0x0000007c7e06723e */ /* 0x000fe400000000ff */
[----:B------:R-:W-:-:S05]  /*ca40*/  MOV R180, R74 ;  /* 0x0000004a00b47202 */ /* 0x000fca0000000f00 */
[----:B------:R4:W5:Y:S01]  /*ca50*/  MUFU.EX2 R86, R4 ;  /* 0x0000000400567308 */ /* 0x0009620000000800 */
[----:B---3--:R-:W-:-:S07]  /*ca60*/  F2FP.F16.F32.PACK_AB R8, R79, R73 ;  /* 0x000000494f08723e */ /* 0x008fce00000000ff */
[C---:B------:R-:W-:Y:S01]  /*ca70*/  HMMA.16816.F32 R56, R8.reuse, R16, R56 ;  /* 0x000000100838723c */ /* 0x040fe20000001838 */
[--C-:B----4-:R-:W-:Y:S01]  /*ca80*/  FFMA.FTZ R4, R170, UR19, -R2.reuse ;  /* 0x00000013aa047c23 */ /* 0x110fe20008010802 */
[----:B-----5:R-:W-:Y:S02]  /*ca90*/  F2FP.F16.F32.PACK_AB R7, R86, R85 ;  /* 0x000000555607723e */ /* 0x020fe400000000ff */
[----:B------:R-:W-:Y:S01]  /*caa0*/  MOV R170, R67 ;  /* 0x0000004300aa7202 */ /* 0x000fe20000000f00 */
[----:B------:R3:W-:Y:S01]  /*cab0*/  MUFU.EX2 R91, R4 ;  /* 0x00000004005b7308 */ /* 0x0007e20000000800 */
[C---:B------:R-:W-:Y:S01]  /*cac0*/  HMMA.16816.F32 R60, R8.reuse, R18, R60 ;  /* 0x00000012083c723c */ /* 0x040fe2000000183c */
[----:B------:R-:W-:Y:S05]  /*cad0*/  LDSM.16.MT88.4 R16, [R184+0x5000] ;  /* 0x00500000b810783b */ /* 0x000fea0000004200 */
[C---:B------:R-:W-:Y:S06]  /*cae0*/  HMMA.16816.F32 R52, R8.reuse, R12, R152 ;  /* 0x0000000c0834723c */ /* 0x040fec0000001898 */
[----:B------:R-:W-:Y:S01]  /*caf0*/  HMMA.16816.F32 R160, R8, R14, R160 ;  /* 0x0000000e08a0723c */ /* 0x000fe200000018a0 */
[----:B------:R-:W4:Y:S01]  /*cb00*/  LDSM.16.MT88.4 R12, [R185+0x5000] ;  /* 0x00500000b90c783b */ /* 0x000f220000004200 */
[----:B------:R-:W-:Y:S01]  /*cb10*/  MOV R152, R79 ;  /* 0x0000004f00987202 */ /* 0x000fe20000000f00 */
[----:B---3--:R-:W-:Y:S01]  /*cb20*/  FFMA.FTZ R4, R171, UR19, -R2 ;  /* 0x00000013ab047c23 */ /* 0x008fe20008010802 */
[----:B------:R-:W-:-:S03]  /*cb30*/  MOV R154, R78 ;  /* 0x0000004e009a7202 */ /* 0x000fc60000000f00 */
[----:B------:R-:W-:Y:S01]  /*cb40*/  FFMA.FTZ R8, R173, UR19, -R2 ;  /* 0x00000013ad087c23 */ /* 0x000fe20008010802 */
[----:B------:R3:W-:Y:S01]  /*cb50*/  MUFU.EX2 R90, R4 ;  /* 0x00000004005a7308 */ /* 0x0007e20000000800 */
[----:B------:R-:W-:Y:S02]  /*cb60*/  MOV R171, R66 ;  /* 0x0000004200ab7202 */ /* 0x000fe40000000f00 */
[----:B------:R-:W-:Y:S02]  /*cb70*/  F2FP.F16.F32.PACK_AB R9, R234, R235 ;  /* 0x000000ebea09723e */ /* 0x000fe400000000ff */
[----:B------:R-:W-:Y:S02]  /*cb80*/  F2FP.F16.F32.PACK_AB R10, R252, R180 ;  /* 0x000000b4fc0a723e */ /* 0x000fe400000000ff */
[----:B------:R-:W-:Y:S01]  /*cb90*/  F2FP.F16.F32.PACK_AB R11, R232, R233 ;  /* 0x000000e9e80b723e */ /* 0x000fe200000000ff */
[----:B------:R5:W-:Y:S01]  /*cba0*/  MUFU.EX2 R87, R8 ;  /* 0x0000000800577308 */ /* 0x000be20000000800 */
[----:B------:R-:W-:-:S02]  /*cbb0*/  MOV R155, R80 ;  /* 0x00000050009b7202 */ /* 0x000fc40000000f00 */
[----:B------:R-:W-:Y:S02]  /*cbc0*/  MOV R173, R72 ;  /* 0x0000004800ad7202 */ /* 0x000fe40000000f00 */
[----:B------:R-:W-:Y:S02]  /*cbd0*/  MOV R153, R73 ;  /* 0x0000004900997202 */ /* 0x000fe40000000f00 */
[----:B---3--:R-:W-:-:S07]  /*cbe0*/  F2FP.F16.F32.PACK_AB R4, R125, R123 ;  /* 0x0000007b7d04723e */ /* 0x008fce00000000ff */
[----:B--2---:R-:W-:Y:S01]  /*cbf0*/  HMMA.16816.F32 R44, R4, R28, R36 ;  /* 0x0000001c042c723c */ /* 0x004fe20000001824 */
[----:B-----5:R-:W-:Y:S01]  /*cc00*/  FFMA.FTZ R8, R197, UR19, -R0 ;  /* 0x00000013c5087c23 */ /* 0x020fe20008010800 */
[----:B------:R-:W-:-:S03]  /*cc10*/  MOV R197, R77 ;  /* 0x0000004d00c57202 */ /* 0x000fc60000000f00 */
[----:B------:R2:W-:Y:S01]  /*cc20*/  MUFU.EX2 R83, R8 ;  /* 0x0000000800537308 */ /* 0x0005e20000000800 */
[C---:B------:R-:W-:Y:S01]  /*cc30*/  HMMA.16816.F32 R36, R4.reuse, R30, R32 ;  /* 0x0000001e0424723c */ /* 0x040fe20000001820 */
[--C-:B--2---:R-:W-:Y:S02]  /*cc40*/  FFMA.FTZ R8, R199, UR19, -R0.reuse ;  /* 0x00000013c7087c23 */ /* 0x104fe40008010800 */
[----:B------:R-:W2:Y:S03]  /*cc50*/  LDL.LU R199, [R1+0x4] ;  /* 0x0000040001c77983 */ /* 0x000ea60000300800 */
[----:B-1----:R-:W-:Y:S01]  /*cc60*/  HMMA.16816.F32 R32, R4, R20, R40 ;  /* 0x000000140420723c */ /* 0x002fe20000001828 */
[----:B------:R1:W3:Y:S02]  /*cc70*/  MUFU.EX2 R81, R8 ;  /* 0x0000000800517308 */ /* 0x0002e40000000800 */
[----:B-1----:R-:W-:-:S02]  /*cc80*/  FFMA.FTZ R8, R183, UR19, -R0 ;  /* 0x00000013b7087c23 */ /* 0x002fc40008010800 */
[----:B------:R-:W5:Y:S01]  /*cc90*/  LDL.LU R183, [R1] ;  /* 0x0000000001b77983 */ /* 0x000f620000300800 */
[----:B------:R-:W-:Y:S03]  /*cca0*/  HMMA.16816.F32 R40, R4, R22, R48 ;  /* 0x000000160428723c */ /* 0x000fe60000001830 */
[----:B------:R1:W-:Y:S01]  /*ccb0*/  MUFU.EX2 R78, R8 ;  /* 0x00000008004e7308 */ /* 0x0003e20000000800 */
[----:B------:R-:W-:-:S03]  /*ccc0*/  @UP0 UIADD3 UR17, UR17, -0x3, URZ ;  /* 0xfffffffd11110890 */ /* 0x000fc6000fffe03f */
[----:B------:R-:W-:Y:S01]  /*ccd0*/  FFMA.FTZ R4, R200, UR19, -R0 ;  /* 0x00000013c8047c23 */ /* 0x000fe20008010800 */
[----:B---3--:R-:W-:Y:S02]  /*cce0*/  F2FP.F16.F32.PACK_AB R5, R81, R83 ;  /* 0x000000535105723e */ /* 0x008fe400000000ff */
[----:B------:R-:W-:Y:S01]  /*ccf0*/  F2FP.F16.F32.PACK_AB R6, R101, R102 ;  /* 0x000000666506723e */ /* 0x000fe200000000ff */
[----:B------:R3:W4:Y:S01]  /*cd00*/  MUFU.EX2 R79, R4 ;  /* 0x00000004004f7308 */ /* 0x0007220000000800 */
[----:B------:R-:W-:Y:S02]  /*cd10*/  MOV R200, R155 ;  /* 0x0000009b00c87202 */ /* 0x000fe40000000f00 */
[----:B------:R-:W-:Y:S02]  /*cd20*/  MOV R155, R164 ;  /* 0x000000a4009b7202 */ /* 0x000fe40000000f00 */
[----:B-1----:R-:W-:-:S07]  /*cd30*/  F2FP.F16.F32.PACK_AB R8, R170, R171 ;  /* 0x000000abaa08723e */ /* 0x002fce00000000ff */
[----:B------:R-:W-:Y:S01]  /*cd40*/  HMMA.16816.F32 R48, R8, R28, R56 ;  /* 0x0000001c0830723c */ /* 0x000fe20000001838 */
[----:B---3--:R-:W-:Y:S01]  /*cd50*/  FFMA.FTZ R4, R182, UR19, -R2 ;  /* 0x00000013b6047c23 */ /* 0x008fe20008010802 */
[----:B----4-:R-:W-:-:S04]  /*cd60*/  F2FP.F16.F32.PACK_AB R7, R79, R78 ;  /* 0x0000004e4f07723e */ /* 0x010fc800000000ff */
[C---:B------:R-:W-:Y:S01]  /*cd70*/  HMMA.16816.F32 R60, R8.reuse, R30, R60 ;  /* 0x0000001e083c723c */ /* 0x040fe2000000183c */
[----:B------:R1:W-:Y:S01]  /*cd80*/  MUFU.EX2 R84, R4 ;  /* 0x0000000400547308 */ /* 0x0003e20000000800 */
[----:B------:R-:W-:Y:S01]  /*cd90*/  LDSM.16.MT88.4 R28, [R185+0x5400] ;  /* 0x00540000b91c783b */ /* 0x000fe20000004200 */
[----:B------:R-:W-:Y:S02]  /*cda0*/  MOV R182, R173 ;  /* 0x000000ad00b67202 */ /* 0x000fe40000000f00 */
[----:B------:R-:W-:Y:S01]  /*cdb0*/  MOV R173, R167 ;  /* 0x000000a700ad7202 */ /* 0x000fe20000000f00 */
[C---:B------:R-:W-:Y:S06]  /*cdc0*/  HMMA.16816.F32 R52, R8.reuse, R20, R52 ;  /* 0x000000140834723c */ /* 0x040fec0000001834 */
[----:B------:R-:W-:Y:S01]  /*cdd0*/  HMMA.16816.F32 R160, R8, R22, R160 ;  /* 0x0000001608a0723c */ /* 0x000fe200000018a0 */
[----:B------:R-:W-:Y:S01]  /*cde0*/  LDSM.16.MT88.4 R20, [R184+0x5800] ;  /* 0x00580000b814783b */ /* 0x000fe20000004200 */
[----:B-1----:R-:W-:-:S05]  /*cdf0*/  FFMA.FTZ R4, R181, UR19, -R2 ;  /* 0x00000013b5047c23 */ /* 0x002fca0008010802 */
[----:B------:R-:W-:Y:S01]  /*ce00*/  FFMA.FTZ R8, R198, UR19, -R2 ;  /* 0x00000013c6087c23 */ /* 0x000fe20008010802 */
[----:B------:R-:W-:Y:S01]  /*ce10*/  F2FP.F16.F32.PACK_AB R9, R229, R231 ;  /* 0x000000e7e509723e */ /* 0x000fe200000000ff */
[----:B------:R1:W-:Y:S01]  /*ce20*/  MUFU.EX2 R82, R4 ;  /* 0x0000000400527308 */ /* 0x0003e20000000800 */
[----:B------:R-:W-:Y:S02]  /*ce30*/  F2FP.F16.F32.PACK_AB R10, R179, R249 ;  /* 0x000000f9b30a723e */ /* 0x000fe400000000ff */
[----:B------:R-:W-:Y:S02]  /*ce40*/  F2FP.F16.F32.PACK_AB R11, R227, R228 ;  /* 0x000000e4e30b723e */ /* 0x000fe400000000ff */
[----:B------:R-:W-:Y:S02]  /*ce50*/  MOV R181, R197 ;  /* 0x000000c500b57202 */ /* 0x000fe40000000f00 */
[----:B------:R-:W-:Y:S01]  /*ce60*/  MOV R197, R76 ;  /* 0x0000004c00c57202 */ /* 0x000fe20000000f00 */
[----:B------:R3:W-:Y:S01]  /*ce70*/  MUFU.EX2 R80, R8 ;  /* 0x0000000800507308 */ /* 0x0007e20000000800 */
[----:B------:R-:W-:-:S02]  /*ce80*/  MOV R76, R26 ;  /* 0x0000001a004c7202 */ /* 0x000fc40000000f00 */
[----:B------:R-:W-:Y:S02]  /*ce90*/  @P0 MOV R76, R26 ;  /* 0x0000001a004c0202 */ /* 0x000fe40000000f00 */
[----:B-1----:R-:W-:-:S07]  /*cea0*/  F2FP.F16.F32.PACK_AB R4, R110, R127 ;  /* 0x0000007f6e04723e */ /* 0x002fce00000000ff */
[C---:B------:R-:W-:Y:S01]  /*ceb0*/  HMMA.16816.F32 R64, R4.reuse, R12, R32 ;  /* 0x0000000c0440723c */ /* 0x040fe20000001820 */
[--C-:B---3--:R-:W-:Y:S01]  /*cec0*/  FFMA.FTZ R8, R201, UR19, -R0.reuse ;  /* 0x00000013c9087c23 */ /* 0x108fe20008010800 */
[----:B------:R-:W1:Y:S03]  /*ced0*/  LDSM.16.MT88.4 R32, [R184+0x5400] ;  /* 0x00540000b820783b */ /* 0x000e660000004200 */
[----:B------:R3:W-:Y:S01]  /*cee0*/  MUFU.EX2 R75, R8 ;  /* 0x00000008004b7308 */ /* 0x0007e20000000800 */
[C---:B------:R-:W-:Y:S06]  /*cef0*/  HMMA.16816.F32 R136, R4.reuse, R16, R44 ;  /* 0x000000100488723c */ /* 0x040fec000000182c */
[C---:B------:R-:W-:Y:S06]  /*cf00*/  HMMA.16816.F32 R148, R4.reuse, R18, R36 ;  /* 0x000000120494723c */ /* 0x040fec0000001824 */
[----:B------:R-:W-:Y:S01]  /*cf10*/  HMMA.16816.F32 R56, R4, R14, R40 ;  /* 0x0000000e0438723c */ /* 0x000fe20000001828 */
[----:B---3--:R-:W-:-:S06]  /*cf20*/  FFMA.FTZ R8, R202, UR19, -R0 ;  /* 0x00000013ca087c23 */ /* 0x008fcc0008010800 */
[----:B------:R-:W-:Y:S01]  /*cf30*/  FFMA.FTZ R4, R205, UR19, -R0 ;  /* 0x00000013cd047c23 */ /* 0x000fe20008010800 */
[----:B------:R3:W4:Y:S01]  /*cf40*/  MUFU.EX2 R74, R8 ;  /* 0x00000008004a7308 */ /* 0x0007220000000800 */
[----:B------:R-:W-:-:S07]  /*cf50*/  F2FP.F16.F32.PACK_AB R6, R91, R94 ;  /* 0x0000005e5b06723e */ /* 0x000fce00000000ff */
[----:B------:R1:W-:Y:S01]  /*cf60*/  MUFU.EX2 R73, R4 ;  /* 0x0000000400497308 */ /* 0x0003e20000000800 */
[----:B---3--:R-:W-:Y:S01]  /*cf70*/  FFMA.FTZ R8, R204, UR19, -R0 ;  /* 0x00000013cc087c23 */ /* 0x008fe20008010800 */
[----:B----4-:R-:W-:-:S06]  /*cf80*/  F2FP.F16.F32.PACK_AB R5, R74, R75 ;  /* 0x0000004b4a05723e */ /* 0x010fcc00000000ff */
[----:B------:R3:W4:Y:S01]  /*cf90*/  MUFU.EX2 R72, R8 ;  /* 0x0000000800487308 */ /* 0x0007220000000800 */
[----:B-1----:R-:W-:-:S07]  /*cfa0*/  FFMA.FTZ R4, R203, UR19, -R2 ;  /* 0x00000013cb047c23 */ /* 0x002fce0008010802 */
[----:B------:R1:W1:Y:S01]  /*cfb0*/  MUFU.EX2 R77, R4 ;  /* 0x00000004004d7308 */ /* 0x0002620000000800 */
[----:B---3--:R-:W-:Y:S02]  /*cfc0*/  F2FP.F16.F32.PACK_AB R8, R250, R251 ;  /* 0x000000fbfa08723e */ /* 0x008fe400000000ff */
[----:B----4-:R-:W-:-:S05]  /*cfd0*/  F2FP.F16.F32.PACK_AB R7, R73, R72 ;  /* 0x000000484907723e */ /* 0x010fca00000000ff */
[----:B------:R-:W-:Y:S01]  /*cfe0*/  HMMA.16816.F32 R48, R8, R16, R48 ;  /* 0x000000100830723c */ /* 0x000fe20000001830 */
[----:B-1----:R-:W-:Y:S01]  /*cff0*/  FFMA.FTZ R4, R206, UR19, -R0 ;  /* 0x00000013ce047c23 */ /* 0x002fe20008010800 */
[----:B------:R-:W-:-:S04]  /*d000*/  F2FP.F16.F32.PACK_AB R164, R77, R80 ;  /* 0x000000504da4723e */ /* 0x000fc800000000ff */
        /* <DEDUP_REMOVED lines=14> */
[C---:B------:R-:W-:Y:S01]  /*d0f0*/  HMMA.16816.F32 R136, R4.reuse, R32, R136 ;  /* 0x000000200488723c */ /* 0x040fe20000001888 */
[----:B------:R-:W-:Y:S02]  /*d100*/  F2FP.F16.F32.PACK_AB R160, R134, R168 ;  /* 0x000000a886a0723e */ /* 0x000fe400000000ff */
[----:B------:R-:W-:Y:S01]  /*d110*/  F2FP.F16.F32.PACK_AB R162, R132, R133 ;  /* 0x0000008584a2723e */ /* 0x000fe200000000ff */
[----:B------:R4:W-:Y:S02]  /*d120*/  MUFU.EX2 R55, R9 ;  /* 0x0000000900377308 */ /* 0x0009e40000000800 */
[C---:B------:R-:W-:Y:S06]  /*d130*/  HMMA.16816.F32 R148, R4.reuse, R34, R148 ;  /* 0x000000220494723c */ /* 0x040fec0000001894 */
[----:B------:R-:W-:Y:S01]  /*d140*/  HMMA.16816.F32 R64, R4, R28, R64 ;  /* 0x0000001c0440723c */ /* 0x000fe20000001840 */
[----:B---3--:R-:W-:-:S04]  /*d150*/  FFMA.FTZ R8, R208, UR19, -R0 ;  /* 0x00000013d0087c23 */ /* 0x008fc80008010800 */
[----:B------:R3:W1:Y:S01]  /*d160*/  MUFU.EX2 R60, R8 ;  /* 0x00000008003c7308 */ /* 0x0006620000000800 */
        /* <DEDUP_REMOVED lines=8> */
[----:B------:R-:W-:Y:S01]  /*d1f0*/  F2FP.F16.F32.PACK_AB R6, R169, R175 ;  /* 0x000000afa906723e */ /* 0x000fe200000000ff */
[----:B------:R-:W5:Y:S01]  /*d200*/  LDSM.16.MT88.4 R40, [R185+0x5c00] ;  /* 0x005c0000b928783b */ /* 0x000f620000004200 */
[----:B------:R-:W-:Y:S02]  /*d210*/  F2FP.F16.F32.PACK_AB R7, R129, R130 ;  /* 0x000000828107723e */ /* 0x000fe400000000ff */
[----:B---3--:R-:W-:Y:S01]  /*d220*/  F2FP.F16.F32.PACK_AB R8, R87, R90 ;  /* 0x0000005a5708723e */ /* 0x008fe200000000ff */
[----:B------:R-:W-:Y:S01]  /*d230*/  HMMA.16816.F32 R32, R12, R28, R36 ;  /* 0x0000001c0c20723c */ /* 0x000fe20000001824 */
[----:B------:R3:W-:Y:S01]  /*d240*/  MUFU.EX2 R53, R2 ;  /* 0x0000000200357308 */ /* 0x0007e20000000800 */
[----:B-1----:R-:W-:-:S04]  /*d250*/  F2FP.F16.F32.PACK_AB R11, R55, R60 ;  /* 0x0000003c370b723e */ /* 0x002fc800000000ff */
[----:B------:R-:W-:Y:S01]  /*d260*/  HMMA.16816.F32 R28, R12, R30, R44 ;  /* 0x0000001e0c1c723c */ /* 0x000fe2000000182c */
[----:B------:R-:W-:Y:S02]  /*d270*/  MOV R38, R68 ;  /* 0x0000004400267202 */ /* 0x000fe40000000f00 */
[----:B------:R-:W-:Y:S01]  /*d280*/  MOV R39, R70 ;  /* 0x0000004600277202 */ /* 0x000fe20000000f00 */
[--C-:B----4-:R-:W-:Y:S01]  /*d290*/  FFMA.FTZ R4, R212, UR19, -R0.reuse ;  /* 0x00000013d4047c23 */ /* 0x110fe20008010800 */
[----:B------:R-:W-:Y:S01]  /*d2a0*/  MOV R37, R27 ;  /* 0x0000001b00257202 */ /* 0x000fe20000000f00 */
[C---:B------:R-:W-:Y:S01]  /*d2b0*/  HMMA.16816.F32 R136, R8.reuse, R20, R136 ;  /* 0x000000140888723c */ /* 0x040fe20000001888 */
[--C-:B------:R-:W-:Y:S01]  /*d2c0*/  FFMA.FTZ R12, R217, UR19, -R3.reuse ;  /* 0x00000013d90c7c23 */ /* 0x100fe20008010803 */
[----:B------:R1:W-:Y:S01]  /*d2d0*/  MUFU.EX2 R52, R4 ;  /* 0x0000000400347308 */ /* 0x0003e20000000800 */
[--C-:B------:R-:W-:Y:S01]  /*d2e0*/  FFMA.FTZ R13, R216, UR19, -R3.reuse ;  /* 0x00000013d80d7c23 */ /* 0x100fe20008010803 */
[----:B------:R-:W-:Y:S01]  /*d2f0*/  FFMA.FTZ R14, R218, UR19, -R3 ;  /* 0x00000013da0e7c23 */ /* 0x000fe20008010803 */
[----:B------:R-:W-:Y:S01]  /*d300*/  @P0 MOV R38, R68 ;  /* 0x0000004400260202 */ /* 0x000fe20000000f00 */
[----:B---3--:R-:W-:Y:S01]  /*d310*/  FFMA.FTZ R2, R213, UR19, -R0 ;  /* 0x00000013d5027c23 */ /* 0x008fe20008010800 */
[----:B------:R-:W-:Y:S01]  /*d320*/  HMMA.16816.F32 R148, R8, R22, R148 ;  /* 0x000000160894723c */ /* 0x000fe20000001894 */
[----:B------:R-:W-:-:S02]  /*d330*/  @P0 MOV R39, R70 ;  /* 0x0000004600270202 */ /* 0x000fc40000000f00 */
[----:B------:R3:W-:Y:S01]  /*d340*/  MUFU.EX2 R36, R2 ;  /* 0x0000000200247308 */ /* 0x0007e20000000800 */
[----:B------:R-:W-:Y:S02]  /*d350*/  @P0 MOV R37, R27 ;  /* 0x0000001b00250202 */ /* 0x000fe40000000f00 */
[C---:B------:R-:W-:Y:S05]  /*d360*/  HMMA.16816.F32 R156, R8.reuse, R16, R64 ;  /* 0x00000010089c723c */ /* 0x040fea0000001840 */
[----:B------:R-:W4:Y:S01]  /*d370*/  MUFU.EX2 R12, R12 ;  /* 0x0000000c000c7308 */ /* 0x000f220000000800 */
[----:B-1----:R-:W-:Y:S01]  /*d380*/  F2FP.F16.F32.PACK_AB R4, R176, R174 ;  /* 0x000000aeb004723e */ /* 0x002fe200000000ff */
[----:B------:R-:W-:Y:S06]  /*d390*/  HMMA.16816.F32 R44, R8, R18, R56 ;  /* 0x00000012082c723c */ /* 0x000fec0000001838 */
[C---:B------:R-:W-:Y:S01]  /*d3a0*/  HMMA.16816.F32 R140, R4.reuse, R20, R140 ;  /* 0x00000014048c723c */ /* 0x040fe2000000188c */
[--C-:B---3--:R-:W-:Y:S01]  /*d3b0*/  FFMA.FTZ R2, R214, UR19, -R0.reuse ;  /* 0x00000013d6027c23 */ /* 0x108fe20008010800 */
[----:B------:R-:W-:Y:S01]  /*d3c0*/  FFMA.FTZ R0, R215, UR19, -R0 ;  /* 0x00000013d7007c23 */ /* 0x000fe20008010800 */
[----:B------:R-:W-:Y:S03]  /*d3d0*/  MUFU.EX2 R13, R13 ;  /* 0x0000000d000d7308 */ /* 0x000fe60000000800 */
[----:B------:R-:W-:Y:S01]  /*d3e0*/  HMMA.16816.F32 R48, R4, R22, R48 ;  /* 0x000000160430723c */ /* 0x000fe20000001830 */
[----:B----4-:R-:W-:-:S04]  /*d3f0*/  F2FP.F16.F32.PACK_AB R161, R12, R128 ;  /* 0x000000800ca1723e */ /* 0x010fc800000000ff */
[----:B------:R1:W-:Y:S01]  /*d400*/  MUFU.EX2 R15, R2 ;  /* 0x00000002000f7308 */ /* 0x0003e20000000800 */
[C---:B------:R-:W-:Y:S06]  /*d410*/  HMMA.16816.F32 R32, R4.reuse, R16, R32 ;  /* 0x000000100420723c */ /* 0x040fec0000001820 */
[----:B------:R-:W-:Y:S01]  /*d420*/  HMMA.16816.F32 R28, R4, R18, R28 ;  /* 0x00000012041c723c */ /* 0x000fe2000000181c */
[----:B------:R3:W4:Y:S01]  /*d430*/  MUFU.EX2 R9, R0 ;  /* 0x0000000000097308 */ /* 0x0007220000000800 */
[----:B--2---:R-:W-:Y:S01]  /*d440*/  FFMA.FTZ R8, R199, R69, R219 ;  /* 0x00000045c7087223 */ /* 0x004fe200000100db */
[----:B------:R-:W-:-:S02]  /*d450*/  MOV R199, R152 ;  /* 0x0000009800c77202 */ /* 0x000fc40000000f00 */
[----:B------:R-:W-:-:S04]  /*d460*/  MOV R152, R166 ;  /* 0x000000a600987202 */ /* 0x000fc80000000f00 */
[----:B------:R-:W2:Y:S01]  /*d470*/  MUFU.EX2 R14, R14 ;  /* 0x0000000e000e7308 */ /* 0x000ea20000000800 */
[----:B-1----:R-:W-:Y:S01]  /*d480*/  FFMA.FTZ R2, R181, R24, R113 ;  /* 0x00000018b5027223 */ /* 0x002fe20000010071 */
[----:B------:R-:W-:-:S03]  /*d490*/  F2FP.F16.F32.PACK_AB R166, R53, R54 ;  /* 0x0000003635a6723e */ /* 0x000fc600000000ff */
[----:B------:R-:W-:Y:S01]  /*d4a0*/  FADD.FTZ R2, R112, R2 ;  /* 0x0000000270027221 */ /* 0x000fe20000010000 */
[----:B---3--:R-:W-:Y:S01]  /*d4b0*/  FFMA.FTZ R0, R182, R25, R104 ;  /* 0x00000019b6007223 */ /* 0x008fe20000010068 */
[----:B----4-:R-:W-:-:S03]  /*d4c0*/  F2FP.F16.F32.PACK_AB R167, R9, R15 ;  /* 0x0000000f09a7723e */ /* 0x010fc600000000ff */
[----:B------:R-:W-:Y:S01]  /*d4d0*/  FADD.FTZ R0, R105, R0 ;  /* 0x0000000069007221 */ /* 0x000fe20000010000 */
[----:B-----5:R-:W-:Y:S01]  /*d4e0*/  FFMA.FTZ R3, R183, R71, R246 ;  /* 0x00000047b7037223 */ /* 0x020fe200000100f6 */
[----:B------:R-:W-:Y:S02]  /*d4f0*/  MOV R183, R153 ;  /* 0x0000009900b77202 */ /* 0x000fe40000000f00 */
[----:B------:R-:W-:Y:S01]  /*d500*/  MOV R153, R165 ;  /* 0x000000a500997202 */ /* 0x000fe20000000f00 */
[----:B------:R-:W-:Y:S01]  /*d510*/  FADD.FTZ R4, R247, R3 ;  /* 0x00000003f7047221 */ /* 0x000fe20000010000 */
[----:B------:R-:W-:Y:S01]  /*d520*/  FADD.FTZ R3, R220, R8 ;  /* 0x00000008dc037221 */ /* 0x000fe20000010000 */
[----:B------:R-:W-:Y:S02]  /*d530*/  F2FP.F16.F32.PACK_AB R165, R36, R52 ;  /* 0x0000003424a5723e */ /* 0x000fe400000000ff */
        /* <DEDUP_REMOVED lines=119> */
[C---:B--2---:R-:W-:Y:S01]  /*dcb0*/  FADD.FTZ R3, R14.reuse, R3 ;  /* 0x000000030e037221 */ /* 0x044fe20000010000 */
[----:B------:R-:W-:Y:S01]  /*dcc0*/  FADD.FTZ R2, R53, R2 ;  /* 0x0000000235027221 */ /* 0x000fe20000010000 */
[----:B------:R-:W-:Y:S01]  /*dcd0*/  FADD.FTZ R0, R9, R0 ;  /* 0x0000000009007221 */ /* 0x000fe20000010000 */
[----:B------:R-:W-:Y:S01]  /*dce0*/  F2FP.F16.F32.PACK_AB R163, R14, R13 ;  /* 0x0000000d0ea3723e */ /* 0x000fe200000000ff */
[----:B------:R2:W-:Y:S01]  /*dcf0*/  STL [R1], R4 ;  /* 0x0000000401007387 */ /* 0x0005e20000100800 */
[C---:B------:R-:W-:Y:S03]  /*dd00*/  HMMA.16816.F32 R136, R164.reuse, R144, R136 ;  /* 0x00000090a488723c */ /* 0x040fe60000001888 */
[----:B------:R2:W-:Y:S03]  /*dd10*/  STL [R1+0x4], R3 ;  /* 0x0000040301007387 */ /* 0x0005e60000100800 */
[----:B------:R-:W-:Y:S01]  /*dd20*/  HMMA.16816.F32 R148, R164, R146, R148 ;  /* 0x00000092a494723c */ /* 0x000fe20000001894 */
[----:B------:R2:W-:Y:S04]  /*dd30*/  STL [R1+0x8], R2 ;  /* 0x0000080201007387 */ /* 0x0005e80000100800 */
[----:B------:R2:W-:Y:S01]  /*dd40*/  STL [R1+0xc], R0 ;  /* 0x00000c0001007387 */ /* 0x0005e20000100800 */
[----:B------:R-:W-:Y:S06]  /*dd50*/  HMMA.16816.F32 R140, R160, R144, R140 ;  /* 0x00000090a08c723c */ /* 0x000fec000000188c */
[----:B------:R-:W-:Y:S06]  /*dd60*/  HMMA.16816.F32 R156, R164, R40, R156 ;  /* 0x00000028a49c723c */ /* 0x000fec000000189c */
[C---:B------:R-:W-:Y:S06]  /*dd70*/  HMMA.16816.F32 R144, R160.reuse, R146, R48 ;  /* 0x00000092a090723c */ /* 0x040fec0000001830 */
[----:B------:R-:W-:Y:S06]  /*dd80*/  HMMA.16816.F32 R152, R160, R40, R32 ;  /* 0x00000028a098723c */ /* 0x000fec0000001820 */
[-C--:B------:R-:W-:Y:S06]  /*dd90*/  HMMA.16816.F32 R164, R164, R42.reuse, R44 ;  /* 0x0000002aa4a4723c */ /* 0x080fec000000182c */
[----:B------:R-:W-:Y:S01]  /*dda0*/  HMMA.16816.F32 R160, R160, R42, R28 ;  /* 0x0000002aa0a0723c */ /* 0x000fe2000000181c */
[----:B------:R-:W-:-:S08]  /*ddb0*/  NOP ;  /* 0x0000000000007918 */ /* 0x000fd00000000000 */
[----:B--2---:R-:W-:-:S15]  /*ddc0*/  @P0 BRA `(.L_x_529) ;  /* 0x0000000000040947 */ /* 0x004fde0003800000 */
.L_x_525:
[----:B------:R-:W-:-:S12]  /*ddd0*/  UIADD3 UR17, UR4, -0x1, URZ ;  /* 0xffffffff04117890 */ /* 0x000fd8000fffe03f */
.L_x_529:
[----:B------:R-:W-:-:S13]  /*dde0*/  ISETP.LE.AND P0, PT, RZ, UR17, PT ;  /* 0x00000011ff007c0c */ /* 0x000fda000bf03270 */
[----:B------:R-:W-:Y:S05]  /*ddf0*/  @!P0 BRA `(.L_x_530) ;  /* 0x0000004c00508947 */ /* 0x000fea0003800000 */
[----:B-1----:R-:W2:Y:S01]  /*de00*/  LDL.64 R2, [R1+0x38] ;  /* 0x0000380001027983 */ /* 0x002ea20000100a00 */
[----:B------:R-:W-:Y:S01]  /*de10*/  ULDC UR4, c[0x0][0x2d0] ;  /* 0x0000b40000047ab9 */ /* 0x000fe20000000800 */
[----:B------:R-:W-:Y:S01]  /*de20*/  UIMAD.WIDE.U32 UR30, UR8, 0x60, URZ ;  /* 0x00000060081e78a5 */ /* 0x000fe2000f8e003f */
[----:B------:R-:W-:Y:S01]  /*de30*/  IMAD.MOV.U32 R132, RZ, RZ, R38 ;  /* 0x000000ffff847224 */ /* 0x000fe200078e0026 */
[----:B------:R-:W-:Y:S01]  /*de40*/  UIMAD UR19, UR9, 0x60, URZ ;  /* 0x00000060091378a4 */ /* 0x000fe2000f8e023f */
[----:B------:R-:W-:Y:S01]  /*de50*/  IMAD.MOV.U32 R134, RZ, RZ, R76 ;  /* 0x000000ffff867224 */ /* 0x000fe200078e004c */
[----:B------:R-:W-:Y:S01]  /*de60*/  UIMAD.WIDE.U32 UR32, UR10, 0x60, URZ ;  /* 0x000000600a2078a5 */ /* 0x000fe2000f8e003f */
[----:B------:R-:W-:Y:S01]  /*de70*/  MOV R133, R37 ;  /* 0x0000002500857202 */ /* 0x000fe20000000f00 */
[----:B------:R-:W-:Y:S02]  /*de80*/  UIMAD UR20, UR11, 0x60, URZ ;  /* 0x000000600b1478a4 */ /* 0x000fe4000f8e023f */
[----:B------:R-:W-:-:S02]  /*de90*/  USHF.L.U64.HI UR15, UR8, 0x6, UR9 ;  /* 0x00000006080f7899 */ /* 0x000fc40008010209 */
[----:B------:R-:W-:Y:S02]  /*dea0*/  USHF.L.U32 UR16, UR8, 0x6, URZ ;  /* 0x0000000608107899 */ /* 0x000fe4000800063f */
[----:B------:R-:W-:Y:S02]  /*deb0*/  USHF.L.U64.HI UR8, UR10, 0x6, UR11 ;  /* 0x000000060a087899 */ /* 0x000fe4000801020b */
[----:B------:R-:W-:Y:S02]  /*dec0*/  USHF.L.U32 UR9, UR10, 0x6, URZ ;  /* 0x000000060a097899 */ /* 0x000fe4000800063f */
[----:B------:R-:W-:Y:S02]  /*ded0*/  UIADD3 UR19, UR19, UR31, URZ ;  /* 0x0000001f13137290 */ /* 0x000fe4000fffe03f */
[----:B------:R-:W-:Y:S01]  /*dee0*/  UIADD3 UR20, UR20, UR33, URZ ;  /* 0x0000002114147290 */ /* 0x000fe2000fffe03f */
[----:B------:R-:W-:Y:S01]  /*def0*/  ULDC UR10, c[0x0][0x39c] ;  /* 0x0000e700000a7ab9 */ /* 0x000fe20000000800 */
[----:B------:R-:W-:Y:S01]  /*df00*/  ULDC.64 UR6, c[0x0][0x248] ;  /* 0x0000920000067ab9 */ /* 0x000fe20000000a00 */
[----:B--2---:R-:W-:Y:S01]  /*df10*/  ISETP.GE.AND P0, PT, R2, UR4, PT ;  /* 0x0000000402007c0c */ /* 0x004fe2000bf06270 */
[----:B------:R-:W-:-:S12]  /*df20*/  ULDC UR4, c[0x0][0x2ec] ;  /* 0x0000bb0000047ab9 */ /* 0x000fd80000000800 */
[----:B------:R-:W1:Y:S08]  /*df30*/  @!P0 LDC.64 R2, c[0x0][0x220] ;  /* 0x00008800ff028b82 */ /* 0x000e700000000a00 */
[----:B------:R-:W2:Y:S08]  /*df40*/  @!P0 LDC.64 R6, c[0x0][0x220] ;  /* 0x00008800ff068b82 */ /* 0x000eb00000000a00 */
[----:B------:R-:W3:Y:S01]  /*df50*/  @!P0 LDC.64 R4, c[0x0][0x220] ;  /* 0x00008800ff048b82 */ /* 0x000ee20000000a00 */
[----:B-1----:R1:W-:Y:S04]  /*df60*/  @!P0 STL.64 [R1+0x30], R2 ;  /* 0x0000300201008387 */ /* 0x0023e80000100a00 */
[----:B--2---:R-:W-:Y:S04]  /*df70*/  @!P0 STL.64 [R1+0x28], R6 ;  /* 0x0000280601008387 */ /* 0x004fe80000100a00 */
[----:B---3--:R2:W-:Y:S01]  /*df80*/  @!P0 STL.64 [R1+0x20], R4 ;  /* 0x0000200401008387 */ /* 0x0085e20000100a00 */
[----:B-1----:R-:W1:Y:S03]  /*df90*/  @!P0 LDC.64 R2, c[0x0][0x220] ;  /* 0x00008800ff028b82 */ /* 0x002e660000000a00 */
[----:B-1----:R1:W-:Y:S04]  /*dfa0*/  @!P0 STL.64 [R1+0x18], R2 ;  /* 0x0000180201008387 */ /* 0x0023e80000100a00 */
[----:B--2---:R-:W2:Y:S01]  /*dfb0*/  LDL.LU.64 R4, [R1+0x50] ;  /* 0x0000500001047983 */ /* 0x004ea20000300a00 */
[----:B-1----:R-:W-:Y:S01]  /*dfc0*/  MOV R3, R39 ;  /* 0x0000002700037202 */ /* 0x002fe20000000f00 */
[----:B--2---:R-:W-:-:S05]  /*dfd0*/  IMAD.MOV.U32 R5, RZ, RZ, R241 ;  /* 0x000000ffff057224 */ /* 0x004fca00078e00f1 */
[----:B------:R1:W-:Y:S01]  /*dfe0*/  STL.64 [R1+0x10], R4 ;  /* 0x0000100401007387 */ /* 0x0003e20000100a00 */
[----:B------:R-:W-:Y:S05]  /*dff0*/  BRA `(.L_x_531) ;  /* 0x0000000000dc7947 */ /* 0x000fea0003800000 */
.L_x_533:
[----:B------:R-:W2:Y:S01]  /*e000*/  LDL.64 R222, [R1+0x48] ;  /* 0x0000480001de7983 */ /* 0x000ea20000100a00 */
[----:B------:R-:W1:Y:S01]  /*e010*/  @!P0 LDC.64 R10, c[0x0][0x218] ;  /* 0x00008600ff0a8b82 */ /* 0x000e620000000a00 */
[----:B------:R-:W-:Y:S02]  /*e020*/  UIADD3 UR24, UR17, -0x1, URZ ;  /* 0xffffffff11187890 */ /* 0x000fe4000fffe03f */
[----:B------:R-:W4:Y:S02]  /*e030*/  LDL.64 R220, [R1+0x40] ;  /* 0x0000400001dc7983 */ /* 0x000f240000100a00 */
        /* <DEDUP_REMOVED lines=8> */
[----:B------:R-:W3:Y:S02]  /*e0c0*/  @!P0 LDC.64 R16, c[0x0][0x218] ;  /* 0x00008600ff108b82 */ /* 0x000ee40000000a00 */
[----:B------:R-:W-:Y:S01]  /*e0d0*/  UIADD3 UR11, UR35, UR11, URZ ;  /* 0x0000000b230b7290 */ /* 0x000fe2000fffe03f */
[----:B------:R-:W-:Y:S02]  /*e0e0*/  IMAD.U32 R0, RZ, RZ, UR34 ;  /* 0x00000022ff007e24 */ /* 0x000fe4000f8e00ff */
[----:B------:R-:W-:Y:S03]  /*e0f0*/  IMAD.U32 R4, RZ, RZ, UR34 ;  /* 0x00000022ff047e24 */ /* 0x000fe6000f8e00ff */
[----:B------:R-:W-:Y:S01]  /*e100*/  IMAD.U32 R2, RZ, RZ, UR11 ;  /* 0x0000000bff027e24 */ /* 0x000fe2000f8e00ff */
[----:B------:R-:W3:Y:S01]  /*e110*/  @!P0 LDC.64 R18, c[0x0][0x218] ;  /* 0x00008600ff128b82 */ /* 0x000ee20000000a00 */
[----:B--2---:R-:W-:Y:S04]  /*e120*/  LEA R0, P2, R0, R222, 0x7 ;  /* 0x000000de00007211 */ /* 0x004fe800078438ff */
[----:B-1----:R-:W-:Y:S02]  /*e130*/  @!P0 LEA R10, P6, R0, R10, 0x1 ;  /* 0x0000000a000a8211 */ /* 0x002fe400078c08ff */
[----:B----4-:R-:W-:Y:S02]  /*e140*/  LEA.HI.X R2, R4, R221, R2, 0x7, P2 ;  /* 0x000000dd04027211 */ /* 0x010fe400010f3c02 */
[C---:B------:R-:W-:Y:S02]  /*e150*/  @!P0 IADD3 R5, P4, R0.reuse, UR26, RZ ;  /* 0x0000001a00058c10 */ /* 0x040fe4000ff9e0ff */
[----:B------:R-:W-:Y:S02]  /*e160*/  @!P0 LEA.HI.X R11, R0, R11, R2, 0x1, P6 ;  /* 0x0000000b000b8211 */ /* 0x000fe400030f0c02 */
[C---:B-----5:R-:W-:Y:S02]  /*e170*/  @!P0 LEA R8, P5, R5.reuse, R14, 0x1 ;  /* 0x0000000e05088211 */ /* 0x060fe400078a08ff */
        /* <DEDUP_REMOVED lines=8> */
[C---:B---3--:R-:W-:Y:S02]  /*e200*/  @!P0 LEA R6, P4, R7.reuse, R16, 0x1 ;  /* 0x0000001007068211 */ /* 0x048fe400078808ff */
        /* <DEDUP_REMOVED lines=22> */
.L_x_531:
[----:B--2---:R-:W2:Y:S01]  /*e370*/  LDL.64 R12, [R1+0x10] ;  /* 0x00001000010c7983 */ /* 0x004ea20000100a00 */
[----:B------:R-:W-:Y:S04]  /*e380*/  DEPBAR.LE SB0, 0x0 ;  /* 0x000080000000791a */ /* 0x000fe80000000000 */
[----:B-1----:R-:W-:Y:S01]  /*e390*/  IMAD.U32 R4, RZ, RZ, UR17 ;  /* 0x00000011ff047e24 */ /* 0x002fe2000f8e00ff */
[----:B------:R-:W3:Y:S01]  /*e3a0*/  LDL R19, [R1+0x34] ;  /* 0x0000340001137983 */ /* 0x000ee20000100800 */
[----:B------:R-:W-:Y:S02]  /*e3b0*/  USHF.R.S32.HI UR24, URZ, 0x1f, UR17 ;  /* 0x0000001f3f187899 */ /* 0x000fe40008011411 */
[----:B------:R-:W-:Y:S01]  /*e3c0*/  UIMAD UR11, UR21, UR17, URZ ;  /* 0x00000011150b72a4 */ /* 0x000fe2000f8e023f */
[----:B------:R-:W4:Y:S03]  /*e3d0*/  LDL R9, [R1+0x30] ;  /* 0x0000300001097983 */ /* 0x000f260000100800 */
[----:B------:R-:W-:Y:S01]  /*e3e0*/  UIMAD UR11, UR24, UR28, UR11 ;  /* 0x0000001c180b72a4 */ /* 0x000fe2000f8e020b */
[----:B------:R-:W5:Y:S04]  /*e3f0*/  LDL R18, [R1+0x2c] ;  /* 0x00002c0001127983 */ /* 0x000f680000100800 */
[----:B------:R-:W5:Y:S04]  /*e400*/  LDL R10, [R1+0x28] ;  /* 0x00002800010a7983 */ /* 0x000f680000100800 */
        /* <DEDUP_REMOVED lines=8> */
[----:B--2---:R-:W-:Y:S04]  /*e490*/  IMAD.WIDE.U32 R4, R4, UR28, R12 ;  /* 0x0000001c04047c25 */ /* 0x004fe8000f8e000c */
[----:B------:R-:W-:Y:S01]  /*e4a0*/  VIADD R0, R5, UR11 ;  /* 0x0000000b05007c36 */ /* 0x000fe20008000000 */
[C---:B------:R-:W-:Y:S02]  /*e4b0*/  @!P0 IADD3 R2, P3, R4.reuse, UR27, RZ ;  /* 0x0000001b04028c10 */ /* 0x040fe4000ff7e0ff */
[C---:B------:R-:W-:Y:S02]  /*e4c0*/  @!P0 IADD3 R5, P2, R4.reuse, UR16, RZ ;  /* 0x0000001004058c10 */ /* 0x040fe4000ff5e0ff */
[C---:B------:R-:W-:Y:S02]  /*e4d0*/  @!P0 IADD3 R7, P1, R4.reuse, UR30, RZ ;  /* 0x0000001e04078c10 */ /* 0x040fe4000ff3e0ff */
[----:B----4-:R-:W-:Y:S02]  /*e4e0*/  @!P0 LEA R12, P4, R4, R9, 0x1 ;  /* 0x00000009040c8211 */ /* 0x010fe400078808ff */
[----:B------:R-:W-:Y:S02]  /*e4f0*/  @!P0 IADD3.X R9, R0, UR18, RZ, P3, !PT ;  /* 0x0000001200098c10 */ /* 0x000fe40009ffe4ff */
[----:B---3--:R-:W-:Y:S02]  /*e500*/  @!P0 LEA.HI.X R13, R4, R19, R0, 0x1, P4 ;  /* 0x00000013040d8211 */ /* 0x008fe400020f0c00 */
[----:B------:R-:W-:Y:S02]  /*e510*/  @!P0 IADD3.X R14, R0, UR15, RZ, P2, !PT ;  /* 0x0000000f000e8c10 */ /* 0x000fe400097fe4ff */
[----:B-----5:R-:W-:Y:S01]  /*e520*/  @!P0 LEA R10, P3, R2, R10, 0x1 ;  /* 0x0000000a020a8211 */ /* 0x020fe200078608ff */
[----:B------:R-:W-:Y:S01]  /*e530*/  @!PT LDS RZ, [RZ] ;  /* 0x00000000fffff984 */ /* 0x000fe20000000800 */
[----:B------:R-:W-:Y:S01]  /*e540*/  @!PT LDS RZ, [RZ] ;  /* 0x00000000fffff984 */ /* 0x000fe20000000800 */
[----:B------:R-:W-:Y:S01]  /*e550*/  @!PT LDS RZ, [RZ] ;  /* 0x00000000fffff984 */ /* 0x000fe20000000800 */
[----:B------:R-:W-:Y:S01]  /*e560*/  @!P0 LDGSTS.E.BYPASS.LTC128B.128 [R196+0x4000], desc[UR22][R12.64] ;  /* 0x040000000cc48fae */ /* 0x000fe2000b901d56 */
[----:B------:R-:W-:Y:S02]  /*e570*/  @!P0 IADD3.X R15, R0, UR19, RZ, P1, !PT ;  /* 0x00000013000f8c10 */ /* 0x000fe40008ffe4ff */
[----:B------:R-:W-:Y:S02]  /*e580*/  @!P0 LEA.HI.X R11, R2, R18, R9, 0x1, P3 ;  /* 0x00000012020b8211 */ /* 0x000fe400018f0c09 */
[C---:B------:R-:W-:Y:S03]  /*e590*/  @!P0 LEA R8, P2, R5.reuse, R8, 0x1 ;  /* 0x0000000805088211 */ /* 0x040fe600078408ff */
[----:B------:R-:W-:Y:S01]  /*e5a0*/  @P0 STS.128 [R196+0x4800], RZ ;  /* 0x004800ffc4000388 */ /* 0x000fe20000000c00 */
[----:B------:R-:W-:Y:S02]  /*e5b0*/  @!P0 LEA.HI.X R9, R5, R17, R14, 0x1, P2 ;  /* 0x0000001105098211 */ /* 0x000fe400010f0c0e */
[C---:B------:R-:W-:Y:S05]  /*e5c0*/  @!P0 LEA R6, P1, R7.reuse, R6, 0x1 ;  /* 0x0000000607068211 */ /* 0x040fea00078208ff */
[----:B------:R-:W-:Y:S01]  /*e5d0*/  @!PT LDS RZ, [RZ] ;  /* 0x00000000fffff984 */ /* 0x000fe20000000800 */
[----:B------:R-:W-:Y:S01]  /*e5e0*/  @!PT LDS RZ, [RZ] ;  /* 0x00000000fffff984 */ /* 0x000fe20000000800 */
[----:B------:R-:W-:Y:S01]  /*e5f0*/  @!PT LDS RZ, [RZ] ;  /* 0x00000000fffff984 */ /* 0x000fe20000000800 */
[----:B------:R-:W-:Y:S01]  /*e600*/  @!P0 LDGSTS.E.BYPASS.LTC128B.128 [R196+0x4800], desc[UR22][R10.64] ;  /* 0x048000000ac48fae */ /* 0x000fe2000b901d56 */
[----:B------:R-:W-:Y:S02]  /*e610*/  @!P0 LEA.HI.X R7, R7, R16, R15, 0x1, P1 ;  /* 0x0000001007078211 */ /* 0x000fe400008f0c0f */
[----:B------:R-:W-:Y:S05]  /*e620*/  ISETP.LT.AND P1, PT, RZ, UR17, PT ;  /* 0x00000011ff007c0c */ /* 0x000fea000bf21270 */
        /* <DEDUP_REMOVED lines=326> */
[----:B------:R-:W-:Y:S08]  /*fa90*/  FMUL.FTZ R131, R131, UR10 ;  /* 0x0000000a83837c20 */ /* 0x000ff00008410000 */
        /* <DEDUP_REMOVED lines=147> */
.L_x_532:
[----:B-1----:R-:W-:Y:S01]  /*103d0*/  SHFL.BFLY PT, R6, R39, 0x2, 0x1f ;  /* 0x0c401f0027067f89 */ /* 0x002fe200000e0000 */
[----:B---3--:R-:W-:Y:S01]  /*103e0*/  FMNMX.FTZ R5, R131, R21, !PT ;  /* 0x0000001583057209 */ /* 0x008fe20007810000 */
        /* <DEDUP_REMOVED lines=28> */
[----:B------:R1:W2:Y:S01]  /*105b0*/  MUFU.EX2 R40, R3 ;  /* 0x0000000300287308 */ /* 0x0002a20000000800 */
[----:B---3--:R-:W-:Y:S02]  /*105c0*/  FMNMX.FTZ R37, R37, R7, !PT ;  /* 0x0000000725257209 */ /* 0x008fe40007810000 */
[----:B------:R-:W-:Y:S01]  /*105d0*/  FSETP.NEU.FTZ.AND P2, PT, R38, -INF , PT ;  /* 0xff8000002600780b */ /* 0x000fe20003f5d000 */
[--C-:B------:R-:W-:Y:S01]  /*105e0*/  FFMA.FTZ R8, R206, UR4, -R43.reuse ;  /* 0x00000004ce087c23 */ /* 0x100fe2000801082b */
[--C-:B------:R-:W-:Y:S01]  /*105f0*/  FFMA.FTZ R7, R169, UR4, -R43.reuse ;  /* 0x00000004a9077c23 */ /* 0x100fe2000801082b */
[C---:B------:R-:W-:Y:S01]  /*10600*/  FMUL.FTZ R65, R37.reuse, UR4 ;  /* 0x0000000425417c20 */ /* 0x040fe20008410000 */
[----:B------:R-:W-:Y:S03]  /*10610*/  FSEL R64, R64, RZ, P2 ;  /* 0x000000ff40407208 */ /* 0x000fe60001000000 */
[----:B------:R3:W-:Y:S01]  /*10620*/  MUFU.EX2 R182, R8 ;  /* 0x0000000800b67308 */ /* 0x0007e20000000800 */
[----:B------:R-:W-:Y:S01]  /*10630*/  FSETP.NEU.FTZ.AND P2, PT, R37, -INF , PT ;  /* 0xff8000002500780b */ /* 0x000fe20003f5d000 */
[----:B------:R-:W-:Y:S01]  /*10640*/  FFMA.FTZ R16, R97, UR4, -R43 ;  /* 0x0000000461107c23 */ /* 0x000fe2000801082b */
[--C-:B------:R-:W-:Y:S02]  /*10650*/  FFMA.FTZ R5, R200, UR4, -R64.reuse ;  /* 0x00000004c8057c23 */ /* 0x100fe40008010840 */
[----:B------:R-:W-:Y:S01]  /*10660*/  FSEL R65, R65, RZ, P2 ;  /* 0x000000ff41417208 */ /* 0x000fe20001000000 */
[--C-:B------:R-:W-:Y:S01]  /*10670*/  FFMA.FTZ R12, R87, UR4, -R64.reuse ;  /* 0x00000004570c7c23 */ /* 0x100fe20008010840 */
[--C-:B------:R-:W-:Y:S03]  /*10680*/  FFMA.FTZ R9, R86, UR4, -R64.reuse ;  /* 0x0000000456097c23 */ /* 0x100fe60008010840 */
[----:B------:R2:W-:Y:S01]  /*10690*/  MUFU.EX2 R18, R16 ;  /* 0x0000001000127308 */ /* 0x0005e20000000800 */
[----:B-1----:R-:W-:Y:S01]  /*106a0*/  FMUL.FTZ R3, R0, UR4 ;  /* 0x0000000400037c20 */ /* 0x002fe20008410000 */
[----:B------:R-:W-:Y:S01]  /*106b0*/  FFMA.FTZ R6, R207, UR4, -R65 ;  /* 0x00000004cf067c23 */ /* 0x000fe20008010841 */
[----:B------:R-:W-:Y:S01]  /*106c0*/  FFMA.FTZ R20, R98, UR4, -R64 ;  /* 0x0000000462147c23 */ /* 0x000fe20008010840 */
[----:B------:R-:W-:Y:S06]  /*106d0*/  FADD.FTZ R0, -R37, R133 ;  /* 0x0000008525007221 */ /* 0x000fec0000010100 */
[----:B------:R4:W1:Y:S01]  /*106e0*/  MUFU.EX2 R36, R3 ;  /* 0x0000000300247308 */ /* 0x0008620000000800 */
[--C-:B---3--:R-:W-:Y:S09]  /*106f0*/  FFMA.FTZ R8, R34, UR4, -R43.reuse ;  /* 0x0000000422087c23 */ /* 0x108ff2000801082b */
[----:B------:R3:W-:Y:S01]  /*10700*/  MUFU.EX2 R127, R6 ;  /* 0x00000006007f7308 */ /* 0x0007e20000000800 */
[----:B--2---:R-:W-:Y:S01]  /*10710*/  FMUL.FTZ R16, R40, R144 ;  /* 0x0000009028107220 */ /* 0x004fe20000410000 */
[----:B----4-:R-:W-:Y:S01]  /*10720*/  FMNMX.FTZ R3, R2, R4, !PT ;  /* 0x0000000402037209 */ /* 0x010fe20007810000 */
[--C-:B------:R-:W-:Y:S01]  /*10730*/  FFMA.FTZ R4, R208, UR4, -R43.reuse ;  /* 0x00000004d0047c23 */ /* 0x100fe2000801082b */
[----:B------:R-:W-:Y:S06]  /*10740*/  FMUL.FTZ R2, R0, UR4 ;  /* 0x0000000400027c20 */ /* 0x000fec0008410000 */
[----:B------:R2:W-:Y:S01]  /*10750*/  MUFU.EX2 R208, R5 ;  /* 0x0000000500d07308 */ /* 0x0005e20000000800 */
[C---:B------:R-:W-:Y:S01]  /*10760*/  FSETP.NEU.FTZ.AND P2, PT, R3.reuse, -INF , PT ;  /* 0xff8000000300780b */ /* 0x040fe20003f5d000 */
[C---:B------:R-:W-:Y:S01]  /*10770*/  FADD.FTZ R0, -R3.reuse, R134 ;  /* 0x0000008603007221 */ /* 0x040fe20000010100 */
[C---:B-1----:R-:W-:Y:S01]  /*10780*/  FMUL.FTZ R22, R36.reuse, R154 ;  /* 0x0000009a24167220 */ /* 0x042fe20000410000 */
[----:B------:R-:W-:Y:S01]  /*10790*/  FMUL.FTZ R34, R36, R162 ;  /* 0x000000a224227220 */ /* 0x000fe20000410000 */
[----:B------:R-:W-:Y:S01]  /*107a0*/  FMUL.FTZ R66, R3, UR4 ;  /* 0x0000000403427c20 */ /* 0x000fe20008410000 */
[----:B---3--:R-:W-:Y:S01]  /*107b0*/  FFMA.FTZ R6, R33, UR4, -R43 ;  /* 0x0000000421067c23 */ /* 0x008fe2000801082b */
[----:B------:R-:W-:Y:S03]  /*107c0*/  FMUL.FTZ R33, R40, R161 ;  /* 0x000000a128217220 */ /* 0x000fe60000410000 */
[----:B------:R1:W-:Y:S01]  /*107d0*/  MUFU.EX2 R134, R4 ;  /* 0x0000000400867308 */ /* 0x0003e20000000800 */
[----:B------:R-:W-:Y:S01]  /*107e0*/  FMUL.FTZ R0, R0, UR4 ;  /* 0x0000000400007c20 */ /* 0x000fe20008410000 */
[----:B------:R-:W-:Y:S08]  /*107f0*/  FSEL R66, R66, RZ, P2 ;  /* 0x000000ff42427208 */ /* 0x000ff00001000000 */
[----:B------:R-:W3:Y:S01]  /*10800*/  MUFU.EX2 R0, R0 ;  /* 0x0000000000007308 */ /* 0x000ee20000000800 */
[----:B--2---:R-:W-:Y:S09]  /*10810*/  FFMA.FTZ R5, R214, UR4, -R65 ;  /* 0x00000004d6057c23 */ /* 0x004ff20008010841 */
[----:B------:R2:W-:Y:S01]  /*10820*/  MUFU.EX2 R175, R5 ;  /* 0x0000000500af7308 */ /* 0x0005e20000000800 */
[--C-:B-1----:R-:W-:Y:S09]  /*10830*/  FFMA.FTZ R4, R218, UR4, -R43.reuse ;  /* 0x00000004da047c23 */ /* 0x102ff2000801082b */
[----:B------:R1:W-:Y:S01]  /*10840*/  MUFU.EX2 R173, R4 ;  /* 0x0000000400ad7308 */ /* 0x0003e20000000800 */
[C---:B---3--:R-:W-:Y:S01]  /*10850*/  FMUL.FTZ R14, R0.reuse, R150 ;  /* 0x00000096000e7220 */ /* 0x048fe20000410000 */
[----:B------:R-:W-:Y:S08]  /*10860*/  FMUL.FTZ R15, R0, R151 ;  /* 0x00000097000f7220 */ /* 0x000ff00000410000 */
[----:B------:R3:W-:Y:S01]  /*10870*/  MUFU.EX2 R214, R8 ;  /* 0x0000000800d67308 */ /* 0x0007e20000000800 */
[--C-:B--2---:R-:W-:Y:S09]  /*10880*/  FFMA.FTZ R5, R205, UR4, -R64.reuse ;  /* 0x00000004cd057c23 */ /* 0x104ff20008010840 */
[----:B------:R2:W-:Y:S01]  /*10890*/  MUFU.EX2 R181, R5 ;  /* 0x0000000500b57308 */ /* 0x0005e20000000800 */
[--C-:B-1----:R-:W-:Y:S09]  /*108a0*/  FFMA.FTZ R4, R210, UR4, -R64.reuse ;  /* 0x00000004d2047c23 */ /* 0x102ff20008010840 */
[----:B------:R1:W-:Y:S01]  /*108b0*/  MUFU.EX2 R132, R4 ;  /* 0x0000000400847308 */ /* 0x0003e20000000800 */
[----:B---3--:R-:W-:Y:S09]  /*108c0*/  FFMA.FTZ R8, R52, UR4, -R43 ;  /* 0x0000000434087c23 */ /* 0x008ff2000801082b */
[----:B------:R3:W-:Y:S01]  /*108d0*/  MUFU.EX2 R205, R7 ;  /* 0x0000000700cd7308 */ /* 0x0007e20000000800 */
[----:B--2---:R-:W-:Y:S09]  /*108e0*/  FFMA.FTZ R5, R177, UR4, -R65 ;  /* 0x00000004b1057c23 */ /* 0x004ff20008010841 */
[----:B------:R2:W-:Y:S01]  /*108f0*/  MUFU.EX2 R177, R5 ;  /* 0x0000000500b17308 */ /* 0x0005e20000000800 */
[--C-:B-1----:R-:W-:Y:S09]  /*10900*/  FFMA.FTZ R4, R217, UR4, -R64.reuse ;  /* 0x00000004d9047c23 */ /* 0x102ff20008010840 */
[----:B------:R1:W-:Y:S01]  /*10910*/  MUFU.EX2 R172, R4 ;  /* 0x0000000400ac7308 */ /* 0x0003e20000000800 */
[--C-:B---3--:R-:W-:Y:S09]  /*10920*/  FFMA.FTZ R7, R48, UR4, -R43.reuse ;  /* 0x0000000430077c23 */ /* 0x108ff2000801082b */
[----:B------:R3:W-:Y:S01]  /*10930*/  MUFU.EX2 R226, R7 ;  /* 0x0000000700e27308 */ /* 0x0007e20000000800 */
[----:B--2---:R-:W-:Y:S01]  /*10940*/  FFMA.FTZ R5, R32, UR4, -R64 ;  /* 0x0000000420057c23 */ /* 0x004fe20008010840 */
[----:B------:R-:W-:Y:S08]  /*10950*/  FMUL.FTZ R32, R40, R160 ;  /* 0x000000a028207220 */ /* 0x000ff00000410000 */
[----:B------:R2:W-:Y:S01]  /*10960*/  MUFU.EX2 R220, R8 ;  /* 0x0000000800dc7308 */ /* 0x0005e20000000800 */
[--C-:B-1----:R-:W-:Y:S09]  /*10970*/  FFMA.FTZ R4, R204, UR4, -R43.reuse ;  /* 0x00000004cc047c23 */ /* 0x102ff2000801082b */
[----:B------:R1:W-:Y:S01]  /*10980*/  MUFU.EX2 R204, R4 ;  /* 0x0000000400cc7308 */ /* 0x0003e20000000800 */
[--C-:B---3--:R-:W-:Y:S09]  /*10990*/  FFMA.FTZ R7, R25, UR4, -R43.reuse ;  /* 0x0000000419077c23 */ /* 0x108ff2000801082b */
[----:B------:R3:W-:Y:S01]  /*109a0*/  MUFU.EX2 R245, R7 ;  /* 0x0000000700f57308 */ /* 0x0007e20000000800 */
[--C-:B--2---:R-:W-:Y:S01]  /*109b0*/  FFMA.FTZ R8, R68, UR4, -R43.reuse ;  /* 0x0000000444087c23 */ /* 0x104fe2000801082b */
[----:B------:R-:W-:Y:S08]  /*109c0*/  FFMA.FTZ R68, R111, UR4, -R66 ;  /* 0x000000046f447c23 */ /* 0x000ff00008010842 */
[----:B------:R-:W2:Y:S01]  /*109d0*/  MUFU.EX2 R2, R2 ;  /* 0x0000000200027308 */ /* 0x000ea20000000800 */
[--C-:B-1----:R-:W-:Y:S09]  /*109e0*/  FFMA.FTZ R4, R197, UR4, -R43.reuse ;  /* 0x00000004c5047c23 */ /* 0x102ff2000801082b */
[----:B------:R1:W-:Y:S01]  /*109f0*/  MUFU.EX2 R210, R4 ;  /* 0x0000000400d27308 */ /* 0x0003e20000000800 */
[----:B---3--:R-:W-:Y:S01]  /*10a00*/  FFMA.FTZ R7, R80, UR4, -R43 ;  /* 0x0000000450077c23 */ /* 0x008fe2000801082b */
[--C-:B------:R-:W-:Y:S08]  /*10a10*/  FFMA.FTZ R80, R124, UR4, -R65.reuse ;  /* 0x000000047c507c23 */ /* 0x100ff00008010841 */
[----:B------:R3:W-:Y:S10]  /*10a20*/  MUFU.EX2 R252, R7 ;  /* 0x0000000700fc7308 */ /* 0x0007f40000000800 */
[----:B------:R2:W-:Y:S01]  /*10a30*/  MUFU.EX2 R243, R8 ;  /* 0x0000000800f37308 */ /* 0x0005e20000000800 */
[----:B-1----:R-:W-:Y:S09]  /*10a40*/  FFMA.FTZ R4, R203, UR4, -R64 ;  /* 0x00000004cb047c23 */ /* 0x002ff20008010840 */
[----:B------:R1:W-:Y:S01]  /*10a50*/  MUFU.EX2 R197, R4 ;  /* 0x0000000400c57308 */ /* 0x0003e20000000800 */
[----:B---3--:R-:W-:Y:S09]  /*10a60*/  FMUL.FTZ R7, R36, R143 ;  /* 0x0000008f24077220 */ /* 0x008ff20000410000 */
[----:B------:R-:W-:Y:S01]  /*10a70*/  MUFU.EX2 R68, R68 ;  /* 0x0000004400447308 */ /* 0x000fe20000000800 */
[----:B--2---:R-:W-:Y:S09]  /*10a80*/  FMUL.FTZ R8, R2, R136 ;  /* 0x0000008802087220 */ /* 0x004ff20000410000 */
[----:B------:R-:W-:Y:S01]  /*10a90*/  MUFU.EX2 R80, R80 ;  /* 0x0000005000507308 */ /* 0x000fe20000000800 */
[----:B-1----:R-:W-:Y:S09]  /*10aa0*/  FFMA.FTZ R4, R216, UR4, -R65 ;  /* 0x00000004d8047c23 */ /* 0x002ff20008010841 */
[----:B------:R1:W2:Y:S02]  /*10ab0*/  MUFU.EX2 R133, R4 ;  /* 0x0000000400857308 */ /* 0x0002a40000000800 */
[--C-:B-1----:R-:W-:Y:S01]  /*10ac0*/  FFMA.FTZ R4, R209, UR4, -R66.reuse ;  /* 0x00000004d1047c23 */ /* 0x102fe20008010842 */
[----:B--2---:R-:W-:Y:S07]  /*10ad0*/  F2FP.F16.F32.PACK_AB R48, R133, R127 ;  /* 0x0000007f8530723e */ /* 0x004fee00000000ff */
[----:B------:R1:W-:Y:S10]  /*10ae0*/  MUFU.EX2 R209, R6 ;  /* 0x0000000600d17308 */ /* 0x0003f40000000800 */
[----:B------:R2:W-:Y:S01]  /*10af0*/  MUFU.EX2 R126, R4 ;  /* 0x00000004007e7308 */ /* 0x0005e20000000800 */
[--C-:B-1----:R-:W-:Y:S09]  /*10b00*/  FFMA.FTZ R6, R49, UR4, -R43.reuse ;  /* 0x0000000431067c23 */ /* 0x102ff2000801082b */
[----:B------:R1:W-:Y:S01]  /*10b10*/  MUFU.EX2 R231, R6 ;  /* 0x0000000600e77308 */ /* 0x0003e20000000800 */
[--C-:B--2---:R-:W-:Y:S09]  /*10b20*/  FFMA.FTZ R4, R215, UR4, -R66.reuse ;  /* 0x00000004d7047c23 */ /* 0x104ff20008010842 */
[----:B------:R2:W3:Y:S01]  /*10b30*/  MUFU.EX2 R174, R4 ;  /* 0x0000000400ae7308 */ /* 0x0004e20000000800 */
[----:B-1----:R-:W-:Y:S01]  /*10b40*/  FFMA.FTZ R6, R23, UR4, -R43 ;  /* 0x0000000417067c23 */ /* 0x002fe2000801082b */
[----:B------:R-:W-:Y:S08]  /*10b50*/  FMUL.FTZ R23, R36, R155 ;  /* 0x0000009b24177220 */ /* 0x000ff00000410000 */
[----:B------:R-:W1:Y:S01]  /*10b60*/  MUFU.EX2 R21, R6 ;  /* 0x0000000600157308 */ /* 0x000e620000000800 */
[----:B--2---:R-:W-:Y:S01]  /*10b70*/  FFMA.FTZ R4, R212, UR4, -R65 ;  /* 0x00000004d4047c23 */ /* 0x004fe20008010841 */
[----:B---3--:R-:W-:Y:S08]  /*10b80*/  F2FP.F16.F32.PACK_AB R49, R174, R126 ;  /* 0x0000007eae31723e */ /* 0x008ff000000000ff */
[----:B------:R2:W-:Y:S01]  /*10b90*/  MUFU.EX2 R200, R4 ;  /* 0x0000000400c87308 */ /* 0x0005e20000000800 */
[----:B-1----:R-:W-:Y:S01]  /*10ba0*/  MOV R144, R21 ;  /* 0x0000001500907202 */ /* 0x002fe20000000f00 */
[----:B------:R-:W-:Y:S01]  /*10bb0*/  FMUL.FTZ R21, R40, R153 ;  /* 0x0000009928157220 */ /* 0x000fe20000410000 */
[--C-:B------:R-:W-:Y:S01]  /*10bc0*/  FFMA.FTZ R6, R81, UR4, -R43.reuse ;  /* 0x0000000451067c23 */ /* 0x100fe2000801082b */
[--C-:B------:R-:W-:Y:S06]  /*10bd0*/  FFMA.FTZ R81, R41, UR4, -R66.reuse ;  /* 0x0000000429517c23 */ /* 0x100fec0008010842 */
[----:B------:R1:W3:Y:S01]  /*10be0*/  MUFU.EX2 R11, R6 ;  /* 0x00000006000b7308 */ /* 0x0002e20000000800 */
[--C-:B--2---:R-:W-:Y:S09]  /*10bf0*/  FFMA.FTZ R4, R213, UR4, -R66.reuse ;  /* 0x00000004d5047c23 */ /* 0x104ff20008010842 */
[----:B------:R2:W-:Y:S01]  /*10c00*/  MUFU.EX2 R180, R4 ;  /* 0x0000000400b47308 */ /* 0x0005e20000000800 */
[----:B-1----:R-:W-:Y:S01]  /*10c10*/  FMUL.FTZ R6, R36, R142 ;  /* 0x0000008e24067220 */ /* 0x002fe20000410000 */
[----:B---3--:R-:W-:Y:S01]  /*10c20*/  MOV R142, R11 ;  /* 0x0000000b008e7202 */ /* 0x008fe20000000f00 */
[----:B------:R-:W-:Y:S07]  /*10c30*/  FMUL.FTZ R11, R0, R139 ;  /* 0x0000008b000b7220 */ /* 0x000fee0000410000 */
[----:B------:R1:W-:Y:S01]  /*10c40*/  MUFU.EX2 R139, R12 ;  /* 0x0000000c008b7308 */ /* 0x0003e20000000800 */
[----:B--2---:R-:W-:Y:S09]  /*10c50*/  FFMA.FTZ R4, R211, UR4, -R66 ;  /* 0x00000004d3047c23 */ /* 0x004ff20008010842 */
[----:B------:R2:W-:Y:S10]  /*10c60*/  MUFU.EX2 R183, R4 ;  /* 0x0000000400b77308 */ /* 0x0005f40000000800 */
[----:B------:R3:W-:Y:S01]  /*10c70*/  MUFU.EX2 R211, R5 ;  /* 0x0000000500d37308 */ /* 0x0007e20000000800 */
[--C-:B-1----:R-:W-:Y:S09]  /*10c80*/  FFMA.FTZ R12, R96, UR4, -R43.reuse ;  /* 0x00000004600c7c23 */ /* 0x102ff2000801082b */
[----:B------:R1:W4:Y:S01]  /*10c90*/  MUFU.EX2 R17, R12 ;  /* 0x0000000c00117308 */ /* 0x0003220000000800 */
[----:B--2---:R-:W-:Y:S09]  /*10ca0*/  FFMA.FTZ R4, R202, UR4, -R43 ;  /* 0x00000004ca047c23 */ /* 0x004ff2000801082b */
[----:B------:R2:W-:Y:S01]  /*10cb0*/  MUFU.EX2 R203, R4 ;  /* 0x0000000400cb7308 */ /* 0x0005e20000000800 */
[--C-:B---3--:R-:W-:Y:S01]  /*10cc0*/  FFMA.FTZ R5, R44, UR4, -R65.reuse ;  /* 0x000000042c057c23 */ /* 0x108fe20008010841 */
[----:B------:R-:W-:Y:S08]  /*10cd0*/  F2FP.F16.F32.PACK_AB R44, R173, R134 ;  /* 0x00000086ad2c723e */ /* 0x000ff000000000ff */
[----:B------:R3:W-:Y:S01]  /*10ce0*/  MUFU.EX2 R213, R5 ;  /* 0x0000000500d57308 */ /* 0x0007e20000000800 */
[----:B-1----:R-:W-:Y:S01]  /*10cf0*/  FMUL.FTZ R12, R2, R148 ;  /* 0x00000094020c7220 */ /* 0x002fe20000410000 */
[----:B----4-:R-:W-:Y:S01]  /*10d00*/  MOV R150, R17 ;  /* 0x0000001100967202 */ /* 0x010fe20000000f00 */
[----:B------:R-:W-:Y:S01]  /*10d10*/  FMUL.FTZ R17, R40, R145 ;  /* 0x0000009128117220 */ /* 0x000fe20000410000 */
[----:B------:R-:W-:Y:S01]  /*10d20*/  MOV R145, R18 ;  /* 0x0000001200917202 */ /* 0x000fe20000000f00 */
[----:B------:R-:W-:Y:S01]  /*10d30*/  FMUL.FTZ R18, R36, R146 ;  /* 0x0000009224127220 */ /* 0x000fe20000410000 */
[--C-:B--2---:R-:W-:Y:S04]  /*10d40*/  FFMA.FTZ R4, R201, UR4, -R64.reuse ;  /* 0x00000004c9047c23 */ /* 0x104fe80008010840 */
[----:B------:R1:W-:Y:S01]  /*10d50*/  MUFU.EX2 R201, R4 ;  /* 0x0000000400c97308 */ /* 0x0003e20000000800 */
[--C-:B---3--:R-:W-:Y:S09]  /*10d60*/  FFMA.FTZ R5, R54, UR4, -R64.reuse ;  /* 0x0000000436057c23 */ /* 0x108ff20008010840 */
[----:B------:R2:W-:Y:S01]  /*10d70*/  MUFU.EX2 R218, R5 ;  /* 0x0000000500da7308 */ /* 0x0005e20000000800 */
[--C-:B-1----:R-:W-:Y:S09]  /*10d80*/  FFMA.FTZ R4, R168, UR4, -R64.reuse ;  /* 0x00000004a8047c23 */ /* 0x102ff20008010840 */
[----:B------:R1:W-:Y:S01]  /*10d90*/  MUFU.EX2 R202, R4 ;  /* 0x0000000400ca7308 */ /* 0x0003e20000000800 */
[----:B--2---:R-:W-:Y:S09]  /*10da0*/  FFMA.FTZ R5, R60, UR4, -R65 ;  /* 0x000000043c057c23 */ /* 0x004ff20008010841 */
[----:B------:R2:W-:Y:S01]  /*10db0*/  MUFU.EX2 R235, R5 ;  /* 0x0000000500eb7308 */ /* 0x0005e20000000800 */
[--C-:B-1----:R-:W-:Y:S01]  /*10dc0*/  FFMA.FTZ R4, R35, UR4, -R64.reuse ;  /* 0x0000000423047c23 */ /* 0x102fe20008010840 */
[----:B------:R-:W-:Y:S08]  /*10dd0*/  FMUL.FTZ R35, R36, R163 ;  /* 0x000000a324237220 */ /* 0x000ff00000410000 */
[----:B------:R1:W-:Y:S01]  /*10de0*/  MUFU.EX2 R206, R4 ;  /* 0x0000000400ce7308 */ /* 0x0003e20000000800 */
[----:B--2---:R-:W-:Y:S01]  /*10df0*/  FFMA.FTZ R5, R70, UR4, -R64 ;  /* 0x0000000446057c23 */ /* 0x004fe20008010840 */
[----:B------:R-:W-:Y:S08]  /*10e00*/  FFMA.FTZ R70, R117, UR4, -R43 ;  /* 0x0000000475467c23 */ /* 0x000ff0000801082b */
[----:B------:R2:W-:Y:S10]  /*10e10*/  MUFU.EX2 R240, R5 ;  /* 0x0000000500f07308 */ /* 0x0005f40000000800 */
[----:B------:R-:W-:Y:S01]  /*10e20*/  MUFU.EX2 R70, R70 ;  /* 0x0000004600467308 */ /* 0x000fe20000000800 */
[--C-:B-1----:R-:W-:Y:S09]  /*10e30*/  FFMA.FTZ R4, R199, UR4, -R65.reuse ;  /* 0x00000004c7047c23 */ /* 0x102ff20008010841 */
[----:B------:R1:W-:Y:S01]  /*10e40*/  MUFU.EX2 R168, R4 ;  /* 0x0000000400a87308 */ /* 0x0003e20000000800 */
[--C-:B--2---:R-:W-:Y:S01]  /*10e50*/  FFMA.FTZ R5, R78, UR4, -R66.reuse ;  /* 0x000000044e057c23 */ /* 0x104fe20008010842 */
[--C-:B------:R-:W-:Y:S08]  /*10e60*/  FFMA.FTZ R78, R122, UR4, -R66.reuse ;  /* 0x000000047a4e7c23 */ /* 0x100ff00008010842 */
[----:B------:R2:W-:Y:S10]  /*10e70*/  MUFU.EX2 R236, R5 ;  /* 0x0000000500ec7308 */ /* 0x0005f40000000800 */
[----:B------:R-:W-:Y:S01]  /*10e80*/  MUFU.EX2 R78, R78 ;  /* 0x0000004e004e7308 */ /* 0x000fe20000000800 */
[--C-:B-1----:R-:W-:Y:S09]  /*10e90*/  FFMA.FTZ R4, R179, UR4, -R65.reuse ;  /* 0x00000004b3047c23 */ /* 0x102ff20008010841 */
[----:B------:R1:W-:Y:S01]  /*10ea0*/  MUFU.EX2 R179, R4 ;  /* 0x0000000400b37308 */ /* 0x0003e20000000800 */
[----:B--2---:R-:W-:Y:S01]  /*10eb0*/  FMUL.FTZ R5, R40, R141 ;  /* 0x0000008d28057220 */ /* 0x004fe20000410000 */
[--C-:B-1----:R-:W-:Y:S08]  /*10ec0*/  FFMA.FTZ R4, R198, UR4, -R66.reuse ;  /* 0x00000004c6047c23 */ /* 0x102ff00008010842 */
[----:B------:R1:W-:Y:S02]  /*10ed0*/  MUFU.EX2 R169, R4 ;  /* 0x0000000400a97308 */ /* 0x0003e40000000800 */
[--C-:B-1----:R-:W-:Y:S08]  /*10ee0*/  FFMA.FTZ R4, R178, UR4, -R66.reuse ;  /* 0x00000004b2047c23 */ /* 0x102ff00008010842 */
[----:B------:R1:W-:Y:S02]  /*10ef0*/  MUFU.EX2 R178, R4 ;  /* 0x0000000400b27308 */ /* 0x0003e40000000800 */
[----:B-1----:R-:W-:Y:S08]  /*10f00*/  FFMA.FTZ R4, R171, UR4, -R65 ;  /* 0x00000004ab047c23 */ /* 0x002ff00008010841 */
[----:B------:R1:W-:Y:S02]  /*10f10*/  MUFU.EX2 R198, R4 ;  /* 0x0000000400c67308 */ /* 0x0003e40000000800 */
[--C-:B-1----:R-:W-:Y:S08]  /*10f20*/  FFMA.FTZ R4, R176, UR4, -R66.reuse ;  /* 0x00000004b0047c23 */ /* 0x102ff00008010842 */
[----:B------:R1:W-:Y:S02]  /*10f30*/  MUFU.EX2 R171, R4 ;  /* 0x0000000400ab7308 */ /* 0x0003e40000000800 */
[----:B-1----:R-:W-:Y:S08]  /*10f40*/  FFMA.FTZ R4, R170, UR4, -R66 ;  /* 0x00000004aa047c23 */ /* 0x002ff00008010842 */
[----:B------:R1:W-:Y:S02]  /*10f50*/  MUFU.EX2 R215, R4 ;  /* 0x0000000400d77308 */ /* 0x0003e40000000800 */
[----:B-1----:R-:W-:Y:S01]  /*10f60*/  FFMA.FTZ R4, R31, UR4, -R43 ;  /* 0x000000041f047c23 */ /* 0x002fe2000801082b */
[----:B------:R-:W-:Y:S07]  /*10f70*/  FMUL.FTZ R31, R0, R167 ;  /* 0x000000a7001f7220 */ /* 0x000fee0000410000 */
[----:B------:R1:W-:Y:S02]  /*10f80*/  MUFU.EX2 R225, R4 ;  /* 0x0000000400e17308 */ /* 0x0003e40000000800 */
[--C-:B-1----:R-:W-:Y:S01]  /*10f90*/  FFMA.FTZ R4, R30, UR4, -R64.reuse ;  /* 0x000000041e047c23 */ /* 0x102fe20008010840 */
[--C-:B------:R-:W-:Y:S07]  /*10fa0*/  FFMA.FTZ R30, R89, UR4, -R65.reuse ;  /* 0x00000004591e7c23 */ /* 0x100fee0008010841 */
[----:B------:R1:W-:Y:S02]  /*10fb0*/  MUFU.EX2 R222, R4 ;  /* 0x0000000400de7308 */ /* 0x0003e40000000800 */
[--C-:B-1----:R-:W-:Y:S01]  /*10fc0*/  FFMA.FTZ R4, R50, UR4, -R64.reuse ;  /* 0x0000000432047c23 */ /* 0x102fe20008010840 */
[----:B------:R-:W-:Y:S07]  /*10fd0*/  F2FP.F16.F32.PACK_AB R50, R200, R175 ;  /* 0x000000afc832723e */ /* 0x000fee00000000ff */
[----:B------:R1:W-:Y:S02]  /*10fe0*/  MUFU.EX2 R224, R4 ;  /* 0x0000000400e07308 */ /* 0x0003e40000000800 */
[----:B-1----:R-:W-:Y:S01]  /*10ff0*/  FFMA.FTZ R4, R51, UR4, -R64 ;  /* 0x0000000433047c23 */ /* 0x002fe20008010840 */
[----:B------:R-:W-:Y:S07]  /*11000*/  F2FP.F16.F32.PACK_AB R51, R183, R180 ;  /* 0x000000b4b733723e */ /* 0x000fee00000000ff */
[----:B------:R1:W-:Y:S02]  /*11010*/  MUFU.EX2 R228, R4 ;  /* 0x0000000400e47308 */ /* 0x0003e40000000800 */
[--C-:B-1----:R-:W-:Y:S01]  /*11020*/  FFMA.FTZ R4, R29, UR4, -R65.reuse ;  /* 0x000000041d047c23 */ /* 0x102fe20008010841 */
[----:B------:R-:W-:Y:S07]  /*11030*/  FMUL.FTZ R29, R2, R165 ;  /* 0x000000a5021d7220 */ /* 0x000fee0000410000 */
[----:B------:R1:W-:Y:S02]  /*11040*/  MUFU.EX2 R170, R4 ;  /* 0x0000000400aa7308 */ /* 0x0003e40000000800 */
[--C-:B-1----:R-:W-:Y:S08]  /*11050*/  FFMA.FTZ R4, R27, UR4, -R65.reuse ;  /* 0x000000041b047c23 */ /* 0x102ff00008010841 */
[----:B------:R1:W-:Y:S02]  /*11060*/  MUFU.EX2 R217, R4 ;  /* 0x0000000400d97308 */ /* 0x0003e40000000800 */
[----:B-1----:R-:W-:Y:S01]  /*11070*/  FFMA.FTZ R4, R28, UR4, -R66 ;  /* 0x000000041c047c23 */ /* 0x002fe20008010842 */
[----:B------:R-:W-:Y:S07]  /*11080*/  FFMA.FTZ R28, R99, UR4, -R64 ;  /* 0x00000004631c7c23 */ /* 0x000fee0008010840 */
[----:B------:R1:W-:Y:S02]  /*11090*/  MUFU.EX2 R176, R4 ;  /* 0x0000000400b07308 */ /* 0x0003e40000000800 */
[--C-:B-1----:R-:W-:Y:S08]  /*110a0*/  FFMA.FTZ R4, R26, UR4, -R66.reuse ;  /* 0x000000041a047c23 */ /* 0x102ff00008010842 */
[----:B------:R1:W-:Y:S02]  /*110b0*/  MUFU.EX2 R212, R4 ;  /* 0x0000000400d47308 */ /* 0x0003e40000000800 */
[----:B-1----:R-:W-:Y:S01]  /*110c0*/  FFMA.FTZ R4, R45, UR4, -R65 ;  /* 0x000000042d047c23 */ /* 0x002fe20008010841 */
[----:B------:R-:W-:Y:S07]  /*110d0*/  F2FP.F16.F32.PACK_AB R45, R172, R132 ;  /* 0x00000084ac2d723e */ /* 0x000fee00000000ff */
[----:B------:R1:W-:Y:S02]  /*110e0*/  MUFU.EX2 R219, R4 ;  /* 0x0000000400db7308 */ /* 0x0003e40000000800 */
[--C-:B-1----:R-:W-:Y:S01]  /*110f0*/  FFMA.FTZ R4, R46, UR4, -R66.reuse ;  /* 0x000000042e047c23 */ /* 0x102fe20008010842 */
[----:B------:R-:W-:Y:S07]  /*11100*/  F2FP.F16.F32.PACK_AB R46, R210, R204 ;  /* 0x000000ccd22e723e */ /* 0x000fee00000000ff */
[----:B------:R1:W-:Y:S02]  /*11110*/  MUFU.EX2 R216, R4 ;  /* 0x0000000400d87308 */ /* 0x0003e40000000800 */
[----:B-1----:R-:W-:Y:S01]  /*11120*/  FFMA.FTZ R4, R47, UR4, -R66 ;  /* 0x000000042f047c23 */ /* 0x002fe20008010842 */
[----:B------:R-:W-:Y:S07]  /*11130*/  F2FP.F16.F32.PACK_AB R47, R208, R197 ;  /* 0x000000c5d02f723e */ /* 0x000fee00000000ff */
[----:B------:R1:W-:Y:S02]  /*11140*/  MUFU.EX2 R221, R4 ;  /* 0x0000000400dd7308 */ /* 0x0003e40000000800 */
[----:B-1----:R-:W-:Y:S08]  /*11150*/  FFMA.FTZ R4, R53, UR4, -R43 ;  /* 0x0000000435047c23 */ /* 0x002ff0000801082b */
[----:B------:R1:W-:Y:S02]  /*11160*/  MUFU.EX2 R229, R4 ;  /* 0x0000000400e57308 */ /* 0x0003e40000000800 */
[--C-:B-1----:R-:W-:Y:S02]  /*11170*/  FFMA.FTZ R4, R55, UR4, -R64.reuse ;  /* 0x0000000437047c23 */ /* 0x102fe40008010840 */
[----:B------:R-:W-:Y:S06]  /*11180*/  LDSM.16.MT88.4 R52, [R185+0x4000] ;  /* 0x00400000b934783b */ /* 0x000fec0000004200 */
[----:B------:R1:W-:Y:S02]  /*11190*/  MUFU.EX2 R227, R4 ;  /* 0x0000000400e37308 */ /* 0x0003e40000000800 */
[--C-:B-1----:R-:W-:Y:S02]  /*111a0*/  FFMA.FTZ R4, R24, UR4, -R64.reuse ;  /* 0x0000000418047c23 */ /* 0x102fe40008010840 */
[----:B------:R-:W1:Y:S06]  /*111b0*/  LDSM.16.MT88.4 R24, [R184+0x4000] ;  /* 0x00400000b818783b */ /* 0x000e6c0000004200 */
[----:B------:R2:W-:Y:S02]  /*111c0*/  MUFU.EX2 R242, R4 ;  /* 0x0000000400f27308 */ /* 0x0005e40000000800 */
[----:B--2---:R-:W-:Y:S01]  /*111d0*/  FFMA.FTZ R4, R67, UR4, -R64 ;  /* 0x0000000443047c23 */ /* 0x004fe20008010840 */
[--C-:B------:R-:W-:Y:S07]  /*111e0*/  FFMA.FTZ R67, R110, UR4, -R66.reuse ;  /* 0x000000046e437c23 */ /* 0x100fee0008010842 */
[----:B------:R2:W3:Y:S10]  /*111f0*/  MUFU.EX2 R10, R4 ;  /* 0x00000004000a7308 */ /* 0x0004f40000000800 */
[----:B------:R-:W-:Y:S01]  /*11200*/  MUFU.EX2 R67, R67 ;  /* 0x0000004300437308 */ /* 0x000fe20000000800 */
[--C-:B--2---:R-:W-:Y:S01]  /*11210*/  FFMA.FTZ R4, R56, UR4, -R65.reuse ;  /* 0x0000000438047c23 */ /* 0x104fe20008010841 */
[----:B---3--:R-:W-:Y:S01]  /*11220*/  MOV R143, R10 ;  /* 0x0000000a008f7202 */ /* 0x008fe20000000f00 */
[----:B------:R-:W-:Y:S07]  /*11230*/  FMUL.FTZ R10, R0, R138 ;  /* 0x0000008a000a7220 */ /* 0x000fee0000410000 */
        /* <DEDUP_REMOVED lines=21> */
[----:B------:R4:W1:Y:S01]  /*11390*/  MUFU.EX2 R247, R4 ;  /* 0x0000000400f77308 */ /* 0x0008620000000800 */
[----:B-----5:R-:W-:Y:S09]  /*113a0*/  F2FP.F16.F32.PACK_AB R160, R70, R69 ;  /* 0x0000004546a0723e */ /* 0x020ff200000000ff */
[----:B------:R-:W-:Y:S01]  /*113b0*/  MUFU.EX2 R71, R71 ;  /* 0x0000004700477308 */ /* 0x000fe20000000800 */
[--C-:B----4-:R-:W-:Y:S01]  /*113c0*/  FFMA.FTZ R4, R82, UR4, -R64.reuse ;  /* 0x0000000452047c23 */ /* 0x110fe20008010840 */
[----:B-1----:R-:W-:Y:S01]  /*113d0*/  F2FP.F16.F32.PACK_AB R41, R247, R240 ;  /* 0x000000f0f729723e */ /* 0x002fe200000000ff */
[----:B------:R-:W4:Y:S07]  /*113e0*/  LDL.LU R82, [R1] ;  /* 0x0000000001527983 */ /* 0x000f2e0000300800 */
[----:B------:R1:W-:Y:S01]  /*113f0*/  MUFU.EX2 R249, R4 ;  /* 0x0000000400f97308 */ /* 0x0003e20000000800 */
[----:B------:R-:W5:Y:S01]  /*11400*/  LDL.LU R146, [R1+0xc] ;  /* 0x00000c0001927983 */ /* 0x000f620000300800 */
[--C-:B-1----:R-:W-:Y:S08]  /*11410*/  FFMA.FTZ R4, R83, UR4, -R64.reuse ;  /* 0x0000000453047c23 */ /* 0x102ff00008010840 */
[----:B------:R1:W2:Y:S02]  /*11420*/  MUFU.EX2 R13, R4 ;  /* 0x00000004000d7308 */ /* 0x0002a40000000800 */
[--C-:B-1----:R-:W-:Y:S01]  /*11430*/  FFMA.FTZ R4, R72, UR4, -R65.reuse ;  /* 0x0000000448047c23 */ /* 0x102fe20008010841 */
[----:B--2---:R-:W-:Y:S01]  /*11440*/  MOV R141, R13 ;  /* 0x0000000d008d7202 */ /* 0x004fe20000000f00 */
[----:B------:R-:W-:Y:S01]  /*11450*/  FMUL.FTZ R13, R2, R149 ;  /* 0x00000095020d7220 */ /* 0x000fe20000410000 */
[----:B------:R-:W-:Y:S05]  /*11460*/  FFMA.FTZ R72, R119, UR4, -R64 ;  /* 0x0000000477487c23 */ /* 0x000fea0008010840 */
[----:B------:R1:W-:Y:S10]  /*11470*/  MUFU.EX2 R232, R4 ;  /* 0x0000000400e87308 */ /* 0x0003f40000000800 */
[----:B------:R2:W-:Y:S10]  /*11480*/  MUFU.EX2 R149, R20 ;  /* 0x0000001400957308 */ /* 0x0005f40000000800 */
[----:B------:R-:W3:Y:S01]  /*11490*/  MUFU.EX2 R72, R72 ;  /* 0x0000004800487308 */ /* 0x000ee20000000800 */
[----:B-1----:R-:W-:Y:S01]  /*114a0*/  FFMA.FTZ R4, R73, UR4, -R65 ;  /* 0x0000000449047c23 */ /* 0x002fe20008010841 */
[--C-:B------:R-:W-:Y:S08]  /*114b0*/  FFMA.FTZ R73, R128, UR4, -R43.reuse ;  /* 0x0000000480497c23 */ /* 0x100ff0000801082b */
[----:B------:R1:W-:Y:S01]  /*114c0*/  MUFU.EX2 R237, R4 ;  /* 0x0000000400ed7308 */ /* 0x0003e20000000800 */
[----:B--2---:R-:W-:Y:S09]  /*114d0*/  FMUL.FTZ R20, R40, R152 ;  /* 0x0000009828147220 */ /* 0x004ff20000410000 */
[----:B------:R2:W-:Y:S01]  /*114e0*/  MUFU.EX2 R152, R28 ;  /* 0x0000001c00987308 */ /* 0x0005e20000000800 */
[----:B---3--:R-:W-:Y:S09]  /*114f0*/  F2FP.F16.F32.PACK_AB R161, R72, R71 ;  /* 0x0000004748a1723e */ /* 0x008ff200000000ff */
[----:B------:R-:W-:Y:S01]  /*11500*/  MUFU.EX2 R73, R73 ;  /* 0x0000004900497308 */ /* 0x000fe20000000800 */
[--C-:B-1----:R-:W-:Y:S01]  /*11510*/  FFMA.FTZ R4, R74, UR4, -R66.reuse ;  /* 0x000000044a047c23 */ /* 0x102fe20008010842 */
[----:B------:R-:W-:Y:S08]  /*11520*/  FFMA.FTZ R74, R129, UR4, -R43 ;  /* 0x00000004814a7c23 */ /* 0x000ff0000801082b */
[----:B------:R1:W-:Y:S01]  /*11530*/  MUFU.EX2 R233, R4 ;  /* 0x0000000400e97308 */ /* 0x0003e20000000800 */
[--C-:B--2---:R-:W-:Y:S09]  /*11540*/  FFMA.FTZ R28, R88, UR4, -R65.reuse ;  /* 0x00000004581c7c23 */ /* 0x104ff20008010841 */
[----:B------:R2:W-:Y:S10]  /*11550*/  MUFU.EX2 R138, R28 ;  /* 0x0000001c008a7308 */ /* 0x0005f40000000800 */
[----:B------:R-:W3:Y:S01]  /*11560*/  MUFU.EX2 R74, R74 ;  /* 0x0000004a004a7308 */ /* 0x000ee20000000800 */
[----:B-1----:R-:W-:Y:S01]  /*11570*/  FFMA.FTZ R4, R75, UR4, -R66 ;  /* 0x000000044b047c23 */ /* 0x002fe20008010842 */
[----:B------:R-:W-:Y:S08]  /*11580*/  FFMA.FTZ R75, R130, UR4, -R64 ;  /* 0x00000004824b7c23 */ /* 0x000ff00008010840 */
[----:B------:R1:W-:Y:S01]  /*11590*/  MUFU.EX2 R238, R4 ;  /* 0x0000000400ee7308 */ /* 0x0003e20000000800 */
[----:B--2---:R-:W-:Y:S09]  /*115a0*/  FMUL.FTZ R28, R2, R164 ;  /* 0x000000a4021c7220 */ /* 0x004ff20000410000 */
[----:B------:R-:W-:Y:S01]  /*115b0*/  MUFU.EX2 R75, R75 ;  /* 0x0000004b004b7308 */ /* 0x000fe20000000800 */
[----:B---3--:R-:W-:Y:S01]  /*115c0*/  F2FP.F16.F32.PACK_AB R162, R74, R73 ;  /* 0x000000494aa2723e */ /* 0x008fe200000000ff */
[--C-:B-1----:R-:W-:Y:S01]  /*115d0*/  FFMA.FTZ R4, R76, UR4, -R65.reuse ;  /* 0x000000044c047c23 */ /* 0x102fe20008010841 */
[--C-:B------:R-:W-:Y:S07]  /*115e0*/  FFMA.FTZ R76, R120, UR4, -R65.reuse ;  /* 0x00000004784c7c23 */ /* 0x100fee0008010841 */
[----:B------:R1:W-:Y:S10]  /*115f0*/  MUFU.EX2 R239, R4 ;  /* 0x0000000400ef7308 */ /* 0x0003f40000000800 */
[----:B------:R-:W-:Y:S01]  /*11600*/  MUFU.EX2 R76, R76 ;  /* 0x0000004c004c7308 */ /* 0x000fe20000000800 */
[--C-:B-1----:R-:W-:Y:S01]  /*11610*/  FFMA.FTZ R4, R77, UR4, -R65.reuse ;  /* 0x000000044d047c23 */ /* 0x102fe20008010841 */
[----:B------:R-:W-:Y:S08]  /*11620*/  FFMA.FTZ R77, R121, UR4, -R65 ;  /* 0x00000004794d7c23 */ /* 0x000ff00008010841 */
[----:B------:R1:W-:Y:S10]  /*11630*/  MUFU.EX2 R248, R4 ;  /* 0x0000000400f87308 */ /* 0x0003f40000000800 */
[----:B------:R-:W2:Y:S01]  /*11640*/  MUFU.EX2 R77, R77 ;  /* 0x0000004d004d7308 */ /* 0x000ea20000000800 */
[--C-:B-1----:R-:W-:Y:S01]  /*11650*/  FFMA.FTZ R4, R79, UR4, -R66.reuse ;  /* 0x000000044f047c23 */ /* 0x102fe20008010842 */
[----:B------:R-:W-:Y:S08]  /*11660*/  FFMA.FTZ R79, R123, UR4, -R66 ;  /* 0x000000047b4f7c23 */ /* 0x000ff00008010842 */
[----:B------:R1:W-:Y:S01]  /*11670*/  MUFU.EX2 R246, R4 ;  /* 0x0000000400f67308 */ /* 0x0003e20000000800 */
[----:B--2---:R-:W-:Y:S09]  /*11680*/  F2FP.F16.F32.PACK_AB R164, R77, R76 ;  /* 0x0000004c4da4723e */ /* 0x004ff200000000ff */
[----:B------:R-:W2:Y:S01]  /*11690*/  MUFU.EX2 R79, R79 ;  /* 0x0000004f004f7308 */ /* 0x000ea20000000800 */
[--C-:B-1----:R-:W-:Y:S09]  /*116a0*/  FFMA.FTZ R4, R84, UR4, -R43.reuse ;  /* 0x0000000454047c23 */ /* 0x102ff2000801082b */
[----:B------:R1:W-:Y:S01]  /*116b0*/  MUFU.EX2 R250, R4 ;  /* 0x0000000400fa7308 */ /* 0x0003e20000000800 */
[----:B--2---:R-:W-:Y:S01]  /*116c0*/  F2FP.F16.F32.PACK_AB R165, R79, R78 ;  /* 0x0000004e4fa5723e */ /* 0x004fe200000000ff */
[----:B-1----:R-:W-:Y:S08]  /*116d0*/  FFMA.FTZ R4, R85, UR4, -R43 ;  /* 0x0000000455047c23 */ /* 0x002ff0000801082b */
[----:B------:R1:W2:Y:S02]  /*116e0*/  MUFU.EX2 R19, R4 ;  /* 0x0000000400137308 */ /* 0x0002a40000000800 */
[----:B-1----:R-:W-:Y:S01]  /*116f0*/  FMUL.FTZ R4, R40, R140 ;  /* 0x0000008c28047220 */ /* 0x002fe20000410000 */
[----:B--2---:R-:W-:Y:S07]  /*11700*/  MOV R151, R19 ;  /* 0x0000001300977202 */ /* 0x004fee0000000f00 */
[----:B------:R1:W-:Y:S01]  /*11710*/  MUFU.EX2 R140, R9 ;  /* 0x00000009008c7308 */ /* 0x0003e20000000800 */
[----:B------:R-:W-:Y:S02]  /*11720*/  FMUL.FTZ R19, R36, R147 ;  /* 0x0000009324137220 */ /* 0x000fe40000410000 */
[----:B------:R-:W2:Y:S01]  /*11730*/  LDL.LU R147, [R1+0x8] ;  /* 0x0000080001937983 */ /* 0x000ea20000300800 */
[-C--:B------:R-:W-:Y:S03]  /*11740*/  HMMA.16816.F32 R4, R44, R24.reuse, R4 ;  /* 0x000000182c04723c */ /* 0x080fe60000001804 */
[----:B------:R-:W3:Y:S02]  /*11750*/  LDL.LU R153, [R1+0x4] ;  /* 0x0000040001997983 */ /* 0x000ee40000300800 */
        /* <DEDUP_REMOVED lines=18> */
[----:B-----5:R-:W-:Y:S01]  /*11880*/  FFMA.FTZ R0, R0, R146, R126 ;  /* 0x0000009200007223 */ /* 0x020fe2000001007e */
[----:B------:R-:W-:Y:S04]  /*11890*/  F2FP.F16.F32.PACK_AB R49, R201, R181 ;  /* 0x000000b5c931723e */ /* 0x000fe800000000ff */
[----:B------:R-:W-:Y:S01]  /*118a0*/  F2FP.F16.F32.PACK_AB R50, R209, R205 ;  /* 0x000000cdd132723e */ /* 0x000fe200000000ff */
[----:B------:R-:W-:Y:S01]  /*118b0*/  FADD.FTZ R0, R174, R0 ;  /* 0x00000000ae007221 */ /* 0x000fe20000010000 */
[----:B------:R-:W-:Y:S02]  /*118c0*/  F2FP.F16.F32.PACK_AB R51, R206, R202 ;  /* 0x000000cace33723e */ /* 0x000fe400000000ff */
[----:B------:R-:W-:Y:S02]  /*118d0*/  F2FP.F16.F32.PACK_AB R44, R179, R168 ;  /* 0x000000a8b32c723e */ /* 0x000fe400000000ff */
[----:B------:R-:W-:Y:S02]  /*118e0*/  F2FP.F16.F32.PACK_AB R45, R178, R169 ;  /* 0x000000a9b22d723e */ /* 0x000fe400000000ff */
[----:B------:R-:W-:Y:S01]  /*118f0*/  F2FP.F16.F32.PACK_AB R46, R198, R177 ;  /* 0x000000b1c62e723e */ /* 0x000fe200000000ff */
[-C--:B------:R-:W-:Y:S05]  /*11900*/  HMMA.16816.F32 R4, R48, R56.reuse, R4 ;  /* 0x000000383004723c */ /* 0x080fea0000001804 */
[--C-:B-1----:R-:W-:Y:S01]  /*11910*/  FFMA.FTZ R52, R91, UR4, -R66.reuse ;  /* 0x000000045b347c23 */ /* 0x102fe20008010842 */
[----:B------:R-:W-:Y:S02]  /*11920*/  F2FP.F16.F32.PACK_AB R47, R215, R171 ;  /* 0x000000abd72f723e */ /* 0x000fe400000000ff */
[----:B------:R-:W-:Y:S01]  /*11930*/  MOV R134, R3 ;  /* 0x0000000300867202 */ /* 0x000fe20000000f00 */
[----:B------:R1:W-:Y:S04]  /*11940*/  MUFU.EX2 R148, R52 ;  /* 0x0000003400947308 */ /* 0x0003e80000000800 */
[C---:B------:R-:W-:Y:S06]  /*11950*/  HMMA.16816.F32 R8, R44.reuse, R56, R8 ;  /* 0x000000382c08723c */ /* 0x040fec0000001808 */
[-C--:B------:R-:W-:Y:S05]  /*11960*/  HMMA.16816.F32 R12, R44, R58.reuse, R12 ;  /* 0x0000003a2c0c723c */ /* 0x080fea000000180c */
[--C-:B------:R-:W-:Y:S01]  /*11970*/  FFMA.FTZ R56, R93, UR4, -R65.reuse ;  /* 0x000000045d387c23 */ /* 0x100fe20008010841 */
[C---:B------:R-:W-:Y:S03]  /*11980*/  HMMA.16816.F32 R16, R48.reuse, R58, R16 ;  /* 0x0000003a3010723c */ /* 0x040fe60000001810 */
[----:B------:R4:W-:Y:S02]  /*11990*/  MUFU.EX2 R98, R56 ;  /* 0x0000003800627308 */ /* 0x0009e40000000800 */
[----:B-1----:R-:W-:Y:S01]  /*119a0*/  FFMA.FTZ R52, R92, UR4, -R65 ;  /* 0x000000045c347c23 */ /* 0x002fe20008010841 */
[-C--:B------:R-:W-:Y:S07]  /*119b0*/  HMMA.16816.F32 R20, R48, R60.reuse, R20 ;  /* 0x0000003c3014723c */ /* 0x080fee0000001814 */
[----:B------:R1:W-:Y:S01]  /*119c0*/  MUFU.EX2 R99, R52 ;  /* 0x0000003400637308 */ /* 0x0003e20000000800 */
[C---:B------:R-:W-:Y:S06]  /*119d0*/  HMMA.16816.F32 R24, R44.reuse, R60, R24 ;  /* 0x0000003c2c18723c */ /* 0x040fec0000001818 */
[-C--:B------:R-:W-:Y:S05]  /*119e0*/  HMMA.16816.F32 R28, R44, R62.reuse, R28 ;  /* 0x0000003e2c1c723c */ /* 0x080fea000000181c */
[--C-:B----4-:R-:W-:Y:S01]  /*119f0*/  FFMA.FTZ R56, R94, UR4, -R66.reuse ;  /* 0x000000045e387c23 */ /* 0x110fe20008010842 */
[----:B------:R-:W-:Y:S03]  /*11a00*/  HMMA.16816.F32 R32, R48, R62, R32 ;  /* 0x0000003e3020723c */ /* 0x000fe60000001820 */
[----:B------:R4:W-:Y:S01]  /*11a10*/  MUFU.EX2 R97, R56 ;  /* 0x0000003800617308 */ /* 0x0009e20000000800 */
[----:B-1----:R-:W1:Y:S01]  /*11a20*/  LDSM.16.MT88.4 R52, [R184+0x4800] ;  /* 0x00480000b834783b */ /* 0x002e620000004200 */
[----:B------:R-:W-:Y:S01]  /*11a30*/  F2FP.F16.F32.PACK_AB R44, R225, R214 ;  /* 0x000000d6e12c723e */ /* 0x000fe200000000ff */
[--C-:B------:R-:W-:Y:S01]  /*11a40*/  FFMA.FTZ R60, R101, UR4, -R43.reuse ;  /* 0x00000004653c7c23 */ /* 0x100fe2000801082b */
[----:B------:R-:W-:Y:S04]  /*11a50*/  F2FP.F16.F32.PACK_AB R45, R222, R211 ;  /* 0x000000d3de2d723e */ /* 0x000fe800000000ff */
[----:B------:R-:W-:Y:S02]  /*11a60*/  F2FP.F16.F32.PACK_AB R46, R231, R226 ;  /* 0x000000e2e72e723e */ /* 0x000fe400000000ff */
[----:B------:R5:W-:Y:S01]  /*11a70*/  MUFU.EX2 R94, R60 ;  /* 0x0000003c005e7308 */ /* 0x000be20000000800 */
[----:B------:R-:W-:Y:S02]  /*11a80*/  F2FP.F16.F32.PACK_AB R47, R228, R224 ;  /* 0x000000e0e42f723e */ /* 0x000fe400000000ff */
[----:B------:R-:W-:Y:S02]  /*11a90*/  F2FP.F16.F32.PACK_AB R48, R217, R170 ;  /* 0x000000aad930723e */ /* 0x000fe400000000ff */
[----:B------:R-:W-:Y:S02]  /*11aa0*/  F2FP.F16.F32.PACK_AB R49, R212, R176 ;  /* 0x000000b0d431723e */ /* 0x000fe400000000ff */
[----:B------:R-:W-:Y:S01]  /*11ab0*/  F2FP.F16.F32.PACK_AB R50, R219, R213 ;  /* 0x000000d5db32723e */ /* 0x000fe200000000ff */
[----:B----4-:R-:W-:Y:S01]  /*11ac0*/  FFMA.FTZ R56, R95, UR4, -R66 ;  /* 0x000000045f387c23 */ /* 0x010fe20008010842 */
[----:B------:R-:W-:Y:S03]  /*11ad0*/  F2FP.F16.F32.PACK_AB R51, R221, R216 ;  /* 0x000000d8dd33723e */ /* 0x000fe600000000ff */
[----:B------:R4:W-:Y:S01]  /*11ae0*/  MUFU.EX2 R96, R56 ;  /* 0x0000003800607308 */ /* 0x0009e20000000800 */
[--C-:B-----5:R-:W-:Y:S09]  /*11af0*/  FFMA.FTZ R60, R102, UR4, -R64.reuse ;  /* 0x00000004663c7c23 */ /* 0x120ff20008010840 */
[----:B------:R5:W-:Y:S01]  /*11b00*/  MUFU.EX2 R93, R60 ;  /* 0x0000003c005d7308 */ /* 0x000be20000000800 */
[--C-:B----4-:R-:W-:Y:S01]  /*11b10*/  FFMA.FTZ R56, R100, UR4, -R43.reuse ;  /* 0x0000000464387c23 */ /* 0x110fe2000801082b */
[-C--:B-1----:R-:W-:Y:S08]  /*11b20*/  HMMA.16816.F32 R4, R44, R52.reuse, R4 ;  /* 0x000000342c04723c */ /* 0x082ff00000001804 */
[----:B------:R1:W-:Y:S01]  /*11b30*/  MUFU.EX2 R95, R56 ;  /* 0x00000038005f7308 */ /* 0x0003e20000000800 */
[C---:B------:R-:W-:Y:S04]  /*11b40*/  HMMA.16816.F32 R8, R48.reuse, R52, R8 ;  /* 0x000000343008723c */ /* 0x040fe80000001808 */
[----:B-----5:R-:W-:Y:S02]  /*11b50*/  FFMA.FTZ R60, R103, UR4, -R64 ;  /* 0x00000004673c7c23 */ /* 0x020fe40008010840 */
[-C--:B------:R-:W-:Y:S03]  /*11b60*/  HMMA.16816.F32 R12, R48, R54.reuse, R12 ;  /* 0x00000036300c723c */ /* 0x080fe6000000180c */
[----:B------:R4:W-:Y:S02]  /*11b70*/  MUFU.EX2 R91, R60 ;  /* 0x0000003c005b7308 */ /* 0x0009e40000000800 */
[--C-:B------:R-:W-:Y:S01]  /*11b80*/  FFMA.FTZ R52, R112, UR4, -R43.reuse ;  /* 0x0000000470347c23 */ /* 0x100fe2000801082b */
[C---:B------:R-:W-:Y:S01]  /*11b90*/  HMMA.16816.F32 R16, R44.reuse, R54, R16 ;  /* 0x000000362c10723c */ /* 0x040fe20000001810 */
[----:B-1----:R-:W1:Y:S06]  /*11ba0*/  LDSM.16.MT88.4 R56, [R185+0x4800] ;  /* 0x00480000b938783b */ /* 0x002e6c0000004200 */
[----:B------:R5:W-:Y:S02]  /*11bb0*/  MUFU.EX2 R90, R52 ;  /* 0x00000034005a7308 */ /* 0x000be40000000800 */
[----:B----4-:R-:W4:Y:S02]  /*11bc0*/  LDSM.16.MT88.4 R60, [R184+0x4c00] ;  /* 0x004c0000b83c783b */ /* 0x010f240000004200 */
[----:B-----5:R-:W-:Y:S01]  /*11bd0*/  FFMA.FTZ R52, R113, UR4, -R43 ;  /* 0x0000000471347c23 */ /* 0x020fe2000801082b */
[----:B------:R-:W-:Y:S05]  /*11be0*/  FFMA.FTZ R43, R107, UR4, -R66 ;  /* 0x000000046b2b7c23 */ /* 0x000fea0008010842 */
[----:B------:R5:W-:Y:S10]  /*11bf0*/  MUFU.EX2 R92, R52 ;  /* 0x00000034005c7308 */ /* 0x000bf40000000800 */
[----:B------:R4:W-:Y:S01]  /*11c00*/  MUFU.EX2 R84, R43 ;  /* 0x0000002b00547308 */ /* 0x0009e20000000800 */
[-C--:B-1----:R-:W-:Y:S03]  /*11c10*/  HMMA.16816.F32 R20, R44, R56.reuse, R20 ;  /* 0x000000382c14723c */ /* 0x082fe60000001814 */
[--C-:B-----5:R-:W-:Y:S03]  /*11c20*/  FFMA.FTZ R52, R114, UR4, -R64.reuse ;  /* 0x0000000472347c23 */ /* 0x120fe60008010840 */
        /* <DEDUP_REMOVED lines=11> */
[----:B------:R-:W-:Y:S04]  /*11ce0*/  F2FP.F16.F32.PACK_AB R49, R227, R218 ;  /* 0x000000dae331723e */ /* 0x000fe800000000ff */
[----:B------:R1:W-:Y:S01]  /*11cf0*/  MUFU.EX2 R89, R52 ;  /* 0x0000003400597308 */ /* 0x0003e20000000800 */
[----:B------:R-:W-:Y:S02]  /*11d00*/  F2FP.F16.F32.PACK_AB R50, R144, R245 ;  /* 0x000000f59032723e */ /* 0x000fe400000000ff */
[----:B------:R-:W-:Y:S02]  /*11d10*/  F2FP.F16.F32.PACK_AB R51, R143, R242 ;  /* 0x000000f28f33723e */ /* 0x000fe400000000ff */
[----:B------:R-:W-:Y:S02]  /*11d20*/  F2FP.F16.F32.PACK_AB R44, R223, R199 ;  /* 0x000000c7df2c723e */ /* 0x000fe400000000ff */
[----:B------:R-:W-:Y:S03]  /*11d30*/  F2FP.F16.F32.PACK_AB R45, R234, R207 ;  /* 0x000000cfea2d723e */ /* 0x000fe600000000ff */
[----:B------:R-:W5:Y:S01]  /*11d40*/  MUFU.EX2 R64, R64 ;  /* 0x0000004000407308 */ /* 0x000f620000000800 */
[--C-:B----4-:R-:W-:Y:S01]  /*11d50*/  FFMA.FTZ R56, R106, UR4, -R66.reuse ;  /* 0x000000046a387c23 */ /* 0x110fe20008010842 */
[-C--:B------:R-:W-:Y:S05]  /*11d60*/  HMMA.16816.F32 R4, R48, R60.reuse, R4 ;  /* 0x0000003c3004723c */ /* 0x080fea0000001804 */
        /* <DEDUP_REMOVED lines=9> */
[----:B-----5:R-:W-:Y:S02]  /*11e00*/  F2FP.F16.F32.PACK_AB R163, R64, R75 ;  /* 0x0000004b40a3723e */ /* 0x020fe400000000ff */
[-C--:B------:R-:W-:Y:S03]  /*11e10*/  HMMA.16816.F32 R12, R44, R62.reuse, R12 ;  /* 0x0000003e2c0c723c */ /* 0x080fe6000000180c */
[----:B------:R-:W-:Y:S01]  /*11e20*/  MUFU.EX2 R66, R66 ;  /* 0x0000004200427308 */ /* 0x000fe20000000800 */
[----:B----4-:R-:W-:Y:S01]  /*11e30*/  LDSM.16.MT88.4 R56, [R184+0x5000] ;  /* 0x00500000b838783b */ /* 0x010fe20000004200 */
[----:B------:R-:W-:Y:S01]  /*11e40*/  FFMA.FTZ R60, R108, UR4, -R65 ;  /* 0x000000046c3c7c23 */ /* 0x000fe20008010841 */
[C---:B------:R-:W-:Y:S07]  /*11e50*/  HMMA.16816.F32 R16, R48.reuse, R62, R16 ;  /* 0x0000003e3010723c */ /* 0x040fee0000001810 */
[----:B------:R4:W-:Y:S01]  /*11e60*/  MUFU.EX2 R83, R60 ;  /* 0x0000003c00537308 */ /* 0x0009e20000000800 */
[----:B-1----:R-:W1:Y:S03]  /*11e70*/  LDSM.16.MT88.4 R52, [R185+0x4c00] ;  /* 0x004c0000b934783b */ /* 0x002e660000004200 */
[----:B--2---:R-:W-:Y:S01]  /*11e80*/  FFMA.FTZ R2, R2, R147, R127 ;  /* 0x0000009302027223 */ /* 0x004fe2000001007f */
[----:B---3--:R-:W-:Y:S01]  /*11e90*/  FFMA.FTZ R36, R36, R153, R132 ;  /* 0x0000009924247223 */ /* 0x008fe20000010084 */
[----:B------:R-:W-:Y:S01]  /*11ea0*/  MOV R153, R145 ;  /* 0x0000009100997202 */ /* 0x000fe20000000f00 */
[----:B------:R-:W-:Y:S01]  /*11eb0*/  FFMA.FTZ R65, R125, UR4, -R65 ;  /* 0x000000047d417c23 */ /* 0x000fe20008010841 */
[----:B------:R-:W-:Y:S01]  /*11ec0*/  FADD.FTZ R2, R133, R2 ;  /* 0x0000000285027221 */ /* 0x000fe20000010000 */
[----:B------:R-:W-:Y:S01]  /*11ed0*/  FADD.FTZ R36, R172, R36 ;  /* 0x00000024ac247221 */ /* 0x000fe20000010000 */
[----:B------:R-:W-:Y:S03]  /*11ee0*/  MOV R132, R38 ;  /* 0x0000002600847202 */ /* 0x000fe60000000f00 */
[----:B------:R-:W2:Y:S01]  /*11ef0*/  MUFU.EX2 R65, R65 ;  /* 0x0000004100417308 */ /* 0x000ea20000000800 */
[----:B------:R-:W-:Y:S01]  /*11f00*/  MOV R133, R37 ;  /* 0x0000002500857202 */ /* 0x000fe20000000f00 */
[----:B------:R-:W-:Y:S01]  /*11f10*/  FADD.FTZ R36, R197, R36 ;  /* 0x00000024c5247221 */ /* 0x000fe20000010000 */
[----:B----4-:R-:W3:Y:S03]  /*11f20*/  LDSM.16.MT88.4 R60, [R185+0x5000] ;  /* 0x00500000b93c783b */ /* 0x010ee60000004200 */
[----:B------:R-:W-:Y:S04]  /*11f30*/  FADD.FTZ R36, R208, R36 ;  /* 0x00000024d0247221 */ /* 0x000fe80000010000 */
[----:B------:R-:W-:Y:S04]  /*11f40*/  FADD.FTZ R36, R181, R36 ;  /* 0x00000024b5247221 */ /* 0x000fe80000010000 */
[----:B------:R-:W-:Y:S01]  /*11f50*/  FADD.FTZ R36, R201, R36 ;  /* 0x00000024c9247221 */ /* 0x000fe20000010000 */
[----:B--2---:R-:W-:Y:S03]  /*11f60*/  F2FP.F16.F32.PACK_AB R166, R65, R80 ;  /* 0x0000005041a6723e */ /* 0x004fe600000000ff */
[----:B------:R-:W-:Y:S01]  /*11f70*/  FADD.FTZ R36, R202, R36 ;  /* 0x00000024ca247221 */ /* 0x000fe20000010000 */
        /* <DEDUP_REMOVED lines=86> */
[----:B------:R-:W-:Y:S01]  /*124e0*/  F2FP.F16.F32.PACK_AB R47, R68, R67 ;  /* 0x00000043442f723e */ /* 0x000fe200000000ff */
        /* <DEDUP_REMOVED lines=48> */
[C---:B------:R-:W-:Y:S04]  /*127f0*/  HMMA.16816.F32 R136, R164.reuse, R144, R8 ;  /* 0x00000090a488723c */ /* 0x040fe80000001808 */
[----:B------:R-:W-:Y:S01]  /*12800*/  FADD.FTZ R6, R152, R6 ;  /* 0x0000000698067221 */ /* 0x000fe20000010000 */
[----:B------:R-:W-:Y:S01]  /*12810*/  FADD.FTZ R5, R99, R5 ;  /* 0x0000000563057221 */ /* 0x000fe20000010000 */
[----:B------:R-:W-:Y:S02]  /*12820*/  FADD.FTZ R0, R148, R2 ;  /* 0x0000000294007221 */ /* 0x000fe40000010000 */
        /* <DEDUP_REMOVED lines=33> */
[----:B------:R-:W-:Y:S01]  /*12a40*/  MOV R76, R3 ;  /* 0x00000003004c7202 */ /* 0x000fe20000000f00 */
[----:B------:R-:W-:Y:S03]  /*12a50*/  FADD.FTZ R0, R77, R4 ;  /* 0x000000044d007221 */ /* 0x000fe60000010000 */
[----:B------:R-:W-:Y:S01]  /*12a60*/  FADD.FTZ R4, R79, R5 ;  /* 0x000000054f047221 */ /* 0x000fe20000010000 */
        /* <DEDUP_REMOVED lines=8> */
[----:B------:R-:W-:Y:S03]  /*12af0*/  FADD.FTZ R0, R66, R0 ;  /* 0x0000000042007221 */ /* 0x000fe60000010000 */
[----:B------:R2:W-:Y:S04]  /*12b00*/  STL [R1+0x4], R4 ;  /* 0x0000040401007387 */ /* 0x0005e80000100800 */
[----:B------:R2:W-:Y:S04]  /*12b10*/  STL [R1+0x8], R2 ;  /* 0x0000080201007387 */ /* 0x0005e80000100800 */
[----:B------:R2:W-:Y:S01]  /*12b20*/  STL [R1+0xc], R0 ;  /* 0x00000c0001007387 */ /* 0x0005e20000100800 */
[----:B------:R-:W-:Y:S05]  /*12b30*/  @P1 BRA `(.L_x_531) ;  /* 0xffffffb8000c1947 */ /* 0x000fea000383ffff */
.L_x_530:
[----:B------:R-:W3:Y:S04]  /*12b40*/  LDL.LU R5, [R1] ;  /* 0x0000000001057983 */ /* 0x000ee80000300800 */
[----:B--2---:R-:W1:Y:S04]  /*12b50*/  LDL.LU R2, [R1+0x4] ;  /* 0x0000040001027983 */ /* 0x004e680000300800 */
[----:B------:R-:W2:Y:S04]  /*12b60*/  LDL.LU R9, [R1+0x8] ;  /* 0x0000080001097983 */ /* 0x000ea80000300800 */
[----:B------:R-:W4:Y:S01]  /*12b70*/  LDL.LU R8, [R1+0xc] ;  /* 0x00000c0001087983 */ /* 0x000f220000300800 */
[----:B------:R-:W5:Y:S01]  /*12b80*/  S2UR UR8, SR_CgaCtaId ;  /* 0x00000000000879c3 */ /* 0x000f620000008800 */
[----:B------:R-:W-:Y:S01]  /*12b90*/  UISETP.NE.AND UP0, UPT, UR12, -0x1, UPT ;  /* 0xffffffff0c00788c */ /* 0x000fe2000bf05270 */
[----:B------:R-:W5:Y:S01]  /*12ba0*/  S2R R40, SR_TID.X ;  /* 0x0000000000287919 */ /* 0x000f620000002100 */
[----:B------:R-:W-:-:S04]  /*12bb0*/  UMOV UR4, 0x400 ;  /* 0x0000040000047882 */ /* 0x000fc80000000000 */
[----:B------:R-:W-:-:S05]  /*12bc0*/  PLOP3.LUT P0, PT, PT, PT, UP0, 0x80, 0x0 ;  /* 0x000000000000781c */ /* 0x000fca0003f0f008 */
[----:B------:R-:W-:Y:S02]  /*12bd0*/  @UP0 ULDC.64 UR6, c[0x0][0x298] ;  /* 0x0000a60000060ab9 */ /* 0x000fe40000000a00 */
[----:B------:R-:W-:-:S07]  /*12be0*/  @UP0 UIMAD.WIDE.U32 UR10, UR12, UR6, URZ ;  /* 0x000000060c0a02a5 */ /* 0x000fce000f8e003f */
[----:B------:R-:W-:Y:S01]  /*12bf0*/  @UP0 UMOV UR6, UR10 ;  /* 0x0000000a00060c82 */ /* 0x000fe20008000000 */
[----:B-----5:R-:W-:Y:S02]  /*12c00*/  ULEA UR8, UR8, UR4, 0x18 ;  /* 0x0000000408087291 */ /* 0x020fe4000f8ec03f */
[----:B------:R-:W-:Y:S01]  /*12c10*/  @UP0 UIMAD UR4, UR12, UR7, UR11 ;  /* 0x000000070c0402a4 */ /* 0x000fe2000f8e020b */
[----:B------:R-:W-:-:S04]  /*12c20*/  SHF.R.S32.HI R31, RZ, 0x1f, R40 ;  /* 0x0000001fff1f7819 */ /* 0x000fc80000011428 */
[CC--:B------:R-:W-:Y:S02]  /*12c30*/  LEA.HI R30, R31.reuse, R40.reuse, RZ, 0x2 ;  /* 0x000000281f1e7211 */ /* 0x0c0fe400078f10ff */
[----:B------:R-:W-:Y:S02]  /*12c40*/  LEA.HI R31, R31, R40, RZ, 0x5 ;  /* 0x000000281f1f7211 */ /* 0x000fe400078f28ff */
[----:B------:R-:W-:Y:S02]  /*12c50*/  SHF.R.S32.HI R36, RZ, 0x2, R30 ;  /* 0x00000002ff247819 */ /* 0x000fe4000001141e */
[----:B------:R-:W-:Y:S01]  /*12c60*/  SHF.R.S32.HI R29, RZ, 0x5, R31 ;  /* 0x00000005ff1d7819 */ /* 0x000fe2000001141f */
[----:B---3--:R-:W3:Y:S04]  /*12c70*/  SHFL.BFLY PT, R0, R5, 0x2, 0x1f ;  /* 0x0c401f0005007f89 */ /* 0x008ee800000e0000 */
[----:B-1----:R-:W1:Y:S04]  /*12c80*/  SHFL.BFLY PT, R4, R2, 0x2, 0x1f ;  /* 0x0c401f0002047f89 */ /* 0x002e6800000e0000 */
[----:B----4-:R-:W4:Y:S01]  /*12c90*/  SHFL.BFLY PT, R6, R8, 0x2, 0x1f ;  /* 0x0c401f0008067f89 */ /* 0x010f2200000e0000 */
[----:B---3--:R-:W-:-:S03]  /*12ca0*/  FADD.FTZ R0, R0, R5 ;  /* 0x0000000500007221 */ /* 0x008fc60000010000 */
[----:B--2---:R-:W2:Y:S01]  /*12cb0*/  SHFL.BFLY PT, R5, R9, 0x2, 0x1f ;  /* 0x0c401f0009057f89 */ /* 0x004ea200000e0000 */
[----:B-1----:R-:W-:Y:S01]  /*12cc0*/  FADD.FTZ R4, R4, R2 ;  /* 0x0000000204047221 */ /* 0x002fe20000010000 */
[----:B------:R-:W-:Y:S02]  /*12cd0*/  SHF.R.S32.HI R2, RZ, 0x1f, R36 ;  /* 0x0000001fff027819 */ /* 0x000fe40000011424 */
[----:B------:R-:W1:Y:S02]  /*12ce0*/  SHFL.BFLY PT, R7, R0, 0x1, 0x1f ;  /* 0x0c201f0000077f89 */ /* 0x000e6400000e0000 */
[----:B------:R-:W-:Y:S02]  /*12cf0*/  LEA.HI R2, R2, R36, RZ, 0x3 ;  /* 0x0000002402027211 */ /* 0x000fe400078f18ff */
[----:B------:R-:W3:Y:S01]  /*12d00*/  SHFL.BFLY PT, R27, R4, 0x1, 0x1f ;  /* 0x0c201f00041b7f89 */ /* 0x000ee200000e0000 */
[----:B----4-:R-:W-:Y:S01]  /*12d10*/  FADD.FTZ R6, R6, R8 ;  /* 0x0000000806067221 */ /* 0x010fe20000010000 */
[----:B------:R-:W-:-:S04]  /*12d20*/  LOP3.LUT R2, R2, 0xfffffff8, RZ, 0xc0, !PT ;  /* 0xfffffff802027812 */ /* 0x000fc800078ec0ff */
[----:B------:R4:W4:Y:S01]  /*12d30*/  SHFL.BFLY PT, R26, R6, 0x1, 0x1f ;  /* 0x0c201f00061a7f89 */ /* 0x00092200000e0000 */
[----:B------:R-:W-:-:S05]  /*12d40*/  IMAD.IADD R3, R36, 0x1, -R2 ;  /* 0x0000000124037824 */ /* 0x000fca00078e0a02 */
[----:B------:R-:W-:Y:S01]  /*12d50*/  LEA.HI R2, R3, R3, RZ, 0x1 ;  /* 0x0000000303027211 */ /* 0x000fe200078f08ff */
[----:B--2---:R-:W-:-:S03]  /*12d60*/  FADD.FTZ R5, R5, R9 ;  /* 0x0000000905057221 */ /* 0x004fc60000010000 */
[----:B------:R-:W-:Y:S01]  /*12d70*/  LOP3.LUT R8, R2, 0x3fffffe, RZ, 0xc0, !PT ;  /* 0x03fffffe02087812 */ /* 0x000fe200078ec0ff */
[----:B-1----:R-:W-:Y:S01]  /*12d80*/  FADD.FTZ R28, R0, R7 ;  /* 0x00000007001c7221 */ /* 0x002fe20000010000 */
[----:B------:R-:W-:-:S03]  /*12d90*/  LOP3.LUT R7, R30, 0xfffffffc, RZ, 0xc0, !PT ;  /* 0xfffffffc1e077812 */ /* 0x000fc600078ec0ff */
[----:B------:R-:W-:Y:S01]  /*12da0*/  IMAD.IADD R3, R3, 0x1, -R8 ;  /* 0x0000000103037824 */ /* 0x000fe200078e0a08 */
[----:B------:R-:W-:Y:S01]  /*12db0*/  SHF.R.S32.HI R0, RZ, 0x1, R2 ;  /* 0x00000001ff007819 */ /* 0x000fe20000011402 */
[----:B---3--:R-:W-:Y:S01]  /*12dc0*/  FADD.FTZ R27, R4, R27 ;  /* 0x0000001b041b7221 */ /* 0x008fe20000010000 */
[----:B------:R1:W2:Y:S01]  /*12dd0*/  SHFL.BFLY PT, R21, R5, 0x1, 0x1f ;  /* 0x0c201f0005157f89 */ /* 0x0002a200000e0000 */
[----:B------:R-:W-:Y:S02]  /*12de0*/  IMAD.IADD R2, R40, 0x1, -R7 ;  /* 0x0000000128027824 */ /* 0x000fe400078e0a07 */
[----:B------:R-:W-:Y:S02]  /*12df0*/  IMAD.SHL.U32 R4, R0, 0x40, RZ ;  /* 0x0000004000047824 */ /* 0x000fe400078e00ff */
[----:B------:R-:W-:-:S03]  /*12e00*/  IMAD R2, R29, 0x100, R2 ;  /* 0x000001001d027824 */ /* 0x000fc600078e0202 */
[----:B------:R-:W-:Y:S01]  /*12e10*/  LOP3.LUT R4, R4, 0xc0, RZ, 0xc0, !PT ;  /* 0x000000c004047812 */ /* 0x000fe200078ec0ff */
[----:B------:R-:W-:-:S03]  /*12e20*/  IMAD R2, R3, 0x10, R2 ;  /* 0x0000001003027824 */ /* 0x000fc600078e0202 */
[----:B------:R-:W-:-:S05]  /*12e30*/  LEA.HI R3, R4, R4, RZ, 0x1d ;  /* 0x0000000404037211 */ /* 0x000fca00078fe8ff */
[----:B------:R-:W-:Y:S01]  /*12e40*/  IMAD.U32 R2, R2, 0x2, R3 ;  /* 0x0000000202027824 */ /* 0x000fe200078e0003 */
[----:B------:R-:W-:-:S04]  /*12e50*/  LOP3.LUT R3, R0, 0x1, RZ, 0xc0, !PT ;  /* 0x0000000100037812 */ /* 0x000fc800078ec0ff */
[----:B------:R-:W-:Y:S01]  /*12e60*/  LEA R15, R2, UR8, 0x1 ;  /* 0x00000008020f7c11 */ /* 0x000fe2000f8e08ff */
[----:B-1--4-:R-:W-:Y:S06]  /*12e70*/  @P0 BRA `(.L_x_534) ;  /* 0x0000000000200947 */ /* 0x012fec0003800000 */
        /* <DEDUP_REMOVED lines=8> */
.L_x_534:
[----:B------:R-:W-:Y:S01]  /*12f00*/  ULDC.U8 UR7, c[0x0][0x3d8] ;  /* 0x0000f60000077ab9 */ /* 0x000fe20000000000 */
[----:B------:R-:W-:Y:S01]  /*12f10*/  ULDC.U8 UR9, c[0x0][0x3d9] ;  /* 0x0000f64000097ab9 */ /* 0x000fe20000000000 */
[----:B------:R-:W-:Y:S01]  /*12f20*/  ISETP.NE.AND P2, PT, RZ, UR7, PT ;  /* 0x00000007ff007c0c */ /* 0x000fe2000bf45270 */
[----:B--2---:R-:W-:Y:S01]  /*12f30*/  FADD.FTZ R21, R5, R21 ;  /* 0x0000001505157221 */ /* 0x004fe20000010000 */
        /* <DEDUP_REMOVED lines=18> */
.L_x_535:
        /* <DEDUP_REMOVED lines=182> */
.L_x_537:
[----:B------:R-:W-:Y:S05]  /*13bc0*/  BSYNC B0 ;  /* 0x0000000000007941 */ /* 0x000fea0003800000 */
.L_x_536:
        /* <DEDUP_REMOVED lines=40> */
.L_x_539:
[----:B------:R-:W-:Y:S05]  /*13e50*/  BSYNC B0 ;  /* 0x0000000000007941 */ /* 0x000fea0003800000 */
.L_x_538:
        /* <DEDUP_REMOVED lines=16> */
.L_x_541:
[----:B------:R-:W-:Y:S05]  /*13f60*/  BSYNC B0 ;  /* 0x0000000000007941 */ /* 0x000fea0003800000 */
.L_x_540:
[----:B-1----:R-:W1:Y:S01]  /*13f70*/  LDS.128 R196, [R196+0x1000] ;  /* 0x00100000c4c47984 */ /* 0x002e620000000c00 */
[----:B------:R-:W-:Y:S04]  /*13f80*/  BSSY B0, `(.L_x_542) ;  /* 0x000000f000007945 */ /* 0x000fe80003800000 */
[----:B------:R-:W-:Y:S05]  /*13f90*/  @P1 BRA `(.L_x_543) ;  /* 0x0000000000341947 */ /* 0x000fea0003800000 */
[----:B------:R-:W-:Y:S01]  /*13fa0*/  IADD3 R0, P0, R2, 0x40, RZ ;  /* 0x0000004002007810 */ /* 0x000fe20007f1e0ff */
[----:B------:R-:W-:Y:S01]  /*13fb0*/  ULDC.64 UR6, c[0x0][0x298] ;  /* 0x0000a60000067ab9 */ /* 0x000fe20000000a00 */
[----:B------:R-:W-:-:S03]  /*13fc0*/  MOV R7, R5 ;  /* 0x0000000500077202 */ /* 0x000fc60000000f00 */
[----:B------:R-:W-:-:S04]  /*13fd0*/  IMAD.X R6, RZ, RZ, R3, P0 ;  /* 0x000000ffff067224 */ /* 0x000fc800000e0603 */
[----:B---3--:R-:W-:Y:S02]  /*13fe0*/  IMAD R10, R6, UR6, RZ ;  /* 0x00000006060a7c24 */ /* 0x008fe4000f8e02ff */
        /* <DEDUP_REMOVED lines=8> */
.L_x_543:
[----:B------:R-:W-:Y:S05]  /*14070*/  BSYNC B0 ;  /* 0x0000000000007941 */ /* 0x000fea0003800000 */
.L_x_542:
        /* <DEDUP_REMOVED lines=15> */
.L_x_495:
        /* <DEDUP_REMOVED lines=88> */
.L_x_545:
[----:B------:R-:W-:Y:S05]  /*146f0*/  BSYNC B0 ;  /* 0x0000000000007941 */ /* 0x000fea0003800000 */
.L_x_544:
        /* <DEDUP_REMOVED lines=17> */
.L_x_547:
[----:B------:R-:W-:Y:S05]  /*14810*/  BSYNC B0 ;  /* 0x0000000000007941 */ /* 0x000fea0003800000 */
.L_x_546:
        /* <DEDUP_REMOVED lines=15> */
.L_x_549:
[----:B------:R-:W-:Y:S05]  /*14910*/  BSYNC B0 ;  /* 0x0000000000007941 */ /* 0x000fea0003800000 */
.L_x_548:
        /* <DEDUP_REMOVED lines=14> */
.L_x_551:
[----:B------:R-:W-:Y:S05]  /*14a00*/  BSYNC B0 ;  /* 0x0000000000007941 */ /* 0x000fea0003800000 */
.L_x_550:
        /* <DEDUP_REMOVED lines=10> */
.L_x_553:
[----:B------:R-:W-:Y:S05]  /*14ab0*/  BSYNC B0 ;  /* 0x0000000000007941 */ /* 0x000fea0003800000 */
.L_x_552:
        /* <DEDUP_REMOVED lines=10> */
.L_x_555:
[----:B------:R-:W-:Y:S05]  /*14b60*/  BSYNC B0 ;  /* 0x0000000000007941 */ /* 0x000fea0003800000 */
.L_x_554:
        /* <DEDUP_REMOVED lines=10> */
.L_x_557:
[----:B------:R-:W-:Y:S05]  /*14c10*/  BSYNC B0 ;  /* 0x0000000000007941 */ /* 0x000fea0003800000 */
.L_x_556:
        /* <DEDUP_REMOVED lines=10> */
.L_x_558:
        /* <DEDUP_REMOVED lines=12> */
.L_x_727:


//--------------------- .text._ZN5flash16flash_fwd_kernelI23Flash_fwd_kernel_traitsILi32ELi128ELi128ELi4ELb0ELb0EN7cutlass6half_tE19Flash_kernel_traitsILi32ELi128ELi128ELi4ES3_EELb1ELb1ELb0ELb1ELb0ELb0ELb0ELb1EEEvNS_16Flash_fwd_paramsE --------------------------
	.section	.text._ZN5flash16flash_fwd_kernelI23Flash_fwd_kernel_traitsILi32ELi128ELi128ELi4ELb0ELb0EN7cutlass6half_tE19Flash_kernel_traitsILi32ELi128ELi128ELi4ES3_EELb1ELb1ELb0ELb1ELb0ELb0ELb0ELb1EEEvNS_16Flash_fwd_paramsE,"ax",@progbits
	.align	128
        .global         _ZN5flash16flash_fwd_kernelI23Flash_fwd_kernel_traitsILi32ELi128ELi128ELi4ELb0ELb0EN7cutlass6half_tE19Flash_kernel_traitsILi32ELi128ELi128ELi4ES3_EELb1ELb1ELb0ELb1ELb0ELb0ELb0ELb1EEEvNS_16Flash_fwd_paramsE
        .type           _ZN5flash16flash_fwd_kernelI23Flash_fwd_kernel_traitsILi32ELi128ELi128ELi4ELb0ELb0EN7cutlass6half_tE19Flash_kernel_traitsILi32ELi128ELi128ELi4ES3_EELb1ELb1ELb0ELb1ELb0ELb0ELb0ELb1EEEvNS_16Flash_fwd_paramsE,@function
        .size           _ZN5flash16flash_fwd_kernelI23Flash_fwd_kernel_traitsILi32ELi128ELi128ELi4ELb0ELb0EN7cutlass6half_tE19Flash_kernel_traitsILi32ELi128ELi128ELi4ES3_EELb1ELb1ELb0ELb1ELb0ELb0ELb0ELb1EEEvNS_16Flash_fwd_paramsE,(.L_x_715 - _ZN5flash16flash_fwd_kernelI23Flash_fwd_kernel_traitsILi32ELi128ELi128ELi4ELb0ELb0EN7cutlass6half_tE19Flash_kernel_traitsILi32ELi128ELi128ELi4ES3_EELb1ELb1ELb0ELb1ELb0ELb0ELb0ELb1EEEvNS_16Flash_fwd_paramsE)
        .other          _ZN5flash16flash_fwd_kernelI23Flash_fwd_kernel_traitsILi32ELi128ELi128ELi4ELb0ELb0EN7cutlass6half_tE19Flash_kernel_traitsILi32ELi128ELi128ELi4ES3_EELb1ELb1ELb0ELb1ELb0ELb0ELb0ELb1EEEvNS_16Flash_fwd_paramsE,@"STO_CUDA_ENTRY STV_DEFAULT"
_ZN5flash16flash_fwd_kernelI23Flash_fwd_kernel_traitsILi32ELi128ELi128ELi4ELb0ELb0EN7cutlass6half_tE19Flash_kernel_traitsILi32ELi128ELi128ELi4ES3_EELb1ELb1ELb0ELb1ELb0ELb0ELb0ELb1EEEvNS_16Flash_fwd_paramsE:
.text._ZN5flash16flash_fwd_kernelI23Flash_fwd_kernel_traitsILi32ELi128ELi128ELi4ELb0ELb0EN7cutlass6half_tE19Flash_kernel_traitsILi32ELi128ELi128ELi4ES3_EELb1ELb1ELb0ELb1ELb0ELb0ELb0ELb1EEEvNS_16Flash_fwd_paramsE:
[----:B------:R-:W1:Y:S08]  /*0000*/  LDC R1, c[0x0][0x28] ;  /* 0x00000a00ff017b82 */ /* 0x000e700000000800 */
[----:B------:R-:W2:Y:S01]  /*0010*/  LDC.64 R180, c[0x0][0x198] ;  /* 0x00006600ffb47b82 */ /* 0x000ea20000000a00 */
[----:B------:R-:W-:Y:S01]  /*0020*/  BSSY B3, `(.L_x_559) ;  /* 0x0000003000037945 */ /* 0x000fe20003800000 */
[----:B-1----:R-:W-:-:S06]  /*0030*/  IADD3 R1, R1, -0x410, RZ ;  /* 0xfffffbf001017810 */ /* 0x002fcc0007ffe0ff */
[----:B--2---:R-:W-:Y:S05]  /*0040*/  CALL.REL.NOINC `($_ZN5flash16flash_fwd_kernelI23Flash_fwd_kernel_traitsILi32ELi128ELi128ELi4ELb0ELb0EN7cutlass6half_tE19Flash_kernel_traitsILi32ELi128ELi128ELi4ES3_EELb1ELb1ELb0ELb1ELb0ELb0ELb0ELb1EEEvNS_16Flash_fwd_paramsE$_ZN5flash22compute_attn_1rowblockI23Flash_fwd_kernel_traitsILi32ELi128ELi128ELi4ELb0ELb0EN7cutlass6half_tE19Flash_kernel_traitsILi32ELi128ELi128ELi4ES3_EELb1ELb1ELb0ELb1ELb0ELb0ELb0ELb1ENS_16Flash_fwd_paramsEEEvRKT8_iii) ;  /* 0x0000000000087944 */ /* 0x004fea0003c00000 */
[----:B------:R-:W-:Y:S05]  /*0050*/  BSYNC B3 ;  /* 0x0000000000037941 */ /* 0x000fea0003800000 */
.L_x_559:
[----:B------:R-:W-:Y:S05]  /*0060*/  EXIT ;  /* 0x000000000000794d */ /* 0x000fea0003800000 */
        .type           $_ZN5flash16flash_fwd_kernelI23Flash_fwd_kernel_traitsILi32ELi128ELi128ELi4ELb0ELb0EN7cutlass6half_tE19Flash_kernel_traitsILi32ELi128ELi128ELi4ES3_EELb1ELb1ELb0ELb1ELb0ELb0ELb0ELb1EEEvNS_16Flash_fwd_paramsE$_ZN5flash22compute_attn_1rowblockI23Flash_fwd_kernel_traitsILi32ELi128ELi128ELi4ELb0ELb0EN7cutlass6half_tE19Flash_kernel_traitsILi32ELi128ELi128ELi4ES3_EELb1ELb1ELb0ELb1ELb0ELb0ELb0ELb1ENS_16Flash_fwd_paramsEEEvRKT8_iii,@function
        .size           $_ZN5flash16flash_fwd_kernelI23Flash_fwd_kernel_traitsILi32ELi128ELi128ELi4ELb0ELb0EN7cutlass6half_tE19Flash_kernel_traitsILi32ELi128ELi128ELi4ES3_EELb1ELb1ELb0ELb1ELb0ELb0ELb0ELb1EEEvNS_16Flash_fwd_paramsE$_ZN5flash22compute_attn_1rowblockI23Flash_fwd_kernel_traitsILi32ELi128ELi128ELi4ELb0ELb0EN7cutlass6half_tE19Flash_kernel_traitsILi32ELi128ELi128ELi4ES3_EELb1ELb1ELb0ELb1ELb0ELb0ELb0ELb1ENS_16Flash_fwd_paramsEEEvRKT8_iii,(.L_x_715 - $_ZN5flash16flash_fwd_kernelI23Flash_fwd_kernel_traitsILi32ELi128ELi128ELi4ELb0ELb0EN7cutlass6half_tE19Flash_kernel_traitsILi32ELi128ELi128ELi4ES3_EELb1ELb1ELb0ELb1ELb0ELb0ELb0ELb1EEEvNS_16Flash_fwd_paramsE$_ZN5flash22compute_attn_1rowblockI23Flash_fwd_kernel_traitsILi32ELi128ELi128ELi4ELb0ELb0EN7cutlass6half_tE19Flash_kernel_traitsILi32ELi128ELi128ELi4ES3_EELb1ELb1ELb0ELb1ELb0ELb0ELb0ELb1ENS_16Flash_fwd_paramsEEEvRKT8_iii)
$_ZN5flash16flash_fwd_kernelI23Flash_fwd_kernel_traitsILi32ELi128ELi128ELi4ELb0ELb0EN7cutlass6half_tE19Flash_kernel_traitsILi32ELi128ELi128ELi4ES3_EELb1ELb1ELb0ELb1ELb0ELb0ELb0ELb1EEEvNS_16Flash_fwd_paramsE$_ZN5flash22compute_attn_1rowblockI23Flash_fwd_kernel_traitsILi32ELi128ELi128ELi4ELb0ELb0EN7cutlass6half_tE19Flash_kernel_traitsILi32ELi128ELi128ELi4ES3_EELb1ELb1ELb0ELb1ELb0ELb0ELb0ELb1ENS_16Flash_fwd_paramsEEEvRKT8_iii:
[----:B------:R-:W-:Y:S02]  /*0070*/  ULDC.64 UR4, c[0x0][0x208] ;  /* 0x0000820000047ab9 */ /* 0x000fe40000000a00 */
[----:B------:R-:W2:Y:S04]  /*0080*/  LD.E.U8 R0, desc[UR4][R180.64+0x1a4] ;  /* 0x0001a404b4007980 */ /* 0x000ea8000c101100 */
[----:B------:R-:W3:Y:S01]  /*0090*/  LD.E.64 R228, desc[UR4][R180.64+0x190] ;  /* 0x00019004b4e47980 */ /* 0x000ee2000c101b00 */
[----:B------:R-:W-:Y:S01]  /*00a0*/  S2UR UR8, SR_CTAID.Y ;  /* 0x00000000000879c3 */ /* 0x000fe20000002600 */
[----:B------:R-:W1:Y:S02]  /*00b0*/  S2R R231, SR_TID.X ;  /* 0x0000000000e77919 */ /* 0x000e640000002100 */
[----:B------:R-:W4:Y:S05]  /*00c0*/  LD.E.64 R2, desc[UR4][R180.64+0x198] ;  /* 0x00019804b4027980 */ /* 0x000f2a000c101b00 */
[----:B------:R-:W-:Y:S01]  /*00d0*/  S2UR UR7, SR_CTAID.X ;  /* 0x00000000000779c3 */ /* 0x000fe20000002500 */
[----:B------:R-:W4:Y:S04]  /*00e0*/  LD.E R8, desc[UR4][R180.64+0x60] ;  /* 0x00006004b4087980 */ /* 0x000f28000c101900 */
[----:B------:R-:W5:Y:S03]  /*00f0*/  LD.E.U8 R193, desc[UR4][R180.64+0x178] ;  /* 0x00017804b4c17980 */ /* 0x000f66000c101100 */
[----:B------:R-:W1:Y:S02]  /*0100*/  S2UR UR6, SR_CTAID.Z ;  /* 0x00000000000679c3 */ /* 0x000e640000002700 */
[----:B-1----:R-:W-:-:S06]  /*0110*/  ULOP3.LUT UR6, UR6, UR7, UR8, 0xfe, !UPT ;  /* 0x0000000706067292 */ /* 0x002fcc000f8efe08 */
[----:B------:R-:W-:-:S13]  /*0120*/  LOP3.LUT P2, RZ, R231, UR6, RZ, 0xfc, !PT ;  /* 0x00000006e7ff7c12 */ /* 0x000fda000f84fcff */
[----:B------:R-:W4:Y:S01]  /*0130*/  @!P2 LD.E.64 R6, desc[UR4][R180.64+0x1a8] ;  /* 0x0001a804b406a980 */ /* 0x000f22000c101b00 */
[----:B--2---:R-:W-:-:S13]  /*0140*/  ISETP.NE.AND P1, PT, R0, RZ, PT ;  /* 0x000000ff0000720c */ /* 0x004fda0003f25270 */
[----:B---3--:R-:W2:Y:S04]  /*0150*/  @P1 LD.E.64 R228, desc[UR4][R228.64] ;  /* 0x00000004e4e41980 */ /* 0x008ea8000c101b00 */
[----:B------:R-:W3:Y:S04]  /*0160*/  @P1 LD.E R0, desc[UR4][R180.64+0x1a0] ;  /* 0x0001a004b4001980 */ /* 0x000ee8000c101900 */
[----:B----4-:R-:W3:Y:S04]  /*0170*/  @P1 LD.E.64 R4, desc[UR4][R2.64] ;  /* 0x0000000402041980 */ /* 0x010ee8000c101b00 */
[----:B--2---:R1:W-:Y:S04]  /*0180*/  @!P2 ST.E.64 desc[UR4][R6.64], R228 ;  /* 0x000000e40600a985 */ /* 0x0043e8000c101b04 */
[----:B-1----:R-:W2:Y:S01]  /*0190*/  @!P2 LD.E.64 R6, desc[UR4][R180.64+0x1a8] ;  /* 0x0001a804b406a980 */ /* 0x002ea2000c101b00 */
[----:B---3--:R-:W-:-:S05]  /*01a0*/  @P1 IADD3 R0, P0, R0, R4, RZ ;  /* 0x0000000400001210 */ /* 0x008fca0007f1e0ff */
[----:B------:R-:W-:Y:S02]  /*01b0*/  @P1 IMAD.X R4, RZ, RZ, R5, P0 ;  /* 0x000000ffff041224 */ /* 0x000fe400000e0605 */
[----:B------:R-:W-:Y:S02]  /*01c0*/  @P1 IMAD.MOV.U32 R2, RZ, RZ, R0 ;  /* 0x000000ffff021224 */ /* 0x000fe400078e0000 */
[----:B------:R-:W-:Y:S01]  /*01d0*/  @P1 IMAD.MOV.U32 R3, RZ, RZ, R4 ;  /* 0x000000ffff031224 */ /* 0x000fe200078e0004 */
[----:B------:R-:W1:Y:S04]  /*01e0*/  S2R R41, SR_CTAID.Y ;  /* 0x0000000000297919 */ /* 0x000e680000002600 */
[----:B--2---:R2:W-:Y:S04]  /*01f0*/  @!P2 ST.E.64 desc[UR4][R6.64+0x8], R2 ;  /* 0x000008020600a985 */ /* 0x0045e8000c101b04 */
[----:B------:R-:W3:Y:S01]  /*0200*/  LD.E.64 R4, desc[UR4][R180.64+0xe0] ;  /* 0x0000e004b4047980 */ /* 0x000ee2000c101b00 */
[----:B------:R-:W-:-:S03]  /*0210*/  IMAD.MOV.U32 R23, RZ, RZ, -0x1 ;  /* 0xffffffffff177424 */ /* 0x000fc600078e00ff */
[----:B--2---:R-:W2:Y:S01]  /*0220*/  LD.E.64 R6, desc[UR4][R180.64+0xf0] ;  /* 0x0000f004b4067980 */ /* 0x004ea2000c101b00 */
[----:B---3--:R-:W-:-:S04]  /*0230*/  ISETP.NE.U32.AND P1, PT, R4, RZ, PT ;  /* 0x000000ff0400720c */ /* 0x008fc80003f25070 */
[----:B------:R-:W-:Y:S01]  /*0240*/  ISETP.NE.AND.EX P1, PT, R5, RZ, PT, P1 ;  /* 0x000000ff0500720c */ /* 0x000fe20003f25310 */
[----:B-1----:R-:W-:-:S12]  /*0250*/  IMAD.WIDE R4, R41, 0x4, R4 ;  /* 0x0000000429047825 */ /* 0x002fd800078e0204 */
[----:B------:R-:W3:Y:S04]  /*0260*/  @P1 LD.E R23, desc[UR4][R4.64] ;  /* 0x0000000404171980 */ /* 0x000ee8000c101900 */
[----:B------:R-:W3:Y:S04]  /*0270*/  @P1 LD.E R0, desc[UR4][R4.64+0x4] ;  /* 0x0000040404001980 */ /* 0x000ee8000c101900 */
[----:B------:R-:W4:Y:S01]  /*0280*/  LD.E.64 R4, desc[UR4][R180.64+0xe8] ;  /* 0x0000e804b4047980 */ /* 0x000f22000c101b00 */
[----:B------:R-:W1:Y:S01]  /*0290*/  S2R R44, SR_CTAID.Z ;  /* 0x00000000002c7919 */ /* 0x000e620000002700 */
[----:B--2---:R-:W-:Y:S01]  /*02a0*/  ISETP.NE.U32.AND P0, PT, R6, RZ, PT ;  /* 0x000000ff0600720c */ /* 0x004fe20003f05070 */
[----:B---3--:R-:W-:-:S06]  /*02b0*/  @P1 IMAD.IADD R213, R0, 0x1, -R23 ;  /* 0x0000000100d51824 */ /* 0x008fcc00078e0a17 */
[----:B------:R-:W2:Y:S01]  /*02c0*/  @!P1 LD.E R213, desc[UR4][R180.64+0xb4] ;  /* 0x0000b404b4d59980 */ /* 0x000ea2000c101900 */
[----:B------:R-:W-:Y:S01]  /*02d0*/  ISETP.NE.AND.EX P0, PT, R7, RZ, PT, P0 ;  /* 0x000000ff0700720c */ /* 0x000fe20003f05300 */
[----:B------:R-:W-:Y:S01]  /*02e0*/  IMAD.MOV.U32 R24, RZ, RZ, RZ ;  /* 0x000000ffff187224 */ /* 0x000fe200078e00ff */
[----:B------:R-:W-:-:S04]  /*02f0*/  SHF.R.S32.HI R39, RZ, 0x1f, R231 ;  /* 0x0000001fff277819 */ /* 0x000fc800000114e7 */
[----:B------:R-:W-:-:S07]  /*0300*/  LEA.HI R192, R39, R231, RZ, 0x5 ;  /* 0x000000e727c07211 */ /* 0x000fce00078f28ff */
[----:B------:R-:W-:-:S05]  /*0310*/  @P0 IMAD.WIDE R6, R41, 0x4, R6 ;  /* 0x0000000429060825 */ /* 0x000fca00078e0206 */
[----:B------:R3:W5:Y:S01]  /*0320*/  @P0 LD.E R24, desc[UR4][R6.64] ;  /* 0x0000000406180980 */ /* 0x000762000c101900 */
[----:B-1----:R-:W-:-:S04]  /*0330*/  IMAD R0, R41, R8, R44 ;  /* 0x0000000829007224 */ /* 0x002fc800078e022c */
[----:B------:R-:W-:Y:S01]  /*0340*/  IMAD.SHL.U32 R0, R0, 0x20, RZ ;  /* 0x0000002000007824 */ /* 0x000fe200078e00ff */
[----:B------:R-:W-:Y:S01]  /*0350*/  STL [R1+0x2d4], R23 ;  /* 0x0002d41701007387 */ /* 0x000fe20000100800 */
[----:B----4-:R-:W-:Y:S02]  /*0360*/  ISETP.NE.U32.AND P2, PT, R4, RZ, PT ;  /* 0x000000ff0400720c */ /* 0x010fe40003f45070 */
[----:B---3--:R-:W-:-:S05]  /*0370*/  LOP3.LUT R6, R192, 0xffffffe0, RZ, 0xc0, !PT ;  /* 0xffffffe0c0067812 */ /* 0x008fca00078ec0ff */
[----:B------:R-:W-:-:S05]  /*0380*/  IMAD.IADD R85, R231, 0x1, -R6 ;  /* 0x00000001e7557824 */ /* 0x000fca00078e0a06 */
[----:B------:R-:W-:-:S05]  /*0390*/  IADD3 R7, P1, P0, R0, R2, R85 ;  /* 0x0000000200077210 */ /* 0x000fca000783e055 */
[----:B------:R1:W-:Y:S01]  /*03a0*/  STL [R1+0x2d0], R7 ;  /* 0x0002d00701007387 */ /* 0x0003e20000100800 */
[----:B------:R-:W-:Y:S01]  /*03b0*/  ISETP.NE.AND.EX P2, PT, R5, RZ, PT, P2 ;  /* 0x000000ff0500720c */ /* 0x000fe20003f45320 */
[----:B------:R-:W-:Y:S01]  /*03c0*/  BSSY B0, `(.L_x_560) ;  /* 0x000000b000007945 */ /* 0x000fe20003800000 */
[----:B------:R-:W-:Y:S01]  /*03d0*/  IMAD.MOV.U32 R32, RZ, RZ, -0x1 ;  /* 0xffffffffff207424 */ /* 0x000fe200078e00ff */
[----:B------:R-:W-:Y:S01]  /*03e0*/  SHF.R.S32.HI R6, RZ, 0x1f, R0 ;  /* 0x0000001fff067819 */ /* 0x000fe20000011400 */
[----:B------:R-:W-:Y:S01]  /*03f0*/  IMAD.WIDE R4, R41, 0x4, R4 ;  /* 0x0000000429047825 */ /* 0x000fe200078e0204 */
[----:B-1----:R-:W-:Y:S01]  /*0400*/  SHF.R.S32.HI R7, RZ, 0x1f, R85 ;  /* 0x0000001fff077819 */ /* 0x002fe20000011455 */
[----:B--2---:R1:W-:Y:S07]  /*0410*/  STL [R1+0x2ec], R213 ;  /* 0x0002ecd501007387 */ /* 0x0043ee0000100800 */
[----:B------:R-:W-:Y:S05]  /*0420*/  @!P2 BRA `(.L_x_561) ;  /* 0x000000000010a947 */ /* 0x000fea0003800000 */
[----:B------:R-:W2:Y:S02]  /*0430*/  LD.E.U8 R0, desc[UR4][R180.64+0x1b2] ;  /* 0x0001b204b4007980 */ /* 0x000ea4000c101100 */
[----:B--2---:R-:W-:-:S13]  /*0440*/  ISETP.NE.AND P3, PT, R0, RZ, PT ;  /* 0x000000ff0000720c */ /* 0x004fda0003f65270 */
[----:B------:R-:W-:Y:S05]  /*0450*/  @!P3 BRA `(.L_x_561) ;  /* 0x000000000004b947 */ /* 0x000fea0003800000 */
[----:B------:R2:W5:Y:S02]  /*0460*/  LD.E R32, desc[UR4][R4.64] ;  /* 0x0000000404207980 */ /* 0x000564000c101900 */
.L_x_561:
[----:B------:R-:W-:Y:S05]  /*0470*/  BSYNC B0 ;  /* 0x0000000000007941 */ /* 0x000fea0003800000 */
.L_x_560:
[----:B------:R-:W-:Y:S01]  /*0480*/  BSSY B0, `(.L_x_562) ;  /* 0x000000a000007945 */ /* 0x000fe20003800000 */
[----:B------:R-:W-:-:S03]  /*0490*/  IADD3.X R241, R6, R3, R7, P1, P0 ;  /* 0x0000000306f17210 */ /* 0x000fc60000fe0407 */
[----:B------:R-:W-:Y:S05]  /*04a0*/  @!P2 BRA `(.L_x_563) ;  /* 0x000000000018a947 */ /* 0x000fea0003800000 */
[----:B------:R-:W3:Y:S02]  /*04b0*/  LD.E.U8 R0, desc[UR4][R180.64+0x1b2] ;  /* 0x0001b204b4007980 */ /* 0x000ee4000c101100 */
[----:B---3--:R-:W-:-:S13]  /*04c0*/  ISETP.NE.AND P0, PT, R0, RZ, PT ;  /* 0x000000ff0000720c */ /* 0x008fda0003f05270 */
[----:B------:R-:W3:Y:S02]  /*04d0*/  @P0 LD.E R6, desc[UR4][R4.64+0x4] ;  /* 0x0000040404060980 */ /* 0x000ee4000c101900 */
[----:B---3-5:R-:W-:-:S06]  /*04e0*/  @P0 IADD3 R6, R6, -R32, RZ ;  /* 0x8000002006060210 */ /* 0x028fcc0007ffe0ff */
[----:B------:R4:W5:Y:S01]  /*04f0*/  @!P0 LD.E R6, desc[UR4][R4.64] ;  /* 0x0000000404068980 */ /* 0x000962000c101900 */
[----:B------:R-:W-:Y:S05]  /*0500*/  BRA `(.L_x_564) ;  /* 0x0000000000047947 */ /* 0x000fea0003800000 */
.L_x_563:
[----:B------:R3:W5:Y:S02]  /*0510*/  LD.E R6, desc[UR4][R180.64+0xb8] ;  /* 0x0000b804b4067980 */ /* 0x000764000c101900 */
.L_x_564:
[----:B------:R-:W-:Y:S05]  /*0520*/  BSYNC B0 ;  /* 0x0000000000007941 */ /* 0x000fea0003800000 */
.L_x_562:
[----:B------:R-:W2:Y:S01]  /*0530*/  LD.E.64 R2, desc[UR4][R180.64+0xf8] ;  /* 0x0000f804b4027980 */ /* 0x000ea2000c101b00 */
[----:B------:R-:W-:Y:S01]  /*0540*/  BSSY B1, `(.L_x_565) ;  /* 0x0000011000017945 */ /* 0x000fe20003800000 */
[----:B--2---:R-:W-:-:S04]  /*0550*/  ISETP.NE.U32.AND P0, PT, R2, RZ, PT ;  /* 0x000000ff0200720c */ /* 0x004fc80003f05070 */
[----:B------:R-:W-:-:S13]  /*0560*/  ISETP.NE.AND.EX P0, PT, R3, RZ, PT, P0 ;  /* 0x000000ff0300720c */ /* 0x000fda0003f05300 */
[----:B------:R-:W-:Y:S05]  /*0570*/  @!P0 BRA `(.L_x_566) ;  /* 0x0000000000108947 */ /* 0x000fea0003800000 */
[----:B------:R-:W-:-:S05]  /*0580*/  IMAD.WIDE R2, R41, 0x4, R2 ;  /* 0x0000000429027825 */ /* 0x000fca00078e0202 */
[----:B------:R-:W2:Y:S02]  /*0590*/  LD.E R0, desc[UR4][R2.64] ;  /* 0x0000000402007980 */ /* 0x000ea4000c101900 */
[----:B--2--5:R-:W-:Y:S01]  /*05a0*/  IADD3 R84, R0, -R24, RZ ;  /* 0x8000001800547210 */ /* 0x024fe20007ffe0ff */
[----:B------:R-:W-:Y:S05]  /*05b0*/  BRA `(.L_x_567) ;  /* 0x0000000000247947 */ /* 0x000fea0003800000 */
.L_x_566:
[----:B------:R-:W2:Y:S01]  /*05c0*/  LD.E.64 R2, desc[UR4][R180.64+0x108] ;  /* 0x00010804b4027980 */ /* 0x000ea2000c101b00 */
[----:B------:R-:W-:Y:S01]  /*05d0*/  BSSY B0, `(.L_x_568) ;  /* 0x0000006000007945 */ /* 0x000fe20003800000 */
[----:B------:R-:W-:Y:S01]  /*05e0*/  IMAD.MOV.U32 R0, RZ, RZ, RZ ;  /* 0x000000ffff007224 */ /* 0x000fe200078e00ff */
[----:B--2---:R-:W-:-:S04]  /*05f0*/  ISETP.NE.U32.AND P0, PT, R2, RZ, PT ;  /* 0x000000ff0200720c */ /* 0x004fc80003f05070 */
[----:B------:R-:W-:-:S13]  /*0600*/  ISETP.NE.AND.EX P0, PT, R3, RZ, PT, P0 ;  /* 0x000000ff0300720c */ /* 0x000fda0003f05300 */
[----:B------:R-:W-:Y:S05]  /*0610*/  @!P0 BRA `(.L_x_569) ;  /* 0x0000000000048947 */ /* 0x000fea0003800000 */
[----:B------:R2:W5:Y:S02]  /*0620*/  LD.E R0, desc[UR4][R180.64+0xbc] ;  /* 0x0000bc04b4007980 */ /* 0x000564000c101900 */
.L_x_569:
[----:B------:R-:W-:Y:S05]  /*0630*/  BSYNC B0 ;  /* 0x0000000000007941 */ /* 0x000fea0003800000 */
.L_x_568:
[----:B-----5:R-:W-:Y:S02]  /*0640*/  IADD3 R84, R0, R6, -R24 ;  /* 0x0000000600547210 */ /* 0x020fe40007ffe818 */
.L_x_567:
[----:B------:R-:W-:Y:S05]  /*0650*/  BSYNC B1 ;  /* 0x0000000000017941 */ /* 0x000fea0003800000 */
.L_x_565:
[----:B------:R-:W5:Y:S01]  /*0660*/  S2R R25, SR_CTAID.X ;  /* 0x0000000000197919 */ /* 0x000f620000002500 */
[----:B------:R-:W-:Y:S01]  /*0670*/  MOV R0, 0x50 ;  /* 0x0000005000007802 */ /* 0x000fe20000000f00 */
[----:B------:R-:W-:-:S03]  /*0680*/  IMAD.MOV.U32 R3, RZ, RZ, 0x0 ;  /* 0x00000000ff037424 */ /* 0x000fc600078e00ff */
[----:B------:R-:W-:Y:S01]  /*0690*/  MOV R2, R0 ;  /* 0x0000000000027202 */ /* 0x000fe20000000f00 */
[----:B-----5:R-:W-:-:S05]  /*06a0*/  IMAD.SHL.U32 R248, R25, 0x80, RZ ;  /* 0x0000008019f87824 */ /* 0x020fca00078e00ff */
[----:B------:R-:W-:-:S13]  /*06b0*/  ISETP.GT.AND P0, PT, R213, R248, PT ;  /* 0x000000f8d500720c */ /* 0x000fda0003f04270 */
[----:B-1234-:R-:W-:Y:S05]  /*06c0*/  @!P0 RET.REL.NODEC R2 `(_ZN5flash16flash_fwd_kernelI23Flash_fwd_kernel_traitsILi32ELi128ELi128ELi4ELb0ELb0EN7cutlass6half_tE19Flash_kernel_traitsILi32ELi128ELi128ELi4ES3_EELb1ELb1ELb0ELb1ELb0ELb0ELb0ELb1EEEvNS_16Flash_fwd_paramsE) ;  /* 0xfffffff8024c8950 */ /* 0x01efea0003c3ffff */
[----:B------:R-:W2:Y:S01]  /*06d0*/  LD.E R0, desc[UR4][R180.64+0x188] ;  /* 0x00018804b4007980 */ /* 0x000ea2000c101900 */
[----:B------:R-:W-:Y:S01]  /*06e0*/  IADD3 R3, -R213, 0xff, R248 ;  /* 0x000000ffd5037810 */ /* 0x000fe20007ffe1f8 */
[----:B------:R-:W-:-:S03]  /*06f0*/  VIADD R2, R84, 0x7f ;  /* 0x0000007f54027836 */ /* 0x000fc60000000000 */
[----:B--2---:R-:W-:Y:S02]  /*0700*/  IADD3 R0, R0, R3, R84 ;  /* 0x0000000300007210 */ /* 0x004fe40007ffe054 */
[----:B------:R-:W-:Y:S02]  /*0710*/  SHF.R.S32.HI R3, RZ, 0x1f, R2 ;  /* 0x0000001fff037819 */ /* 0x000fe40000011402 */
[----:B------:R-:W-:Y:S02]  /*0720*/  SHF.R.S32.HI R4, RZ, 0x1f, R0 ;  /* 0x0000001fff047819 */ /* 0x000fe40000011400 */
[----:B------:R-:W-:Y:S02]  /*0730*/  LEA.HI R2, R3, R2, RZ, 0x7 ;  /* 0x0000000203027211 */ /* 0x000fe400078f38ff */
[----:B------:R-:W-:Y:S02]  /*0740*/  LEA.HI R0, R4, R0, RZ, 0x7 ;  /* 0x0000000004007211 */ /* 0x000fe400078f38ff */
[----:B------:R-:W-:-:S02]  /*0750*/  SHF.R.S32.HI R2, RZ, 0x7, R2 ;  /* 0x00000007ff027819 */ /* 0x000fc40000011402 */
[----:B------:R-:W-:-:S04]  /*0760*/  SHF.R.S32.HI R0, RZ, 0x7, R0 ;  /* 0x00000007ff007819 */ /* 0x000fc80000011400 */
[----:B------:R-:W-:-:S04]  /*0770*/  VIMNMX R214, R2, R0, PT ;  /* 0x0000000002d67248 */ /* 0x000fc80003fe0100 */
[----:B------:R-:W-:Y:S01]  /*0780*/  ISETP.GE.AND P0, PT, R214, 0x1, PT ;  /* 0x00000001d600780c */ /* 0x000fe20003f06270 */
[----:B------:R1:W-:-:S12]  /*0790*/  STL [R1+0x1b0], R214 ;  /* 0x0001b0d601007387 */ /* 0x0003d80000100800 */
[----:B------:R-:W-:Y:S05]  /*07a0*/  @!P0 BRA `(.L_x_570) ;  /* 0x000002cc00488947 */ /* 0x000fea0003800000 */
[----:B------:R-:W2:Y:S01]  /*07b0*/  LD.E R18, desc[UR4][R180.64+0x68] ;  /* 0x00006804b4127980 */ /* 0x000ea2000c101900 */
[----:B------:R-:W-:-:S03]  /*07c0*/  ISETP.NE.AND P1, PT, R32, -0x1, PT ;  /* 0xffffffff2000780c */ /* 0x000fc60003f25270 */
[----:B------:R-:W3:Y:S01]  /*07d0*/  LD.E.64 R242, desc[UR4][R180.64+0x38] ;  /* 0x00003804b4f27980 */ /* 0x000ee2000c101b00 */
[----:B------:R-:W-:-:S03]  /*07e0*/  ISETP.NE.AND P3, PT, R23, -0x1, PT ;  /* 0xffffffff1700780c */ /* 0x000fc60003f65270 */
[----:B------:R-:W4:Y:S04]  /*07f0*/  LD.E.64 R12, desc[UR4][R180.64+0x30] ;  /* 0x00003004b40c7980 */ /* 0x000f28000c101b00 */
[----:B------:R-:W4:Y:S04]  /*0800*/  LD.E.64 R20, desc[UR4][R180.64+0x48] ;  /* 0x00004804b4147980 */ /* 0x000f28000c101b00 */
[----:B------:R-:W4:Y:S04]  /*0810*/  @!P1 LD.E.64 R8, desc[UR4][R180.64+0x20] ;  /* 0x00002004b4089980 */ /* 0x000f28000c101b00 */
[----:B------:R-:W4:Y:S01]  /*0820*/  @!P3 LD.E.64 R10, desc[UR4][R180.64+0x18] ;  /* 0x00001804b40ab980 */ /* 0x000f22000c101b00 */
[CC--:B------:R-:W-:Y:S01]  /*0830*/  LEA.HI R14, R39.reuse, R231.reuse, RZ, 0x2 ;  /* 0x000000e7270e7211 */ /* 0x0c0fe200078f10ff */
[----:B------:R-:W1:Y:S01]  /*0840*/  S2R R15, SR_CgaCtaId ;  /* 0x00000000000f7919 */ /* 0x000e620000008800 */
[----:B------:R-:W-:-:S02]  /*0850*/  LEA.HI R40, R39, R231, RZ, 0x3 ;  /* 0x000000e727287211 */ /* 0x000fc400078f18ff */
[----:B------:R-:W-:Y:S01]  /*0860*/  LOP3.LUT R2, R14, 0xfffffffc, RZ, 0xc0, !PT ;  /* 0xfffffffc0e027812 */ /* 0x000fe200078ec0ff */
[----:B------:R-:W4:Y:S01]  /*0870*/  LD.E R212, desc[UR4][R180.64+0xc8] ;  /* 0x0000c804b4d47980 */ /* 0x000f22000c101900 */
[----:B------:R-:W-:-:S03]  /*0880*/  SHF.R.S32.HI R38, RZ, 0x3, R40 ;  /* 0x00000003ff267819 */ /* 0x000fc60000011428 */
[----:B------:R-:W-:Y:S01]  /*0890*/  IMAD.IADD R2, R231, 0x1, -R2 ;  /* 0x00000001e7027824 */ /* 0x000fe200078e0a02 */
[----:B------:R-:W-:Y:S01]  /*08a0*/  SHF.L.U32 R4, R38, 0x6, RZ ;  /* 0x0000000626047819 */ /* 0x000fe200000006ff */
[----:B------:R-:W4:Y:S02]  /*08b0*/  LD.E.64 R42, desc[UR4][R180.64+0x10] ;  /* 0x00001004b42a7980 */ /* 0x000f24000c101b00 */
[----:B------:R-:W-:Y:S01]  /*08c0*/  IMAD.SHL.U32 R152, R2, 0x8, RZ ;  /* 0x0000000802987824 */ /* 0x000fe200078e00ff */
[----:B------:R-:W-:Y:S01]  /*08d0*/  LOP3.LUT R2, R4, 0xc0, RZ, 0xc0, !PT ;  /* 0x000000c004027812 */ /* 0x000fe200078ec0ff */
[----:B------:R2:W5:Y:S01]  /*08e0*/  LD.E.64 R26, desc[UR4][R180.64+0x50] ;  /* 0x00005004b41a7980 */ /* 0x000562000c101b00 */
[----:B------:R-:W-:Y:S02]  /*08f0*/  MOV R4, 0x400 ;  /* 0x0000040000047802 */ /* 0x000fe40000000f00 */
[----:B------:R-:W-:Y:S01]  /*0900*/  SHF.R.S32.HI R240, RZ, 0x5, R192 ;  /* 0x00000005fff07819 */ /* 0x000fe200000114c0 */
[----:B------:R2:W5:Y:S01]  /*0910*/  LD.E R182, desc[UR4][R180.64+0x60] ;  /* 0x00006004b4b67980 */ /* 0x000562000c101900 */
[----:B------:R-:W-:-:S02]  /*0920*/  IABS R19, R44 ;  /* 0x0000002c00137213 */ /* 0x000fc40000000000 */
[----:B------:R-:W-:Y:S01]  /*0930*/  IADD3 R28, -R248, R213, RZ ;  /* 0x000000d5f81c7210 */ /* 0x000fe20007ffe1ff */
[----:B------:R2:W5:Y:S04]  /*0940*/  LD.E R230, desc[UR4][R180.64+0xc4] ;  /* 0x0000c404b4e67980 */ /* 0x000568000c101900 */
[----:B------:R2:W5:Y:S04]  /*0950*/  LD.E R153, desc[UR4][R180.64+0xc0] ;  /* 0x0000c004b4997980 */ /* 0x000568000c101900 */
[----:B------:R2:W5:Y:S01]  /*0960*/  LD.E.64 R244, desc[UR4][R180.64+0x40] ;  /* 0x00004004b4f47980 */ /* 0x000562000c101b00 */
[----:B-1----:R-:W-:-:S02]  /*0970*/  LEA R4, R15, R4, 0x18 ;  /* 0x000000040f047211 */ /* 0x002fc400078ec0ff */
[----:B------:R-:W-:Y:S01]  /*0980*/  SHF.R.S32.HI R37, RZ, 0x1f, R152 ;  /* 0x0000001fff257819 */ /* 0x000fe20000011498 */
[----:B------:R1:W5:Y:S01]  /*0990*/  LD.E.64 R250, desc[UR4][R180.64+0x8] ;  /* 0x00000804b4fa7980 */ /* 0x000362000c101b00 */
[----:B------:R-:W-:-:S03]  /*09a0*/  @!P3 SHF.R.S32.HI R22, RZ, 0x1f, R41 ;  /* 0x0000001fff16b819 */ /* 0x000fc60000011429 */
[----:B------:R1:W-:Y:S04]  /*09b0*/  STL [R1+0x2e8], R28 ;  /* 0x0002e81c01007387 */ /* 0x0003e80000100800 */
[----:B------:R1:W5:Y:S01]  /*09c0*/  LD.E.64 R30, desc[UR4][R180.64+0x58] ;  /* 0x00005804b41e7980 */ /* 0x000362000c101b00 */
[----:B--2---:R-:W-:-:S04]  /*09d0*/  IABS R0, R18 ;  /* 0x0000001200007213 */ /* 0x004fc80000000000 */
[----:B------:R-:W2:Y:S08]  /*09e0*/  I2F.RP R6, R0 ;  /* 0x0000000000067306 */ /* 0x000eb00000209400 */
[----:B--2---:R-:W2:Y:S02]  /*09f0*/  MUFU.RCP R6, R6 ;  /* 0x0000000600067308 */ /* 0x004ea40000001000 */
[----:B--2---:R-:W-:-:S06]  /*0a00*/  VIADD R6, R6, 0xffffffe ;  /* 0x0ffffffe06067836 */ /* 0x004fcc0000000000 */
[----:B------:R-:W2:Y:S02]  /*0a10*/  F2I.FTZ.U32.TRUNC.NTZ R7, R6 ;  /* 0x0000000600077305 */ /* 0x000ea4000021f000 */
[----:B--2---:R-:W-:Y:S01]  /*0a20*/  IMAD.MOV R3, RZ, RZ, -R7 ;  /* 0x000000ffff037224 */ /* 0x004fe200078e0a07 */
[----:B------:R-:W-:-:S04]  /*0a30*/  LOP3.LUT R6, R2, 0x18, R152, 0xf8, !PT ;  /* 0x0000001802067812 */ /* 0x000fc800078ef898 */
[----:B------:R-:W-:Y:S02]  /*0a40*/  MOV R5, R3 ;  /* 0x0000000300057202 */ /* 0x000fe40000000f00 */
[----:B------:R-:W-:Y:S02]  /*0a50*/  SHF.R.U32.HI R3, RZ, 0x3, R2 ;  /* 0x00000003ff037819 */ /* 0x000fe40000011602 */
[----:B------:R-:W-:Y:S02]  /*0a60*/  SHF.R.S32.HI R2, RZ, 0x2, R14 ;  /* 0x00000002ff027819 */ /* 0x000fe4000001140e */
[----:B------:R-:W-:Y:S02]  /*0a70*/  LOP3.LUT R16, R6, R3, RZ, 0x3c, !PT ;  /* 0x0000000306107212 */ /* 0x000fe400078e3cff */
[----:B------:R-:W-:Y:S01]  /*0a80*/  LEA.HI R3, R14, R2, RZ, 0x1 ;  /* 0x000000020e037211 */ /* 0x000fe200078f08ff */
[----:B------:R-:W-:Y:S02]  /*0a90*/  IMAD R5, R5, R0, RZ ;  /* 0x0000000005057224 */ /* 0x000fe400078e02ff */
[----:B------:R-:W-:Y:S01]  /*0aa0*/  IMAD.MOV.U32 R6, RZ, RZ, RZ ;  /* 0x000000ffff067224 */ /* 0x000fe200078e00ff */
[----:B------:R-:W-:-:S03]  /*0ab0*/  LOP3.LUT R3, R3, 0x7fffffe, RZ, 0xc0, !PT ;  /* 0x07fffffe03037812 */ /* 0x000fc600078ec0ff */
[----:B------:R-:W-:Y:S01]  /*0ac0*/  IMAD.HI.U32 R15, R7, R5, R6 ;  /* 0x00000005070f7227 */ /* 0x000fe200078e0006 */
[----:B------:R-:W-:-:S03]  /*0ad0*/  IABS R6, R18 ;  /* 0x0000001200067213 */ /* 0x000fc60000000000 */
[----:B------:R-:W-:Y:S01]  /*0ae0*/  IMAD.IADD R5, R2, 0x1, -R3 ;  /* 0x0000000102057824 */ /* 0x000fe200078e0a03 */
[----:B------:R-:W-:Y:S02]  /*0af0*/  @!P1 SHF.R.S32.HI R7, RZ, 0x1f, R24 ;  /* 0x0000001fff079819 */ /* 0x000fe40000011418 */
[----:B------:R-:W-:Y:S01]  /*0b00*/  IADD3 R3, RZ, -R6, RZ ;  /* 0x80000006ff037210 */ /* 0x000fe20007ffe0ff */
[----:B------:R-:W-:Y:S02]  /*0b10*/  IMAD R17, R240, 0x8, R5 ;  /* 0x00000008f0117824 */ /* 0x000fe400078e0205 */
[----:B---3--:R-:W-:-:S03]  /*0b20*/  @!P1 IMAD R6, R243, R24, RZ ;  /* 0x00000018f3069224 */ /* 0x008fc600078e02ff */
[----:B------:R-:W-:Y:S01]  /*0b30*/  LEA R195, R17, R16, 0x5 ;  /* 0x0000001011c37211 */ /* 0x000fe200078e28ff */
[C---:B------:R-:W-:Y:S02]  /*0b40*/  @!P1 IMAD R16, R242.reuse, R7, R6 ;  /* 0x00000007f2109224 */ /* 0x040fe400078e0206 */
[----:B------:R-:W-:-:S04]  /*0b50*/  @!P1 IMAD.WIDE.U32 R6, R242, R24, RZ ;  /* 0x00000018f2069225 */ /* 0x000fc800078e00ff */
[----:B------:R-:W-:Y:S02]  /*0b60*/  @P1 IMAD.IADD R14, R24, 0x1, R32 ;  /* 0x00000001180e1824 */ /* 0x000fe400078e0220 */
[----:B------:R-:W-:-:S04]  /*0b70*/  IMAD.HI.U32 R5, R15, R19, RZ ;  /* 0x000000130f057227 */ /* 0x000fc800078e00ff */
[----:B------:R-:W-:Y:S02]  /*0b80*/  @!P1 IMAD.IADD R7, R7, 0x1, R16 ;  /* 0x0000000107079824 */ /* 0x000fe400078e0210 */
[-C--:B------:R-:W-:Y:S02]  /*0b90*/  @P1 IMAD R17, R243, R14.reuse, RZ ;  /* 0x0000000ef3111224 */ /* 0x080fe400078e02ff */
[----:B------:R-:W-:Y:S01]  /*0ba0*/  IMAD R3, R5, R3, R19 ;  /* 0x0000000305037224 */ /* 0x000fe200078e0213 */
[----:B------:R-:W-:Y:S01]  /*0bb0*/  @!P1 SHF.R.S32.HI R19, RZ, 0x1f, R41 ;  /* 0x0000001fff139819 */ /* 0x000fe20000011429 */
[----:B------:R-:W-:-:S04]  /*0bc0*/  @P1 IMAD.WIDE.U32 R14, R242, R14, RZ ;  /* 0x0000000ef20e1225 */ /* 0x000fc800078e00ff */
[----:B----4-:R-:W-:Y:S02]  /*0bd0*/  @!P1 IMAD R9, R9, R41, RZ ;  /* 0x0000002909099224 */ /* 0x010fe400078e02ff */
[----:B------:R-:W-:Y:S01]  /*0be0*/  @!P1 IMAD.WIDE.U32 R6, R41, R8, R6 ;  /* 0x0000000829069225 */ /* 0x000fe200078e0006 */
[----:B------:R-:W-:-:S03]  /*0bf0*/  ISETP.GT.U32.AND P0, PT, R0, R3, PT ;  /* 0x000000030000720c */ /* 0x000fc60003f04070 */
[----:B------:R-:W-:Y:S01]  /*0c00*/  @P1 IMAD.IADD R17, R15, 0x1, R17 ;  /* 0x000000010f111824 */ /* 0x000fe200078e0211 */
[----:B------:R-:W-:Y:S01]  /*0c10*/  @P1 MOV R15, R14 ;  /* 0x0000000e000f1202 */ /* 0x000fe20000000f00 */
[----:B------:R-:W-:Y:S02]  /*0c20*/  @!P1 IMAD R16, R8, R19, R9 ;  /* 0x0000001308109224 */ /* 0x000fe400078e0209 */
[----:B------:R-:W-:Y:S02]  /*0c30*/  @!P1 IMAD.MOV.U32 R15, RZ, RZ, R6 ;  /* 0x000000ffff0f9224 */ /* 0x000fe400078e0006 */
[-C--:B------:R-:W-:Y:S02]  /*0c40*/  @P3 IMAD R14, R13, R23.reuse, RZ ;  /* 0x000000170d0e3224 */ /* 0x080fe400078e02ff */
[----:B------:R-:W-:Y:S01]  /*0c50*/  @P3 IMAD.WIDE.U32 R8, R12, R23, RZ ;  /* 0x000000170c083225 */ /* 0x000fe200078e00ff */
[----:B------:R-:W-:-:S03]  /*0c60*/  IADD3 R6, P2, R152, R15, RZ ;  /* 0x0000000f98067210 */ /* 0x000fc60007f5e0ff */
[----:B------:R-:W-:Y:S02]  /*0c70*/  @!P1 IMAD.IADD R17, R7, 0x1, R16 ;  /* 0x0000000107119824 */ /* 0x000fe400078e0210 */
[----:B------:R-:W-:Y:S02]  /*0c80*/  @P3 IMAD.IADD R16, R9, 0x1, R14 ;  /* 0x0000000109103824 */ /* 0x000fe400078e020e */
[----:B------:R-:W-:Y:S01]  /*0c90*/  @P3 IMAD.MOV.U32 R14, RZ, RZ, R8 ;  /* 0x000000ffff0e3224 */ /* 0x000fe200078e0008 */
[----:B------:R-:W-:Y:S02]  /*0ca0*/  LOP3.LUT R8, R44, R18, RZ, 0x3c, !PT ;  /* 0x000000122c087212 */ /* 0x000fe400078e3cff */
[----:B------:R-:W-:Y:S02]  /*0cb0*/  IADD3.X R7, R37, R17, RZ, P2, !PT ;  /* 0x0000001125077210 */ /* 0x000fe400017fe4ff */
[----:B------:R-:W-:Y:S02]  /*0cc0*/  ISETP.GE.AND P2, PT, R8, RZ, PT ;  /* 0x000000ff0800720c */ /* 0x000fe40003f46270 */
[----:B------:R-:W-:Y:S01]  /*0cd0*/  @!P0 IADD3 R3, R3, -R0, RZ ;  /* 0x8000000003038210 */ /* 0x000fe20007ffe0ff */
[----:B------:R-:W-:Y:S01]  /*0ce0*/  IMAD.WIDE.U32 R8, R242, R2, R6 ;  /* 0x00000002f2087225 */ /* 0x000fe200078e0006 */
[----:B------:R-:W-:-:S03]  /*0cf0*/  @P3 MOV R6, R12 ;  /* 0x0000000c00063202 */ /* 0x000fc60000000f00 */
[----:B------:R-:W-:Y:S01]  /*0d00*/  @P3 IMAD.MOV.U32 R7, RZ, RZ, R13 ;  /* 0x000000ffff073224 */ /* 0x000fe200078e000d */
[----:B------:R-:W-:Y:S01]  /*0d10*/  @!P3 MOV R7, R13 ;  /* 0x0000000d0007b202 */ /* 0x000fe20000000f00 */
[----:B------:R-:W-:Y:S01]  /*0d20*/  @!P3 IMAD.MOV.U32 R6, RZ, RZ, R12 ;  /* 0x000000ffff06b224 */ /* 0x000fe200078e000c */
[----:B------:R-:W-:Y:S01]  /*0d30*/  ISETP.GE.U32.AND P5, PT, R3, R0, PT ;  /* 0x000000000300720c */ /* 0x000fe20003fa6070 */
[----:B------:R-:W2:Y:S01]  /*0d40*/  LD.E.64 R12, desc[UR4][R180.64+0x98] ;  /* 0x00009804b40c7980 */ /* 0x000ea2000c101b00 */
[----:B------:R-:W-:Y:S01]  /*0d50*/  @!P3 IMAD R19, R11, R41, RZ ;  /* 0x000000290b13b224 */ /* 0x000fe200078e02ff */
[----:B------:R-:W-:-:S03]  /*0d60*/  @!P0 IADD3 R5, R5, 0x1, RZ ;  /* 0x0000000105058810 */ /* 0x000fc60007ffe0ff */
[C---:B------:R-:W-:Y:S02]  /*0d70*/  @!P3 IMAD R19, R10.reuse, R22, R19 ;  /* 0x000000160a13b224 */ /* 0x040fe400078e0213 */
[----:B------:R-:W-:Y:S01]  /*0d80*/  @!P3 IMAD.WIDE.U32 R10, R10, R41, RZ ;  /* 0x000000290a0ab225 */ /* 0x000fe200078e00ff */
[----:B------:R-:W-:-:S03]  /*0d90*/  SHF.R.S32.HI R3, RZ, 0x1f, R2 ;  /* 0x0000001fff037819 */ /* 0x000fc60000011402 */
[----:B------:R-:W-:Y:S02]  /*0da0*/  @!P3 IMAD.MOV.U32 R14, RZ, RZ, R10 ;  /* 0x000000ffff0eb224 */ /* 0x000fe400078e000a */
[----:B------:R-:W-:Y:S02]  /*0db0*/  @P5 VIADD R5, R5, 0x1 ;  /* 0x0000000105055836 */ /* 0x000fe40000000000 */
[----:B------:R-:W-:Y:S01]  /*0dc0*/  IMAD R0, R243, R2, RZ ;  /* 0x00000002f3007224 */ /* 0x000fe200078e02ff */
[----:B------:R-:W-:Y:S01]  /*0dd0*/  IADD3 R14, P0, R152, R14, RZ ;  /* 0x0000000e980e7210 */ /* 0x000fe20007f1e0ff */
[----:B------:R-:W-:Y:S02]  /*0de0*/  @!P3 IMAD.IADD R16, R11, 0x1, R19 ;  /* 0x000000010b10b824 */ /* 0x000fe400078e0213 */
[----:B------:R-:W-:Y:S01]  /*0df0*/  IMAD R10, R21, R44, RZ ;  /* 0x0000002c150a7224 */ /* 0x000fe200078e02ff */
[C---:B------:R-:W-:Y:S01]  /*0e00*/  IADD3 R33, R2.reuse, 0x20, RZ ;  /* 0x0000002002217810 */ /* 0x040fe20007ffe0ff */
[----:B------:R-:W-:Y:S01]  /*0e10*/  IMAD.MOV.U32 R21, RZ, RZ, R5 ;  /* 0x000000ffff157224 */ /* 0x000fe200078e0005 */
[C---:B------:R-:W-:Y:S01]  /*0e20*/  IADD3 R34, R2.reuse, 0x60, RZ ;  /* 0x0000006002227810 */ /* 0x040fe20007ffe0ff */
[----:B------:R-:W-:-:S02]  /*0e30*/  VIADD R35, R2, 0x40 ;  /* 0x0000004002237836 */ /* 0x000fc40000000000 */
[----:B------:R-:W-:Y:S01]  /*0e40*/  IMAD R0, R242, R3, R0 ;  /* 0x00000003f2007224 */ /* 0x000fe200078e0200 */
[----:B------:R-:W-:Y:S01]  /*0e50*/  IADD3.X R15, R37, R16, RZ, P0, !PT ;  /* 0x00000010250f7210 */ /* 0x000fe200007fe4ff */
[----:B------:R-:W-:Y:S01]  /*0e60*/  @!P2 IMAD.MOV R21, RZ, RZ, -R21 ;  /* 0x000000ffff15a224 */ /* 0x000fe200078e0a15 */
[-C--:B------:R-:W-:Y:S01]  /*0e70*/  ISETP.GE.AND P3, PT, R2, R28.reuse, PT ;  /* 0x0000001c0200720c */ /* 0x080fe20003f66270 */
[----:B------:R-:W-:Y:S01]  /*0e80*/  IMAD.IADD R17, R9, 0x1, R0 ;  /* 0x0000000109117824 */ /* 0x000fe200078e0200 */
[-C--:B------:R-:W-:Y:S01]  /*0e90*/  ISETP.GE.AND P2, PT, R33, R28.reuse, PT ;  /* 0x0000001c2100720c */ /* 0x080fe20003f46270 */
[----:B------:R-:W-:Y:S01]  /*0ea0*/  IMAD.MOV.U32 R16, RZ, RZ, R8 ;  /* 0x000000ffff107224 */ /* 0x000fe200078e0008 */
[-C--:B------:R-:W-:Y:S01]  /*0eb0*/  ISETP.GE.AND P0, PT, R35, R28.reuse, PT ;  /* 0x0000001c2300720c */ /* 0x080fe20003f06270 */
[----:B------:R3:W5:Y:S01]  /*0ec0*/  LD.E.64 R8, desc[UR4][R180.64] ;  /* 0x00000004b4087980 */ /* 0x000762000c101b00 */
[----:B------:R-:W-:-:S03]  /*0ed0*/  ISETP.GE.AND P6, PT, R34, R28, PT ;  /* 0x0000001c2200720c */ /* 0x000fc60003fc6270 */
[----:B-1----:R3:W5:Y:S01]  /*0ee0*/  @!P1 LD.E.64 R28, desc[UR4][R180.64+0x28] ;  /* 0x00002804b41c9980 */ /* 0x002762000c101b00 */
[----:B------:R-:W-:-:S03]  /*0ef0*/  IMAD.WIDE R46, R25, 0x80, R2 ;  /* 0x00000080192e7825 */ /* 0x000fc600078e0202 */
[----:B------:R3:W-:Y:S04]  /*0f00*/  STL [R1+0x2b4], R212 ;  /* 0x0002b4d401007387 */ /* 0x0007e80000100800 */
[----:B------:R3:W-:Y:S04]  /*0f10*/  STL.64 [R1+0x2e0], R46 ;  /* 0x0002e02e01007387 */ /* 0x0007e80000100a00 */
[----:B------:R3:W-:Y:S01]  /*0f20*/  STL.64 [R1+0x10], R42 ;  /* 0x0000102a01007387 */ /* 0x0007e20000100a00 */
[----:B------:R-:W-:Y:S02]  /*0f30*/  ISETP.NE.AND P4, PT, R18, RZ, PT ;  /* 0x000000ff1200720c */ /* 0x000fe40003f85270 */
[----:B------:R-:W-:Y:S01]  /*0f40*/  SHF.R.S32.HI R23, RZ, 0x1f, R44 ;  /* 0x0000001fff177819 */ /* 0x000fe2000001142c */
[----:B------:R-:W-:-:S02]  /*0f50*/  VIADD R194, R214, 0xffffffff ;  /* 0xffffffffd6c27836 */ /* 0x000fc40000000000 */
[----:B------:R-:W-:Y:S01]  /*0f60*/  IMAD.WIDE.U32 R14, R44, R20, R14 ;  /* 0x000000142c0e7225 */ /* 0x000fe200078e000e */
[----:B------:R-:W-:Y:S03]  /*0f70*/  BSSY B0, `(.L_x_571) ;  /* 0x000001a000007945 */ /* 0x000fe60003800000 */
[----:B------:R-:W-:Y:S02]  /*0f80*/  IMAD R10, R20, R23, R10 ;  /* 0x00000017140a7224 */ /* 0x000fe400078e020a */
[----:B------:R-:W-:Y:S02]  /*0f90*/  IMAD R20, R194, -0x80, R84 ;  /* 0xffffff80c2147824 */ /* 0x000fe400078e0254 */
[----:B------:R-:W-:Y:S01]  /*0fa0*/  @!P4 LOP3.LUT R21, RZ, R18, RZ, 0x33, !PT ;  /* 0x00000012ff15c212 */ /* 0x000fe200078e33ff */
[----:B------:R-:W-:Y:S01]  /*0fb0*/  IMAD R195, R195, 0x2, R4 ;  /* 0x00000002c3c37824 */ /* 0x000fe200078e0204 */
[----:B------:R-:W-:-:S02]  /*0fc0*/  IADD3 R11, R15, R10, RZ ;  /* 0x0000000a0f0b7210 */ /* 0x000fc40007ffe0ff */
[-C--:B------:R-:W-:Y:S02]  /*0fd0*/  ISETP.GE.AND P5, PT, R2, R20.reuse, PT ;  /* 0x000000140200720c */ /* 0x080fe40003fa6270 */
[----:B------:R-:W-:Y:S01]  /*0fe0*/  ISETP.GE.AND P4, PT, R33, R20, PT ;  /* 0x000000142100720c */ /* 0x000fe20003f86270 */
[----:B--2---:R3:W-:Y:S01]  /*0ff0*/  STL.64 [R1+0x1a8], R12 ;  /* 0x0001a80c01007387 */ /* 0x0047e20000100a00 */
[----:B------:R-:W-:Y:S11]  /*1000*/  @P3 BRA `(.L_x_572) ;  /* 0x0000000000403947 */ /* 0x000ff60003800000 */
[----:B-----5:R-:W-:-:S13]  /*1010*/  ISETP.GE.AND P3, PT, R152, R153, PT ;  /* 0x000000999800720c */ /* 0x020fda0003f66270 */
[----:B------:R1:W-:Y:S04]  /*1020*/  @P3 STS [R195], RZ ;  /* 0x000000ffc3003388 */ /* 0x0003e80000000800 */
[----:B------:R1:W-:Y:S04]  /*1030*/  @P3 STS [R195+0x4], RZ ;  /* 0x000004ffc3003388 */ /* 0x0003e80000000800 */
[----:B------:R1:W-:Y:S01]  /*1040*/  @P3 STS.64 [R195+0x8], RZ ;  /* 0x000008ffc3003388 */ /* 0x0003e20000000a00 */
[----:B------:R-:W-:Y:S05]  /*1050*/  @P3 BRA `(.L_x_572) ;  /* 0x00000000002c3947 */ /* 0x000fea0003800000 */
[----:B------:R-:W-:Y:S01]  /*1060*/  MOV R10, R14 ;  /* 0x0000000e000a7202 */ /* 0x000fe20000000f00 */
[----:B------:R-:W-:-:S04]  /*1070*/  IMAD R0, R47, R6, RZ ;  /* 0x000000062f007224 */ /* 0x000fc800078e02ff */
[----:B---3--:R-:W-:-:S04]  /*1080*/  IMAD.WIDE.U32 R12, R46, R6, R10 ;  /* 0x000000062e0c7225 */ /* 0x008fc800078e000a */
[----:B------:R-:W-:Y:S01]  /*1090*/  IMAD R0, R46, R7, R0 ;  /* 0x000000072e007224 */ /* 0x000fe200078e0200 */
[----:B------:R-:W-:-:S04]  /*10a0*/  LEA R18, P3, R12, R8, 0x1 ;  /* 0x000000080c127211 */ /* 0x000fc800078608ff */
[----:B------:R-:W-:-:S04]  /*10b0*/  IADD3 R0, R13, R0, RZ ;  /* 0x000000000d007210 */ /* 0x000fc80007ffe0ff */
[----:B------:R-:W-:-:S05]  /*10c0*/  LEA.HI.X R19, R12, R9, R0, 0x1, P3 ;  /* 0x000000090c137211 */ /* 0x000fca00018f0c00 */
[----:B------:R-:W-:Y:S01]  /*10d0*/  @!PT LDS RZ, [RZ] ;  /* 0x00000000fffff984 */ /* 0x000fe20000000800 */
[----:B------:R-:W-:Y:S01]  /*10e0*/  @!PT LDS RZ, [RZ] ;  /* 0x00000000fffff984 */ /* 0x000fe20000000800 */
[----:B------:R-:W-:Y:S01]  /*10f0*/  @!PT LDS RZ, [RZ] ;  /* 0x00000000fffff984 */ /* 0x000fe20000000800 */
[----:B------:R2:W-:Y:S02]  /*1100*/  LDGSTS.E.BYPASS.LTC128B.128 [R195], desc[UR4][R18.64] ;  /* 0x0000000012c37fae */ /* 0x0005e4000b901d44 */
.L_x_572:
[----:B------:R-:W-:Y:S05]  /*1110*/  BSYNC B0 ;  /* 0x0000000000007941 */ /* 0x000fea0003800000 */
.L_x_571:
[-C--:B-----5:R-:W-:Y:S01]  /*1120*/  IMAD.WIDE.U32 R48, R26, R21.reuse, R16 ;  /* 0x000000151a307225 */ /* 0x0a0fe200078e0010 */
[----:B------:R-:W-:Y:S01]  /*1130*/  SHF.R.S32.HI R36, RZ, 0x1f, R21 ;  /* 0x0000001fff247819 */ /* 0x000fe20000011415 */
[----:B------:R-:W-:Y:S01]  /*1140*/  BSSY B0, `(.L_x_573) ;  /* 0x000001b000007945 */ /* 0x000fe20003800000 */
[----:B------:R-:W-:Y:S01]  /*1150*/  SHF.L.U64.HI R252, R242, 0x7, R243 ;  /* 0x00000007f2fc7819 */ /* 0x000fe200000102f3 */
[----:B------:R-:W-:Y:S01]  /*1160*/  IMAD R0, R27, R21, RZ ;  /* 0x000000151b007224 */ /* 0x000fe200078e02ff */
[----:B------:R4:W-:Y:S01]  /*1170*/  STL.64 [R1+0x2d8], R48 ;  /* 0x0002d83001007387 */ /* 0x0009e20000100a00 */
[----:B------:R-:W-:Y:S02]  /*1180*/  ISETP.GE.AND P3, PT, R35, R20, PT ;  /* 0x000000142300720c */ /* 0x000fe40003f66270 */
[----:B--2---:R-:W-:Y:S01]  /*1190*/  IMAD R19, R26, R36, R0 ;  /* 0x000000241a137224 */ /* 0x004fe200078e0200 */
[----:B------:R-:W-:Y:S01]  /*11a0*/  SHF.R.S32.HI R26, RZ, 0x1f, R194 ;  /* 0x0000001fff1a7819 */ /* 0x000fe200000114c2 */
[----:B------:R-:W-:Y:S01]  /*11b0*/  IMAD R18, R252, R194, RZ ;  /* 0x000000c2fc127224 */ /* 0x000fe200078e02ff */
[----:B------:R-:W-:Y:S01]  /*11c0*/  SHF.L.U32 R249, R242, 0x7, RZ ;  /* 0x00000007f2f97819 */ /* 0x000fe200000006ff */
[----:B------:R-:W-:Y:S05]  /*11d0*/  @P2 BRA `(.L_x_574) ;  /* 0x0000000000442947 */ /* 0x000fea0003800000 */
[----:B------:R-:W-:-:S13]  /*11e0*/  ISETP.GE.AND P2, PT, R152, R153, PT ;  /* 0x000000999800720c */ /* 0x000fda0003f46270 */
[----:B------:R2:W-:Y:S01]  /*11f0*/  @P2 STS.128 [R195+0x800], RZ ;  /* 0x000800ffc3002388 */ /* 0x0005e20000000c00 */
[----:B------:R-:W-:Y:S05]  /*1200*/  @P2 BRA `(.L_x_574) ;  /* 0x0000000000382947 */ /* 0x000fea0003800000 */
[----:B------:R-:W-:Y:S01]  /*1210*/  IADD3 R0, P2, R46, 0x20, RZ ;  /* 0x000000202e007810 */ /* 0x000fe20007f5e0ff */
[----:B---3--:R-:W-:Y:S01]  /*1220*/  IMAD.MOV.U32 R12, RZ, RZ, R14 ;  /* 0x000000ffff0c7224 */ /* 0x008fe200078e000e */
[----:B------:R-:W-:-:S03]  /*1230*/  MOV R13, R11 ;  /* 0x0000000b000d7202 */ /* 0x000fc60000000f00 */
[----:B------:R-:W-:Y:S02]  /*1240*/  IMAD.X R5, RZ, RZ, R47, P2 ;  /* 0x000000ffff057224 */ /* 0x000fe400010e062f */
[----:B------:R-:W-:-:S04]  /*1250*/  IMAD.WIDE.U32 R12, R6, R0, R12 ;  /* 0x00000000060c7225 */ /* 0x000fc800078e000c */
[----:B------:R-:W-:Y:S01]  /*1260*/  IMAD R5, R5, R6, RZ ;  /* 0x0000000605057224 */ /* 0x000fe200078e02ff */
[----:B------:R-:W-:-:S03]  /*1270*/  LEA R16, P2, R12, R8, 0x1 ;  /* 0x000000080c107211 */ /* 0x000fc600078408ff */
[----:B------:R-:W-:-:S05]  /*1280*/  IMAD R0, R7, R0, R5 ;  /* 0x0000000007007224 */ /* 0x000fca00078e0205 */
[----:B------:R-:W-:-:S04]  /*1290*/  IADD3 R0, R13, R0, RZ ;  /* 0x000000000d007210 */ /* 0x000fc80007ffe0ff */
[----:B------:R-:W-:-:S05]  /*12a0*/  LEA.HI.X R17, R12, R9, R0, 0x1, P2 ;  /* 0x000000090c117211 */ /* 0x000fca00010f0c00 */
[----:B------:R-:W-:Y:S01]  /*12b0*/  @!PT LDS RZ, [RZ] ;  /* 0x00000000fffff984 */ /* 0x000fe20000000800 */
[----:B------:R-:W-:Y:S01]  /*12c0*/  @!PT LDS RZ, [RZ] ;  /* 0x00000000fffff984 */ /* 0x000fe20000000800 */
[----:B------:R-:W-:Y:S01]  /*12d0*/  @!PT LDS RZ, [RZ] ;  /* 0x00000000fffff984 */ /* 0x000fe20000000800 */
[----:B------:R3:W-:Y:S02]  /*12e0*/  LDGSTS.E.BYPASS.LTC128B.128 [R195+0x800], desc[UR4][R16.64] ;  /* 0x0080000010c37fae */ /* 0x0007e4000b901d44 */
.L_x_574:
[----:B------:R-:W-:Y:S05]  /*12f0*/  BSYNC B0 ;  /* 0x0000000000007941 */ /* 0x000fea0003800000 */
.L_x_573:
[----:B---3--:R-:W-:Y:S01]  /*1300*/  IADD3 R13, R49, R19, RZ ;  /* 0x00000013310d7210 */ /* 0x008fe20007ffe0ff */
[----:B------:R-:W-:Y:S01]  /*1310*/  BSSY B0, `(.L_x_575) ;  /* 0x0000018000007945 */ /* 0x000fe20003800000 */
[----:B------:R-:W-:Y:S01]  /*1320*/  MOV R12, R48 ;  /* 0x00000030000c7202 */ /* 0x000fe20000000f00 */
[----:B------:R-:W-:Y:S01]  /*1330*/  IMAD R25, R26, R249, R18 ;  /* 0x000000f91a197224 */ /* 0x000fe200078e0212 */
[----:B------:R-:W-:-:S03]  /*1340*/  ISETP.GE.AND P2, PT, R34, R20, PT ;  /* 0x000000142200720c */ /* 0x000fc60003f46270 */
[----:B------:R3:W-:Y:S02]  /*1350*/  STL.64 [R1+0x2b8], R12 ;  /* 0x0002b80c01007387 */ /* 0x0007e40000100a00 */
[----:B---3--:R-:W-:Y:S01]  /*1360*/  IMAD.WIDE.U32 R12, R194, R249, R12 ;  /* 0x000000f9c20c7225 */ /* 0x008fe200078e000c */
[----:B------:R-:W-:Y:S05]  /*1370*/  @P0 BRA `(.L_x_576) ;  /* 0x0000000000440947 */ /* 0x000fea0003800000 */
[----:B------:R-:W-:-:S13]  /*1380*/  ISETP.GE.AND P0, PT, R152, R153, PT ;  /* 0x000000999800720c */ /* 0x000fda0003f06270 */
[----:B------:R3:W-:Y:S01]  /*1390*/  @P0 STS.128 [R195+0x1000], RZ ;  /* 0x001000ffc3000388 */ /* 0x0007e20000000c00 */
[----:B------:R-:W-:Y:S05]  /*13a0*/  @P0 BRA `(.L_x_576) ;  /* 0x0000000000380947 */ /* 0x000fea0003800000 */
[----:B------:R-:W-:Y:S01]  /*13b0*/  IADD3 R0, P0, R46, 0x40, RZ ;  /* 0x000000402e007810 */ /* 0x000fe20007f1e0ff */
[----:B------:R-:W-:Y:S01]  /*13c0*/  IMAD.MOV.U32 R16, RZ, RZ, R14 ;  /* 0x000000ffff107224 */ /* 0x000fe200078e000e */
        /* <DEDUP_REMOVED lines=12> */
.L_x_576:
[----:B------:R-:W-:Y:S05]  /*1490*/  BSYNC B0 ;  /* 0x0000000000007941 */ /* 0x000fea0003800000 */
.L_x_575:
[----:B------:R-:W-:Y:S04]  /*14a0*/  BSSY B0, `(.L_x_577) ;  /* 0x0000012000007945 */ /* 0x000fe80003800000 */
[----:B------:R-:W-:Y:S05]  /*14b0*/  @P6 BRA `(.L_x_578) ;  /* 0x0000000000406947 */ /* 0x000fea0003800000 */
[----:B------:R-:W-:-:S13]  /*14c0*/  ISETP.GE.AND P0, PT, R152, R153, PT ;  /* 0x000000999800720c */ /* 0x000fda0003f06270 */
[----:B------:R1:W-:Y:S01]  /*14d0*/  @P0 STS.128 [R195+0x1800], RZ ;  /* 0x001800ffc3000388 */ /* 0x0003e20000000c00 */
[----:B------:R-:W-:Y:S05]  /*14e0*/  @P0 BRA `(.L_x_578) ;  /* 0x0000000000340947 */ /* 0x000fea0003800000 */
[----:B------:R-:W-:Y:S02]  /*14f0*/  IADD3 R0, P0, R46, 0x60, RZ ;  /* 0x000000602e007810 */ /* 0x000fe40007f1e0ff */
[----:B------:R-:W-:Y:S02]  /*1500*/  MOV R10, R14 ;  /* 0x0000000e000a7202 */ /* 0x000fe40000000f00 */
[----:B------:R-:W-:-:S03]  /*1510*/  IADD3.X R5, RZ, R47, RZ, P0, !PT ;  /* 0x0000002fff057210 */ /* 0x000fc600007fe4ff */
        /* <DEDUP_REMOVED lines=10> */
.L_x_578:
[----:B------:R-:W-:Y:S05]  /*15c0*/  BSYNC B0 ;  /* 0x0000000000007941 */ /* 0x000fea0003800000 */
.L_x_577:
[----:B------:R-:W-:Y:S01]  /*15d0*/  BSSY B0, `(.L_x_579) ;  /* 0x0000010000007945 */ /* 0x000fe20003800000 */
[C---:B------:R-:W-:Y:S01]  /*15e0*/  SHF.L.U64.HI R247, R242.reuse, 0x5, R243 ;  /* 0x00000005f2f77819 */ /* 0x040fe200000102f3 */
[----:B------:R-:W-:Y:S01]  /*15f0*/  IMAD.SHL.U32 R246, R242, 0x20, RZ ;  /* 0x00000020f2f67824 */ /* 0x000fe200078e00ff */
[----:B-1----:R-:W-:Y:S01]  /*1600*/  IADD3 R7, R13, R25, RZ ;  /* 0x000000190d077210 */ /* 0x002fe20007ffe0ff */
[----:B------:R-:W-:Y:S05]  /*1610*/  @P5 BRA `(.L_x_580) ;  /* 0x00000000002c5947 */ /* 0x000fea0003800000 */
[----:B------:R-:W-:-:S13]  /*1620*/  ISETP.GE.AND P0, PT, R152, R153, PT ;  /* 0x000000999800720c */ /* 0x000fda0003f06270 */
[----:B------:R1:W-:Y:S04]  /*1630*/  @P0 STS [R195+0x2000], RZ ;  /* 0x002000ffc3000388 */ /* 0x0003e80000000800 */
[----:B------:R1:W-:Y:S04]  /*1640*/  @P0 STS [R195+0x2004], RZ ;  /* 0x002004ffc3000388 */ /* 0x0003e80000000800 */
[----:B------:R1:W-:Y:S01]  /*1650*/  @P0 STS.64 [R195+0x2008], RZ ;  /* 0x002008ffc3000388 */ /* 0x0003e20000000a00 */
[----:B------:R-:W-:Y:S05]  /*1660*/  @P0 BRA `(.L_x_580) ;  /* 0x0000000000180947 */ /* 0x000fea0003800000 */
[----:B------:R-:W-:-:S04]  /*1670*/  LEA R8, P0, R12, R250, 0x1 ;  /* 0x000000fa0c087211 */ /* 0x000fc800078008ff */
[----:B------:R-:W-:-:S05]  /*1680*/  LEA.HI.X R9, R12, R251, R7, 0x1, P0 ;  /* 0x000000fb0c097211 */ /* 0x000fca00000f0c07 */
[----:B------:R-:W-:Y:S01]  /*1690*/  @!PT LDS RZ, [RZ] ;  /* 0x00000000fffff984 */ /* 0x000fe20000000800 */
[----:B------:R-:W-:Y:S01]  /*16a0*/  @!PT LDS RZ, [RZ] ;  /* 0x00000000fffff984 */ /* 0x000fe20000000800 */
[----:B------:R-:W-:Y:S01]  /*16b0*/  @!PT LDS RZ, [RZ] ;  /* 0x00000000fffff984 */ /* 0x000fe20000000800 */
[----:B------:R1:W-:Y:S04]  /*16c0*/  LDGSTS.E.BYPASS.LTC128B.128 [R195+0x2000], desc[UR4][R8.64] ;  /* 0x0200000008c37fae */ /* 0x0003e8000b901d44 */
.L_x_580:
[----:B------:R-:W-:Y:S05]  /*16d0*/  BSYNC B0 ;  /* 0x0000000000007941 */ /* 0x000fea0003800000 */
.L_x_579:
[----:B------:R-:W-:Y:S04]  /*16e0*/  BSSY B0, `(.L_x_581) ;  /* 0x000000d000007945 */ /* 0x000fe80003800000 */
[----:B------:R-:W-:Y:S05]  /*16f0*/  @P4 BRA `(.L_x_582) ;  /* 0x00000000002c4947 */ /* 0x000fea0003800000 */
[----:B------:R-:W-:-:S13]  /*1700*/  ISETP.GE.AND P0, PT, R152, R153, PT ;  /* 0x000000999800720c */ /* 0x000fda0003f06270 */
[----:B------:R1:W-:Y:S01]  /*1710*/  @P0 STS.128 [R195+0x2800], RZ ;  /* 0x002800ffc3000388 */ /* 0x0003e20000000c00 */
[----:B------:R-:W-:Y:S05]  /*1720*/  @P0 BRA `(.L_x_582) ;  /* 0x0000000000200947 */ /* 0x000fea0003800000 */
[----:B------:R-:W-:-:S05]  /*1730*/  IADD3 R0, P0, R246, R12, RZ ;  /* 0x0000000cf6007210 */ /* 0x000fca0007f1e0ff */
[----:B------:R-:W-:Y:S01]  /*1740*/  IMAD.X R5, R247, 0x1, R7, P0 ;  /* 0x00000001f7057824 */ /* 0x000fe200000e0607 */
[----:B-1----:R-:W-:-:S04]  /*1750*/  LEA R8, P0, R0, R250, 0x1 ;  /* 0x000000fa00087211 */ /* 0x002fc800078008ff */
[----:B------:R-:W-:-:S05]  /*1760*/  LEA.HI.X R9, R0, R251, R5, 0x1, P0 ;  /* 0x000000fb00097211 */ /* 0x000fca00000f0c05 */
[----:B------:R-:W-:Y:S01]  /*1770*/  @!PT LDS RZ, [RZ] ;  /* 0x00000000fffff984 */ /* 0x000fe20000000800 */
[----:B------:R-:W-:Y:S01]  /*1780*/  @!PT LDS RZ, [RZ] ;  /* 0x00000000fffff984 */ /* 0x000fe20000000800 */
[----:B------:R-:W-:Y:S01]  /*1790*/  @!PT LDS RZ, [RZ] ;  /* 0x00000000fffff984 */ /* 0x000fe20000000800 */
[----:B------:R1:W-:Y:S04]  /*17a0*/  LDGSTS.E.BYPASS.LTC128B.128 [R195+0x2800], desc[UR4][R8.64] ;  /* 0x0280000008c37fae */ /* 0x0003e8000b901d44 */
.L_x_582:
[----:B------:R-:W-:Y:S05]  /*17b0*/  BSYNC B0 ;  /* 0x0000000000007941 */ /* 0x000fea0003800000 */
.L_x_581:
[----:B------:R-:W-:Y:S04]  /*17c0*/  BSSY B0, `(.L_x_583) ;  /* 0x000000d000007945 */ /* 0x000fe80003800000 */
[----:B------:R-:W-:Y:S05]  /*17d0*/  @P3 BRA `(.L_x_584) ;  /* 0x00000000002c3947 */ /* 0x000fea0003800000 */
[----:B------:R-:W-:-:S13]  /*17e0*/  ISETP.GE.AND P0, PT, R152, R153, PT ;  /* 0x000000999800720c */ /* 0x000fda0003f06270 */
[----:B------:R1:W-:Y:S01]  /*17f0*/  @P0 STS.128 [R195+0x3000], RZ ;  /* 0x003000ffc3000388 */ /* 0x0003e20000000c00 */
[----:B------:R-:W-:Y:S05]  /*1800*/  @P0 BRA `(.L_x_584) ;  /* 0x0000000000200947 */ /* 0x000fea0003800000 */
[----:B------:R-:W-:-:S04]  /*1810*/  LEA R0, P0, R242, R12, 0x6 ;  /* 0x0000000cf2007211 */ /* 0x000fc800078030ff */
[----:B------:R-:W-:Y:S02]  /*1820*/  LEA.HI.X R5, R242, R7, R243, 0x6, P0 ;  /* 0x00000007f2057211 */ /* 0x000fe400000f34f3 */
[----:B-1----:R-:W-:-:S04]  /*1830*/  LEA R8, P0, R0, R250, 0x1 ;  /* 0x000000fa00087211 */ /* 0x002fc800078008ff */
[----:B------:R-:W-:-:S05]  /*1840*/  LEA.HI.X R9, R0, R251, R5, 0x1, P0 ;  /* 0x000000fb00097211 */ /* 0x000fca00000f0c05 */
[----:B------:R-:W-:Y:S01]  /*1850*/  @!PT LDS RZ, [RZ] ;  /* 0x00000000fffff984 */ /* 0x000fe20000000800 */
[----:B------:R-:W-:Y:S01]  /*1860*/  @!PT LDS RZ, [RZ] ;  /* 0x00000000fffff984 */ /* 0x000fe20000000800 */
[----:B------:R-:W-:Y:S01]  /*1870*/  @!PT LDS RZ, [RZ] ;  /* 0x00000000fffff984 */ /* 0x000fe20000000800 */
[----:B------:R1:W-:Y:S04]  /*1880*/  LDGSTS.E.BYPASS.LTC128B.128 [R195+0x3000], desc[UR4][R8.64] ;  /* 0x0300000008c37fae */ /* 0x0003e8000b901d44 */
.L_x_584:
[----:B------:R-:W-:Y:S05]  /*1890*/  BSYNC B0 ;  /* 0x0000000000007941 */ /* 0x000fea0003800000 */
.L_x_583:
[----:B------:R-:W-:Y:S04]  /*18a0*/  BSSY B0, `(.L_x_585) ;  /* 0x000000f000007945 */ /* 0x000fe80003800000 */
[----:B------:R-:W-:Y:S05]  /*18b0*/  @P2 BRA `(.L_x_586) ;  /* 0x0000000000342947 */ /* 0x000fea0003800000 */
[----:B------:R-:W-:-:S13]  /*18c0*/  ISETP.GE.AND P0, PT, R152, R153, PT ;  /* 0x000000999800720c */ /* 0x000fda0003f06270 */
[----:B------:R1:W-:Y:S01]  /*18d0*/  @P0 STS.128 [R195+0x3800], RZ ;  /* 0x003800ffc3000388 */ /* 0x0003e20000000c00 */
[----:B------:R-:W-:Y:S05]  /*18e0*/  @P0 BRA `(.L_x_586) ;  /* 0x0000000000280947 */ /* 0x000fea0003800000 */
[----:B------:R-:W-:Y:S01]  /*18f0*/  MOV R6, R12 ;  /* 0x0000000c00067202 */ /* 0x000fe20000000f00 */
[----:B------:R-:W-:-:S04]  /*1900*/  IMAD R0, R243, 0x60, RZ ;  /* 0x00000060f3007824 */ /* 0x000fc800078e02ff */
[----:B-1----:R-:W-:-:S05]  /*1910*/  IMAD.WIDE.U32 R8, R242, 0x60, R6 ;  /* 0x00000060f2087825 */ /* 0x002fca00078e0006 */
[----:B------:R-:W-:Y:S02]  /*1920*/  IADD3 R0, R9, R0, RZ ;  /* 0x0000000009007210 */ /* 0x000fe40007ffe0ff */
[----:B------:R-:W-:-:S04]  /*1930*/  LEA R6, P0, R8, R250, 0x1 ;  /* 0x000000fa08067211 */ /* 0x000fc800078008ff */
[----:B------:R-:W-:-:S05]  /*1940*/  LEA.HI.X R7, R8, R251, R0, 0x1, P0 ;  /* 0x000000fb08077211 */ /* 0x000fca00000f0c00 */
[----:B------:R-:W-:Y:S01]  /*1950*/  @!PT LDS RZ, [RZ] ;  /* 0x00000000fffff984 */ /* 0x000fe20000000800 */
[----:B------:R-:W-:Y:S01]  /*1960*/  @!PT LDS RZ, [RZ] ;  /* 0x00000000fffff984 */ /* 0x000fe20000000800 */
[----:B------:R-:W-:Y:S01]  /*1970*/  @!PT LDS RZ, [RZ] ;  /* 0x00000000fffff984 */ /* 0x000fe20000000800 */
[----:B------:R1:W-:Y:S04]  /*1980*/  LDGSTS.E.BYPASS.LTC128B.128 [R195+0x3800], desc[UR4][R6.64] ;  /* 0x0380000006c37fae */ /* 0x0003e8000b901d44 */
.L_x_586:
[----:B------:R-:W-:Y:S05]  /*1990*/  BSYNC B0 ;  /* 0x0000000000007941 */ /* 0x000fea0003800000 */
.L_x_585:
[----:B-1----:R-:W2:Y:S04]  /*19a0*/  LD.E.64 R6, desc[UR4][R180.64+0x1b8] ;  /* 0x0001b804b4067980 */ /* 0x002ea8000c101b00 */
[----:B------:R-:W0:Y:S04]  /*19b0*/  LDGDEPBAR ;  /* 0x00000000000079af */ /* 0x000e280000000000 */
[----:B------:R-:W5:Y:S01]  /*19c0*/  LD.E R183, desc[UR4][R180.64+0x188] ;  /* 0x00018804b4b77980 */ /* 0x000f62000c101900 */
[----:B--2---:R-:W-:-:S04]  /*19d0*/  ISETP.NE.U32.AND P0, PT, R6, RZ, PT ;  /* 0x000000ff0600720c */ /* 0x004fc80003f05070 */
[----:B------:R-:W-:-:S13]  /*19e0*/  ISETP.NE.AND.EX P0, PT, R7, RZ, PT, P0 ;  /* 0x000000ff0700720c */ /* 0x000fda0003f05300 */
[----:B------:R-:W2:Y:S01]  /*19f0*/  @P0 LD.E.64 R8, desc[UR4][R180.64+0x1c0] ;  /* 0x0001c004b4080980 */ /* 0x000ea2000c101b00 */
[----:B------:R-:W-:Y:S01]  /*1a00*/  @P0 SHF.R.S32.HI R5, RZ, 0x1f, R41 ;  /* 0x0000001fff050819 */ /* 0x000fe20000011429 */
[----:B------:R-:W-:Y:S01]  /*1a10*/  @P0 IMAD.MOV.U32 R22, RZ, RZ, R44 ;  /* 0x000000ffff160224 */ /* 0x000fe200078e002c */
[----:B------:R-:W-:Y:S01]  /*1a20*/  LOP3.LUT R13, R40, 0xfffffff8, RZ, 0xc0, !PT ;  /* 0xfffffff8280d7812 */ /* 0x000fe200078ec0ff */
[----:B------:R-:W5:Y:S01]  /*1a30*/  @P0 LD.E R154, desc[UR4][R180.64+0xd8] ;  /* 0x0000d804b49a0980 */ /* 0x000f62000c101900 */
[C---:B------:R-:W-:Y:S01]  /*1a40*/  SHF.L.U64.HI R19, R244.reuse, 0x7, R245 ;  /* 0x00000007f4137819 */ /* 0x040fe200000102f5 */
[----:B------:R-:W-:Y:S01]  /*1a50*/  IMAD.SHL.U32 R18, R244, 0x80, RZ ;  /* 0x00000080f4127824 */ /* 0x000fe200078e00ff */
[-C--:B------:R-:W-:Y:S02]  /*1a60*/  ISETP.GE.AND P4, PT, R33, R20.reuse, PT ;  /* 0x000000142100720c */ /* 0x080fe40003f86270 */
[----:B------:R-:W-:Y:S01]  /*1a70*/  ISETP.GE.AND P3, PT, R35, R20, PT ;  /* 0x000000142300720c */ /* 0x000fe20003f66270 */
[----:B--2---:R-:W-:-:S02]  /*1a80*/  @P0 IMAD R0, R9, R41, RZ ;  /* 0x0000002909000224 */ /* 0x004fc400078e02ff */
[----:B------:R-:W-:-:S04]  /*1a90*/  @P0 IMAD.WIDE.U32 R10, R41, R8, R22 ;  /* 0x00000008290a0225 */ /* 0x000fc800078e0016 */
[----:B------:R-:W-:Y:S01]  /*1aa0*/  @P0 IMAD R8, R8, R5, R0 ;  /* 0x0000000508080224 */ /* 0x000fe200078e0200 */
[----:B------:R-:W-:-:S03]  /*1ab0*/  @P0 LEA R6, P2, R10, R6, 0x2 ;  /* 0x000000060a060211 */ /* 0x000fc600078410ff */
[----:B------:R-:W-:-:S05]  /*1ac0*/  @P0 IMAD.IADD R8, R11, 0x1, R8 ;  /* 0x000000010b080824 */ /* 0x000fca00078e0208 */
[----:B------:R-:W-:-:S05]  /*1ad0*/  @P0 LEA.HI.X R7, R10, R7, R8, 0x2, P2 ;  /* 0x000000070a070211 */ /* 0x000fca00010f1408 */
[----:B------:R1:W5:Y:S01]  /*1ae0*/  @P0 LD.E R155, desc[UR4][R6.64] ;  /* 0x00000004069b0980 */ /* 0x000362000c101900 */
[----:B------:R-:W-:Y:S01]  /*1af0*/  @!P1 SHF.R.S32.HI R0, RZ, 0x1f, R24 ;  /* 0x0000001fff009819 */ /* 0x000fe20000011418 */
[----:B------:R-:W-:Y:S01]  /*1b00*/  @!P1 IMAD R5, R245, R24, RZ ;  /* 0x00000018f5059224 */ /* 0x000fe200078e02ff */
[----:B------:R-:W-:-:S04]  /*1b10*/  DEPBAR.LE SB0, 0x0 ;  /* 0x000080000000791a */ /* 0x000fc80000000000 */
[----:B------:R-:W-:Y:S01]  /*1b20*/  @!P1 IMAD R8, R244, R0, R5 ;  /* 0x00000000f4089224 */ /* 0x000fe200078e0205 */
[----:B-1----:R-:W-:-:S04]  /*1b30*/  LEA.HI R7, R39, R231, RZ, 0x4 ;  /* 0x000000e727077211 */ /* 0x002fc800078f20ff */
[----:B------:R-:W-:-:S04]  /*1b40*/  SHF.R.S32.HI R9, RZ, 0x4, R7 ;  /* 0x00000004ff097819 */ /* 0x000fc80000011407 */
[C---:B------:R-:W-:Y:S02]  /*1b50*/  LEA.HI R6, R7.reuse, R9, RZ, 0x1 ;  /* 0x0000000907067211 */ /* 0x040fe400078f08ff */
[----:B------:R-:W-:Y:S02]  /*1b60*/  LOP3.LUT R7, R7, 0xfffffff0, RZ, 0xc0, !PT ;  /* 0xfffffff007077812 */ /* 0x000fe400078ec0ff */
[----:B------:R-:W-:-:S03]  /*1b70*/  LOP3.LUT R5, R6, 0xfffffffe, RZ, 0xc0, !PT ;  /* 0xfffffffe06057812 */ /* 0x000fc600078ec0ff */
[----:B------:R-:W-:Y:S01]  /*1b80*/  IMAD.IADD R0, R231, 0x1, -R7 ;  /* 0x00000001e7007824 */ /* 0x000fe200078e0a07 */
[----:B------:R-:W-:Y:S01]  /*1b90*/  IADD3 R16, R9, -R5, RZ ;  /* 0x8000000509107210 */ /* 0x000fe20007ffe0ff */
[----:B------:R-:W-:-:S03]  /*1ba0*/  @!P1 IMAD.WIDE.U32 R6, R244, R24, RZ ;  /* 0x00000018f4069225 */ /* 0x000fc600078e00ff */
[----:B------:R-:W-:Y:S01]  /*1bb0*/  LEA.HI R5, R0, R0, RZ, 0x1 ;  /* 0x0000000000057211 */ /* 0x000fe200078f08ff */
[----:B------:R-:W-:-:S03]  /*1bc0*/  @!P1 IMAD.IADD R7, R7, 0x1, R8 ;  /* 0x0000000107079824 */ /* 0x000fc600078e0208 */
[----:B------:R-:W-:Y:S01]  /*1bd0*/  LOP3.LUT R11, R5, 0x7fffffe, RZ, 0xc0, !PT ;  /* 0x07fffffe050b7812 */ /* 0x000fe200078ec0ff */
[----:B------:R-:W-:Y:S01]  /*1be0*/  @!P1 IMAD R9, R29, R41, RZ ;  /* 0x000000291d099224 */ /* 0x000fe200078e02ff */
[----:B------:R-:W-:Y:S01]  /*1bf0*/  @!P1 SHF.R.S32.HI R8, RZ, 0x1f, R41 ;  /* 0x0000001fff089819 */ /* 0x000fe20000011429 */
[----:B------:R-:W-:Y:S01]  /*1c00*/  @P1 IMAD.IADD R10, R24, 0x1, R32 ;  /* 0x00000001180a1824 */ /* 0x000fe200078e0220 */
[----:B------:R-:W-:Y:S01]  /*1c10*/  SHF.R.S32.HI R12, RZ, 0x1f, R0 ;  /* 0x0000001fff0c7819 */ /* 0x000fe20000011400 */
[----:B------:R-:W-:Y:S02]  /*1c20*/  IMAD.IADD R137, R0, 0x1, -R11 ;  /* 0x0000000100897824 */ /* 0x000fe400078e0a0b */
[----:B------:R-:W-:Y:S01]  /*1c30*/  IMAD.IADD R11, R231, 0x1, -R13 ;  /* 0x00000001e70b7824 */ /* 0x000fe200078e0a0d */
[----:B------:R-:W-:Y:S01]  /*1c40*/  LEA.HI R17, R12, R0, RZ, 0x3 ;  /* 0x000000000c117211 */ /* 0x000fe200078f18ff */
[----:B------:R-:W-:Y:S02]  /*1c50*/  @!P1 IMAD R15, R28, R8, R9 ;  /* 0x000000081c0f9224 */ /* 0x000fe400078e0209 */
[----:B------:R-:W-:Y:S01]  /*1c60*/  @P1 IMAD.WIDE.U32 R8, R244, R10, RZ ;  /* 0x0000000af4081225 */ /* 0x000fe200078e00ff */
[----:B------:R-:W-:-:S02]  /*1c70*/  SHF.R.S32.HI R12, RZ, 0x1, R5 ;  /* 0x00000001ff0c7819 */ /* 0x000fc40000011405 */
[----:B------:R-:W-:Y:S01]  /*1c80*/  SHF.R.S32.HI R13, RZ, 0x1f, R5 ;  /* 0x0000001fff0d7819 */ /* 0x000fe20000011405 */
[----:B------:R-:W-:Y:S01]  /*1c90*/  @P1 IMAD R0, R245, R10, RZ ;  /* 0x0000000af5001224 */ /* 0x000fe200078e02ff */
[----:B------:R-:W-:Y:S01]  /*1ca0*/  LEA.HI R10, R11, R11, RZ, 0x1 ;  /* 0x0000000b0b0a7211 */ /* 0x000fe200078f08ff */
[----:B------:R-:W-:Y:S01]  /*1cb0*/  @!P1 IMAD.WIDE.U32 R6, R41, R28, R6 ;  /* 0x0000001c29069225 */ /* 0x000fe200078e0006 */
[----:B------:R-:W-:-:S07]  /*1cc0*/  @P1 MOV R5, R8 ;  /* 0x0000000800051202 */ /* 0x000fce0000000f00 */
[----:B------:R-:W-:Y:S05]  /*1cd0*/  WARPSYNC.ALL ;  /* 0x0000000000007948 */ /* 0x000fea0003800000 */
[----:B------:R-:W-:Y:S01]  /*1ce0*/  LOP3.LUT R14, R10, 0x7fffffe, RZ, 0xc0, !PT ;  /* 0x07fffffe0a0e7812 */ /* 0x000fe200078ec0ff */
[----:B------:R-:W-:Y:S01]  /*1cf0*/  @!P1 IMAD.MOV.U32 R5, RZ, RZ, R6 ;  /* 0x000000ffff059224 */ /* 0x000fe200078e0006 */
[----:B------:R-:W-:Y:S01]  /*1d00*/  LEA.HI R8, R13, R12, RZ, 0x2 ;  /* 0x0000000c0d087211 */ /* 0x000fe200078f10ff */
[----:B------:R-:W-:Y:S01]  /*1d10*/  @P1 IMAD.IADD R0, R9, 0x1, R0 ;  /* 0x0000000109001824 */ /* 0x000fe200078e0200 */
[----:B------:R-:W-:Y:S01]  /*1d20*/  @!P1 IADD3 R0, R7, R15, RZ ;  /* 0x0000000f07009210 */ /* 0x000fe20007ffe0ff */
[----:B------:R-:W-:Y:S01]  /*1d30*/  IMAD.IADD R14, R11, 0x1, -R14 ;  /* 0x000000010b0e7824 */ /* 0x000fe200078e0a0e */
[----:B------:R-:W-:Y:S01]  /*1d40*/  LOP3.LUT R7, R8, 0xfffffffc, RZ, 0xc0, !PT ;  /* 0xfffffffc08077812 */ /* 0x000fe200078ec0ff */
[----:B------:R-:W-:Y:S01]  /*1d50*/  BAR.SYNC.DEFER_BLOCKING 0x0 ;  /* 0x0000000000007b1d */ /* 0x000fe20000010000 */
[----:B------:R-:W-:-:S02]  /*1d60*/  IADD3 R6, P1, R152, R5, RZ ;  /* 0x0000000598067210 */ /* 0x000fc40007f3e0ff */
[----:B------:R-:W-:Y:S01]  /*1d70*/  SHF.R.S32.HI R11, RZ, 0x1, R10 ;  /* 0x00000001ff0b7819 */ /* 0x000fe2000001140a */
[----:B------:R-:W-:Y:S02]  /*1d80*/  IMAD.IADD R10, R12, 0x1, -R7 ;  /* 0x000000010c0a7824 */ /* 0x000fe400078e0a07 */
[----:B------:R-:W-:Y:S01]  /*1d90*/  IMAD.X R7, R37, 0x1, R0, P1 ;  /* 0x0000000125077824 */ /* 0x000fe200008e0600 */
[----:B------:R-:W-:Y:S01]  /*1da0*/  ISETP.GE.AND P1, PT, R2, R20, PT ;  /* 0x000000140200720c */ /* 0x000fe20003f26270 */
[----:B------:R-:W-:Y:S02]  /*1db0*/  IMAD.SHL.U32 R0, R11, 0x40, RZ ;  /* 0x000000400b007824 */ /* 0x000fe400078e00ff */
[----:B------:R-:W-:Y:S01]  /*1dc0*/  IMAD R5, R245, R2, RZ ;  /* 0x00000002f5057224 */ /* 0x000fe200078e02ff */
[----:B------:R-:W-:Y:S02]  /*1dd0*/  SHF.L.U32 R9, R38, 0x3, RZ ;  /* 0x0000000326097819 */ /* 0x000fe400000006ff */
[----:B------:R-:W-:Y:S01]  /*1de0*/  LOP3.LUT R0, R0, 0xc0, RZ, 0xc0, !PT ;  /* 0x000000c000007812 */ /* 0x000fe200078ec0ff */
[----:B------:R-:W-:-:S02]  /*1df0*/  IMAD R8, R244, R3, R5 ;  /* 0x00000003f4087224 */ /* 0x000fc400078e0205 */
[----:B------:R-:W-:Y:S01]  /*1e00*/  IMAD.SHL.U32 R5, R10, 0x40, RZ ;  /* 0x000000400a057824 */ /* 0x000fe200078e00ff */
[----:B------:R-:W-:Y:S01]  /*1e10*/  LOP3.LUT R9, R0, 0x8, R9, 0xf8, !PT ;  /* 0x0000000800097812 */ /* 0x000fe200078ef809 */
[----:B------:R-:W-:Y:S01]  /*1e20*/  IMAD.WIDE.U32 R2, R244, R2, R6 ;  /* 0x00000002f4027225 */ /* 0x000fe200078e0006 */
[----:B------:R-:W-:-:S03]  /*1e30*/  SHF.R.U32.HI R0, RZ, 0x3, R0 ;  /* 0x00000003ff007819 */ /* 0x000fc60000011600 */
[----:B------:R-:W-:Y:S01]  /*1e40*/  IMAD.SHL.U32 R6, R17, 0x20, RZ ;  /* 0x0000002011067824 */ /* 0x000fe200078e00ff */
[----:B------:R-:W-:Y:S01]  /*1e50*/  SHF.L.U32 R7, R16, 0x3, RZ ;  /* 0x0000000310077819 */ /* 0x000fe200000006ff */
[----:B------:R-:W-:Y:S01]  /*1e60*/  @P1 STS [R195+0x4000], RZ ;  /* 0x004000ffc3001388 */ /* 0x000fe20000000800 */
[----:B------:R-:W-:Y:S01]  /*1e70*/  LOP3.LUT R5, R5, 0xc0, RZ, 0xc0, !PT ;  /* 0x000000c005057812 */ /* 0x000fe200078ec0ff */
[----:B------:R-:W-:Y:S01]  /*1e80*/  IMAD.IADD R3, R3, 0x1, R8 ;  /* 0x0000000103037824 */ /* 0x000fe200078e0208 */
[----:B------:R-:W-:Y:S01]  /*1e90*/  LOP3.LUT R9, R9, R0, RZ, 0x3c, !PT ;  /* 0x0000000009097212 */ /* 0x000fe200078e3cff */
[----:B------:R-:W-:Y:S01]  /*1ea0*/  @P1 STS [R195+0x4004], RZ ;  /* 0x004004ffc3001388 */ /* 0x000fe20000000800 */
[-C--:B------:R-:W-:Y:S01]  /*1eb0*/  IMAD R0, R31, R21.reuse, RZ ;  /* 0x000000151f007224 */ /* 0x080fe200078e02ff */
[----:B------:R-:W-:Y:S02]  /*1ec0*/  LOP3.LUT R86, R6, 0xffffff00, RZ, 0xc0, !PT ;  /* 0xffffff0006567812 */ /* 0x000fe400078ec0ff */
[----:B------:R-:W-:Y:S01]  /*1ed0*/  @P1 STS.64 [R195+0x4008], RZ ;  /* 0x004008ffc3001388 */ /* 0x000fe20000000a00 */
[----:B------:R-:W-:Y:S01]  /*1ee0*/  LOP3.LUT R7, R5, 0x8, R7, 0xf8, !PT ;  /* 0x0000000805077812 */ /* 0x000fe200078ef807 */
[----:B------:R-:W-:Y:S01]  /*1ef0*/  IMAD.WIDE.U32 R22, R30, R21, R2 ;  /* 0x000000151e167225 */ /* 0x000fe200078e0002 */
[----:B------:R-:W-:-:S03]  /*1f00*/  SHF.R.U32.HI R5, RZ, 0x3, R5 ;  /* 0x00000003ff057819 */ /* 0x000fc60000011605 */
[----:B------:R-:W-:Y:S01]  /*1f10*/  IMAD R6, R30, R36, R0 ;  /* 0x000000241e067224 */ /* 0x000fe200078e0200 */
[----:B------:R-:W-:Y:S01]  /*1f20*/  LOP3.LUT R87, R7, R5, RZ, 0x3c, !PT ;  /* 0x0000000507577212 */ /* 0x000fe200078e3cff */
[----:B------:R-:W-:Y:S02]  /*1f30*/  IMAD R0, R240, 0x200, R86 ;  /* 0x00000200f0007824 */ /* 0x000fe400078e0256 */
[----:B------:R-:W-:Y:S02]  /*1f40*/  IMAD.IADD R7, R23, 0x1, R6 ;  /* 0x0000000117077824 */ /* 0x000fe400078e0206 */
[----:B------:R-:W-:Y:S01]  /*1f50*/  IMAD.MOV.U32 R6, RZ, RZ, R22 ;  /* 0x000000ffff067224 */ /* 0x000fe200078e0016 */
[----:B------:R-:W-:Y:S01]  /*1f60*/  LEA R2, R137, R0, 0x5 ;  /* 0x0000000089027211 */ /* 0x000fe200078e28ff */
[----:B------:R-:W-:Y:S02]  /*1f70*/  IMAD R14, R16, 0x8, R14 ;  /* 0x00000008100e7824 */ /* 0x000fe400078e020e */
[----:B------:R-:W-:Y:S01]  /*1f80*/  IMAD R3, R19, R194, RZ ;  /* 0x000000c213037224 */ /* 0x000fe200078e02ff */
[----:B------:R-:W-:Y:S01]  /*1f90*/  STL.64 [R1+0x2c8], R22 ;  /* 0x0002c81601007387 */ /* 0x000fe20000100a00 */
[----:B------:R-:W-:Y:S01]  /*1fa0*/  IMAD.U32 R0, R14, 0x20, R9 ;  /* 0x000000200e007824 */ /* 0x000fe200078e0009 */
[----:B------:R-:W-:Y:S01]  /*1fb0*/  IADD3 R2, R87, R2, RZ ;  /* 0x0000000257027210 */ /* 0x000fe20007ffe0ff */
[----:B------:R-:W-:Y:S01]  /*1fc0*/  IMAD R3, R26, R18, R3 ;  /* 0x000000121a037224 */ /* 0x000fe200078e0203 */
[----:B------:R1:W-:Y:S01]  /*1fd0*/  STL.64 [R1+0x2c0], R6 ;  /* 0x0002c00601007387 */ /* 0x0003e20000100a00 */
[----:B------:R-:W-:Y:S01]  /*1fe0*/  BSSY B0, `(.L_x_587) ;  /* 0x0000012000007945 */ /* 0x000fe20003800000 */
[----:B------:R-:W-:Y:S01]  /*1ff0*/  ISETP.GE.AND P2, PT, R34, R20, PT ;  /* 0x000000142200720c */ /* 0x000fe20003f46270 */
[----:B------:R-:W-:Y:S01]  /*2000*/  IMAD R136, R0, 0x2, R4 ;  /* 0x0000000200887824 */ /* 0x000fe200078e0204 */
[----:B------:R-:W-:Y:S01]  /*2010*/  LEA R138, R2, R4, 0x1 ;  /* 0x00000004028a7211 */ /* 0x000fe200078e08ff */
[----:B-1----:R-:W-:-:S04]  /*2020*/  IMAD.WIDE.U32 R6, R194, R18, R6 ;  /* 0x00000012c2067225 */ /* 0x002fc800078e0006 */
[----:B------:R-:W-:Y:S01]  /*2030*/  IMAD.IADD R3, R7, 0x1, R3 ;  /* 0x0000000107037824 */ /* 0x000fe200078e0203 */
[----:B------:R-:W-:Y:S06]  /*2040*/  @P1 BRA `(.L_x_588) ;  /* 0x00000000002c1947 */ /* 0x000fec0003800000 */
        /* <DEDUP_REMOVED lines=11> */
.L_x_588:
[----:B------:R-:W-:Y:S05]  /*2100*/  BSYNC B0 ;  /* 0x0000000000007941 */ /* 0x000fea0003800000 */
.L_x_587:
[----:B------:R1:W-:Y:S01]  /*2110*/  @P4 STS.128 [R195+0x4800], RZ ;  /* 0x004800ffc3004388 */ /* 0x0003e20000000c00 */
[----:B------:R-:W-:Y:S04]  /*2120*/  BSSY B0, `(.L_x_589) ;  /* 0x000000d000007945 */ /* 0x000fe80003800000 */
[----:B------:R-:W-:Y:S05]  /*2130*/  @P4 BRA `(.L_x_590) ;  /* 0x00000000002c4947 */ /* 0x000fea0003800000 */
[----:B------:R-:W-:-:S13]  /*2140*/  ISETP.GE.AND P1, PT, R152, R153, PT ;  /* 0x000000999800720c */ /* 0x000fda0003f26270 */
[----:B------:R1:W-:Y:S01]  /*2150*/  @P1 STS.128 [R195+0x4800], RZ ;  /* 0x004800ffc3001388 */ /* 0x0003e20000000c00 */
[----:B------:R-:W-:Y:S05]  /*2160*/  @P1 BRA `(.L_x_590) ;  /* 0x0000000000201947 */ /* 0x000fea0003800000 */
[----:B------:R-:W-:-:S04]  /*2170*/  LEA R0, P1, R244, R6, 0x5 ;  /* 0x00000006f4007211 */ /* 0x000fc800078228ff */
[----:B------:R-:W-:Y:S02]  /*2180*/  LEA.HI.X R5, R244, R3, R245, 0x5, P1 ;  /* 0x00000003f4057211 */ /* 0x000fe400008f2cf5 */
[----:B--2---:R-:W-:-:S04]  /*2190*/  LEA R8, P1, R0, R42, 0x1 ;  /* 0x0000002a00087211 */ /* 0x004fc800078208ff */
[----:B------:R-:W-:-:S05]  /*21a0*/  LEA.HI.X R9, R0, R43, R5, 0x1, P1 ;  /* 0x0000002b00097211 */ /* 0x000fca00008f0c05 */
[----:B------:R-:W-:Y:S01]  /*21b0*/  @!PT LDS RZ, [RZ] ;  /* 0x00000000fffff984 */ /* 0x000fe20000000800 */
[----:B------:R-:W-:Y:S01]  /*21c0*/  @!PT LDS RZ, [RZ] ;  /* 0x00000000fffff984 */ /* 0x000fe20000000800 */
[----:B------:R-:W-:Y:S01]  /*21d0*/  @!PT LDS RZ, [RZ] ;  /* 0x00000000fffff984 */ /* 0x000fe20000000800 */
[----:B------:R2:W-:Y:S04]  /*21e0*/  LDGSTS.E.BYPASS.LTC128B.128 [R195+0x4800], desc[UR4][R8.64] ;  /* 0x0480000008c37fae */ /* 0x0005e8000b901d44 */
.L_x_590:
[----:B------:R-:W-:Y:S05]  /*21f0*/  BSYNC B0 ;  /* 0x0000000000007941 */ /* 0x000fea0003800000 */
.L_x_589:
        /* <DEDUP_REMOVED lines=14> */
.L_x_592:
[----:B------:R-:W-:Y:S05]  /*22e0*/  BSYNC B0 ;  /* 0x0000000000007941 */ /* 0x000fea0003800000 */
.L_x_591:
[----:B------:R1:W-:Y:S01]  /*22f0*/  @P2 STS.128 [R195+0x5800], RZ ;  /* 0x005800ffc3002388 */ /* 0x0003e20000000c00 */
[----:B------:R-:W-:Y:S04]  /*2300*/  BSSY B0, `(.L_x_593) ;  /* 0x000000f000007945 */ /* 0x000fe80003800000 */
[----:B------:R-:W-:Y:S05]  /*2310*/  @P2 BRA `(.L_x_594) ;  /* 0x0000000000342947 */ /* 0x000fea0003800000 */
[----:B------:R-:W-:-:S13]  /*2320*/  ISETP.GE.AND P1, PT, R152, R153, PT ;  /* 0x000000999800720c */ /* 0x000fda0003f26270 */
[----:B------:R1:W-:Y:S01]  /*2330*/  @P1 STS.128 [R195+0x5800], RZ ;  /* 0x005800ffc3001388 */ /* 0x0003e20000000c00 */
[----:B------:R-:W-:Y:S05]  /*2340*/  @P1 BRA `(.L_x_594) ;  /* 0x0000000000281947 */ /* 0x000fea0003800000 */
[----:B------:R-:W-:Y:S01]  /*2350*/  MOV R2, R6 ;  /* 0x0000000600027202 */ /* 0x000fe20000000f00 */
[----:B------:R-:W-:-:S04]  /*2360*/  IMAD R0, R245, 0x60, RZ ;  /* 0x00000060f5007824 */ /* 0x000fc800078e02ff */
[----:B------:R-:W-:-:S05]  /*2370*/  IMAD.WIDE.U32 R6, R244, 0x60, R2 ;  /* 0x00000060f4067825 */ /* 0x000fca00078e0002 */
[----:B------:R-:W-:Y:S02]  /*2380*/  IADD3 R0, R7, R0, RZ ;  /* 0x0000000007007210 */ /* 0x000fe40007ffe0ff */
[----:B------:R-:W-:-:S04]  /*2390*/  LEA R2, P1, R6, R42, 0x1 ;  /* 0x0000002a06027211 */ /* 0x000fc800078208ff */
[----:B------:R-:W-:-:S05]  /*23a0*/  LEA.HI.X R3, R6, R43, R0, 0x1, P1 ;  /* 0x0000002b06037211 */ /* 0x000fca00008f0c00 */
[----:B------:R-:W-:Y:S01]  /*23b0*/  @!PT LDS RZ, [RZ] ;  /* 0x00000000fffff984 */ /* 0x000fe20000000800 */
[----:B------:R-:W-:Y:S01]  /*23c0*/  @!PT LDS RZ, [RZ] ;  /* 0x00000000fffff984 */ /* 0x000fe20000000800 */
[----:B------:R-:W-:Y:S01]  /*23d0*/  @!PT LDS RZ, [RZ] ;  /* 0x00000000fffff984 */ /* 0x000fe20000000800 */
[----:B------:R1:W-:Y:S04]  /*23e0*/  LDGSTS.E.BYPASS.LTC128B.128 [R195+0x5800], desc[UR4][R2.64] ;  /* 0x0580000002c37fae */ /* 0x0003e8000b901d44 */
.L_x_594:
[----:B------:R-:W-:Y:S05]  /*23f0*/  BSYNC B0 ;  /* 0x0000000000007941 */ /* 0x000fea0003800000 */
.L_x_593:
[----:B------:R-:W-:Y:S01]  /*2400*/  LDSM.16.M88.4 R12, [R138+0x1000] ;  /* 0x001000008a0c783b */ /* 0x000fe20000000200 */
[----:B-1----:R-:W-:Y:S01]  /*2410*/  IMAD.MOV.U32 R3, RZ, RZ, 0x10 ;  /* 0x00000010ff037424 */ /* 0x002fe200078e00ff */
[----:B------:R-:W-:Y:S01]  /*2420*/  LOP3.LUT P1, RZ, R11, 0x2, RZ, 0xc0, !PT ;  /* 0x000000020bff7812 */ /* 0x000fe2000782c0ff */
[----:B------:R-:W-:Y:S01]  /*2430*/  BSSY B1, `(.L_x_595) ;  /* 0x00002b5000017945 */ /* 0x000fe20003800000 */
[----:B------:R-:W1:Y:S01]  /*2440*/  LDSM.16.M88.4 R36, [R136+0x3400] ;  /* 0x003400008824783b */ /* 0x000e620000000200 */
[----:B------:R-:W-:Y:S02]  /*2450*/  LOP3.LUT P2, RZ, R10, 0x2, RZ, 0xc0, !PT ;  /* 0x000000020aff7812 */ /* 0x000fe4000784c0ff */
[C---:B------:R-:W-:Y:S01]  /*2460*/  SEL R0, R3.reuse, 0xfffffff0, !P1 ;  /* 0xfffffff003007807 */ /* 0x040fe20004800000 */
[----:B------:R-:W3:Y:S01]  /*2470*/  LDSM.16.M88.4 R32, [R136+0x3800] ;  /* 0x003800008820783b */ /* 0x000ee20000000200 */
[----:B------:R-:W-:Y:S02]  /*2480*/  SEL R3, R3, 0xfffffff0, !P2 ;  /* 0xfffffff003037807 */ /* 0x000fe40005000000 */
[----:B------:R-:W-:Y:S01]  /*2490*/  SHF.R.S32.HI R6, RZ, 0x1f, R192 ;  /* 0x0000001fff067819 */ /* 0x000fe200000114c0 */
[----:B------:R-:W3:Y:S01]  /*24a0*/  LDSM.16.M88.4 R28, [R136+0x3c00] ;  /* 0x003c0000881c783b */ /* 0x000ee20000000200 */
[----:B------:R-:W-:-:S02]  /*24b0*/  IMAD R2, R0, 0x2, R136 ;  /* 0x0000000200027824 */ /* 0x000fc400078e0288 */
[----:B------:R-:W-:Y:S01]  /*24c0*/  IMAD R139, R3, 0x2, R138 ;  /* 0x00000002038b7824 */ /* 0x000fe200078e028a */
[----:B------:R-:W3:Y:S01]  /*24d0*/  LDSM.16.M88.4 R20, [R136+0x2000] ;  /* 0x002000008814783b */ /* 0x000ee20000000200 */
[----:B------:R-:W-:-:S03]  /*24e0*/  LEA.HI R6, R6, R240, RZ, 0x2 ;  /* 0x000000f006067211 */ /* 0x000fc600078f10ff */
[----:B------:R-:W3:Y:S01]  /*24f0*/  LDSM.16.M88.4 R44, [R136+0x2c00] ;  /* 0x002c0000882c783b */ /* 0x000ee20000000200 */
[----:B------:R-:W-:-:S03]  /*2500*/  LOP3.LUT R6, R6, 0xffffffc, RZ, 0xc0, !PT ;  /* 0x0ffffffc06067812 */ /* 0x000fc600078ec0ff */
[----:B------:R-:W3:Y:S04]  /*2510*/  LDSM.16.M88.4 R40, [R136+0x3000] ;  /* 0x003000008828783b */ /* 0x000ee80000000200 */
[----:B--2---:R-:W-:Y:S04]  /*2520*/  LDSM.16.M88.4 R8, [R139+0x1000] ;  /* 0x001000008b08783b */ /* 0x004fe80000000200 */
[----:B------:R-:W2:Y:S04]  /*2530*/  LDSM.16.M88.4 R72, [R2+0x3400] ;  /* 0x003400000248783b */ /* 0x000ea80000000200 */
[----:B------:R-:W2:Y:S04]  /*2540*/  LDSM.16.M88.4 R80, [R2+0x3800] ;  /* 0x003800000250783b */ /* 0x000ea80000000200 */
[----:B------:R-:W2:Y:S04]  /*2550*/  LDSM.16.M88.4 R76, [R2+0x3c00] ;  /* 0x003c0000024c783b */ /* 0x000ea80000000200 */
[----:B------:R-:W2:Y:S01]  /*2560*/  LDSM.16.M88.4 R24, [R136+0x2400] ;  /* 0x002400008818783b */ /* 0x000ea20000000200 */
[C---:B-1----:R-:W-:Y:S03]  /*2570*/  HMMA.16816.F32 R104, R12.reuse, R36, RZ ;  /* 0x000000240c68723c */ /* 0x042fe600000018ff */
[----:B----4-:R-:W1:Y:S03]  /*2580*/  LDSM.16.M88.4 R48, [R136+0x2800] ;  /* 0x002800008830783b */ /* 0x010e660000000200 */
[C---:B---3--:R-:W-:Y:S01]  /*2590*/  HMMA.16816.F32 R96, R12.reuse, R32, RZ ;  /* 0x000000200c60723c */ /* 0x048fe200000018ff */
[----:B------:R-:W3:Y:S04]  /*25a0*/  LDSM.16.M88.4 R52, [R2+0x2000] ;  /* 0x002000000234783b */ /* 0x000ee80000000200 */
[----:B------:R-:W4:Y:S01]  /*25b0*/  LDSM.16.M88.4 R64, [R2+0x2c00] ;  /* 0x002c00000240783b */ /* 0x000f220000000200 */
[C---:B------:R-:W-:Y:S03]  /*25c0*/  HMMA.16816.F32 R88, R12.reuse, R28, RZ ;  /* 0x0000001c0c58723c */ /* 0x040fe600000018ff */
[----:B------:R-:W4:Y:S03]  /*25d0*/  LDSM.16.M88.4 R68, [R2+0x3000] ;  /* 0x003000000244783b */ /* 0x000f260000000200 */
[C---:B------:R-:W-:Y:S01]  /*25e0*/  HMMA.16816.F32 R148, R12.reuse, R20, RZ ;  /* 0x000000140c94723c */ /* 0x040fe200000018ff */
[----:B------:R-:W4:Y:S04]  /*25f0*/  LDSM.16.M88.4 R60, [R2+0x2400] ;  /* 0x00240000023c783b */ /* 0x000f280000000200 */
[----:B------:R1:W4:Y:S01]  /*2600*/  LDSM.16.M88.4 R56, [R2+0x2800] ;  /* 0x002800000238783b */ /* 0x0003220000000200 */
[C---:B------:R-:W-:Y:S03]  /*2610*/  HMMA.16816.F32 R120, R12.reuse, R44, RZ ;  /* 0x0000002c0c78723c */ /* 0x040fe600000018ff */
[----:B------:R-:W4:Y:S03]  /*2620*/  LDSM.16.M88.4 R16, [R138] ;  /* 0x000000008a10783b */ /* 0x000f260000000200 */
[----:B------:R-:W-:Y:S01]  /*2630*/  HMMA.16816.F32 R112, R12, R40, RZ ;  /* 0x000000280c70723c */ /* 0x000fe200000018ff */
[----:B------:R-:W4:Y:S01]  /*2640*/  S2R R7, SR_CTAID.Y ;  /* 0x0000000000077919 */ /* 0x000f220000002600 */
[----:B------:R-:W0:Y:S04]  /*2650*/  LDGDEPBAR ;  /* 0x00000000000079af */ /* 0x000e280000000000 */
[C---:B--2---:R-:W-:Y:S06]  /*2660*/  HMMA.16816.F32 R204, R8.reuse, R72, R104 ;  /* 0x0000004808cc723c */ /* 0x044fec0000001868 */
[----:B------:R-:W-:Y:S01]  /*2670*/  HMMA.16816.F32 R96, R8, R80, R96 ;  /* 0x000000500860723c */ /* 0x000fe20000001860 */
[----:B-1----:R-:W-:-:S05]  /*2680*/  SHF.R.S32.HI R2, RZ, 0x1f, R85 ;  /* 0x0000001fff027819 */ /* 0x002fca0000011455 */
[----:B------:R-:W-:Y:S01]  /*2690*/  HMMA.16816.F32 R88, R8, R76, R88 ;  /* 0x0000004c0858723c */ /* 0x000fe20000001858 */
[----:B------:R-:W-:-:S05]  /*26a0*/  LEA.HI R2, R2, R85, RZ, 0x2 ;  /* 0x0000005502027211 */ /* 0x000fca00078f10ff */
[----:B------:R-:W-:Y:S01]  /*26b0*/  HMMA.16816.F32 R144, R12, R22, RZ ;  /* 0x000000160c90723c */ /* 0x000fe200000018ff */
[----:B------:R-:W-:Y:S02]  /*26c0*/  LOP3.LUT R5, R2, 0x7ffffffc, RZ, 0xc0, !PT ;  /* 0x7ffffffc02057812 */ /* 0x000fe400078ec0ff */
[----:B------:R-:W-:-:S03]  /*26d0*/  SHF.R.S32.HI R2, RZ, 0x2, R2 ;  /* 0x00000002ff027819 */ /* 0x000fc60000011402 */
[C---:B------:R-:W-:Y:S01]  /*26e0*/  HMMA.16816.F32 R140, R12.reuse, R24, RZ ;  /* 0x000000180c8c723c */ /* 0x040fe200000018ff */
[----:B------:R-:W-:Y:S02]  /*26f0*/  IMAD.MOV.U32 R107, RZ, RZ, R206 ;  /* 0x000000ffff6b7224 */ /* 0x000fe400078e00ce */
[----:B------:R-:W-:Y:S02]  /*2700*/  IMAD.MOV.U32 R106, RZ, RZ, R205 ;  /* 0x000000ffff6a7224 */ /* 0x000fe400078e00cd */
[----:B------:R-:W-:Y:S01]  /*2710*/  IMAD.MOV.U32 R105, RZ, RZ, R207 ;  /* 0x000000ffff697224 */ /* 0x000fe200078e00cf */
[----:B------:R-:W-:Y:S01]  /*2720*/  HMMA.16816.F32 R128, R12, R48, RZ ;  /* 0x000000300c80723c */ /* 0x000fe200000018ff */
[----:B------:R-:W-:-:S05]  /*2730*/  IMAD.MOV.U32 R104, RZ, RZ, R204 ;  /* 0x000000ffff687224 */ /* 0x000fca00078e00cc */
[C---:B------:R-:W-:Y:S06]  /*2740*/  HMMA.16816.F32 R132, R12.reuse, R26, RZ ;  /* 0x0000001a0c84723c */ /* 0x040fec00000018ff */
[C---:B------:R-:W-:Y:S06]  /*2750*/  HMMA.16816.F32 R124, R12.reuse, R50, RZ ;  /* 0x000000320c7c723c */ /* 0x040fec00000018ff */
[C---:B------:R-:W-:Y:S06]  /*2760*/  HMMA.16816.F32 R116, R12.reuse, R46, RZ ;  /* 0x0000002e0c74723c */ /* 0x040fec00000018ff */
[C---:B------:R-:W-:Y:S06]  /*2770*/  HMMA.16816.F32 R108, R12.reuse, R42, RZ ;  /* 0x0000002a0c6c723c */ /* 0x040fec00000018ff */
[C---:B------:R-:W-:Y:S06]  /*2780*/  HMMA.16816.F32 R100, R12.reuse, R38, RZ ;  /* 0x000000260c64723c */ /* 0x040fec00000018ff */
[C---:B------:R-:W-:Y:S06]  /*2790*/  HMMA.16816.F32 R92, R12.reuse, R34, RZ ;  /* 0x000000220c5c723c */ /* 0x040fec00000018ff */
[----:B------:R-:W-:Y:S06]  /*27a0*/  HMMA.16816.F32 R12, R12, R30, RZ ;  /* 0x0000001e0c0c723c */ /* 0x000fec00000018ff */
[C---:B---3--:R-:W-:Y:S01]  /*27b0*/  HMMA.16816.F32 R232, R8.reuse, R52, R148 ;  /* 0x0000003408e8723c */ /* 0x048fe20000001894 */
[----:B------:R-:W1:Y:S05]  /*27c0*/  S2R R149, SR_CTAID.Z ;  /* 0x0000000000957919 */ /* 0x000e6a0000002700 */
[----:B----4-:R-:W-:Y:S01]  /*27d0*/  HMMA.16816.F32 R208, R8, R64, R120 ;  /* 0x0000004008d0723c */ /* 0x010fe20000001878 */
[----:B------:R-:W-:-:S02]  /*27e0*/  IMAD.MOV.U32 R150, RZ, RZ, R212 ;  /* 0x000000ffff967224 */ /* 0x000fc400078e00d4 */
[----:B------:R-:W-:-:S03]  /*27f0*/  IMAD.MOV.U32 R151, RZ, RZ, R213 ;  /* 0x000000ffff977224 */ /* 0x000fc600078e00d5 */
[C---:B------:R-:W-:Y:S01]  /*2800*/  HMMA.16816.F32 R220, R8.reuse, R68, R112 ;  /* 0x0000004408dc723c */ /* 0x040fe20000001870 */
[----:B------:R-:W-:Y:S02]  /*2810*/  IMAD.MOV.U32 R123, RZ, RZ, R97 ;  /* 0x000000ffff7b7224 */ /* 0x000fe400078e0061 */
        /* <DEDUP_REMOVED lines=8> */
[----:B------:R-:W-:-:S03]  /*28a0*/  IMAD.MOV.U32 R112, RZ, RZ, R89 ;  /* 0x000000ffff707224 */ /* 0x000fc600078e0059 */
[----:B------:R-:W-:Y:S01]  /*28b0*/  HMMA.16816.F32 R144, R8, R54, R144 ;  /* 0x000000360890723c */ /* 0x000fe20000001890 */
[----:B-1----:R-:W-:Y:S02]  /*28c0*/  IMAD R7, R7, R182, R149 ;  /* 0x000000b607077224 */ /* 0x002fe400078e0295 */
[----:B------:R-:W-:-:S03]  /*28d0*/  IMAD.MOV.U32 R182, RZ, RZ, RZ ;  /* 0x000000ffffb67224 */ /* 0x000fc600078e00ff */
[----:B------:R-:W-:Y:S01]  /*28e0*/  HMMA.16816.F32 R132, R8, R62, R132 ;  /* 0x0000003e0884723c */ /* 0x000fe20000001884 */
[----:B------:R-:W-:Y:S02]  /*28f0*/  IMAD R7, R230, R7, R248 ;  /* 0x00000007e6077224 */ /* 0x000fe400078e02f8 */
[----:B------:R-:W-:-:S03]  /*2900*/  IMAD.MOV.U32 R230, RZ, RZ, R106 ;  /* 0x000000ffffe67224 */ /* 0x000fc600078e006a */
[C---:B------:R-:W-:Y:S06]  /*2910*/  HMMA.16816.F32 R96, R8.reuse, R58, R124 ;  /* 0x0000003a0860723c */ /* 0x040fec000000187c */
[C---:B------:R-:W-:Y:S06]  /*2920*/  HMMA.16816.F32 R204, R8.reuse, R66, R116 ;  /* 0x0000004208cc723c */ /* 0x040fec0000001874 */
[C---:B------:R-:W-:Y:S06]  /*2930*/  HMMA.16816.F32 R216, R8.reuse, R70, R108 ;  /* 0x0000004608d8723c */ /* 0x040fec000000186c */
[C---:B------:R-:W-:Y:S06]  /*2940*/  HMMA.16816.F32 R236, R8.reuse, R74, R100 ;  /* 0x0000004a08ec723c */ /* 0x040fec0000001864 */
[C---:B------:R-:W-:Y:S06]  /*2950*/  HMMA.16816.F32 R88, R8.reuse, R82, R92 ;  /* 0x000000520858723c */ /* 0x040fec000000185c */
[----:B------:R-:W-:Y:S06]  /*2960*/  HMMA.16816.F32 R8, R8, R78, R12 ;  /* 0x0000004e0808723c */ /* 0x000fec000000180c */
[----:B------:R-:W-:Y:S01]  /*2970*/  HMMA.16816.F32 R188, R16, R20, RZ ;  /* 0x0000001410bc723c */ /* 0x000fe200000018ff */
[----:B------:R-:W-:-:S05]  /*2980*/  IMAD.MOV.U32 R13, RZ, RZ, R214 ;  /* 0x000000ffff0d7224 */ /* 0x000fca00078e00d6 */
[----:B------:R-:W-:Y:S01]  /*2990*/  HMMA.16816.F32 R196, R16, R22, RZ ;  /* 0x0000001610c4723c */ /* 0x000fe200000018ff */
[----:B------:R-:W1:Y:S01]  /*29a0*/  LDSM.16.M88.4 R20, [R139] ;  /* 0x000000008b14783b */ /* 0x000e620000000200 */
[----:B------:R-:W-:-:S04]  /*29b0*/  DEPBAR.LE SB0, 0x0 ;  /* 0x000080000000791a */ /* 0x000fc80000000000 */
[C---:B------:R-:W-:Y:S01]  /*29c0*/  HMMA.16816.F32 R176, R16.reuse, R48, RZ ;  /* 0x0000003010b0723c */ /* 0x040fe200000018ff */
[----:B------:R-:W-:Y:S02]  /*29d0*/  IMAD.MOV.U32 R100, RZ, RZ, R88 ;  /* 0x000000ffff647224 */ /* 0x000fe400078e0058 */
[----:B------:R-:W-:Y:S02]  /*29e0*/  IMAD.MOV.U32 R95, RZ, RZ, R90 ;  /* 0x000000ffff5f7224 */ /* 0x000fe400078e005a */
[----:B------:R-:W-:Y:S01]  /*29f0*/  IMAD.MOV.U32 R94, RZ, RZ, R89 ;  /* 0x000000ffff5e7224 */ /* 0x000fe200078e0059 */
[C---:B------:R-:W-:Y:S01]  /*2a00*/  HMMA.16816.F32 R172, R16.reuse, R24, RZ ;  /* 0x0000001810ac723c */ /* 0x040fe200000018ff */
[----:B------:R-:W-:Y:S02]  /*2a10*/  IMAD.MOV.U32 R92, RZ, RZ, R10 ;  /* 0x000000ffff5c7224 */ /* 0x000fe400078e000a */
[----:B------:R-:W-:Y:S02]  /*2a20*/  IMAD.IADD R10, R85, 0x1, -R5 ;  /* 0x00000001550a7824 */ /* 0x000fe400078e0a05 */
[----:B------:R-:W-:Y:S01]  /*2a30*/  IMAD.IADD R5, R240, 0x1, -R6 ;  /* 0x00000001f0057824 */ /* 0x000fe200078e0a06 */
[----:B------:R-:W-:Y:S01]  /*2a40*/  HMMA.16816.F32 R184, R16, R44, RZ ;  /* 0x0000002c10b8723c */ /* 0x000fe200000018ff */
[----:B------:R-:W-:-:S02]  /*2a50*/  IMAD.MOV.U32 R12, RZ, RZ, R8 ;  /* 0x000000ffff0c7224 */ /* 0x000fc400078e0008 */
[--C-:B------:R-:W-:Y:S02]  /*2a60*/  IMAD R8, R5, 0x10, R2.reuse ;  /* 0x0000001005087824 */ /* 0x100fe400078e0202 */
[----:B------:R-:W-:Y:S01]  /*2a70*/  IMAD R5, R240, 0x10, R2 ;  /* 0x00000010f0057824 */ /* 0x000fe200078e0202 */
[C---:B------:R-:W-:Y:S01]  /*2a80*/  HMMA.16816.F32 R168, R16.reuse, R40, RZ ;  /* 0x0000002810a8723c */ /* 0x040fe200000018ff */
[----:B------:R-:W-:Y:S02]  /*2a90*/  IMAD.MOV.U32 R15, RZ, RZ, R9 ;  /* 0x000000ffff0f7224 */ /* 0x000fe400078e0009 */
[----:B------:R-:W-:Y:S02]  /*2aa0*/  IMAD R9, R137, 0x20, R86 ;  /* 0x0000002089097824 */ /* 0x000fe400078e0256 */
[----:B------:R-:W-:Y:S01]  /*2ab0*/  IMAD.SHL.U32 R2, R13, 0x80, RZ ;  /* 0x000000800d027824 */ /* 0x000fe200078e00ff */
[----:B------:R-:W-:Y:S01]  /*2ac0*/  HMMA.16816.F32 R164, R16, R36, RZ ;  /* 0x0000002410a4723c */ /* 0x000fe200000018ff */
[----:B------:R-:W-:Y:S01]  /*2ad0*/  IMAD.SHL.U32 R6, R10, 0x2, RZ ;  /* 0x000000020a067824 */ /* 0x000fe200078e00ff */
[----:B------:R-:W-:Y:S01]  /*2ae0*/  IADD3 R10, R5, 0x1, R248 ;  /* 0x00000001050a7810 */ /* 0x000fe20007ffe0f8 */
[----:B------:R-:W-:-:S02]  /*2af0*/  IMAD.IADD R5, R87, 0x1, R9 ;  /* 0x0000000157057824 */ /* 0x000fc400078e0209 */
[C---:B------:R-:W-:Y:S01]  /*2b00*/  IMAD R2, R150.reuse, R7, R2 ;  /* 0x0000000796027224 */ /* 0x040fe200078e0202 */
[----:B------:R-:W-:Y:S01]  /*2b10*/  HMMA.16816.F32 R160, R16, R32, RZ ;  /* 0x0000002010a0723c */ /* 0x000fe200000018ff */
[----:B------:R-:W-:Y:S01]  /*2b20*/  IMAD R6, R150, R8, R6 ;  /* 0x0000000896067224 */ /* 0x000fe200078e0206 */
[----:B------:R2:W-:Y:S01]  /*2b30*/  STL [R1+0x1e0], R5 ;  /* 0x0001e00501007387 */ /* 0x0005e20000100800 */
[----:B------:R-:W-:Y:S02]  /*2b40*/  VIADD R7, R2, 0xffffff80 ;  /* 0xffffff8002077836 */ /* 0x000fe40000000000 */
[----:B------:R-:W-:Y:S01]  /*2b50*/  IMAD.MOV.U32 R14, RZ, RZ, R11 ;  /* 0x000000ffff0e7224 */ /* 0x000fe200078e000b */
[----:B-1----:R-:W-:Y:S01]  /*2b60*/  HMMA.16816.F32 R188, R20, R52, R188 ;  /* 0x0000003414bc723c */ /* 0x002fe200000018bc */
[----:B-----5:R-:W1:Y:S01]  /*2b70*/  @P0 MUFU.RCP R11, R154 ;  /* 0x0000009a000b0308 */ /* 0x020e620000001000 */
[----:B------:R-:W-:Y:S01]  /*2b80*/  SHF.R.S32.HI R8, RZ, 0x1f, R6 ;  /* 0x0000001fff087819 */ /* 0x000fe20000011406 */
[----:B------:R-:W-:Y:S01]  /*2b90*/  VIADD R2, R136, 0x2000 ;  /* 0x0000200088027836 */ /* 0x000fe20000000000 */
[----:B------:R-:W-:Y:S01]  /*2ba0*/  IADD3 R6, P1, R6, R7, RZ ;  /* 0x0000000706067210 */ /* 0x000fe20007f3e0ff */
[----:B------:R-:W-:Y:S01]  /*2bb0*/  IMAD.MOV.U32 R93, RZ, RZ, R91 ;  /* 0x000000ffff5d7224 */ /* 0x000fe200078e005b */
[C---:B------:R-:W-:Y:S01]  /*2bc0*/  HMMA.16816.F32 R156, R16.reuse, R28, RZ ;  /* 0x0000001c109c723c */ /* 0x040fe200000018ff */
[----:B------:R-:W-:Y:S01]  /*2bd0*/  IMAD R137, R0, 0x2, R2 ;  /* 0x0000000200897824 */ /* 0x000fe200078e0202 */
[----:B------:R-:W-:Y:S01]  /*2be0*/  LEA.HI.X.SX32 R0, R7, R8, 0x1, P1 ;  /* 0x0000000807007211 */ /* 0x000fe200008f0eff */
[----:B------:R-:W-:Y:S01]  /*2bf0*/  IMAD.MOV.U32 R53, RZ, RZ, R12 ;  /* 0x000000ffff357224 */ /* 0x000fe200078e000c */
[----:B------:R-:W-:Y:S01]  /*2c00*/  STL [R1+0x164], R6 ;  /* 0x0001640601007387 */ /* 0x000fe20000100800 */
[----:B------:R-:W-:Y:S01]  /*2c10*/  IMAD.MOV.U32 R52, RZ, RZ, R121 ;  /* 0x000000ffff347224 */ /* 0x000fe200078e0079 */
[C---:B------:R-:W-:Y:S02]  /*2c20*/  HMMA.16816.F32 R24, R16.reuse, R26, RZ ;  /* 0x0000001a1018723c */ /* 0x040fe400000018ff */
[----:B------:R3:W-:Y:S04]  /*2c30*/  STL [R1+0x16c], R0 ;  /* 0x00016c0001007387 */ /* 0x0007e80000100800 */
[----:B------:R-:W-:Y:S01]  /*2c40*/  HMMA.16816.F32 R48, R16, R50, RZ ;  /* 0x000000321030723c */ /* 0x000fe200000018ff */
[----:B-1----:R-:W-:Y:S01]  /*2c50*/  @P0 FMUL.FTZ R182, R155, R11 ;  /* 0x0000000b9bb60220 */ /* 0x002fe20000410000 */
[----:B------:R-:W-:-:S02]  /*2c60*/  VIADD R155, R229, 0x646e171e ;  /* 0x646e171ee59b7836 */ /* 0x000fc40000000000 */
[----:B--2---:R-:W-:Y:S02]  /*2c70*/  IMAD.SHL.U32 R5, R231, 0x2, RZ ;  /* 0x00000002e7057824 */ /* 0x004fe400078e00ff */
[C---:B------:R-:W-:Y:S03]  /*2c80*/  HMMA.16816.F32 R44, R16.reuse, R46, RZ ;  /* 0x0000002e102c723c */ /* 0x040fe600000018ff */
[----:B------:R-:W-:Y:S02]  /*2c90*/  LOP3.LUT R192, R5, 0x6, RZ, 0xc0, !PT ;  /* 0x0000000605c07812 */ /* 0x000fe400078ec0ff */
[----:B------:R-:W-:Y:S01]  /*2ca0*/  IADD3 R5, R84, R10, -R151 ;  /* 0x0000000a54057210 */ /* 0x000fe20007ffe897 */
[----:B------:R-:W-:Y:S02]  /*2cb0*/  HMMA.16816.F32 R40, R16, R42, RZ ;  /* 0x0000002a1028723c */ /* 0x000fe400000018ff */
[----:B------:R-:W-:-:S02]  /*2cc0*/  IMAD R12, R194, 0x80, R192 ;  /* 0x00000080c20c7824 */ /* 0x000fc400078e02c0 */
[----:B------:R-:W-:Y:S02]  /*2cd0*/  IMAD.IADD R2, R5, 0x1, R183 ;  /* 0x0000000105027824 */ /* 0x000fe400078e02b7 */
[----:B------:R-:W-:Y:S01]  /*2ce0*/  HMMA.16816.F32 R36, R16, R38, RZ ;  /* 0x000000261024723c */ /* 0x000fe200000018ff */
[----:B---3--:R-:W-:-:S05]  /*2cf0*/  VIADD R0, R12, 0x1 ;  /* 0x000000010c007836 */ /* 0x008fca0000000000 */
[----:B------:R-:W-:Y:S01]  /*2d00*/  HMMA.16816.F32 R32, R16, R34, RZ ;  /* 0x000000221020723c */ /* 0x000fe200000018ff */
[----:B------:R-:W-:-:S05]  /*2d10*/  I2FP.F32.S32 R5, R0 ;  /* 0x0000000000057245 */ /* 0x000fca0000201400 */
[----:B------:R-:W-:Y:S01]  /*2d20*/  HMMA.16816.F32 R28, R16, R30, RZ ;  /* 0x0000001e101c723c */ /* 0x000fe200000018ff */
[CC--:B------:R-:W-:Y:S01]  /*2d30*/  FFMA.FTZ R6, R5.reuse, R182.reuse, R189 ;  /* 0x000000b605067223 */ /* 0x0c0fe200000100bd */
[CC--:B------:R-:W-:Y:S01]  /*2d40*/  FFMA.FTZ R8, R5.reuse, R182.reuse, R191 ;  /* 0x000000b605087223 */ /* 0x0c0fe200000100bf */
[CC--:B------:R-:W-:Y:S01]  /*2d50*/  FFMA.FTZ R7, R5.reuse, R182.reuse, R233 ;  /* 0x000000b605077223 */ /* 0x0c0fe200000100e9 */
[----:B------:R-:W-:Y:S02]  /*2d60*/  FFMA.FTZ R5, R5, R182, R235 ;  /* 0x000000b605057223 */ /* 0x000fe400000100eb */
[C---:B------:R-:W-:Y:S06]  /*2d70*/  HMMA.16816.F32 R16, R20.reuse, R54, R196 ;  /* 0x000000361410723c */ /* 0x040fec00000018c4 */
[C---:B------:R-:W-:Y:S01]  /*2d80*/  HMMA.16816.F32 R176, R20.reuse, R56, R176 ;  /* 0x0000003814b0723c */ /* 0x040fe200000018b0 */
[C---:B------:R-:W-:Y:S01]  /*2d90*/  VIMNMX R54, R2.reuse, R84, PT ;  /* 0x0000005402367248 */ /* 0x040fe20003fe0100 */
[----:B------:R-:W-:Y:S01]  /*2da0*/  IMAD.MOV.U32 R199, RZ, RZ, R115 ;  /* 0x000000ffffc77224 */ /* 0x000fe200078e0073 */
[--C-:B------:R-:W-:Y:S01]  /*2db0*/  VIADDMNMX R55, R2, 0x8, R84.reuse, PT ;  /* 0x0000000802377846 */ /* 0x100fe20003800154 */
[----:B------:R-:W-:Y:S01]  /*2dc0*/  IMAD.MOV.U32 R197, RZ, RZ, R113 ;  /* 0x000000ffffc57224 */ /* 0x000fe200078e0071 */
[-C--:B------:R-:W-:Y:S01]  /*2dd0*/  ISETP.GE.AND P2, PT, R0, R54.reuse, PT ;  /* 0x000000360000720c */ /* 0x080fe20003f46270 */
[C---:B------:R-:W-:Y:S01]  /*2de0*/  HMMA.16816.F32 R88, R20.reuse, R60, R172 ;  /* 0x0000003c1458723c */ /* 0x040fe200000018ac */
[C---:B------:R-:W-:Y:S01]  /*2df0*/  VIADDMNMX R57, R2.reuse, 0x40, R84, PT ;  /* 0x0000004002397846 */ /* 0x040fe20003800154 */
[----:B------:R-:W-:Y:S01]  /*2e00*/  IMAD.MOV.U32 R198, RZ, RZ, R112 ;  /* 0x000000ffffc67224 */ /* 0x000fe200078e0070 */
[----:B------:R-:W-:Y:S01]  /*2e10*/  VIADDMNMX R56, R2, 0x48, R84, PT ;  /* 0x0000004802387846 */ /* 0x000fe20003800154 */
[----:B------:R-:W-:Y:S01]  /*2e20*/  VIADD R2, R12, 0x8 ;  /* 0x000000080c027836 */ /* 0x000fe20000000000 */
[----:B------:R-:W-:Y:S01]  /*2e30*/  FSEL R151, R6, -INF , !P2 ;  /* 0xff80000006977808 */ /* 0x000fe20005000000 */
[C---:B------:R-:W-:Y:S01]  /*2e40*/  HMMA.16816.F32 R212, R20.reuse, R80, R160 ;  /* 0x0000005014d4723c */ /* 0x040fe200000018a0 */
[-C--:B------:R-:W-:Y:S01]  /*2e50*/  ISETP.GE.AND P0, PT, R0, R55.reuse, PT ;  /* 0x000000370000720c */ /* 0x080fe20003f06270 */
[----:B------:R-:W-:Y:S01]  /*2e60*/  IMAD.MOV.U32 R60, RZ, RZ, R120 ;  /* 0x000000ffff3c7224 */ /* 0x000fe200078e0078 */
[C---:B------:R-:W-:Y:S01]  /*2e70*/  ISETP.GE.AND P1, PT, R2.reuse, R54, PT ;  /* 0x000000360200720c */ /* 0x040fe20003f26270 */
[----:B------:R-:W-:Y:S01]  /*2e80*/  IMAD.MOV.U32 R175, RZ, RZ, R92 ;  /* 0x000000ffffaf7224 */ /* 0x000fe200078e005c */
[C---:B------:R-:W-:Y:S01]  /*2e90*/  ISETP.GE.AND P5, PT, R2.reuse, R55, PT ;  /* 0x000000370200720c */ /* 0x040fe20003fa6270 */
[C---:B------:R-:W-:Y:S01]  /*2ea0*/  HMMA.16816.F32 R160, R20.reuse, R78, R28 ;  /* 0x0000004e14a0723c */ /* 0x040fe2000000181c */
[CC--:B------:R-:W-:Y:S01]  /*2eb0*/  ISETP.GE.AND P4, PT, R2.reuse, R57.reuse, PT ;  /* 0x000000390200720c */ /* 0x0c0fe20003f86270 */
[----:B------:R-:W-:Y:S01]  /*2ec0*/  IMAD.MOV.U32 R81, RZ, RZ, R107 ;  /* 0x000000ffff517224 */ /* 0x000fe200078e006b */
[-C--:B------:R-:W-:Y:S01]  /*2ed0*/  ISETP.GE.AND P2, PT, R2, R56.reuse, PT ;  /* 0x000000380200720c */ /* 0x080fe20003f46270 */
[----:B------:R-:W-:Y:S01]  /*2ee0*/  IMAD.MOV.U32 R61, RZ, RZ, R114 ;  /* 0x000000ffff3d7224 */ /* 0x000fe200078e0072 */
[C---:B------:R-:W-:Y:S01]  /*2ef0*/  ISETP.GE.AND P6, PT, R0.reuse, R57, PT ;  /* 0x000000390000720c */ /* 0x040fe20003fc6270 */
[C---:B------:R-:W-:Y:S01]  /*2f00*/  HMMA.16816.F32 R224, R20.reuse, R76, R156 ;  /* 0x0000004c14e0723c */ /* 0x040fe2000000189c */
[----:B------:R-:W-:Y:S01]  /*2f10*/  ISETP.GE.AND P3, PT, R0, R56, PT ;  /* 0x000000380000720c */ /* 0x000fe20003f66270 */
[----:B------:R-:W-:Y:S01]  /*2f20*/  VIADD R0, R12, 0x9 ;  /* 0x000000090c007836 */ /* 0x000fe20000000000 */
[----:B------:R-:W-:Y:S01]  /*2f30*/  I2FP.F32.S32 R2, R2 ;  /* 0x0000000200027245 */ /* 0x000fe20000201400 */
[----:B------:R-:W-:Y:S01]  /*2f40*/  IMAD.MOV.U32 R196, RZ, RZ, R93 ;  /* 0x000000ffffc47224 */ /* 0x000fe200078e005d */
[----:B------:R-:W-:Y:S01]  /*2f50*/  FSEL R28, R5, -INF , !P3 ;  /* 0xff800000051c7808 */ /* 0x000fe20005800000 */
[C---:B------:R-:W-:Y:S01]  /*2f60*/  HMMA.16816.F32 R24, R20.reuse, R62, R24 ;  /* 0x0000003e1418723c */ /* 0x040fe20000001818 */
[----:B------:R-:W-:Y:S01]  /*2f70*/  I2FP.F32.S32 R5, R0 ;  /* 0x0000000000057245 */ /* 0x000fe20000201400 */
[-C--:B------:R-:W-:Y:S01]  /*2f80*/  FFMA.FTZ R6, R2, R182.reuse, R16 ;  /* 0x000000b602067223 */ /* 0x080fe20000010010 */
[----:B------:R-:W-:Y:S01]  /*2f90*/  FSEL R158, R8, -INF , !P0 ;  /* 0xff800000089e7808 */ /* 0x000fe20004000000 */
[CC--:B------:R-:W-:Y:S01]  /*2fa0*/  FFMA.FTZ R8, R2.reuse, R182.reuse, R144 ;  /* 0x000000b602087223 */ /* 0x0c0fe20000010090 */
[----:B------:R-:W-:Y:S01]  /*2fb0*/  FSEL R173, R7, -INF , !P6 ;  /* 0xff80000007ad7808 */ /* 0x000fe20007000000 */
[-C--:B------:R-:W-:Y:S01]  /*2fc0*/  FFMA.FTZ R9, R2, R182.reuse, R18 ;  /* 0x000000b602097223 */ /* 0x080fe20000010012 */
[----:B------:R-:W-:Y:S01]  /*2fd0*/  FSEL R156, R6, -INF , !P1 ;  /* 0xff800000069c7808 */ /* 0x000fe20004800000 */
[----:B------:R-:W-:Y:S01]  /*2fe0*/  FFMA.FTZ R6, R2, R182, R146 ;  /* 0x000000b602067223 */ /* 0x000fe20000010092 */
[C---:B------:R-:W-:Y:S01]  /*2ff0*/  ISETP.GE.AND P0, PT, R0.reuse, R54, PT ;  /* 0x000000360000720c */ /* 0x040fe20003f06270 */
[CC--:B------:R-:W-:Y:S01]  /*3000*/  FFMA.FTZ R7, R5.reuse, R182.reuse, R17 ;  /* 0x000000b605077223 */ /* 0x0c0fe20000010011 */
[C---:B------:R-:W-:Y:S01]  /*3010*/  ISETP.GE.AND P6, PT, R0.reuse, R55, PT ;  /* 0x000000370000720c */ /* 0x040fe20003fc6270 */
[----:B------:R-:W-:Y:S01]  /*3020*/  FFMA.FTZ R10, R5, R182, R19 ;  /* 0x000000b6050a7223 */ /* 0x000fe20000010013 */
[----:B------:R-:W-:Y:S01]  /*3030*/  ISETP.GE.AND P3, PT, R0, R57, PT ;  /* 0x000000390000720c */ /* 0x000fe20003f66270 */
[----:B------:R-:W-:Y:S01]  /*3040*/  VIADD R2, R12, 0x11 ;  /* 0x000000110c027836 */ /* 0x000fe20000000000 */
[----:B------:R-:W-:Y:S01]  /*3050*/  ISETP.GE.AND P1, PT, R0, R56, PT ;  /* 0x000000380000720c */ /* 0x000fe20003f26270 */
[----:B------:R-:W-:Y:S01]  /*3060*/  VIADD R0, R12, 0x10 ;  /* 0x000000100c007836 */ /* 0x000fe20000000000 */
[----:B------:R-:W-:Y:S01]  /*3070*/  FSEL R159, R9, -INF , !P5 ;  /* 0xff800000099f7808 */ /* 0x000fe20006800000 */
[C---:B------:R-:W-:Y:S01]  /*3080*/  HMMA.16816.F32 R184, R20.reuse, R64, R184 ;  /* 0x0000004014b8723c */ /* 0x040fe200000018b8 */
[----:B------:R-:W-:Y:S01]  /*3090*/  FSEL R174, R8, -INF , !P4 ;  /* 0xff80000008ae7808 */ /* 0x000fe20006000000 */
[----:B------:R-:W-:Y:S01]  /*30a0*/  IMAD.MOV.U32 R62, RZ, RZ, R104 ;  /* 0x000000ffff3e7224 */ /* 0x000fe200078e0068 */
[----:B------:R-:W-:Y:S01]  /*30b0*/  FSEL R148, R6, -INF , !P2 ;  /* 0xff80000006947808 */ /* 0x000fe20005000000 */
[----:B------:R-:W-:Y:S01]  /*30c0*/  IMAD.MOV.U32 R63, RZ, RZ, R95 ;  /* 0x000000ffff3f7224 */ /* 0x000fe200078e005f */
[----:B------:R-:W-:Y:S01]  /*30d0*/  FSEL R149, R7, -INF , !P0 ;  /* 0xff80000007957808 */ /* 0x000fe20004000000 */
[C---:B------:R-:W-:Y:S01]  /*30e0*/  FFMA.FTZ R7, R5.reuse, R182, R145 ;  /* 0x000000b605077223 */ /* 0x040fe20000010091 */
[C---:B------:R-:W-:Y:S01]  /*30f0*/  ISETP.GE.AND P5, PT, R0.reuse, R54, PT ;  /* 0x000000360000720c */ /* 0x040fe20003fa6270 */
[----:B------:R-:W-:Y:S01]  /*3100*/  FFMA.FTZ R5, R5, R182, R147 ;  /* 0x000000b605057223 */ /* 0x000fe20000010093 */
[C---:B------:R-:W-:Y:S01]  /*3110*/  ISETP.GE.AND P4, PT, R0.reuse, R55, PT ;  /* 0x000000370000720c */ /* 0x040fe20003f86270 */
[----:B------:R-:W-:Y:S01]  /*3120*/  IMAD.MOV.U32 R64, RZ, RZ, R122 ;  /* 0x000000ffff407224 */ /* 0x000fe200078e007a */
[C---:B------:R-:W-:Y:S01]  /*3130*/  ISETP.GE.AND P2, PT, R0.reuse, R57, PT ;  /* 0x000000390000720c */ /* 0x040fe20003f46270 */
[C---:B------:R-:W-:Y:S01]  /*3140*/  HMMA.16816.F32 R48, R20.reuse, R58, R48 ;  /* 0x0000003a1430723c */ /* 0x040fe20000001830 */
[----:B------:R-:W-:Y:S01]  /*3150*/  ISETP.GE.AND P0, PT, R0, R56, PT ;  /* 0x000000380000720c */ /* 0x000fe20003f06270 */
[----:B------:R-:W-:Y:S01]  /*3160*/  IMAD.MOV.U32 R77, RZ, RZ, R94 ;  /* 0x000000ffff4d7224 */ /* 0x000fe200078e005e */
[----:B------:R-:W-:Y:S01]  /*3170*/  I2FP.F32.S32 R0, R0 ;  /* 0x0000000000007245 */ /* 0x000fe20000201400 */
[----:B------:R-:W-:Y:S01]  /*3180*/  IMAD.MOV.U32 R248, RZ, RZ, R64 ;  /* 0x000000fffff87224 */ /* 0x000fe200078e0040 */
[----:B------:R-:W-:Y:S01]  /*3190*/  FSEL R30, R5, -INF , !P1 ;  /* 0xff800000051e7808 */ /* 0x000fe20004800000 */
[C---:B------:R-:W-:Y:S01]  /*31a0*/  HMMA.16816.F32 R168, R20.reuse, R68, R168 ;  /* 0x0000004414a8723c */ /* 0x040fe200000018a8 */
[----:B------:R-:W-:Y:S01]  /*31b0*/  I2FP.F32.S32 R5, R2 ;  /* 0x0000000200057245 */ /* 0x000fe20000201400 */
[CC--:B------:R-:W-:Y:S01]  /*31c0*/  FFMA.FTZ R6, R0.reuse, R182.reuse, R88 ;  /* 0x000000b600067223 */ /* 0x0c0fe20000010058 */
[----:B------:R-:W-:Y:S01]  /*31d0*/  FSEL R172, R7, -INF , !P3 ;  /* 0xff80000007ac7808 */ /* 0x000fe20005800000 */
[-C--:B------:R-:W-:Y:S01]  /*31e0*/  FFMA.FTZ R9, R0, R182.reuse, R90 ;  /* 0x000000b600097223 */ /* 0x080fe2000001005a */
[----:B------:R-:W-:Y:S01]  /*31f0*/  FSEL R154, R10, -INF , !P6 ;  /* 0xff8000000a9a7808 */ /* 0x000fe20007000000 */
[-C--:B------:R-:W-:Y:S01]  /*3200*/  FFMA.FTZ R8, R0, R182.reuse, R140 ;  /* 0x000000b600087223 */ /* 0x080fe2000001008c */
[----:B------:R-:W-:Y:S01]  /*3210*/  FSEL R146, R6, -INF , !P5 ;  /* 0xff80000006927808 */ /* 0x000fe20006800000 */
[-C--:B------:R-:W-:Y:S01]  /*3220*/  FFMA.FTZ R6, R0, R182.reuse, R142 ;  /* 0x000000b600067223 */ /* 0x080fe2000001008e */
[----:B------:R-:W-:Y:S01]  /*3230*/  FFMA.FTZ R7, R5, R182, R89 ;  /* 0x000000b605077223 */ /* 0x000fe20000010059 */
[----:B------:R-:W-:Y:S01]  /*3240*/  ISETP.GE.AND P6, PT, R2, R54, PT ;  /* 0x000000360200720c */ /* 0x000fe20003fc6270 */
[----:B------:R-:W-:Y:S01]  /*3250*/  VIADD R0, R12, 0x18 ;  /* 0x000000180c007836 */ /* 0x000fe20000000000 */
[----:B------:R-:W-:Y:S01]  /*3260*/  FSEL R147, R9, -INF , !P4 ;  /* 0xff80000009937808 */ /* 0x000fe20006000000 */
[-C--:B------:R-:W-:Y:S01]  /*3270*/  FFMA.FTZ R10, R5, R182.reuse, R91 ;  /* 0x000000b6050a7223 */ /* 0x080fe2000001005b */
[----:B------:R-:W-:Y:S01]  /*3280*/  FSEL R157, R8, -INF , !P2 ;  /* 0xff800000089d7808 */ /* 0x000fe20005000000 */
[----:B------:R-:W-:Y:S01]  /*3290*/  IMAD.MOV.U32 R68, RZ, RZ, R123 ;  /* 0x000000ffff447224 */ /* 0x000fe200078e007b */
[----:B------:R-:W-:Y:S01]  /*32a0*/  FSEL R142, R6, -INF , !P0 ;  /* 0xff800000068e7808 */ /* 0x000fe20004000000 */
[C---:B------:R-:W-:Y:S01]  /*32b0*/  HMMA.16816.F32 R44, R20.reuse, R66, R44 ;  /* 0x00000042142c723c */ /* 0x040fe2000000182c */
[----:B------:R-:W-:Y:S01]  /*32c0*/  FSEL R144, R7, -INF , !P6 ;  /* 0xff80000007907808 */ /* 0x000fe20007000000 */
[C---:B------:R-:W-:Y:S01]  /*32d0*/  FFMA.FTZ R7, R5.reuse, R182, R141 ;  /* 0x000000b605077223 */ /* 0x040fe2000001008d */
[C---:B------:R-:W-:Y:S01]  /*32e0*/  ISETP.GE.AND P4, PT, R0.reuse, R54, PT ;  /* 0x000000360000720c */ /* 0x040fe20003f86270 */
[----:B------:R-:W-:Y:S01]  /*32f0*/  FFMA.FTZ R5, R5, R182, R143 ;  /* 0x000000b605057223 */ /* 0x000fe2000001008f */
[C---:B------:R-:W-:Y:S01]  /*3300*/  ISETP.GE.AND P2, PT, R0.reuse, R55, PT ;  /* 0x000000370000720c */ /* 0x040fe20003f46270 */
[----:B------:R-:W-:Y:S01]  /*3310*/  IMAD.MOV.U32 R58, RZ, RZ, R105 ;  /* 0x000000ffff3a7224 */ /* 0x000fe200078e0069 */
[C---:B------:R-:W-:Y:S01]  /*3320*/  ISETP.GE.AND P0, PT, R0.reuse, R57, PT ;  /* 0x000000390000720c */ /* 0x040fe20003f06270 */
[----:B------:R-:W-:Y:S01]  /*3330*/  IMAD.MOV.U32 R59, RZ, RZ, R100 ;  /* 0x000000ffff3b7224 */ /* 0x000fe200078e0064 */
[-C--:B------:R-:W-:Y:S01]  /*3340*/  ISETP.GE.AND P6, PT, R0, R56.reuse, PT ;  /* 0x000000380000720c */ /* 0x080fe20003fc6270 */
[C---:B------:R-:W-:Y:S01]  /*3350*/  HMMA.16816.F32 R112, R20.reuse, R82, R32 ;  /* 0x000000521470723c */ /* 0x040fe20000001820 */
[C---:B------:R-:W-:Y:S01]  /*3360*/  ISETP.GE.AND P3, PT, R2.reuse, R55, PT ;  /* 0x000000370200720c */ /* 0x040fe20003f66270 */
[----:B------:R-:W-:Y:S01]  /*3370*/  IMAD.MOV.U32 R183, RZ, RZ, R59 ;  /* 0x000000ffffb77224 */ /* 0x000fe200078e003b */
[C---:B------:R-:W-:Y:S01]  /*3380*/  ISETP.GE.AND P1, PT, R2.reuse, R57, PT ;  /* 0x000000390200720c */ /* 0x040fe20003f26270 */
[----:B------:R-:W-:Y:S01]  /*3390*/  IMAD.MOV.U32 R231, RZ, RZ, R68 ;  /* 0x000000ffffe77224 */ /* 0x000fe200078e0044 */
[----:B------:R-:W-:Y:S01]  /*33a0*/  ISETP.GE.AND P5, PT, R2, R56, PT ;  /* 0x000000380200720c */ /* 0x000fe20003fa6270 */
[----:B------:R-:W-:Y:S01]  /*33b0*/  VIADD R2, R12, 0x19 ;  /* 0x000000190c027836 */ /* 0x000fe20000000000 */
[----:B------:R-:W-:Y:S01]  /*33c0*/  I2FP.F32.S32 R0, R0 ;  /* 0x0000000000007245 */ /* 0x000fe20000201400 */
[C---:B------:R-:W-:Y:S01]  /*33d0*/  HMMA.16816.F32 R40, R20.reuse, R70, R40 ;  /* 0x000000461428723c */ /* 0x040fe20000001828 */
[----:B------:R-:W-:Y:S01]  /*33e0*/  FSEL R129, R5, -INF , !P5 ;  /* 0xff80000005817808 */ /* 0x000fe20006800000 */
[----:B------:R-:W-:Y:S01]  /*33f0*/  IMAD.MOV.U32 R64, RZ, RZ, R52 ;  /* 0x000000ffff407224 */ /* 0x000fe200078e0034 */
        /* <DEDUP_REMOVED lines=12> */
[----:B------:R-:W-:Y:S01]  /*34c0*/  FFMA.FTZ R10, R5, R182, R27 ;  /* 0x000000b6050a7223 */ /* 0x000fe2000001001b */
[----:B------:R-:W-:Y:S01]  /*34d0*/  FSEL R145, R8, -INF , !P0 ;  /* 0xff80000008917808 */ /* 0x000fe20004000000 */
[----:B------:R-:W-:Y:S01]  /*34e0*/  HMMA.16816.F32 R164, R20, R72, R164 ;  /* 0x0000004814a4723c */ /* 0x000fe200000018a4 */
[----:B------:R-:W-:-:S02]  /*34f0*/  FSEL R122, R6, -INF , !P6 ;  /* 0xff800000067a7808 */ /* 0x000fc40007000000 */
[----:B------:R-:W-:Y:S01]  /*3500*/  FSEL R128, R7, -INF , !P3 ;  /* 0xff80000007807808 */ /* 0x000fe20005800000 */
[C---:B------:R-:W-:Y:S01]  /*3510*/  FFMA.FTZ R7, R5.reuse, R182, R133 ;  /* 0x000000b605077223 */ /* 0x040fe20000010085 */
[C---:B------:R-:W-:Y:S01]  /*3520*/  ISETP.GE.AND P2, PT, R0.reuse, R54, PT ;  /* 0x000000360000720c */ /* 0x040fe20003f46270 */
[----:B------:R-:W-:Y:S01]  /*3530*/  FFMA.FTZ R5, R5, R182, R135 ;  /* 0x000000b605057223 */ /* 0x000fe20000010087 */
[C---:B------:R-:W-:Y:S01]  /*3540*/  ISETP.GE.AND P0, PT, R0.reuse, R55, PT ;  /* 0x000000370000720c */ /* 0x040fe20003f06270 */
[----:B------:R-:W-:Y:S01]  /*3550*/  HMMA.16816.F32 R36, R20, R74, R36 ;  /* 0x0000004a1424723c */ /* 0x000fe20000001824 */
[----:B------:R-:W-:Y:S01]  /*3560*/  BAR.SYNC.DEFER_BLOCKING 0x0 ;  /* 0x0000000000007b1d */ /* 0x000fe20000010000 */
[----:B------:R-:W-:Y:S01]  /*3570*/  ISETP.GE.AND P6, PT, R0, R57, PT ;  /* 0x000000390000720c */ /* 0x000fe20003fc6270 */
[----:B------:R-:W-:Y:S01]  /*3580*/  VIADD R135, R228, 0xb54cda56 ;  /* 0xb54cda56e4877836 */ /* 0x000fe20000000000 */
[----:B------:R-:W-:Y:S02]  /*3590*/  ISETP.GE.AND P3, PT, R0, R56, PT ;  /* 0x000000380000720c */ /* 0x000fe40003f66270 */
[----:B------:R-:W-:-:S02]  /*35a0*/  ISETP.GE.AND P1, PT, R2, R55, PT ;  /* 0x000000370200720c */ /* 0x000fc40003f26270 */
[C---:B------:R-:W-:Y:S02]  /*35b0*/  ISETP.GE.AND P5, PT, R2.reuse, R57, PT ;  /* 0x000000390200720c */ /* 0x040fe40003fa6270 */
[----:B------:R-:W-:Y:S01]  /*35c0*/  ISETP.GE.AND P4, PT, R2, R56, PT ;  /* 0x000000380200720c */ /* 0x000fe20003f86270 */
[----:B------:R-:W-:Y:S01]  /*35d0*/  VIADD R2, R12, 0x21 ;  /* 0x000000210c027836 */ /* 0x000fe20000000000 */
[----:B------:R-:W-:Y:S02]  /*35e0*/  I2FP.F32.S32 R0, R0 ;  /* 0x0000000000007245 */ /* 0x000fe40000201400 */
[----:B------:R-:W-:Y:S02]  /*35f0*/  FSEL R118, R5, -INF , !P4 ;  /* 0xff80000005767808 */ /* 0x000fe40006000000 */
        /* <DEDUP_REMOVED lines=13> */
[----:B------:R-:W-:-:S02]  /*36d0*/  FSEL R130, R8, -INF , !P6 ;  /* 0xff80000008827808 */ /* 0x000fc40007000000 */
[----:B------:R-:W-:Y:S02]  /*36e0*/  FSEL R110, R6, -INF , !P3 ;  /* 0xff800000066e7808 */ /* 0x000fe40005800000 */
[----:B------:R-:W-:Y:S01]  /*36f0*/  FSEL R119, R7, -INF , !P1 ;  /* 0xff80000007777808 */ /* 0x000fe20004800000 */
[C---:B------:R-:W-:Y:S01]  /*3700*/  FFMA.FTZ R7, R5.reuse, R182, R201 ;  /* 0x000000b605077223 */ /* 0x040fe200000100c9 */
[C---:B------:R-:W-:Y:S01]  /*3710*/  ISETP.GE.AND P0, PT, R0.reuse, R54, PT ;  /* 0x000000360000720c */ /* 0x040fe20003f06270 */
[----:B------:R-:W-:Y:S01]  /*3720*/  FFMA.FTZ R5, R5, R182, R203 ;  /* 0x000000b605057223 */ /* 0x000fe200000100cb */
[C---:B------:R-:W-:Y:S02]  /*3730*/  ISETP.GE.AND P6, PT, R0.reuse, R55, PT ;  /* 0x000000370000720c */ /* 0x040fe40003fc6270 */
[C---:B------:R-:W-:Y:S02]  /*3740*/  ISETP.GE.AND P3, PT, R0.reuse, R57, PT ;  /* 0x000000390000720c */ /* 0x040fe40003f66270 */
[----:B------:R-:W-:-:S02]  /*3750*/  ISETP.GE.AND P1, PT, R0, R56, PT ;  /* 0x000000380000720c */ /* 0x000fc40003f26270 */
[C---:B------:R-:W-:Y:S02]  /*3760*/  ISETP.GE.AND P5, PT, R2.reuse, R55, PT ;  /* 0x000000370200720c */ /* 0x040fe40003fa6270 */
        /* <DEDUP_REMOVED lines=226> */
[----:B------:R-:W-:Y:S01]  /*4590*/  ISETP.GE.AND P5, PT, R0, R56, PT ;  /* 0x000000380000720c */ /* 0x000fe20003fa6270 */
[----:B------:R-:W-:Y:S01]  /*45a0*/  IMAD.MOV.U32 R197, RZ, RZ, R198 ;  /* 0x000000ffffc57224 */ /* 0x000fe200078e00c6 */
[----:B------:R-:W-:Y:S01]  /*45b0*/  I2FP.F32.S32 R0, R0 ;  /* 0x0000000000007245 */ /* 0x000fe20000201400 */
[----:B------:R-:W-:Y:S01]  /*45c0*/  IMAD.MOV.U32 R231, RZ, RZ, R230 ;  /* 0x000000ffffe77224 */ /* 0x000fe200078e00e6 */
[C---:B------:R-:W-:Y:S01]  /*45d0*/  ISETP.GE.AND P4, PT, R2.reuse, R55, PT ;  /* 0x000000370200720c */ /* 0x040fe20003f86270 */
[----:B------:R-:W-:Y:S01]  /*45e0*/  IMAD.MOV.U32 R198, RZ, RZ, R199 ;  /* 0x000000ffffc67224 */ /* 0x000fe200078e00c7 */
[----:B------:R-:W-:Y:S01]  /*45f0*/  ISETP.GE.AND P2, PT, R2, R57, PT ;  /* 0x000000390200720c */ /* 0x000fe20003f46270 */
[----:B------:R-:W-:Y:S01]  /*4600*/  FFMA.FTZ R6, R0, R182, R112 ;  /* 0x000000b600067223 */ /* 0x000fe20000010070 */
[----:B------:R-:W-:Y:S01]  /*4610*/  ISETP.GE.AND P0, PT, R2, R56, PT ;  /* 0x000000380200720c */ /* 0x000fe20003f06270 */
[----:B------:R-:W-:-:S02]  /*4620*/  VIADD R2, R12, 0x69 ;  /* 0x000000690c027836 */ /* 0x000fc40000000000 */
[-C--:B------:R-:W-:Y:S01]  /*4630*/  FFMA.FTZ R8, R0, R182.reuse, R183 ;  /* 0x000000b600087223 */ /* 0x080fe200000100b7 */
[----:B------:R-:W-:Y:S01]  /*4640*/  IMAD.MOV.U32 R230, RZ, RZ, R61 ;  /* 0x000000ffffe67224 */ /* 0x000fe200078e003d */
[----:B------:R-:W-:Y:S01]  /*4650*/  FSEL R61, R7, -INF , !P2 ;  /* 0xff800000073d7808 */ /* 0x000fe20005000000 */
[----:B------:R-:W-:Y:S01]  /*4660*/  IMAD.MOV.U32 R199, RZ, RZ, R53 ;  /* 0x000000ffffc77224 */ /* 0x000fe200078e0035 */
[----:B------:R-:W-:Y:S01]  /*4670*/  FSEL R53, R10, -INF , !P4 ;  /* 0xff8000000a357808 */ /* 0x000fe20006000000 */
[CC--:B------:R-:W-:Y:S01]  /*4680*/  FFMA.FTZ R9, R0.reuse, R182.reuse, R114 ;  /* 0x000000b600097223 */ /* 0x0c0fe20000010072 */
[----:B------:R-:W-:Y:S01]  /*4690*/  FSEL R33, R5, -INF , !P0 ;  /* 0xff80000005217808 */ /* 0x000fe20004000000 */
[----:B------:R-:W-:Y:S01]  /*46a0*/  FFMA.FTZ R5, R0, R182, R58 ;  /* 0x000000b600057223 */ /* 0x000fe2000001003a */
[----:B------:R-:W-:Y:S01]  /*46b0*/  FSEL R46, R6, -INF , !P6 ;  /* 0xff800000062e7808 */ /* 0x000fe20007000000 */
[----:B------:R-:W-:Y:S01]  /*46c0*/  VIADD R0, R12, 0x71 ;  /* 0x000000710c007836 */ /* 0x000fe20000000000 */
[----:B------:R-:W-:-:S02]  /*46d0*/  ISETP.GE.AND P4, PT, R2, R54, PT ;  /* 0x000000360200720c */ /* 0x000fc40003f86270 */
[C---:B------:R-:W-:Y:S02]  /*46e0*/  ISETP.GE.AND P2, PT, R2.reuse, R55, PT ;  /* 0x000000370200720c */ /* 0x040fe40003f46270 */
[C---:B------:R-:W-:Y:S02]  /*46f0*/  ISETP.GE.AND P0, PT, R2.reuse, R57, PT ;  /* 0x000000390200720c */ /* 0x040fe40003f06270 */
[----:B------:R-:W-:Y:S02]  /*4700*/  ISETP.GE.AND P6, PT, R2, R56, PT ;  /* 0x000000380200720c */ /* 0x000fe40003fc6270 */
[----:B------:R-:W-:Y:S01]  /*4710*/  I2FP.F32.S32 R6, R2 ;  /* 0x0000000200067245 */ /* 0x000fe20000201400 */
[----:B------:R-:W-:Y:S01]  /*4720*/  VIADD R2, R12, 0x70 ;  /* 0x000000700c027836 */ /* 0x000fe20000000000 */
[----:B------:R-:W-:Y:S02]  /*4730*/  FSEL R32, R5, -INF , !P5 ;  /* 0xff80000005207808 */ /* 0x000fe40006800000 */
[----:B------:R-:W-:Y:S01]  /*4740*/  FSEL R50, R9, -INF , !P3 ;  /* 0xff80000009327808 */ /* 0x000fe20005800000 */
[C---:B------:R-:W-:Y:S01]  /*4750*/  FFMA.FTZ R7, R6.reuse, R182, R113 ;  /* 0x000000b606077223 */ /* 0x040fe20000010071 */
[----:B------:R-:W-:Y:S01]  /*4760*/  I2FP.F32.S32 R5, R2 ;  /* 0x0000000200057245 */ /* 0x000fe20000201400 */
[-C--:B------:R-:W-:Y:S01]  /*4770*/  FFMA.FTZ R10, R6, R182.reuse, R115 ;  /* 0x000000b6060a7223 */ /* 0x080fe20000010073 */
[----:B------:R-:W-:Y:S01]  /*4780*/  FSEL R58, R8, -INF , !P1 ;  /* 0xff800000083a7808 */ /* 0x000fe20004800000 */
[-C--:B------:R-:W-:Y:S01]  /*4790*/  FFMA.FTZ R8, R6, R182.reuse, R231 ;  /* 0x000000b606087223 */ /* 0x080fe200000100e7 */
[----:B------:R-:W-:Y:S01]  /*47a0*/  FSEL R42, R7, -INF , !P4 ;  /* 0xff800000072a7808 */ /* 0x000fe20006000000 */
[----:B------:R-:W-:Y:S01]  /*47b0*/  FFMA.FTZ R7, R5, R182, R224 ;  /* 0x000000b605077223 */ /* 0x000fe200000100e0 */
[----:B------:R-:W-:-:S02]  /*47c0*/  ISETP.GE.AND P3, PT, R2, R54, PT ;  /* 0x000000360200720c */ /* 0x000fc40003f66270 */
[C---:B------:R-:W-:Y:S02]  /*47d0*/  ISETP.GE.AND P1, PT, R2.reuse, R55, PT ;  /* 0x000000370200720c */ /* 0x040fe40003f26270 */
[C---:B------:R-:W-:Y:S02]  /*47e0*/  ISETP.GE.AND P5, PT, R2.reuse, R57, PT ;  /* 0x000000390200720c */ /* 0x040fe40003fa6270 */
[----:B------:R-:W-:Y:S01]  /*47f0*/  ISETP.GE.AND P4, PT, R2, R56, PT ;  /* 0x000000380200720c */ /* 0x000fe20003f86270 */
[-C--:B------:R-:W-:Y:S01]  /*4800*/  FFMA.FTZ R2, R6, R182.reuse, R248 ;  /* 0x000000b606027223 */ /* 0x080fe200000100f8 */
[----:B------:R-:W-:Y:S01]  /*4810*/  FSEL R51, R8, -INF , !P0 ;  /* 0xff80000008337808 */ /* 0x000fe20004000000 */
[-C--:B------:R-:W-:Y:S01]  /*4820*/  FFMA.FTZ R8, R5, R182.reuse, R230 ;  /* 0x000000b605087223 */ /* 0x080fe200000100e6 */
[----:B------:R-:W-:Y:S01]  /*4830*/  FSEL R40, R7, -INF , !P3 ;  /* 0xff80000007287808 */ /* 0x000fe20005800000 */
[CC--:B------:R-:W-:Y:S01]  /*4840*/  FFMA.FTZ R7, R5.reuse, R182.reuse, R226 ;  /* 0x000000b605077223 */ /* 0x0c0fe200000100e2 */
[----:B------:R-:W-:Y:S01]  /*4850*/  FSEL R31, R2, -INF , !P6 ;  /* 0xff800000021f7808 */ /* 0x000fe20007000000 */
[----:B------:R-:W-:Y:S01]  /*4860*/  FFMA.FTZ R5, R5, R182, R196 ;  /* 0x000000b605057223 */ /* 0x000fe200000100c4 */
[----:B------:R-:W-:Y:S01]  /*4870*/  I2FP.F32.S32 R2, R0 ;  /* 0x0000000000027245 */ /* 0x000fe20000201400 */
[----:B------:R-:W-:Y:S01]  /*4880*/  VIADD R6, R12, 0x78 ;  /* 0x000000780c067836 */ /* 0x000fe20000000000 */
[----:B------:R-:W-:-:S02]  /*4890*/  FSEL R43, R7, -INF , !P1 ;  /* 0xff800000072b7808 */ /* 0x000fc40004800000 */
[----:B------:R-:W-:Y:S01]  /*48a0*/  FSEL R47, R10, -INF , !P2 ;  /* 0xff8000000a2f7808 */ /* 0x000fe20005000000 */
[-C--:B------:R-:W-:Y:S01]  /*48b0*/  FFMA.FTZ R7, R2, R182.reuse, R225 ;  /* 0x000000b602077223 */ /* 0x080fe200000100e1 */
[----:B------:R-:W-:Y:S01]  /*48c0*/  FSEL R45, R8, -INF , !P5 ;  /* 0xff800000082d7808 */ /* 0x000fe20006800000 */
[CC--:B------:R-:W-:Y:S01]  /*48d0*/  FFMA.FTZ R9, R2.reuse, R182.reuse, R227 ;  /* 0x000000b602097223 */ /* 0x0c0fe200000100e3 */
[----:B------:R-:W-:Y:S01]  /*48e0*/  FSEL R25, R5, -INF , !P4 ;  /* 0xff80000005197808 */ /* 0x000fe20006000000 */
[----:B------:R-:W-:Y:S01]  /*48f0*/  FFMA.FTZ R8, R2, R182, R197 ;  /* 0x000000b602087223 */ /* 0x000fe200000100c5 */
[----:B------:R-:W-:Y:S01]  /*4900*/  ISETP.GE.AND P2, PT, R0, R54, PT ;  /* 0x000000360000720c */ /* 0x000fe20003f46270 */
[----:B------:R-:W-:Y:S01]  /*4910*/  FFMA.FTZ R5, R2, R182, R198 ;  /* 0x000000b602057223 */ /* 0x000fe200000100c6 */
[C---:B------:R-:W-:Y:S02]  /*4920*/  ISETP.GE.AND P0, PT, R0.reuse, R55, PT ;  /* 0x000000370000720c */ /* 0x040fe40003f06270 */
[----:B------:R-:W-:-:S02]  /*4930*/  ISETP.GE.AND P6, PT, R0, R57, PT ;  /* 0x000000390000720c */ /* 0x000fc40003fc6270 */
[----:B------:R-:W-:Y:S02]  /*4940*/  ISETP.GE.AND P3, PT, R0, R56, PT ;  /* 0x000000380000720c */ /* 0x000fe40003f66270 */
[----:B------:R-:W-:Y:S02]  /*4950*/  I2FP.F32.S32 R0, R6 ;  /* 0x0000000600007245 */ /* 0x000fe40000201400 */
[----:B------:R-:W-:Y:S02]  /*4960*/  I2FP.F32.S32 R2, R12 ;  /* 0x0000000c00027245 */ /* 0x000fe40000201400 */
[----:B------:R-:W-:Y:S01]  /*4970*/  FSEL R36, R7, -INF , !P2 ;  /* 0xff80000007247808 */ /* 0x000fe20005000000 */
[----:B------:R-:W-:Y:S01]  /*4980*/  FFMA.FTZ R10, R0, R182, R199 ;  /* 0x000000b6000a7223 */ /* 0x000fe200000100c7 */
[----:B------:R-:W-:Y:S01]  /*4990*/  ISETP.GE.AND P1, PT, R6, R54, PT ;  /* 0x000000360600720c */ /* 0x000fe20003f26270 */
[-C--:B------:R-:W-:Y:S01]  /*49a0*/  FFMA.FTZ R11, R0, R182.reuse, R162 ;  /* 0x000000b6000b7223 */ /* 0x080fe200000100a2 */
[----:B------:R-:W-:Y:S01]  /*49b0*/  ISETP.GE.AND P5, PT, R6, R55, PT ;  /* 0x000000370600720c */ /* 0x000fe20003fa6270 */
[----:B------:R-:W-:Y:S01]  /*49c0*/  FFMA.FTZ R7, R0, R182, R175 ;  /* 0x000000b600077223 */ /* 0x000fe200000100af */
[----:B------:R-:W-:-:S02]  /*49d0*/  ISETP.GE.AND P4, PT, R6, R57, PT ;  /* 0x000000390600720c */ /* 0x000fc40003f86270 */
[----:B------:R-:W-:Y:S01]  /*49e0*/  ISETP.GE.AND P2, PT, R6, R56, PT ;  /* 0x000000380600720c */ /* 0x000fe20003f46270 */
[-C--:B------:R-:W-:Y:S01]  /*49f0*/  FFMA.FTZ R6, R0, R182.reuse, R160 ;  /* 0x000000b600067223 */ /* 0x080fe200000100a0 */
[----:B------:R-:W-:Y:S01]  /*4a00*/  FSEL R21, R5, -INF , !P3 ;  /* 0xff80000005157808 */ /* 0x000fe20005800000 */
[----:B------:R-:W-:Y:S01]  /*4a10*/  FFMA.FTZ R5, R2, R182, R188 ;  /* 0x000000b602057223 */ /* 0x000fe200000100bc */
[----:B------:R-:W-:Y:S01]  /*4a20*/  FSEL R39, R9, -INF , !P0 ;  /* 0xff80000009277808 */ /* 0x000fe20004000000 */
[C---:B------:R-:W-:Y:S01]  /*4a30*/  VIADD R0, R12.reuse, 0x79 ;  /* 0x000000790c007836 */ /* 0x040fe20000000000 */
[----:B------:R-:W-:Y:S01]  /*4a40*/  ISETP.GE.AND P0, PT, R12, R54, PT ;  /* 0x000000360c00720c */ /* 0x000fe20003f06270 */
[----:B------:R-:W-:Y:S01]  /*4a50*/  FFMA.FTZ R9, R2, R182, R190 ;  /* 0x000000b602097223 */ /* 0x000fe200000100be */
[----:B------:R-:W-:Y:S02]  /*4a60*/  FSEL R35, R11, -INF , !P5 ;  /* 0xff8000000b237808 */ /* 0x000fe40006800000 */
        /* <DEDUP_REMOVED lines=8> */
[----:B------:R-:W-:Y:S01]  /*4af0*/  FSEL R41, R8, -INF , !P6 ;  /* 0xff80000008297808 */ /* 0x000fe20007000000 */
[-C--:B------:R-:W-:Y:S01]  /*4b00*/  FFMA.FTZ R8, R2, R182.reuse, R232 ;  /* 0x000000b602087223 */ /* 0x080fe200000100e8 */
[----:B------:R-:W-:Y:S01]  /*4b10*/  ISETP.GE.AND P6, PT, R12, R55, PT ;  /* 0x000000370c00720c */ /* 0x000fe20003fc6270 */
[-C--:B------:R-:W-:Y:S01]  /*4b20*/  FFMA.FTZ R5, R0, R182.reuse, R15 ;  /* 0x000000b600057223 */ /* 0x080fe2000001000f */
[----:B------:R-:W-:Y:S01]  /*4b30*/  FSEL R29, R6, -INF , !P1 ;  /* 0xff800000061d7808 */ /* 0x000fe20004800000 */
[----:B------:R-:W1:Y:S01]  /*4b40*/  S2R R15, SR_CTAID.X ;  /* 0x00000000000f7919 */ /* 0x000e620000002500 */
[----:B------:R-:W-:Y:S01]  /*4b50*/  FSEL R19, R9, -INF , !P6 ;  /* 0xff80000009137808 */ /* 0x000fe20007000000 */
[CC--:B------:R-:W-:Y:S01]  /*4b60*/  FFMA.FTZ R7, R0.reuse, R182.reuse, R161 ;  /* 0x000000b600077223 */ /* 0x0c0fe200000100a1 */
[----:B------:R-:W-:Y:S01]  /*4b70*/  ISETP.GE.AND P6, PT, R13, 0x2, PT ;  /* 0x000000020d00780c */ /* 0x000fe20003fc6270 */
[-C--:B------:R-:W-:Y:S01]  /*4b80*/  FFMA.FTZ R6, R0, R182.reuse, R163 ;  /* 0x000000b600067223 */ /* 0x080fe200000100a3 */
[-C--:B------:R-:W-:Y:S01]  /*4b90*/  FFMA.FTZ R2, R2, R182.reuse, R234 ;  /* 0x000000b602027223 */ /* 0x080fe200000100ea */
[----:B------:R-:W-:Y:S01]  /*4ba0*/  FFMA.FTZ R0, R0, R182, R14 ;  /* 0x000000b600007223 */ /* 0x000fe2000001000e */
[----:B------:R-:W-:-:S02]  /*4bb0*/  ISETP.GE.AND P3, PT, R12, R57, PT ;  /* 0x000000390c00720c */ /* 0x000fc40003f66270 */
[----:B------:R-:W-:Y:S02]  /*4bc0*/  ISETP.GE.AND P1, PT, R12, R56, PT ;  /* 0x000000380c00720c */ /* 0x000fe40003f26270 */
[----:B------:R-:W-:Y:S02]  /*4bd0*/  FSEL R22, R8, -INF , !P3 ;  /* 0xff80000008167808 */ /* 0x000fe40005800000 */
[----:B------:R-:W-:Y:S02]  /*4be0*/  FSEL R26, R2, -INF , !P1 ;  /* 0xff800000021a7808 */ /* 0x000fe40004800000 */
[----:B------:R-:W-:Y:S02]  /*4bf0*/  FSEL R20, R7, -INF , !P5 ;  /* 0xff80000007147808 */ /* 0x000fe40006800000 */
[----:B------:R-:W-:Y:S02]  /*4c00*/  FSEL R23, R6, -INF , !P4 ;  /* 0xff80000006177808 */ /* 0x000fe40006000000 */
[----:B------:R-:W-:-:S02]  /*4c10*/  FSEL R24, R5, -INF , !P2 ;  /* 0xff80000005187808 */ /* 0x000fc40005000000 */
[----:B------:R-:W-:Y:S01]  /*4c20*/  FSEL R16, R0, -INF , !P0 ;  /* 0xff80000000107808 */ /* 0x000fe20004000000 */
[----:B-1----:R-:W-:-:S05]  /*4c30*/  IMAD R27, R15, 0x8, R240 ;  /* 0x000000080f1b7824 */ /* 0x002fca00078e02f0 */
[----:B------:R1:W-:Y:S01]  /*4c40*/  STL [R1+0x288], R27 ;  /* 0x0002881b01007387 */ /* 0x0003e20000100800 */
[----:B------:R-:W-:Y:S05]  /*4c50*/  @!P6 BRA `(.L_x_596) ;  /* 0x0000000000c8e947 */ /* 0x000fea0003800000 */
[----:B------:R-:W2:Y:S01]  /*4c60*/  LDL.64 R14, [R1+0x2b8] ;  /* 0x0002b800010e7983 */ /* 0x000ea20000100a00 */
[----:B------:R-:W-:Y:S01]  /*4c70*/  ISETP.GE.AND P0, PT, R152, R153, PT ;  /* 0x000000999800720c */ /* 0x000fe20003f06270 */
[----:B------:R-:W-:Y:S01]  /*4c80*/  VIADD R8, R13, 0xfffffffe ;  /* 0xfffffffe0d087836 */ /* 0x000fe20000000000 */
[----:B------:R-:W-:Y:S03]  /*4c90*/  BSSY B0, `(.L_x_597) ;  /* 0x000002d000007945 */ /* 0x000fe60003800000 */
[----:B------:R-:W-:Y:S01]  /*4ca0*/  IMAD R6, R252, R8, RZ ;  /* 0x00000008fc067224 */ /* 0x000fe200078e02ff */
[----:B------:R-:W-:-:S05]  /*4cb0*/  SHF.R.S32.HI R0, RZ, 0x1f, R8 ;  /* 0x0000001fff007819 */ /* 0x000fca0000011408 */
[-C--:B------:R-:W-:Y:S02]  /*4cc0*/  IMAD R6, R0, R249.reuse, R6 ;  /* 0x000000f900067224 */ /* 0x080fe400078e0206 */
[----:B------:R3:W-:Y:S04]  /*4cd0*/  @P0 STS [R195+0x2000], RZ ;  /* 0x002000ffc3000388 */ /* 0x0007e80000000800 */
[----:B------:R3:W-:Y:S04]  /*4ce0*/  @P0 STS [R195+0x2004], RZ ;  /* 0x002004ffc3000388 */ /* 0x0007e80000000800 */
[----:B------:R3:W-:Y:S01]  /*4cf0*/  @P0 STS.64 [R195+0x2008], RZ ;  /* 0x002008ffc3000388 */ /* 0x0007e20000000a00 */
[----:B--2---:R-:W-:-:S04]  /*4d00*/  IMAD.WIDE.U32 R8, R8, R249, R14 ;  /* 0x000000f908087225 */ /* 0x004fc800078e000e */
[----:B------:R-:W-:Y:S01]  /*4d10*/  IMAD.IADD R7, R9, 0x1, R6 ;  /* 0x0000000109077824 */ /* 0x000fe200078e0206 */
[-C--:B------:R-:W-:Y:S02]  /*4d20*/  @!P0 IADD3 R2, P1, R246, R8.reuse, RZ ;  /* 0x00000008f6028210 */ /* 0x080fe40007f3e0ff */
[----:B------:R-:W-:Y:S02]  /*4d30*/  @!P0 LEA R0, P2, R242, R8, 0x6 ;  /* 0x00000008f2008211 */ /* 0x000fe400078430ff */
[-C--:B------:R-:W-:Y:S01]  /*4d40*/  @!P0 LEA R14, P4, R8, R250.reuse, 0x1 ;  /* 0x000000fa080e8211 */ /* 0x080fe200078808ff */
[----:B------:R-:W-:Y:S01]  /*4d50*/  @!P0 IMAD.X R5, R247, 0x1, R7, P1 ;  /* 0x00000001f7058824 */ /* 0x000fe200008e0607 */
[-C--:B------:R-:W-:Y:S02]  /*4d60*/  @!P0 LEA R12, P3, R2, R250.reuse, 0x1 ;  /* 0x000000fa020c8211 */ /* 0x080fe400078608ff */
[----:B------:R-:W-:Y:S02]  /*4d70*/  @!P0 LEA R10, P1, R0, R250, 0x1 ;  /* 0x000000fa000a8211 */ /* 0x000fe400078208ff */
[----:B------:R-:W-:-:S02]  /*4d80*/  @!P0 LEA.HI.X R11, R242, R7, R243, 0x6, P2 ;  /* 0x00000007f20b8211 */ /* 0x000fc400010f34f3 */
[-C--:B------:R-:W-:Y:S02]  /*4d90*/  @!P0 LEA.HI.X R15, R8, R251.reuse, R7, 0x1, P4 ;  /* 0x000000fb080f8211 */ /* 0x080fe400020f0c07 */
[-C--:B------:R-:W-:Y:S02]  /*4da0*/  @!P0 LEA.HI.X R13, R2, R251.reuse, R5, 0x1, P3 ;  /* 0x000000fb020d8211 */ /* 0x080fe400018f0c05 */
        /* <DEDUP_REMOVED lines=27> */
.L_x_598:
[----:B------:R-:W-:Y:S05]  /*4f60*/  BSYNC B0 ;  /* 0x0000000000007941 */ /* 0x000fea0003800000 */
.L_x_597:
[----:B------:R-:W0:Y:S02]  /*4f70*/  LDGDEPBAR ;  /* 0x00000000000079af */ /* 0x000e240000000000 */
.L_x_596:
[----:B------:R-:W-:Y:S05]  /*4f80*/  BSYNC B1 ;  /* 0x0000000000017941 */ /* 0x000fea0003800000 */
.L_x_595:
        /* <DEDUP_REMOVED lines=10> */
[----:B------:R-:W4:Y:S04]  /*5030*/  LD.E R0, desc[UR4][R180.64+0xdc] ;  /* 0x0000dc04b4007980 */ /* 0x000f28000c101900 */
        /* <DEDUP_REMOVED lines=26> */
[----:B------:R-:W-:Y:S04]  /*51e0*/  STL.64 [R1+0x300], R136 ;  /* 0x0003008801007387 */ /* 0x000fe80000100a00 */
[----:B------:R-:W-:Y:S04]  /*51f0*/  STL [R1+0x2fc], R57 ;  /* 0x0002fc3901007387 */ /* 0x000fe80000100800 */
[----:B------:R-:W-:Y:S04]  /*5200*/  STL [R1+0x2f8], R56 ;  /* 0x0002f83801007387 */ /* 0x000fe80000100800 */
[----:B------:R2:W-:Y:S04]  /*5210*/  STL.64 [R1+0x2f0], R54 ;  /* 0x0002f03601007387 */ /* 0x0005e80000100a00 */
[----:B---3--:R-:W3:Y:S01]  /*5220*/  LDL R11, [R1+0x2d0] ;  /* 0x0002d000010b7983 */ /* 0x008ee20000100800 */
        /* <DEDUP_REMOVED lines=12> */
[----:B--2---:R-:W-:Y:S01]  /*52f0*/  IMAD.MOV.U32 R54, RZ, RZ, R27 ;  /* 0x000000ffff367224 */ /* 0x004fe200078e001b */
        /* <DEDUP_REMOVED lines=103> */
[----:B------:R-:W2:Y:S01]  /*5970*/  SHFL.BFLY PT, R5, R134, 0x2, 0x1f ;  /* 0x0c401f0086057f89 */ /* 0x000ea200000e0000 */
[----:B------:R-:W-:-:S02]  /*5980*/  FMNMX.FTZ R12, R16, R12, !PT ;  /* 0x0000000c100c7209 */ /* 0x000fc40007810000 */
[----:B------:R-:W-:Y:S02]  /*5990*/  FMNMX.FTZ R2, R45, R2, !PT ;  /* 0x000000022d027209 */ /* 0x000fe40007810000 */
[----:B------:R-:W-:Y:S01]  /*59a0*/  FMNMX.FTZ R133, R43, R133, !PT ;  /* 0x000000852b857209 */ /* 0x000fe20007810000 */
[----:B------:R-:W1:Y:S01]  /*59b0*/  SHFL.BFLY PT, R6, R12, 0x2, 0x1f ;  /* 0x0c401f000c067f89 */ /* 0x000e6200000e0000 */
[----:B------:R-:W-:Y:S02]  /*59c0*/  FMNMX.FTZ R2, R41, R2, !PT ;  /* 0x0000000229027209 */ /* 0x000fe40007810000 */
[----:B------:R-:W-:Y:S02]  /*59d0*/  FMNMX.FTZ R133, R39, R133, !PT ;  /* 0x0000008527857209 */ /* 0x000fe40007810000 */
[----:B------:R-:W-:Y:S02]  /*59e0*/  FMNMX.FTZ R2, R37, R2, !PT ;  /* 0x0000000225027209 */ /* 0x000fe40007810000 */
[----:B------:R-:W-:-:S02]  /*59f0*/  FMNMX.FTZ R133, R35, R133, !PT ;  /* 0x0000008523857209 */ /* 0x000fc40007810000 */
[----:B------:R-:W-:Y:S02]  /*5a00*/  FMNMX.FTZ R2, R24, R2, !PT ;  /* 0x0000000218027209 */ /* 0x000fe40007810000 */
[----:B------:R-:W-:-:S03]  /*5a10*/  FMNMX.FTZ R133, R23, R133, !PT ;  /* 0x0000008517857209 */ /* 0x000fc60007810000 */
[----:B------:R-:W4:Y:S04]  /*5a20*/  SHFL.BFLY PT, R13, R2, 0x2, 0x1f ;  /* 0x0c401f00020d7f89 */ /* 0x000f2800000e0000 */
[----:B------:R-:W4:Y:S01]  /*5a30*/  SHFL.BFLY PT, R7, R133, 0x2, 0x1f ;  /* 0x0c401f0085077f89 */ /* 0x000f2200000e0000 */
[----:B--2---:R-:W-:Y:S02]  /*5a40*/  FMNMX.FTZ R134, R134, R5, !PT ;  /* 0x0000000586867209 */ /* 0x004fe40007810000 */
[----:B-1----:R-:W-:-:S03]  /*5a50*/  FMNMX.FTZ R12, R12, R6, !PT ;  /* 0x000000060c0c7209 */ /* 0x002fc60007810000 */
[----:B------:R-:W1:Y:S04]  /*5a60*/  SHFL.BFLY PT, R6, R134, 0x1, 0x1f ;  /* 0x0c201f0086067f89 */ /* 0x000e6800000e0000 */
[----:B------:R-:W2:Y:S01]  /*5a70*/  SHFL.BFLY PT, R5, R12, 0x1, 0x1f ;  /* 0x0c201f000c057f89 */ /* 0x000ea200000e0000 */
[----:B----4-:R-:W-:Y:S02]  /*5a80*/  FMNMX.FTZ R13, R2, R13, !PT ;  /* 0x0000000d020d7209 */ /* 0x010fe40007810000 */
[----:B------:R-:W-:-:S03]  /*5a90*/  FMNMX.FTZ R133, R133, R7, !PT ;  /* 0x0000000785857209 */ /* 0x000fc60007810000 */
[----:B------:R-:W4:Y:S04]  /*5aa0*/  SHFL.BFLY PT, R8, R13, 0x1, 0x1f ;  /* 0x0c201f000d087f89 */ /* 0x000f2800000e0000 */
[----:B------:R-:W3:Y:S01]  /*5ab0*/  SHFL.BFLY PT, R7, R133, 0x1, 0x1f ;  /* 0x0c201f0085077f89 */ /* 0x000ee200000e0000 */
[----:B-1----:R-:W-:-:S04]  /*5ac0*/  FMNMX.FTZ R134, R134, R6, !PT ;  /* 0x0000000686867209 */ /* 0x002fc80007810000 */
[----:B------:R-:W-:Y:S01]  /*5ad0*/  FSETP.NEU.FTZ.AND P1, PT, R134, -INF , PT ;  /* 0xff8000008600780b */ /* 0x000fe20003f3d000 */
[----:B------:R-:W-:Y:S01]  /*5ae0*/  FMUL.FTZ R6, R0, R134 ;  /* 0x0000008600067220 */ /* 0x000fe20000410000 */
[----:B--2---:R-:W-:-:S04]  /*5af0*/  FMNMX.FTZ R12, R12, R5, !PT ;  /* 0x000000050c0c7209 */ /* 0x004fc80007810000 */
[----:B------:R-:W-:Y:S01]  /*5b00*/  FSEL R6, R6, RZ, P1 ;  /* 0x000000ff06067208 */ /* 0x000fe20000800000 */
[----:B------:R-:W-:Y:S01]  /*5b10*/  FMUL.FTZ R2, R0, R12 ;  /* 0x0000000c00027220 */ /* 0x000fe20000410000 */
[----:B------:R-:W-:-:S03]  /*5b20*/  FSETP.NEU.FTZ.AND P0, PT, R12, -INF , PT ;  /* 0xff8000000c00780b */ /* 0x000fc60003f1d000 */
[-CC-:B------:R-:W-:Y:S01]  /*5b30*/  FFMA.FTZ R10, R17, R0.reuse, -R6.reuse ;  /* 0x00000000110a7223 */ /* 0x180fe20000010806 */
[--C-:B------:R-:W-:Y:S01]  /*5b40*/  FFMA.FTZ R9, R151, R0, -R6.reuse ;  /* 0x0000000097097223 */ /* 0x100fe20000010806 */
[----:B----4-:R-:W-:Y:S01]  /*5b50*/  FMNMX.FTZ R13, R13, R8, !PT ;  /* 0x000000080d0d7209 */ /* 0x010fe20007810000 */
[-CC-:B------:R-:W-:Y:S01]  /*5b60*/  FFMA.FTZ R8, R156, R0.reuse, -R6.reuse ;  /* 0x000000009c087223 */ /* 0x180fe20000010806 */
[----:B------:R-:W-:Y:S01]  /*5b70*/  FSEL R2, R2, RZ, P0 ;  /* 0x000000ff02027208 */ /* 0x000fe20000000000 */
[----:B------:R1:W-:Y:S01]  /*5b80*/  STL [R1+0x398], R180 ;  /* 0x000398b401007387 */ /* 0x0003e20000100800 */
[----:B---3--:R-:W-:Y:S01]  /*5b90*/  FMNMX.FTZ R133, R133, R7, !PT ;  /* 0x0000000785857209 */ /* 0x008fe20007810000 */
[----:B------:R-:W-:Y:S01]  /*5ba0*/  MUFU.EX2 R10, R10 ;  /* 0x0000000a000a7308 */ /* 0x000fe20000000800 */
[-C--:B------:R-:W-:Y:S01]  /*5bb0*/  FFMA.FTZ R7, R149, R0.reuse, -R6 ;  /* 0x0000000095077223 */ /* 0x080fe20000010806 */
[----:B------:R-:W-:Y:S01]  /*5bc0*/  STL [R1+0x340], R181 ;  /* 0x000340b501007387 */ /* 0x000fe20000100800 */
[----:B------:R-:W-:Y:S01]  /*5bd0*/  FFMA.FTZ R27, R28, R0, -R2 ;  /* 0x000000001c1b7223 */ /* 0x000fe20000010802 */
[----:B------:R-:W-:-:S02]  /*5be0*/  FMUL.FTZ R5, R0, R133 ;  /* 0x0000008500057220 */ /* 0x000fc40000410000 */
[----:B------:R-:W-:Y:S02]  /*5bf0*/  STL [R1+0x39c], R12 ;  /* 0x00039c0c01007387 */ /* 0x000fe40000100800 */
[----:B------:R-:W2:Y:S01]  /*5c00*/  MUFU.EX2 R9, R9 ;  /* 0x0000000900097308 */ /* 0x000ea20000000800 */
[-CC-:B------:R-:W-:Y:S01]  /*5c10*/  FFMA.FTZ R26, R26, R0.reuse, -R2.reuse ;  /* 0x000000001a1a7223 */ /* 0x180fe20000010802 */
[----:B------:R3:W-:Y:S01]  /*5c20*/  STL [R1+0x3a0], R134 ;  /* 0x0003a08601007387 */ /* 0x0007e20000100800 */
[-CC-:B------:R-:W-:Y:S01]  /*5c30*/  FFMA.FTZ R28, R148, R0.reuse, -R2.reuse ;  /* 0x00000000941c7223 */ /* 0x180fe20000010802 */
        /* <DEDUP_REMOVED lines=18> */
[-CC-:B-1----:R-:W-:Y:S01]  /*5d60*/  FFMA.FTZ R180, R48, R0.reuse, -R2.reuse ;  /* 0x0000000030b47223 */ /* 0x182fe20000010802 */
[-CC-:B------:R-:W-:Y:S01]  /*5d70*/  FFMA.FTZ R215, R44, R0.reuse, -R2.reuse ;  /* 0x000000002cd77223 */ /* 0x180fe20000010802 */
[-CC-:B------:R-:W-:Y:S01]  /*5d80*/  FFMA.FTZ R243, R38, R0.reuse, -R2.reuse ;  /* 0x0000000026f37223 */ /* 0x180fe20000010802 */
[-CC-:B------:R-:W-:Y:S01]  /*5d90*/  FFMA.FTZ R209, R34, R0.reuse, -R2.reuse ;  /* 0x0000000022d17223 */ /* 0x180fe20000010802 */
[-CC-:B------:R-:W-:Y:S01]  /*5da0*/  FFMA.FTZ R251, R32, R0.reuse, -R2.reuse ;  /* 0x0000000020fb7223 */ /* 0x180fe20000010802 */
[-CC-:B---3--:R-:W-:Y:S01]  /*5db0*/  FFMA.FTZ R134, R33, R0.reuse, -R2.reuse ;  /* 0x0000000021867223 */ /* 0x188fe20000010802 */
[-CC-:B------:R-:W-:Y:S01]  /*5dc0*/  FFMA.FTZ R175, R31, R0.reuse, -R2.reuse ;  /* 0x000000001faf7223 */ /* 0x180fe20000010802 */
[-CC-:B------:R-:W-:Y:S01]  /*5dd0*/  FFMA.FTZ R177, R25, R0.reuse, -R2.reuse ;  /* 0x0000000019b17223 */ /* 0x180fe20000010802 */
[-CC-:B------:R-:W-:Y:S01]  /*5de0*/  FFMA.FTZ R182, R21, R0.reuse, -R2.reuse ;  /* 0x0000000015b67223 */ /* 0x180fe20000010802 */
[-CC-:B------:R-:W-:Y:S01]  /*5df0*/  FFMA.FTZ R12, R18, R0.reuse, -R2.reuse ;  /* 0x00000000120c7223 */ /* 0x180fe20000010802 */
[----:B------:R-:W-:Y:S01]  /*5e00*/  FFMA.FTZ R208, R16, R0, -R2 ;  /* 0x0000000010d07223 */ /* 0x000fe20000010802 */
[----:B------:R-:W1:Y:S01]  /*5e10*/  MUFU.EX2 R8, R8 ;  /* 0x0000000800087308 */ /* 0x000e620000000800 */
[----:B------:R-:W-:Y:S01]  /*5e20*/  FSETP.NEU.FTZ.AND P0, PT, R133, -INF , PT ;  /* 0xff8000008500780b */ /* 0x000fe20003f1d000 */
[----:B------:R-:W-:Y:S01]  /*5e30*/  FMUL.FTZ R2, R0, R13 ;  /* 0x0000000d00027220 */ /* 0x000fe20000410000 */
[----:B------:R-:W-:-:S02]  /*5e40*/  FSETP.NEU.FTZ.AND P1, PT, R13, -INF , PT ;  /* 0xff8000000d00780b */ /* 0x000fc40003f3d000 */
[----:B------:R-:W-:-:S03]  /*5e50*/  FSEL R5, R5, RZ, P0 ;  /* 0x000000ff05057208 */ /* 0x000fc60000000000 */
[----:B------:R-:W3:Y:S01]  /*5e60*/  MUFU.EX2 R7, R7 ;  /* 0x0000000700077308 */ /* 0x000ee20000000800 */
[----:B------:R-:W-:Y:S01]  /*5e70*/  FSEL R2, R2, RZ, P1 ;  /* 0x000000ff02027208 */ /* 0x000fe20000800000 */
[----:B------:R-:W-:Y:S01]  /*5e80*/  IMAD.SHL.U32 R204, R194, 0x4, RZ ;  /* 0x00000004c2cc7824 */ /* 0x000fe200078e00ff */
[----:B------:R-:W-:Y:S01]  /*5e90*/  STL [R1+0x3a4], R133 ;  /* 0x0003a48501007387 */ /* 0x000fe20000100800 */
[-CC-:B------:R-:W-:Y:S01]  /*5ea0*/  FFMA.FTZ R38, R119, R0.reuse, -R6.reuse ;  /* 0x0000000077267223 */ /* 0x180fe20000010806 */
[-CC-:B------:R-:W-:Y:S01]  /*5eb0*/  FFMA.FTZ R44, R116, R0.reuse, -R6.reuse ;  /* 0x00000000742c7223 */ /* 0x180fe20000010806 */
[-CC-:B------:R-:W-:Y:S01]  /*5ec0*/  FFMA.FTZ R184, R59, R0.reuse, -R6.reuse ;  /* 0x000000003bb87223 */ /* 0x180fe20000010806 */
[----:B------:R4:W-:Y:S01]  /*5ed0*/  STL [R1+0x3b8], R122 ;  /* 0x0003b87a01007387 */ /* 0x0009e20000100800 */
[-CC-:B------:R-:W-:Y:S01]  /*5ee0*/  FFMA.FTZ R33, R128, R0.reuse, -R6.reuse ;  /* 0x0000000080217223 */ /* 0x180fe20000010806 */
[-CC-:B------:R-:W-:Y:S01]  /*5ef0*/  FFMA.FTZ R34, R124, R0.reuse, -R6.reuse ;  /* 0x000000007c227223 */ /* 0x180fe20000010806 */
        /* <DEDUP_REMOVED lines=30> */
[-C--:B------:R-:W-:Y:S01]  /*60e0*/  FFMA.FTZ R128, R66, R0.reuse, -R6 ;  /* 0x0000000042807223 */ /* 0x080fe20000010806 */
        /* <DEDUP_REMOVED lines=51> */
[-CC-:B----4-:R-:W-:Y:S01]  /*6420*/  FFMA.FTZ R122, R58, R0.reuse, -R2.reuse ;  /* 0x000000003a7a7223 */ /* 0x190fe20000010802 */
[-CC-:B--2---:R-:W-:Y:S01]  /*6430*/  FFMA.FTZ R210, R51, R0.reuse, -R2.reuse ;  /* 0x0000000033d27223 */ /* 0x184fe20000010802 */
[-CC-:B------:R-:W-:Y:S01]  /*6440*/  FFMA.FTZ R191, R45, R0.reuse, -R2.reuse ;  /* 0x000000002dbf7223 */ /* 0x180fe20000010802 */
[-CC-:B------:R-:W-:Y:S01]  /*6450*/  FFMA.FTZ R221, R41, R0.reuse, -R2.reuse ;  /* 0x0000000029dd7223 */ /* 0x180fe20000010802 */
[-CC-:B------:R-:W-:Y:S01]  /*6460*/  FFMA.FTZ R153, R37, R0.reuse, -R2.reuse ;  /* 0x0000000025997223 */ /* 0x180fe20000010802 */
[----:B------:R-:W-:Y:S01]  /*6470*/  FFMA.FTZ R152, R24, R0, -R2 ;  /* 0x0000000018987223 */ /* 0x000fe20000010802 */
[----:B------:R-:W-:Y:S01]  /*6480*/  IMAD.WIDE.U32 R198, R11, -0x2daee0ad, RZ ;  /* 0xd2511f530bc67825 */ /* 0x000fe200078e00ff */
[----:B------:R-:W-:-:S03]  /*6490*/  LOP3.LUT R0, R229, R204, RZ, 0x3c, !PT ;  /* 0x000000cce5007212 */ /* 0x000fc600078e3cff */
[----:B------:R-:W-:Y:S01]  /*64a0*/  FADD.FTZ R2, R10, R9 ;  /* 0x000000090a027221 */ /* 0x000fe20000010000 */
[----:B------:R2:W-:Y:S01]  /*64b0*/  STL.64 [R1+0x370], R208 ;  /* 0x000370d001007387 */ /* 0x0005e20000100a00 */
[----:B------:R-:W-:Y:S02]  /*64c0*/  LOP3.LUT R0, R0, R199, RZ, 0x3c, !PT ;  /* 0x000000c700007212 */ /* 0x000fe400078e3cff */
[----:B-1----:R-:W-:Y:S01]  /*64d0*/  FADD.FTZ R2, R8, R2 ;  /* 0x0000000208027221 */ /* 0x002fe20000010000 */
[C---:B------:R-:W-:Y:S01]  /*64e0*/  LOP3.LUT R56, R228.reuse, R241, RZ, 0x3c, !PT ;  /* 0x000000f1e4387212 */ /* 0x040fe200078e3cff */
[----:B------:R-:W-:Y:S02]  /*64f0*/  VIADD R225, R228, 0x9e3779b9 ;  /* 0x9e3779b9e4e17836 */ /* 0x000fe40000000000 */
[C---:B---3--:R-:W-:Y:S01]  /*6500*/  FADD.FTZ R23, R7.reuse, R2 ;  /* 0x0000000207177221 */ /* 0x048fe20000010000 */
[----:B------:R-:W-:Y:S01]  /*6510*/  IMAD.WIDE.U32 R50, R0, -0x326172a9, RZ ;  /* 0xcd9e8d5700327825 */ /* 0x000fe200078e00ff */
[----:B------:R-:W-:-:S03]  /*6520*/  F2FP.F16.F32.PACK_AB R25, R7, R8 ;  /* 0x000000080719723e */ /* 0x000fc600000000ff */
[----:B------:R-:W-:Y:S01]  /*6530*/  VIADD R192, R229, 0xbb67ae85 ;  /* 0xbb67ae85e5c07836 */ /* 0x000fe20000000000 */
[----:B------:R-:W-:Y:S01]  /*6540*/  F2FP.F16.F32.PACK_AB R22, R9, R10 ;  /* 0x0000000a0916723e */ /* 0x000fe200000000ff */
[----:B--2---:R-:W-:-:S05]  /*6550*/  IMAD.WIDE.U32 R208, R54, -0x326172a9, RZ ;  /* 0xcd9e8d5736d07825 */ /* 0x004fca00078e00ff */
[----:B------:R-:W-:Y:S02]  /*6560*/  LOP3.LUT R2, R56, R209, RZ, 0x3c, !PT ;  /* 0x000000d138027212 */ /* 0x000fe400078e3cff */
[----:B------:R-:W-:-:S03]  /*6570*/  LOP3.LUT R8, R51, R225, R208, 0x96, !PT ;  /* 0x000000e133087212 */ /* 0x000fc600078e96d0 */
[----:B------:R-:W-:-:S04]  /*6580*/  IMAD.WIDE.U32 R206, R2, -0x2daee0ad, RZ ;  /* 0xd2511f5302ce7825 */ /* 0x000fc800078e00ff */
[----:B------:R-:W-:Y:S01]  /*6590*/  IMAD.WIDE.U32 R8, R8, -0x2daee0ad, RZ ;  /* 0xd2511f5308087825 */ /* 0x000fe200078e00ff */
[----:B------:R-:W-:-:S03]  /*65a0*/  LOP3.LUT R0, R207, R192, R198, 0x96, !PT ;  /* 0x000000c0cf007212 */ /* 0x000fc600078e96c6 */
[----:B------:R-:W-:Y:S02]  /*65b0*/  VIADD R232, R229, 0x76cf5d0a ;  /* 0x76cf5d0ae5e87836 */ /* 0x000fe40000000000 */
[----:B------:R-:W-:Y:S02]  /*65c0*/  VIADD R224, R228, 0x3c6ef372 ;  /* 0x3c6ef372e4e07836 */ /* 0x000fe40000000000 */
[----:B------:R-:W-:Y:S01]  /*65d0*/  IMAD.WIDE.U32 R108, R0, -0x326172a9, RZ ;  /* 0xcd9e8d57006c7825 */ /* 0x000fe200078e00ff */
[----:B------:R-:W-:-:S03]  /*65e0*/  LOP3.LUT R10, R9, R232, R206, 0x96, !PT ;  /* 0x000000e8090a7212 */ /* 0x000fc600078e96ce */
[----:B------:R-:W-:Y:S01]  /*65f0*/  VIADD R219, R228, 0xdaa66d2b ;  /* 0xdaa66d2be4db7836 */ /* 0x000fe20000000000 */
[----:B------:R-:W-:Y:S01]  /*6600*/  LOP3.LUT R6, R109, R224, R50, 0x96, !PT ;  /* 0x000000e06d067212 */ /* 0x000fe200078e9632 */
[----:B------:R-:W-:-:S04]  /*6610*/  IMAD.WIDE.U32 R10, R10, -0x326172a9, RZ ;  /* 0xcd9e8d570a0a7825 */ /* 0x000fc800078e00ff */
[----:B------:R-:W-:Y:S01]  /*6620*/  VIADD R241, R229, 0x32370b8f ;  /* 0x32370b8fe5f17836 */ /* 0x000fe20000000000 */
[----:B------:R-:W-:Y:S01]  /*6630*/  LOP3.LUT R14, R11, R219, R108, 0x96, !PT ;  /* 0x000000db0b0e7212 */ /* 0x000fe200078e966c */
[----:B------:R-:W-:-:S04]  /*6640*/  IMAD.WIDE.U32 R6, R6, -0x2daee0ad, RZ ;  /* 0xd2511f5306067825 */ /* 0x000fc800078e00ff */
[----:B------:R-:W-:Y:S01]  /*6650*/  IMAD.WIDE.U32 R14, R14, -0x2daee0ad, RZ ;  /* 0xd2511f530e0e7825 */ /* 0x000fe200078e00ff */
[----:B------:R-:W-:-:S03]  /*6660*/  LOP3.LUT R7, R7, R241, R8, 0x96, !PT ;  /* 0x000000f107077212 */ /* 0x000fc600078e9608 */
[----:B------:R-:W-:Y:S02]  /*6670*/  VIADD R239, R229, 0xed9eba14 ;  /* 0xed9eba14e5ef7836 */ /* 0x000fe40000000000 */
[----:B------:R-:W-:-:S03]  /*6680*/  VIADD R237, R228, 0x78dde6e4 ;  /* 0x78dde6e4e4ed7836 */ /* 0x000fc60000000000 */
[----:B------:R-:W-:Y:S01]  /*6690*/  LOP3.LUT R8, R15, R239, R6, 0x96, !PT ;  /* 0x000000ef0f087212 */ /* 0x000fe200078e9606 */
[----:B------:R-:W-:-:S05]  /*66a0*/  IMAD.WIDE.U32 R6, R7, -0x326172a9, RZ ;  /* 0xcd9e8d5707067825 */ /* 0x000fca00078e00ff */
[----:B------:R-:W-:Y:S01]  /*66b0*/  LOP3.LUT R10, R7, R237, R10, 0x96, !PT ;  /* 0x000000ed070a7212 */ /* 0x000fe200078e960a */
[----:B------:R-:W-:-:S04]  /*66c0*/  IMAD.WIDE.U32 R8, R8, -0x326172a9, RZ ;  /* 0xcd9e8d5708087825 */ /* 0x000fc800078e00ff */
[----:B------:R-:W-:Y:S02]  /*66d0*/  VIADD R235, R228, 0x1715609d ;  /* 0x1715609de4eb7836 */ /* 0x000fe40000000000 */
[----:B------:R-:W-:-:S04]  /*66e0*/  IMAD.WIDE.U32 R10, R10, -0x2daee0ad, RZ ;  /* 0xd2511f530a0a7825 */ /* 0x000fc800078e00ff */
[----:B------:R-:W-:Y:S01]  /*66f0*/  VIADD R233, R229, 0xa9066899 ;  /* 0xa9066899e5e97836 */ /* 0x000fe20000000000 */
[----:B------:R-:W-:-:S04]  /*6700*/  LOP3.LUT R9, R9, R235, R6, 0x96, !PT ;  /* 0x000000eb09097212 */ /* 0x000fc800078e9606 */
[----:B------:R-:W-:-:S05]  /*6710*/  LOP3.LUT R6, R11, R233, R14, 0x96, !PT ;  /* 0x000000e90b067212 */ /* 0x000fca00078e960e */
[----:B------:R-:W-:-:S05]  /*6720*/  IMAD.WIDE.U32 R6, R6, -0x326172a9, RZ ;  /* 0xcd9e8d5706067825 */ /* 0x000fca00078e00ff */
[----:B------:R-:W-:-:S04]  /*6730*/  LOP3.LUT R0, R7, R135, R8, 0x96, !PT ;  /* 0x0000008707007212 */ /* 0x000fc800078e9608 */
[----:B------:R-:W-:-:S04]  /*6740*/  LOP3.LUT R2, R0, 0xff, RZ, 0xc0, !PT ;  /* 0x000000ff00027812 */ /* 0x000fc800078ec0ff */
[----:B------:R-:W-:Y:S02]  /*6750*/  ISETP.GE.U32.AND P2, PT, R193, R2, PT ;  /* 0x00000002c100720c */ /* 0x000fe40003f46070 */
[----:B------:R-:W-:Y:S01]  /*6760*/  LOP3.LUT R2, R0, 0xffff, RZ, 0xc0, !PT ;  /* 0x0000ffff00027812 */ /* 0x000fe200078ec0ff */
[----:B------:R-:W1:Y:S03]  /*6770*/  MUFU.EX2 R24, R16 ;  /* 0x0000001000187308 */ /* 0x000e660000000800 */
[----:B------:R-:W-:-:S04]  /*6780*/  SHF.R.U32.HI R2, RZ, 0x8, R2 ;  /* 0x00000008ff027819 */ /* 0x000fc80000011602 */
[----:B------:R-:W-:Y:S01]  /*6790*/  LOP3.LUT R2, R2, 0xffff, RZ, 0xc0, !PT ;  /* 0x0000ffff02027812 */ /* 0x000fe200078ec0ff */
[----:B------:R-:W2:Y:S03]  /*67a0*/  MUFU.EX2 R15, R18 ;  /* 0x00000012000f7308 */ /* 0x000ea60000000800 */
[----:B------:R-:W-:Y:S02]  /*67b0*/  ISETP.GE.U32.AND P4, PT, R193, R2, PT ;  /* 0x00000002c100720c */ /* 0x000fe40003f86070 */
[----:B------:R-:W-:-:S03]  /*67c0*/  SHF.R.U32.HI R2, RZ, 0x10, R0 ;  /* 0x00000010ff027819 */ /* 0x000fc60000011600 */
[----:B------:R-:W-:Y:S01]  /*67d0*/  MUFU.EX2 R14, R17 ;  /* 0x00000011000e7308 */ /* 0x000fe20000000800 */
[----:B------:R-:W-:-:S07]  /*67e0*/  SHF.R.U32.HI R0, RZ, 0x18, R0 ;  /* 0x00000018ff007819 */ /* 0x000fce0000011600 */
[----:B------:R-:W3:Y:S01]  /*67f0*/  MUFU.EX2 R5, R19 ;  /* 0x0000001300057308 */ /* 0x000ee20000000800 */
[----:B------:R-:W-:Y:S02]  /*6800*/  ISETP.GE.U32.AND P3, PT, R193, R0, PT ;  /* 0x00000000c100720c */ /* 0x000fe40003f66070 */
[----:B------:R-:W-:-:S05]  /*6810*/  LOP3.LUT R0, R6, 0xff, RZ, 0xc0, !PT ;  /* 0x000000ff06007812 */ /* 0x000fca00078ec0ff */
[----:B------:R-:W4:Y:S01]  /*6820*/  MUFU.EX2 R17, R20 ;  /* 0x0000001400117308 */ /* 0x000f220000000800 */
[----:B------:R-:W-:Y:S01]  /*6830*/  ISETP.GE.U32.AND P0, PT, R193, R0, PT ;  /* 0x00000000c100720c */ /* 0x000fe20003f06070 */
[----:B-1----:R-:W-:-:S06]  /*6840*/  FADD.FTZ R0, R24, R23 ;  /* 0x0000001718007221 */ /* 0x002fcc0000010000 */
[----:B------:R-:W1:Y:S01]  /*6850*/  MUFU.EX2 R11, R21 ;  /* 0x00000015000b7308 */ /* 0x000e620000000800 */
[----:B------:R-:W-:Y:S01]  /*6860*/  LOP3.LUT R2, R2, 0xff, RZ, 0xc0, !PT ;  /* 0x000000ff02027812 */ /* 0x000fe200078ec0ff */
[----:B--2---:R-:W-:Y:S01]  /*6870*/  FADD.FTZ R16, R15, R0 ;  /* 0x000000000f107221 */ /* 0x004fe20000010000 */
[----:B---3--:R-:W-:Y:S01]  /*6880*/  FADD.FTZ R0, R14, R5 ;  /* 0x000000050e007221 */ /* 0x008fe20000010000 */
[----:B------:R-:W-:Y:S02]  /*6890*/  LOP3.LUT R8, R6, 0xffff, RZ, 0xc0, !PT ;  /* 0x0000ffff06087812 */ /* 0x000fe400078ec0ff */
[----:B------:R-:W-:Y:S02]  /*68a0*/  ISETP.GE.U32.AND P1, PT, R193, R2, PT ;  /* 0x00000002c100720c */ /* 0x000fe40003f26070 */
[----:B------:R-:W-:Y:S02]  /*68b0*/  SHF.R.U32.HI R2, RZ, 0x10, R6 ;  /* 0x00000010ff027819 */ /* 0x000fe40000011606 */
[----:B------:R-:W-:Y:S01]  /*68c0*/  PRMT R168, R22, 0x7610, R168 ;  /* 0x0000761016a87816 */ /* 0x000fe200000000a8 */
[----:B----4-:R-:W-:Y:S01]  /*68d0*/  FADD.FTZ R0, R17, R0 ;  /* 0x0000000011007221 */ /* 0x010fe20000010000 */
[----:B------:R-:W-:-:S02]  /*68e0*/  SHF.R.U32.HI R6, RZ, 0x18, R6 ;  /* 0x00000018ff067819 */ /* 0x000fc40000011606 */
[----:B------:R-:W-:Y:S01]  /*68f0*/  F2FP.F16.F32.PACK_AB R5, R5, R14 ;  /* 0x0000000e0505723e */ /* 0x000fe200000000ff */
[----:B------:R-:W-:Y:S01]  /*6900*/  @!P2 HADD2 R37, -R168.H0_H0, -RZ.H0_H0 ;  /* 0xa00000ffa825a230 */ /* 0x000fe20000000900 */
[----:B------:R-:W-:Y:S01]  /*6910*/  ISETP.GE.U32.AND P5, PT, R193, R6, PT ;  /* 0x00000006c100720c */ /* 0x000fe20003fa6070 */
[----:B-1----:R-:W-:Y:S01]  /*6920*/  FADD.FTZ R14, R11, R0 ;  /* 0x000000000b0e7221 */ /* 0x002fe20000010000 */
[----:B------:R-:W-:Y:S01]  /*6930*/  PRMT R167, R22, 0x7632, R167 ;  /* 0x0000763216a77816 */ /* 0x000fe200000000a7 */
[----:B------:R-:W-:Y:S01]  /*6940*/  IMAD.WIDE.U32 R6, R9, -0x2daee0ad, RZ ;  /* 0xd2511f5309067825 */ /* 0x000fe200078e00ff */
[----:B------:R-:W-:Y:S02]  /*6950*/  PRMT R166, R5, 0x7632, R166 ;  /* 0x0000763205a67816 */ /* 0x000fe400000000a6 */
[----:B------:R-:W-:Y:S02]  /*6960*/  LOP3.LUT R0, R2, 0xff, RZ, 0xc0, !PT ;  /* 0x000000ff02007812 */ /* 0x000fe400078ec0ff */
[----:B------:R-:W-:Y:S01]  /*6970*/  SHF.R.U32.HI R2, RZ, 0x8, R8 ;  /* 0x00000008ff027819 */ /* 0x000fe20000011608 */
[----:B------:R-:W-:Y:S01]  /*6980*/  @!P4 HADD2 R41, -R167.H0_H0, -RZ.H0_H0 ;  /* 0xa00000ffa729c230 */ /* 0x000fe20000000900 */
[----:B------:R-:W-:Y:S01]  /*6990*/  PRMT R3, R168, 0x5410, R167 ;  /* 0x00005410a8037816 */ /* 0x000fe200000000a7 */
[----:B------:R-:W-:Y:S01]  /*69a0*/  @!P3 HADD2 R45, -R166.H0_H0, -RZ.H0_H0 ;  /* 0xa00000ffa62db230 */ /* 0x000fe20000000900 */
[----:B------:R-:W-:-:S02]  /*69b0*/  @!P2 PRMT R168, R37, 0x5410, RZ ;  /* 0x0000541025a8a816 */ /* 0x000fc400000000ff */
[----:B------:R-:W-:Y:S02]  /*69c0*/  PRMT R165, R5, 0x7610, R165 ;  /* 0x0000761005a57816 */ /* 0x000fe400000000a5 */
[----:B------:R-:W-:Y:S02]  /*69d0*/  ISETP.GE.U32.AND P2, PT, R193, R0, PT ;  /* 0x00000000c100720c */ /* 0x000fe40003f46070 */
[----:B------:R-:W-:Y:S02]  /*69e0*/  LOP3.LUT R5, R6, 0xff, RZ, 0xc0, !PT ;  /* 0x000000ff06057812 */ /* 0x000fe400078ec0ff */
[----:B------:R-:W-:Y:S02]  /*69f0*/  LOP3.LUT R0, R7, R155, R10, 0x96, !PT ;  /* 0x0000009b07007212 */ /* 0x000fe400078e960a */
[----:B------:R-:W-:Y:S01]  /*6a00*/  LOP3.LUT R2, R2, 0xffff, RZ, 0xc0, !PT ;  /* 0x0000ffff02027812 */ /* 0x000fe200078ec0ff */
[----:B------:R-:W1:Y:S01]  /*6a10*/  MUFU.EX2 R10, R29 ;  /* 0x0000001d000a7308 */ /* 0x000e620000000800 */
[----:B------:R-:W-:-:S02]  /*6a20*/  PRMT R250, R165, 0x5410, R166 ;  /* 0x00005410a5fa7816 */ /* 0x000fc400000000a6 */
[----:B------:R-:W-:Y:S02]  /*6a30*/  @!P4 PRMT R167, R41, 0x5410, RZ ;  /* 0x0000541029a7c816 */ /* 0x000fe400000000ff */
[----:B------:R-:W-:Y:S02]  /*6a40*/  @!P3 PRMT R166, R45, 0x5410, RZ ;  /* 0x000054102da6b816 */ /* 0x000fe400000000ff */
[C---:B------:R-:W-:Y:S02]  /*6a50*/  ISETP.GE.U32.AND P4, PT, R193.reuse, R2, PT ;  /* 0x00000002c100720c */ /* 0x040fe40003f86070 */
[----:B------:R-:W-:Y:S02]  /*6a60*/  ISETP.GE.U32.AND P3, PT, R193, R5, PT ;  /* 0x00000005c100720c */ /* 0x000fe40003f66070 */
[----:B------:R-:W-:Y:S01]  /*6a70*/  LOP3.LUT R2, R0, 0xffff, RZ, 0xc0, !PT ;  /* 0x0000ffff00027812 */ /* 0x000fe200078ec0ff */
[----:B------:R-:W2:Y:S01]  /*6a80*/  MUFU.EX2 R5, R31 ;  /* 0x0000001f00057308 */ /* 0x000ea20000000800 */
[----:B------:R-:W-:-:S02]  /*6a90*/  @!P1 HADD2 R47, -R165.H0_H0, -RZ.H0_H0 ;  /* 0xa00000ffa52f9230 */ /* 0x000fc40000000900 */
[----:B------:R-:W-:-:S04]  /*6aa0*/  SHF.R.U32.HI R2, RZ, 0x8, R2 ;  /* 0x00000008ff027819 */ /* 0x000fc80000011602 */
[----:B------:R-:W-:Y:S02]  /*6ab0*/  LOP3.LUT R2, R2, 0xffff, RZ, 0xc0, !PT ;  /* 0x0000ffff02027812 */ /* 0x000fe400078ec0ff */
[----:B------:R-:W-:Y:S02]  /*6ac0*/  @!P1 PRMT R165, R47, 0x5410, RZ ;  /* 0x000054102fa59816 */ /* 0x000fe400000000ff */
[----:B------:R-:W-:Y:S02]  /*6ad0*/  PRMT R162, R25, 0x7610, R162 ;  /* 0x0000761019a27816 */ /* 0x000fe400000000a2 */
[----:B------:R-:W-:Y:S01]  /*6ae0*/  ISETP.GE.U32.AND P1, PT, R193, R2, PT ;  /* 0x00000002c100720c */ /* 0x000fe20003f26070 */
[----:B-1----:R-:W-:Y:S01]  /*6af0*/  FADD.FTZ R2, R10, R14 ;  /* 0x0000000e0a027221 */ /* 0x002fe20000010000 */
[----:B------:R-:W-:Y:S01]  /*6b00*/  LOP3.LUT R8, R6, 0xffff, RZ, 0xc0, !PT ;  /* 0x0000ffff06087812 */ /* 0x000fe200078ec0ff */
[----:B------:R-:W-:Y:S01]  /*6b10*/  @!P0 HADD2 R53, -R162.H0_H0, -RZ.H0_H0 ;  /* 0xa00000ffa2358230 */ /* 0x000fe20000000900 */
[----:B------:R-:W-:Y:S01]  /*6b20*/  PRMT R164, R25, 0x7632, R164 ;  /* 0x0000763219a47816 */ /* 0x000fe200000000a4 */
[----:B--2---:R-:W-:Y:S01]  /*6b30*/  FADD.FTZ R7, R5, R2 ;  /* 0x0000000205077221 */ /* 0x004fe20000010000 */
[----:B------:R-:W-:-:S02]  /*6b40*/  F2FP.F16.F32.PACK_AB R11, R11, R17 ;  /* 0x000000110b0b723e */ /* 0x000fc400000000ff */
[----:B------:R-:W-:Y:S02]  /*6b50*/  LOP3.LUT R2, R0, 0xff, RZ, 0xc0, !PT ;  /* 0x000000ff00027812 */ /* 0x000fe400078ec0ff */
[----:B------:R-:W-:Y:S02]  /*6b60*/  PRMT R176, R162, 0x5410, R164 ;  /* 0x00005410a2b07816 */ /* 0x000fe400000000a4 */
[----:B------:R-:W-:Y:S02]  /*6b70*/  @!P0 PRMT R162, R53, 0x5410, RZ ;  /* 0x0000541035a28816 */ /* 0x000fe400000000ff */
[----:B------:R-:W-:Y:S02]  /*6b80*/  PRMT R163, R11, 0x7632, R163 ;  /* 0x000076320ba37816 */ /* 0x000fe400000000a3 */
[----:B------:R-:W-:Y:S02]  /*6b90*/  ISETP.GE.U32.AND P0, PT, R193, R2, PT ;  /* 0x00000002c100720c */ /* 0x000fe40003f06070 */
[--C-:B------:R-:W-:Y:S01]  /*6ba0*/  SHF.R.U32.HI R2, RZ, 0x18, R0.reuse ;  /* 0x00000018ff027819 */ /* 0x100fe20000011600 */
[----:B------:R-:W1:Y:S01]  /*6bb0*/  MUFU.EX2 R17, R32 ;  /* 0x0000002000117308 */ /* 0x000e620000000800 */
[----:B------:R-:W-:Y:S01]  /*6bc0*/  SHF.R.U32.HI R0, RZ, 0x10, R0 ;  /* 0x00000010ff007819 */ /* 0x000fe20000011600 */
[----:B------:R-:W-:Y:S01]  /*6bd0*/  @!P5 HADD2 R62, -R163.H0_H0, -RZ.H0_H0 ;  /* 0xa00000ffa33ed230 */ /* 0x000fe20000000900 */
[----:B------:R-:W-:-:S02]  /*6be0*/  PRMT R160, R11, 0x7610, R160 ;  /* 0x000076100ba07816 */ /* 0x000fc400000000a0 */
[----:B------:R-:W-:Y:S02]  /*6bf0*/  LOP3.LUT R0, R0, 0xff, RZ, 0xc0, !PT ;  /* 0x000000ff00007812 */ /* 0x000fe400078ec0ff */
[----:B------:R-:W-:Y:S01]  /*6c00*/  F2FP.F16.F32.PACK_AB R5, R5, R10 ;  /* 0x0000000a0505723e */ /* 0x000fe200000000ff */
[----:B------:R-:W2:Y:S01]  /*6c10*/  MUFU.EX2 R18, R33 ;  /* 0x0000002100127308 */ /* 0x000ea20000000800 */
[----:B------:R-:W-:Y:S01]  /*6c20*/  F2FP.F16.F32.PACK_AB R15, R15, R24 ;  /* 0x000000180f0f723e */ /* 0x000fe200000000ff */
[----:B------:R-:W-:Y:S01]  /*6c30*/  @!P4 HADD2 R58, -R164.H0_H0, -RZ.H0_H0 ;  /* 0xa00000ffa43ac230 */ /* 0x000fe20000000900 */
[----:B------:R-:W-:Y:S02]  /*6c40*/  PRMT R138, R160, 0x5410, R163 ;  /* 0x00005410a08a7816 */ /* 0x000fe400000000a3 */
[----:B------:R-:W-:-:S03]  /*6c50*/  @!P5 PRMT R163, R62, 0x5410, RZ ;  /* 0x000054103ea3d816 */ /* 0x000fc600000000ff */
[----:B------:R-:W3:Y:S01]  /*6c60*/  MUFU.EX2 R11, R36 ;  /* 0x00000024000b7308 */ /* 0x000ee20000000800 */
[----:B------:R-:W-:Y:S02]  /*6c70*/  ISETP.GE.U32.AND P5, PT, R193, R0, PT ;  /* 0x00000000c100720c */ /* 0x000fe40003fa6070 */
[----:B------:R-:W-:Y:S02]  /*6c80*/  SHF.R.U32.HI R9, RZ, 0x10, R6 ;  /* 0x00000010ff097819 */ /* 0x000fe40000011606 */
[----:B------:R-:W-:-:S03]  /*6c90*/  SHF.R.U32.HI R0, RZ, 0x8, R8 ;  /* 0x00000008ff007819 */ /* 0x000fc60000011608 */
[----:B------:R-:W4:Y:S01]  /*6ca0*/  MUFU.EX2 R10, R40 ;  /* 0x00000028000a7308 */ /* 0x000f220000000800 */
[C---:B------:R-:W-:Y:S01]  /*6cb0*/  PRMT R159, R15.reuse, 0x7610, R159 ;  /* 0x000076100f9f7816 */ /* 0x040fe2000000009f */
[----:B------:R-:W-:Y:S01]  /*6cc0*/  @!P2 HADD2 R63, -R160.H0_H0, -RZ.H0_H0 ;  /* 0xa00000ffa03fa230 */ /* 0x000fe20000000900 */
[----:B------:R-:W-:Y:S02]  /*6cd0*/  PRMT R94, R15, 0x7632, R94 ;  /* 0x000076320f5e7816 */ /* 0x000fe4000000005e */
[----:B------:R-:W-:Y:S02]  /*6ce0*/  @!P4 PRMT R164, R58, 0x5410, RZ ;  /* 0x000054103aa4c816 */ /* 0x000fe400000000ff */
[----:B------:R-:W-:Y:S01]  /*6cf0*/  ISETP.GE.U32.AND P4, PT, R193, R2, PT ;  /* 0x00000002c100720c */ /* 0x000fe20003f86070 */
[----:B------:R-:W-:Y:S01]  /*6d00*/  MUFU.EX2 R26, R26 ;  /* 0x0000001a001a7308 */ /* 0x000fe20000000800 */
[----:B------:R-:W-:Y:S01]  /*6d10*/  LOP3.LUT R0, R0, 0xffff, RZ, 0xc0, !PT ;  /* 0x0000ffff00007812 */ /* 0x000fe200078ec0ff */
[----:B------:R-:W-:Y:S01]  /*6d20*/  @!P0 HADD2 R61, -R159.H0_H0, -RZ.H0_H0 ;  /* 0xa00000ff9f3d8230 */ /* 0x000fe20000000900 */
[----:B------:R-:W-:Y:S01]  /*6d30*/  LOP3.LUT R2, R9, 0xff, RZ, 0xc0, !PT ;  /* 0x000000ff09027812 */ /* 0x000fe200078ec0ff */
[----:B------:R-:W-:-:S04]  /*6d40*/  @!P1 HADD2 R60, -R94.H0_H0, -RZ.H0_H0 ;  /* 0xa00000ff5e3c9230 */ /* 0x000fc80000000900 */
[----:B------:R-:W4:Y:S01]  /*6d50*/  MUFU.EX2 R27, R27 ;  /* 0x0000001b001b7308 */ /* 0x000f220000000800 */
[----:B------:R-:W-:Y:S02]  /*6d60*/  @!P2 PRMT R160, R63, 0x5410, RZ ;  /* 0x000054103fa0a816 */ /* 0x000fe400000000ff */
[----:B------:R-:W-:Y:S02]  /*6d70*/  SHF.R.U32.HI R6, RZ, 0x18, R6 ;  /* 0x00000018ff067819 */ /* 0x000fe40000011606 */
[----:B------:R-:W-:-:S03]  /*6d80*/  ISETP.GE.U32.AND P2, PT, R193, R0, PT ;  /* 0x00000000c100720c */ /* 0x000fc60003f46070 */
[----:B------:R-:W-:Y:S01]  /*6d90*/  MUFU.EX2 R14, R35 ;  /* 0x00000023000e7308 */ /* 0x000fe20000000800 */
[----:B-1----:R-:W-:Y:S01]  /*6da0*/  FADD.FTZ R0, R17, R16 ;  /* 0x0000001011007221 */ /* 0x002fe20000010000 */
[----:B------:R-:W-:-:S06]  /*6db0*/  PRMT R171, R159, 0x5410, R94 ;  /* 0x000054109fab7816 */ /* 0x000fcc000000005e */
[----:B------:R-:W1:Y:S01]  /*6dc0*/  MUFU.EX2 R9, R39 ;  /* 0x0000002700097308 */ /* 0x000e620000000800 */
[----:B------:R-:W-:Y:S02]  /*6dd0*/  @!P0 PRMT R159, R61, 0x5410, RZ ;  /* 0x000054103d9f8816 */ /* 0x000fe400000000ff */
[----:B------:R-:W-:-:S05]  /*6de0*/  ISETP.GE.U32.AND P0, PT, R193, R6, PT ;  /* 0x00000006c100720c */ /* 0x000fca0003f06070 */
[----:B------:R-:W1:Y:S01]  /*6df0*/  MUFU.EX2 R28, R28 ;  /* 0x0000001c001c7308 */ /* 0x000e620000000800 */
[----:B------:R-:W-:Y:S01]  /*6e00*/  @!P1 PRMT R94, R60, 0x5410, RZ ;  /* 0x000054103c5e9816 */ /* 0x000fe200000000ff */
[----:B--2---:R-:W-:Y:S01]  /*6e10*/  FADD.FTZ R6, R18, R0 ;  /* 0x0000000012067221 */ /* 0x004fe20000010000 */
[----:B------:R-:W-:Y:S01]  /*6e20*/  ISETP.GE.U32.AND P1, PT, R193, R2, PT ;  /* 0x00000002c100720c */ /* 0x000fe20003f26070 */
[----:B---3--:R-:W-:-:S04]  /*6e30*/  FADD.FTZ R2, R11, R7 ;  /* 0x000000070b027221 */ /* 0x008fc80000010000 */
[----:B------:R-:W2:Y:S01]  /*6e40*/  MUFU.EX2 R8, R43 ;  /* 0x0000002b00087308 */ /* 0x000ea20000000800 */
[----:B----4-:R-:W-:-:S07]  /*6e50*/  F2FP.F16.F32.PACK_AB R0, R10, R11 ;  /* 0x0000000b0a00723e */ /* 0x010fce00000000ff */
[----:B------:R-:W3:Y:S01]  /*6e60*/  MUFU.EX2 R30, R30 ;  /* 0x0000001e001e7308 */ /* 0x000ee20000000800 */
[C---:B------:R-:W-:Y:S02]  /*6e70*/  PRMT R161, R5.reuse, 0x7632, R161 ;  /* 0x0000763205a17816 */ /* 0x040fe400000000a1 */
[----:B------:R-:W-:-:S05]  /*6e80*/  PRMT R93, R5, 0x7610, R93 ;  /* 0x00007610055d7816 */ /* 0x000fca000000005d */
[----:B------:R4:W4:Y:S01]  /*6e90*/  MUFU.EX2 R21, R34 ;  /* 0x0000002200157308 */ /* 0x0009220000000800 */
[----:B------:R-:W-:Y:S02]  /*6ea0*/  F2FP.F16.F32.PACK_AB R5, R18, R17 ;  /* 0x000000111205723e */ /* 0x000fe400000000ff */
[C---:B------:R-:W-:Y:S02]  /*6eb0*/  PRMT R156, R0.reuse, 0x7610, R156 ;  /* 0x00007610009c7816 */ /* 0x040fe4000000009c */
[----:B------:R-:W-:-:S03]  /*6ec0*/  PRMT R154, R0, 0x7632, R154 ;  /* 0x00007632009a7816 */ /* 0x000fc6000000009a */
[----:B------:R-:W4:Y:S01]  /*6ed0*/  MUFU.EX2 R7, R46 ;  /* 0x0000002e00077308 */ /* 0x000f220000000800 */
[----:B------:R-:W-:Y:S01]  /*6ee0*/  FADD.FTZ R0, R10, R2 ;  /* 0x000000020a007221 */ /* 0x000fe20000010000 */
[----:B------:R-:W-:-:S06]  /*6ef0*/  FADD.FTZ R2, R26, R27 ;  /* 0x0000001b1a027221 */ /* 0x000fcc0000010000 */
[----:B------:R-:W4:Y:S01]  /*6f00*/  MUFU.EX2 R19, R38 ;  /* 0x0000002600137308 */ /* 0x000f220000000800 */
[C---:B------:R-:W-:Y:S02]  /*6f10*/  PRMT R158, R5.reuse, 0x7610, R158 ;  /* 0x00007610059e7816 */ /* 0x040fe4000000009e */
[----:B------:R-:W-:Y:S01]  /*6f20*/  PRMT R157, R5, 0x7632, R157 ;  /* 0x00007632059d7816 */ /* 0x000fe2000000009d */
[----:B-1----:R-:W-:-:S04]  /*6f30*/  FADD.FTZ R5, R14, R9 ;  /* 0x000000090e057221 */ /* 0x002fc80000010000 */
[----:B------:R-:W1:Y:S01]  /*6f40*/  MUFU.EX2 R23, R44 ;  /* 0x0000002c00177308 */ /* 0x000e620000000800 */
[----:B------:R-:W-:Y:S01]  /*6f50*/  FADD.FTZ R2, R28, R2 ;  /* 0x000000021c027221 */ /* 0x000fe20000010000 */
[----:B------:R-:W-:-:S06]  /*6f60*/  F2FP.F16.F32.PACK_AB R36, R27, R26 ;  /* 0x0000001a1b24723e */ /* 0x000fcc00000000ff */
[----:B------:R-:W1:Y:S01]  /*6f70*/  MUFU.EX2 R20, R42 ;  /* 0x0000002a00147308 */ /* 0x000e620000000800 */
[----:B--2---:R-:W-:Y:S01]  /*6f80*/  FADD.FTZ R5, R8, R5 ;  /* 0x0000000508057221 */ /* 0x004fe20000010000 */
[----:B---3--:R-:W-:Y:S01]  /*6f90*/  FADD.FTZ R26, R30, R2 ;  /* 0x000000021e1a7221 */ /* 0x008fe20000010000 */
[----:B----4-:R-:W-:-:S05]  /*6fa0*/  F2FP.F16.F32.PACK_AB R34, R9, R14 ;  /* 0x0000000e0922723e */ /* 0x010fca00000000ff */
[----:B------:R-:W2:Y:S01]  /*6fb0*/  MUFU.EX2 R22, R48 ;  /* 0x0000003000167308 */ /* 0x000ea20000000800 */
[----:B------:R-:W-:-:S07]  /*6fc0*/  FADD.FTZ R2, R21, R6 ;  /* 0x0000000615027221 */ /* 0x000fce0000010000 */
[----:B------:R-:W3:Y:S01]  /*6fd0*/  MUFU.EX2 R10, R49 ;  /* 0x00000031000a7308 */ /* 0x000ee20000000800 */
[----:B------:R-:W-:Y:S01]  /*6fe0*/  FADD.FTZ R25, R7, R5 ;  /* 0x0000000507197221 */ /* 0x000fe20000010000 */
[----:B------:R-:W-:-:S06]  /*6ff0*/  FADD.FTZ R2, R19, R2 ;  /* 0x0000000213027221 */ /* 0x000fcc0000010000 */
[----:B------:R-:W4:Y:S01]  /*7000*/  MUFU.EX2 R9, R52 ;  /* 0x0000003400097308 */ /* 0x000f220000000800 */
[----:B-1----:R-:W-:Y:S01]  /*7010*/  FADD.FTZ R2, R23, R2 ;  /* 0x0000000217027221 */ /* 0x002fe20000010000 */
[----:B------:R-:W-:-:S06]  /*7020*/  FADD.FTZ R0, R20, R0 ;  /* 0x0000000014007221 */ /* 0x000fcc0000010000 */
[----:B------:R-:W1:Y:S01]  /*7030*/  MUFU.EX2 R5, R59 ;  /* 0x0000003b00057308 */ /* 0x000e620000000800 */
[----:B--2---:R-:W-:Y:S01]  /*7040*/  FADD.FTZ R17, R22, R2 ;  /* 0x0000000216117221 */ /* 0x004fe20000010000 */
[----:B---3--:R-:W-:Y:S01]  /*7050*/  FADD.FTZ R0, R10, R0 ;  /* 0x000000000a007221 */ /* 0x008fe20000010000 */
[----:B------:R-:W-:-:S05]  /*7060*/  VIADD R2, R204, 0x1 ;  /* 0x00000001cc027836 */ /* 0x000fca0000000000 */
[----:B------:R-:W-:Y:S01]  /*7070*/  LOP3.LUT R190, R229, R2, RZ, 0x3c, !PT ;  /* 0x00000002e5be7212 */ /* 0x000fe200078e3cff */
[----:B----4-:R-:W-:Y:S01]  /*7080*/  FADD.FTZ R0, R9, R0 ;  /* 0x0000000009007221 */ /* 0x010fe20000010000 */
[----:B------:R-:W-:-:S03]  /*7090*/  F2FP.F16.F32.PACK_AB R37, R30, R28 ;  /* 0x0000001c1e25723e */ /* 0x000fc600000000ff */
[----:B-1----:R-:W-:Y:S01]  /*70a0*/  FADD.FTZ R16, R5, R0 ;  /* 0x0000000005107221 */ /* 0x002fe20000010000 */
[----:B------:R-:W-:-:S05]  /*70b0*/  LOP3.LUT R0, R190, R199, RZ, 0x3c, !PT ;  /* 0x000000c7be007212 */ /* 0x000fca00078e3cff */
[----:B------:R-:W-:Y:S01]  /*70c0*/  IMAD.WIDE.U32 R30, R0, -0x326172a9, RZ ;  /* 0xcd9e8d57001e7825 */ /* 0x000fe200078e00ff */
[----:B------:R-:W-:-:S04]  /*70d0*/  F2FP.F16.F32.PACK_AB R35, R7, R8 ;  /* 0x000000080723723e */ /* 0x000fc800000000ff */
[----:B------:R-:W-:Y:S02]  /*70e0*/  LOP3.LUT R6, R31, R225, R208, 0x96, !PT ;  /* 0x000000e11f067212 */ /* 0x000fe400078e96d0 */
[----:B------:R-:W-:Y:S02]  /*70f0*/  LOP3.LUT R8, R109, R224, R30, 0x96, !PT ;  /* 0x000000e06d087212 */ /* 0x000fe400078e961e */
[----:B------:R-:W-:Y:S01]  /*7100*/  F2FP.F16.F32.PACK_AB R18, R19, R21 ;  /* 0x000000151312723e */ /* 0x000fe200000000ff */
[----:B------:R-:W-:Y:S01]  /*7110*/  IMAD.WIDE.U32 R6, R6, -0x2daee0ad, RZ ;  /* 0xd2511f5306067825 */ /* 0x000fe200078e00ff */
[----:B------:R-:W-:-:S03]  /*7120*/  F2FP.F16.F32.PACK_AB R21, R5, R9 ;  /* 0x000000090515723e */ /* 0x000fc600000000ff */
[----:B------:R-:W-:Y:S01]  /*7130*/  IMAD.WIDE.U32 R8, R8, -0x2daee0ad, RZ ;  /* 0xd2511f5308087825 */ /* 0x000fe200078e00ff */
[----:B------:R-:W-:Y:S02]  /*7140*/  F2FP.F16.F32.PACK_AB R20, R10, R20 ;  /* 0x000000140a14723e */ /* 0x000fe400000000ff */
        /* <DEDUP_REMOVED lines=11> */
[----:B------:R-:W-:-:S04]  /*7200*/  IMAD.WIDE.U32 R6, R6, -0x326172a9, RZ ;  /* 0xcd9e8d5706067825 */ /* 0x000fc800078e00ff */
[----:B------:R-:W-:Y:S01]  /*7210*/  @!P5 HADD2 R64, -R93.H0_H0, -RZ.H0_H0 ;  /* 0xa00000ff5d40d230 */ /* 0x000fe20000000900 */
[----:B------:R-:W-:Y:S02]  /*7220*/  LOP3.LUT R0, R7, R135, R8, 0x96, !PT ;  /* 0x0000008707007212 */ /* 0x000fe400078e9608 */
[----:B------:R-:W-:Y:S02]  /*7230*/  PRMT R139, R93, 0x5410, R161 ;  /* 0x000054105d8b7816 */ /* 0x000fe400000000a1 */
[----:B------:R-:W-:Y:S02]  /*7240*/  LOP3.LUT R2, R0, 0xff, RZ, 0xc0, !PT ;  /* 0x000000ff00027812 */ /* 0x000fe400078ec0ff */
[----:B------:R-:W-:Y:S02]  /*7250*/  @!P5 PRMT R93, R64, 0x5410, RZ ;  /* 0x00005410405dd816 */ /* 0x000fe400000000ff */
[----:B------:R-:W-:Y:S02]  /*7260*/  ISETP.GE.U32.AND P5, PT, R193, R2, PT ;  /* 0x00000002c100720c */ /* 0x000fe40003fa6070 */
[----:B------:R-:W-:Y:S01]  /*7270*/  LOP3.LUT R2, R0, 0xffff, RZ, 0xc0, !PT ;  /* 0x0000ffff00027812 */ /* 0x000fe200078ec0ff */
[----:B------:R-:W-:-:S03]  /*7280*/  @!P4 HADD2 R65, -R161.H0_H0, -RZ.H0_H0 ;  /* 0xa00000ffa141c230 */ /* 0x000fc60000000900 */
[----:B------:R-:W-:-:S04]  /*7290*/  SHF.R.U32.HI R2, RZ, 0x8, R2 ;  /* 0x00000008ff027819 */ /* 0x000fc80000011602 */
[----:B------:R-:W-:Y:S01]  /*72a0*/  LOP3.LUT R2, R2, 0xffff, RZ, 0xc0, !PT ;  /* 0x0000ffff02027812 */ /* 0x000fe200078ec0ff */
[----:B------:R-:W-:Y:S01]  /*72b0*/  @!P3 HADD2 R69, -R158.H0_H0, -RZ.H0_H0 ;  /* 0xa00000ff9e45b230 */ /* 0x000fe20000000900 */
[----:B------:R-:W-:Y:S01]  /*72c0*/  @!P4 PRMT R161, R65, 0x5410, RZ ;  /* 0x0000541041a1c816 */ /* 0x000fe200000000ff */
[----:B------:R-:W1:Y:S01]  /*72d0*/  MUFU.EX2 R11, R70 ;  /* 0x00000046000b7308 */ /* 0x000e620000000800 */
[----:B------:R-:W-:Y:S02]  /*72e0*/  ISETP.GE.U32.AND P4, PT, R193, R2, PT ;  /* 0x00000002c100720c */ /* 0x000fe40003f86070 */
[--C-:B------:R-:W-:Y:S02]  /*72f0*/  SHF.R.U32.HI R2, RZ, 0x10, R0.reuse ;  /* 0x00000010ff027819 */ /* 0x100fe40000011600 */
[----:B------:R-:W-:-:S03]  /*7300*/  SHF.R.U32.HI R0, RZ, 0x18, R0 ;  /* 0x00000018ff007819 */ /* 0x000fc60000011600 */
[----:B------:R-:W2:Y:S01]  /*7310*/  MUFU.EX2 R19, R104 ;  /* 0x0000006800137308 */ /* 0x000ea20000000800 */
[----:B------:R-:W-:Y:S01]  /*7320*/  PRMT R197, R158, 0x5410, R157 ;  /* 0x000054109ec57816 */ /* 0x000fe2000000009d */
[----:B------:R-:W-:Y:S01]  /*7330*/  @!P1 HADD2 R67, -R156.H0_H0, -RZ.H0_H0 ;  /* 0xa00000ff9c439230 */ /* 0x000fe20000000900 */
[----:B------:R-:W-:Y:S02]  /*7340*/  @!P3 PRMT R158, R69, 0x5410, RZ ;  /* 0x00005410459eb816 */ /* 0x000fe400000000ff */
[----:B------:R-:W-:-:S03]  /*7350*/  ISETP.GE.U32.AND P3, PT, R193, R0, PT ;  /* 0x00000000c100720c */ /* 0x000fc60003f66070 */
[----:B------:R-:W3:Y:S01]  /*7360*/  MUFU.EX2 R5, R105 ;  /* 0x0000006900057308 */ /* 0x000ee20000000800 */
[----:B------:R-:W-:Y:S01]  /*7370*/  LOP3.LUT R0, R6, 0xff, RZ, 0xc0, !PT ;  /* 0x000000ff06007812 */ /* 0x000fe200078ec0ff */
[----:B------:R-:W-:Y:S01]  /*7380*/  @!P0 HADD2 R66, -R154.H0_H0, -RZ.H0_H0 ;  /* 0xa00000ff9a428230 */ /* 0x000fe20000000900 */
[----:B------:R-:W-:-:S05]  /*7390*/  PRMT R136, R156, 0x5410, R154 ;  /* 0x000054109c887816 */ /* 0x000fca000000009a */
[----:B------:R-:W4:Y:S01]  /*73a0*/  MUFU.EX2 R15, R101 ;  /* 0x00000065000f7308 */ /* 0x000f220000000800 */
[----:B------:R-:W-:Y:S01]  /*73b0*/  @!P1 PRMT R156, R67, 0x5410, RZ ;  /* 0x00005410439c9816 */ /* 0x000fe200000000ff */
[----:B------:R-:W-:Y:S01]  /*73c0*/  @!P2 HADD2 R68, -R157.H0_H0, -RZ.H0_H0 ;  /* 0xa00000ff9d44a230 */ /* 0x000fe20000000900 */
[C---:B------:R-:W-:Y:S02]  /*73d0*/  ISETP.GE.U32.AND P1, PT, R193.reuse, R0, PT ;  /* 0x00000000c100720c */ /* 0x040fe40003f26070 */
[----:B------:R-:W-:Y:S02]  /*73e0*/  SHF.R.U32.HI R0, RZ, 0x18, R6 ;  /* 0x00000018ff007819 */ /* 0x000fe40000011606 */
[----:B------:R-:W-:Y:S02]  /*73f0*/  LOP3.LUT R2, R2, 0xff, RZ, 0xc0, !PT ;  /* 0x000000ff02027812 */ /* 0x000fe400078ec0ff */
[----:B------:R-:W-:Y:S02]  /*7400*/  @!P0 PRMT R154, R66, 0x5410, RZ ;  /* 0x00005410429a8816 */ /* 0x000fe400000000ff */
[----:B------:R-:W-:Y:S01]  /*7410*/  ISETP.GE.U32.AND P0, PT, R193, R0, PT ;  /* 0x00000000c100720c */ /* 0x000fe20003f06070 */
[----:B-1----:R-:W-:Y:S01]  /*7420*/  FADD.FTZ R0, R11, R16 ;  /* 0x000000100b007221 */ /* 0x002fe20000010000 */
[----:B------:R-:W-:-:S02]  /*7430*/  PRMT R151, R18, 0x7610, R151 ;  /* 0x0000761012977816 */ /* 0x000fc40000000097 */
[----:B------:R-:W-:Y:S02]  /*7440*/  @!P2 PRMT R157, R68, 0x5410, RZ ;  /* 0x00005410449da816 */ /* 0x000fe400000000ff */
[----:B------:R-:W-:Y:S02]  /*7450*/  LOP3.LUT R8, R6, 0xffff, RZ, 0xc0, !PT ;  /* 0x0000ffff06087812 */ /* 0x000fe400078ec0ff */
[----:B------:R-:W-:Y:S02]  /*7460*/  LOP3.LUT R10, R9, R235, R10, 0x96, !PT ;  /* 0x000000eb090a7212 */ /* 0x000fe400078e960a */
[----:B------:R-:W-:Y:S01]  /*7470*/  ISETP.GE.U32.AND P2, PT, R193, R2, PT ;  /* 0x00000002c100720c */ /* 0x000fe20003f46070 */
[----:B--2---:R-:W-:Y:S01]  /*7480*/  FADD.FTZ R2, R19, R17 ;  /* 0x0000001113027221 */ /* 0x004fe20000010000 */
[----:B------:R-:W-:Y:S01]  /*7490*/  SHF.R.U32.HI R6, RZ, 0x10, R6 ;  /* 0x00000010ff067819 */ /* 0x000fe20000011606 */
[----:B---3--:R-:W-:Y:S01]  /*74a0*/  FADD.FTZ R17, R5, R0 ;  /* 0x0000000005117221 */ /* 0x008fe20000010000 */
[----:B------:R-:W-:Y:S01]  /*74b0*/  @!P5 HADD2 R71, -R151.H0_H0, -RZ.H0_H0 ;  /* 0xa00000ff9747d230 */ /* 0x000fe20000000900 */
[----:B------:R-:W-:Y:S01]  /*74c0*/  PRMT R150, R18, 0x7632, R150 ;  /* 0x0000763212967816 */ /* 0x000fe20000000096 */
[----:B----4-:R-:W-:Y:S01]  /*74d0*/  FADD.FTZ R9, R15, R2 ;  /* 0x000000020f097221 */ /* 0x010fe20000010000 */
[----:B------:R-:W-:Y:S01]  /*74e0*/  LOP3.LUT R0, R6, 0xff, RZ, 0xc0, !PT ;  /* 0x000000ff06007812 */ /* 0x000fe200078ec0ff */
[----:B------:R-:W-:Y:S01]  /*74f0*/  IMAD.WIDE.U32 R6, R10, -0x2daee0ad, RZ ;  /* 0xd2511f530a067825 */ /* 0x000fe200078e00ff */
[----:B------:R-:W-:-:S03]  /*7500*/  SHF.R.U32.HI R2, RZ, 0x8, R8 ;  /* 0x00000008ff027819 */ /* 0x000fc60000011608 */
[----:B------:R-:W-:Y:S02]  /*7510*/  @!P4 HADD2 R72, -R150.H0_H0, -RZ.H0_H0 ;  /* 0xa00000ff9648c230 */ /* 0x000fe40000000900 */
[----:B------:R-:W-:Y:S01]  /*7520*/  IMAD.MOV.U32 R27, RZ, RZ, R170 ;  /* 0x000000ffff1b7224 */ /* 0x000fe200078e00aa */
[----:B------:R-:W-:Y:S02]  /*7530*/  PRMT R170, R151, 0x5410, R150 ;  /* 0x0000541097aa7816 */ /* 0x000fe40000000096 */
[----:B------:R-:W-:Y:S02]  /*7540*/  @!P5 PRMT R151, R71, 0x5410, RZ ;  /* 0x000054104797d816 */ /* 0x000fe400000000ff */
[----:B------:R-:W-:Y:S02]  /*7550*/  ISETP.GE.U32.AND P5, PT, R193, R0, PT ;  /* 0x00000000c100720c */ /* 0x000fe40003fa6070 */
[----:B------:R-:W-:Y:S02]  /*7560*/  LOP3.LUT R0, R7, R155, R14, 0x96, !PT ;  /* 0x0000009b07007212 */ /* 0x000fe400078e960e */
[----:B------:R-:W-:Y:S01]  /*7570*/  LOP3.LUT R2, R2, 0xffff, RZ, 0xc0, !PT ;  /* 0x0000ffff02027812 */ /* 0x000fe200078ec0ff */
[----:B------:R-:W1:Y:S01]  /*7580*/  MUFU.EX2 R14, R96 ;  /* 0x00000060000e7308 */ /* 0x000e620000000800 */
[----:B------:R-:W-:-:S02]  /*7590*/  F2FP.F16.F32.PACK_AB R16, R5, R11 ;  /* 0x0000000b0510723e */ /* 0x000fc400000000ff */
[----:B------:R-:W-:Y:S02]  /*75a0*/  @!P4 PRMT R150, R72, 0x5410, RZ ;  /* 0x000054104896c816 */ /* 0x000fe400000000ff */
[----:B------:R-:W-:Y:S02]  /*75b0*/  LOP3.LUT R11, R6, 0xffff, RZ, 0xc0, !PT ;  /* 0x0000ffff060b7812 */ /* 0x000fe400078ec0ff */
[----:B------:R-:W-:Y:S01]  /*75c0*/  ISETP.GE.U32.AND P4, PT, R193, R2, PT ;  /* 0x00000002c100720c */ /* 0x000fe20003f86070 */
[----:B------:R-:W2:Y:S01]  /*75d0*/  MUFU.EX2 R7, R92 ;  /* 0x0000005c00077308 */ /* 0x000ea20000000800 */
[----:B------:R-:W-:Y:S02]  /*75e0*/  LOP3.LUT R2, R0, 0xffff, RZ, 0xc0, !PT ;  /* 0x0000ffff00027812 */ /* 0x000fe400078ec0ff */
[----:B------:R-:W-:Y:S02]  /*75f0*/  PRMT R148, R20, 0x7610, R148 ;  /* 0x0000761014947816 */ /* 0x000fe40000000094 */
[----:B------:R-:W-:-:S02]  /*7600*/  SHF.R.U32.HI R2, RZ, 0x8, R2 ;  /* 0x00000008ff027819 */ /* 0x000fc40000011602 */
[----:B------:R-:W-:Y:S01]  /*7610*/  PRMT R149, R20, 0x7632, R149 ;  /* 0x0000763214957816 */ /* 0x000fe20000000095 */
[----:B------:R-:W-:Y:S01]  /*7620*/  @!P2 HADD2 R74, -R148.H0_H0, -RZ.H0_H0 ;  /* 0xa00000ff944aa230 */ /* 0x000fe20000000900 */
[----:B------:R-:W-:Y:S02]  /*7630*/  F2FP.F16.F32.PACK_AB R22, R22, R23 ;  /* 0x000000171616723e */ /* 0x000fe400000000ff */
[----:B------:R-:W-:Y:S02]  /*7640*/  LOP3.LUT R2, R2, 0xffff, RZ, 0xc0, !PT ;  /* 0x0000ffff02027812 */ /* 0x000fe400078ec0ff */
[----:B------:R-:W-:Y:S02]  /*7650*/  PRMT R133, R148, 0x5410, R149 ;  /* 0x0000541094857816 */ /* 0x000fe40000000095 */
[----:B------:R-:W-:Y:S02]  /*7660*/  @!P2 PRMT R148, R74, 0x5410, RZ ;  /* 0x000054104a94a816 */ /* 0x000fe400000000ff */
[----:B------:R-:W-:-:S02]  /*7670*/  PRMT R147, R22, 0x7610, R147 ;  /* 0x0000761016937816 */ /* 0x000fc40000000093 */
[----:B------:R-:W-:Y:S01]  /*7680*/  ISETP.GE.U32.AND P2, PT, R193, R2, PT ;  /* 0x00000002c100720c */ /* 0x000fe20003f46070 */
[----:B-1----:R-:W-:Y:S01]  /*7690*/  FADD.FTZ R2, R14, R9 ;  /* 0x000000090e027221 */ /* 0x002fe20000010000 */
[----:B------:R-:W-:Y:S01]  /*76a0*/  PRMT R146, R22, 0x7632, R146 ;  /* 0x0000763216927816 */ /* 0x000fe20000000092 */
[----:B------:R-:W-:Y:S02]  /*76b0*/  @!P1 HADD2 R75, -R147.H0_H0, -RZ.H0_H0 ;  /* 0xa00000ff934b9230 */ /* 0x000fe40000000900 */
[----:B--2---:R-:W-:Y:S01]  /*76c0*/  FADD.FTZ R8, R7, R2 ;  /* 0x0000000207087221 */ /* 0x004fe20000010000 */
[----:B------:R-:W-:Y:S01]  /*76d0*/  LOP3.LUT R2, R0, 0xff, RZ, 0xc0, !PT ;  /* 0x000000ff00027812 */ /* 0x000fe200078ec0ff */
[----:B------:R-:W-:Y:S01]  /*76e0*/  IMAD.MOV.U32 R32, RZ, RZ, R169 ;  /* 0x000000ffff207224 */ /* 0x000fe200078e00a9 */
[----:B------:R-:W-:Y:S02]  /*76f0*/  PRMT R169, R147, 0x5410, R146 ;  /* 0x0000541093a97816 */ /* 0x000fe40000000092 */
[----:B------:R-:W-:-:S02]  /*7700*/  @!P1 PRMT R147, R75, 0x5410, RZ ;  /* 0x000054104b939816 */ /* 0x000fc400000000ff */
[----:B------:R-:W-:Y:S02]  /*7710*/  PRMT R145, R21, 0x7632, R145 ;  /* 0x0000763215917816 */ /* 0x000fe40000000091 */
[----:B------:R-:W-:Y:S02]  /*7720*/  ISETP.GE.U32.AND P1, PT, R193, R2, PT ;  /* 0x00000002c100720c */ /* 0x000fe40003f26070 */
[----:B------:R-:W-:Y:S01]  /*7730*/  PRMT R144, R21, 0x7610, R144 ;  /* 0x0000761015907816 */ /* 0x000fe20000000090 */
[----:B------:R-:W-:Y:S01]  /*7740*/  @!P0 HADD2 R77, -R145.H0_H0, -RZ.H0_H0 ;  /* 0xa00000ff914d8230 */ /* 0x000fe20000000900 */
[----:B------:R-:W-:Y:S02]  /*7750*/  F2FP.F16.F32.PACK_AB R15, R15, R19 ;  /* 0x000000130f0f723e */ /* 0x000fe400000000ff */
[----:B------:R-:W-:Y:S02]  /*7760*/  LOP3.LUT R5, R6, 0xff, RZ, 0xc0, !PT ;  /* 0x000000ff06057812 */ /* 0x000fe400078ec0ff */
[----:B------:R-:W-:-:S02]  /*7770*/  SHF.R.U32.HI R10, RZ, 0x10, R6 ;  /* 0x00000010ff0a7819 */ /* 0x000fc40000011606 */
[----:B------:R-:W-:Y:S02]  /*7780*/  SHF.R.U32.HI R2, RZ, 0x18, R0 ;  /* 0x00000018ff027819 */ /* 0x000fe40000011600 */
[----:B------:R-:W-:Y:S02]  /*7790*/  SHF.R.U32.HI R6, RZ, 0x18, R6 ;  /* 0x00000018ff067819 */ /* 0x000fe40000011606 */
[----:B------:R-:W-:Y:S01]  /*77a0*/  SHF.R.U32.HI R0, RZ, 0x10, R0 ;  /* 0x00000010ff007819 */ /* 0x000fe20000011600 */
[----:B------:R-:W-:Y:S02]  /*77b0*/  IMAD.MOV.U32 R52, RZ, RZ, R57 ;  /* 0x000000ffff347224 */ /* 0x000fe400078e0039 */
[----:B------:R-:W-:Y:S01]  /*77c0*/  @!P5 HADD2 R79, -R144.H0_H0, -RZ.H0_H0 ;  /* 0xa00000ff904fd230 */ /* 0x000fe20000000900 */
[----:B------:R-:W-:Y:S01]  /*77d0*/  PRMT R143, R15, 0x7610, R143 ;  /* 0x000076100f8f7816 */ /* 0x000fe2000000008f */
[----:B------:R-:W-:Y:S01]  /*77e0*/  @!P4 HADD2 R76, -R146.H0_H0, -RZ.H0_H0 ;  /* 0xa00000ff924cc230 */ /* 0x000fe20000000900 */
[----:B------:R-:W-:-:S02]  /*77f0*/  PRMT R57, R144, 0x5410, R145 ;  /* 0x0000541090397816 */ /* 0x000fc40000000091 */
[----:B------:R-:W-:Y:S02]  /*7800*/  @!P0 PRMT R145, R77, 0x5410, RZ ;  /* 0x000054104d918816 */ /* 0x000fe400000000ff */
[----:B------:R-:W-:Y:S01]  /*7810*/  LOP3.LUT R0, R0, 0xff, RZ, 0xc0, !PT ;  /* 0x000000ff00007812 */ /* 0x000fe200078ec0ff */
[----:B------:R1:W-:Y:S01]  /*7820*/  MUFU.EX2 R24, R142 ;  /* 0x0000008e00187308 */ /* 0x0003e20000000800 */
[----:B------:R-:W-:Y:S01]  /*7830*/  ISETP.GE.U32.AND P0, PT, R193, R6, PT ;  /* 0x00000006c100720c */ /* 0x000fe20003f06070 */
[----:B------:R-:W-:Y:S01]  /*7840*/  @!P1 HADD2 R82, -R143.H0_H0, -RZ.H0_H0 ;  /* 0xa00000ff8f529230 */ /* 0x000fe20000000900 */
[----:B------:R-:W-:Y:S02]  /*7850*/  @!P5 PRMT R144, R79, 0x5410, RZ ;  /* 0x000054104f90d816 */ /* 0x000fe400000000ff */
[----:B------:R-:W-:-:S03]  /*7860*/  @!P4 PRMT R146, R76, 0x5410, RZ ;  /* 0x000054104c92c816 */ /* 0x000fc600000000ff */
[----:B------:R-:W2:Y:S01]  /*7870*/  MUFU.EX2 R6, R100 ;  /* 0x0000006400067308 */ /* 0x000ea20000000800 */
[C---:B------:R-:W-:Y:S02]  /*7880*/  ISETP.GE.U32.AND P5, PT, R193.reuse, R0, PT ;  /* 0x00000000c100720c */ /* 0x040fe40003fa6070 */
[----:B------:R-:W-:Y:S02]  /*7890*/  ISETP.GE.U32.AND P4, PT, R193, R2, PT ;  /* 0x00000002c100720c */ /* 0x000fe40003f86070 */
[----:B------:R-:W-:Y:S02]  /*78a0*/  LOP3.LUT R0, R10, 0xff, RZ, 0xc0, !PT ;  /* 0x000000ff0a007812 */ /* 0x000fe400078ec0ff */
[----:B-1----:R-:W-:Y:S01]  /*78b0*/  PRMT R142, R15, 0x7632, R142 ;  /* 0x000076320f8e7816 */ /* 0x002fe2000000008e */
[----:B------:R-:W1:Y:S01]  /*78c0*/  MUFU.EX2 R2, R97 ;  /* 0x0000006100027308 */ /* 0x000e620000000800 */
[----:B------:R-:W-:Y:S02]  /*78d0*/  IMAD.MOV.U32 R15, RZ, RZ, R197 ;  /* 0x000000ffff0f7224 */ /* 0x000fe400078e00c5 */
[----:B------:R-:W-:-:S02]  /*78e0*/  PRMT R197, R143, 0x5410, R142 ;  /* 0x000054108fc57816 */ /* 0x000fc4000000008e */
[----:B------:R-:W-:Y:S02]  /*78f0*/  @!P1 PRMT R143, R82, 0x5410, RZ ;  /* 0x00005410528f9816 */ /* 0x000fe400000000ff */
[----:B------:R-:W-:Y:S02]  /*7900*/  ISETP.GE.U32.AND P1, PT, R193, R0, PT ;  /* 0x00000000c100720c */ /* 0x000fe40003f26070 */
[----:B------:R-:W-:Y:S01]  /*7910*/  SHF.R.U32.HI R0, RZ, 0x8, R11 ;  /* 0x00000008ff007819 */ /* 0x000fe2000001160b */
[----:B------:R-:W-:Y:S01]  /*7920*/  @!P2 HADD2 R81, -R142.H0_H0, -RZ.H0_H0 ;  /* 0xa00000ff8e51a230 */ /* 0x000fe20000000900 */
[----:B------:R-:W3:Y:S02]  /*7930*/  MUFU.EX2 R11, R78 ;  /* 0x0000004e000b7308 */ /* 0x000ee40000000800 */
[----:B------:R-:W-:Y:S01]  /*7940*/  LOP3.LUT R0, R0, 0xffff, RZ, 0xc0, !PT ;  /* 0x0000ffff00007812 */ /* 0x000fe200078ec0ff */
[----:B------:R-:W-:Y:S01]  /*7950*/  @!P3 HADD2 R73, -R149.H0_H0, -RZ.H0_H0 ;  /* 0xa00000ff9549b230 */ /* 0x000fe20000000900 */
[----:B------:R-:W-:-:S02]  /*7960*/  F2FP.F16.F32.PACK_AB R7, R7, R14 ;  /* 0x0000000e0707723e */ /* 0x000fc400000000ff */
[----:B------:R-:W-:Y:S02]  /*7970*/  @!P2 PRMT R142, R81, 0x5410, RZ ;  /* 0x00005410518ea816 */ /* 0x000fe400000000ff */
[----:B------:R-:W-:Y:S01]  /*7980*/  ISETP.GE.U32.AND P2, PT, R193, R0, PT ;  /* 0x00000000c100720c */ /* 0x000fe20003f46070 */
[----:B------:R-:W4:Y:S01]  /*7990*/  MUFU.EX2 R9, R80 ;  /* 0x0000005000097308 */ /* 0x000f220000000800 */
[----:B--2---:R-:W-:Y:S01]  /*79a0*/  FADD.FTZ R0, R6, R17 ;  /* 0x0000001106007221 */ /* 0x004fe20000010000 */
[----:B------:R-:W-:Y:S02]  /*79b0*/  @!P3 PRMT R149, R73, 0x5410, RZ ;  /* 0x000054104995b816 */ /* 0x000fe400000000ff */
[C---:B------:R-:W-:Y:S02]  /*79c0*/  PRMT R131, R7.reuse, 0x7610, R131 ;  /* 0x0000761007837816 */ /* 0x040fe40000000083 */
[----:B------:R-:W-:Y:S02]  /*79d0*/  PRMT R130, R7, 0x7632, R130 ;  /* 0x0000763207827816 */ /* 0x000fe40000000082 */
[----:B------:R-:W-:Y:S01]  /*79e0*/  ISETP.GE.U32.AND P3, PT, R193, R5, PT ;  /* 0x00000005c100720c */ /* 0x000fe20003f66070 */
[----:B------:R2:W4:Y:S01]  /*79f0*/  MUFU.EX2 R19, R129 ;  /* 0x0000008100137308 */ /* 0x0005220000000800 */
[C---:B-1----:R-:W-:Y:S01]  /*7a00*/  FADD.FTZ R5, R2.reuse, R0 ;  /* 0x0000000002057221 */ /* 0x042fe20000010000 */
[----:B------:R-:W-:-:S06]  /*7a10*/  F2FP.F16.F32.PACK_AB R0, R2, R6 ;  /* 0x000000060200723e */ /* 0x000fcc00000000ff */
[----:B------:R-:W1:Y:S01]  /*7a20*/  MUFU.EX2 R7, R85 ;  /* 0x0000005500077308 */ /* 0x000e620000000800 */
[----:B------:R-:W-:-:S07]  /*7a30*/  PRMT R141, R0, 0x7632, R141 ;  /* 0x00007632008d7816 */ /* 0x000fce000000008d */
[----:B------:R-:W1:Y:S01]  /*7a40*/  MUFU.EX2 R23, R98 ;  /* 0x0000006200177308 */ /* 0x000e620000000800 */
[----:B--2---:R-:W-:Y:S01]  /*7a50*/  PRMT R129, R0, 0x7610, R129 ;  /* 0x0000761000817816 */ /* 0x004fe20000000081 */
[----:B---3--:R-:W-:-:S06]  /*7a60*/  FADD.FTZ R0, R11, R25 ;  /* 0x000000190b007221 */ /* 0x008fcc0000010000 */
[----:B------:R-:W2:Y:S01]  /*7a70*/  MUFU.EX2 R6, R86 ;  /* 0x0000005600067308 */ /* 0x000ea20000000800 */
[----:B------:R-:W-:-:S07]  /*7a80*/  @!P0 HADD2 R87, -R141.H0_H0, -RZ.H0_H0 ;  /* 0xa00000ff8d578230 */ /* 0x000fce0000000900 */
[----:B------:R-:W3:Y:S01]  /*7a90*/  MUFU.EX2 R18, R102 ;  /* 0x0000006600127308 */ /* 0x000ee20000000800 */
[----:B------:R-:W-:Y:S01]  /*7aa0*/  IMAD.MOV.U32 R29, RZ, RZ, R177 ;  /* 0x000000ffff1d7224 */ /* 0x000fe200078e00b1 */
[----:B------:R-:W-:Y:S01]  /*7ab0*/  PRMT R140, R16, 0x7610, R140 ;  /* 0x00007610108c7816 */ /* 0x000fe2000000008c */
[----:B------:R-:W-:Y:S01]  /*7ac0*/  FADD.FTZ R2, R24, R26 ;  /* 0x0000001a18027221 */ /* 0x000fe20000010000 */
[----:B------:R-:W-:-:S04]  /*7ad0*/  PRMT R132, R16, 0x7632, R132 ;  /* 0x0000763210847816 */ /* 0x000fc80000000084 */
[----:B------:R-:W3:Y:S01]  /*7ae0*/  MUFU.EX2 R14, R106 ;  /* 0x0000006a000e7308 */ /* 0x000ee20000000800 */
[----:B----4-:R-:W-:Y:S01]  /*7af0*/  FADD.FTZ R0, R9, R0 ;  /* 0x0000000009007221 */ /* 0x010fe20000010000 */
[----:B------:R-:W-:Y:S01]  /*7b00*/  IMAD.MOV.U32 R16, RZ, RZ, R137 ;  /* 0x000000ffff107224 */ /* 0x000fe200078e0089 */
[----:B------:R-:W-:-:S05]  /*7b10*/  PRMT R137, R129, 0x5410, R141 ;  /* 0x0000541081897816 */ /* 0x000fca000000008d */
[----:B------:R-:W4:Y:S01]  /*7b20*/  MUFU.EX2 R20, R91 ;  /* 0x0000005b00147308 */ /* 0x000f220000000800 */
[----:B------:R-:W-:Y:S01]  /*7b30*/  @!P0 PRMT R141, R87, 0x5410, RZ ;  /* 0x00005410578d8816 */ /* 0x000fe200000000ff */
[----:B------:R-:W-:Y:S01]  /*7b40*/  IMAD.MOV.U32 R25, RZ, RZ, R29 ;  /* 0x000000ffff197224 */ /* 0x000fe200078e001d */
[----:B------:R-:W-:Y:S01]  /*7b50*/  F2FP.F16.F32.PACK_AB R87, R9, R11 ;  /* 0x0000000b0957723e */ /* 0x000fe200000000ff */
[----:B------:R-:W-:-:S04]  /*7b60*/  FADD.FTZ R29, R19, R2 ;  /* 0x00000002131d7221 */ /* 0x000fc80000010000 */
[----:B------:R-:W4:Y:S01]  /*7b70*/  MUFU.EX2 R22, R110 ;  /* 0x0000006e00167308 */ /* 0x000f220000000800 */
[----:B-1----:R-:W-:Y:S01]  /*7b80*/  FADD.FTZ R0, R7, R0 ;  /* 0x0000000007007221 */ /* 0x002fe20000010000 */
[----:B------:R-:W-:-:S06]  /*7b90*/  FADD.FTZ R2, R23, R8 ;  /* 0x0000000817027221 */ /* 0x000fcc0000010000 */
[----:B------:R-:W1:Y:S01]  /*7ba0*/  MUFU.EX2 R10, R112 ;  /* 0x00000070000a7308 */ /* 0x000e620000000800 */
[C---:B--2---:R-:W-:Y:S01]  /*7bb0*/  FADD.FTZ R28, R6.reuse, R0 ;  /* 0x00000000061c7221 */ /* 0x044fe20000010000 */
[----:B------:R-:W-:Y:S01]  /*7bc0*/  F2FP.F16.F32.PACK_AB R82, R6, R7 ;  /* 0x000000070652723e */ /* 0x000fe200000000ff */
[----:B---3--:R-:W-:-:S05]  /*7bd0*/  FADD.FTZ R2, R18, R2 ;  /* 0x0000000212027221 */ /* 0x008fca0000010000 */
[----:B------:R-:W2:Y:S01]  /*7be0*/  MUFU.EX2 R9, R113 ;  /* 0x0000007100097308 */ /* 0x000ea20000000800 */
[----:B------:R-:W-:Y:S01]  /*7bf0*/  FADD.FTZ R2, R14, R2 ;  /* 0x000000020e027221 */ /* 0x000fe20000010000 */
[----:B----4-:R-:W-:-:S06]  /*7c00*/  FADD.FTZ R0, R20, R5 ;  /* 0x0000000514007221 */ /* 0x010fcc0000010000 */
[----:B------:R-:W3:Y:S01]  /*7c10*/  MUFU.EX2 R6, R114 ;  /* 0x0000007200067308 */ /* 0x000ee20000000800 */
[----:B------:R-:W-:Y:S01]  /*7c20*/  F2FP.F16.F32.PACK_AB R18, R18, R23 ;  /* 0x000000171212723e */ /* 0x000fe200000000ff */
[----:B------:R-:W-:Y:S02]  /*7c30*/  IMAD.MOV.U32 R23, RZ, RZ, R16 ;  /* 0x000000ffff177224 */ /* 0x000fe400078e0010 */
[----:B------:R-:W-:Y:S01]  /*7c40*/  FADD.FTZ R16, R22, R2 ;  /* 0x0000000216107221 */ /* 0x000fe20000010000 */
[----:B-1----:R-:W-:Y:S01]  /*7c50*/  FADD.FTZ R0, R10, R0 ;  /* 0x000000000a007221 */ /* 0x002fe20000010000 */
[----:B------:R-:W-:Y:S01]  /*7c60*/  VIADD R2, R204, 0x2 ;  /* 0x00000002cc027836 */ /* 0x000fe20000000000 */
[----:B------:R-:W-:Y:S01]  /*7c70*/  F2FP.F16.F32.PACK_AB R86, R19, R24 ;  /* 0x000000181356723e */ /* 0x000fe200000000ff */
[----:B------:R-:W-:Y:S02]  /*7c80*/  IMAD.MOV.U32 R19, RZ, RZ, R170 ;  /* 0x000000ffff137224 */ /* 0x000fe400078e00aa */
[----:B--2---:R-:W-:Y:S01]  /*7c90*/  FADD.FTZ R0, R9, R0 ;  /* 0x0000000009007221 */ /* 0x004fe20000010000 */
[----:B------:R-:W-:Y:S01]  /*7ca0*/  LOP3.LUT R170, R229, R2, RZ, 0x3c, !PT ;  /* 0x00000002e5aa7212 */ /* 0x000fe200078e3cff */
[----:B------:R-:W-:-:S02]  /*7cb0*/  IMAD.MOV.U32 R17, RZ, RZ, R27 ;  /* 0x000000ffff117224 */ /* 0x000fc400078e001b */
[----:B---3--:R-:W-:Y:S01]  /*7cc0*/  FADD.FTZ R5, R6, R0 ;  /* 0x0000000006057221 */ /* 0x008fe20000010000 */
[----:B------:R-:W-:-:S05]  /*7cd0*/  LOP3.LUT R0, R170, R199, RZ, 0x3c, !PT ;  /* 0x000000c7aa007212 */ /* 0x000fca00078e3cff */
[----:B------:R-:W-:Y:S01]  /*7ce0*/  IMAD.WIDE.U32 R26, R0, -0x326172a9, RZ ;  /* 0xcd9e8d57001a7825 */ /* 0x000fe200078e00ff */
[----:B------:R-:W-:-:S04]  /*7cf0*/  F2FP.F16.F32.PACK_AB R21, R6, R9 ;  /* 0x000000090615723e */ /* 0x000fc800000000ff */
[----:B------:R-:W-:Y:S02]  /*7d00*/  LOP3.LUT R6, R27, R225, R208, 0x96, !PT ;  /* 0x000000e11b067212 */ /* 0x000fe400078e96d0 */
[----:B------:R-:W-:-:S03]  /*7d10*/  LOP3.LUT R8, R109, R224, R26, 0x96, !PT ;  /* 0x000000e06d087212 */ /* 0x000fc600078e961a */
[----:B------:R-:W-:-:S04]  /*7d20*/  IMAD.WIDE.U32 R6, R6, -0x2daee0ad, RZ ;  /* 0xd2511f5306067825 */ /* 0x000fc800078e00ff */
[----:B------:R-:W-:Y:S01]  /*7d30*/  IMAD.WIDE.U32 R8, R8, -0x2daee0ad, RZ ;  /* 0xd2511f5308087825 */ /* 0x000fe200078e00ff */
[----:B------:R-:W-:Y:S02]  /*7d40*/  F2FP.F16.F32.PACK_AB R20, R10, R20 ;  /* 0x000000140a14723e */ /* 0x000fe400000000ff */
[----:B------:R-:W-:Y:S02]  /*7d50*/  F2FP.F16.F32.PACK_AB R22, R22, R14 ;  /* 0x0000000e1616723e */ /* 0x000fe400000000ff */
[----:B------:R-:W-:Y:S02]  /*7d60*/  LOP3.LUT R14, R7, R232, R206, 0x96, !PT ;  /* 0x000000e8070e7212 */ /* 0x000fe400078e96ce */
[----:B------:R-:W-:Y:S01]  /*7d70*/  LOP3.LUT R10, R9, R241, R6, 0x96, !PT ;  /* 0x000000f1090a7212 */ /* 0x000fe200078e9606 */
[----:B------:R-:W-:Y:S02]  /*7d80*/  IMAD.MOV.U32 R24, RZ, RZ, R15 ;  /* 0x000000ffff187224 */ /* 0x000fe400078e000f */
        /* <DEDUP_REMOVED lines=19> */
[----:B------:R-:W-:Y:S02]  /*7ec0*/  LOP3.LUT R2, R2, 0xffff, RZ, 0xc0, !PT ;  /* 0x0000ffff02027812 */ /* 0x000fe400078ec0ff */
[----:B------:R-:W-:Y:S02]  /*7ed0*/  @!P4 PRMT R132, R83, 0x5410, RZ ;  /* 0x000054105384c816 */ /* 0x000fe400000000ff */
[----:B------:R-:W-:Y:S02]  /*7ee0*/  ISETP.GE.U32.AND P4, PT, R193, R2, PT ;  /* 0x00000002c100720c */ /* 0x000fe40003f86070 */
[----:B------:R-:W-:Y:S01]  /*7ef0*/  SHF.R.U32.HI R2, RZ, 0x10, R0 ;  /* 0x00000010ff027819 */ /* 0x000fe20000011600 */
[----:B------:R-:W-:Y:S01]  /*7f00*/  @!P2 HADD2 R89, -R130.H0_H0, -RZ.H0_H0 ;  /* 0xa00000ff8259a230 */ /* 0x000fe20000000900 */
[----:B------:R-:W-:Y:S01]  /*7f10*/  LOP3.LUT R10, R9, R235, R10, 0x96, !PT ;  /* 0x000000eb090a7212 */ /* 0x000fe200078e960a */
[----:B------:R-:W-:Y:S01]  /*7f20*/  IMAD.MOV.U32 R9, RZ, RZ, R17 ;  /* 0x000000ffff097224 */ /* 0x000fe200078e0011 */
[----:B------:R-:W-:Y:S01]  /*7f30*/  LOP3.LUT R2, R2, 0xff, RZ, 0xc0, !PT ;  /* 0x000000ff02027812 */ /* 0x000fe200078ec0ff */
[----:B------:R-:W-:Y:S01]  /*7f40*/  IMAD.MOV.U32 R11, RZ, RZ, R19 ;  /* 0x000000ffff0b7224 */ /* 0x000fe200078e0013 */
[----:B------:R-:W1:Y:S01]  /*7f50*/  MUFU.EX2 R17, R118 ;  /* 0x0000007600117308 */ /* 0x000e620000000800 */
[----:B------:R-:W-:Y:S01]  /*7f60*/  @!P3 HADD2 R90, -R131.H0_H0, -RZ.H0_H0 ;  /* 0xa00000ff835ab230 */ /* 0x000fe20000000900 */
[----:B------:R-:W-:-:S02]  /*7f70*/  PRMT R177, R131, 0x5410, R130 ;  /* 0x0000541083b17816 */ /* 0x000fc40000000082 */
[----:B------:R-:W-:Y:S02]  /*7f80*/  @!P2 PRMT R130, R89, 0x5410, RZ ;  /* 0x000054105982a816 */ /* 0x000fe400000000ff */
[----:B------:R-:W-:Y:S02]  /*7f90*/  SHF.R.U32.HI R0, RZ, 0x18, R0 ;  /* 0x00000018ff007819 */ /* 0x000fe40000011600 */
[----:B------:R-:W2:Y:S01]  /*7fa0*/  MUFU.EX2 R19, R116 ;  /* 0x0000007400137308 */ /* 0x000ea20000000800 */
[----:B------:R-:W-:Y:S01]  /*7fb0*/  ISETP.GE.U32.AND P2, PT, R193, R2, PT ;  /* 0x00000002c100720c */ /* 0x000fe20003f46070 */
[----:B------:R-:W-:Y:S02]  /*7fc0*/  IMAD.MOV.U32 R2, RZ, RZ, R11 ;  /* 0x000000ffff027224 */ /* 0x000fe400078e000b */
[----:B------:R-:W-:Y:S01]  /*7fd0*/  @!P1 HADD2 R88, -R129.H0_H0, -RZ.H0_H0 ;  /* 0xa00000ff81589230 */ /* 0x000fe20000000900 */
[----:B------:R-:W-:-:S03]  /*7fe0*/  @!P3 PRMT R131, R90, 0x5410, RZ ;  /* 0x000054105a83b816 */ /* 0x000fc600000000ff */
[----:B------:R3:W4:Y:S01]  /*7ff0*/  MUFU.EX2 R15, R119 ;  /* 0x00000077000f7308 */ /* 0x0007220000000800 */
[----:B------:R-:W-:Y:S02]  /*8000*/  ISETP.GE.U32.AND P3, PT, R193, R0, PT ;  /* 0x00000000c100720c */ /* 0x000fe40003f66070 */
[----:B------:R-:W-:-:S05]  /*8010*/  LOP3.LUT R0, R6, 0xff, RZ, 0xc0, !PT ;  /* 0x000000ff06007812 */ /* 0x000fca00078ec0ff */
[----:B------:R-:W4:Y:S01]  /*8020*/  MUFU.EX2 R11, R117 ;  /* 0x00000075000b7308 */ /* 0x000f220000000800 */
[----:B------:R-:W-:Y:S02]  /*8030*/  @!P1 PRMT R129, R88, 0x5410, RZ ;  /* 0x0000541058819816 */ /* 0x000fe400000000ff */
[----:B------:R-:W-:Y:S02]  /*8040*/  ISETP.GE.U32.AND P1, PT, R193, R0, PT ;  /* 0x00000000c100720c */ /* 0x000fe40003f26070 */
[----:B------:R-:W-:Y:S02]  /*8050*/  SHF.R.U32.HI R0, RZ, 0x18, R6 ;  /* 0x00000018ff007819 */ /* 0x000fe40000011606 */
[----:B------:R-:W-:Y:S01]  /*8060*/  LOP3.LUT R8, R6, 0xffff, RZ, 0xc0, !PT ;  /* 0x0000ffff06087812 */ /* 0x000fe200078ec0ff */
[----:B------:R-:W-:Y:S02]  /*8070*/  IMAD.MOV.U32 R7, RZ, RZ, R2 ;  /* 0x000000ffff077224 */ /* 0x000fe400078e0002 */
[----:B-1----:R-:W-:Y:S01]  /*8080*/  FADD.FTZ R2, R17, R16 ;  /* 0x0000001011027221 */ /* 0x002fe20000010000 */
[----:B------:R-:W-:Y:S01]  /*8090*/  ISETP.GE.U32.AND P0, PT, R193, R0, PT ;  /* 0x00000000c100720c */ /* 0x000fe20003f06070 */
[----:B--2---:R-:W-:Y:S01]  /*80a0*/  FADD.FTZ R0, R19, R5 ;  /* 0x0000000513007221 */ /* 0x004fe20000010000 */
[C---:B---3--:R-:W-:Y:S01]  /*80b0*/  PRMT R119, R18.reuse, 0x7610, R119 ;  /* 0x0000761012777816 */ /* 0x048fe20000000077 */
[----:B------:R-:W-:Y:S01]  /*80c0*/  IMAD.MOV.U32 R5, RZ, RZ, R9 ;  /* 0x000000ffff057224 */ /* 0x000fe200078e0009 */
[----:B------:R-:W-:Y:S01]  /*80d0*/  SHF.R.U32.HI R6, RZ, 0x10, R6 ;  /* 0x00000010ff067819 */ /* 0x000fe20000011606 */
[C---:B----4-:R-:W-:Y:S01]  /*80e0*/  FADD.FTZ R9, R15.reuse, R2 ;  /* 0x000000020f097221 */ /* 0x050fe20000010000 */
[----:B------:R-:W-:Y:S01]  /*80f0*/  F2FP.F16.F32.PACK_AB R15, R15, R17 ;  /* 0x000000110f0f723e */ /* 0x000fe200000000ff */
[C---:B------:R-:W-:Y:S01]  /*8100*/  FADD.FTZ R17, R11.reuse, R0 ;  /* 0x000000000b117221 */ /* 0x040fe20000010000 */
[----:B------:R-:W-:Y:S01]  /*8110*/  @!P5 HADD2 R95, -R119.H0_H0, -RZ.H0_H0 ;  /* 0xa00000ff775fd230 */ /* 0x000fe20000000900 */
[----:B------:R-:W-:Y:S01]  /*8120*/  PRMT R118, R18, 0x7632, R118 ;  /* 0x0000763212767816 */ /* 0x000fe20000000076 */
[----:B------:R-:W-:Y:S01]  /*8130*/  IMAD.MOV.U32 R18, RZ, RZ, R7 ;  /* 0x000000ffff127224 */ /* 0x000fe200078e0007 */
[----:B------:R-:W-:Y:S01]  /*8140*/  LOP3.LUT R0, R6, 0xff, RZ, 0xc0, !PT ;  /* 0x000000ff06007812 */ /* 0x000fe200078ec0ff */
[----:B------:R-:W-:Y:S01]  /*8150*/  IMAD.WIDE.U32 R6, R10, -0x2daee0ad, RZ ;  /* 0xd2511f530a067825 */ /* 0x000fe200078e00ff */
[----:B------:R-:W-:-:S02]  /*8160*/  F2FP.F16.F32.PACK_AB R16, R11, R19 ;  /* 0x000000130b10723e */ /* 0x000fc400000000ff */
[C---:B------:R-:W-:Y:S01]  /*8170*/  PRMT R120, R20.reuse, 0x7632, R120 ;  /* 0x0000763214787816 */ /* 0x040fe20000000078 */
[----:B------:R-:W-:Y:S01]  /*8180*/  IMAD.MOV.U32 R19, RZ, RZ, R215 ;  /* 0x000000ffff137224 */ /* 0x000fe200078e00d7 */
[----:B------:R-:W-:Y:S01]  /*8190*/  PRMT R215, R119, 0x5410, R118 ;  /* 0x0000541077d77816 */ /* 0x000fe20000000076 */
[----:B------:R-:W-:Y:S01]  /*81a0*/  IMAD.MOV.U32 R2, RZ, RZ, R122 ;  /* 0x000000ffff027224 */ /* 0x000fe200078e007a */
[----:B------:R-:W-:Y:S01]  /*81b0*/  @!P5 PRMT R119, R95, 0x5410, RZ ;  /* 0x000054105f77d816 */ /* 0x000fe200000000ff */
[----:B------:R-:W-:Y:S01]  /*81c0*/  @!P3 HADD2 R103, -R120.H0_H0, -RZ.H0_H0 ;  /* 0xa00000ff7867b230 */ /* 0x000fe20000000900 */
[----:B------:R-:W-:Y:S02]  /*81d0*/  ISETP.GE.U32.AND P5, PT, R193, R0, PT ;  /* 0x00000000c100720c */ /* 0x000fe40003fa6070 */
[----:B------:R-:W-:Y:S01]  /*81e0*/  LOP3.LUT R0, R7, R155, R14, 0x96, !PT ;  /* 0x0000009b07007212 */ /* 0x000fe200078e960e */
[----:B------:R-:W-:Y:S01]  /*81f0*/  IMAD.MOV.U32 R14, RZ, RZ, R5 ;  /* 0x000000ffff0e7224 */ /* 0x000fe200078e0005 */
[----:B------:R-:W-:-:S02]  /*8200*/  PRMT R117, R20, 0x7610, R117 ;  /* 0x0000761014757816 */ /* 0x000fc40000000075 */
[C---:B------:R-:W-:Y:S01]  /*8210*/  LOP3.LUT R11, R6.reuse, 0xffff, RZ, 0xc0, !PT ;  /* 0x0000ffff060b7812 */ /* 0x040fe200078ec0ff */
[----:B------:R-:W-:Y:S01]  /*8220*/  IMAD.MOV.U32 R7, RZ, RZ, R2 ;  /* 0x000000ffff077224 */ /* 0x000fe200078e0002 */
[----:B------:R-:W-:Y:S01]  /*8230*/  LOP3.LUT R5, R6, 0xff, RZ, 0xc0, !PT ;  /* 0x000000ff06057812 */ /* 0x000fe200078ec0ff */
[----:B------:R-:W-:Y:S01]  /*8240*/  IMAD.MOV.U32 R20, RZ, RZ, R55 ;  /* 0x000000ffff147224 */ /* 0x000fe200078e0037 */
[----:B------:R-:W-:Y:S02]  /*8250*/  PRMT R55, R117, 0x5410, R120 ;  /* 0x0000541075377816 */ /* 0x000fe40000000078 */
[----:B------:R-:W-:Y:S01]  /*8260*/  @!P3 PRMT R120, R103, 0x5410, RZ ;  /* 0x000054106778b816 */ /* 0x000fe200000000ff */
[----:B------:R1:W-:Y:S01]  /*8270*/  STL [R1+0x110], R204 ;  /* 0x000110cc01007387 */ /* 0x0003e20000100800 */
[----:B------:R-:W-:Y:S02]  /*8280*/  SHF.R.U32.HI R2, RZ, 0x8, R8 ;  /* 0x00000008ff027819 */ /* 0x000fe40000011608 */
[----:B------:R-:W-:Y:S01]  /*8290*/  ISETP.GE.U32.AND P3, PT, R193, R5, PT ;  /* 0x00000005c100720c */ /* 0x000fe20003f66070 */
[----:B------:R-:W-:Y:S01]  /*82a0*/  IMAD.MOV.U32 R5, RZ, RZ, R7 ;  /* 0x000000ffff057224 */ /* 0x000fe200078e0007 */
[----:B------:R-:W-:Y:S01]  /*82b0*/  STL [R1+0x2a8], R56 ;  /* 0x0002a83801007387 */ /* 0x000fe20000100800 */
[----:B------:R-:W-:Y:S01]  /*82c0*/  @!P4 HADD2 R99, -R118.H0_H0, -RZ.H0_H0 ;  /* 0xa00000ff7663c230 */ /* 0x000fe20000000900 */
[----:B------:R2:W-:Y:S01]  /*82d0*/  MUFU.EX2 R7, R184 ;  /* 0x000000b800077308 */ /* 0x0005e20000000800 */
[----:B------:R-:W-:Y:S01]  /*82e0*/  LOP3.LUT R2, R2, 0xffff, RZ, 0xc0, !PT ;  /* 0x0000ffff02027812 */ /* 0x000fe200078ec0ff */
[----:B------:R3:W-:Y:S01]  /*82f0*/  STL.64 [R1+0x228], R208 ;  /* 0x000228d001007387 */ /* 0x0007e20000100a00 */
[----:B------:R-:W-:-:S03]  /*8300*/  IMAD.MOV.U32 R8, RZ, RZ, R25 ;  /* 0x000000ffff087224 */ /* 0x000fc600078e0019 */
[----:B------:R-:W-:Y:S01]  /*8310*/  STL [R1+0x2ac], R192 ;  /* 0x0002acc001007387 */ /* 0x000fe20000100800 */
[----:B------:R-:W-:-:S03]  /*8320*/  @!P4 PRMT R118, R99, 0x5410, RZ ;  /* 0x000054106376c816 */ /* 0x000fc600000000ff */
[----:B------:R4:W3:Y:S01]  /*8330*/  LDL.LU R122, [R1+0x3b8] ;  /* 0x0003b800017a7983 */ /* 0x0008e20000300800 */
[----:B------:R1:W-:Y:S01]  /*8340*/  MUFU.EX2 R25, R205 ;  /* 0x000000cd00197308 */ /* 0x0003e20000000800 */
[----:B------:R-:W-:Y:S01]  /*8350*/  ISETP.GE.U32.AND P4, PT, R193, R2, PT ;  /* 0x00000002c100720c */ /* 0x000fe20003f86070 */
[----:B--2---:R-:W-:-:S06]  /*8360*/  IMAD.MOV.U32 R184, RZ, RZ, R23 ;  /* 0x000000ffffb87224 */ /* 0x004fcc00078e0017 */
[----:B------:R2:W-:Y:S01]  /*8370*/  MUFU.EX2 R23, R211 ;  /* 0x000000d300177308 */ /* 0x0005e20000000800 */
[----:B------:R-:W-:Y:S01]  /*8380*/  LOP3.LUT R2, R0, 0xffff, RZ, 0xc0, !PT ;  /* 0x0000ffff00027812 */ /* 0x000fe200078ec0ff */
[----:B------:R-:W-:-:S03]  /*8390*/  @!P2 HADD2 R107, -R117.H0_H0, -RZ.H0_H0 ;  /* 0xa00000ff756ba230 */ /* 0x000fc60000000900 */
[----:B------:R-:W-:Y:S01]  /*83a0*/  SHF.R.U32.HI R2, RZ, 0x8, R2 ;  /* 0x00000008ff027819 */ /* 0x000fe20000011602 */
[----:B-1----:R-:W-:Y:S02]  /*83b0*/  IMAD.MOV.U32 R205, RZ, RZ, R14 ;  /* 0x000000ffffcd7224 */ /* 0x002fe400078e000e */
[----:B------:R-:W1:Y:S01]  /*83c0*/  MUFU.EX2 R14, R128 ;  /* 0x00000080000e7308 */ /* 0x000e620000000800 */
[----:B--2---:R-:W-:Y:S02]  /*83d0*/  IMAD.MOV.U32 R211, RZ, RZ, R115 ;  /* 0x000000ffffd37224 */ /* 0x004fe400078e0073 */
[----:B------:R4:W2:Y:S01]  /*83e0*/  LDL.LU R115, [R1+0x3b4] ;  /* 0x0003b40001737983 */ /* 0x0008a20000300800 */
[----:B------:R-:W-:Y:S02]  /*83f0*/  LOP3.LUT R2, R2, 0xffff, RZ, 0xc0, !PT ;  /* 0x0000ffff02027812 */ /* 0x000fe400078ec0ff */
[----:B------:R-:W-:Y:S02]  /*8400*/  @!P2 PRMT R117, R107, 0x5410, RZ ;  /* 0x000054106b75a816 */ /* 0x000fe400000000ff */
[----:B------:R-:W-:Y:S01]  /*8410*/  ISETP.GE.U32.AND P2, PT, R193, R2, PT ;  /* 0x00000002c100720c */ /* 0x000fe20003f46070 */
[----:B------:R-:W-:-:S02]  /*8420*/  IMAD.MOV.U32 R2, RZ, RZ, R24 ;  /* 0x000000ffff027224 */ /* 0x000fc400078e0018 */
[----:B------:R1:W-:Y:S01]  /*8430*/  MUFU.EX2 R24, R212 ;  /* 0x000000d400187308 */ /* 0x0003e20000000800 */
[C---:B------:R-:W-:Y:S02]  /*8440*/  PRMT R126, R21.reuse, 0x7632, R126 ;  /* 0x00007632157e7816 */ /* 0x040fe4000000007e */
[----:B------:R-:W-:Y:S01]  /*8450*/  PRMT R125, R21, 0x7610, R125 ;  /* 0x00007610157d7816 */ /* 0x000fe2000000007d */
[----:B------:R-:W-:-:S04]  /*8460*/  IMAD.MOV.U32 R21, RZ, RZ, R19 ;  /* 0x000000ffff157224 */ /* 0x000fc800078e0013 */
[----:B------:R4:W-:Y:S01]  /*8470*/  MUFU.EX2 R19, R188 ;  /* 0x000000bc00137308 */ /* 0x0009e20000000800 */
[----:B-1----:R-:W-:Y:S02]  /*8480*/  IMAD.MOV.U32 R212, RZ, RZ, R2 ;  /* 0x000000ffffd47224 */ /* 0x002fe400078e0002 */
[----:B------:R-:W-:Y:S01]  /*8490*/  FADD.FTZ R2, R14, R9 ;  /* 0x000000090e027221 */ /* 0x000fe20000010000 */
[----:B------:R-:W-:Y:S02]  /*84a0*/  IMAD.MOV.U32 R9, RZ, RZ, R171 ;  /* 0x000000ffff097224 */ /* 0x000fe400078e00ab */
[----:B------:R1:W2:Y:S01]  /*84b0*/  LDL.LU R171, [R1+0x3b0] ;  /* 0x0003b00001ab7983 */ /* 0x0002a20000300800 */
[----:B----4-:R-:W-:-:S03]  /*84c0*/  IMAD.MOV.U32 R188, RZ, RZ, R169 ;  /* 0x000000ffffbc7224 */ /* 0x010fc600078e00a9 */
[----:B------:R1:W4:Y:S01]  /*84d0*/  LDL.LU R169, [R1+0x3ac] ;  /* 0x0003ac0001a97983 */ /* 0x0003220000300800 */
[C---:B------:R-:W-:Y:S02]  /*84e0*/  PRMT R128, R22.reuse, 0x7610, R128 ;  /* 0x0000761016807816 */ /* 0x040fe40000000080 */
[----:B------:R-:W-:Y:S01]  /*84f0*/  PRMT R127, R22, 0x7632, R127 ;  /* 0x00007632167f7816 */ /* 0x000fe2000000007f */
[----:B------:R-:W-:Y:S02]  /*8500*/  IMAD.MOV.U32 R22, RZ, RZ, R8 ;  /* 0x000000ffff167224 */ /* 0x000fe400078e0008 */
[C---:B------:R-:W-:Y:S01]  /*8510*/  FADD.FTZ R8, R7.reuse, R2 ;  /* 0x0000000207087221 */ /* 0x040fe20000010000 */
[----:B------:R-:W-:Y:S01]  /*8520*/  F2FP.F16.F32.PACK_AB R7, R7, R14 ;  /* 0x0000000e0707723e */ /* 0x000fe200000000ff */
[----:B------:R-:W-:Y:S02]  /*8530*/  IMAD.MOV.U32 R14, RZ, RZ, R20 ;  /* 0x000000ffff0e7224 */ /* 0x000fe400078e0014 */
[----:B------:R1:W-:Y:S01]  /*8540*/  MUFU.EX2 R20, R214 ;  /* 0x000000d600147308 */ /* 0x0003e20000000800 */
[----:B------:R-:W-:Y:S01]  /*8550*/  @!P1 HADD2 R111, -R128.H0_H0, -RZ.H0_H0 ;  /* 0xa00000ff806f9230 */ /* 0x000fe20000000900 */
[----:B------:R-:W-:Y:S01]  /*8560*/  LOP3.LUT R2, R0, 0xff, RZ, 0xc0, !PT ;  /* 0x000000ff00027812 */ /* 0x000fe200078ec0ff */
[----:B-1----:R-:W-:-:S02]  /*8570*/  IMAD.MOV.U32 R214, RZ, RZ, R22 ;  /* 0x000000ffffd67224 */ /* 0x002fc400078e0016 */
[----:B------:R-:W-:Y:S02]  /*8580*/  IMAD.MOV.U32 R22, RZ, RZ, R205 ;  /* 0x000000ffff167224 */ /* 0x000fe400078e00cd */
[----:B------:R-:W-:Y:S01]  /*8590*/  IMAD.MOV.U32 R205, RZ, RZ, R18 ;  /* 0x000000ffffcd7224 */ /* 0x000fe200078e0012 */
[----:B------:R-:W-:Y:S02]  /*85a0*/  PRMT R18, R128, 0x5410, R127 ;  /* 0x0000541080127816 */ /* 0x000fe4000000007f */
[----:B------:R-:W-:Y:S02]  /*85b0*/  @!P1 PRMT R128, R111, 0x5410, RZ ;  /* 0x000054106f809816 */ /* 0x000fe400000000ff */
[----:B------:R-:W-:Y:S01]  /*85c0*/  ISETP.GE.U32.AND P1, PT, R193, R2, PT ;  /* 0x00000002c100720c */ /* 0x000fe20003f26070 */
[----:B------:R-:W-:Y:S02]  /*85d0*/  IMAD.MOV.U32 R2, RZ, RZ, R18 ;  /* 0x000000ffff027224 */ /* 0x000fe400078e0012 */
[----:B------:R1:W-:Y:S01]  /*85e0*/  MUFU.EX2 R18, R185 ;  /* 0x000000b900127308 */ /* 0x0003e20000000800 */
[----:B------:R-:W-:Y:S01]  /*85f0*/  @!P0 HADD2 R121, -R126.H0_H0, -RZ.H0_H0 ;  /* 0xa00000ff7e798230 */ /* 0x000fe20000000900 */
[----:B------:R-:W-:-:S02]  /*8600*/  SHF.R.U32.HI R10, RZ, 0x10, R6 ;  /* 0x00000010ff0a7819 */ /* 0x000fc40000011606 */
[----:B------:R-:W-:Y:S01]  /*8610*/  SHF.R.U32.HI R6, RZ, 0x18, R6 ;  /* 0x00000018ff067819 */ /* 0x000fe20000011606 */
[----:B-1----:R-:W-:Y:S01]  /*8620*/  IMAD.MOV.U32 R185, RZ, RZ, R2 ;  /* 0x000000ffffb97224 */ /* 0x002fe200078e0002 */
[--C-:B------:R-:W-:Y:S02]  /*8630*/  SHF.R.U32.HI R2, RZ, 0x18, R0.reuse ;  /* 0x00000018ff027819 */ /* 0x100fe40000011600 */
[----:B------:R-:W-:-:S04]  /*8640*/  SHF.R.U32.HI R0, RZ, 0x10, R0 ;  /* 0x00000010ff007819 */ /* 0x000fc80000011600 */
[----:B------:R-:W-:Y:S02]  /*8650*/  LOP3.LUT R0, R0, 0xff, RZ, 0xc0, !PT ;  /* 0x000000ff00007812 */ /* 0x000fe400078ec0ff */
[----:B------:R-:W-:Y:S01]  /*8660*/  PRMT R123, R15, 0x7632, R123 ;  /* 0x000076320f7b7816 */ /* 0x000fe2000000007b */
[----:B---3--:R-:W-:Y:S02]  /*8670*/  @!P5 HADD2 R122, -R125.H0_H0, -RZ.H0_H0 ;  /* 0xa00000ff7d7ad230 */ /* 0x008fe40000000900 */
[----:B--2---:R-:W-:-:S05]  /*8680*/  @!P4 HADD2 R115, -R127.H0_H0, -RZ.H0_H0 ;  /* 0xa00000ff7f73c230 */ /* 0x004fca0000000900 */
[----:B------:R-:W-:Y:S02]  /*8690*/  @!P4 PRMT R127, R115, 0x5410, RZ ;  /* 0x00005410737fc816 */ /* 0x000fe400000000ff */
[----:B------:R-:W-:Y:S01]  /*86a0*/  ISETP.GE.U32.AND P4, PT, R193, R2, PT ;  /* 0x00000002c100720c */ /* 0x000fe20003f86070 */
[----:B------:R-:W-:Y:S01]  /*86b0*/  IMAD.MOV.U32 R2, RZ, RZ, R55 ;  /* 0x000000ffff027224 */ /* 0x000fe200078e0037 */
[----:B------:R-:W-:Y:S02]  /*86c0*/  PRMT R55, R125, 0x5410, R126 ;  /* 0x000054107d377816 */ /* 0x000fe4000000007e */
[----:B------:R-:W-:Y:S02]  /*86d0*/  @!P0 PRMT R126, R121, 0x5410, RZ ;  /* 0x00005410797e8816 */ /* 0x000fe400000000ff */
[----:B------:R-:W-:Y:S01]  /*86e0*/  ISETP.GE.U32.AND P0, PT, R193, R6, PT ;  /* 0x00000006c100720c */ /* 0x000fe20003f06070 */
[----:B------:R-:W-:Y:S02]  /*86f0*/  IMAD.MOV.U32 R6, RZ, RZ, R21 ;  /* 0x000000ffff067224 */ /* 0x000fe400078e0015 */
[----:B------:R1:W-:Y:S01]  /*8700*/  MUFU.EX2 R21, R189 ;  /* 0x000000bd00157308 */ /* 0x0003e20000000800 */
[----:B------:R-:W-:-:S02]  /*8710*/  @!P5 PRMT R125, R122, 0x5410, RZ ;  /* 0x000054107a7dd816 */ /* 0x000fc400000000ff */
[----:B------:R-:W-:Y:S01]  /*8720*/  ISETP.GE.U32.AND P5, PT, R193, R0, PT ;  /* 0x00000000c100720c */ /* 0x000fe20003fa6070 */
[----:B------:R-:W-:-:S04]  /*8730*/  IMAD.MOV.U32 R0, RZ, RZ, R2 ;  /* 0x000000ffff007224 */ /* 0x000fc800078e0002 */
[----:B------:R2:W-:Y:S01]  /*8740*/  MUFU.EX2 R2, R183 ;  /* 0x000000b700027308 */ /* 0x0005e20000000800 */
[----:B-1----:R-:W-:-:S07]  /*8750*/  IMAD.MOV.U32 R189, RZ, RZ, R6 ;  /* 0x000000ffffbd7224 */ /* 0x002fce00078e0006 */
[----:B------:R1:W3:Y:S01]  /*8760*/  MUFU.EX2 R6, R124 ;  /* 0x0000007c00067308 */ /* 0x0002e20000000800 */
[----:B----4-:R-:W-:Y:S02]  /*8770*/  @!P2 HADD2 R169, -R123.H0_H0, -RZ.H0_H0 ;  /* 0xa00000ff7ba9a230 */ /* 0x010fe40000000900 */
[----:B--2---:R-:W-:Y:S01]  /*8780*/  IMAD.MOV.U32 R183, RZ, RZ, R0 ;  /* 0x000000ffffb77224 */ /* 0x004fe200078e0000 */
[----:B------:R-:W-:Y:S01]  /*8790*/  LOP3.LUT R0, R10, 0xff, RZ, 0xc0, !PT ;  /* 0x000000ff0a007812 */ /* 0x000fe200078ec0ff */
[----:B------:R-:W-:Y:S01]  /*87a0*/  IMAD.MOV.U32 R10, RZ, RZ, R205 ;  /* 0x000000ffff0a7224 */ /* 0x000fe200078e00cd */
[----:B-1----:R-:W-:-:S05]  /*87b0*/  PRMT R124, R15, 0x7610, R124 ;  /* 0x000076100f7c7816 */ /* 0x002fca000000007c */
[----:B------:R-:W-:Y:S01]  /*87c0*/  @!P1 HADD2 R171, -R124.H0_H0, -RZ.H0_H0 ;  /* 0xa00000ff7cab9230 */ /* 0x000fe20000000900 */
[----:B------:R-:W-:-:S04]  /*87d0*/  PRMT R205, R124, 0x5410, R123 ;  /* 0x000054107ccd7816 */ /* 0x000fc8000000007b */
[----:B------:R-:W-:Y:S02]  /*87e0*/  @!P1 PRMT R124, R171, 0x5410, RZ ;  /* 0x00005410ab7c9816 */ /* 0x000fe400000000ff */
[----:B------:R-:W-:Y:S01]  /*87f0*/  ISETP.GE.U32.AND P1, PT, R193, R0, PT ;  /* 0x00000000c100720c */ /* 0x000fe20003f26070 */
[----:B------:R-:W-:Y:S01]  /*8800*/  IMAD.MOV.U32 R0, RZ, RZ, R134 ;  /* 0x000000ffff007224 */ /* 0x000fe200078e0086 */
[----:B------:R-:W-:-:S03]  /*8810*/  @!P2 PRMT R123, R169, 0x5410, RZ ;  /* 0x00005410a97ba816 */ /* 0x000fc600000000ff */
[----:B------:R-:W-:Y:S01]  /*8820*/  IMAD.MOV.U32 R169, RZ, RZ, R0 ;  /* 0x000000ffffa97224 */ /* 0x000fe200078e0000 */
[----:B------:R-:W-:-:S04]  /*8830*/  SHF.R.U32.HI R0, RZ, 0x8, R11 ;  /* 0x00000008ff007819 */ /* 0x000fc8000001160b */
[----:B------:R-:W-:Y:S02]  /*8840*/  LOP3.LUT R0, R0, 0xffff, RZ, 0xc0, !PT ;  /* 0x0000ffff00007812 */ /* 0x000fe400078ec0ff */
[C---:B------:R-:W-:Y:S02]  /*8850*/  PRMT R121, R16.reuse, 0x7632, R121 ;  /* 0x0000763210797816 */ /* 0x040fe40000000079 */
[----:B------:R-:W-:Y:S01]  /*8860*/  ISETP.GE.U32.AND P2, PT, R193, R0, PT ;  /* 0x00000000c100720c */ /* 0x000fe20003f46070 */
[----:B------:R-:W-:Y:S01]  /*8870*/  IMAD.MOV.U32 R0, RZ, RZ, R9 ;  /* 0x000000ffff007224 */ /* 0x000fe200078e0009 */
[----:B------:R-:W-:Y:S01]  /*8880*/  PRMT R122, R16, 0x7610, R122 ;  /* 0x00007610107a7816 */ /* 0x000fe2000000007a */
[----:B------:R-:W-:Y:S01]  /*8890*/  IMAD.MOV.U32 R16, RZ, RZ, R180 ;  /* 0x000000ffff107224 */ /* 0x000fe200078e00b4 */
[----:B------:R1:W-:Y:S01]  /*88a0*/  MUFU.EX2 R9, R178 ;  /* 0x000000b200097308 */ /* 0x0003e20000000800 */
[----:B------:R-:W-:Y:S02]  /*88b0*/  IMAD.MOV.U32 R11, RZ, RZ, R14 ;  /* 0x000000ffff0b7224 */ /* 0x000fe400078e000e */
[----:B------:R-:W-:-:S02]  /*88c0*/  @!P4 HADD2 R172, -R121.H0_H0, -RZ.H0_H0 ;  /* 0xa00000ff79acc230 */ /* 0x000fc40000000900 */
[----:B------:R-:W-:Y:S02]  /*88d0*/  IMAD.MOV.U32 R15, RZ, RZ, R210 ;  /* 0x000000ffff0f7224 */ /* 0x000fe400078e00d2 */
[----:B------:R-:W-:Y:S01]  /*88e0*/  @!P5 HADD2 R173, -R122.H0_H0, -RZ.H0_H0 ;  /* 0xa00000ff7aadd230 */ /* 0x000fe20000000900 */
[----:B------:R-:W2:Y:S01]  /*88f0*/  LDL.LU R210, [R1+0x3a8] ;  /* 0x0003a80001d27983 */ /* 0x000ea20000300800 */
[----:B------:R4:W-:Y:S01]  /*8900*/  MUFU.EX2 R14, R200 ;  /* 0x000000c8000e7308 */ /* 0x0009e20000000800 */
[----:B------:R-:W-:Y:S02]  /*8910*/  IMAD.MOV.U32 R171, RZ, RZ, R133 ;  /* 0x000000ffffab7224 */ /* 0x000fe400078e0085 */
[----:B------:R2:W5:Y:S04]  /*8920*/  LDL.LU R133, [R1+0x3a4] ;  /* 0x0003a40001857983 */ /* 0x0005680000300800 */
[----:B------:R2:W5:Y:S01]  /*8930*/  LDL.LU R134, [R1+0x3a0] ;  /* 0x0003a00001867983 */ /* 0x0005620000300800 */
[----:B-1----:R-:W-:-:S02]  /*8940*/  IMAD.MOV.U32 R178, RZ, RZ, R0 ;  /* 0x000000ffffb27224 */ /* 0x002fc400078e0000 */
[----:B---3--:R-:W-:Y:S01]  /*8950*/  FADD.FTZ R0, R6, R17 ;  /* 0x0000001106007221 */ /* 0x008fe20000010000 */
[----:B------:R-:W-:Y:S02]  /*8960*/  IMAD.MOV.U32 R17, RZ, RZ, R16 ;  /* 0x000000ffff117224 */ /* 0x000fe400078e0010 */
[----:B------:R-:W-:Y:S02]  /*8970*/  IMAD.MOV.U32 R16, RZ, RZ, R214 ;  /* 0x000000ffff107224 */ /* 0x000fe400078e00d6 */
[----:B------:R-:W-:Y:S02]  /*8980*/  IMAD.MOV.U32 R214, RZ, RZ, R211 ;  /* 0x000000ffffd67224 */ /* 0x000fe400078e00d3 */
[----:B----4-:R-:W-:Y:S01]  /*8990*/  IMAD.MOV.U32 R200, RZ, RZ, R12 ;  /* 0x000000ffffc87224 */ /* 0x010fe200078e000c */
[----:B------:R-:W-:Y:S01]  /*89a0*/  PRMT R211, R122, 0x5410, R121 ;  /* 0x000054107ad37816 */ /* 0x000fe20000000079 */
[----:B------:R1:W5:Y:S01]  /*89b0*/  LDL.LU R12, [R1+0x39c] ;  /* 0x00039c00010c7983 */ /* 0x0003620000300800 */
[----:B------:R-:W-:Y:S01]  /*89c0*/  @!P4 PRMT R121, R172, 0x5410, RZ ;  /* 0x00005410ac79c816 */ /* 0x000fe200000000ff */
[----:B------:R-:W-:-:S02]  /*89d0*/  IMAD.MOV.U32 R172, RZ, RZ, R200 ;  /* 0x000000ffffac7224 */ /* 0x000fc400078e00c8 */
[----:B------:R-:W-:Y:S01]  /*89e0*/  IMAD.MOV.U32 R200, RZ, RZ, R10 ;  /* 0x000000ffffc87224 */ /* 0x000fe200078e000a */
[----:B------:R-:W-:Y:S01]  /*89f0*/  @!P5 PRMT R122, R173, 0x5410, RZ ;  /* 0x00005410ad7ad816 */ /* 0x000fe200000000ff */
[----:B------:R-:W-:Y:S02]  /*8a00*/  IMAD.MOV.U32 R10, RZ, RZ, R5 ;  /* 0x000000ffff0a7224 */ /* 0x000fe400078e0005 */
[C---:B------:R-:W-:Y:S01]  /*8a10*/  FADD.FTZ R5, R2.reuse, R0 ;  /* 0x0000000002057221 */ /* 0x040fe20000010000 */
[----:B------:R1:W5:Y:S01]  /*8a20*/  LDL.LU R180, [R1+0x398] ;  /* 0x0003980001b47983 */ /* 0x0003620000300800 */
[----:B------:R-:W-:Y:S01]  /*8a30*/  IMAD.MOV.U32 R173, RZ, RZ, R177 ;  /* 0x000000ffffad7224 */ /* 0x000fe200078e00b1 */
[----:B------:R-:W-:Y:S01]  /*8a40*/  F2FP.F16.F32.PACK_AB R0, R2, R6 ;  /* 0x000000060200723e */ /* 0x000fe200000000ff */
[----:B------:R-:W-:Y:S01]  /*8a50*/  IMAD.MOV.U32 R6, RZ, RZ, R176 ;  /* 0x000000ffff067224 */ /* 0x000fe200078e00b0 */
[----:B------:R1:W3:Y:S04]  /*8a60*/  LDL.LU R177, [R1+0x394] ;  /* 0x0003940001b17983 */ /* 0x0002e80000300800 */
[----:B------:R1:W4:Y:S01]  /*8a70*/  LDL.LU R176, [R1+0x390] ;  /* 0x0003900001b07983 */ /* 0x0003220000300800 */
[----:B------:R-:W-:-:S03]  /*8a80*/  IMAD.MOV.U32 R2, RZ, RZ, R175 ;  /* 0x000000ffff027224 */ /* 0x000fc600078e00af */
[----:B------:R1:W2:Y:S01]  /*8a90*/  LDL.LU R175, [R1+0x38c] ;  /* 0x00038c0001af7983 */ /* 0x0002a20000300800 */
[C---:B------:R-:W-:Y:S02]  /*8aa0*/  PRMT R115, R7.reuse, 0x7632, R115 ;  /* 0x0000763207737816 */ /* 0x040fe40000000073 */
[C---:B------:R-:W-:Y:S02]  /*8ab0*/  PRMT R113, R0.reuse, 0x7632, R113 ;  /* 0x0000763200717816 */ /* 0x040fe40000000071 */
[----:B------:R-:W-:Y:S02]  /*8ac0*/  PRMT R116, R7, 0x7610, R116 ;  /* 0x0000761007747816 */ /* 0x000fe40000000074 */
[----:B------:R-:W-:Y:S01]  /*8ad0*/  PRMT R114, R0, 0x7610, R114 ;  /* 0x0000761000727816 */ /* 0x000fe20000000072 */
[----:B------:R-:W-:Y:S02]  /*8ae0*/  IMAD.MOV.U32 R0, RZ, RZ, R11 ;  /* 0x000000ffff007224 */ /* 0x000fe400078e000b */
[----:B------:R-:W-:Y:S01]  /*8af0*/  @!P0 HADD2 R174, -R113.H0_H0, -RZ.H0_H0 ;  /* 0xa00000ff71ae8230 */ /* 0x000fe20000000900 */
[----:B------:R1:W-:Y:S01]  /*8b00*/  MUFU.EX2 R11, R187 ;  /* 0x000000bb000b7308 */ /* 0x0003e20000000800 */
[----:B------:R-:W-:-:S07]  /*8b10*/  IMAD.MOV.U32 R7, RZ, RZ, R6 ;  /* 0x000000ffff077224 */ /* 0x000fce00078e0006 */
[----:B------:R-:W1:Y:S02]  /*8b20*/  MUFU.EX2 R6, R179 ;  /* 0x000000b300067308 */ /* 0x000e640000000800 */
[----:B-1----:R-:W-:Y:S01]  /*8b30*/  IMAD.MOV.U32 R187, RZ, RZ, R214 ;  /* 0x000000ffffbb7224 */ /* 0x002fe200078e00d6 */
[----:B------:R-:W-:Y:S02]  /*8b40*/  PRMT R214, R116, 0x5410, R115 ;  /* 0x0000541074d67816 */ /* 0x000fe40000000073 */
[----:B------:R-:W-:Y:S02]  /*8b50*/  F2FP.F16.F32.PACK_AB R91, R23, R25 ;  /* 0x00000019175b723e */ /* 0x000fe400000000ff */
[----:B------:R-:W-:Y:S01]  /*8b60*/  F2FP.F16.F32.PACK_AB R77, R6, R9 ;  /* 0x00000009064d723e */ /* 0x000fe200000000ff */
[----:B------:R-:W-:Y:S01]  /*8b70*/  IMAD.MOV.U32 R179, RZ, RZ, R191 ;  /* 0x000000ffffb37224 */ /* 0x000fe200078e00bf */
[----:B------:R-:W-:Y:S01]  /*8b80*/  F2FP.F16.F32.PACK_AB R74, R20, R24 ;  /* 0x00000018144a723e */ /* 0x000fe200000000ff */
[----:B------:R1:W3:Y:S01]  /*8b90*/  LDL.LU R191, [R1+0x388] ;  /* 0x0003880001bf7983 */ /* 0x0002e20000300800 */
[----:B----4-:R-:W-:-:S05]  /*8ba0*/  @!P2 HADD2 R176, -R115.H0_H0, -RZ.H0_H0 ;  /* 0xa00000ff73b0a230 */ /* 0x010fca0000000900 */
[----:B------:R-:W-:Y:S01]  /*8bb0*/  @!P2 PRMT R115, R176, 0x5410, RZ ;  /* 0x00005410b073a816 */ /* 0x000fe200000000ff */
[----:B------:R-:W-:Y:S01]  /*8bc0*/  IMAD.MOV.U32 R176, RZ, RZ, R211 ;  /* 0x000000ffffb07224 */ /* 0x000fe200078e00d3 */
[----:B------:R-:W-:Y:S02]  /*8bd0*/  PRMT R211, R114, 0x5410, R113 ;  /* 0x0000541072d37816 */ /* 0x000fe40000000071 */
[----:B------:R-:W-:Y:S01]  /*8be0*/  @!P0 PRMT R113, R174, 0x5410, RZ ;  /* 0x00005410ae718816 */ /* 0x000fe200000000ff */
[----:B------:R-:W-:Y:S02]  /*8bf0*/  IMAD.MOV.U32 R174, RZ, RZ, R10 ;  /* 0x000000ffffae7224 */ /* 0x000fe400078e000a */
[----:B------:R4:W1:Y:S02]  /*8c00*/  MUFU.EX2 R10, R186 ;  /* 0x000000ba000a7308 */ /* 0x0008640000000800 */
[----:B----4-:R-:W-:Y:S02]  /*8c10*/  IMAD.MOV.U32 R186, RZ, RZ, R0 ;  /* 0x000000ffffba7224 */ /* 0x010fe400078e0000 */
[----:B------:R-:W-:Y:S01]  /*8c20*/  FADD.FTZ R0, R25, R29 ;  /* 0x0000001d19007221 */ /* 0x000fe20000010000 */
[----:B------:R-:W-:-:S02]  /*8c30*/  IMAD.MOV.U32 R29, RZ, RZ, R187 ;  /* 0x000000ffff1d7224 */ /* 0x000fc400078e00bb */
[----:B------:R-:W-:Y:S02]  /*8c40*/  IMAD.MOV.U32 R187, RZ, RZ, R2 ;  /* 0x000000ffffbb7224 */ /* 0x000fe400078e0002 */
[----:B------:R-:W-:Y:S01]  /*8c50*/  FADD.FTZ R2, R9, R28 ;  /* 0x0000001c09027221 */ /* 0x000fe20000010000 */
[----:B------:R-:W-:Y:S02]  /*8c60*/  IMAD.MOV.U32 R28, RZ, RZ, R203 ;  /* 0x000000ffff1c7224 */ /* 0x000fe400078e00cb */
[----:B------:R-:W-:Y:S01]  /*8c70*/  FADD.FTZ R0, R23, R0 ;  /* 0x0000000017007221 */ /* 0x000fe20000010000 */
[----:B------:R-:W-:Y:S01]  /*8c80*/  FADD.FTZ R23, R6, R2 ;  /* 0x0000000206177221 */ /* 0x000fe20000010000 */
[----:B------:R-:W-:Y:S02]  /*8c90*/  IMAD.MOV.U32 R25, RZ, RZ, R28 ;  /* 0x000000ffff197224 */ /* 0x000fe400078e001c */
[----:B------:R-:W-:Y:S01]  /*8ca0*/  FADD.FTZ R2, R18, R8 ;  /* 0x0000000812027221 */ /* 0x000fe20000010000 */
[----:B------:R-:W-:-:S02]  /*8cb0*/  IMAD.MOV.U32 R28, RZ, RZ, R7 ;  /* 0x000000ffff1c7224 */ /* 0x000fc400078e0007 */
[----:B------:R4:W3:Y:S01]  /*8cc0*/  MUFU.EX2 R7, R196 ;  /* 0x000000c400077308 */ /* 0x0008e20000000800 */
[----:B------:R-:W-:Y:S01]  /*8cd0*/  FADD.FTZ R0, R24, R0 ;  /* 0x0000000018007221 */ /* 0x000fe20000010000 */
[----:B------:R-:W-:Y:S01]  /*8ce0*/  FADD.FTZ R2, R19, R2 ;  /* 0x0000000213027221 */ /* 0x000fe20000010000 */
[----:B--2---:R-:W-:-:S05]  /*8cf0*/  @!P1 HADD2 R175, -R114.H0_H0, -RZ.H0_H0 ;  /* 0xa00000ff72af9230 */ /* 0x004fca0000000900 */
[----:B------:R-:W2:Y:S01]  /*8d00*/  MUFU.EX2 R6, R202 ;  /* 0x000000ca00067308 */ /* 0x000ea20000000800 */
[----:B------:R-:W-:Y:S01]  /*8d10*/  FADD.FTZ R2, R21, R2 ;  /* 0x0000000215027221 */ /* 0x000fe20000010000 */
[----:B------:R-:W-:Y:S01]  /*8d20*/  @!P1 PRMT R114, R175, 0x5410, RZ ;  /* 0x00005410af729816 */ /* 0x000fe200000000ff */
[----:B------:R-:W-:Y:S02]  /*8d30*/  IMAD.MOV.U32 R9, RZ, RZ, R16 ;  /* 0x000000ffff097224 */ /* 0x000fe400078e0010 */
[----:B----4-:R-:W-:Y:S02]  /*8d40*/  IMAD.MOV.U32 R196, RZ, RZ, R22 ;  /* 0x000000ffffc47224 */ /* 0x010fe400078e0016 */
[----:B------:R-:W-:Y:S01]  /*8d50*/  FADD.FTZ R22, R20, R0 ;  /* 0x0000000014167221 */ /* 0x000fe20000010000 */
[----:B------:R-:W-:Y:S01]  /*8d60*/  FADD.FTZ R0, R11, R5 ;  /* 0x000000050b007221 */ /* 0x000fe20000010000 */
[----:B------:R-:W-:Y:S02]  /*8d70*/  IMAD.MOV.U32 R175, RZ, RZ, R201 ;  /* 0x000000ffffaf7224 */ /* 0x000fe400078e00c9 */
[----:B------:R-:W-:Y:S01]  /*8d80*/  FADD.FTZ R16, R14, R2 ;  /* 0x000000020e107221 */ /* 0x000fe20000010000 */
[----:B------:R-:W-:-:S02]  /*8d90*/  VIADD R2, R204, 0x3 ;  /* 0x00000003cc027836 */ /* 0x000fc40000000000 */
[----:B-1----:R-:W-:Y:S01]  /*8da0*/  FADD.FTZ R0, R10, R0 ;  /* 0x000000000a007221 */ /* 0x002fe20000010000 */
[----:B------:R-:W-:Y:S02]  /*8db0*/  IMAD.MOV.U32 R8, RZ, RZ, R174 ;  /* 0x000000ffff087224 */ /* 0x000fe400078e00ae */
[----:B------:R-:W-:Y:S02]  /*8dc0*/  IMAD.MOV.U32 R174, RZ, RZ, R175 ;  /* 0x000000ffffae7224 */ /* 0x000fe400078e00af */
[----:B---3--:R-:W-:Y:S01]  /*8dd0*/  FADD.FTZ R0, R7, R0 ;  /* 0x0000000007007221 */ /* 0x008fe20000010000 */
[----:B------:R-:W-:Y:S01]  /*8de0*/  IMAD.MOV.U32 R175, RZ, RZ, R169 ;  /* 0x000000ffffaf7224 */ /* 0x000fe200078e00a9 */
[----:B------:R-:W-:Y:S01]  /*8df0*/  LOP3.LUT R169, R229, R2, RZ, 0x3c, !PT ;  /* 0x00000002e5a97212 */ /* 0x000fe200078e3cff */
[----:B------:R-:W-:Y:S02]  /*8e00*/  IMAD.MOV.U32 R5, RZ, RZ, R196 ;  /* 0x000000ffff057224 */ /* 0x000fe400078e00c4 */
[----:B------:R-:W-:-:S02]  /*8e10*/  IMAD.MOV.U32 R196, RZ, RZ, R9 ;  /* 0x000000ffffc47224 */ /* 0x000fc400078e0009 */
[----:B------:R-:W-:Y:S02]  /*8e20*/  IMAD.MOV.U32 R9, RZ, RZ, R17 ;  /* 0x000000ffff097224 */ /* 0x000fe400078e0011 */
[----:B--2---:R-:W-:Y:S01]  /*8e30*/  FADD.FTZ R17, R6, R0 ;  /* 0x0000000006117221 */ /* 0x004fe20000010000 */
[----:B------:R-:W-:Y:S01]  /*8e40*/  @!P3 HADD2 R177, -R116.H0_H0, -RZ.H0_H0 ;  /* 0xa00000ff74b1b230 */ /* 0x000fe20000000900 */
[----:B------:R-:W-:Y:S01]  /*8e50*/  LOP3.LUT R0, R169, R199, RZ, 0x3c, !PT ;  /* 0x000000c7a9007212 */ /* 0x000fe200078e3cff */
[----:B------:R-:W-:-:S03]  /*8e60*/  IMAD.MOV.U32 R202, RZ, RZ, R25 ;  /* 0x000000ffffca7224 */ /* 0x000fc600078e0019 */
[----:B------:R-:W-:Y:S01]  /*8e70*/  @!P3 PRMT R116, R177, 0x5410, RZ ;  /* 0x00005410b174b816 */ /* 0x000fe200000000ff */
[----:B------:R-:W-:Y:S01]  /*8e80*/  IMAD.WIDE.U32 R24, R0, -0x326172a9, RZ ;  /* 0xcd9e8d5700187825 */ /* 0x000fe200078e00ff */
[----:B------:R-:W-:-:S03]  /*8e90*/  F2FP.F16.F32.PACK_AB R20, R6, R7 ;  /* 0x000000070614723e */ /* 0x000fc600000000ff */
[----:B------:R-:W-:Y:S02]  /*8ea0*/  IMAD.MOV.U32 R177, RZ, RZ, R197 ;  /* 0x000000ffffb17224 */ /* 0x000fe400078e00c5 */
[----:B------:R1:W2:Y:S01]  /*8eb0*/  LDL.LU R197, [R1+0x384] ;  /* 0x0003840001c57983 */ /* 0x0002a20000300800 */
[----:B------:R-:W-:-:S03]  /*8ec0*/  LOP3.LUT R6, R25, R225, R208, 0x96, !PT ;  /* 0x000000e119067212 */ /* 0x000fc600078e96d0 */
[----:B------:R1:W3:Y:S04]  /*8ed0*/  LDL.LU R201, [R1+0x380] ;  /* 0x0003800001c97983 */ /* 0x0002e80000300800 */
[----:B------:R1:W4:Y:S04]  /*8ee0*/  LDL.LU R203, [R1+0x37c] ;  /* 0x00037c0001cb7983 */ /* 0x0003280000300800 */
[----:B------:R1:W4:Y:S04]  /*8ef0*/  LDL.LU R204, [R1+0x378] ;  /* 0x0003780001cc7983 */ /* 0x0003280000300800 */
[----:B------:R-:W2:Y:S01]  /*8f00*/  LDL.LU.64 R208, [R1+0x370] ;  /* 0x0003700001d07983 */ /* 0x000ea20000300a00 */
[----:B------:R-:W-:Y:S01]  /*8f10*/  IMAD.MOV.U32 R2, RZ, RZ, R8 ;  /* 0x000000ffff027224 */ /* 0x000fe200078e0008 */
[----:B------:R-:W-:-:S02]  /*8f20*/  LOP3.LUT R8, R109, R224, R24, 0x96, !PT ;  /* 0x000000e06d087212 */ /* 0x000fc400078e9618 */
[----:B------:R-:W-:Y:S02]  /*8f30*/  F2FP.F16.F32.PACK_AB R19, R19, R18 ;  /* 0x000000121313723e */ /* 0x000fe400000000ff */
[----:B------:R-:W-:Y:S01]  /*8f40*/  F2FP.F16.F32.PACK_AB R18, R10, R11 ;  /* 0x0000000b0a12723e */ /* 0x000fe200000000ff */
[----:B------:R-:W-:Y:S02]  /*8f50*/  IMAD.MOV.U32 R11, RZ, RZ, R5 ;  /* 0x000000ffff0b7224 */ /* 0x000fe400078e0005 */
[----:B------:R-:W-:Y:S02]  /*8f60*/  IMAD.MOV.U32 R5, RZ, RZ, R9 ;  /* 0x000000ffff057224 */ /* 0x000fe400078e0009 */
[----:B------:R-:W-:-:S04]  /*8f70*/  IMAD.WIDE.U32 R6, R6, -0x2daee0ad, RZ ;  /* 0xd2511f5306067825 */ /* 0x000fc800078e00ff */
[----:B------:R-:W-:Y:S01]  /*8f80*/  IMAD.WIDE.U32 R8, R8, -0x2daee0ad, RZ ;  /* 0xd2511f5308087825 */ /* 0x000fe200078e00ff */
[----:B------:R-:W-:Y:S02]  /*8f90*/  F2FP.F16.F32.PACK_AB R21, R14, R21 ;  /* 0x000000150e15723e */ /* 0x000fe400000000ff */
[----:B------:R-:W-:Y:S02]  /*8fa0*/  LOP3.LUT R14, R7, R232, R206, 0x96, !PT ;  /* 0x000000e8070e7212 */ /* 0x000fe400078e96ce */
[----:B------:R-:W-:Y:S01]  /*8fb0*/  LOP3.LUT R10, R9, R241, R6, 0x96, !PT ;  /* 0x000000f1090a7212 */ /* 0x000fe200078e9606 */
[----:B------:R-:W-:Y:S02]  /*8fc0*/  IMAD.MOV.U32 R0, RZ, RZ, R202 ;  /* 0x000000ffff007224 */ /* 0x000fe400078e00ca */
[----:B------:R-:W-:Y:S02]  /*8fd0*/  IMAD.MOV.U32 R202, RZ, RZ, R176 ;  /* 0x000000ffffca7224 */ /* 0x000fe400078e00b0 */
[----:B------:R-:W-:-:S02]  /*8fe0*/  IMAD.MOV.U32 R176, RZ, RZ, R15 ;  /* 0x000000ffffb07224 */ /* 0x000fc400078e000f */
        /* <DEDUP_REMOVED lines=9> */
[----:B------:R-:W-:Y:S02]  /*9080*/  IMAD.MOV.U32 R15, RZ, RZ, R9 ;  /* 0x000000ffff0f7224 */ /* 0x000fe400078e0009 */
[----:B------:R-:W-:-:S04]  /*9090*/  IMAD.WIDE.U32 R8, R8, -0x326172a9, RZ ;  /* 0xcd9e8d5708087825 */ /* 0x000fc800078e00ff */
[----:B------:R-:W-:Y:S01]  /*90a0*/  IMAD.WIDE.U32 R6, R6, -0x326172a9, RZ ;  /* 0xcd9e8d5706067825 */ /* 0x000fe200078e00ff */
[----:B------:R-:W-:-:S03]  /*90b0*/  LOP3.LUT R10, R9, R235, R10, 0x96, !PT ;  /* 0x000000eb090a7212 */ /* 0x000fc600078e960a */
[----:B------:R-:W-:Y:S01]  /*90c0*/  IMAD.MOV.U32 R11, RZ, RZ, R0 ;  /* 0x000000ffff0b7224 */ /* 0x000fe200078e0000 */
[----:B------:R-:W-:Y:S01]  /*90d0*/  LOP3.LUT R0, R7, R135, R8, 0x96, !PT ;  /* 0x0000008707007212 */ /* 0x000fe200078e9608 */
[----:B------:R-:W-:-:S03]  /*90e0*/  IMAD.MOV.U32 R9, RZ, RZ, R2 ;  /* 0x000000ffff097224 */ /* 0x000fc600078e0002 */
[----:B------:R-:W-:-:S04]  /*90f0*/  LOP3.LUT R2, R0, 0xff, RZ, 0xc0, !PT ;  /* 0x000000ff00027812 */ /* 0x000fc800078ec0ff */
[----:B------:R-:W-:Y:S02]  /*9100*/  ISETP.GE.U32.AND P1, PT, R193, R2, PT ;  /* 0x00000002c100720c */ /* 0x000fe40003f26070 */
[----:B------:R-:W-:-:S04]  /*9110*/  LOP3.LUT R2, R0, 0xffff, RZ, 0xc0, !PT ;  /* 0x0000ffff00027812 */ /* 0x000fc800078ec0ff */
[----:B------:R-:W-:-:S04]  /*9120*/  SHF.R.U32.HI R2, RZ, 0x8, R2 ;  /* 0x00000008ff027819 */ /* 0x000fc80000011602 */
[----:B------:R-:W-:-:S04]  /*9130*/  LOP3.LUT R2, R2, 0xffff, RZ, 0xc0, !PT ;  /* 0x0000ffff02027812 */ /* 0x000fc800078ec0ff */
[----:B------:R-:W-:Y:S01]  /*9140*/  ISETP.GE.U32.AND P4, PT, R193, R2, PT ;  /* 0x00000002c100720c */ /* 0x000fe20003f86070 */
[----:B------:R-:W-:Y:S02]  /*9150*/  IMAD.MOV.U32 R2, RZ, RZ, R15 ;  /* 0x000000ffff027224 */ /* 0x000fe400078e000f */
[----:B------:R1:W-:Y:S08]  /*9160*/  MUFU.EX2 R15, R223 ;  /* 0x000000df000f7308 */ /* 0x0003f00000000800 */
[----:B------:R1:W1:Y:S02]  /*9170*/  MUFU.EX2 R8, R227 ;  /* 0x000000e300087308 */ /* 0x0002640000000800 */
[----:B-1----:R-:W-:Y:S01]  /*9180*/  IMAD.MOV.U32 R223, RZ, RZ, R2 ;  /* 0x000000ffffdf7224 */ /* 0x002fe200078e0002 */
[----:B------:R-:W-:-:S02]  /*9190*/  SHF.R.U32.HI R2, RZ, 0x10, R0 ;  /* 0x00000010ff027819 */ /* 0x000fc40000011600 */
[----:B------:R-:W-:-:S04]  /*91a0*/  SHF.R.U32.HI R0, RZ, 0x18, R0 ;  /* 0x00000018ff007819 */ /* 0x000fc80000011600 */
[----:B------:R-:W-:Y:S01]  /*91b0*/  ISETP.GE.U32.AND P3, PT, R193, R0, PT ;  /* 0x00000000c100720c */ /* 0x000fe20003f66070 */
[----:B------:R-:W-:Y:S02]  /*91c0*/  IMAD.MOV.U32 R0, RZ, RZ, R11 ;  /* 0x000000ffff007224 */ /* 0x000fe400078e000b */
[----:B------:R-:W-:Y:S01]  /*91d0*/  IMAD.MOV.U32 R227, RZ, RZ, R9 ;  /* 0x000000ffffe37224 */ /* 0x000fe200078e0009 */
[----:B------:R1:W-:Y:S01]  /*91e0*/  MUFU.EX2 R11, R226 ;  /* 0x000000e2000b7308 */ /* 0x0003e20000000800 */
[----:B------:R-:W-:-:S07]  /*91f0*/  LOP3.LUT R2, R2, 0xff, RZ, 0xc0, !PT ;  /* 0x000000ff02027812 */ /* 0x000fce00078ec0ff */
[----:B------:R-:W1:Y:S01]  /*9200*/  MUFU.EX2 R9, R230 ;  /* 0x000000e600097308 */ /* 0x000e620000000800 */
[----:B------:R-:W-:Y:S01]  /*9210*/  ISETP.GE.U32.AND P5, PT, R193, R2, PT ;  /* 0x00000002c100720c */ /* 0x000fe20003fa6070 */
[----:B-1----:R-:W-:Y:S01]  /*9220*/  IMAD.MOV.U32 R226, RZ, RZ, R0 ;  /* 0x000000ffffe27224 */ /* 0x002fe200078e0000 */
[----:B------:R-:W-:-:S04]  /*9230*/  LOP3.LUT R0, R6, 0xff, RZ, 0xc0, !PT ;  /* 0x000000ff06007812 */ /* 0x000fc800078ec0ff */
[----:B------:R-:W-:Y:S01]  /*9240*/  ISETP.GE.U32.AND P2, PT, R193, R0, PT ;  /* 0x00000000c100720c */ /* 0x000fe20003f46070 */
[----:B------:R-:W-:Y:S01]  /*9250*/  IMAD.MOV.U32 R0, RZ, RZ, R5 ;  /* 0x000000ffff007224 */ /* 0x000fe200078e0005 */
[----:B------:R-:W-:Y:S02]  /*9260*/  LOP3.LUT R5, R6, 0xffff, RZ, 0xc0, !PT ;  /* 0x0000ffff06057812 */ /* 0x000fe400078ec0ff */
[----:B------:R-:W-:Y:S01]  /*9270*/  SHF.R.U32.HI R2, RZ, 0x10, R6 ;  /* 0x00000010ff027819 */ /* 0x000fe20000011606 */
[----:B------:R-:W-:Y:S01]  /*9280*/  IMAD.MOV.U32 R7, RZ, RZ, R0 ;  /* 0x000000ffff077224 */ /* 0x000fe200078e0000 */
[----:B------:R-:W-:Y:S01]  /*9290*/  SHF.R.U32.HI R6, RZ, 0x18, R6 ;  /* 0x00000018ff067819 */ /* 0x000fe20000011606 */
[----:B------:R-:W-:-:S03]  /*92a0*/  FADD.FTZ R0, R8, R16 ;  /* 0x0000001008007221 */ /* 0x000fc60000010000 */
[----:B------:R-:W-:Y:S01]  /*92b0*/  ISETP.GE.U32.AND P0, PT, R193, R6, PT ;  /* 0x00000006c100720c */ /* 0x000fe20003f06070 */
[----:B------:R-:W-:Y:S02]  /*92c0*/  IMAD.MOV.U32 R6, RZ, RZ, R183 ;  /* 0x000000ffff067224 */ /* 0x000fe400078e00b7 */
[C---:B------:R-:W-:Y:S01]  /*92d0*/  FADD.FTZ R183, R9.reuse, R0 ;  /* 0x0000000009b77221 */ /* 0x040fe20000010000 */
[----:B------:R-:W-:Y:S01]  /*92e0*/  F2FP.F16.F32.PACK_AB R9, R9, R8 ;  /* 0x000000080909723e */ /* 0x000fe200000000ff */
[----:B------:R-:W-:Y:S01]  /*92f0*/  FADD.FTZ R0, R15, R17 ;  /* 0x000000110f007221 */ /* 0x000fe20000010000 */
[----:B------:R-:W-:Y:S01]  /*9300*/  IMAD.MOV.U32 R17, RZ, RZ, R226 ;  /* 0x000000ffff117224 */ /* 0x000fe200078e00e2 */
[C---:B------:R-:W-:Y:S02]  /*9310*/  PRMT R112, R19.reuse, 0x7610, R112 ;  /* 0x0000761013707816 */ /* 0x040fe40000000070 */
[----:B------:R-:W-:Y:S02]  /*9320*/  PRMT R111, R19, 0x7632, R111 ;  /* 0x00007632136f7816 */ /* 0x000fe4000000006f */
[----:B------:R-:W-:Y:S01]  /*9330*/  MUFU.EX2 R19, R213 ;  /* 0x000000d500137308 */ /* 0x000fe20000000800 */
[----:B------:R-:W-:Y:S01]  /*9340*/  @!P1 HADD2 R191, -R112.H0_H0, -RZ.H0_H0 ;  /* 0xa00000ff70bf9230 */ /* 0x000fe20000000900 */
[----:B------:R-:W-:-:S02]  /*9350*/  PRMT R110, R18, 0x7632, R110 ;  /* 0x00007632126e7816 */ /* 0x000fc4000000006e */
[----:B------:R-:W-:Y:S01]  /*9360*/  PRMT R107, R18, 0x7610, R107 ;  /* 0x00007610126b7816 */ /* 0x000fe2000000006b */
[----:B--2---:R-:W-:Y:S02]  /*9370*/  IMAD.MOV.U32 R230, RZ, RZ, R208 ;  /* 0x000000ffffe67224 */ /* 0x004fe400078e00d0 */
[----:B------:R1:W2:Y:S01]  /*9380*/  LDL.LU R208, [R1+0x36c] ;  /* 0x00036c0001d07983 */ /* 0x0002a20000300800 */
[----:B------:R-:W-:-:S03]  /*9390*/  IMAD.MOV.U32 R16, RZ, RZ, R209 ;  /* 0x000000ffff107224 */ /* 0x000fc600078e00d1 */
[----:B------:R1:W2:Y:S01]  /*93a0*/  LDL.LU R209, [R1+0x368] ;  /* 0x0003680001d17983 */ /* 0x0002a20000300800 */
[----:B------:R-:W-:Y:S02]  /*93b0*/  IMAD.MOV.U32 R8, RZ, RZ, R16 ;  /* 0x000000ffff087224 */ /* 0x000fe400078e0010 */
[----:B------:R-:W-:Y:S02]  /*93c0*/  IMAD.MOV.U32 R16, RZ, RZ, R223 ;  /* 0x000000ffff107224 */ /* 0x000fe400078e00df */
[----:B------:R-:W-:Y:S02]  /*93d0*/  IMAD.MOV.U32 R223, RZ, RZ, R28 ;  /* 0x000000ffffdf7224 */ /* 0x000fe400078e001c */
[----:B------:R3:W-:Y:S01]  /*93e0*/  MUFU.EX2 R28, R210 ;  /* 0x000000d2001c7308 */ /* 0x0007e20000000800 */
[----:B------:R-:W-:Y:S02]  /*93f0*/  IMAD.MOV.U32 R226, RZ, RZ, R230 ;  /* 0x000000ffffe27224 */ /* 0x000fe400078e00e6 */
[----:B------:R-:W-:Y:S01]  /*9400*/  IMAD.MOV.U32 R230, RZ, RZ, R227 ;  /* 0x000000ffffe67224 */ /* 0x000fe200078e00e3 */
[----:B---3--:R1:W3:Y:S01]  /*9410*/  LDL.LU R210, [R1+0x364] ;  /* 0x0003640001d27983 */ /* 0x0082e20000300800 */
[----:B------:R-:W-:-:S02]  /*9420*/  IMAD.MOV.U32 R227, RZ, RZ, R184 ;  /* 0x000000ffffe37224 */ /* 0x000fc400078e00b8 */
[C---:B------:R-:W-:Y:S01]  /*9430*/  FADD.FTZ R184, R11.reuse, R0 ;  /* 0x000000000bb87221 */ /* 0x040fe20000010000 */
[----:B------:R1:W3:Y:S01]  /*9440*/  LDL.LU R213, [R1+0x360] ;  /* 0x0003600001d57983 */ /* 0x0002e20000300800 */
[----:B------:R-:W-:Y:S01]  /*9450*/  F2FP.F16.F32.PACK_AB R11, R11, R15 ;  /* 0x0000000f0b0b723e */ /* 0x000fe200000000ff */
[----:B------:R-:W-:Y:S01]  /*9460*/  IMAD.MOV.U32 R15, RZ, RZ, R216 ;  /* 0x000000ffff0f7224 */ /* 0x000fe200078e00d8 */
[----:B------:R-:W-:Y:S01]  /*9470*/  LOP3.LUT R0, R2, 0xff, RZ, 0xc0, !PT ;  /* 0x000000ff02007812 */ /* 0x000fe200078ec0ff */
[----:B------:R-:W-:Y:S01]  /*9480*/  IMAD.MOV.U32 R2, RZ, RZ, R17 ;  /* 0x000000ffff027224 */ /* 0x000fe200078e0011 */
[----:B------:R1:W3:Y:S01]  /*9490*/  LDL.LU R216, [R1+0x35c] ;  /* 0x00035c0001d87983 */ /* 0x0002e20000300800 */
[----:B------:R-:W-:Y:S02]  /*94a0*/  IMAD.MOV.U32 R17, RZ, RZ, R16 ;  /* 0x000000ffff117224 */ /* 0x000fe400078e0010 */
[----:B------:R-:W-:Y:S01]  /*94b0*/  IMAD.MOV.U32 R16, RZ, RZ, R226 ;  /* 0x000000ffff107224 */ /* 0x000fe200078e00e2 */
[----:B------:R-:W-:-:S02]  /*94c0*/  PRMT R226, R112, 0x5410, R111 ;  /* 0x0000541070e27816 */ /* 0x000fc4000000006f */
[----:B------:R-:W-:Y:S01]  /*94d0*/  @!P1 PRMT R112, R191, 0x5410, RZ ;  /* 0x00005410bf709816 */ /* 0x000fe200000000ff */
[----:B------:R-:W-:Y:S01]  /*94e0*/  IMAD.MOV.U32 R191, RZ, RZ, R6 ;  /* 0x000000ffffbf7224 */ /* 0x000fe200078e0006 */
[----:B------:R-:W-:Y:S01]  /*94f0*/  ISETP.GE.U32.AND P1, PT, R193, R0, PT ;  /* 0x00000000c100720c */ /* 0x000fe20003f26070 */
[----:B------:R-:W-:Y:S02]  /*9500*/  IMAD.MOV.U32 R0, RZ, RZ, R7 ;  /* 0x000000ffff007224 */ /* 0x000fe400078e0007 */
[----:B------:R-:W-:-:S04]  /*9510*/  IMAD.WIDE.U32 R6, R10, -0x2daee0ad, RZ ;  /* 0xd2511f530a067825 */ /* 0x000fc800078e00ff */
[----:B------:R-:W-:Y:S02]  /*9520*/  @!P4 HADD2 R197, -R111.H0_H0, -RZ.H0_H0 ;  /* 0xa00000ff6fc5c230 */ /* 0x000fe40000000900 */
[----:B------:R-:W-:Y:S01]  /*9530*/  IMAD.MOV.U32 R10, RZ, RZ, R0 ;  /* 0x000000ffff0a7224 */ /* 0x000fe200078e0000 */
[----:B------:R-:W-:Y:S01]  /*9540*/  LOP3.LUT R0, R7, R155, R14, 0x96, !PT ;  /* 0x0000009b07007212 */ /* 0x000fe200078e960e */
[----:B------:R-:W-:Y:S01]  /*9550*/  IMAD.MOV.U32 R14, RZ, RZ, R2 ;  /* 0x000000ffff0e7224 */ /* 0x000fe200078e0002 */
[----:B------:R-:W-:Y:S01]  /*9560*/  SHF.R.U32.HI R2, RZ, 0x8, R5 ;  /* 0x00000008ff027819 */ /* 0x000fe20000011605 */
[----:B------:R-:W-:Y:S02]  /*9570*/  IMAD.MOV.U32 R5, RZ, RZ, R215 ;  /* 0x000000ffff057224 */ /* 0x000fe400078e00d7 */
[----:B------:R-:W-:Y:S01]  /*9580*/  IMAD.MOV.U32 R18, RZ, RZ, R10 ;  /* 0x000000ffff127224 */ /* 0x000fe200078e000a */
[----:B------:R-:W-:Y:S01]  /*9590*/  LOP3.LUT R2, R2, 0xffff, RZ, 0xc0, !PT ;  /* 0x0000ffff02027812 */ /* 0x000fe200078ec0ff */
[----:B------:R4:W1:Y:S01]  /*95a0*/  MUFU.EX2 R10, R248 ;  /* 0x000000f8000a7308 */ /* 0x0008620000000800 */
[----:B------:R-:W-:Y:S01]  /*95b0*/  @!P4 PRMT R111, R197, 0x5410, RZ ;  /* 0x00005410c56fc816 */ /* 0x000fe200000000ff */
[----:B------:R-:W-:-:S02]  /*95c0*/  IMAD.MOV.U32 R197, RZ, RZ, R5 ;  /* 0x000000ffffc57224 */ /* 0x000fc400078e0005 */
[----:B------:R-:W-:Y:S01]  /*95d0*/  @!P3 HADD2 R201, -R110.H0_H0, -RZ.H0_H0 ;  /* 0xa00000ff6ec9b230 */ /* 0x000fe20000000900 */
[----:B------:R-:W-:Y:S01]  /*95e0*/  LOP3.LUT R5, R6, 0xff, RZ, 0xc0, !PT ;  /* 0x000000ff06057812 */ /* 0x000fe200078ec0ff */
[----:B------:R1:W3:Y:S01]  /*95f0*/  LDL.LU R215, [R1+0x358] ;  /* 0x0003580001d77983 */ /* 0x0002e20000300800 */
[----:B------:R-:W-:Y:S01]  /*9600*/  ISETP.GE.U32.AND P4, PT, R193, R2, PT ;  /* 0x00000002c100720c */ /* 0x000fe20003f86070 */
[----:B----4-:R-:W-:-:S04]  /*9610*/  IMAD.MOV.U32 R248, RZ, RZ, R8 ;  /* 0x000000fffff87224 */ /* 0x010fc800078e0008 */
[----:B------:R-:W-:Y:S01]  /*9620*/  IMAD.MOV.U32 R2, RZ, RZ, R248 ;  /* 0x000000ffff027224 */ /* 0x000fe200078e00f8 */
[----:B------:R-:W-:Y:S02]  /*9630*/  PRMT R248, R107, 0x5410, R110 ;  /* 0x000054106bf87816 */ /* 0x000fe4000000006e */
[----:B------:R-:W-:Y:S02]  /*9640*/  @!P3 PRMT R110, R201, 0x5410, RZ ;  /* 0x00005410c96eb816 */ /* 0x000fe400000000ff */
[----:B------:R-:W-:Y:S02]  /*9650*/  ISETP.GE.U32.AND P3, PT, R193, R5, PT ;  /* 0x00000005c100720c */ /* 0x000fe40003f66070 */
[----:B------:R4:W1:Y:S02]  /*9660*/  MUFU.EX2 R5, R252 ;  /* 0x000000fc00057308 */ /* 0x0008640000000800 */
[----:B----4-:R-:W-:-:S06]  /*9670*/  IMAD.MOV.U32 R252, RZ, RZ, R18 ;  /* 0x000000fffffc7224 */ /* 0x010fcc00078e0012 */
[----:B------:R4:W-:Y:S02]  /*9680*/  MUFU.EX2 R18, R217 ;  /* 0x000000d900127308 */ /* 0x0009e40000000800 */
[----:B----4-:R4:W4:Y:S01]  /*9690*/  LDL.LU R217, [R1+0x354] ;  /* 0x0003540001d97983 */ /* 0x0109220000300800 */
[----:B------:R-:W-:Y:S02]  /*96a0*/  IMAD.MOV.U32 R201, RZ, RZ, R2 ;  /* 0x000000ffffc97224 */ /* 0x000fe400078e0002 */
[----:B------:R-:W-:Y:S01]  /*96b0*/  @!P5 HADD2 R203, -R107.H0_H0, -RZ.H0_H0 ;  /* 0xa00000ff6bcbd230 */ /* 0x000fe20000000900 */
[----:B------:R-:W-:-:S04]  /*96c0*/  SHF.R.U32.HI R2, RZ, 0x10, R0 ;  /* 0x00000010ff027819 */ /* 0x000fc80000011600 */
[----:B------:R-:W-:Y:S02]  /*96d0*/  LOP3.LUT R2, R2, 0xff, RZ, 0xc0, !PT ;  /* 0x000000ff02027812 */ /* 0x000fe400078ec0ff */
[----:B------:R-:W-:Y:S01]  /*96e0*/  @!P5 PRMT R107, R203, 0x5410, RZ ;  /* 0x00005410cb6bd816 */ /* 0x000fe200000000ff */
[----:B------:R-:W-:Y:S01]  /*96f0*/  IMAD.MOV.U32 R203, RZ, RZ, R17 ;  /* 0x000000ffffcb7224 */ /* 0x000fe200078e0011 */
[----:B------:R-:W-:Y:S02]  /*9700*/  ISETP.GE.U32.AND P5, PT, R193, R2, PT ;  /* 0x00000002c100720c */ /* 0x000fe40003fa6070 */
[C---:B------:R-:W-:Y:S01]  /*9710*/  PRMT R106, R21.reuse, 0x7610, R106 ;  /* 0x00007610156a7816 */ /* 0x040fe2000000006a */
[----:B------:R-:W-:Y:S02]  /*9720*/  IMAD.MOV.U32 R2, RZ, RZ, R203 ;  /* 0x000000ffff027224 */ /* 0x000fe400078e00cb */
[----:B-1----:R-:W-:Y:S01]  /*9730*/  FADD.FTZ R183, R10, R183 ;  /* 0x000000b70ab77221 */ /* 0x002fe20000010000 */
[----:B------:R-:W-:Y:S01]  /*9740*/  IMAD.MOV.U32 R203, RZ, RZ, R16 ;  /* 0x000000ffffcb7224 */ /* 0x000fe200078e0010 */
[----:B------:R-:W-:Y:S01]  /*9750*/  PRMT R105, R21, 0x7632, R105 ;  /* 0x0000763215697816 */ /* 0x000fe20000000069 */
[----:B------:R-:W-:-:S02]  /*9760*/  @!P2 HADD2 R204, -R106.H0_H0, -RZ.H0_H0 ;  /* 0xa00000ff6acca230 */ /* 0x000fc40000000900 */
[C---:B------:R-:W-:Y:S01]  /*9770*/  FADD.FTZ R183, R5.reuse, R183 ;  /* 0x000000b705b77221 */ /* 0x040fe20000010000 */
[----:B------:R-:W-:Y:S01]  /*9780*/  IMAD.MOV.U32 R21, RZ, RZ, R203 ;  /* 0x000000ffff157224 */ /* 0x000fe200078e00cb */
[----:B------:R-:W-:Y:S01]  /*9790*/  F2FP.F16.F32.PACK_AB R5, R5, R10 ;  /* 0x0000000a0505723e */ /* 0x000fe200000000ff */
[----:B------:R-:W-:Y:S02]  /*97a0*/  IMAD.MOV.U32 R203, RZ, RZ, R252 ;  /* 0x000000ffffcb7224 */ /* 0x000fe400078e00fc */
[----:B------:R-:W-:Y:S01]  /*97b0*/  IMAD.MOV.U32 R252, RZ, RZ, R230 ;  /* 0x000000fffffc7224 */ /* 0x000fe200078e00e6 */
[----:B------:R-:W-:Y:S01]  /*97c0*/  PRMT R230, R106, 0x5410, R105 ;  /* 0x000054106ae67816 */ /* 0x000fe20000000069 */
[----:B------:R-:W-:Y:S01]  /*97d0*/  IMAD.MOV.U32 R10, RZ, RZ, R2 ;  /* 0x000000ffff0a7224 */ /* 0x000fe200078e0002 */
[----:B------:R-:W-:Y:S01]  /*97e0*/  @!P2 PRMT R106, R204, 0x5410, RZ ;  /* 0x00005410cc6aa816 */ /* 0x000fe200000000ff */
[----:B------:R-:W-:Y:S01]  /*97f0*/  IMAD.MOV.U32 R204, RZ, RZ, R15 ;  /* 0x000000ffffcc7224 */ /* 0x000fe200078e000f */
[----:B------:R-:W-:-:S04]  /*9800*/  LOP3.LUT R2, R0, 0xff, RZ, 0xc0, !PT ;  /* 0x000000ff00027812 */ /* 0x000fc800078ec0ff */
[----:B------:R-:W-:Y:S01]  /*9810*/  ISETP.GE.U32.AND P2, PT, R193, R2, PT ;  /* 0x00000002c100720c */ /* 0x000fe20003f46070 */
[----:B------:R-:W-:Y:S01]  /*9820*/  IMAD.MOV.U32 R2, RZ, RZ, R204 ;  /* 0x000000ffff027224 */ /* 0x000fe200078e00cc */
[C---:B------:R-:W-:Y:S02]  /*9830*/  PRMT R103, R20.reuse, 0x7610, R103 ;  /* 0x0000761014677816 */ /* 0x040fe40000000067 */
[----:B------:R-:W-:Y:S01]  /*9840*/  PRMT R104, R20, 0x7632, R104 ;  /* 0x0000763214687816 */ /* 0x000fe20000000068 */
[----:B------:R-:W-:Y:S01]  /*9850*/  IMAD.MOV.U32 R20, RZ, RZ, R10 ;  /* 0x000000ffff147224 */ /* 0x000fe200078e000a */
[----:B------:R-:W-:Y:S01]  /*9860*/  LOP3.LUT R7, R6, 0xffff, RZ, 0xc0, !PT ;  /* 0x0000ffff06077812 */ /* 0x000fe200078ec0ff */
[----:B------:R1:W1:Y:S01]  /*9870*/  MUFU.EX2 R10, R238 ;  /* 0x000000ee000a7308 */ /* 0x0002620000000800 */
[C---:B------:R-:W-:Y:S02]  /*9880*/  PRMT R102, R9.reuse, 0x7610, R102 ;  /* 0x0000761009667816 */ /* 0x040fe40000000066 */
[----:B------:R-:W-:-:S02]  /*9890*/  PRMT R101, R9, 0x7632, R101 ;  /* 0x0000763209657816 */ /* 0x000fc40000000065 */
[----:B------:R-:W-:-:S03]  /*98a0*/  SHF.R.U32.HI R8, RZ, 0x10, R6 ;  /* 0x00000010ff087819 */ /* 0x000fc60000011606 */
[----:B------:R-:W-:Y:S01]  /*98b0*/  MUFU.EX2 R32, R32 ;  /* 0x0000002000207308 */ /* 0x000fe20000000800 */
[----:B-1----:R-:W-:-:S07]  /*98c0*/  PRMT R238, R102, 0x5410, R101 ;  /* 0x0000541066ee7816 */ /* 0x002fce0000000065 */
[----:B------:R-:W-:Y:S01]  /*98d0*/  MUFU.EX2 R29, R29 ;  /* 0x0000001d001d7308 */ /* 0x000fe20000000800 */
[----:B------:R-:W-:Y:S01]  /*98e0*/  FADD.FTZ R184, R10, R184 ;  /* 0x000000b80ab87221 */ /* 0x000fe20000010000 */
[----:B------:R-:W-:-:S06]  /*98f0*/  SHF.R.U32.HI R6, RZ, 0x18, R6 ;  /* 0x00000018ff067819 */ /* 0x000fcc0000011606 */
[----:B------:R-:W-:Y:S01]  /*9900*/  MUFU.EX2 R9, R236 ;  /* 0x000000ec00097308 */ /* 0x000fe20000000800 */
[C---:B------:R-:W-:Y:S02]  /*9910*/  PRMT R100, R11.reuse, 0x7610, R100 ;  /* 0x000076100b647816 */ /* 0x040fe40000000064 */
[----:B------:R-:W-:-:S05]  /*9920*/  PRMT R99, R11, 0x7632, R99 ;  /* 0x000076320b637816 */ /* 0x000fca0000000063 */
[----:B------:R1:W-:Y:S01]  /*9930*/  MUFU.EX2 R17, R220 ;  /* 0x000000dc00117308 */ /* 0x0003e20000000800 */
[C---:B------:R-:W-:Y:S02]  /*9940*/  PRMT R98, R5.reuse, 0x7610, R98 ;  /* 0x0000761005627816 */ /* 0x040fe40000000062 */
[----:B------:R-:W-:-:S05]  /*9950*/  PRMT R97, R5, 0x7632, R97 ;  /* 0x0000763205617816 */ /* 0x000fca0000000061 */
[----:B------:R3:W-:Y:S08]  /*9960*/  MUFU.EX2 R16, R218 ;  /* 0x000000da00107308 */ /* 0x0007f00000000800 */
[----:B------:R-:W-:Y:S08]  /*9970*/  MUFU.EX2 R11, R246 ;  /* 0x000000f6000b7308 */ /* 0x000ff00000000800 */
[----:B------:R-:W-:Y:S01]  /*9980*/  MUFU.EX2 R15, R222 ;  /* 0x000000de000f7308 */ /* 0x000fe20000000800 */
[----:B--2---:R-:W-:-:S02]  /*9990*/  @!P4 HADD2 R208, -R105.H0_H0, -RZ.H0_H0 ;  /* 0xa00000ff69d0c230 */ /* 0x004fc40000000900 */
[----:B------:R-:W-:-:S03]  /*99a0*/  @!P0 HADD2 R209, -R104.H0_H0, -RZ.H0_H0 ;  /* 0xa00000ff68d18230 */ /* 0x000fc60000000900 */
[----:B------:R-:W-:Y:S01]  /*99b0*/  @!P4 PRMT R105, R208, 0x5410, RZ ;  /* 0x00005410d069c816 */ /* 0x000fe200000000ff */
[----:B------:R-:W-:Y:S01]  /*99c0*/  IMAD.MOV.U32 R208, RZ, RZ, R2 ;  /* 0x000000ffffd07224 */ /* 0x000fe200078e0002 */
[----:B------:R-:W-:Y:S01]  /*99d0*/  SHF.R.U32.HI R2, RZ, 0x18, R0 ;  /* 0x00000018ff027819 */ /* 0x000fe20000011600 */
[----:B-1----:R1:W2:Y:S01]  /*99e0*/  LDL.LU R220, [R1+0x350] ;  /* 0x0003500001dc7983 */ /* 0x0022a20000300800 */
[----:B------:R-:W-:Y:S02]  /*99f0*/  LOP3.LUT R0, R0, 0xffff, RZ, 0xc0, !PT ;  /* 0x0000ffff00007812 */ /* 0x000fe400078ec0ff */
[----:B------:R-:W-:Y:S01]  /*9a00*/  ISETP.GE.U32.AND P4, PT, R193, R2, PT ;  /* 0x00000002c100720c */ /* 0x000fe20003f86070 */
[----:B---3--:R-:W-:Y:S01]  /*9a10*/  @!P1 HADD2 R210, -R103.H0_H0, -RZ.H0_H0 ;  /* 0xa00000ff67d29230 */ /* 0x008fe20000000900 */
[----:B------:R-:W-:Y:S01]  /*9a20*/  SHF.R.U32.HI R0, RZ, 0x8, R0 ;  /* 0x00000008ff007819 */ /* 0x000fe20000011600 */
[----:B------:R-:W-:Y:S01]  /*9a30*/  IMAD.MOV.U32 R2, RZ, RZ, R227 ;  /* 0x000000ffff027224 */ /* 0x000fe200078e00e3 */
[----:B------:R-:W-:Y:S01]  /*9a40*/  PRMT R227, R103, 0x5410, R104 ;  /* 0x0000541067e37816 */ /* 0x000fe20000000068 */
[----:B------:R-:W-:Y:S01]  /*9a50*/  @!P2 HADD2 R213, -R102.H0_H0, -RZ.H0_H0 ;  /* 0xa00000ff66d5a230 */ /* 0x000fe20000000900 */
[----:B------:R-:W-:Y:S01]  /*9a60*/  LOP3.LUT R0, R0, 0xffff, RZ, 0xc0, !PT ;  /* 0x0000ffff00007812 */ /* 0x000fe200078ec0ff */
[----:B------:R-:W3:Y:S01]  /*9a70*/  MUFU.EX2 R5, R249 ;  /* 0x000000f900057308 */ /* 0x000ee20000000800 */
[----:B------:R-:W-:Y:S01]  /*9a80*/  @!P1 PRMT R103, R210, 0x5410, RZ ;  /* 0x00005410d2679816 */ /* 0x000fe200000000ff */
[----:B------:R-:W-:Y:S01]  /*9a90*/  IMAD.MOV.U32 R204, RZ, RZ, R21 ;  /* 0x000000ffffcc7224 */ /* 0x000fe200078e0015 */
[----:B------:R-:W-:Y:S01]  /*9aa0*/  ISETP.GE.U32.AND P1, PT, R193, R0, PT ;  /* 0x00000000c100720c */ /* 0x000fe20003f26070 */
[----:B------:R1:W2:Y:S01]  /*9ab0*/  LDL.LU R218, [R1+0x34c] ;  /* 0x00034c0001da7983 */ /* 0x0002a20000300800 */
[----:B------:R-:W-:Y:S01]  /*9ac0*/  @!P0 PRMT R104, R209, 0x5410, RZ ;  /* 0x00005410d1688816 */ /* 0x000fe200000000ff */
[----:B------:R-:W-:-:S02]  /*9ad0*/  IMAD.MOV.U32 R209, RZ, RZ, R2 ;  /* 0x000000ffffd17224 */ /* 0x000fc400078e0002 */
[----:B------:R1:W1:Y:S01]  /*9ae0*/  MUFU.EX2 R2, R247 ;  /* 0x000000f700027308 */ /* 0x0002620000000800 */
[----:B------:R-:W-:Y:S02]  /*9af0*/  SHF.R.U32.HI R0, RZ, 0x8, R7 ;  /* 0x00000008ff007819 */ /* 0x000fe40000011607 */
[----:B------:R-:W-:Y:S01]  /*9b00*/  @!P2 PRMT R102, R213, 0x5410, RZ ;  /* 0x00005410d566a816 */ /* 0x000fe200000000ff */
[----:B------:R-:W-:Y:S01]  /*9b10*/  IMAD.MOV.U32 R210, RZ, RZ, R52 ;  /* 0x000000ffffd27224 */ /* 0x000fe200078e0034 */
[----:B------:R-:W-:Y:S02]  /*9b20*/  LOP3.LUT R0, R0, 0xffff, RZ, 0xc0, !PT ;  /* 0x0000ffff00007812 */ /* 0x000fe400078ec0ff */
[----:B---3--:R-:W-:Y:S01]  /*9b30*/  F2FP.F16.F32.PACK_AB R68, R5, R11 ;  /* 0x0000000b0544723e */ /* 0x008fe200000000ff */
[----:B------:R-:W-:Y:S01]  /*9b40*/  MUFU.EX2 R7, R234 ;  /* 0x000000ea00077308 */ /* 0x000fe20000000800 */
[----:B------:R-:W-:Y:S01]  /*9b50*/  @!P1 HADD2 R216, -R101.H0_H0, -RZ.H0_H0 ;  /* 0xa00000ff65d89230 */ /* 0x000fe20000000900 */
[----:B------:R-:W-:-:S02]  /*9b60*/  F2FP.F16.F32.PACK_AB R64, R19, R29 ;  /* 0x0000001d1340723e */ /* 0x000fc400000000ff */
[----:B------:R-:W-:Y:S02]  /*9b70*/  F2FP.F16.F32.PACK_AB R62, R17, R18 ;  /* 0x00000012113e723e */ /* 0x000fe400000000ff */
[----:B------:R-:W-:Y:S01]  /*9b80*/  F2FP.F16.F32.PACK_AB R33, R15, R16 ;  /* 0x000000100f21723e */ /* 0x000fe200000000ff */
[----:B-1----:R-:W-:Y:S01]  /*9b90*/  IMAD.MOV.U32 R247, RZ, RZ, R14 ;  /* 0x000000fffff77224 */ /* 0x002fe200078e000e */
[----:B------:R1:W3:Y:S01]  /*9ba0*/  LDL.LU R222, [R1+0x348] ;  /* 0x0003480001de7983 */ /* 0x0002e20000300800 */
[----:B------:R-:W1:Y:S01]  /*9bb0*/  MUFU.EX2 R14, R231 ;  /* 0x000000e7000e7308 */ /* 0x000e620000000800 */
[----:B------:R-:W-:Y:S02]  /*9bc0*/  ISETP.GE.U32.AND P2, PT, R193, R0, PT ;  /* 0x00000000c100720c */ /* 0x000fe40003f46070 */
[----:B------:R-:W-:Y:S02]  /*9bd0*/  LOP3.LUT R0, R8, 0xff, RZ, 0xc0, !PT ;  /* 0x000000ff08007812 */ /* 0x000fe400078ec0ff */
[----:B------:R-:W-:-:S02]  /*9be0*/  @!P1 PRMT R101, R216, 0x5410, RZ ;  /* 0x00005410d8659816 */ /* 0x000fc400000000ff */
[----:B------:R-:W-:Y:S02]  /*9bf0*/  ISETP.GE.U32.AND P1, PT, R193, R0, PT ;  /* 0x00000000c100720c */ /* 0x000fe40003f26070 */
[----:B------:R-:W-:-:S04]  /*9c00*/  F2FP.F16.F32.PACK_AB R0, R2, R10 ;  /* 0x0000000a0200723e */ /* 0x000fc800000000ff */
[C---:B------:R-:W-:Y:S02]  /*9c10*/  PRMT R96, R0.reuse, 0x7610, R96 ;  /* 0x0000761000607816 */ /* 0x040fe40000000060 */
[----:B------:R-:W-:Y:S01]  /*9c20*/  PRMT R95, R0, 0x7632, R95 ;  /* 0x00007632005f7816 */ /* 0x000fe2000000005f */
[----:B-1----:R-:W-:Y:S01]  /*9c30*/  FADD.FTZ R0, R14, R23 ;  /* 0x000000170e007221 */ /* 0x002fe20000010000 */
[----:B------:R-:W-:-:S03]  /*9c40*/  FADD.FTZ R184, R2, R184 ;  /* 0x000000b802b87221 */ /* 0x000fc60000010000 */
[----:B------:R-:W-:Y:S01]  /*9c50*/  FADD.FTZ R2, R7, R0 ;  /* 0x0000000007027221 */ /* 0x000fe20000010000 */
[----:B------:R-:W-:Y:S01]  /*9c60*/  FADD.FTZ R0, R32, R22 ;  /* 0x0000001620007221 */ /* 0x000fe20000010000 */
[----:B------:R-:W-:Y:S02]  /*9c70*/  ISETP.GE.U32.AND P0, PT, R193, R6, PT ;  /* 0x00000006c100720c */ /* 0x000fe40003f06070 */
[----:B------:R-:W1:Y:S01]  /*9c80*/  MUFU.EX2 R6, R240 ;  /* 0x000000f000067308 */ /* 0x000e620000000800 */
[----:B------:R-:W-:-:S04]  /*9c90*/  FADD.FTZ R0, R28, R0 ;  /* 0x000000001c007221 */ /* 0x000fc80000010000 */
[----:B------:R-:W-:-:S04]  /*9ca0*/  FADD.FTZ R0, R29, R0 ;  /* 0x000000001d007221 */ /* 0x000fc80000010000 */
[----:B------:R-:W-:Y:S01]  /*9cb0*/  FADD.FTZ R0, R19, R0 ;  /* 0x0000000013007221 */ /* 0x000fe20000010000 */
[----:B------:R-:W-:Y:S01]  /*9cc0*/  PRMT R234, R100, 0x5410, R99 ;  /* 0x0000541064ea7816 */ /* 0x000fe20000000063 */
[----:B------:R-:W-:Y:S02]  /*9cd0*/  FADD.FTZ R2, R9, R2 ;  /* 0x0000000209027221 */ /* 0x000fe40000010000 */
[----:B------:R-:W-:Y:S01]  /*9ce0*/  FADD.FTZ R0, R18, R0 ;  /* 0x0000000012007221 */ /* 0x000fe20000010000 */
[----:B------:R-:W-:-:S03]  /*9cf0*/  IMAD.MOV.U32 R213, RZ, RZ, R186 ;  /* 0x000000ffffd57224 */ /* 0x000fc600078e00ba */
[----:B------:R-:W-:Y:S01]  /*9d00*/  FADD.FTZ R0, R17, R0 ;  /* 0x0000000011007221 */ /* 0x000fe20000010000 */
[----:B-1----:R-:W-:Y:S01]  /*9d10*/  FADD.FTZ R2, R6, R2 ;  /* 0x0000000206027221 */ /* 0x002fe20000010000 */
[----:B------:R-:W-:Y:S01]  /*9d20*/  IMAD.MOV.U32 R186, RZ, RZ, R179 ;  /* 0x000000ffffba7224 */ /* 0x000fe200078e00b3 */
[----:B------:R1:W1:Y:S01]  /*9d30*/  MUFU.EX2 R8, R247 ;  /* 0x000000f700087308 */ /* 0x0002620000000800 */
[----:B------:R-:W-:Y:S02]  /*9d40*/  IMAD.MOV.U32 R179, RZ, RZ, R53 ;  /* 0x000000ffffb37224 */ /* 0x000fe400078e0035 */
[----:B------:R-:W-:Y:S01]  /*9d50*/  FADD.FTZ R0, R16, R0 ;  /* 0x0000000010007221 */ /* 0x000fe20000010000 */
[----:B------:R-:W-:Y:S01]  /*9d60*/  F2FP.F16.F32.PACK_AB R73, R7, R14 ;  /* 0x0000000e0749723e */ /* 0x000fe200000000ff */
[----:B------:R-:W-:Y:S01]  /*9d70*/  FADD.FTZ R2, R11, R2 ;  /* 0x000000020b027221 */ /* 0x000fe20000010000 */
[----:B----4-:R-:W-:-:S05]  /*9d80*/  @!P4 HADD2 R217, -R99.H0_H0, -RZ.H0_H0 ;  /* 0xa00000ff63d9c230 */ /* 0x010fca0000000900 */
[----:B------:R-:W-:Y:S01]  /*9d90*/  @!P4 PRMT R99, R217, 0x5410, RZ ;  /* 0x00005410d963c816 */ /* 0x000fe200000000ff */
[----:B------:R-:W-:-:S04]  /*9da0*/  IMAD.WIDE.U32 R216, R54, -0x326172a9, RZ ;  /* 0xcd9e8d5736d87825 */ /* 0x000fc800078e00ff */
[----:B------:R-:W-:Y:S01]  /*9db0*/  VIADD R54, R54, 0x4 ;  /* 0x0000000436367836 */ /* 0x000fe20000000000 */
[----:B------:R-:W4:Y:S03]  /*9dc0*/  MUFU.EX2 R7, R181 ;  /* 0x000000b500077308 */ /* 0x000f260000000800 */
[----:B------:R-:W-:Y:S01]  /*9dd0*/  IMAD.WIDE.U32 R52, R54, -0x326172a9, RZ ;  /* 0xcd9e8d5736347825 */ /* 0x000fe200078e00ff */
[----:B------:R-:W-:-:S03]  /*9de0*/  F2FP.F16.F32.PACK_AB R69, R6, R9 ;  /* 0x000000090645723e */ /* 0x000fc600000000ff */
[----:B-1----:R-:W-:Y:S02]  /*9df0*/  IMAD.MOV.U32 R247, RZ, RZ, R20 ;  /* 0x000000fffff77224 */ /* 0x002fe400078e0014 */
[----:B------:R-:W-:Y:S01]  /*9e00*/  FADD.FTZ R20, R15, R0 ;  /* 0x000000000f147221 */ /* 0x000fe20000010000 */
[----:B------:R-:W-:Y:S01]  /*9e10*/  LOP3.LUT R0, R56, R53, RZ, 0x3c, !PT ;  /* 0x0000003538007212 */ /* 0x000fe200078e3cff */
[----:B------:R-:W-:Y:S01]  /*9e20*/  FADD.FTZ R2, R5, R2 ;  /* 0x0000000205027221 */ /* 0x000fe20000010000 */
[----:B------:R-:W1:Y:S03]  /*9e30*/  MUFU.EX2 R6, R4 ;  /* 0x0000000400067308 */ /* 0x000e660000000800 */
[----:B------:R-:W-:-:S05]  /*9e40*/  IMAD.WIDE.U32 R18, R0, -0x2daee0ad, RZ ;  /* 0xd2511f5300127825 */ /* 0x000fca00078e00ff */
[----:B------:R-:W1:Y:S01]  /*9e50*/  MUFU.EX2 R5, R209 ;  /* 0x000000d100057308 */ /* 0x000e620000000800 */
[----:B------:R-:W-:Y:S01]  /*9e60*/  LOP3.LUT R0, R19, R192, R198, 0x96, !PT ;  /* 0x000000c013007212 */ /* 0x000fe200078e96c6 */
[----:B------:R-:W-:-:S04]  /*9e70*/  FADD.FTZ R2, R8, R2 ;  /* 0x0000000208027221 */ /* 0x000fc80000010000 */
[C---:B----4-:R-:W-:Y:S01]  /*9e80*/  FADD.FTZ R2, R7.reuse, R2 ;  /* 0x0000000207027221 */ /* 0x050fe20000010000 */
[----:B------:R-:W-:Y:S01]  /*9e90*/  IMAD.WIDE.U32 R16, R0, -0x326172a9, RZ ;  /* 0xcd9e8d5700107825 */ /* 0x000fe200078e00ff */
[----:B------:R-:W-:-:S03]  /*9ea0*/  F2FP.F16.F32.PACK_AB R45, R7, R8 ;  /* 0x00000008072d723e */ /* 0x000fc600000000ff */
[----:B-1----:R-:W-:Y:S01]  /*9eb0*/  FADD.FTZ R2, R6, R2 ;  /* 0x0000000206027221 */ /* 0x002fe20000010000 */
[----:B------:R-:W-:Y:S02]  /*9ec0*/  LOP3.LUT R8, R17, R224, R50, 0x96, !PT ;  /* 0x000000e011087212 */ /* 0x000fe400078e9632 */
[----:B------:R-:W-:Y:S02]  /*9ed0*/  F2FP.F16.F32.PACK_AB R60, R5, R6 ;  /* 0x00000006053c723e */ /* 0x000fe400000000ff */
[----:B------:R-:W-:Y:S01]  /*9ee0*/  LOP3.LUT R6, R51, R225, R52, 0x96, !PT ;  /* 0x000000e133067212 */ /* 0x000fe200078e9634 */
[----:B------:R-:W-:-:S04]  /*9ef0*/  IMAD.WIDE.U32 R8, R8, -0x2daee0ad, RZ ;  /* 0xd2511f5308087825 */ /* 0x000fc800078e00ff */
[----:B------:R-:W-:-:S05]  /*9f00*/  IMAD.WIDE.U32 R6, R6, -0x2daee0ad, RZ ;  /* 0xd2511f5306067825 */ /* 0x000fca00078e00ff */
[----:B------:R-:W-:Y:S02]  /*9f10*/  LOP3.LUT R14, R7, R232, R18, 0x96, !PT ;  /* 0x000000e8070e7212 */ /* 0x000fe400078e9612 */
[----:B------:R-:W-:-:S03]  /*9f20*/  LOP3.LUT R10, R9, R241, R6, 0x96, !PT ;  /* 0x000000f1090a7212 */ /* 0x000fc600078e9606 */
[----:B------:R-:W-:-:S04]  /*9f30*/  IMAD.WIDE.U32 R14, R14, -0x326172a9, RZ ;  /* 0xcd9e8d570e0e7825 */ /* 0x000fc800078e00ff */
[----:B------:R-:W-:Y:S01]  /*9f40*/  IMAD.WIDE.U32 R10, R10, -0x326172a9, RZ ;  /* 0xcd9e8d570a0a7825 */ /* 0x000fe200078e00ff */
[----:B------:R-:W-:-:S03]  /*9f50*/  LOP3.LUT R7, R15, R219, R16, 0x96, !PT ;  /* 0x000000db0f077212 */ /* 0x000fc600078e9610 */
[----:B------:R-:W-:Y:S01]  /*9f60*/  IMAD.MOV.U32 R21, RZ, RZ, R203 ;  /* 0x000000ffff157224 */ /* 0x000fe200078e00cb */
[----:B------:R-:W-:Y:S01]  /*9f70*/  LOP3.LUT R14, R11, R237, R14, 0x96, !PT ;  /* 0x000000ed0b0e7212 */ /* 0x000fe200078e960e */
[----:B------:R-:W-:Y:S01]  /*9f80*/  IMAD.MOV.U32 R209, RZ, RZ, R208 ;  /* 0x000000ffffd17224 */ /* 0x000fe200078e00d0 */
[----:B------:R1:W-:Y:S01]  /*9f90*/  MUFU.EX2 R22, R213 ;  /* 0x000000d500167308 */ /* 0x0003e20000000800 */
[----:B------:R-:W-:Y:S02]  /*9fa0*/  IMAD.MOV.U32 R208, RZ, RZ, R21 ;  /* 0x000000ffffd07224 */ /* 0x000fe400078e0015 */
[----:B------:R-:W-:-:S04]  /*9fb0*/  IMAD.WIDE.U32 R6, R7, -0x2daee0ad, RZ ;  /* 0xd2511f5307067825 */ /* 0x000fc800078e00ff */
[----:B------:R-:W-:-:S04]  /*9fc0*/  IMAD.WIDE.U32 R14, R14, -0x2daee0ad, RZ ;  /* 0xd2511f530e0e7825 */ /* 0x000fc800078e00ff */
[----:B------:R-:W-:Y:S01]  /*9fd0*/  IMAD.MOV.U32 R203, RZ, RZ, R221 ;  /* 0x000000ffffcb7224 */ /* 0x000fe200078e00dd */
[----:B------:R-:W-:Y:S01]  /*9fe0*/  LOP3.LUT R6, R15, R233, R6, 0x96, !PT ;  /* 0x000000e90f067212 */ /* 0x000fe200078e9606 */
[----:B------:R4:W4:Y:S01]  /*9ff0*/  LDL.LU R221, [R1+0x344] ;  /* 0x0003440001dd7983 */ /* 0x0009220000300800 */
[----:B-1----:R-:W-:-:S03]  /*a000*/  IMAD.MOV.U32 R213, RZ, RZ, R210 ;  /* 0x000000ffffd57224 */ /* 0x002fc600078e00d2 */
[----:B------:R1:W5:Y:S01]  /*a010*/  LDL.LU R181, [R1+0x340] ;  /* 0x0003400001b57983 */ /* 0x0003620000300800 */
[----:B------:R-:W-:Y:S02]  /*a020*/  IMAD.MOV.U32 R210, RZ, RZ, R247 ;  /* 0x000000ffffd27224 */ /* 0x000fe400078e00f7 */
[----:B------:R-:W-:Y:S01]  /*a030*/  IMAD.MOV.U32 R247, RZ, RZ, R209 ;  /* 0x000000fffff77224 */ /* 0x000fe200078e00d1 */
[----:B------:R1:W-:Y:S01]  /*a040*/  MUFU.EX2 R15, R213 ;  /* 0x000000d5000f7308 */ /* 0x0003e20000000800 */
[----:B------:R-:W-:Y:S01]  /*a050*/  IMAD.MOV.U32 R209, RZ, RZ, R208 ;  /* 0x000000ffffd17224 */ /* 0x000fe200078e00d0 */
[----:B------:R-:W4:Y:S01]  /*a060*/  LDL.LU R4, [R1+0x33c] ;  /* 0x00033c0001047983 */ /* 0x000f220000300800 */
[----:B------:R-:W-:Y:S02]  /*a070*/  IMAD.MOV.U32 R208, RZ, RZ, R204 ;  /* 0x000000ffffd07224 */ /* 0x000fe400078e00cc */
[----:B------:R-:W-:Y:S02]  /*a080*/  IMAD.MOV.U32 R204, RZ, RZ, R203 ;  /* 0x000000ffffcc7224 */ /* 0x000fe400078e00cb */
[----:B------:R-:W-:Y:S01]  /*a090*/  IMAD.MOV.U32 R203, RZ, RZ, R189 ;  /* 0x000000ffffcb7224 */ /* 0x000fe200078e00bd */
[----:B------:R-:W-:Y:S01]  /*a0a0*/  STL [R1+0x2b0], R54 ;  /* 0x0002b03601007387 */ /* 0x000fe20000100800 */
[----:B------:R-:W-:-:S03]  /*a0b0*/  IMAD.MOV.U32 R189, RZ, RZ, R3 ;  /* 0x000000ffffbd7224 */ /* 0x000fc600078e0003 */
[----:B------:R-:W4:Y:S01]  /*a0c0*/  LDL.LU R3, [R1+0x338] ;  /* 0x0003380001037983 */ /* 0x000f220000300800 */
[----:B-1----:R-:W-:Y:S02]  /*a0d0*/  IMAD.MOV.U32 R213, RZ, RZ, R210 ;  /* 0x000000ffffd57224 */ /* 0x002fe400078e00d2 */
[----:B------:R-:W-:Y:S02]  /*a0e0*/  IMAD.MOV.U32 R210, RZ, RZ, R247 ;  /* 0x000000ffffd27224 */ /* 0x000fe400078e00f7 */
[----:B------:R-:W-:Y:S01]  /*a0f0*/  IMAD.MOV.U32 R247, RZ, RZ, R209 ;  /* 0x000000fffff77224 */ /* 0x000fe200078e00d1 */
[----:B------:R1:W3:Y:S01]  /*a100*/  MUFU.EX2 R19, R213 ;  /* 0x000000d500137308 */ /* 0x0002e20000000800 */
[----:B------:R-:W-:Y:S02]  /*a110*/  IMAD.MOV.U32 R209, RZ, RZ, R203 ;  /* 0x000000ffffd17224 */ /* 0x000fe400078e00cb */
[----:B------:R-:W-:Y:S02]  /*a120*/  IMAD.MOV.U32 R203, RZ, RZ, R187 ;  /* 0x000000ffffcb7224 */ /* 0x000fe400078e00bb */
[----:B------:R-:W-:-:S02]  /*a130*/  IMAD.MOV.U32 R187, RZ, RZ, R251 ;  /* 0x000000ffffbb7224 */ /* 0x000fc400078e00fb */
[----:B------:R2:W5:Y:S01]  /*a140*/  LDL.LU R251, [R1+0x334] ;  /* 0x0003340001fb7983 */ /* 0x0005620000300800 */
[----:B-1----:R-:W-:Y:S02]  /*a150*/  IMAD.MOV.U32 R213, RZ, RZ, R210 ;  /* 0x000000ffffd57224 */ /* 0x002fe400078e00d2 */
[----:B------:R-:W-:Y:S02]  /*a160*/  IMAD.MOV.U32 R210, RZ, RZ, R247 ;  /* 0x000000ffffd27224 */ /* 0x000fe400078e00f7 */
[----:B------:R-:W-:Y:S01]  /*a170*/  IMAD.MOV.U32 R247, RZ, RZ, R209 ;  /* 0x000000fffff77224 */ /* 0x000fe200078e00d1 */
[----:B------:R1:W4:Y:S01]  /*a180*/  MUFU.EX2 R11, R213 ;  /* 0x000000d5000b7308 */ /* 0x0003220000000800 */
[----:B------:R-:W-:Y:S02]  /*a190*/  IMAD.MOV.U32 R209, RZ, RZ, R196 ;  /* 0x000000ffffd17224 */ /* 0x000fe400078e00c4 */
[----:B------:R-:W-:Y:S02]  /*a1a0*/  IMAD.MOV.U32 R196, RZ, RZ, R250 ;  /* 0x000000ffffc47224 */ /* 0x000fe400078e00fa */
[----:B------:R2:W5:Y:S01]  /*a1b0*/  LDL.LU R250, [R1+0x330] ;  /* 0x0003300001fa7983 */ /* 0x0005620000300800 */
[----:B-1----:R-:W-:-:S03]  /*a1c0*/  IMAD.MOV.U32 R213, RZ, RZ, R174 ;  /* 0x000000ffffd57224 */ /* 0x002fc600078e00ae */
[----:B------:R1:W4:Y:S04]  /*a1d0*/  LDL.LU.S16 R174, [R1] ;  /* 0x0000000001ae7983 */ /* 0x0003280000300600 */
[----:B------:R1:W4:Y:S01]  /*a1e0*/  LDL.LU.S16 R236, [R1+0xc] ;  /* 0x00000c0001ec7983 */ /* 0x0003220000300600 */
[----:B------:R-:W-:Y:S01]  /*a1f0*/  LOP3.LUT R8, R7, R239, R8, 0x96, !PT ;  /* 0x000000ef07087212 */ /* 0x000fe200078e9608 */
[----:B------:R-:W-:-:S04]  /*a200*/  IMAD.WIDE.U32 R6, R6, -0x326172a9, RZ ;  /* 0xcd9e8d5706067825 */ /* 0x000fc800078e00ff */
[----:B------:R-:W-:-:S04]  /*a210*/  IMAD.WIDE.U32 R8, R8, -0x326172a9, RZ ;  /* 0xcd9e8d5708087825 */ /* 0x000fc800078e00ff */
[----:B------:R-:W-:Y:S01]  /*a220*/  FADD.FTZ R21, R5, R2 ;  /* 0x0000000205157221 */ /* 0x000fe20000010000 */
[----:B------:R-:W-:Y:S02]  /*a230*/  LOP3.LUT R0, R7, R135, R8, 0x96, !PT ;  /* 0x0000008707007212 */ /* 0x000fe400078e9608 */
[----:B------:R-:W-:Y:S02]  /*a240*/  PRMT R231, R98, 0x5410, R97 ;  /* 0x0000541062e77816 */ /* 0x000fe40000000061 */
[----:B------:R-:W-:Y:S01]  /*a250*/  LOP3.LUT R2, R0, 0xff, RZ, 0xc0, !PT ;  /* 0x000000ff00027812 */ /* 0x000fe200078ec0ff */
[----:B--2---:R-:W-:-:S05]  /*a260*/  @!P3 HADD2 R220, -R98.H0_H0, -RZ.H0_H0 ;  /* 0xa00000ff62dcb230 */ /* 0x004fca0000000900 */
[----:B------:R-:W-:Y:S02]  /*a270*/  @!P3 PRMT R98, R220, 0x5410, RZ ;  /* 0x00005410dc62b816 */ /* 0x000fe400000000ff */
[----:B------:R-:W-:Y:S02]  /*a280*/  ISETP.GE.U32.AND P3, PT, R193, R2, PT ;  /* 0x00000002c100720c */ /* 0x000fe40003f66070 */
[----:B------:R-:W-:-:S04]  /*a290*/  LOP3.LUT R2, R0, 0xffff, RZ, 0xc0, !PT ;  /* 0x0000ffff00027812 */ /* 0x000fc800078ec0ff */
[----:B------:R-:W-:-:S04]  /*a2a0*/  SHF.R.U32.HI R2, RZ, 0x8, R2 ;  /* 0x00000008ff027819 */ /* 0x000fc80000011602 */
[----:B------:R-:W-:-:S04]  /*a2b0*/  LOP3.LUT R2, R2, 0xffff, RZ, 0xc0, !PT ;  /* 0x0000ffff02027812 */ /* 0x000fc800078ec0ff */
[----:B------:R-:W-:Y:S02]  /*a2c0*/  ISETP.GE.U32.AND P4, PT, R193, R2, PT ;  /* 0x00000002c100720c */ /* 0x000fe40003f86070 */
[--C-:B------:R-:W-:Y:S02]  /*a2d0*/  SHF.R.U32.HI R2, RZ, 0x10, R0.reuse ;  /* 0x00000010ff027819 */ /* 0x100fe40000011600 */
[----:B------:R-:W-:Y:S02]  /*a2e0*/  SHF.R.U32.HI R0, RZ, 0x18, R0 ;  /* 0x00000018ff007819 */ /* 0x000fe40000011600 */
[----:B------:R-:W-:Y:S01]  /*a2f0*/  PRMT R220, R96, 0x5410, R95 ;  /* 0x0000541060dc7816 */ /* 0x000fe2000000005f */
[----:B------:R-:W-:Y:S01]  /*a300*/  @!P2 HADD2 R218, -R97.H0_H0, -RZ.H0_H0 ;  /* 0xa00000ff61daa230 */ /* 0x000fe20000000900 */
[----:B------:R-:W-:Y:S01]  /*a310*/  PRMT R29, R34, 0x7610, R29 ;  /* 0x00007610221d7816 */ /* 0x000fe2000000001d */
[----:B------:R-:W-:-:S03]  /*a320*/  @!P5 HADD2 R215, -R100.H0_H0, -RZ.H0_H0 ;  /* 0xa00000ff64d7d230 */ /* 0x000fc60000000900 */
[----:B------:R-:W-:Y:S02]  /*a330*/  @!P2 PRMT R97, R218, 0x5410, RZ ;  /* 0x00005410da61a816 */ /* 0x000fe400000000ff */
[----:B------:R-:W-:Y:S02]  /*a340*/  LOP3.LUT R10, R9, R235, R10, 0x96, !PT ;  /* 0x000000eb090a7212 */ /* 0x000fe400078e960a */
[----:B------:R-:W-:Y:S01]  /*a350*/  LOP3.LUT R2, R2, 0xff, RZ, 0xc0, !PT ;  /* 0x000000ff02027812 */ /* 0x000fe200078ec0ff */
[----:B---3--:R-:W-:-:S05]  /*a360*/  @!P1 HADD2 R222, -R96.H0_H0, -RZ.H0_H0 ;  /* 0xa00000ff60de9230 */ /* 0x008fca0000000900 */
[----:B------:R-:W-:Y:S02]  /*a370*/  @!P1 PRMT R96, R222, 0x5410, RZ ;  /* 0x00005410de609816 */ /* 0x000fe400000000ff */
[----:B------:R-:W-:Y:S02]  /*a380*/  ISETP.GE.U32.AND P1, PT, R193, R0, PT ;  /* 0x00000000c100720c */ /* 0x000fe40003f26070 */
[----:B------:R-:W-:-:S04]  /*a390*/  LOP3.LUT R0, R6, 0xff, RZ, 0xc0, !PT ;  /* 0x000000ff06007812 */ /* 0x000fc800078ec0ff */
[----:B------:R-:W-:Y:S02]  /*a3a0*/  ISETP.GE.U32.AND P2, PT, R193, R0, PT ;  /* 0x00000000c100720c */ /* 0x000fe40003f46070 */
[----:B------:R-:W-:Y:S02]  /*a3b0*/  SHF.R.U32.HI R0, RZ, 0x18, R6 ;  /* 0x00000018ff007819 */ /* 0x000fe40000011606 */
[----:B------:R-:W-:Y:S02]  /*a3c0*/  @!P5 PRMT R100, R215, 0x5410, RZ ;  /* 0x00005410d764d816 */ /* 0x000fe400000000ff */
[----:B------:R-:W-:Y:S02]  /*a3d0*/  F2FP.F16.F32.PACK_AB R32, R28, R32 ;  /* 0x000000201c20723e */ /* 0x000fe400000000ff */
[----:B------:R-:W-:Y:S01]  /*a3e0*/  ISETP.GE.U32.AND P5, PT, R193, R2, PT ;  /* 0x00000002c100720c */ /* 0x000fe20003fa6070 */
[----:B------:R-:W-:Y:S01]  /*a3f0*/  FADD.FTZ R2, R19, R21 ;  /* 0x0000001513027221 */ /* 0x000fe20000010000 */
[----:B------:R-:W-:-:S02]  /*a400*/  LOP3.LUT R5, R6, 0xffff, RZ, 0xc0, !PT ;  /* 0x0000ffff06057812 */ /* 0x000fc400078ec0ff */
[----:B------:R-:W-:Y:S01]  /*a410*/  SHF.R.U32.HI R8, RZ, 0x10, R6 ;  /* 0x00000010ff087819 */ /* 0x000fe20000011606 */
[----:B------:R-:W-:Y:S01]  /*a420*/  IMAD.WIDE.U32 R6, R10, -0x2daee0ad, RZ ;  /* 0xd2511f530a067825 */ /* 0x000fe200078e00ff */
[----:B------:R-:W-:-:S03]  /*a430*/  PRMT R28, R34, 0x7632, R28 ;  /* 0x00007632221c7816 */ /* 0x000fc6000000001c */
[----:B----4-:R-:W-:-:S05]  /*a440*/  @!P0 HADD2 R221, -R95.H0_H0, -RZ.H0_H0 ;  /* 0xa00000ff5fdd8230 */ /* 0x010fca0000000900 */
[----:B------:R-:W-:Y:S02]  /*a450*/  @!P0 PRMT R95, R221, 0x5410, RZ ;  /* 0x00005410dd5f8816 */ /* 0x000fe400000000ff */
[----:B------:R-:W-:Y:S01]  /*a460*/  ISETP.GE.U32.AND P0, PT, R193, R0, PT ;  /* 0x00000000c100720c */ /* 0x000fe20003f06070 */
[----:B------:R-:W-:Y:S01]  /*a470*/  FADD.FTZ R0, R22, R20 ;  /* 0x0000001416007221 */ /* 0x000fe20000010000 */
[----:B------:R-:W-:-:S03]  /*a480*/  F2FP.F16.F32.PACK_AB R22, R15, R22 ;  /* 0x000000160f16723e */ /* 0x000fc600000000ff */
[----:B------:R-:W-:Y:S01]  /*a490*/  FADD.FTZ R9, R15, R0 ;  /* 0x000000000f097221 */ /* 0x000fe20000010000 */
[----:B------:R-:W-:Y:S01]  /*a4a0*/  FADD.FTZ R15, R11, R2 ;  /* 0x000000020b0f7221 */ /* 0x000fe20000010000 */
[----:B------:R-:W-:Y:S02]  /*a4b0*/  LOP3.LUT R2, R6, 0xff, RZ, 0xc0, !PT ;  /* 0x000000ff06027812 */ /* 0x000fe400078ec0ff */
[----:B------:R-:W-:Y:S01]  /*a4c0*/  LOP3.LUT R0, R7, R155, R14, 0x96, !PT ;  /* 0x0000009b07007212 */ /* 0x000fe200078e960e */
[----:B------:R-:W-:Y:S02]  /*a4d0*/  @!P3 HADD2 R174, -R29.H0_H0, -RZ.H0_H0 ;  /* 0xa00000ff1daeb230 */ /* 0x000fe40000000900 */
[----:B------:R-:W-:-:S03]  /*a4e0*/  @!P4 HADD2 R236, -R28.H0_H0, -RZ.H0_H0 ;  /* 0xa00000ff1cecc230 */ /* 0x000fc60000000900 */
[----:B------:R-:W-:Y:S02]  /*a4f0*/  PRMT R10, R174, 0x7610, R10 ;  /* 0x00007610ae0a7816 */ /* 0x000fe4000000000a */
[----:B------:R-:W-:Y:S02]  /*a500*/  PRMT R174, R29, 0x5410, R28 ;  /* 0x000054101dae7816 */ /* 0x000fe4000000001c */
[----:B------:R-:W-:Y:S02]  /*a510*/  @!P3 PRMT R29, R10, 0x5410, RZ ;  /* 0x000054100a1db816 */ /* 0x000fe400000000ff */
[----:B------:R-:W-:Y:S02]  /*a520*/  ISETP.GE.U32.AND P3, PT, R193, R2, PT ;  /* 0x00000002c100720c */ /* 0x000fe40003f66070 */
[----:B------:R-:W-:Y:S02]  /*a530*/  SHF.R.U32.HI R2, RZ, 0x8, R5 ;  /* 0x00000008ff027819 */ /* 0x000fe40000011605 */
[----:B------:R-:W-:-:S02]  /*a540*/  PRMT R14, R236, 0x7610, R14 ;  /* 0x00007610ec0e7816 */ /* 0x000fc4000000000e */
[----:B------:R-:W-:Y:S02]  /*a550*/  LOP3.LUT R2, R2, 0xffff, RZ, 0xc0, !PT ;  /* 0x0000ffff02027812 */ /* 0x000fe400078ec0ff */
[----:B------:R-:W-:Y:S02]  /*a560*/  @!P4 PRMT R28, R14, 0x5410, RZ ;  /* 0x000054100e1cc816 */ /* 0x000fe400000000ff */
[----:B------:R1:W2:Y:S01]  /*a570*/  LDL.LU.S16 R14, [R1+0x18] ;  /* 0x00001800010e7983 */ /* 0x0002a20000300600 */
[----:B------:R-:W-:Y:S02]  /*a580*/  ISETP.GE.U32.AND P4, PT, R193, R2, PT ;  /* 0x00000002c100720c */ /* 0x000fe40003f86070 */
[----:B------:R-:W-:Y:S02]  /*a590*/  LOP3.LUT R2, R8, 0xff, RZ, 0xc0, !PT ;  /* 0x000000ff08027812 */ /* 0x000fe400078ec0ff */
[----:B------:R1:W3:Y:S01]  /*a5a0*/  LDL.LU.S16 R8, [R1+0x1c] ;  /* 0x00001c0001087983 */ /* 0x0002e20000300600 */
[----:B------:R-:W-:-:S02]  /*a5b0*/  PRMT R78, R36, 0x7632, R78 ;  /* 0x00007632244e7816 */ /* 0x000fc4000000004e */
[----:B------:R-:W-:-:S03]  /*a5c0*/  PRMT R79, R36, 0x7610, R79 ;  /* 0x00007610244f7816 */ /* 0x000fc6000000004f */
[----:B--2---:R-:W-:Y:S02]  /*a5d0*/  @!P1 HADD2 R14, -R78.H0_H0, -RZ.H0_H0 ;  /* 0xa00000ff4e0e9230 */ /* 0x004fe40000000900 */
[----:B---3--:R-:W-:-:S03]  /*a5e0*/  @!P5 HADD2 R8, -R79.H0_H0, -RZ.H0_H0 ;  /* 0xa00000ff4f08d230 */ /* 0x008fc60000000900 */
[----:B------:R-:W-:Y:S02]  /*a5f0*/  PRMT R222, R14, 0x7610, R222 ;  /* 0x000076100ede7816 */ /* 0x000fe400000000de */
[----:B------:R2:W3:Y:S01]  /*a600*/  MUFU.EX2 R14, R213 ;  /* 0x000000d5000e7308 */ /* 0x0004e20000000800 */
[----:B------:R-:W-:Y:S01]  /*a610*/  PRMT R5, R8, 0x7610, R5 ;  /* 0x0000761008057816 */ /* 0x000fe20000000005 */
[----:B--2---:R-:W-:Y:S02]  /*a620*/  IMAD.MOV.U32 R213, RZ, RZ, R210 ;  /* 0x000000ffffd57224 */ /* 0x004fe400078e00d2 */
[----:B------:R-:W-:Y:S02]  /*a630*/  IMAD.MOV.U32 R210, RZ, RZ, R252 ;  /* 0x000000ffffd27224 */ /* 0x000fe400078e00fc */
[----:B------:R-:W-:Y:S02]  /*a640*/  IMAD.MOV.U32 R252, RZ, RZ, R201 ;  /* 0x000000fffffc7224 */ /* 0x000fe400078e00c9 */
[----:B------:R-:W-:-:S02]  /*a650*/  IMAD.MOV.U32 R201, RZ, RZ, R197 ;  /* 0x000000ffffc97224 */ /* 0x000fc400078e00c5 */
[----:B------:R-:W-:Y:S02]  /*a660*/  IMAD.MOV.U32 R197, RZ, RZ, R196 ;  /* 0x000000ffffc57224 */ /* 0x000fe400078e00c4 */
[----:B------:R-:W-:Y:S01]  /*a670*/  IMAD.MOV.U32 R196, RZ, RZ, R173 ;  /* 0x000000ffffc47224 */ /* 0x000fe200078e00ad */
[----:B------:R-:W-:Y:S02]  /*a680*/  PRMT R173, R79, 0x5410, R78 ;  /* 0x000054104fad7816 */ /* 0x000fe4000000004e */
[----:B------:R-:W-:Y:S02]  /*a690*/  @!P5 PRMT R79, R5, 0x5410, RZ ;  /* 0x00005410054fd816 */ /* 0x000fe400000000ff */
[----:B------:R1:W2:Y:S01]  /*a6a0*/  LDL.LU.S16 R5, [R1+0x24] ;  /* 0x0000240001057983 */ /* 0x0002a20000300600 */
[----:B------:R-:W4:Y:S01]  /*a6b0*/  MUFU.EX2 R8, R213 ;  /* 0x000000d500087308 */ /* 0x000f220000000800 */
[----:B------:R-:W-:Y:S02]  /*a6c0*/  @!P1 PRMT R78, R222, 0x5410, RZ ;  /* 0x00005410de4e9816 */ /* 0x000fe400000000ff */
[----:B------:R-:W-:-:S02]  /*a6d0*/  ISETP.GE.U32.AND P1, PT, R193, R2, PT ;  /* 0x00000002c100720c */ /* 0x000fc40003f26070 */
[----:B------:R-:W-:Y:S02]  /*a6e0*/  SHF.R.U32.HI R2, RZ, 0x10, R0 ;  /* 0x00000010ff027819 */ /* 0x000fe40000011600 */
[----:B------:R-:W-:Y:S02]  /*a6f0*/  PRMT R89, R35, 0x7610, R89 ;  /* 0x0000761023597816 */ /* 0x000fe40000000059 */
[----:B------:R-:W-:-:S04]  /*a700*/  LOP3.LUT R2, R2, 0xff, RZ, 0xc0, !PT ;  /* 0x000000ff02027812 */ /* 0x000fc800078ec0ff */
[----:B------:R-:W-:Y:S01]  /*a710*/  ISETP.GE.U32.AND P5, PT, R193, R2, PT ;  /* 0x00000002c100720c */ /* 0x000fe20003fa6070 */
[----:B---3--:R-:W-:Y:S01]  /*a720*/  FADD.FTZ R2, R14, R9 ;  /* 0x000000090e027221 */ /* 0x008fe20000010000 */
[----:B--2---:R-:W-:-:S05]  /*a730*/  @!P2 HADD2 R5, -R89.H0_H0, -RZ.H0_H0 ;  /* 0xa00000ff5905a230 */ /* 0x004fca0000000900 */
[----:B------:R-:W-:Y:S01]  /*a740*/  PRMT R221, R5, 0x7610, R221 ;  /* 0x0000761005dd7816 */ /* 0x000fe200000000dd */
[----:B----4-:R-:W-:Y:S02]  /*a750*/  FADD.FTZ R5, R8, R2 ;  /* 0x0000000208057221 */ /* 0x010fe40000010000 */
[----:B------:R1:W2:Y:S01]  /*a760*/  LDL.LU.S16 R2, [R1+0x28] ;  /* 0x0000280001027983 */ /* 0x0002a20000300600 */
[----:B------:R-:W-:Y:S01]  /*a770*/  PRMT R88, R35, 0x7632, R88 ;  /* 0x0000763223587816 */ /* 0x000fe20000000058 */
[----:B------:R-:W-:Y:S02]  /*a780*/  IMAD.MOV.U32 R213, RZ, RZ, R210 ;  /* 0x000000ffffd57224 */ /* 0x000fe400078e00d2 */
[----:B------:R-:W-:Y:S02]  /*a790*/  IMAD.MOV.U32 R210, RZ, RZ, R247 ;  /* 0x000000ffffd27224 */ /* 0x000fe400078e00f7 */
[----:B------:R-:W-:Y:S02]  /*a7a0*/  IMAD.MOV.U32 R247, RZ, RZ, R204 ;  /* 0x000000fffff77224 */ /* 0x000fe400078e00cc */
[----:B------:R-:W-:-:S02]  /*a7b0*/  IMAD.MOV.U32 R204, RZ, RZ, R191 ;  /* 0x000000ffffcc7224 */ /* 0x000fc400078e00bf */
[----:B------:R-:W-:Y:S01]  /*a7c0*/  IMAD.MOV.U32 R191, RZ, RZ, R172 ;  /* 0x000000ffffbf7224 */ /* 0x000fe200078e00ac */
[----:B------:R-:W-:Y:S02]  /*a7d0*/  PRMT R172, R89, 0x5410, R88 ;  /* 0x0000541059ac7816 */ /* 0x000fe40000000058 */
[----:B------:R-:W-:Y:S01]  /*a7e0*/  @!P2 PRMT R89, R221, 0x5410, RZ ;  /* 0x00005410dd59a816 */ /* 0x000fe200000000ff */
[----:B--2---:R-:W-:-:S05]  /*a7f0*/  @!P4 HADD2 R2, -R88.H0_H0, -RZ.H0_H0 ;  /* 0xa00000ff5802c230 */ /* 0x004fca0000000900 */
[----:B------:R-:W-:Y:S02]  /*a800*/  PRMT R21, R2, 0x7610, R21 ;  /* 0x0000761002157816 */ /* 0x000fe40000000015 */
[----:B------:R-:W-:-:S04]  /*a810*/  LOP3.LUT R2, R0, 0xff, RZ, 0xc0, !PT ;  /* 0x000000ff00027812 */ /* 0x000fc800078ec0ff */
[----:B------:R-:W-:Y:S02]  /*a820*/  ISETP.GE.U32.AND P2, PT, R193, R2, PT ;  /* 0x00000002c100720c */ /* 0x000fe40003f46070 */
[----:B------:R1:W2:Y:S01]  /*a830*/  LDL.LU.S16 R2, [R1+0x30] ;  /* 0x0000300001027983 */ /* 0x0002a20000300600 */
[C---:B------:R-:W-:Y:S01]  /*a840*/  PRMT R83, R37.reuse, 0x7632, R83 ;  /* 0x0000763225537816 */ /* 0x040fe20000000053 */
[----:B------:R-:W-:Y:S01]  /*a850*/  IMAD.MOV.U32 R236, RZ, RZ, R210 ;  /* 0x000000ffffec7224 */ /* 0x000fe200078e00d2 */
[----:B------:R-:W-:Y:S01]  /*a860*/  PRMT R80, R37, 0x7610, R80 ;  /* 0x0000761025507816 */ /* 0x000fe20000000050 */
[----:B------:R-:W-:Y:S02]  /*a870*/  IMAD.MOV.U32 R210, RZ, RZ, R201 ;  /* 0x000000ffffd27224 */ /* 0x000fe400078e00c9 */
[----:B------:R-:W-:Y:S01]  /*a880*/  IMAD.MOV.U32 R201, RZ, RZ, R171 ;  /* 0x000000ffffc97224 */ /* 0x000fe200078e00ab */
[----:B------:R-:W-:Y:S01]  /*a890*/  PRMT R171, R80, 0x5410, R83 ;  /* 0x0000541050ab7816 */ /* 0x000fe20000000053 */
[----:B--2---:R-:W-:-:S05]  /*a8a0*/  @!P0 HADD2 R2, -R83.H0_H0, -RZ.H0_H0 ;  /* 0xa00000ff53028230 */ /* 0x004fca0000000900 */
[----:B------:R-:W-:-:S04]  /*a8b0*/  PRMT R9, R2, 0x7610, R9 ;  /* 0x0000761002097816 */ /* 0x000fc80000000009 */
[----:B------:R-:W-:Y:S02]  /*a8c0*/  @!P0 PRMT R83, R9, 0x5410, RZ ;  /* 0x0000541009538816 */ /* 0x000fe400000000ff */
[----:B------:R1:W2:Y:S01]  /*a8d0*/  LDL.LU.S16 R9, [R1+0x34] ;  /* 0x0000340001097983 */ /* 0x0002a20000300600 */
[----:B------:R-:W-:Y:S02]  /*a8e0*/  SHF.R.U32.HI R2, RZ, 0x18, R0 ;  /* 0x00000018ff027819 */ /* 0x000fe40000011600 */
[----:B------:R-:W-:Y:S02]  /*a8f0*/  LOP3.LUT R0, R0, 0xffff, RZ, 0xc0, !PT ;  /* 0x0000ffff00007812 */ /* 0x000fe400078ec0ff */
[----:B------:R-:W-:Y:S02]  /*a900*/  LOP3.LUT R7, R6, 0xffff, RZ, 0xc0, !PT ;  /* 0x0000ffff06077812 */ /* 0x000fe400078ec0ff */
[--C-:B------:R-:W-:Y:S02]  /*a910*/  SHF.R.U32.HI R10, RZ, 0x10, R6.reuse ;  /* 0x00000010ff0a7819 */ /* 0x100fe40000011606 */
[----:B------:R-:W-:-:S02]  /*a920*/  SHF.R.U32.HI R6, RZ, 0x18, R6 ;  /* 0x00000018ff067819 */ /* 0x000fc40000011606 */
[----:B------:R-:W-:Y:S02]  /*a930*/  SHF.R.U32.HI R0, RZ, 0x8, R0 ;  /* 0x00000008ff007819 */ /* 0x000fe40000011600 */
[----:B------:R-:W-:Y:S02]  /*a940*/  ISETP.GE.U32.AND P0, PT, R193, R6, PT ;  /* 0x00000006c100720c */ /* 0x000fe40003f06070 */
[----:B------:R-:W-:Y:S01]  /*a950*/  LOP3.LUT R0, R0, 0xffff, RZ, 0xc0, !PT ;  /* 0x0000ffff00007812 */ /* 0x000fe200078ec0ff */
[----:B--2---:R-:W-:-:S05]  /*a960*/  @!P1 HADD2 R9, -R80.H0_H0, -RZ.H0_H0 ;  /* 0xa00000ff50099230 */ /* 0x004fca0000000900 */
[----:B------:R-:W-:-:S04]  /*a970*/  PRMT R6, R9, 0x7610, R6 ;  /* 0x0000761009067816 */ /* 0x000fc80000000006 */
[----:B------:R-:W-:Y:S02]  /*a980*/  @!P1 PRMT R80, R6, 0x5410, RZ ;  /* 0x0000541006509816 */ /* 0x000fe400000000ff */
[----:B------:R-:W-:Y:S02]  /*a990*/  ISETP.GE.U32.AND P1, PT, R193, R0, PT ;  /* 0x00000000c100720c */ /* 0x000fe40003f26070 */
[----:B------:R1:W2:Y:S01]  /*a9a0*/  LDL.LU.S16 R0, [R1+0x38] ;  /* 0x0000380001007983 */ /* 0x0002a20000300600 */
[----:B------:R-:W-:Y:S01]  /*a9b0*/  @!P4 PRMT R88, R21, 0x5410, RZ ;  /* 0x000054101558c816 */ /* 0x000fe200000000ff */
[----:B------:R3:W-:Y:S01]  /*a9c0*/  MUFU.EX2 R9, R236 ;  /* 0x000000ec00097308 */ /* 0x0007e20000000800 */
[----:B------:R-:W-:Y:S02]  /*a9d0*/  ISETP.GE.U32.AND P4, PT, R193, R2, PT ;  /* 0x00000002c100720c */ /* 0x000fe40003f86070 */
[----:B------:R-:W-:-:S05]  /*a9e0*/  PRMT R84, R87, 0x7632, R84 ;  /* 0x0000763257547816 */ /* 0x000fca0000000054 */
[----:B------:R4:W1:Y:S01]  /*a9f0*/  MUFU.EX2 R6, R245 ;  /* 0x000000f500067308 */ /* 0x0008620000000800 */
[----:B---3--:R-:W-:Y:S02]  /*aa00*/  IMAD.MOV.U32 R236, RZ, RZ, R213 ;  /* 0x000000ffffec7224 */ /* 0x008fe400078e00d5 */
[----:B------:R-:W-:Y:S02]  /*aa10*/  IMAD.MOV.U32 R213, RZ, RZ, R247 ;  /* 0x000000ffffd57224 */ /* 0x000fe400078e00f7 */
[----:B------:R-:W-:Y:S02]  /*aa20*/  IMAD.MOV.U32 R247, RZ, RZ, R204 ;  /* 0x000000fffff77224 */ /* 0x000fe400078e00cc */
[----:B------:R-:W-:Y:S02]  /*aa30*/  IMAD.MOV.U32 R204, RZ, RZ, R252 ;  /* 0x000000ffffcc7224 */ /* 0x000fe400078e00fc */
[----:B------:R-:W-:Y:S01]  /*aa40*/  IMAD.MOV.U32 R252, RZ, RZ, R178 ;  /* 0x000000fffffc7224 */ /* 0x000fe200078e00b2 */
[----:B------:R-:W-:Y:S01]  /*aa50*/  PRMT R178, R87, 0x5410, R84 ;  /* 0x0000541057b27816 */ /* 0x000fe20000000054 */
[----:B----4-:R3:W5:Y:S01]  /*aa60*/  LDL.LU R245, [R1+0x32c] ;  /* 0x00032c0001f57983 */ /* 0x0107620000300800 */
[----:B--2---:R-:W-:-:S05]  /*aa70*/  @!P2 HADD2 R0, -R87.H0_H0, -RZ.H0_H0 ;  /* 0xa00000ff5700a230 */ /* 0x004fca0000000900 */
[----:B------:R-:W-:-:S04]  /*aa80*/  PRMT R2, R0, 0x7610, R2 ;  /* 0x0000761000027816 */ /* 0x000fc80000000002 */
[----:B------:R-:W-:Y:S02]  /*aa90*/  @!P2 PRMT R87, R2, 0x5410, RZ ;  /* 0x000054100257a816 */ /* 0x000fe400000000ff */
[----:B------:R3:W2:Y:S01]  /*aaa0*/  LDL.LU.S16 R2, [R1+0x40] ;  /* 0x0000400001027983 */ /* 0x0006a20000300600 */
[----:B------:R-:W-:Y:S01]  /*aab0*/  SHF.R.U32.HI R0, RZ, 0x8, R7 ;  /* 0x00000008ff007819 */ /* 0x000fe20000011607 */
[----:B--2---:R-:W-:-:S05]  /*aac0*/  @!P1 HADD2 R2, -R84.H0_H0, -RZ.H0_H0 ;  /* 0xa00000ff54029230 */ /* 0x004fca0000000900 */
[----:B------:R-:W-:Y:S02]  /*aad0*/  PRMT R7, R2, 0x7610, R7 ;  /* 0x0000761002077816 */ /* 0x000fe40000000007 */
[----:B------:R2:W4:Y:S02]  /*aae0*/  MUFU.EX2 R2, R244 ;  /* 0x000000f400027308 */ /* 0x0005240000000800 */
[----:B--2---:R3:W5:Y:S04]  /*aaf0*/  LDL.LU R244, [R1+0x328] ;  /* 0x0003280001f47983 */ /* 0x0047680000300800 */
[----:B------:R3:W2:Y:S04]  /*ab00*/  LDL.LU.S16 R221, [R1+0x48] ;  /* 0x0000480001dd7983 */ /* 0x0006a80000300600 */
[----:B------:R3:W4:Y:S01]  /*ab10*/  LDL.LU.S16 R21, [R1+0x4c] ;  /* 0x00004c0001157983 */ /* 0x0007220000300600 */
[----:B------:R-:W-:Y:S01]  /*ab20*/  PRMT R85, R86, 0x7632, R85 ;  /* 0x0000763256557816 */ /* 0x000fe20000000055 */
[----:B------:R-:W-:Y:S01]  /*ab30*/  IMAD.MOV.U32 R240, RZ, RZ, R236 ;  /* 0x000000fffff07224 */ /* 0x000fe200078e00ec */
[----:B------:R-:W-:Y:S01]  /*ab40*/  F2FP.F16.F32.PACK_AB R48, R8, R14 ;  /* 0x0000000e0830723e */ /* 0x000fe200000000ff */
[----:B------:R-:W-:-:S02]  /*ab50*/  IMAD.MOV.U32 R236, RZ, RZ, R204 ;  /* 0x000000ffffec7224 */ /* 0x000fc400078e00cc */
[----:B------:R-:W-:Y:S01]  /*ab60*/  IMAD.MOV.U32 R204, RZ, RZ, R196 ;  /* 0x000000ffffcc7224 */ /* 0x000fe200078e00c4 */
[----:B------:R-:W-:Y:S01]  /*ab70*/  @!P1 PRMT R84, R7, 0x5410, RZ ;  /* 0x0000541007549816 */ /* 0x000fe200000000ff */
[----:B------:R-:W-:Y:S01]  /*ab80*/  IMAD.MOV.U32 R196, RZ, RZ, R177 ;  /* 0x000000ffffc47224 */ /* 0x000fe200078e00b1 */
[----:B------:R-:W-:Y:S01]  /*ab90*/  PRMT R177, R86, 0x5410, R85 ;  /* 0x0000541056b17816 */ /* 0x000fe20000000055 */
[----:B------:R1:W-:Y:S02]  /*aba0*/  MUFU.EX2 R7, R243 ;  /* 0x000000f300077308 */ /* 0x0003e40000000800 */
[----:B-1----:R3:W5:Y:S01]  /*abb0*/  LDL.LU R243, [R1+0x324] ;  /* 0x0003240001f37983 */ /* 0x0027620000300800 */
[----:B--2---:R-:W-:Y:S02]  /*abc0*/  @!P4 HADD2 R221, -R85.H0_H0, -RZ.H0_H0 ;  /* 0xa00000ff55ddc230 */ /* 0x004fe40000000900 */
[----:B----4-:R-:W-:-:S03]  /*abd0*/  @!P5 HADD2 R21, -R86.H0_H0, -RZ.H0_H0 ;  /* 0xa00000ff5615d230 */ /* 0x010fc60000000900 */
[----:B------:R-:W-:Y:S02]  /*abe0*/  PRMT R20, R221, 0x7610, R20 ;  /* 0x00007610dd147816 */ /* 0x000fe40000000014 */
[----:B------:R-:W-:-:S04]  /*abf0*/  PRMT R8, R21, 0x7610, R8 ;  /* 0x0000761015087816 */ /* 0x000fc80000000008 */
[----:B------:R-:W-:Y:S02]  /*ac00*/  @!P5 PRMT R86, R8, 0x5410, RZ ;  /* 0x000054100856d816 */ /* 0x000fe400000000ff */
[----:B------:R1:W2:Y:S01]  /*ac10*/  MUFU.EX2 R8, R242 ;  /* 0x000000f200087308 */ /* 0x0002a20000000800 */
[----:B------:R-:W-:Y:S01]  /*ac20*/  @!P4 PRMT R85, R20, 0x5410, RZ ;  /* 0x000054101455c816 */ /* 0x000fe200000000ff */
[----:B-1----:R3:W5:Y:S04]  /*ac30*/  LDL.LU R242, [R1+0x320] ;  /* 0x0003200001f27983 */ /* 0x0027680000300800 */
[----:B------:R3:W4:Y:S04]  /*ac40*/  LDL.LU.S16 R21, [R1+0x5c] ;  /* 0x00005c0001157983 */ /* 0x0007280000300600 */
[----:B------:R3:W2:Y:S01]  /*ac50*/  LDL.LU.S16 R20, [R1+0x58] ;  /* 0x0000580001147983 */ /* 0x0006a20000300600 */
[----:B------:R-:W-:-:S04]  /*ac60*/  LOP3.LUT R0, R0, 0xffff, RZ, 0xc0, !PT ;  /* 0x0000ffff00007812 */ /* 0x000fc800078ec0ff */
[----:B------:R-:W-:Y:S02]  /*ac70*/  ISETP.GE.U32.AND P2, PT, R193, R0, PT ;  /* 0x00000000c100720c */ /* 0x000fe40003f46070 */
[----:B------:R-:W-:Y:S02]  /*ac80*/  PRMT R81, R82, 0x7632, R81 ;  /* 0x0000763252517816 */ /* 0x000fe40000000051 */
[----:B------:R-:W-:-:S09]  /*ac90*/  LOP3.LUT R0, R10, 0xff, RZ, 0xc0, !PT ;  /* 0x000000ff0a007812 */ /* 0x000fd200078ec0ff */
[----:B--2---:R-:W-:-:S05]  /*aca0*/  @!P2 HADD2 R20, -R81.H0_H0, -RZ.H0_H0 ;  /* 0xa00000ff5114a230 */ /* 0x004fca0000000900 */
[----:B------:R-:W-:Y:S02]  /*acb0*/  PRMT R14, R20, 0x7610, R14 ;  /* 0x00007610140e7816 */ /* 0x000fe4000000000e */
[----:B------:R3:W2:Y:S01]  /*acc0*/  LDL.LU.S16 R20, [R1+0x64] ;  /* 0x0000640001147983 */ /* 0x0006a20000300600 */
[----:B------:R-:W-:Y:S01]  /*acd0*/  ISETP.GE.U32.AND P1, PT, R193, R0, PT ;  /* 0x00000000c100720c */ /* 0x000fe20003f26070 */
[----:B------:R-:W-:Y:S01]  /*ace0*/  FADD.FTZ R0, R6, R15 ;  /* 0x0000000f06007221 */ /* 0x000fe20000010000 */
[----:B------:R-:W-:Y:S02]  /*acf0*/  F2FP.F16.F32.PACK_AB R46, R2, R6 ;  /* 0x00000006022e723e */ /* 0x000fe400000000ff */
[----:B------:R1:W3:Y:S02]  /*ad00*/  MUFU.EX2 R6, R195 ;  /* 0x000000c300067308 */ /* 0x0002e40000000800 */
[----:B-1----:R1:W5:Y:S07]  /*ad10*/  LDL.LU R195, [R1+0x31c] ;  /* 0x00031c0001c37983 */ /* 0x00236e0000300800 */
[----:B--2---:R-:W-:-:S05]  /*ad20*/  @!P1 HADD2 R20, -R91.H0_H0, -RZ.H0_H0 ;  /* 0xa00000ff5b149230 */ /* 0x004fca0000000900 */
[----:B------:R-:W-:Y:S02]  /*ad30*/  PRMT R10, R20, 0x7610, R10 ;  /* 0x00007610140a7816 */ /* 0x000fe4000000000a */
[----:B------:R1:W2:Y:S01]  /*ad40*/  LDL.LU.S16 R20, [R1+0x60] ;  /* 0x0000600001147983 */ /* 0x0002a20000300600 */
[----:B------:R-:W-:Y:S01]  /*ad50*/  PRMT R90, R91, 0x7632, R90 ;  /* 0x000076325b5a7816 */ /* 0x000fe2000000005a */
[----:B------:R-:W-:Y:S02]  /*ad60*/  IMAD.MOV.U32 R246, RZ, RZ, R236 ;  /* 0x000000fffff67224 */ /* 0x000fe400078e00ec */
[----:B------:R-:W-:Y:S02]  /*ad70*/  IMAD.MOV.U32 R236, RZ, RZ, R175 ;  /* 0x000000ffffec7224 */ /* 0x000fe400078e00af */
[----:B------:R-:W-:Y:S01]  /*ad80*/  FADD.FTZ R0, R2, R0 ;  /* 0x0000000002007221 */ /* 0x000fe20000010000 */
[----:B------:R-:W-:Y:S02]  /*ad90*/  IMAD.MOV.U32 R249, RZ, RZ, R246 ;  /* 0x000000fffff97224 */ /* 0x000fe400078e00f6 */
[----:B------:R-:W-:-:S02]  /*ada0*/  IMAD.MOV.U32 R246, RZ, RZ, R236 ;  /* 0x000000fffff67224 */ /* 0x000fc400078e00ec */
[----:B------:R-:W-:Y:S01]  /*adb0*/  IMAD.MOV.U32 R236, RZ, RZ, R176 ;  /* 0x000000ffffec7224 */ /* 0x000fe200078e00b0 */
[----:B------:R-:W-:Y:S01]  /*adc0*/  PRMT R176, R91, 0x5410, R90 ;  /* 0x000054105bb07816 */ /* 0x000fe2000000005a */
[----:B------:R-:W-:Y:S01]  /*add0*/  FADD.FTZ R0, R8, R0 ;  /* 0x0000000008007221 */ /* 0x000fe20000010000 */
[----:B------:R-:W-:Y:S02]  /*ade0*/  F2FP.F16.F32.PACK_AB R50, R11, R19 ;  /* 0x000000130b32723e */ /* 0x000fe400000000ff */
[----:B------:R-:W-:Y:S02]  /*adf0*/  LOP3.LUT R11, R31, R225, R52, 0x96, !PT ;  /* 0x000000e11f0b7212 */ /* 0x000fe400078e9634 */
[----:B------:R-:W-:Y:S01]  /*ae00*/  LOP3.LUT R19, R17, R224, R30, 0x96, !PT ;  /* 0x000000e011137212 */ /* 0x000fe200078e961e */
[----:B----4-:R-:W-:Y:S01]  /*ae10*/  @!P3 HADD2 R21, -R82.H0_H0, -RZ.H0_H0 ;  /* 0xa00000ff5215b230 */ /* 0x010fe20000000900 */
[----:B------:R-:W-:Y:S02]  /*ae20*/  F2FP.F16.F32.PACK_AB R42, R7, R9 ;  /* 0x00000009072a723e */ /* 0x000fe400000000ff */
[----:B---3--:R-:W-:-:S02]  /*ae30*/  F2FP.F16.F32.PACK_AB R40, R6, R8 ;  /* 0x000000080628723e */ /* 0x008fc400000000ff */
[----:B------:R-:W-:Y:S02]  /*ae40*/  PRMT R175, R82, 0x5410, R81 ;  /* 0x0000541052af7816 */ /* 0x000fe40000000051 */
[----:B------:R-:W-:Y:S02]  /*ae50*/  @!P2 PRMT R81, R14, 0x5410, RZ ;  /* 0x000054100e51a816 */ /* 0x000fe400000000ff */
[----:B------:R-:W-:Y:S02]  /*ae60*/  @!P1 PRMT R91, R10, 0x5410, RZ ;  /* 0x000054100a5b9816 */ /* 0x000fe400000000ff */
[----:B------:R-:W-:-:S04]  /*ae70*/  PRMT R15, R21, 0x7610, R15 ;  /* 0x00007610150f7816 */ /* 0x000fc8000000000f */
[----:B------:R-:W-:Y:S01]  /*ae80*/  @!P3 PRMT R82, R15, 0x5410, RZ ;  /* 0x000054100f52b816 */ /* 0x000fe200000000ff */
[----:B--2---:R-:W-:-:S05]  /*ae90*/  @!P0 HADD2 R20, -R90.H0_H0, -RZ.H0_H0 ;  /* 0xa00000ff5a148230 */ /* 0x004fca0000000900 */
[----:B------:R-:W-:-:S04]  /*aea0*/  PRMT R2, R20, 0x7610, R2 ;  /* 0x0000761014027816 */ /* 0x000fc80000000002 */
[----:B------:R-:W-:Y:S01]  /*aeb0*/  @!P0 PRMT R90, R2, 0x5410, RZ ;  /* 0x00005410025a8816 */ /* 0x000fe200000000ff */
[----:B------:R-:W-:Y:S01]  /*aec0*/  FADD.FTZ R2, R9, R5 ;  /* 0x0000000509027221 */ /* 0x000fe20000010000 */
[----:B------:R-:W-:Y:S01]  /*aed0*/  FADD.FTZ R20, R6, R0 ;  /* 0x0000000006147221 */ /* 0x000fe20000010000 */
[----:B------:R-:W-:-:S04]  /*aee0*/  IMAD.WIDE.U32 R8, R19, -0x2daee0ad, RZ ;  /* 0xd2511f5313087825 */ /* 0x000fc800078e00ff */
[----:B------:R-:W-:Y:S01]  /*aef0*/  FADD.FTZ R5, R7, R2 ;  /* 0x0000000207057221 */ /* 0x000fe20000010000 */
        /* <DEDUP_REMOVED lines=8> */
[----:B------:R-:W-:-:S05]  /*af80*/  IMAD.WIDE.U32 R14, R14, -0x2daee0ad, RZ ;  /* 0xd2511f530e0e7825 */ /* 0x000fca00078e00ff */
[----:B------:R-:W-:Y:S02]  /*af90*/  LOP3.LUT R6, R15, R233, R6, 0x96, !PT ;  /* 0x000000e90f067212 */ /* 0x000fe400078e9606 */
[----:B------:R2:W3:Y:S02]  /*afa0*/  MUFU.EX2 R15, R240 ;  /* 0x000000f0000f7308 */ /* 0x0004e40000000800 */
[----:B--2---:R-:W-:Y:S02]  /*afb0*/  IMAD.MOV.U32 R240, RZ, RZ, R203 ;  /* 0x000000fffff07224 */ /* 0x004fe400078e00cb */
[----:B------:R-:W-:Y:S02]  /*afc0*/  IMAD.MOV.U32 R203, RZ, RZ, R189 ;  /* 0x000000ffffcb7224 */ /* 0x000fe400078e00bd */
[----:B------:R1:W2:Y:S01]  /*afd0*/  LDL.LU.S16 R189, [R1+0x80] ;  /* 0x0000800001bd7983 */ /* 0x0002a20000300600 */
[----:B------:R-:W-:Y:S01]  /*afe0*/  LOP3.LUT R8, R7, R239, R8, 0x96, !PT ;  /* 0x000000ef07087212 */ /* 0x000fe200078e9608 */
[----:B------:R-:W-:-:S04]  /*aff0*/  IMAD.WIDE.U32 R6, R6, -0x326172a9, RZ ;  /* 0xcd9e8d5706067825 */ /* 0x000fc800078e00ff */
[----:B------:R-:W-:-:S03]  /*b000*/  IMAD.WIDE.U32 R8, R8, -0x326172a9, RZ ;  /* 0xcd9e8d5708087825 */ /* 0x000fc600078e00ff */
[----:B------:R-:W-:-:S04]  /*b010*/  LOP3.LUT R0, R7, R135, R8, 0x96, !PT ;  /* 0x0000008707007212 */ /* 0x000fc800078e9608 */
[----:B------:R-:W-:-:S04]  /*b020*/  LOP3.LUT R2, R0, 0xff, RZ, 0xc0, !PT ;  /* 0x000000ff00027812 */ /* 0x000fc800078ec0ff */
[----:B------:R-:W-:Y:S02]  /*b030*/  ISETP.GE.U32.AND P0, PT, R193, R2, PT ;  /* 0x00000002c100720c */ /* 0x000fe40003f06070 */
[----:B------:R-:W-:-:S04]  /*b040*/  LOP3.LUT R2, R0, 0xffff, RZ, 0xc0, !PT ;  /* 0x0000ffff00027812 */ /* 0x000fc800078ec0ff */
[----:B------:R-:W-:Y:S01]  /*b050*/  SHF.R.U32.HI R2, RZ, 0x8, R2 ;  /* 0x00000008ff027819 */ /* 0x000fe20000011602 */
[----:B------:R4:W1:Y:S03]  /*b060*/  MUFU.EX2 R11, R236 ;  /* 0x000000ec000b7308 */ /* 0x0008660000000800 */
[----:B------:R-:W-:-:S04]  /*b070*/  LOP3.LUT R2, R2, 0xffff, RZ, 0xc0, !PT ;  /* 0x0000ffff02027812 */ /* 0x000fc800078ec0ff */
[----:B------:R-:W-:Y:S02]  /*b080*/  ISETP.GE.U32.AND P4, PT, R193, R2, PT ;  /* 0x00000002c100720c */ /* 0x000fe40003f86070 */
[----:B------:R-:W-:-:S04]  /*b090*/  SHF.R.U32.HI R2, RZ, 0x10, R0 ;  /* 0x00000010ff027819 */ /* 0x000fc80000011600 */
[----:B------:R-:W-:-:S04]  /*b0a0*/  LOP3.LUT R2, R2, 0xff, RZ, 0xc0, !PT ;  /* 0x000000ff02027812 */ /* 0x000fc800078ec0ff */
[----:B------:R-:W-:Y:S01]  /*b0b0*/  ISETP.GE.U32.AND P5, PT, R193, R2, PT ;  /* 0x00000002c100720c */ /* 0x000fe20003fa6070 */
[----:B---3--:R-:W-:Y:S01]  /*b0c0*/  FADD.FTZ R2, R15, R20 ;  /* 0x000000140f027221 */ /* 0x008fe20000010000 */
[----:B----4-:R-:W-:Y:S02]  /*b0d0*/  IMAD.MOV.U32 R236, RZ, RZ, R213 ;  /* 0x000000ffffec7224 */ /* 0x010fe400078e00d5 */
[----:B------:R-:W-:Y:S02]  /*b0e0*/  IMAD.MOV.U32 R213, RZ, RZ, R186 ;  /* 0x000000ffffd57224 */ /* 0x000fe400078e00ba */
[----:B------:R-:W-:Y:S02]  /*b0f0*/  IMAD.MOV.U32 R186, RZ, RZ, R185 ;  /* 0x000000ffffba7224 */ /* 0x000fe400078e00b9 */
[----:B-1----:R-:W-:Y:S01]  /*b100*/  FADD.FTZ R185, R11, R2 ;  /* 0x000000020bb97221 */ /* 0x002fe20000010000 */
[----:B------:R-:W-:Y:S01]  /*b110*/  PRMT R76, R77, 0x7632, R76 ;  /* 0x000076324d4c7816 */ /* 0x000fe2000000004c */
[----:B--2---:R-:W-:-:S05]  /*b120*/  @!P0 HADD2 R189, -R77.H0_H0, -RZ.H0_H0 ;  /* 0xa00000ff4dbd8230 */ /* 0x004fca0000000900 */
[----:B------:R-:W-:Y:S02]  /*b130*/  PRMT R2, R189, 0x7610, R2 ;  /* 0x00007610bd027816 */ /* 0x000fe40000000002 */
[----:B------:R-:W-:Y:S02]  /*b140*/  PRMT R189, R77, 0x5410, R76 ;  /* 0x000054104dbd7816 */ /* 0x000fe4000000004c */
[----:B------:R-:W-:Y:S02]  /*b150*/  @!P0 PRMT R77, R2, 0x5410, RZ ;  /* 0x00005410024d8816 */ /* 0x000fe400000000ff */
[----:B------:R1:W2:Y:S01]  /*b160*/  LDL.LU.S16 R2, [R1+0x84] ;  /* 0x0000840001027983 */ /* 0x0002a20000300600 */
[----:B------:R-:W3:Y:S01]  /*b170*/  MUFU.EX2 R21, R249 ;  /* 0x000000f900157308 */ /* 0x000ee20000000800 */
[----:B------:R-:W-:-:S04]  /*b180*/  SHF.R.U32.HI R0, RZ, 0x18, R0 ;  /* 0x00000018ff007819 */ /* 0x000fc80000011600 */
[----:B------:R-:W-:-:S03]  /*b190*/  ISETP.GE.U32.AND P3, PT, R193, R0, PT ;  /* 0x00000000c100720c */ /* 0x000fc60003f66070 */
[----:B------:R-:W4:Y:S01]  /*b1a0*/  MUFU.EX2 R19, R246 ;  /* 0x000000f600137308 */ /* 0x000f220000000800 */
[----:B------:R-:W-:-:S04]  /*b1b0*/  LOP3.LUT R0, R6, 0xff, RZ, 0xc0, !PT ;  /* 0x000000ff06007812 */ /* 0x000fc800078ec0ff */
[C---:B------:R-:W-:Y:S02]  /*b1c0*/  ISETP.GE.U32.AND P2, PT, R193.reuse, R0, PT ;  /* 0x00000000c100720c */ /* 0x040fe40003f46070 */
[----:B------:R-:W-:Y:S02]  /*b1d0*/  SHF.R.U32.HI R0, RZ, 0x18, R6 ;  /* 0x00000018ff007819 */ /* 0x000fe40000011606 */
[----:B------:R-:W-:Y:S02]  /*b1e0*/  LOP3.LUT R8, R6, 0xffff, RZ, 0xc0, !PT ;  /* 0x0000ffff06087812 */ /* 0x000fe400078ec0ff */
[----:B------:R-:W-:Y:S01]  /*b1f0*/  ISETP.GE.U32.AND P1, PT, R193, R0, PT ;  /* 0x00000000c100720c */ /* 0x000fe20003f26070 */
[----:B---3--:R-:W-:Y:S01]  /*b200*/  FADD.FTZ R0, R21, R5 ;  /* 0x0000000515007221 */ /* 0x008fe20000010000 */
[----:B------:R-:W-:Y:S02]  /*b210*/  LOP3.LUT R10, R9, R235, R10, 0x96, !PT ;  /* 0x000000eb090a7212 */ /* 0x000fe400078e960a */
[----:B------:R-:W-:Y:S01]  /*b220*/  SHF.R.U32.HI R6, RZ, 0x10, R6 ;  /* 0x00000010ff067819 */ /* 0x000fe20000011606 */
[----:B----4-:R-:W-:-:S03]  /*b230*/  FADD.FTZ R9, R19, R0 ;  /* 0x0000000013097221 */ /* 0x010fc60000010000 */
[----:B------:R-:W-:Y:S01]  /*b240*/  LOP3.LUT R0, R6, 0xff, RZ, 0xc0, !PT ;  /* 0x000000ff06007812 */ /* 0x000fe200078ec0ff */
[----:B------:R-:W-:-:S03]  /*b250*/  IMAD.WIDE.U32 R6, R10, -0x2daee0ad, RZ ;  /* 0xd2511f530a067825 */ /* 0x000fc600078e00ff */
[----:B------:R-:W-:Y:S02]  /*b260*/  ISETP.GE.U32.AND P0, PT, R193, R0, PT ;  /* 0x00000000c100720c */ /* 0x000fe40003f06070 */
[----:B------:R-:W-:Y:S01]  /*b270*/  LOP3.LUT R0, R7, R155, R14, 0x96, !PT ;  /* 0x0000009b07007212 */ /* 0x000fe200078e960e */
[----:B--2---:R-:W-:-:S05]  /*b280*/  @!P4 HADD2 R2, -R76.H0_H0, -RZ.H0_H0 ;  /* 0xa00000ff4c02c230 */ /* 0x004fca0000000900 */
[----:B------:R-:W-:-:S04]  /*b290*/  PRMT R14, R2, 0x7610, R14 ;  /* 0x00007610020e7816 */ /* 0x000fc8000000000e */
[----:B------:R-:W-:Y:S02]  /*b2a0*/  @!P4 PRMT R76, R14, 0x5410, RZ ;  /* 0x000054100e4cc816 */ /* 0x000fe400000000ff */
[----:B------:R1:W2:Y:S01]  /*b2b0*/  LDL.LU.S16 R14, [R1+0x88] ;  /* 0x00008800010e7983 */ /* 0x0002a20000300600 */
[----:B------:R-:W-:-:S03]  /*b2c0*/  SHF.R.U32.HI R2, RZ, 0x8, R8 ;  /* 0x00000008ff027819 */ /* 0x000fc60000011608 */
[----:B------:R1:W3:Y:S01]  /*b2d0*/  LDL.LU.S16 R8, [R1+0x8c] ;  /* 0x00008c0001087983 */ /* 0x0002e20000300600 */
[----:B------:R-:W-:Y:S02]  /*b2e0*/  PRMT R75, R74, 0x7632, R75 ;  /* 0x000076324a4b7816 */ /* 0x000fe4000000004b */
[----:B------:R-:W-:-:S03]  /*b2f0*/  LOP3.LUT R5, R6, 0xff, RZ, 0xc0, !PT ;  /* 0x000000ff06057812 */ /* 0x000fc600078ec0ff */
[----:B--2---:R-:W-:Y:S02]  /*b300*/  @!P3 HADD2 R14, -R75.H0_H0, -RZ.H0_H0 ;  /* 0xa00000ff4b0eb230 */ /* 0x004fe40000000900 */
[----:B---3--:R-:W-:-:S03]  /*b310*/  @!P5 HADD2 R8, -R74.H0_H0, -RZ.H0_H0 ;  /* 0xa00000ff4a08d230 */ /* 0x008fc60000000900 */
[----:B------:R-:W-:Y:S02]  /*b320*/  PRMT R215, R14, 0x7610, R215 ;  /* 0x000076100ed77816 */ /* 0x000fe400000000d7 */
[----:B------:R2:W3:Y:S02]  /*b330*/  MUFU.EX2 R14, R187 ;  /* 0x000000bb000e7308 */ /* 0x0004e40000000800 */
[----:B--2---:R-:W-:Y:S01]  /*b340*/  IMAD.MOV.U32 R187, RZ, RZ, R188 ;  /* 0x000000ffffbb7224 */ /* 0x004fe200078e00bc */
[----:B------:R-:W-:Y:S02]  /*b350*/  PRMT R188, R74, 0x5410, R75 ;  /* 0x000054104abc7816 */ /* 0x000fe4000000004b */
[----:B------:R-:W-:Y:S02]  /*b360*/  @!P3 PRMT R75, R215, 0x5410, RZ ;  /* 0x00005410d74bb816 */ /* 0x000fe400000000ff */
[----:B------:R-:W-:Y:S02]  /*b370*/  ISETP.GE.U32.AND P3, PT, R193, R5, PT ;  /* 0x00000005c100720c */ /* 0x000fe40003f66070 */
[----:B------:R-:W-:-:S04]  /*b380*/  PRMT R5, R8, 0x7610, R5 ;  /* 0x0000761008057816 */ /* 0x000fc80000000005 */
[----:B------:R-:W-:Y:S02]  /*b390*/  @!P5 PRMT R74, R5, 0x5410, RZ ;  /* 0x00005410054ad816 */ /* 0x000fe400000000ff */
[----:B------:R1:W2:Y:S01]  /*b3a0*/  LDL.LU.S16 R5, [R1+0x90] ;  /* 0x0000900001057983 */ /* 0x0002a20000300600 */
[----:B------:R-:W-:Y:S01]  /*b3b0*/  LOP3.LUT R2, R2, 0xffff, RZ, 0xc0, !PT ;  /* 0x0000ffff02027812 */ /* 0x000fe200078ec0ff */
[----:B------:R4:W1:Y:S01]  /*b3c0*/  MUFU.EX2 R8, R240 ;  /* 0x000000f000087308 */ /* 0x0008620000000800 */
[----:B------:R-:W-:Y:S01]  /*b3d0*/  PRMT R72, R73, 0x7632, R72 ;  /* 0x0000763249487816 */ /* 0x000fe20000000048 */
[----:B------:R1:W2:Y:S01]  /*b3e0*/  LDL.LU.S16 R215, [R1+0x94] ;  /* 0x0000940001d77983 */ /* 0x0002a20000300600 */
        /* <DEDUP_REMOVED lines=8> */
[----:B------:R-:W-:Y:S01]  /*b470*/  IMAD.MOV.U32 R209, RZ, RZ, R187 ;  /* 0x000000ffffd17224 */ /* 0x000fe200078e00bb */
[----:B------:R-:W-:Y:S01]  /*b480*/  PRMT R187, R73, 0x5410, R72 ;  /* 0x0000541049bb7816 */ /* 0x000fe20000000048 */
[----:B--2---:R-:W-:-:S05]  /*b490*/  @!P2 HADD2 R5, -R73.H0_H0, -RZ.H0_H0 ;  /* 0xa00000ff4905a230 */ /* 0x004fca0000000900 */
[----:B------:R-:W-:Y:S01]  /*b4a0*/  PRMT R218, R5, 0x7610, R218 ;  /* 0x0000761005da7816 */ /* 0x000fe200000000da */
[----:B-1----:R-:W-:Y:S01]  /*b4b0*/  FADD.FTZ R5, R8, R2 ;  /* 0x0000000208057221 */ /* 0x002fe20000010000 */
[----:B------:R-:W-:Y:S02]  /*b4c0*/  LOP3.LUT R2, R0, 0xff, RZ, 0xc0, !PT ;  /* 0x000000ff00027812 */ /* 0x000fe400078ec0ff */
[----:B------:R-:W-:Y:S02]  /*b4d0*/  @!P2 PRMT R73, R218, 0x5410, RZ ;  /* 0x00005410da49a816 */ /* 0x000fe400000000ff */
[----:B------:R-:W-:Y:S02]  /*b4e0*/  ISETP.GE.U32.AND P2, PT, R193, R2, PT ;  /* 0x00000002c100720c */ /* 0x000fe40003f46070 */
[----:B------:R1:W2:Y:S01]  /*b4f0*/  LDL.LU.S16 R2, [R1+0x98] ;  /* 0x0000980001027983 */ /* 0x0002a20000300600 */
[----:B------:R-:W-:Y:S01]  /*b500*/  PRMT R71, R32, 0x7610, R71 ;  /* 0x0000761020477816 */ /* 0x000fe20000000047 */
[----:B------:R-:W-:Y:S01]  /*b510*/  @!P4 HADD2 R215, -R72.H0_H0, -RZ.H0_H0 ;  /* 0xa00000ff48d7c230 */ /* 0x000fe20000000900 */
[----:B------:R-:W-:-:S02]  /*b520*/  F2FP.F16.F32.PACK_AB R38, R11, R15 ;  /* 0x0000000f0b26723e */ /* 0x000fc400000000ff */
[----:B------:R-:W-:Y:S02]  /*b530*/  LOP3.LUT R7, R6, 0xffff, RZ, 0xc0, !PT ;  /* 0x0000ffff06077812 */ /* 0x000fe400078ec0ff */
[----:B------:R-:W-:Y:S01]  /*b540*/  PRMT R9, R215, 0x7610, R9 ;  /* 0x00007610d7097816 */ /* 0x000fe20000000009 */
[----:B------:R-:W-:Y:S01]  /*b550*/  IMAD.MOV.U32 R215, RZ, RZ, R247 ;  /* 0x000000ffffd77224 */ /* 0x000fe200078e00f7 */
[----:B------:R-:W-:Y:S01]  /*b560*/  SHF.R.U32.HI R10, RZ, 0x10, R6 ;  /* 0x00000010ff0a7819 */ /* 0x000fe20000011606 */
[----:B------:R-:W-:Y:S01]  /*b570*/  IMAD.MOV.U32 R247, RZ, RZ, R209 ;  /* 0x000000fffff77224 */ /* 0x000fe200078e00d1 */
[----:B------:R-:W-:Y:S02]  /*b580*/  LOP3.LUT R11, R27, R225, R52, 0x96, !PT ;  /* 0x000000e11b0b7212 */ /* 0x000fe400078e9634 */
[----:B------:R-:W-:Y:S01]  /*b590*/  PRMT R70, R32, 0x7632, R70 ;  /* 0x0000763220467816 */ /* 0x000fe20000000046 */
[----:B------:R-:W-:Y:S01]  /*b5a0*/  IMAD.MOV.U32 R209, RZ, RZ, R204 ;  /* 0x000000ffffd17224 */ /* 0x000fe200078e00cc */
[----:B------:R-:W-:Y:S01]  /*b5b0*/  SHF.R.U32.HI R6, RZ, 0x18, R6 ;  /* 0x00000018ff067819 */ /* 0x000fe20000011606 */
[----:B------:R-:W-:Y:S01]  /*b5c0*/  IMAD.MOV.U32 R204, RZ, RZ, R179 ;  /* 0x000000ffffcc7224 */ /* 0x000fe200078e00b3 */
[----:B------:R-:W-:-:S02]  /*b5d0*/  @!P4 PRMT R72, R9, 0x5410, RZ ;  /* 0x000054100948c816 */ /* 0x000fc400000000ff */
[----:B------:R-:W-:Y:S01]  /*b5e0*/  PRMT R179, R71, 0x5410, R70 ;  /* 0x0000541047b37816 */ /* 0x000fe20000000046 */
[----:B------:R1:W3:Y:S01]  /*b5f0*/  LDL.LU.S16 R9, [R1+0x9c] ;  /* 0x00009c0001097983 */ /* 0x0002e20000300600 */
[----:B--2---:R-:W-:-:S05]  /*b600*/  @!P0 HADD2 R2, -R71.H0_H0, -RZ.H0_H0 ;  /* 0xa00000ff47028230 */ /* 0x004fca0000000900 */
[----:B------:R-:W-:-:S04]  /*b610*/  PRMT R27, R2, 0x7610, R27 ;  /* 0x00007610021b7816 */ /* 0x000fc8000000001b */
[----:B------:R-:W-:Y:S02]  /*b620*/  @!P0 PRMT R71, R27, 0x5410, RZ ;  /* 0x000054101b478816 */ /* 0x000fe400000000ff */
[----:B------:R-:W-:Y:S02]  /*b630*/  ISETP.GE.U32.AND P0, PT, R193, R6, PT ;  /* 0x00000006c100720c */ /* 0x000fe40003f06070 */
[----:B------:R1:W2:Y:S01]  /*b640*/  LDL.LU.S16 R6, [R1+0xa0] ;  /* 0x0000a00001067983 */ /* 0x0002a20000300600 */
[----:B------:R-:W-:Y:S01]  /*b650*/  SHF.R.U32.HI R2, RZ, 0x18, R0 ;  /* 0x00000018ff027819 */ /* 0x000fe20000011600 */
[----:B---3--:R-:W-:-:S03]  /*b660*/  @!P1 HADD2 R9, -R70.H0_H0, -RZ.H0_H0 ;  /* 0xa00000ff46099230 */ /* 0x008fc60000000900 */
[----:B------:R-:W-:Y:S02]  /*b670*/  ISETP.GE.U32.AND P4, PT, R193, R2, PT ;  /* 0x00000002c100720c */ /* 0x000fe40003f86070 */
[----:B------:R-:W-:Y:S02]  /*b680*/  F2FP.F16.F32.PACK_AB R21, R19, R21 ;  /* 0x000000151315723e */ /* 0x000fe400000000ff */
[----:B------:R-:W-:Y:S02]  /*b690*/  PRMT R2, R9, 0x7610, R2 ;  /* 0x0000761009027816 */ /* 0x000fe40000000002 */
[----:B------:R-:W-:Y:S02]  /*b6a0*/  LOP3.LUT R19, R17, R224, R26, 0x96, !PT ;  /* 0x000000e011137212 */ /* 0x000fe400078e961a */
[----:B------:R-:W-:Y:S02]  /*b6b0*/  PRMT R66, R69, 0x7632, R66 ;  /* 0x0000763245427816 */ /* 0x000fe40000000042 */
[----:B------:R-:W-:-:S02]  /*b6c0*/  @!P1 PRMT R70, R2, 0x5410, RZ ;  /* 0x0000541002469816 */ /* 0x000fc400000000ff */
[----:B------:R1:W3:Y:S04]  /*b6d0*/  LDL.LU.S16 R2, [R1+0xa4] ;  /* 0x0000a40001027983 */ /* 0x0002e80000300600 */
[----:B------:R1:W4:Y:S01]  /*b6e0*/  LDL.LU.S16 R27, [R1+0xac] ;  /* 0x0000ac00011b7983 */ /* 0x0003220000300600 */
[----:B--2---:R-:W-:-:S05]  /*b6f0*/  @!P2 HADD2 R6, -R69.H0_H0, -RZ.H0_H0 ;  /* 0xa00000ff4506a230 */ /* 0x004fca0000000900 */
[----:B------:R-:W-:Y:S02]  /*b700*/  PRMT R26, R6, 0x7610, R26 ;  /* 0x00007610061a7816 */ /* 0x000fe4000000001a */
[----:B------:R2:W1:Y:S02]  /*b710*/  MUFU.EX2 R6, R213 ;  /* 0x000000d500067308 */ /* 0x0004640000000800 */
[----:B--2---:R-:W-:Y:S02]  /*b720*/  IMAD.MOV.U32 R213, RZ, RZ, R210 ;  /* 0x000000ffffd57224 */ /* 0x004fe400078e00d2 */
[----:B------:R-:W-:Y:S01]  /*b730*/  IMAD.MOV.U32 R210, RZ, RZ, R202 ;  /* 0x000000ffffd27224 */ /* 0x000fe200078e00ca */
[----:B------:R-:W-:Y:S02]  /*b740*/  PRMT R202, R69, 0x5410, R66 ;  /* 0x0000541045ca7816 */ /* 0x000fe40000000042 */
[----:B------:R-:W-:Y:S02]  /*b750*/  @!P2 PRMT R69, R26, 0x5410, RZ ;  /* 0x000054101a45a816 */ /* 0x000fe400000000ff */
[----:B------:R2:W2:Y:S01]  /*b760*/  LDL.LU.S16 R26, [R1+0xa8] ;  /* 0x0000a800011a7983 */ /* 0x0004a20000300600 */
[----:B------:R-:W-:-:S04]  /*b770*/  LOP3.LUT R0, R0, 0xffff, RZ, 0xc0, !PT ;  /* 0x0000ffff00007812 */ /* 0x000fc800078ec0ff */
[----:B------:R-:W-:-:S04]  /*b780*/  SHF.R.U32.HI R0, RZ, 0x8, R0 ;  /* 0x00000008ff007819 */ /* 0x000fc80000011600 */
[----:B------:R-:W-:-:S04]  /*b790*/  LOP3.LUT R0, R0, 0xffff, RZ, 0xc0, !PT ;  /* 0x0000ffff00007812 */ /* 0x000fc800078ec0ff */
[----:B------:R-:W-:Y:S02]  /*b7a0*/  ISETP.GE.U32.AND P1, PT, R193, R0, PT ;  /* 0x00000000c100720c */ /* 0x000fe40003f26070 */
[----:B------:R-:W-:Y:S02]  /*b7b0*/  PRMT R63, R64, 0x7632, R63 ;  /* 0x00007632403f7816 */ /* 0x000fe4000000003f */
[----:B------:R-:W-:Y:S01]  /*b7c0*/  SHF.R.U32.HI R0, RZ, 0x8, R7 ;  /* 0x00000008ff007819 */ /* 0x000fe20000011607 */
[----:B----4-:R-:W-:Y:S01]  /*b7d0*/  @!P5 HADD2 R27, -R64.H0_H0, -RZ.H0_H0 ;  /* 0xa00000ff401bd230 */ /* 0x010fe20000000900 */
[----:B------:R-:W-:-:S07]  /*b7e0*/  F2FP.F16.F32.PACK_AB R36, R8, R14 ;  /* 0x0000000e0824723e */ /* 0x000fce00000000ff */
[----:B---3--:R-:W-:-:S05]  /*b7f0*/  @!P1 HADD2 R2, -R66.H0_H0, -RZ.H0_H0 ;  /* 0xa00000ff42029230 */ /* 0x008fca0000000900 */
[----:B------:R-:W-:Y:S02]  /*b800*/  PRMT R7, R2, 0x7610, R7 ;  /* 0x0000761002077816 */ /* 0x000fe40000000007 */
[----:B------:R3:W4:Y:S01]  /*b810*/  MUFU.EX2 R2, R240 ;  /* 0x000000f000027308 */ /* 0x0007220000000800 */
[----:B------:R-:W-:Y:S02]  /*b820*/  PRMT R15, R27, 0x7610, R15 ;  /* 0x000076101b0f7816 */ /* 0x000fe4000000000f */
[----:B------:R-:W-:Y:S01]  /*b830*/  @!P1 PRMT R66, R7, 0x5410, RZ ;  /* 0x0000541007429816 */ /* 0x000fe200000000ff */
[----:B------:R-:W-:-:S04]  /*b840*/  IMAD.MOV.U32 R27, RZ, RZ, R217 ;  /* 0x000000ffff1b7224 */ /* 0x000fc800078e00d9 */
[----:B------:R1:W-:Y:S01]  /*b850*/  MUFU.EX2 R9, R215 ;  /* 0x000000d700097308 */ /* 0x0003e20000000800 */
[----:B---3--:R-:W-:Y:S02]  /*b860*/  IMAD.MOV.U32 R240, RZ, RZ, R236 ;  /* 0x000000fffff07224 */ /* 0x008fe400078e00ec */
[----:B------:R-:W-:Y:S02]  /*b870*/  IMAD.MOV.U32 R236, RZ, RZ, R213 ;  /* 0x000000ffffec7224 */ /* 0x000fe400078e00d5 */
[----:B------:R-:W-:Y:S01]  /*b880*/  IMAD.MOV.U32 R213, RZ, RZ, R201 ;  /* 0x000000ffffd57224 */ /* 0x000fe200078e00c9 */
[----:B------:R-:W-:Y:S02]  /*b890*/  PRMT R201, R64, 0x5410, R63 ;  /* 0x0000541040c97816 */ /* 0x000fe4000000003f */
[----:B------:R3:W-:Y:S01]  /*b8a0*/  MUFU.EX2 R7, R182 ;  /* 0x000000b600077308 */ /* 0x0007e20000000800 */
[----:B-1----:R-:W-:Y:S02]  /*b8b0*/  IMAD.MOV.U32 R215, RZ, RZ, R204 ;  /* 0x000000ffffd77224 */ /* 0x002fe400078e00cc */
[----:B------:R-:W-:-:S02]  /*b8c0*/  IMAD.MOV.U32 R204, RZ, RZ, R203 ;  /* 0x000000ffffcc7224 */ /* 0x000fc400078e00cb */
[----:B------:R-:W-:Y:S01]  /*b8d0*/  IMAD.MOV.U32 R203, RZ, RZ, R200 ;  /* 0x000000ffffcb7224 */ /* 0x000fe200078e00c8 */
[----:B------:R-:W-:Y:S01]  /*b8e0*/  @!P5 PRMT R64, R15, 0x5410, RZ ;  /* 0x000054100f40d816 */ /* 0x000fe200000000ff */
[----:B---3--:R1:W5:Y:S01]  /*b8f0*/  LDL.LU R182, [R1+0x318] ;  /* 0x0003180001b67983 */ /* 0x0083620000300800 */
[----:B--2---:R-:W-:-:S05]  /*b900*/  @!P4 HADD2 R26, -R63.H0_H0, -RZ.H0_H0 ;  /* 0xa00000ff3f1ac230 */ /* 0x004fca0000000900 */
[----:B------:R-:W-:Y:S01]  /*b910*/  PRMT R8, R26, 0x7610, R8 ;  /* 0x000076101a087816 */ /* 0x000fe20000000008 */
[----:B------:R-:W-:-:S03]  /*b920*/  IMAD.MOV.U32 R26, RZ, RZ, R216 ;  /* 0x000000ffff1a7224 */ /* 0x000fc600078e00d8 */
[----:B------:R-:W-:Y:S02]  /*b930*/  @!P4 PRMT R63, R8, 0x5410, RZ ;  /* 0x00005410083fc816 */ /* 0x000fe400000000ff */
[----:B------:R2:W3:Y:S01]  /*b940*/  MUFU.EX2 R8, R153 ;  /* 0x0000009900087308 */ /* 0x0004e20000000800 */
[----:B------:R-:W-:Y:S01]  /*b950*/  IMAD.MOV.U32 R216, RZ, RZ, R191 ;  /* 0x000000ffffd87224 */ /* 0x000fe200078e00bf */
[----:B--2---:R1:W5:Y:S04]  /*b960*/  LDL.LU R153, [R1+0x314] ;  /* 0x0003140001997983 */ /* 0x0043680000300800 */
[----:B------:R1:W2:Y:S04]  /*b970*/  LDL.LU.S16 R217, [R1+0xb4] ;  /* 0x0000b40001d97983 */ /* 0x0002a80000300600 */
[----:B------:R1:W2:Y:S04]  /*b980*/  LDL.LU.S16 R200, [R1+0xb0] ;  /* 0x0000b00001c87983 */ /* 0x0002a80000300600 */
[----:B------:R1:W2:Y:S04]  /*b990*/  LDL.LU.S16 R191, [R1+0xbc] ;  /* 0x0000bc0001bf7983 */ /* 0x0002a80000300600 */
[----:B------:R1:W2:Y:S01]  /*b9a0*/  LDL.LU.S16 R15, [R1+0xb8] ;  /* 0x0000b800010f7983 */ /* 0x0002a20000300600 */
[----:B------:R-:W-:-:S04]  /*b9b0*/  LOP3.LUT R0, R0, 0xffff, RZ, 0xc0, !PT ;  /* 0x0000ffff00007812 */ /* 0x000fc800078ec0ff */
[----:B------:R-:W-:Y:S02]  /*b9c0*/  ISETP.GE.U32.AND P2, PT, R193, R0, PT ;  /* 0x00000000c100720c */ /* 0x000fe40003f46070 */
[----:B------:R-:W-:Y:S01]  /*b9d0*/  LOP3.LUT R0, R10, 0xff, RZ, 0xc0, !PT ;  /* 0x000000ff0a007812 */ /* 0x000fe200078ec0ff */
[----:B------:R-:W-:-:S03]  /*b9e0*/  FADD.FTZ R185, R6, R185 ;  /* 0x000000b906b97221 */ /* 0x000fc60000010000 */
[----:B------:R-:W-:Y:S01]  /*b9f0*/  ISETP.GE.U32.AND P1, PT, R193, R0, PT ;  /* 0x00000000c100720c */ /* 0x000fe20003f26070 */
[----:B----4-:R-:W-:Y:S01]  /*ba00*/  FADD.FTZ R185, R2, R185 ;  /* 0x000000b902b97221 */ /* 0x010fe20000010000 */
[----:B------:R-:W-:Y:S02]  /*ba10*/  PRMT R61, R62, 0x7632, R61 ;  /* 0x000076323e3d7816 */ /* 0x000fe4000000003d */
[----:B------:R-:W-:Y:S02]  /*ba20*/  F2FP.F16.F32.PACK_AB R34, R2, R6 ;  /* 0x000000060222723e */ /* 0x000fe400000000ff */
[----:B------:R-:W-:Y:S01]  /*ba30*/  PRMT R67, R68, 0x7632, R67 ;  /* 0x0000763244437816 */ /* 0x000fe20000000043 */
[----:B------:R-:W4:Y:S01]  /*ba40*/  MUFU.EX2 R2, R152 ;  /* 0x0000009800027308 */ /* 0x000f220000000800 */
[----:B------:R-:W-:Y:S02]  /*ba50*/  IMAD.MOV.U32 R246, RZ, RZ, R216 ;  /* 0x000000fffff67224 */ /* 0x000fe400078e00d8 */
[----:B------:R-:W-:-:S02]  /*ba60*/  IMAD.MOV.U32 R216, RZ, RZ, R240 ;  /* 0x000000ffffd87224 */ /* 0x000fc400078e00f0 */
[----:B------:R-:W-:Y:S02]  /*ba70*/  IMAD.MOV.U32 R240, RZ, RZ, R236 ;  /* 0x000000fffff07224 */ /* 0x000fe400078e00ec */
[----:B---3--:R-:W-:Y:S01]  /*ba80*/  FADD.FTZ R185, R8, R185 ;  /* 0x000000b908b97221 */ /* 0x008fe20000010000 */
[----:B------:R-:W-:Y:S01]  /*ba90*/  IMAD.MOV.U32 R236, RZ, RZ, R186 ;  /* 0x000000ffffec7224 */ /* 0x000fe200078e00ba */
[----:B------:R-:W-:Y:S02]  /*baa0*/  F2FP.F16.F32.PACK_AB R92, R7, R9 ;  /* 0x00000009075c723e */ /* 0x000fe400000000ff */
[----:B----4-:R-:W-:Y:S01]  /*bab0*/  F2FP.F16.F32.PACK_AB R32, R2, R8 ;  /* 0x000000080220723e */ /* 0x010fe200000000ff */
[----:B------:R1:W5:Y:S01]  /*bac0*/  LDL.LU R152, [R1+0x310] ;  /* 0x0003100001987983 */ /* 0x0003620000300800 */
[----:B--2---:R-:W-:Y:S02]  /*bad0*/  @!P2 HADD2 R200, -R67.H0_H0, -RZ.H0_H0 ;  /* 0xa00000ff43c8a230 */ /* 0x004fe40000000900 */
[----:B------:R-:W-:-:S02]  /*bae0*/  @!P0 HADD2 R15, -R61.H0_H0, -RZ.H0_H0 ;  /* 0xa00000ff3d0f8230 */ /* 0x000fc40000000900 */
[----:B------:R-:W-:Y:S01]  /*baf0*/  @!P1 HADD2 R191, -R62.H0_H0, -RZ.H0_H0 ;  /* 0xa00000ff3ebf9230 */ /* 0x000fe20000000900 */
[----:B------:R-:W-:Y:S02]  /*bb00*/  PRMT R10, R200, 0x7610, R10 ;  /* 0x00007610c80a7816 */ /* 0x000fe4000000000a */
[----:B------:R-:W-:Y:S02]  /*bb10*/  PRMT R0, R15, 0x7610, R0 ;  /* 0x000076100f007816 */ /* 0x000fe40000000000 */
[----:B------:R-:W-:Y:S01]  /*bb20*/  PRMT R200, R62, 0x5410, R61 ;  /* 0x000054103ec87816 */ /* 0x000fe2000000003d */
[----:B------:R-:W-:Y:S01]  /*bb30*/  @!P3 HADD2 R217, -R68.H0_H0, -RZ.H0_H0 ;  /* 0xa00000ff44d9b230 */ /* 0x000fe20000000900 */
[----:B------:R-:W-:Y:S01]  /*bb40*/  @!P0 PRMT R61, R0, 0x5410, RZ ;  /* 0x00005410003d8816 */ /* 0x000fe200000000ff */
[----:B------:R-:W-:Y:S01]  /*bb50*/  FADD.FTZ R0, R9, R5 ;  /* 0x0000000509007221 */ /* 0x000fe20000010000 */
[----:B------:R-:W-:Y:S01]  /*bb60*/  PRMT R6, R191, 0x7610, R6 ;  /* 0x00007610bf067816 */ /* 0x000fe20000000006 */
[----:B------:R-:W-:Y:S01]  /*bb70*/  IMAD.WIDE.U32 R8, R19, -0x2daee0ad, RZ ;  /* 0xd2511f5313087825 */ /* 0x000fe200078e00ff */
[----:B------:R-:W-:-:S03]  /*bb80*/  PRMT R14, R217, 0x7610, R14 ;  /* 0x00007610d90e7816 */ /* 0x000fc6000000000e */
[----:B------:R-:W-:Y:S01]  /*bb90*/  FADD.FTZ R186, R7, R0 ;  /* 0x0000000007ba7221 */ /* 0x000fe20000010000 */
[----:B------:R-:W-:Y:S01]  /*bba0*/  @!P1 PRMT R62, R6, 0x5410, RZ ;  /* 0x00005410063e9816 */ /* 0x000fe200000000ff */
[----:B------:R-:W-:Y:S01]  /*bbb0*/  IMAD.WIDE.U32 R6, R11, -0x2daee0ad, RZ ;  /* 0xd2511f530b067825 */ /* 0x000fe200078e00ff */
[----:B------:R-:W-:Y:S02]  /*bbc0*/  PRMT R191, R68, 0x5410, R67 ;  /* 0x0000541044bf7816 */ /* 0x000fe40000000043 */
[----:B------:R-:W-:Y:S01]  /*bbd0*/  @!P3 PRMT R68, R14, 0x5410, RZ ;  /* 0x000054100e44b816 */ /* 0x000fe200000000ff */
[----:B------:R-:W-:Y:S01]  /*bbe0*/  IMAD.MOV.U32 R217, RZ, RZ, R208 ;  /* 0x000000ffffd97224 */ /* 0x000fe200078e00d0 */
[----:B------:R-:W-:Y:S01]  /*bbf0*/  @!P2 PRMT R67, R10, 0x5410, RZ ;  /* 0x000054100a43a816 */ /* 0x000fe200000000ff */
[----:B------:R1:W2:Y:S01]  /*bc00*/  LDL.LU.S16 R208, [R1+0xd0] ;  /* 0x0000d00001d07983 */ /* 0x0002a20000300600 */
        /* <DEDUP_REMOVED lines=11> */
[----:B------:R-:W-:-:S05]  /*bcc0*/  IMAD.WIDE.U32 R6, R6, -0x326172a9, RZ ;  /* 0xcd9e8d5706067825 */ /* 0x000fca00078e00ff */
[----:B------:R-:W-:Y:S02]  /*bcd0*/  LOP3.LUT R0, R7, R135, R8, 0x96, !PT ;  /* 0x0000008707007212 */ /* 0x000fe400078e9608 */
[----:B------:R1:W3:Y:S04]  /*bce0*/  LDL.LU.S16 R8, [R1+0xd4] ;  /* 0x0000d40001087983 */ /* 0x0002e80000300600 */
[----:B------:R1:W4:Y:S01]  /*bcf0*/  LDL.LU.S16 R11, [R1+0xd8] ;  /* 0x0000d800010b7983 */ /* 0x0003220000300600 */
[----:B------:R-:W-:Y:S01]  /*bd00*/  FADD.FTZ R185, R2, R185 ;  /* 0x000000b902b97221 */ /* 0x000fe20000010000 */
[----:B------:R-:W-:Y:S01]  /*bd10*/  LOP3.LUT R2, R0, 0xff, RZ, 0xc0, !PT ;  /* 0x000000ff00027812 */ /* 0x000fe200078ec0ff */
[----:B------:R-:W1:Y:S03]  /*bd20*/  MUFU.EX2 R5, R246 ;  /* 0x000000f600057308 */ /* 0x000e660000000800 */
[----:B------:R-:W-:-:S05]  /*bd30*/  ISETP.GE.U32.AND P0, PT, R193, R2, PT ;  /* 0x00000002c100720c */ /* 0x000fca0003f06070 */
[----:B------:R-:W1:Y:S01]  /*bd40*/  MUFU.EX2 R2, R217 ;  /* 0x000000d900027308 */ /* 0x000e620000000800 */
[----:B------:R-:W-:Y:S02]  /*bd50*/  LOP3.LUT R10, R9, R235, R10, 0x96, !PT ;  /* 0x000000eb090a7212 */ /* 0x000fe400078e960a */
[----:B------:R-:W-:Y:S01]  /*bd60*/  PRMT R44, R45, 0x7632, R44 ;  /* 0x000076322d2c7816 */ /* 0x000fe2000000002c */
[----:B-1----:R-:W-:-:S04]  /*bd70*/  FADD.FTZ R186, R5, R186 ;  /* 0x000000ba05ba7221 */ /* 0x002fc80000010000 */
[C---:B------:R-:W-:Y:S01]  /*bd80*/  FADD.FTZ R186, R2.reuse, R186 ;  /* 0x000000ba02ba7221 */ /* 0x040fe20000010000 */
[----:B------:R-:W-:Y:S02]  /*bd90*/  F2FP.F16.F32.PACK_AB R23, R2, R5 ;  /* 0x000000050217723e */ /* 0x000fe400000000ff */
[----:B------:R-:W-:-:S04]  /*bda0*/  LOP3.LUT R2, R0, 0xffff, RZ, 0xc0, !PT ;  /* 0x0000ffff00027812 */ /* 0x000fc800078ec0ff */
[----:B------:R-:W-:-:S04]  /*bdb0*/  SHF.R.U32.HI R2, RZ, 0x8, R2 ;  /* 0x00000008ff027819 */ /* 0x000fc80000011602 */
[----:B------:R-:W-:Y:S01]  /*bdc0*/  LOP3.LUT R2, R2, 0xffff, RZ, 0xc0, !PT ;  /* 0x0000ffff02027812 */ /* 0x000fe200078ec0ff */
[----:B--2---:R-:W-:-:S05]  /*bdd0*/  @!P0 HADD2 R208, -R45.H0_H0, -RZ.H0_H0 ;  /* 0xa00000ff2dd08230 */ /* 0x004fca0000000900 */
[----:B------:R-:W-:Y:S02]  /*bde0*/  PRMT R9, R208, 0x7610, R9 ;  /* 0x00007610d0097816 */ /* 0x000fe40000000009 */
[----:B------:R-:W-:Y:S02]  /*bdf0*/  PRMT R208, R45, 0x5410, R44 ;  /* 0x000054102dd07816 */ /* 0x000fe4000000002c */
[----:B------:R-:W-:Y:S02]  /*be00*/  @!P0 PRMT R45, R9, 0x5410, RZ ;  /* 0x00005410092d8816 */ /* 0x000fe400000000ff */
[----:B------:R1:W2:Y:S01]  /*be10*/  LDL.LU.S16 R9, [R1+0xe0] ;  /* 0x0000e00001097983 */ /* 0x0002a20000300600 */
[----:B------:R-:W-:-:S13]  /*be20*/  ISETP.GE.U32.AND P0, PT, R193, R2, PT ;  /* 0x00000002c100720c */ /* 0x000fda0003f06070 */
[----:B---3--:R-:W-:-:S05]  /*be30*/  @!P0 HADD2 R8, -R44.H0_H0, -RZ.H0_H0 ;  /* 0xa00000ff2c088230 */ /* 0x008fca0000000900 */
[----:B------:R-:W-:Y:S02]  /*be40*/  PRMT R2, R8, 0x7610, R2 ;  /* 0x0000761008027816 */ /* 0x000fe40000000002 */
[----:B------:R1:W3:Y:S02]  /*be50*/  LDL.LU.S16 R8, [R1+0xe8] ;  /* 0x0000e80001087983 */ /* 0x0002e40000300600 */
[----:B------:R-:W-:Y:S02]  /*be60*/  @!P0 PRMT R44, R2, 0x5410, RZ ;  /* 0x00005410022c8816 */ /* 0x000fe400000000ff */
[----:B------:R-:W-:-:S04]  /*be70*/  SHF.R.U32.HI R2, RZ, 0x18, R0 ;  /* 0x00000018ff027819 */ /* 0x000fc80000011600 */
[----:B------:R-:W-:Y:S02]  /*be80*/  ISETP.GE.U32.AND P0, PT, R193, R2, PT ;  /* 0x00000002c100720c */ /* 0x000fe40003f06070 */
[C---:B------:R-:W-:Y:S01]  /*be90*/  PRMT R65, R33.reuse, 0x7632, R65 ;  /* 0x0000763221417816 */ /* 0x040fe20000000041 */
[----:B------:R-:W-:Y:S01]  /*bea0*/  IMAD.MOV.U32 R217, RZ, RZ, R236 ;  /* 0x000000ffffd97224 */ /* 0x000fe200078e00ec */
[----:B------:R-:W-:Y:S01]  /*beb0*/  PRMT R30, R33, 0x7610, R30 ;  /* 0x00007610211e7816 */ /* 0x000fe2000000001e */
[----:B------:R-:W-:-:S08]  /*bec0*/  IMAD.MOV.U32 R236, RZ, RZ, R213 ;  /* 0x000000ffffec7224 */ /* 0x000fd000078e00d5 */
[----:B----4-:R-:W-:Y:S02]  /*bed0*/  @!P0 HADD2 R11, -R65.H0_H0, -RZ.H0_H0 ;  /* 0xa00000ff410b8230 */ /* 0x010fe40000000900 */
[----:B------:R-:W-:-:S03]  /*bee0*/  IMAD.MOV.U32 R213, RZ, RZ, R205 ;  /* 0x000000ffffd57224 */ /* 0x000fc600078e00cd */
[----:B------:R-:W-:Y:S02]  /*bef0*/  PRMT R2, R11, 0x7610, R2 ;  /* 0x000076100b027816 */ /* 0x000fe40000000002 */
[----:B------:R-:W-:Y:S02]  /*bf00*/  PRMT R205, R30, 0x5410, R65 ;  /* 0x000054101ecd7816 */ /* 0x000fe40000000041 */
[----:B------:R-:W-:Y:S02]  /*bf10*/  @!P0 PRMT R65, R2, 0x5410, RZ ;  /* 0x0000541002418816 */ /* 0x000fe400000000ff */
[----:B------:R1:W4:Y:S01]  /*bf20*/  LDL.LU.S16 R2, [R1+0xec] ;  /* 0x0000ec0001027983 */ /* 0x0003220000300600 */
[----:B------:R-:W-:-:S04]  /*bf30*/  SHF.R.U32.HI R0, RZ, 0x10, R0 ;  /* 0x00000010ff007819 */ /* 0x000fc80000011600 */
[----:B------:R-:W-:-:S04]  /*bf40*/  LOP3.LUT R0, R0, 0xff, RZ, 0xc0, !PT ;  /* 0x000000ff00007812 */ /* 0x000fc800078ec0ff */
[----:B------:R-:W-:-:S13]  /*bf50*/  ISETP.GE.U32.AND P1, PT, R193, R0, PT ;  /* 0x00000000c100720c */ /* 0x000fda0003f26070 */
[----:B--2---:R-:W-:-:S05]  /*bf60*/  @!P1 HADD2 R9, -R30.H0_H0, -RZ.H0_H0 ;  /* 0xa00000ff1e099230 */ /* 0x004fca0000000900 */
[----:B------:R-:W-:-:S04]  /*bf70*/  PRMT R0, R9, 0x7610, R0 ;  /* 0x0000761009007816 */ /* 0x000fc80000000000 */
[----:B------:R-:W-:Y:S02]  /*bf80*/  @!P1 PRMT R30, R0, 0x5410, RZ ;  /* 0x00005410001e9816 */ /* 0x000fe400000000ff */
[----:B------:R-:W-:-:S04]  /*bf90*/  LOP3.LUT R0, R6, 0xff, RZ, 0xc0, !PT ;  /* 0x000000ff06007812 */ /* 0x000fc800078ec0ff */
[----:B------:R-:W-:-:S13]  /*bfa0*/  ISETP.GE.U32.AND P0, PT, R193, R0, PT ;  /* 0x00000000c100720c */ /* 0x000fda0003f06070 */
[----:B---3--:R-:W-:-:S05]  /*bfb0*/  @!P0 HADD2 R8, -R60.H0_H0, -RZ.H0_H0 ;  /* 0xa00000ff3c088230 */ /* 0x008fca0000000900 */
[----:B------:R-:W-:Y:S02]  /*bfc0*/  PRMT R0, R8, 0x7610, R0 ;  /* 0x0000761008007816 */ /* 0x000fe40000000000 */
[----:B------:R1:W2:Y:S01]  /*bfd0*/  LDL.LU.S16 R8, [R1+0xf0] ;  /* 0x0000f00001087983 */ /* 0x0002a20000300600 */
[----:B------:R-:W-:Y:S01]  /*bfe0*/  PRMT R59, R60, 0x7632, R59 ;  /* 0x000076323c3b7816 */ /* 0x000fe2000000003b */
[----:B------:R-:W-:-:S03]  /*bff0*/  IMAD.MOV.U32 R246, RZ, RZ, R204 ;  /* 0x000000fffff67224 */ /* 0x000fc600078e00cc */
[----:B------:R-:W-:Y:S02]  /*c000*/  PRMT R204, R60, 0x5410, R59 ;  /* 0x000054103ccc7816 */ /* 0x000fe4000000003b */
[----:B------:R-:W-:Y:S02]  /*c010*/  @!P0 PRMT R60, R0, 0x5410, RZ ;  /* 0x00005410003c8816 */ /* 0x000fe400000000ff */
[----:B------:R-:W-:-:S04]  /*c020*/  LOP3.LUT R0, R6, 0xffff, RZ, 0xc0, !PT ;  /* 0x0000ffff06007812 */ /* 0x000fc800078ec0ff */
[----:B------:R-:W-:-:S04]  /*c030*/  SHF.R.U32.HI R0, RZ, 0x8, R0 ;  /* 0x00000008ff007819 */ /* 0x000fc80000011600 */
[----:B------:R-:W-:-:S04]  /*c040*/  LOP3.LUT R0, R0, 0xffff, RZ, 0xc0, !PT ;  /* 0x0000ffff00007812 */ /* 0x000fc800078ec0ff */
[----:B------:R-:W-:-:S13]  /*c050*/  ISETP.GE.U32.AND P0, PT, R193, R0, PT ;  /* 0x00000000c100720c */ /* 0x000fda0003f06070 */
[----:B----4-:R-:W-:-:S05]  /*c060*/  @!P0 HADD2 R2, -R59.H0_H0, -RZ.H0_H0 ;  /* 0xa00000ff3b028230 */ /* 0x010fca0000000900 */
[----:B------:R-:W-:Y:S02]  /*c070*/  PRMT R0, R2, 0x7610, R0 ;  /* 0x0000761002007816 */ /* 0x000fe40000000000 */
[----:B------:R1:W3:Y:S04]  /*c080*/  LDL.LU.S16 R2, [R1+0xf4] ;  /* 0x0000f40001027983 */ /* 0x0002e80000300600 */
[----:B------:R1:W4:Y:S01]  /*c090*/  LDL.LU.S16 R9, [R1+0xf8] ;  /* 0x0000f80001097983 */ /* 0x0003220000300600 */
[----:B------:R-:W-:Y:S02]  /*c0a0*/  @!P0 PRMT R59, R0, 0x5410, RZ ;  /* 0x00005410003b8816 */ /* 0x000fe400000000ff */
[----:B------:R-:W-:-:S04]  /*c0b0*/  SHF.R.U32.HI R0, RZ, 0x10, R6 ;  /* 0x00000010ff007819 */ /* 0x000fc80000011606 */
[----:B------:R-:W-:-:S04]  /*c0c0*/  LOP3.LUT R0, R0, 0xff, RZ, 0xc0, !PT ;  /* 0x000000ff00007812 */ /* 0x000fc800078ec0ff */
[----:B------:R-:W-:Y:S02]  /*c0d0*/  ISETP.GE.U32.AND P1, PT, R193, R0, PT ;  /* 0x00000000c100720c */ /* 0x000fe40003f26070 */
[----:B------:R-:W-:Y:S02]  /*c0e0*/  PRMT R58, R22, 0x7610, R58 ;  /* 0x00007610163a7816 */ /* 0x000fe4000000003a */
[----:B------:R-:W-:-:S04]  /*c0f0*/  SHF.R.U32.HI R6, RZ, 0x18, R6 ;  /* 0x00000018ff067819 */ /* 0x000fc80000011606 */
[----:B------:R-:W-:-:S05]  /*c100*/  ISETP.GE.U32.AND P0, PT, R193, R6, PT ;  /* 0x00000006c100720c */ /* 0x000fca0003f06070 */
[----:B--2---:R-:W-:-:S05]  /*c110*/  @!P1 HADD2 R8, -R58.H0_H0, -RZ.H0_H0 ;  /* 0xa00000ff3a089230 */ /* 0x004fca0000000900 */
[----:B------:R-:W-:Y:S02]  /*c120*/  PRMT R6, R8, 0x7610, R6 ;  /* 0x0000761008067816 */ /* 0x000fe40000000006 */
[----:B------:R1:W2:Y:S01]  /*c130*/  LDL.LU.S16 R8, [R1+0xfc] ;  /* 0x0000fc0001087983 */ /* 0x0002a20000300600 */
[----:B------:R-:W-:Y:S01]  /*c140*/  PRMT R51, R22, 0x7632, R51 ;  /* 0x0000763216337816 */ /* 0x000fe20000000033 */
[----:B------:R-:W-:Y:S02]  /*c150*/  IMAD.MOV.U32 R249, RZ, RZ, R246 ;  /* 0x000000fffff97224 */ /* 0x000fe400078e00f6 */
[----:B------:R-:W-:Y:S01]  /*c160*/  IMAD.MOV.U32 R246, RZ, RZ, R203 ;  /* 0x000000fffff67224 */ /* 0x000fe200078e00cb */
[----:B------:R-:W-:Y:S02]  /*c170*/  PRMT R203, R58, 0x5410, R51 ;  /* 0x000054103acb7816 */ /* 0x000fe40000000033 */
[----:B------:R-:W-:Y:S01]  /*c180*/  @!P1 PRMT R58, R6, 0x5410, RZ ;  /* 0x00005410063a9816 */ /* 0x000fe200000000ff */
[----:B------:R-:W-:-:S04]  /*c190*/  IMAD.WIDE.U32 R6, R10, -0x2daee0ad, RZ ;  /* 0xd2511f530a067825 */ /* 0x000fc800078e00ff */
[----:B---3--:R-:W-:-:S05]  /*c1a0*/  @!P0 HADD2 R2, -R51.H0_H0, -RZ.H0_H0 ;  /* 0xa00000ff33028230 */ /* 0x008fca0000000900 */
[----:B------:R-:W-:-:S04]  /*c1b0*/  PRMT R0, R2, 0x7610, R0 ;  /* 0x0000761002007816 */ /* 0x000fc80000000000 */
[----:B------:R-:W-:Y:S02]  /*c1c0*/  @!P0 PRMT R51, R0, 0x5410, RZ ;  /* 0x0000541000338816 */ /* 0x000fe400000000ff */
[----:B------:R-:W-:-:S04]  /*c1d0*/  LOP3.LUT R0, R7, R155, R14, 0x96, !PT ;  /* 0x0000009b07007212 */ /* 0x000fc800078e960e */
[----:B------:R-:W-:-:S04]  /*c1e0*/  LOP3.LUT R2, R0, 0xff, RZ, 0xc0, !PT ;  /* 0x000000ff00027812 */ /* 0x000fc800078ec0ff */
[----:B------:R-:W-:Y:S01]  /*c1f0*/  ISETP.GE.U32.AND P0, PT, R193, R2, PT ;  /* 0x00000002c100720c */ /* 0x000fe20003f06070 */
[----:B------:R-:W-:Y:S01]  /*c200*/  IMAD.MOV.U32 R218, RZ, RZ, R217 ;  /* 0x000000ffffda7224 */ /* 0x000fe200078e00d9 */
[----:B------:R-:W-:Y:S01]  /*c210*/  PRMT R49, R50, 0x7632, R49 ;  /* 0x0000763232317816 */ /* 0x000fe20000000031 */
[----:B------:R-:W-:Y:S02]  /*c220*/  IMAD.MOV.U32 R217, RZ, RZ, R216 ;  /* 0x000000ffffd97224 */ /* 0x000fe400078e00d8 */
[----:B------:R-:W-:Y:S02]  /*c230*/  IMAD.MOV.U32 R216, RZ, RZ, R240 ;  /* 0x000000ffffd87224 */ /* 0x000fe400078e00f0 */
[----:B------:R-:W-:-:S06]  /*c240*/  IMAD.MOV.U32 R240, RZ, RZ, R236 ;  /* 0x000000fffff07224 */ /* 0x000fcc00078e00ec */
[----:B----4-:R-:W-:Y:S02]  /*c250*/  @!P0 HADD2 R9, -R50.H0_H0, -RZ.H0_H0 ;  /* 0xa00000ff32098230 */ /* 0x010fe40000000900 */
[----:B------:R-:W-:Y:S02]  /*c260*/  IMAD.MOV.U32 R236, RZ, RZ, R210 ;  /* 0x000000ffffec7224 */ /* 0x000fe400078e00d2 */
[----:B------:R-:W-:Y:S01]  /*c270*/  IMAD.MOV.U32 R210, RZ, RZ, R212 ;  /* 0x000000ffffd27224 */ /* 0x000fe200078e00d4 */
[----:B------:R-:W-:Y:S02]  /*c280*/  PRMT R2, R9, 0x7610, R2 ;  /* 0x0000761009027816 */ /* 0x000fe40000000002 */
[----:B------:R-:W-:Y:S01]  /*c290*/  PRMT R212, R50, 0x5410, R49 ;  /* 0x0000541032d47816 */ /* 0x000fe20000000031 */
[----:B------:R1:W3:Y:S01]  /*c2a0*/  LDL.LU.S16 R9, [R1+0x100] ;  /* 0x0001000001097983 */ /* 0x0002e20000300600 */
[----:B------:R-:W-:Y:S02]  /*c2b0*/  @!P0 PRMT R50, R2, 0x5410, RZ ;  /* 0x0000541002328816 */ /* 0x000fe400000000ff */
[----:B------:R-:W-:-:S04]  /*c2c0*/  LOP3.LUT R2, R0, 0xffff, RZ, 0xc0, !PT ;  /* 0x0000ffff00027812 */ /* 0x000fc800078ec0ff */
[----:B------:R-:W-:-:S04]  /*c2d0*/  SHF.R.U32.HI R2, RZ, 0x8, R2 ;  /* 0x00000008ff027819 */ /* 0x000fc80000011602 */
[----:B------:R-:W-:-:S04]  /*c2e0*/  LOP3.LUT R2, R2, 0xffff, RZ, 0xc0, !PT ;  /* 0x0000ffff02027812 */ /* 0x000fc800078ec0ff */
[----:B------:R-:W-:-:S13]  /*c2f0*/  ISETP.GE.U32.AND P0, PT, R193, R2, PT ;  /* 0x00000002c100720c */ /* 0x000fda0003f06070 */
[----:B--2---:R-:W-:-:S05]  /*c300*/  @!P0 HADD2 R8, -R49.H0_H0, -RZ.H0_H0 ;  /* 0xa00000ff31088230 */ /* 0x004fca0000000900 */
[----:B------:R-:W-:Y:S02]  /*c310*/  PRMT R2, R8, 0x7610, R2 ;  /* 0x0000761008027816 */ /* 0x000fe40000000002 */
[----:B------:R1:W2:Y:S02]  /*c320*/  LDL.LU.S16 R8, [R1+0x104] ;  /* 0x0001040001087983 */ /* 0x0002a40000300600 */
[----:B------:R-:W-:Y:S02]  /*c330*/  @!P0 PRMT R49, R2, 0x5410, RZ ;  /* 0x0000541002318816 */ /* 0x000fe400000000ff */
[--C-:B------:R-:W-:Y:S02]  /*c340*/  SHF.R.U32.HI R2, RZ, 0x10, R0.reuse ;  /* 0x00000010ff027819 */ /* 0x100fe40000011600 */
[----:B------:R-:W-:-:S04]  /*c350*/  SHF.R.U32.HI R0, RZ, 0x18, R0 ;  /* 0x00000018ff007819 */ /* 0x000fc80000011600 */
[----:B------:R-:W-:Y:S02]  /*c360*/  ISETP.GE.U32.AND P0, PT, R193, R0, PT ;  /* 0x00000000c100720c */ /* 0x000fe40003f06070 */
[----:B------:R-:W-:Y:S02]  /*c370*/  PRMT R47, R48, 0x7632, R47 ;  /* 0x00007632302f7816 */ /* 0x000fe4000000002f */
[----:B------:R-:W-:-:S04]  /*c380*/  LOP3.LUT R2, R2, 0xff, RZ, 0xc0, !PT ;  /* 0x000000ff02027812 */ /* 0x000fc800078ec0ff */
[----:B------:R-:W-:Y:S01]  /*c390*/  ISETP.GE.U32.AND P1, PT, R193, R2, PT ;  /* 0x00000002c100720c */ /* 0x000fe20003f26070 */
[----:B------:R-:W-:Y:S02]  /*c3a0*/  IMAD.MOV.U32 R222, RZ, RZ, R218 ;  /* 0x000000ffffde7224 */ /* 0x000fe400078e00da */
[----:B------:R-:W-:Y:S02]  /*c3b0*/  IMAD.MOV.U32 R218, RZ, RZ, R217 ;  /* 0x000000ffffda7224 */ /* 0x000fe400078e00d9 */
[----:B--2---:R-:W-:-:S05]  /*c3c0*/  @!P0 HADD2 R8, -R47.H0_H0, -RZ.H0_H0 ;  /* 0xa00000ff2f088230 */ /* 0x004fca0000000900 */
[----:B------:R-:W-:Y:S02]  /*c3d0*/  PRMT R0, R8, 0x7610, R0 ;  /* 0x0000761008007816 */ /* 0x000fe40000000000 */
[----:B------:R1:W2:Y:S01]  /*c3e0*/  LDL.LU.S16 R8, [R1+0x10c] ;  /* 0x00010c0001087983 */ /* 0x0002a20000300600 */
[----:B---3--:R-:W-:Y:S02]  /*c3f0*/  @!P1 HADD2 R9, -R48.H0_H0, -RZ.H0_H0 ;  /* 0xa00000ff30099230 */ /* 0x008fe40000000900 */
[----:B------:R-:W-:Y:S02]  /*c400*/  IMAD.MOV.U32 R217, RZ, RZ, R240 ;  /* 0x000000ffffd97224 */ /* 0x000fe400078e00f0 */
[----:B------:R-:W-:Y:S01]  /*c410*/  IMAD.MOV.U32 R240, RZ, RZ, R247 ;  /* 0x000000fffff07224 */ /* 0x000fe200078e00f7 */
[----:B------:R-:W-:Y:S01]  /*c420*/  PRMT R2, R9, 0x7610, R2 ;  /* 0x0000761009027816 */ /* 0x000fe20000000002 */
[----:B------:R-:W-:Y:S02]  /*c430*/  IMAD.MOV.U32 R247, RZ, RZ, R197 ;  /* 0x000000fffff77224 */ /* 0x000fe400078e00c5 */
[----:B------:R-:W-:Y:S01]  /*c440*/  IMAD.MOV.U32 R197, RZ, RZ, R211 ;  /* 0x000000ffffc57224 */ /* 0x000fe200078e00d3 */
[----:B------:R-:W-:-:S02]  /*c450*/  PRMT R211, R48, 0x5410, R47 ;  /* 0x0000541030d37816 */ /* 0x000fc4000000002f */
[----:B------:R-:W-:Y:S02]  /*c460*/  @!P1 PRMT R48, R2, 0x5410, RZ ;  /* 0x0000541002309816 */ /* 0x000fe400000000ff */
[----:B------:R1:W3:Y:S01]  /*c470*/  LDL.LU.S16 R2, [R1+0x118] ;  /* 0x0001180001027983 */ /* 0x0002e20000300600 */
[----:B------:R-:W-:Y:S02]  /*c480*/  @!P0 PRMT R47, R0, 0x5410, RZ ;  /* 0x00005410002f8816 */ /* 0x000fe400000000ff */
[----:B------:R-:W-:-:S04]  /*c490*/  LOP3.LUT R0, R6, 0xff, RZ, 0xc0, !PT ;  /* 0x000000ff06007812 */ /* 0x000fc800078ec0ff */
[----:B------:R-:W-:Y:S01]  /*c4a0*/  ISETP.GE.U32.AND P0, PT, R193, R0, PT ;  /* 0x00000000c100720c */ /* 0x000fe20003f06070 */
[----:B------:R-:W-:Y:S02]  /*c4b0*/  IMAD.MOV.U32 R221, RZ, RZ, R222 ;  /* 0x000000ffffdd7224 */ /* 0x000fe400078e00de */
[----:B------:R-:W-:Y:S02]  /*c4c0*/  IMAD.MOV.U32 R222, RZ, RZ, R218 ;  /* 0x000000ffffde7224 */ /* 0x000fe400078e00da */
[----:B------:R-:W-:Y:S01]  /*c4d0*/  IMAD.MOV.U32 R53, RZ, RZ, R27 ;  /* 0x000000ffff357224 */ /* 0x000fe200078e001b */
[----:B------:R-:W-:Y:S01]  /*c4e0*/  LOP3.LUT R14, R17, R224, R24, 0x96, !PT ;  /* 0x000000e0110e7212 */ /* 0x000fe200078e9618 */
[----:B------:R-:W-:Y:S01]  /*c4f0*/  IMAD.MOV.U32 R27, RZ, RZ, R215 ;  /* 0x000000ffff1b7224 */ /* 0x000fe200078e00d7 */
[----:B------:R-:W-:Y:S01]  /*c500*/  PRMT R43, R46, 0x7632, R43 ;  /* 0x000076322e2b7816 */ /* 0x000fe2000000002b */
[----:B------:R-:W-:Y:S02]  /*c510*/  IMAD.MOV.U32 R218, RZ, RZ, R217 ;  /* 0x000000ffffda7224 */ /* 0x000fe400078e00d9 */
[----:B------:R-:W-:-:S02]  /*c520*/  IMAD.MOV.U32 R217, RZ, RZ, R240 ;  /* 0x000000ffffd97224 */ /* 0x000fc400078e00f0 */
[----:B------:R-:W-:Y:S01]  /*c530*/  IMAD.MOV.U32 R240, RZ, RZ, R210 ;  /* 0x000000fffff07224 */ /* 0x000fe200078e00d2 */
[----:B------:R-:W-:Y:S01]  /*c540*/  PRMT R210, R46, 0x5410, R43 ;  /* 0x000054102ed27816 */ /* 0x000fe2000000002b */
[----:B--2---:R-:W-:-:S05]  /*c550*/  @!P0 HADD2 R8, -R46.H0_H0, -RZ.H0_H0 ;  /* 0xa00000ff2e088230 */ /* 0x004fca0000000900 */
[----:B------:R-:W-:Y:S02]  /*c560*/  PRMT R0, R8, 0x7610, R0 ;  /* 0x0000761008007816 */ /* 0x000fe40000000000 */
[----:B------:R-:W-:Y:S01]  /*c570*/  LOP3.LUT R8, R25, R225, R52, 0x96, !PT ;  /* 0x000000e119087212 */ /* 0x000fe200078e9634 */
[----:B------:R-:W-:Y:S02]  /*c580*/  IMAD.MOV.U32 R52, RZ, RZ, R26 ;  /* 0x000000ffff347224 */ /* 0x000fe400078e001a */
[----:B------:R-:W-:Y:S02]  /*c590*/  IMAD.MOV.U32 R26, RZ, RZ, R222 ;  /* 0x000000ffff1a7224 */ /* 0x000fe400078e00de */
[----:B------:R-:W-:Y:S02]  /*c5a0*/  IMAD.MOV.U32 R222, RZ, RZ, R209 ;  /* 0x000000ffffde7224 */ /* 0x000fe400078e00d1 */
[----:B------:R1:W2:Y:S04]  /*c5b0*/  LDL.LU.S16 R209, [R1+0x124] ;  /* 0x0001240001d17983 */ /* 0x0002a80000300600 */
[----:B------:R1:W4:Y:S04]  /*c5c0*/  LDL.LU.S16 R215, [R1+0x12c] ;  /* 0x00012c0001d77983 */ /* 0x0003280000300600 */
[----:B------:R1:W4:Y:S01]  /*c5d0*/  LDL.LU.S16 R24, [R1+0x128] ;  /* 0x0001280001187983 */ /* 0x0003220000300600 */
[----:B------:R-:W-:-:S02]  /*c5e0*/  @!P0 PRMT R46, R0, 0x5410, RZ ;  /* 0x00005410002e8816 */ /* 0x000fc400000000ff */
[----:B------:R-:W-:-:S04]  /*c5f0*/  LOP3.LUT R0, R6, 0xffff, RZ, 0xc0, !PT ;  /* 0x0000ffff06007812 */ /* 0x000fc800078ec0ff */
[----:B------:R-:W-:-:S04]  /*c600*/  SHF.R.U32.HI R0, RZ, 0x8, R0 ;  /* 0x00000008ff007819 */ /* 0x000fc80000011600 */
[----:B------:R-:W-:-:S04]  /*c610*/  LOP3.LUT R0, R0, 0xffff, RZ, 0xc0, !PT ;  /* 0x0000ffff00007812 */ /* 0x000fc800078ec0ff */
[----:B------:R-:W-:-:S13]  /*c620*/  ISETP.GE.U32.AND P0, PT, R193, R0, PT ;  /* 0x00000000c100720c */ /* 0x000fda0003f06070 */
[----:B---3--:R-:W-:-:S05]  /*c630*/  @!P0 HADD2 R2, -R43.H0_H0, -RZ.H0_H0 ;  /* 0xa00000ff2b028230 */ /* 0x008fca0000000900 */
[----:B------:R-:W-:-:S04]  /*c640*/  PRMT R0, R2, 0x7610, R0 ;  /* 0x0000761002007816 */ /* 0x000fc80000000000 */
[----:B------:R-:W-:Y:S02]  /*c650*/  @!P0 PRMT R43, R0, 0x5410, RZ ;  /* 0x00005410002b8816 */ /* 0x000fe400000000ff */
[----:B------:R-:W-:-:S04]  /*c660*/  SHF.R.U32.HI R0, RZ, 0x10, R6 ;  /* 0x00000010ff007819 */ /* 0x000fc80000011606 */
[----:B------:R-:W-:Y:S01]  /*c670*/  LOP3.LUT R0, R0, 0xff, RZ, 0xc0, !PT ;  /* 0x000000ff00007812 */ /* 0x000fe200078ec0ff */
[----:B------:R-:W-:-:S03]  /*c680*/  IMAD.WIDE.U32 R8, R8, -0x2daee0ad, RZ ;  /* 0xd2511f5308087825 */ /* 0x000fc600078e00ff */
[----:B------:R-:W-:Y:S02]  /*c690*/  ISETP.GE.U32.AND P2, PT, R193, R0, PT ;  /* 0x00000000c100720c */ /* 0x000fe40003f46070 */
[----:B------:R-:W-:Y:S01]  /*c6a0*/  LOP3.LUT R10, R9, R232, R18, 0x96, !PT ;  /* 0x000000e8090a7212 */ /* 0x000fe200078e9612 */
[----:B------:R-:W-:-:S04]  /*c6b0*/  IMAD.WIDE.U32 R14, R14, -0x2daee0ad, RZ ;  /* 0xd2511f530e0e7825 */ /* 0x000fc800078e00ff */
[----:B------:R-:W-:Y:S01]  /*c6c0*/  IMAD.WIDE.U32 R10, R10, -0x326172a9, RZ ;  /* 0xcd9e8d570a0a7825 */ /* 0x000fe200078e00ff */
[----:B------:R-:W-:Y:S02]  /*c6d0*/  LOP3.LUT R15, R15, R241, R8, 0x96, !PT ;  /* 0x000000f10f0f7212 */ /* 0x000fe400078e9608 */
[----:B------:R-:W-:Y:S02]  /*c6e0*/  PRMT R41, R42, 0x7632, R41 ;  /* 0x000076322a297816 */ /* 0x000fe40000000029 */
[----:B------:R-:W-:-:S05]  /*c6f0*/  LOP3.LUT R8, R11, R219, R16, 0x96, !PT ;  /* 0x000000db0b087212 */ /* 0x000fca00078e9610 */
[----:B------:R-:W-:-:S05]  /*c700*/  IMAD.WIDE.U32 R8, R8, -0x2daee0ad, RZ ;  /* 0xd2511f5308087825 */ /* 0x000fca00078e00ff */
[----:B------:R-:W-:Y:S01]  /*c710*/  LOP3.LUT R9, R9, R239, R14, 0x96, !PT ;  /* 0x000000ef09097212 */ /* 0x000fe200078e960e */
[----:B------:R-:W-:-:S05]  /*c720*/  IMAD.WIDE.U32 R14, R15, -0x326172a9, RZ ;  /* 0xcd9e8d570f0e7825 */ /* 0x000fca00078e00ff */
[----:B------:R-:W-:-:S05]  /*c730*/  LOP3.LUT R10, R15, R237, R10, 0x96, !PT ;  /* 0x000000ed0f0a7212 */ /* 0x000fca00078e960a */
[----:B------:R-:W-:-:S05]  /*c740*/  IMAD.WIDE.U32 R10, R10, -0x2daee0ad, RZ ;  /* 0xd2511f530a0a7825 */ /* 0x000fca00078e00ff */
[----:B------:R-:W-:Y:S01]  /*c750*/  LOP3.LUT R7, R11, R233, R8, 0x96, !PT ;  /* 0x000000e90b077212 */ /* 0x000fe200078e9608 */
[----:B------:R-:W-:-:S05]  /*c760*/  IMAD.WIDE.U32 R8, R9, -0x326172a9, RZ ;  /* 0xcd9e8d5709087825 */ /* 0x000fca00078e00ff */
[----:B------:R-:W-:Y:S02]  /*c770*/  LOP3.LUT R14, R9, R235, R14, 0x96, !PT ;  /* 0x000000eb090e7212 */ /* 0x000fe400078e960e */
[----:B------:R-:W-:-:S04]  /*c780*/  SHF.R.U32.HI R0, RZ, 0x18, R6 ;  /* 0x00000018ff007819 */ /* 0x000fc80000011606 */
[----:B------:R-:W-:Y:S01]  /*c790*/  ISETP.GE.U32.AND P1, PT, R193, R0, PT ;  /* 0x00000000c100720c */ /* 0x000fe20003f26070 */
[----:B------:R-:W-:-:S05]  /*c7a0*/  IMAD.WIDE.U32 R6, R7, -0x326172a9, RZ ;  /* 0xcd9e8d5707067825 */ /* 0x000fca00078e00ff */
[----:B------:R-:W-:Y:S01]  /*c7b0*/  LOP3.LUT R2, R7, R135, R8, 0x96, !PT ;  /* 0x0000008707027212 */ /* 0x000fe200078e9608 */
[----:B--2---:R-:W-:-:S05]  /*c7c0*/  @!P2 HADD2 R209, -R42.H0_H0, -RZ.H0_H0 ;  /* 0xa00000ff2ad1a230 */ /* 0x004fca0000000900 */
[----:B------:R-:W-:Y:S02]  /*c7d0*/  PRMT R5, R209, 0x7610, R5 ;  /* 0x00007610d1057816 */ /* 0x000fe40000000005 */
[----:B------:R-:W-:Y:S02]  /*c7e0*/  PRMT R209, R42, 0x5410, R41 ;  /* 0x000054102ad17816 */ /* 0x000fe40000000029 */
[----:B------:R-:W-:Y:S02]  /*c7f0*/  @!P2 PRMT R42, R5, 0x5410, RZ ;  /* 0x00005410052aa816 */ /* 0x000fe400000000ff */
[----:B------:R1:W2:Y:S04]  /*c800*/  LDL.LU.S16 R5, [R1+0x130] ;  /* 0x0001300001057983 */ /* 0x0002a80000300600 */
[----:B------:R1:W3:Y:S01]  /*c810*/  LDL.LU.S16 R9, [R1+0x134] ;  /* 0x0001340001097983 */ /* 0x0002e20000300600 */
[----:B----4-:R-:W-:-:S05]  /*c820*/  @!P1 HADD2 R24, -R41.H0_H0, -RZ.H0_H0 ;  /* 0xa00000ff29189230 */ /* 0x010fca0000000900 */
[----:B------:R-:W-:-:S04]  /*c830*/  PRMT R8, R24, 0x7610, R8 ;  /* 0x0000761018087816 */ /* 0x000fc80000000008 */
[----:B------:R-:W-:Y:S02]  /*c840*/  @!P1 PRMT R41, R8, 0x5410, RZ ;  /* 0x0000541008299816 */ /* 0x000fe400000000ff */
[----:B------:R1:W4:Y:S01]  /*c850*/  LDL.LU.S16 R8, [R1+0x138] ;  /* 0x0001380001087983 */ /* 0x0003220000300600 */
[----:B------:R-:W-:-:S04]  /*c860*/  LOP3.LUT R0, R2, 0xff, RZ, 0xc0, !PT ;  /* 0x000000ff02007812 */ /* 0x000fc800078ec0ff */
[----:B------:R-:W-:Y:S02]  /*c870*/  ISETP.GE.U32.AND P0, PT, R193, R0, PT ;  /* 0x00000000c100720c */ /* 0x000fe40003f06070 */
[----:B------:R-:W-:-:S11]  /*c880*/  PRMT R39, R40, 0x7632, R39 ;  /* 0x0000763228277816 */ /* 0x000fd60000000027 */
[----:B------:R-:W-:-:S05]  /*c890*/  @!P0 HADD2 R215, -R40.H0_H0, -RZ.H0_H0 ;  /* 0xa00000ff28d78230 */ /* 0x000fca0000000900 */
[----:B------:R-:W-:Y:S02]  /*c8a0*/  PRMT R0, R215, 0x7610, R0 ;  /* 0x00007610d7007816 */ /* 0x000fe40000000000 */
[----:B------:R-:W-:Y:S02]  /*c8b0*/  PRMT R215, R40, 0x5410, R39 ;  /* 0x0000541028d77816 */ /* 0x000fe40000000027 */
[----:B------:R-:W-:Y:S02]  /*c8c0*/  @!P0 PRMT R40, R0, 0x5410, RZ ;  /* 0x0000541000288816 */ /* 0x000fe400000000ff */
[----:B------:R-:W-:-:S04]  /*c8d0*/  LOP3.LUT R0, R2, 0xffff, RZ, 0xc0, !PT ;  /* 0x0000ffff02007812 */ /* 0x000fc800078ec0ff */
[----:B------:R-:W-:-:S04]  /*c8e0*/  SHF.R.U32.HI R0, RZ, 0x8, R0 ;  /* 0x00000008ff007819 */ /* 0x000fc80000011600 */
[----:B------:R-:W-:-:S04]  /*c8f0*/  LOP3.LUT R0, R0, 0xffff, RZ, 0xc0, !PT ;  /* 0x0000ffff00007812 */ /* 0x000fc800078ec0ff */
[----:B------:R-:W-:Y:S02]  /*c900*/  ISETP.GE.U32.AND P0, PT, R193, R0, PT ;  /* 0x00000000c100720c */ /* 0x000fe40003f06070 */
[----:B------:R-:W-:-:S11]  /*c910*/  PRMT R37, R38, 0x7632, R37 ;  /* 0x0000763226257816 */ /* 0x000fd60000000025 */
[----:B--2---:R-:W-:-:S05]  /*c920*/  @!P0 HADD2 R5, -R39.H0_H0, -RZ.H0_H0 ;  /* 0xa00000ff27058230 */ /* 0x004fca0000000900 */
[----:B------:R-:W-:-:S04]  /*c930*/  PRMT R0, R5, 0x7610, R0 ;  /* 0x0000761005007816 */ /* 0x000fc80000000000 */
[----:B------:R-:W-:Y:S02]  /*c940*/  @!P0 PRMT R39, R0, 0x5410, RZ ;  /* 0x0000541000278816 */ /* 0x000fe400000000ff */
[----:B------:R-:W-:-:S04]  /*c950*/  LOP3.LUT R0, R6, 0xff, RZ, 0xc0, !PT ;  /* 0x000000ff06007812 */ /* 0x000fc800078ec0ff */
[----:B------:R-:W-:Y:S01]  /*c960*/  ISETP.GE.U32.AND P0, PT, R193, R0, PT ;  /* 0x00000000c100720c */ /* 0x000fe20003f06070 */
[----:B------:R-:W-:Y:S02]  /*c970*/  IMAD.MOV.U32 R5, RZ, RZ, R222 ;  /* 0x000000ffff057224 */ /* 0x000fe400078e00de */
[----:B------:R-:W-:Y:S02]  /*c980*/  IMAD.MOV.U32 R222, RZ, RZ, R249 ;  /* 0x000000ffffde7224 */ /* 0x000fe400078e00f9 */
[----:B------:R-:W-:-:S08]  /*c990*/  IMAD.MOV.U32 R249, RZ, RZ, R217 ;  /* 0x000000fffff97224 */ /* 0x000fd000078e00d9 */
[----:B---3--:R-:W-:Y:S02]  /*c9a0*/  @!P0 HADD2 R9, -R38.H0_H0, -RZ.H0_H0 ;  /* 0xa00000ff26098230 */ /* 0x008fe40000000900 */
[----:B------:R-:W-:Y:S01]  /*c9b0*/  IMAD.MOV.U32 R217, RZ, RZ, R214 ;  /* 0x000000ffffd97224 */ /* 0x000fe200078e00d6 */
[----:B------:R-:W-:Y:S02]  /*c9c0*/  PRMT R214, R38, 0x5410, R37 ;  /* 0x0000541026d67816 */ /* 0x000fe40000000025 */
[----:B------:R-:W-:Y:S02]  /*c9d0*/  PRMT R0, R9, 0x7610, R0 ;  /* 0x0000761009007816 */ /* 0x000fe40000000000 */
[----:B------:R1:W2:Y:S02]  /*c9e0*/  LDL.LU.S16 R9, [R1+0x13c] ;  /* 0x00013c0001097983 */ /* 0x0002a40000300600 */
[----:B------:R-:W-:Y:S02]  /*c9f0*/  @!P0 PRMT R38, R0, 0x5410, RZ ;  /* 0x0000541000268816 */ /* 0x000fe400000000ff */
[----:B------:R-:W-:-:S04]  /*ca00*/  LOP3.LUT R0, R6, 0xffff, RZ, 0xc0, !PT ;  /* 0x0000ffff06007812 */ /* 0x000fc800078ec0ff */
[----:B------:R-:W-:-:S04]  /*ca10*/  SHF.R.U32.HI R0, RZ, 0x8, R0 ;  /* 0x00000008ff007819 */ /* 0x000fc80000011600 */
[----:B------:R-:W-:-:S04]  /*ca20*/  LOP3.LUT R0, R0, 0xffff, RZ, 0xc0, !PT ;  /* 0x0000ffff00007812 */ /* 0x000fc800078ec0ff */
[----:B------:R-:W-:-:S13]  /*ca30*/  ISETP.GE.U32.AND P0, PT, R193, R0, PT ;  /* 0x00000000c100720c */ /* 0x000fda0003f06070 */
[----:B----4-:R-:W-:-:S05]  /*ca40*/  @!P0 HADD2 R8, -R37.H0_H0, -RZ.H0_H0 ;  /* 0xa00000ff25088230 */ /* 0x010fca0000000900 */
[----:B------:R-:W-:Y:S02]  /*ca50*/  PRMT R0, R8, 0x7610, R0 ;  /* 0x0000761008007816 */ /* 0x000fe40000000000 */
[----:B------:R1:W3:Y:S02]  /*ca60*/  LDL.LU.S16 R8, [R1+0x144] ;  /* 0x0001440001087983 */ /* 0x0002e40000300600 */
[----:B------:R-:W-:Y:S02]  /*ca70*/  @!P0 PRMT R37, R0, 0x5410, RZ ;  /* 0x0000541000258816 */ /* 0x000fe400000000ff */
[--C-:B------:R-:W-:Y:S02]  /*ca80*/  SHF.R.U32.HI R0, RZ, 0x10, R6.reuse ;  /* 0x00000010ff007819 */ /* 0x100fe40000011606 */
[----:B------:R-:W-:-:S04]  /*ca90*/  SHF.R.U32.HI R6, RZ, 0x18, R6 ;  /* 0x00000018ff067819 */ /* 0x000fc80000011606 */
[----:B------:R-:W-:Y:S02]  /*caa0*/  ISETP.GE.U32.AND P0, PT, R193, R6, PT ;  /* 0x00000006c100720c */ /* 0x000fe40003f06070 */
[----:B------:R-:W-:Y:S01]  /*cab0*/  PRMT R35, R36, 0x7632, R35 ;  /* 0x0000763224237816 */ /* 0x000fe20000000023 */
[----:B------:R-:W-:Y:S01]  /*cac0*/  IMAD.MOV.U32 R16, RZ, RZ, R52 ;  /* 0x000000ffff107224 */ /* 0x000fe200078e0034 */
[----:B------:R-:W-:-:S04]  /*cad0*/  LOP3.LUT R0, R0, 0xff, RZ, 0xc0, !PT ;  /* 0x000000ff00007812 */ /* 0x000fc800078ec0ff */
[----:B------:R-:W-:Y:S01]  /*cae0*/  ISETP.GE.U32.AND P1, PT, R193, R0, PT ;  /* 0x00000000c100720c */ /* 0x000fe20003f26070 */
        /* <DEDUP_REMOVED lines=9> */
[----:B---3--:R-:W-:-:S05]  /*cb80*/  @!P0 HADD2 R8, -R35.H0_H0, -RZ.H0_H0 ;  /* 0xa00000ff23088230 */ /* 0x008fca0000000900 */
[----:B------:R-:W-:Y:S01]  /*cb90*/  PRMT R0, R8, 0x7610, R0 ;  /* 0x0000761008007816 */ /* 0x000fe20000000000 */
[----:B------:R-:W-:Y:S02]  /*cba0*/  IMAD.MOV.U32 R8, RZ, RZ, R16 ;  /* 0x000000ffff087224 */ /* 0x000fe400078e0010 */
[----:B------:R1:W3:Y:S04]  /*cbb0*/  LDL.LU.S16 R16, [R1+0x148] ;  /* 0x0001480001107983 */ /* 0x0002e80000300600 */
[----:B------:R1:W4:Y:S04]  /*cbc0*/  LDL.LU.S16 R15, [R1+0x14c] ;  /* 0x00014c00010f7983 */ /* 0x0003280000300600 */
[----:B------:R-:W4:Y:S04]  /*cbd0*/  LDL R57, [R1+0x2b4] ;  /* 0x0002b40001397983 */ /* 0x000f280000100800 */
[----:B------:R1:W4:Y:S01]  /*cbe0*/  LDL.LU.S16 R11, [R1+0x150] ;  /* 0x00015000010b7983 */ /* 0x0003220000300600 */
[----:B--2---:R-:W-:-:S02]  /*cbf0*/  @!P1 HADD2 R9, -R36.H0_H0, -RZ.H0_H0 ;  /* 0xa00000ff24099230 */ /* 0x004fc40000000900 */
[----:B------:R-:W-:Y:S02]  /*cc00*/  IMAD.MOV.U32 R217, RZ, RZ, R240 ;  /* 0x000000ffffd97224 */ /* 0x000fe400078e00f0 */
[----:B------:R-:W-:Y:S01]  /*cc10*/  IMAD.MOV.U32 R240, RZ, RZ, R213 ;  /* 0x000000fffff07224 */ /* 0x000fe200078e00d5 */
[----:B------:R-:W-:Y:S02]  /*cc20*/  PRMT R6, R9, 0x7610, R6 ;  /* 0x0000761009067816 */ /* 0x000fe40000000006 */
[----:B------:R-:W-:Y:S02]  /*cc30*/  PRMT R213, R36, 0x5410, R35 ;  /* 0x0000541024d57816 */ /* 0x000fe40000000023 */
[----:B------:R-:W-:Y:S01]  /*cc40*/  @!P1 PRMT R36, R6, 0x5410, RZ ;  /* 0x0000541006249816 */ /* 0x000fe200000000ff */
[----:B------:R-:W-:Y:S01]  /*cc50*/  IMAD.WIDE.U32 R6, R14, -0x2daee0ad, RZ ;  /* 0xd2511f530e067825 */ /* 0x000fe200078e00ff */
[----:B------:R-:W-:-:S04]  /*cc60*/  @!P0 PRMT R35, R0, 0x5410, RZ ;  /* 0x0000541000238816 */ /* 0x000fc800000000ff */
[----:B------:R-:W-:Y:S01]  /*cc70*/  LOP3.LUT R0, R7, R155, R10, 0x96, !PT ;  /* 0x0000009b07007212 */ /* 0x000fe200078e960a */
[----:B------:R-:W-:Y:S01]  /*cc80*/  IMAD.MOV.U32 R9, RZ, RZ, R17 ;  /* 0x000000ffff097224 */ /* 0x000fe200078e0011 */
[----:B------:R-:W-:Y:S01]  /*cc90*/  PRMT R33, R34, 0x7632, R33 ;  /* 0x0000763222217816 */ /* 0x000fe20000000021 */
[----:B------:R-:W-:Y:S01]  /*cca0*/  IMAD.MOV.U32 R17, RZ, RZ, R5 ;  /* 0x000000ffff117224 */ /* 0x000fe200078e0005 */
[----:B------:R-:W-:Y:S01]  /*ccb0*/  LOP3.LUT R5, R0, 0xff, RZ, 0xc0, !PT ;  /* 0x000000ff00057812 */ /* 0x000fe200078ec0ff */
[----:B------:R-:W-:Y:S01]  /*ccc0*/  IMAD.MOV.U32 R52, RZ, RZ, R217 ;  /* 0x000000ffff347224 */ /* 0x000fe200078e00d9 */
[----:B------:R1:W2:Y:S02]  /*ccd0*/  LDL.LU.S16 R10, [R1+0x158] ;  /* 0x00015800010a7983 */ /* 0x0002a40000300600 */
[----:B------:R-:W-:Y:S02]  /*cce0*/  ISETP.GE.U32.AND P0, PT, R193, R5, PT ;  /* 0x00000005c100720c */ /* 0x000fe40003f06070 */
[----:B------:R-:W-:-:S11]  /*ccf0*/  PRMT R217, R34, 0x5410, R33 ;  /* 0x0000541022d97816 */ /* 0x000fd60000000021 */
[----:B---3--:R-:W-:-:S05]  /*cd00*/  @!P0 HADD2 R16, -R34.H0_H0, -RZ.H0_H0 ;  /* 0xa00000ff22108230 */ /* 0x008fca0000000900 */
[----:B------:R-:W-:-:S04]  /*cd10*/  PRMT R5, R16, 0x7610, R5 ;  /* 0x0000761010057816 */ /* 0x000fc80000000005 */
[----:B------:R-:W-:Y:S02]  /*cd20*/  @!P0 PRMT R34, R5, 0x5410, RZ ;  /* 0x0000541005228816 */ /* 0x000fe400000000ff */
[----:B------:R-:W-:-:S04]  /*cd30*/  LOP3.LUT R5, R0, 0xffff, RZ, 0xc0, !PT ;  /* 0x0000ffff00057812 */ /* 0x000fc800078ec0ff */
[----:B------:R-:W-:-:S04]  /*cd40*/  SHF.R.U32.HI R5, RZ, 0x8, R5 ;  /* 0x00000008ff057819 */ /* 0x000fc80000011605 */
[----:B------:R-:W-:-:S04]  /*cd50*/  LOP3.LUT R5, R5, 0xffff, RZ, 0xc0, !PT ;  /* 0x0000ffff05057812 */ /* 0x000fc800078ec0ff */
[----:B------:R-:W-:-:S13]  /*cd60*/  ISETP.GE.U32.AND P0, PT, R193, R5, PT ;  /* 0x00000005c100720c */ /* 0x000fda0003f06070 */
[----:B----4-:R-:W-:-:S05]  /*cd70*/  @!P0 HADD2 R15, -R33.H0_H0, -RZ.H0_H0 ;  /* 0xa00000ff210f8230 */ /* 0x010fca0000000900 */
[----:B------:R-:W-:-:S04]  /*cd80*/  PRMT R5, R15, 0x7610, R5 ;  /* 0x000076100f057816 */ /* 0x000fc80000000005 */
[----:B------:R-:W-:Y:S02]  /*cd90*/  @!P0 PRMT R33, R5, 0x5410, RZ ;  /* 0x0000541005218816 */ /* 0x000fe400000000ff */
[----:B------:R-:W-:-:S04]  /*cda0*/  LOP3.LUT R5, R6, 0xff, RZ, 0xc0, !PT ;  /* 0x000000ff06057812 */ /* 0x000fc800078ec0ff */
[----:B------:R-:W-:-:S13]  /*cdb0*/  ISETP.GE.U32.AND P0, PT, R193, R5, PT ;  /* 0x00000005c100720c */ /* 0x000fda0003f06070 */
[----:B------:R-:W-:-:S05]  /*cdc0*/  @!P0 HADD2 R11, -R32.H0_H0, -RZ.H0_H0 ;  /* 0xa00000ff200b8230 */ /* 0x000fca0000000900 */
[----:B------:R-:W-:Y:S01]  /*cdd0*/  PRMT R5, R11, 0x7610, R5 ;  /* 0x000076100b057816 */ /* 0x000fe20000000005 */
[----:B------:R-:W-:Y:S02]  /*cde0*/  IMAD.MOV.U32 R11, RZ, RZ, R216 ;  /* 0x000000ffff0b7224 */ /* 0x000fe400078e00d8 */
[----:B------:R1:W3:Y:S01]  /*cdf0*/  LDL.LU.S16 R216, [R1+0x15c] ;  /* 0x00015c0001d87983 */ /* 0x0002e20000300600 */
[C---:B------:R-:W-:Y:S01]  /*ce00*/  PRMT R31, R32.reuse, 0x7632, R31 ;  /* 0x00007632201f7816 */ /* 0x040fe2000000001f */
[----:B------:R-:W-:Y:S02]  /*ce10*/  IMAD.MOV.U32 R16, RZ, RZ, R17 ;  /* 0x000000ffff107224 */ /* 0x000fe400078e0011 */
[----:B------:R-:W-:Y:S02]  /*ce20*/  IMAD.MOV.U32 R17, RZ, RZ, R26 ;  /* 0x000000ffff117224 */ /* 0x000fe400078e001a */
[----:B------:R-:W-:Y:S01]  /*ce30*/  IMAD.MOV.U32 R26, RZ, RZ, R218 ;  /* 0x000000ffff1a7224 */ /* 0x000fe200078e00da */
[----:B------:R-:W-:-:S02]  /*ce40*/  PRMT R218, R32, 0x5410, R31 ;  /* 0x0000541020da7816 */ /* 0x000fc4000000001f */
[----:B------:R-:W-:Y:S02]  /*ce50*/  @!P0 PRMT R32, R5, 0x5410, RZ ;  /* 0x0000541005208816 */ /* 0x000fe400000000ff */
[----:B------:R-:W-:-:S04]  /*ce60*/  LOP3.LUT R5, R6, 0xffff, RZ, 0xc0, !PT ;  /* 0x0000ffff06057812 */ /* 0x000fc800078ec0ff */
[----:B------:R-:W-:-:S04]  /*ce70*/  SHF.R.U32.HI R5, RZ, 0x8, R5 ;  /* 0x00000008ff057819 */ /* 0x000fc80000011605 */
[----:B------:R-:W-:-:S04]  /*ce80*/  LOP3.LUT R5, R5, 0xffff, RZ, 0xc0, !PT ;  /* 0x0000ffff05057812 */ /* 0x000fc800078ec0ff */
[----:B------:R-:W-:-:S13]  /*ce90*/  ISETP.GE.U32.AND P0, PT, R193, R5, PT ;  /* 0x00000005c100720c */ /* 0x000fda0003f06070 */
[----:B--2---:R-:W-:-:S05]  /*cea0*/  @!P0 HADD2 R10, -R31.H0_H0, -RZ.H0_H0 ;  /* 0xa00000ff1f0a8230 */ /* 0x004fca0000000900 */
[----:B------:R-:W-:-:S04]  /*ceb0*/  PRMT R5, R10, 0x7610, R5 ;  /* 0x000076100a057816 */ /* 0x000fc80000000005 */
[----:B------:R-:W-:Y:S02]  /*cec0*/  @!P0 PRMT R31, R5, 0x5410, RZ ;  /* 0x00005410051f8816 */ /* 0x000fe400000000ff */
[----:B------:R-:W-:-:S04]  /*ced0*/  SHF.R.U32.HI R5, RZ, 0x10, R6 ;  /* 0x00000010ff057819 */ /* 0x000fc80000011606 */
[----:B------:R-:W-:-:S04]  /*cee0*/  LOP3.LUT R5, R5, 0xff, RZ, 0xc0, !PT ;  /* 0x000000ff05057812 */ /* 0x000fc800078ec0ff */
[----:B------:R-:W-:Y:S01]  /*cef0*/  ISETP.GE.U32.AND P1, PT, R193, R5, PT ;  /* 0x00000005c100720c */ /* 0x000fe20003f26070 */
[----:B------:R-:W-:Y:S01]  /*cf00*/  IMAD.MOV.U32 R14, RZ, RZ, R8 ;  /* 0x000000ffff0e7224 */ /* 0x000fe200078e0008 */
[----:B------:R-:W-:Y:S01]  /*cf10*/  SHF.R.U32.HI R6, RZ, 0x18, R6 ;  /* 0x00000018ff067819 */ /* 0x000fe20000011606 */
[----:B------:R-:W-:Y:S01]  /*cf20*/  IMAD.MOV.U32 R15, RZ, RZ, R9 ;  /* 0x000000ffff0f7224 */ /* 0x000fe200078e0009 */
[----:B------:R-:W-:Y:S01]  /*cf30*/  PRMT R22, R23, 0x7632, R22 ;  /* 0x0000763217167816 */ /* 0x000fe20000000016 */
[----:B------:R-:W-:Y:S02]  /*cf40*/  IMAD.MOV.U32 R10, RZ, RZ, R196 ;  /* 0x000000ffff0a7224 */ /* 0x000fe400078e00c4 */
[----:B------:R-:W-:Y:S02]  /*cf50*/  IMAD.MOV.U32 R8, RZ, RZ, R17 ;  /* 0x000000ffff087224 */ /* 0x000fe400078e0011 */
[----:B------:R-:W-:Y:S02]  /*cf60*/  IMAD.MOV.U32 R9, RZ, RZ, R137 ;  /* 0x000000ffff097224 */ /* 0x000fe400078e0089 */
[----:B------:R-:W-:Y:S01]  /*cf70*/  IMAD.MOV.U32 R196, RZ, RZ, R136 ;  /* 0x000000ffffc47224 */ /* 0x000fe200078e0088 */
[----:B------:R-:W-:Y:S01]  /*cf80*/  ISETP.GE.U32.AND P0, PT, R193, R6, PT ;  /* 0x00000006c100720c */ /* 0x000fe20003f06070 */
[----:B------:R-:W-:Y:S01]  /*cf90*/  IMAD.MOV.U32 R17, RZ, RZ, R26 ;  /* 0x000000ffff117224 */ /* 0x000fe200078e001a */
[----:B------:R-:W2:Y:S01]  /*cfa0*/  LDL.LU.64 R136, [R1+0x1a8] ;  /* 0x0001a80001887983 */ /* 0x000ea20000300a00 */
[----:B------:R-:W-:-:S02]  /*cfb0*/  IMAD.MOV.U32 R5, RZ, RZ, R139 ;  /* 0x000000ffff057224 */ /* 0x000fc400078e008b */
[----:B------:R-:W-:Y:S01]  /*cfc0*/  IMAD.MOV.U32 R6, RZ, RZ, R138 ;  /* 0x000000ffff067224 */ /* 0x000fe200078e008a */
[----:B------:R-:W2:Y:S04]  /*cfd0*/  LDL R26, [R1+0x164] ;  /* 0x00016400011a7983 */ /* 0x000ea80000100800 */
[----:B------:R1:W5:Y:S04]  /*cfe0*/  LDL.LU R139, [R1+0x30c] ;  /* 0x00030c00018b7983 */ /* 0x0003680000300800 */
[----:B------:R1:W5:Y:S01]  /*cff0*/  LDL.LU R138, [R1+0x308] ;  /* 0x00030800018a7983 */ /* 0x0003620000300800 */
[----:B---3--:R-:W-:-:S05]  /*d000*/  @!P1 HADD2 R216, -R23.H0_H0, -RZ.H0_H0 ;  /* 0xa00000ff17d89230 */ /* 0x008fca0000000900 */
[----:B------:R-:W-:Y:S02]  /*d010*/  PRMT R7, R216, 0x7610, R7 ;  /* 0x00007610d8077816 */ /* 0x000fe40000000007 */
[----:B------:R-:W-:Y:S02]  /*d020*/  PRMT R216, R23, 0x5410, R22 ;  /* 0x0000541017d87816 */ /* 0x000fe40000000016 */
[----:B------:R-:W-:Y:S01]  /*d030*/  @!P1 PRMT R23, R7, 0x5410, RZ ;  /* 0x0000541007179816 */ /* 0x000fe200000000ff */
[----:B------:R-:W-:Y:S02]  /*d040*/  IMAD.MOV.U32 R7, RZ, RZ, R52 ;  /* 0x000000ffff077224 */ /* 0x000fe400078e0034 */
[----:B------:R1:W3:Y:S02]  /*d050*/  LDL.LU.S16 R52, [R1+0x160] ;  /* 0x0001600001347983 */ /* 0x0002e40000300600 */
[----:B---3--:R-:W-:-:S05]  /*d060*/  @!P0 HADD2 R52, -R22.H0_H0, -RZ.H0_H0 ;  /* 0xa00000ff16348230 */ /* 0x008fca0000000900 */
[----:B------:R-:W-:-:S04]  /*d070*/  PRMT R25, R52, 0x7610, R25 ;  /* 0x0000761034197816 */ /* 0x000fc80000000019 */
[----:B------:R-:W-:Y:S01]  /*d080*/  @!P0 PRMT R22, R25, 0x5410, RZ ;  /* 0x0000541019168816 */ /* 0x000fe200000000ff */
[----:B------:R-:W-:Y:S02]  /*d090*/  IMAD.MOV.U32 R25, RZ, RZ, R53 ;  /* 0x000000ffff197224 */ /* 0x000fe400078e0035 */
[----:B------:R-:W3:Y:S01]  /*d0a0*/  LDL R53, [R1+0x16c] ;  /* 0x00016c0001357983 */ /* 0x000ee20000100800 */
[----:B--2---:R-:W-:-:S04]  /*d0b0*/  LEA R52, P0, R26, R136, 0x1 ;  /* 0x000000881a347211 */ /* 0x004fc800078008ff */
[----:B---3--:R-:W-:Y:S01]  /*d0c0*/  LEA.HI.X R53, R26, R137, R53, 0x1, P0 ;  /* 0x000000891a357211 */ /* 0x008fe200000f0c35 */
[----:B------:R-:W-:Y:S01]  /*d0d0*/  IMAD.SHL.U32 R26, R57, 0x8, RZ ;  /* 0x00000008391a7824 */ /* 0x000fe200078e00ff */
[----:B------:R1:W5:Y:S04]  /*d0e0*/  LDL.LU.64 R136, [R1+0x300] ;  /* 0x0003000001887983 */ /* 0x0003680000300a00 */
[----:B------:R2:W-:Y:S04]  /*d0f0*/  ST.E.U16 desc[UR4][R52.64], R168 ;  /* 0x000000a834007985 */ /* 0x0005e8000c101504 */
[----:B------:R3:W-:Y:S04]  /*d100*/  ST.E.U16 desc[UR4][R52.64+0x2], R167 ;  /* 0x000002a734007985 */ /* 0x0007e8000c101504 */
[----:B------:R4:W-:Y:S01]  /*d110*/  STL [R1+0x224], R26 ;  /* 0x0002241a01007387 */ /* 0x0009e20000100800 */
[----:B--2---:R-:W-:-:S02]  /*d120*/  IMAD.MOV.U32 R168, RZ, RZ, R27 ;  /* 0x000000ffffa87224 */ /* 0x004fc400078e001b */
[----:B---3--:R-:W-:Y:S02]  /*d130*/  IMAD.MOV.U32 R167, RZ, RZ, R10 ;  /* 0x000000ffffa77224 */ /* 0x008fe400078e000a */
[----:B----4-:R-:W-:-:S04]  /*d140*/  IMAD.WIDE R26, R26, 0x2, R52 ;  /* 0x000000021a1a7825 */ /* 0x010fc800078e0234 */
[----:B------:R-:W-:Y:S02]  /*d150*/  IMAD.MOV.U32 R10, RZ, RZ, R9 ;  /* 0x000000ffff0a7224 */ /* 0x000fe400078e0009 */
[----:B------:R-:W-:Y:S02]  /*d160*/  IMAD.MOV.U32 R9, RZ, RZ, R16 ;  /* 0x000000ffff097224 */ /* 0x000fe400078e0010 */
[----:B------:R-:W-:Y:S02]  /*d170*/  IMAD.MOV.U32 R16, RZ, RZ, R24 ;  /* 0x000000ffff107224 */ /* 0x000fe400078e0018 */
[----:B------:R-:W-:Y:S01]  /*d180*/  IMAD.SHL.U32 R24, R57, 0x40, RZ ;  /* 0x0000004039187824 */ /* 0x000fe200078e00ff */
[----:B------:R2:W-:Y:S04]  /*d190*/  ST.E.U16 desc[UR4][R26.64+0x2], R166 ;  /* 0x000002a61a007985 */ /* 0x0005e8000c101504 */
[----:B------:R3:W-:Y:S01]  /*d1a0*/  ST.E.U16 desc[UR4][R26.64], R165 ;  /* 0x000000a51a007985 */ /* 0x0007e2000c101504 */
[----:B--2---:R-:W-:-:S02]  /*d1b0*/  IMAD.MOV.U32 R166, RZ, RZ, R25 ;  /* 0x000000ffffa67224 */ /* 0x004fc400078e0019 */
[----:B------:R-:W-:-:S04]  /*d1c0*/  IMAD.WIDE R24, R24, 0x2, R52 ;  /* 0x0000000218187825 */ /* 0x000fc800078e0234 */
[----:B---3--:R-:W-:Y:S01]  /*d1d0*/  IMAD R165, R57, 0x48, RZ ;  /* 0x0000004839a57824 */ /* 0x008fe200078e02ff */
[----:B------:R-:W-:Y:S04]  /*d1e0*/  ST.E.U16 desc[UR4][R24.64], R29 ;  /* 0x0000001d18007985 */ /* 0x000fe8000c101504 */
[----:B------:R2:W-:Y:S04]  /*d1f0*/  ST.E.U16 desc[UR4][R24.64+0x2], R28 ;  /* 0x0000021c18007985 */ /* 0x0005e8000c101504 */
[----:B------:R1:W5:Y:S04]  /*d200*/  LDL.LU R57, [R1+0x2fc] ;  /* 0x0002fc0001397983 */ /* 0x0003680000300800 */
[----:B------:R3:W-:Y:S01]  /*d210*/  STL [R1+0x270], R165 ;  /* 0x000270a501007387 */ /* 0x0007e20000100800 */
[----:B--2---:R-:W-:-:S05]  /*d220*/  IMAD.WIDE R28, R165, 0x2, R52 ;  /* 0x00000002a51c7825 */ /* 0x004fca00078e0234 */
[----:B------:R2:W-:Y:S01]  /*d230*/  ST.E.U16 desc[UR4][R28.64+0x2], R78 ;  /* 0x0000024e1c007985 */ /* 0x0005e2000c101504 */
[----:B---3--:R-:W-:-:S03]  /*d240*/  IMAD.MOV.U32 R165, RZ, RZ, R10 ;  /* 0x000000ffffa57224 */ /* 0x008fc600078e000a */
[----:B------:R1:W3:Y:S04]  /*d250*/  LDL.LU.S16 R10, [R1+0x16c] ;  /* 0x00016c00010a7983 */ /* 0x0002e80000300600 */
[----:B--2---:R1:W2:Y:S04]  /*d260*/  LDL.LU.S16 R78, [R1+0x164] ;  /* 0x00016400014e7983 */ /* 0x0042a80000300600 */
[----:B------:R4:W-:Y:S01]  /*d270*/  ST.E.U16 desc[UR4][R28.64], R79 ;  /* 0x0000004f1c007985 */ /* 0x0009e2000c101504 */
[----:B------:R-:W-:Y:S01]  /*d280*/  PRMT R20, R21, 0x7632, R20 ;  /* 0x0000763215147816 */ /* 0x000fe20000000014 */
[----:B----4-:R-:W-:Y:S01]  /*d290*/  IMAD.MOV.U32 R79, RZ, RZ, R5 ;  /* 0x000000ffff4f7224 */ /* 0x010fe200078e0005 */
[----:B------:R-:W-:-:S02]  /*d2a0*/  SHF.R.U32.HI R5, RZ, 0x10, R2 ;  /* 0x00000010ff057819 */ /* 0x000fc40000011602 */
[----:B------:R-:W-:Y:S02]  /*d2b0*/  SHF.R.U32.HI R2, RZ, 0x18, R2 ;  /* 0x00000018ff027819 */ /* 0x000fe40000011602 */
[----:B------:R-:W-:Y:S02]  /*d2c0*/  LOP3.LUT R5, R5, 0xff, RZ, 0xc0, !PT ;  /* 0x000000ff05057812 */ /* 0x000fe400078ec0ff */
[C---:B------:R-:W-:Y:S02]  /*d2d0*/  ISETP.GE.U32.AND P0, PT, R193.reuse, R2, PT ;  /* 0x00000002c100720c */ /* 0x040fe40003f06070 */
[----:B------:R-:W-:Y:S01]  /*d2e0*/  ISETP.GE.U32.AND P1, PT, R193, R5, PT ;  /* 0x00000005c100720c */ /* 0x000fe20003f26070 */
[----:B------:R4:W-:Y:S02]  /*d2f0*/  ST.E.U16 desc[UR4][R52.64+0x10], R162 ;  /* 0x000010a234007985 */ /* 0x0009e4000c101504 */
[----:B----4-:R-:W-:-:S08]  /*d300*/  PRMT R162, R21, 0x5410, R20 ;  /* 0x0000541015a27816 */ /* 0x010fd00000000014 */
[----:B---3--:R-:W-:-:S05]  /*d310*/  @!P0 HADD2 R10, -R20.H0_H0, -RZ.H0_H0 ;  /* 0xa00000ff140a8230 */ /* 0x008fca0000000900 */
[----:B------:R-:W-:Y:S01]  /*d320*/  PRMT R2, R10, 0x7610, R2 ;  /* 0x000076100a027816 */ /* 0x000fe20000000002 */
[----:B------:R-:W-:Y:S02]  /*d330*/  IMAD.MOV.U32 R10, RZ, RZ, R17 ;  /* 0x000000ffff0a7224 */ /* 0x000fe400078e0011 */
[----:B------:R-:W-:Y:S02]  /*d340*/  IMAD.MOV.U32 R17, RZ, RZ, R252 ;  /* 0x000000ffff117224 */ /* 0x000fe400078e00fc */
[----:B------:R-:W-:Y:S02]  /*d350*/  IMAD.MOV.U32 R252, RZ, RZ, R226 ;  /* 0x000000fffffc7224 */ /* 0x000fe400078e00e2 */
[----:B------:R-:W3:Y:S01]  /*d360*/  LDL R226, [R1+0x1e0] ;  /* 0x0001e00001e27983 */ /* 0x000ee20000100800 */
[----:B--2---:R-:W-:-:S05]  /*d370*/  @!P1 HADD2 R78, -R21.H0_H0, -RZ.H0_H0 ;  /* 0xa00000ff154e9230 */ /* 0x004fca0000000900 */
[----:B------:R-:W-:Y:S01]  /*d380*/  PRMT R5, R78, 0x7610, R5 ;  /* 0x000076104e057816 */ /* 0x000fe20000000005 */
[----:B------:R-:W-:Y:S02]  /*d390*/  IMAD.MOV.U32 R78, RZ, RZ, R79 ;  /* 0x000000ffff4e7224 */ /* 0x000fe400078e004f */
[----:B------:R-:W-:Y:S01]  /*d3a0*/  IMAD.MOV.U32 R79, RZ, RZ, R166 ;  /* 0x000000ffff4f7224 */ /* 0x000fe200078e00a6 */
[----:B------:R-:W-:Y:S01]  /*d3b0*/  @!P1 PRMT R21, R5, 0x5410, RZ ;  /* 0x0000541005159816 */ /* 0x000fe200000000ff */
[----:B------:R-:W-:Y:S02]  /*d3c0*/  IMAD.MOV.U32 R166, RZ, RZ, R165 ;  /* 0x000000ffffa67224 */ /* 0x000fe400078e00a5 */
[----:B------:R1:W2:Y:S04]  /*d3d0*/  LDL.LU.S16 R165, [R1+0x174] ;  /* 0x0001740001a57983 */ /* 0x0002a80000300600 */
[----:B------:R1:W4:Y:S01]  /*d3e0*/  LDL.LU.S16 R5, [R1+0x178] ;  /* 0x0001780001057983 */ /* 0x0003220000300600 */
[----:B------:R-:W-:-:S02]  /*d3f0*/  @!P0 PRMT R20, R2, 0x5410, RZ ;  /* 0x0000541002148816 */ /* 0x000fc400000000ff */
[--C-:B------:R-:W-:Y:S02]  /*d400*/  SHF.R.U32.HI R2, RZ, 0x10, R0.reuse ;  /* 0x00000010ff027819 */ /* 0x100fe40000011600 */
[----:B------:R-:W-:-:S04]  /*d410*/  SHF.R.U32.HI R0, RZ, 0x18, R0 ;  /* 0x00000018ff007819 */ /* 0x000fc80000011600 */
[----:B------:R-:W-:Y:S02]  /*d420*/  ISETP.GE.U32.AND P0, PT, R193, R0, PT ;  /* 0x00000000c100720c */ /* 0x000fe40003f06070 */
[----:B------:R-:W-:Y:S02]  /*d430*/  PRMT R18, R92, 0x7632, R18 ;  /* 0x000076325c127816 */ /* 0x000fe40000000012 */
[----:B------:R-:W-:-:S04]  /*d440*/  LOP3.LUT R2, R2, 0xff, RZ, 0xc0, !PT ;  /* 0x000000ff02027812 */ /* 0x000fc800078ec0ff */
[----:B------:R-:W-:Y:S02]  /*d450*/  ISETP.GE.U32.AND P1, PT, R193, R2, PT ;  /* 0x00000002c100720c */ /* 0x000fe40003f26070 */
[----:B------:R-:W-:Y:S01]  /*d460*/  PRMT R19, R92, 0x7610, R19 ;  /* 0x000076105c137816 */ /* 0x000fe20000000013 */
[----:B------:R-:W-:Y:S04]  /*d470*/  ST.E.U16 desc[UR4][R52.64+0x12], R164 ;  /* 0x000012a434007985 */ /* 0x000fe8000c101504 */
        /* <DEDUP_REMOVED lines=14> */
[----:B------:R1:W-:Y:S04]  /*d560*/  ST.E.U16 desc[UR4][R52.64+0x30], R158 ;  /* 0x0000309e34007985 */ /* 0x0003e8000c101504 */
[----:B------:R-:W-:Y:S04]  /*d570*/  ST.E.U16 desc[UR4][R52.64+0x32], R157 ;  /* 0x0000329d34007985 */ /* 0x000fe8000c101504 */
[----:B------:R3:W-:Y:S04]  /*d580*/  ST.E.U16 desc[UR4][R26.64+0x32], R154 ;  /* 0x0000329a1a007985 */ /* 0x0007e8000c101504 */
[----:B------:R3:W-:Y:S01]  /*d590*/  ST.E.U16 desc[UR4][R26.64+0x30], R156 ;  /* 0x0000309c1a007985 */ /* 0x0007e2000c101504 */
[----:B-1----:R-:W-:-:S03]  /*d5a0*/  IMAD.MOV.U32 R158, RZ, RZ, R9 ;  /* 0x000000ffff9e7224 */ /* 0x002fc600078e0009 */
[----:B------:R-:W-:Y:S04]  /*d5b0*/  ST.E.U16 desc[UR4][R24.64+0x30], R82 ;  /* 0x0000305218007985 */ /* 0x000fe8000c101504 */
[----:B------:R-:W-:Y:S04]  /*d5c0*/  ST.E.U16 desc[UR4][R24.64+0x32], R81 ;  /* 0x0000325118007985 */ /* 0x000fe8000c101504 */
[----:B------:R1:W-:Y:S04]  /*d5d0*/  ST.E.U16 desc[UR4][R28.64+0x30], R91 ;  /* 0x0000305b1c007985 */ /* 0x0003e8000c101504 */
        /* <DEDUP_REMOVED lines=18> */
[----:B------:R1:W-:Y:S01]  /*d700*/  ST.E.U16 desc[UR4][R52.64+0x62], R142 ;  /* 0x0000628e34007985 */ /* 0x0003e2000c101504 */
[----:B----4-:R-:W-:-:S05]  /*d710*/  @!P0 HADD2 R5, -R18.H0_H0, -RZ.H0_H0 ;  /* 0xa00000ff12058230 */ /* 0x010fca0000000900 */
[----:B------:R-:W-:Y:S01]  /*d720*/  PRMT R0, R5, 0x7610, R0 ;  /* 0x0000761005007816 */ /* 0x000fe20000000000 */
[----:B------:R-:W-:Y:S02]  /*d730*/  IMAD.MOV.U32 R5, RZ, RZ, R78 ;  /* 0x000000ffff057224 */ /* 0x000fe400078e004e */
[----:B------:R-:W-:Y:S02]  /*d740*/  IMAD.MOV.U32 R78, RZ, RZ, R79 ;  /* 0x000000ffff4e7224 */ /* 0x000fe400078e004f */
[----:B------:R-:W-:Y:S02]  /*d750*/  IMAD.MOV.U32 R79, RZ, RZ, R166 ;  /* 0x000000ffff4f7224 */ /* 0x000fe400078e00a6 */
[----:B------:R-:W-:Y:S02]  /*d760*/  IMAD.MOV.U32 R166, RZ, RZ, R167 ;  /* 0x000000ffffa67224 */ /* 0x000fe400078e00a7 */
[----:B------:R-:W-:Y:S02]  /*d770*/  IMAD.MOV.U32 R167, RZ, RZ, R168 ;  /* 0x000000ffffa77224 */ /* 0x000fe400078e00a8 */
[----:B------:R-:W-:-:S02]  /*d780*/  IMAD.MOV.U32 R168, RZ, RZ, R6 ;  /* 0x000000ffffa87224 */ /* 0x000fc400078e0006 */
[----:B--2---:R-:W-:Y:S02]  /*d790*/  @!P1 HADD2 R165, -R19.H0_H0, -RZ.H0_H0 ;  /* 0xa00000ff13a59230 */ /* 0x004fe40000000900 */
[----:B------:R-:W-:Y:S02]  /*d7a0*/  IMAD.MOV.U32 R6, RZ, RZ, R7 ;  /* 0x000000ffff067224 */ /* 0x000fe400078e0007 */
[----:B------:R-:W-:Y:S02]  /*d7b0*/  IMAD.MOV.U32 R7, RZ, RZ, R10 ;  /* 0x000000ffff077224 */ /* 0x000fe400078e000a */
[----:B------:R-:W-:Y:S02]  /*d7c0*/  IMAD.MOV.U32 R10, RZ, RZ, R11 ;  /* 0x000000ffff0a7224 */ /* 0x000fe400078e000b */
[----:B------:R-:W-:Y:S02]  /*d7d0*/  IMAD.MOV.U32 R11, RZ, RZ, R8 ;  /* 0x000000ffff0b7224 */ /* 0x000fe400078e0008 */
[----:B------:R-:W-:Y:S01]  /*d7e0*/  IMAD.MOV.U32 R8, RZ, RZ, R221 ;  /* 0x000000ffff087224 */ /* 0x000fe200078e00dd */
[----:B------:R-:W-:Y:S01]  /*d7f0*/  PRMT R2, R165, 0x7610, R2 ;  /* 0x00007610a5027816 */ /* 0x000fe20000000002 */
[----:B------:R-:W-:-:S02]  /*d800*/  IMAD.MOV.U32 R221, RZ, RZ, R55 ;  /* 0x000000ffffdd7224 */ /* 0x000fc400078e0037 */
[----:B------:R-:W-:Y:S01]  /*d810*/  IMAD.WIDE.U32 R54, R54, -0x326172a9, RZ ;  /* 0xcd9e8d5736367825 */ /* 0x000fe200078e00ff */
[----:B------:R-:W-:Y:S02]  /*d820*/  PRMT R165, R19, 0x5410, R18 ;  /* 0x0000541013a57816 */ /* 0x000fe40000000012 */
[----:B------:R-:W-:Y:S01]  /*d830*/  @!P1 PRMT R19, R2, 0x5410, RZ ;  /* 0x0000541002139816 */ /* 0x000fe200000000ff */
[----:B------:R-:W-:Y:S01]  /*d840*/  IMAD.MOV.U32 R92, RZ, RZ, R78 ;  /* 0x000000ffff5c7224 */ /* 0x000fe200078e004e */
[----:B------:R-:W-:Y:S01]  /*d850*/  @!P0 PRMT R18, R0, 0x5410, RZ ;  /* 0x0000541000128816 */ /* 0x000fe200000000ff */
[----:B------:R-:W-:Y:S01]  /*d860*/  IMAD.MOV.U32 R2, RZ, RZ, R79 ;  /* 0x000000ffff027224 */ /* 0x000fe200078e004f */
[----:B------:R-:W-:Y:S01]  /*d870*/  LOP3.LUT R0, R56, R55, RZ, 0x3c, !PT ;  /* 0x0000003738007212 */ /* 0x000fe200078e3cff */
        /* <DEDUP_REMOVED lines=9> */
[----:B------:R-:W-:-:S04]  /*d910*/  IMAD.WIDE.U32 R246, R0, -0x2daee0ad, RZ ;  /* 0xd2511f5300f67825 */ /* 0x000fc800078e00ff */
[----:B------:R-:W-:Y:S02]  /*d920*/  IMAD.MOV.U32 R5, RZ, RZ, R166 ;  /* 0x000000ffff057224 */ /* 0x000fe400078e00a6 */
[----:B------:R-:W-:Y:S01]  /*d930*/  IMAD.MOV.U32 R166, RZ, RZ, R6 ;  /* 0x000000ffffa67224 */ /* 0x000fe200078e0006 */
[-C--:B------:R-:W-:Y:S01]  /*d940*/  LOP3.LUT R6, R190, R199.reuse, RZ, 0x3c, !PT ;  /* 0x000000c7be067212 */ /* 0x080fe200078e3cff */
[----:B---3--:R-:W-:Y:S01]  /*d950*/  IMAD R226, R226, 0x2, R4 ;  /* 0x00000002e2e27824 */ /* 0x008fe200078e0204 */
[----:B------:R-:W-:Y:S01]  /*d960*/  LOP3.LUT R0, R247, R192, R198, 0x96, !PT ;  /* 0x000000c0f7007212 */ /* 0x000fe200078e96c6 */
        /* <DEDUP_REMOVED lines=12> */
[----:B------:R-:W-:-:S04]  /*da30*/  IMAD.WIDE.U32 R196, R0, -0x326172a9, RZ ;  /* 0xcd9e8d5700c47825 */ /* 0x000fc800078e00ff */
[----:B------:R-:W-:Y:S02]  /*da40*/  IMAD.MOV.U32 R160, RZ, RZ, R5 ;  /* 0x000000ffffa07224 */ /* 0x000fe400078e0005 */
[----:B------:R-:W-:Y:S01]  /*da50*/  IMAD.WIDE.U32 R4, R4, -0x326172a9, RZ ;  /* 0xcd9e8d5704047825 */ /* 0x000fe200078e00ff */
[-C--:B------:R-:W-:Y:S02]  /*da60*/  LOP3.LUT R80, R109, R224.reuse, R6, 0x96, !PT ;  /* 0x000000e06d507212 */ /* 0x080fe400078e9606 */
[-C--:B------:R-:W-:Y:S01]  /*da70*/  LOP3.LUT R89, R7, R225.reuse, R54, 0x96, !PT ;  /* 0x000000e107597212 */ /* 0x080fe200078e9636 */
[----:B------:R-:W-:Y:S01]  /*da80*/  IMAD.MOV.U32 R159, RZ, RZ, R92 ;  /* 0x000000ffff9f7224 */ /* 0x000fe200078e005c */
[-C--:B------:R-:W-:Y:S01]  /*da90*/  LOP3.LUT R92, R197, R224.reuse, R6, 0x96, !PT ;  /* 0x000000e0c55c7212 */ /* 0x080fe200078e9606 */
[----:B------:R-:W-:Y:S01]  /*daa0*/  IMAD.MOV.U32 R163, RZ, RZ, R2 ;  /* 0x000000ffffa37224 */ /* 0x000fe200078e0002 */
[----:B------:R-:W-:Y:S01]  /*dab0*/  LOP3.LUT R2, R7, R225, R14, 0x96, !PT ;  /* 0x000000e107027212 */ /* 0x000fe200078e960e */
[----:B------:R-:W-:Y:S01]  /*dac0*/  IMAD.MOV.U32 R7, RZ, RZ, R94 ;  /* 0x000000ffff077224 */ /* 0x000fe200078e005e */
[-C--:B------:R-:W-:Y:S01]  /*dad0*/  LOP3.LUT R94, R197, R224.reuse, R4, 0x96, !PT ;  /* 0x000000e0c55e7212 */ /* 0x080fe200078e9604 */
[----:B------:R-:W-:Y:S01]  /*dae0*/  IMAD.MOV.U32 R6, RZ, RZ, R88 ;  /* 0x000000ffff067224 */ /* 0x000fe200078e0058 */
[----:B------:R-:W-:-:S02]  /*daf0*/  LOP3.LUT R88, R109, R224, R4, 0x96, !PT ;  /* 0x000000e06d587212 */ /* 0x000fc400078e9604 */
[----:B------:R-:W-:Y:S01]  /*db00*/  LOP3.LUT R4, R170, R199, RZ, 0x3c, !PT ;  /* 0x000000c7aa047212 */ /* 0x000fe200078e3cff */
[----:B------:R-:W-:Y:S01]  /*db10*/  IMAD.SHL.U32 R0, R194, 0x4, RZ ;  /* 0x00000004c2007824 */ /* 0x000fe200078e00ff */
[CC--:B------:R-:W-:Y:S01]  /*db20*/  LOP3.LUT R93, R5.reuse, R225.reuse, R54, 0x96, !PT ;  /* 0x000000e1055d7212 */ /* 0x0c0fe200078e9636 */
[----:B------:R-:W-:Y:S01]  /*db30*/  IMAD.MOV.U32 R169, RZ, RZ, R79 ;  /* 0x000000ffffa97224 */ /* 0x000fe200078e004f */
[----:B------:R-:W-:Y:S01]  /*db40*/  LOP3.LUT R79, R5, R225, R14, 0x96, !PT ;  /* 0x000000e1054f7212 */ /* 0x000fe200078e960e */
[----:B------:R-:W-:Y:S01]  /*db50*/  IMAD.WIDE.U32 R4, R4, -0x326172a9, RZ ;  /* 0xcd9e8d5704047825 */ /* 0x000fe200078e00ff */
[----:B------:R-:W-:-:S03]  /*db60*/  LOP3.LUT R0, R199, R229, R0, 0x96, !PT ;  /* 0x000000e5c7007212 */ /* 0x000fc600078e9600 */
[----:B------:R-:W-:Y:S01]  /*db70*/  IMAD.MOV.U32 R190, RZ, RZ, R159 ;  /* 0x000000ffffbe7224 */ /* 0x000fe200078e009f */
[-C--:B------:R-:W-:Y:S01]  /*db80*/  LOP3.LUT R87, R5, R225.reuse, R54, 0x96, !PT ;  /* 0x000000e105577212 */ /* 0x080fe200078e9636 */
[----:B------:R-:W-:Y:S01]  /*db90*/  IMAD.MOV.U32 R159, RZ, RZ, R83 ;  /* 0x000000ffff9f7224 */ /* 0x000fe200078e0053 */
[-C--:B------:R-:W-:Y:S01]  /*dba0*/  LOP3.LUT R83, R109, R224.reuse, R4, 0x96, !PT ;  /* 0x000000e06d537212 */ /* 0x080fe200078e9604 */
[----:B------:R-:W-:Y:S01]  /*dbb0*/  IMAD.MOV.U32 R161, RZ, RZ, R78 ;  /* 0x000000ffffa17224 */ /* 0x000fe200078e004e */
[----:B------:R-:W-:Y:S01]  /*dbc0*/  LOP3.LUT R78, R5, R225, R14, 0x96, !PT ;  /* 0x000000e1054e7212 */ /* 0x000fe200078e960e */
[----:B------:R-:W-:Y:S01]  /*dbd0*/  IMAD.MOV.U32 R5, RZ, RZ, R15 ;  /* 0x000000ffff057224 */ /* 0x000fe200078e000f */
[----:B------:R-:W-:Y:S01]  /*dbe0*/  LOP3.LUT R84, R197, R224, R4, 0x96, !PT ;  /* 0x000000e0c5547212 */ /* 0x000fe200078e9604 */
[----:B------:R-:W-:Y:S02]  /*dbf0*/  IMAD.MOV.U32 R4, RZ, RZ, R14 ;  /* 0x000000ffff047224 */ /* 0x000fe400078e000e */
[----:B------:R-:W-:-:S05]  /*dc00*/  IMAD.WIDE.U32 R14, R0, -0x326172a9, RZ ;  /* 0xcd9e8d57000e7825 */ /* 0x000fca00078e00ff */
[----:B------:R-:W-:Y:S01]  /*dc10*/  LOP3.LUT R4, R15, R225, R4, 0x96, !PT ;  /* 0x000000e10f047212 */ /* 0x000fe200078e9604 */
[----:B------:R-:W-:Y:S01]  /*dc20*/  IMAD.MOV.U32 R86, RZ, RZ, R6 ;  /* 0x000000ffff567224 */ /* 0x000fe200078e0006 */
[----:B------:R-:W-:-:S03]  /*dc30*/  LOP3.LUT R6, R109, R224, R14, 0x96, !PT ;  /* 0x000000e06d067212 */ /* 0x000fc600078e960e */
[----:B------:R-:W-:-:S04]  /*dc40*/  IMAD.WIDE.U32 R4, R4, -0x2daee0ad, RZ ;  /* 0xd2511f5304047825 */ /* 0x000fc800078e00ff */
[----:B------:R-:W-:Y:S02]  /*dc50*/  IMAD.MOV.U32 R85, RZ, RZ, R161 ;  /* 0x000000ffff557224 */ /* 0x000fe400078e00a1 */
[----:B------:R-:W-:Y:S02]  /*dc60*/  IMAD.MOV.U32 R154, RZ, RZ, R7 ;  /* 0x000000ffff9a7224 */ /* 0x000fe400078e0007 */
[----:B------:R-:W-:Y:S01]  /*dc70*/  IMAD.MOV.U32 R161, RZ, RZ, R10 ;  /* 0x000000ffffa17224 */ /* 0x000fe200078e000a */
[----:B------:R-:W-:Y:S01]  /*dc80*/  LOP3.LUT R10, R5, R232, R206, 0x96, !PT ;  /* 0x000000e8050a7212 */ /* 0x000fe200078e96ce */
[----:B------:R-:W-:-:S04]  /*dc90*/  IMAD.WIDE.U32 R6, R6, -0x2daee0ad, RZ ;  /* 0xd2511f5306067825 */ /* 0x000fc800078e00ff */
[----:B------:R-:W-:Y:S01]  /*dca0*/  IMAD.MOV.U32 R156, RZ, RZ, R8 ;  /* 0x000000ffff9c7224 */ /* 0x000fe200078e0008 */
[----:B------:R-:W-:Y:S01]  /*dcb0*/  LOP3.LUT R8, R7, R241, R4, 0x96, !PT ;  /* 0x000000f107087212 */ /* 0x000fe200078e9604 */
[----:B------:R-:W-:Y:S02]  /*dcc0*/  IMAD.MOV.U32 R157, RZ, RZ, R11 ;  /* 0x000000ffff9d7224 */ /* 0x000fe400078e000b */
[----:B------:R-:W-:-:S04]  /*dcd0*/  IMAD.WIDE.U32 R10, R10, -0x326172a9, RZ ;  /* 0xcd9e8d570a0a7825 */ /* 0x000fc800078e00ff */
[----:B------:R-:W-:Y:S01]  /*dce0*/  IMAD.WIDE.U32 R8, R8, -0x326172a9, RZ ;  /* 0xcd9e8d5708087825 */ /* 0x000fe200078e00ff */
[----:B------:R-:W-:-:S03]  /*dcf0*/  LOP3.LUT R4, R11, R219, R108, 0x96, !PT ;  /* 0x000000db0b047212 */ /* 0x000fc600078e966c */
[----:B------:R-:W-:Y:S01]  /*dd00*/  IMAD.MOV.U32 R170, RZ, RZ, R16 ;  /* 0x000000ffffaa7224 */ /* 0x000fe200078e0010 */
[----:B------:R-:W-:Y:S01]  /*dd10*/  LOP3.LUT R16, R9, R237, R10, 0x96, !PT ;  /* 0x000000ed09107212 */ /* 0x000fe200078e960a */
[----:B------:R-:W-:-:S04]  /*dd20*/  IMAD.WIDE.U32 R4, R4, -0x2daee0ad, RZ ;  /* 0xd2511f5304047825 */ /* 0x000fc800078e00ff */
[----:B------:R-:W-:Y:S01]  /*dd30*/  IMAD.MOV.U32 R11, RZ, RZ, R17 ;  /* 0x000000ffff0b7224 */ /* 0x000fe200078e0011 */
[----:B------:R-:W-:Y:S01]  /*dd40*/  LOP3.LUT R6, R5, R239, R6, 0x96, !PT ;  /* 0x000000ef05067212 */ /* 0x000fe200078e9606 */
[----:B------:R-:W-:-:S04]  /*dd50*/  IMAD.WIDE.U32 R16, R16, -0x2daee0ad, RZ ;  /* 0xd2511f5310107825 */ /* 0x000fc800078e00ff */
[----:B------:R-:W-:Y:S01]  /*dd60*/  IMAD.WIDE.U32 R6, R6, -0x326172a9, RZ ;  /* 0xcd9e8d5706067825 */ /* 0x000fe200078e00ff */
[----:B------:R-:W-:-:S03]  /*dd70*/  LOP3.LUT R4, R17, R233, R4, 0x96, !PT ;  /* 0x000000e911047212 */ /* 0x000fc600078e9604 */
[----:B-1----:R-:W-:Y:S01]  /*dd80*/  IMAD.MOV.U32 R91, RZ, RZ, R86 ;  /* 0x000000ffff5b7224 */ /* 0x002fe200078e0056 */
[----:B------:R-:W-:Y:S01]  /*dd90*/  LOP3.LUT R81, R7, R235, R8, 0x96, !PT ;  /* 0x000000eb07517212 */ /* 0x000fe200078e9608 */
[----:B------:R-:W-:-:S04]  /*dda0*/  IMAD.WIDE.U32 R4, R4, -0x326172a9, RZ ;  /* 0xcd9e8d5704047825 */ /* 0x000fc800078e00ff */
[----:B------:R-:W-:Y:S02]  /*ddb0*/  IMAD.MOV.U32 R8, RZ, RZ, R54 ;  /* 0x000000ffff087224 */ /* 0x000fe400078e0036 */
[----:B------:R-:W-:Y:S02]  /*ddc0*/  IMAD.MOV.U32 R9, RZ, RZ, R55 ;  /* 0x000000ffff097224 */ /* 0x000fe400078e0037 */
[----:B------:R-:W-:Y:S01]  /*ddd0*/  IMAD.MOV.U32 R9, RZ, RZ, R91 ;  /* 0x000000ffff097224 */ /* 0x000fe200078e005b */
[----:B------:R-:W-:Y:S01]  /*dde0*/  LOP3.LUT R17, R5, R135, R6, 0x96, !PT ;  /* 0x0000008705117212 */ /* 0x000fe200078e9606 */
[----:B------:R-:W-:Y:S01]  /*ddf0*/  IMAD.MOV.U32 R10, RZ, RZ, R85 ;  /* 0x000000ffff0a7224 */ /* 0x000fe200078e0055 */
[----:B------:R-:W-:Y:S01]  /*de00*/  LOP3.LUT R82, R4, 0xffff, RZ, 0xc0, !PT ;  /* 0x0000ffff04527812 */ /* 0x000fe200078ec0ff */
[----:B------:R-:W-:Y:S01]  /*de10*/  IMAD.WIDE.U32 R142, R80, -0x2daee0ad, RZ ;  /* 0xd2511f53508e7825 */ /* 0x000fe200078e00ff */
[----:B------:R-:W-:Y:S02]  /*de20*/  LOP3.LUT R90, R4, 0xff, RZ, 0xc0, !PT ;  /* 0x000000ff045a7812 */ /* 0x000fe400078ec0ff */
[----:B------:R-:W-:-:S02]  /*de30*/  SHF.R.U32.HI R85, RZ, 0x10, R4 ;  /* 0x00000010ff557819 */ /* 0x000fc40000011604 */
[----:B------:R-:W-:Y:S01]  /*de40*/  SHF.R.U32.HI R86, RZ, 0x18, R4 ;  /* 0x00000018ff567819 */ /* 0x000fe20000011604 */
[----:B------:R-:W-:Y:S01]  /*de50*/  IMAD.WIDE.U32 R4, R2, -0x2daee0ad, RZ ;  /* 0xd2511f5302047825 */ /* 0x000fe200078e00ff */
[----:B------:R-:W-:Y:S01]  /*de60*/  LOP3.LUT R0, R15, R225, R8, 0x96, !PT ;  /* 0x000000e10f007212 */ /* 0x000fe200078e9608 */
[----:B------:R-:W-:Y:S02]  /*de70*/  ST.E.U16 desc[UR4][R26.64+0x60], R140 ;  /* 0x0000608c1a007985 */ /* 0x000fe4000c101504 */
[----:B------:R-:W-:Y:S02]  /*de80*/  IMAD.MOV.U32 R77, RZ, RZ, R9 ;  /* 0x000000ffff4d7224 */ /* 0x000fe400078e0009 */
[----:B------:R1:W-:Y:S01]  /*de90*/  ST.E.U16 desc[UR4][R26.64+0x62], R132 ;  /* 0x000062841a007985 */ /* 0x0003e2000c101504 */
[----:B------:R-:W-:-:S03]  /*dea0*/  IMAD.WIDE.U32 R8, R78, -0x2daee0ad, RZ ;  /* 0xd2511f534e087825 */ /* 0x000fc600078e00ff */
[----:B------:R-:W-:Y:S01]  /*deb0*/  ST.E.U16 desc[UR4][R24.64+0x60], R69 ;  /* 0x0000604518007985 */ /* 0x000fe2000c101504 */
[----:B------:R-:W-:-:S03]  /*dec0*/  IMAD.WIDE.U32 R150, R83, -0x2daee0ad, RZ ;  /* 0xd2511f5353967825 */ /* 0x000fc600078e00ff */
[----:B------:R-:W-:Y:S01]  /*ded0*/  ST.E.U16 desc[UR4][R24.64+0x62], R66 ;  /* 0x0000624218007985 */ /* 0x000fe2000c101504 */
[----:B------:R-:W-:Y:S01]  /*dee0*/  IMAD.MOV.U32 R91, RZ, RZ, R10 ;  /* 0x000000ffff5b7224 */ /* 0x000fe200078e000a */
[----:B------:R-:W-:Y:S01]  /*def0*/  LOP3.LUT R10, R197, R224, R14, 0x96, !PT ;  /* 0x000000e0c50a7212 */ /* 0x000fe200078e960e */
[----:B------:R-:W-:Y:S01]  /*df00*/  IMAD.MOV.U32 R74, RZ, RZ, R11 ;  /* 0x000000ffff4a7224 */ /* 0x000fe200078e000b */
[----:B------:R-:W-:Y:S01]  /*df10*/  ST.E.U16 desc[UR4][R28.64+0x60], R64 ;  /* 0x000060401c007985 */ /* 0x000fe2000c101504 */
[----:B------:R-:W-:Y:S01]  /*df20*/  IMAD.MOV.U32 R147, RZ, RZ, R156 ;  /* 0x000000ffff937224 */ /* 0x000fe200078e009c */
[----:B------:R-:W-:Y:S01]  /*df30*/  LOP3.LUT R14, R5, R232, R206, 0x96, !PT ;  /* 0x000000e8050e7212 */ /* 0x000fe200078e96ce */
[----:B------:R-:W-:Y:S01]  /*df40*/  IMAD.MOV.U32 R73, RZ, RZ, R157 ;  /* 0x000000ffff497224 */ /* 0x000fe200078e009d */
[----:B------:R-:W-:Y:S01]  /*df50*/  ST.E.U16 desc[UR4][R28.64+0x62], R63 ;  /* 0x0000623f1c007985 */ /* 0x000fe2000c101504 */
[----:B------:R-:W-:Y:S01]  /*df60*/  LOP3.LUT R11, R143, R241, R4, 0x96, !PT ;  /* 0x000000f18f0b7212 */ /* 0x000fe200078e9604 */
[----:B------:R-:W-:-:S02]  /*df70*/  IMAD.WIDE.U32 R4, R79, -0x2daee0ad, RZ ;  /* 0xd2511f534f047825 */ /* 0x000fc400078e00ff */
[----:B------:R-:W-:Y:S02]  /*df80*/  ST.E.U16 desc[UR4][R52.64+0x70], R131 ;  /* 0x0000708334007985 */ /* 0x000fe4000c101504 */
[----:B------:R-:W-:Y:S02]  /*df90*/  IMAD.WIDE.U32 R156, R88, -0x2daee0ad, RZ ;  /* 0xd2511f53589c7825 */ /* 0x000fe400078e00ff */
[----:B------:R-:W-:Y:S02]  /*dfa0*/  ST.E.U16 desc[UR4][R52.64+0x72], R130 ;  /* 0x0000728234007985 */ /* 0x000fe4000c101504 */
[----:B------:R-:W-:Y:S01]  /*dfb0*/  IMAD.WIDE.U32 R6, R89, -0x2daee0ad, RZ ;  /* 0xd2511f5359067825 */ /* 0x000fe200078e00ff */
[-C--:B-1----:R-:W-:Y:S01]  /*dfc0*/  LOP3.LUT R132, R151, R241.reuse, R8, 0x96, !PT ;  /* 0x000000f197847212 */ /* 0x082fe200078e9608 */
[----:B------:R1:W-:Y:S02]  /*dfd0*/  ST.E.U16 desc[UR4][R26.64+0x70], R129 ;  /* 0x000070811a007985 */ /* 0x0003e4000c101504 */
[----:B------:R-:W-:Y:S01]  /*dfe0*/  IMAD.WIDE.U32 R70, R92, -0x2daee0ad, RZ ;  /* 0xd2511f535c467825 */ /* 0x000fe200078e00ff */
[-C--:B------:R-:W-:Y:S01]  /*dff0*/  LOP3.LUT R143, R5, R232.reuse, R206, 0x96, !PT ;  /* 0x000000e8058f7212 */ /* 0x080fe200078e96ce */
[----:B------:R2:W-:Y:S01]  /*e000*/  ST.E.U16 desc[UR4][R26.64+0x72], R141 ;  /* 0x0000728d1a007985 */ /* 0x0005e2000c101504 */
[-C--:B------:R-:W-:Y:S01]  /*e010*/  LOP3.LUT R144, R157, R241.reuse, R4, 0x96, !PT ;  /* 0x000000f19d907212 */ /* 0x080fe200078e9604 */
[----:B------:R-:W-:Y:S01]  /*e020*/  IMAD.MOV.U32 R72, RZ, RZ, R158 ;  /* 0x000000ffff487224 */ /* 0x000fe200078e009e */
[----:B------:R-:W-:Y:S01]  /*e030*/  LOP3.LUT R2, R7, R232, R246, 0x96, !PT ;  /* 0x000000e807027212 */ /* 0x000fe200078e96f6 */
[----:B------:R-:W-:Y:S01]  /*e040*/  IMAD.MOV.U32 R80, RZ, RZ, R159 ;  /* 0x000000ffff507224 */ /* 0x000fe200078e009f */
[----:B------:R-:W-:Y:S01]  /*e050*/  LOP3.LUT R15, R71, R241, R6, 0x96, !PT ;  /* 0x000000f1470f7212 */ /* 0x000fe200078e9606 */
[----:B------:R-:W-:Y:S01]  /*e060*/  ST.E.U16 desc[UR4][R24.64+0x70], R68 ;  /* 0x0000704418007985 */ /* 0x000fe2000c101504 */
[----:B------:R-:W-:-:S03]  /*e070*/  IMAD.WIDE.U32 R4, R93, -0x2daee0ad, RZ ;  /* 0xd2511f535d047825 */ /* 0x000fc600078e00ff */
[----:B------:R-:W-:Y:S01]  /*e080*/  ST.E.U16 desc[UR4][R24.64+0x72], R67 ;  /* 0x0000724318007985 */ /* 0x000fe2000c101504 */
[----:B------:R-:W-:-:S03]  /*e090*/  IMAD.WIDE.U32 R158, R94, -0x2daee0ad, RZ ;  /* 0xd2511f535e9e7825 */ /* 0x000fc600078e00ff */
[----:B------:R3:W-:Y:S01]  /*e0a0*/  ST.E.U16 desc[UR4][R28.64+0x70], R62 ;  /* 0x0000703e1c007985 */ /* 0x0007e2000c101504 */
[----:B------:R-:W-:Y:S01]  /*e0b0*/  IMAD.WIDE.U32 R6, R87, -0x2daee0ad, RZ ;  /* 0xd2511f5357067825 */ /* 0x000fe200078e00ff */
[----:B-1----:R-:W-:-:S03]  /*e0c0*/  LOP3.LUT R129, R9, R232, R206, 0x96, !PT ;  /* 0x000000e809817212 */ /* 0x002fc600078e96ce */
[----:B------:R-:W-:-:S04]  /*e0d0*/  IMAD.WIDE.U32 R8, R0, -0x2daee0ad, RZ ;  /* 0xd2511f5300087825 */ /* 0x000fc800078e00ff */
[----:B------:R-:W-:Y:S01]  /*e0e0*/  IMAD.WIDE.U32 R148, R84, -0x2daee0ad, RZ ;  /* 0xd2511f5354947825 */ /* 0x000fe200078e00ff */
[-CC-:B------:R-:W-:Y:S02]  /*e0f0*/  LOP3.LUT R0, R9, R232.reuse, R246.reuse, 0x96, !PT ;  /* 0x000000e809007212 */ /* 0x180fe400078e96f6 */
[-C--:B------:R-:W-:Y:S01]  /*e100*/  LOP3.LUT R145, R5, R232.reuse, R246, 0x96, !PT ;  /* 0x000000e805917212 */ /* 0x080fe200078e96f6 */
[----:B--2---:R-:W-:Y:S01]  /*e110*/  IMAD.WIDE.U32 R140, R11, -0x326172a9, RZ ;  /* 0xcd9e8d570b8c7825 */ /* 0x004fe200078e00ff */
[-C--:B------:R-:W-:Y:S02]  /*e120*/  LOP3.LUT R146, R159, R241.reuse, R4, 0x96, !PT ;  /* 0x000000f19f927212 */ /* 0x080fe400078e9604 */
[----:B------:R-:W-:Y:S01]  /*e130*/  LOP3.LUT R93, R7, R232, R246, 0x96, !PT ;  /* 0x000000e8075d7212 */ /* 0x000fe200078e96f6 */
[----:B------:R-:W-:Y:S01]  /*e140*/  IMAD.WIDE.U32 R4, R0, -0x326172a9, RZ ;  /* 0xcd9e8d5700047825 */ /* 0x000fe200078e00ff */
[----:B------:R-:W-:-:S03]  /*e150*/  LOP3.LUT R94, R149, R241, R6, 0x96, !PT ;  /* 0x000000f1955e7212 */ /* 0x000fc600078e9606 */
[----:B---3--:R-:W-:Y:S01]  /*e160*/  IMAD.WIDE.U32 R62, R10, -0x2daee0ad, RZ ;  /* 0xd2511f530a3e7825 */ /* 0x008fe200078e00ff */
[----:B------:R-:W-:Y:S03]  /*e170*/  ST.E.U16 desc[UR4][R28.64+0x72], R61 ;  /* 0x0000723d1c007985 */ /* 0x000fe6000c101504 */
[----:B------:R-:W-:Y:S01]  /*e180*/  IMAD.WIDE.U32 R6, R14, -0x326172a9, RZ ;  /* 0xcd9e8d570e067825 */ /* 0x000fe200078e00ff */
[----:B------:R-:W-:Y:S01]  /*e190*/  LOP3.LUT R0, R63, R241, R8, 0x96, !PT ;  /* 0x000000f13f007212 */ /* 0x000fe200078e9608 */
[----:B------:R-:W-:Y:S02]  /*e1a0*/  ST.E.U16 desc[UR4][R52.64+0x80], R119 ;  /* 0x0000807734007985 */ /* 0x000fe4000c101504 */
[----:B------:R-:W-:Y:S01]  /*e1b0*/  IMAD.MOV.U32 R76, RZ, RZ, R91 ;  /* 0x000000ffff4c7224 */ /* 0x000fe200078e005b */
[----:B------:R-:W-:Y:S01]  /*e1c0*/  LOP3.LUT R91, R7, R219, R108, 0x96, !PT ;  /* 0x000000db075b7212 */ /* 0x000fe200078e966c */
[----:B------:R-:W-:Y:S01]  /*e1d0*/  ST.E.U16 desc[UR4][R52.64+0x82], R118 ;  /* 0x0000827634007985 */ /* 0x000fe2000c101504 */
[----:B------:R-:W-:Y:S01]  /*e1e0*/  LOP3.LUT R92, R141, R237, R6, 0x96, !PT ;  /* 0x000000ed8d5c7212 */ /* 0x000fe200078e9606 */
[----:B------:R-:W-:-:S02]  /*e1f0*/  IMAD.WIDE.U32 R6, R0, -0x326172a9, RZ ;  /* 0xcd9e8d5700067825 */ /* 0x000fc400078e00ff */
[----:B------:R-:W-:Y:S04]  /*e200*/  ST.E.U16 desc[UR4][R26.64+0x80], R117 ;  /* 0x000080751a007985 */ /* 0x000fe8000c101504 */
[----:B------:R-:W-:Y:S01]  /*e210*/  ST.E.U16 desc[UR4][R26.64+0x82], R120 ;  /* 0x000082781a007985 */ /* 0x000fe2000c101504 */
[----:B------:R-:W-:-:S03]  /*e220*/  LOP3.LUT R10, R5, R219, R196, 0x96, !PT ;  /* 0x000000db050a7212 */ /* 0x000fc600078e96c4 */
[----:B------:R-:W-:Y:S04]  /*e230*/  ST.E.U16 desc[UR4][R24.64+0x80], R45 ;  /* 0x0000802d18007985 */ /* 0x000fe8000c101504 */
[----:B------:R1:W-:Y:S04]  /*e240*/  ST.E.U16 desc[UR4][R24.64+0x82], R44 ;  /* 0x0000822c18007985 */ /* 0x0003e8000c101504 */
[----:B------:R2:W-:Y:S04]  /*e250*/  ST.E.U16 desc[UR4][R28.64+0x80], R30 ;  /* 0x0000801e1c007985 */ /* 0x0005e8000c101504 */
[----:B------:R-:W-:Y:S04]  /*e260*/  ST.E.U16 desc[UR4][R28.64+0x82], R65 ;  /* 0x000082411c007985 */ /* 0x000fe8000c101504 */
[----:B------:R-:W-:Y:S04]  /*e270*/  ST.E.U16 desc[UR4][R52.64+0x90], R128 ;  /* 0x0000908034007985 */ /* 0x000fe8000c101504 */
[----:B------:R-:W-:Y:S04]  /*e280*/  ST.E.U16 desc[UR4][R52.64+0x92], R127 ;  /* 0x0000927f34007985 */ /* 0x000fe8000c101504 */
[----:B------:R-:W-:Y:S04]  /*e290*/  ST.E.U16 desc[UR4][R26.64+0x90], R125 ;  /* 0x0000907d1a007985 */ /* 0x000fe8000c101504 */
[----:B------:R-:W-:Y:S01]  /*e2a0*/  ST.E.U16 desc[UR4][R26.64+0x92], R126 ;  /* 0x0000927e1a007985 */ /* 0x000fe2000c101504 */
[----:B------:R-:W-:Y:S01]  /*e2b0*/  IMAD.WIDE.U32 R8, R2, -0x326172a9, RZ ;  /* 0xcd9e8d5702087825 */ /* 0x000fe200078e00ff */
[----:B-1----:R-:W-:-:S02]  /*e2c0*/  LOP3.LUT R44, R7, R237, R4, 0x96, !PT ;  /* 0x000000ed072c7212 */ /* 0x002fc400078e9604 */
[----:B------:R-:W-:Y:S04]  /*e2d0*/  ST.E.U16 desc[UR4][R24.64+0x90], R60 ;  /* 0x0000903c18007985 */ /* 0x000fe8000c101504 */
[----:B------:R-:W-:Y:S01]  /*e2e0*/  ST.E.U16 desc[UR4][R24.64+0x92], R59 ;  /* 0x0000923b18007985 */ /* 0x000fe2000c101504 */
[----:B------:R-:W-:-:S03]  /*e2f0*/  IMAD.WIDE.U32 R10, R10, -0x2daee0ad, RZ ;  /* 0xd2511f530a0a7825 */ /* 0x000fc600078e00ff */
[----:B------:R-:W-:Y:S04]  /*e300*/  ST.E.U16 desc[UR4][R28.64+0x90], R58 ;  /* 0x0000903a1c007985 */ /* 0x000fe8000c101504 */
[----:B------:R-:W-:Y:S01]  /*e310*/  ST.E.U16 desc[UR4][R28.64+0x92], R51 ;  /* 0x000092331c007985 */ /* 0x000fe2000c101504 */
[----:B------:R-:W-:-:S03]  /*e320*/  IMAD.WIDE.U32 R118, R15, -0x326172a9, RZ ;  /* 0xcd9e8d570f767825 */ /* 0x000fc600078e00ff */
[----:B------:R-:W-:Y:S04]  /*e330*/  ST.E.U16 desc[UR4][R52.64+0xa0], R124 ;  /* 0x0000a07c34007985 */ /* 0x000fe8000c101504 */
[----:B------:R-:W-:Y:S01]  /*e340*/  ST.E.U16 desc[UR4][R52.64+0xa2], R123 ;  /* 0x0000a27b34007985 */ /* 0x000fe2000c101504 */
[----:B------:R-:W-:-:S03]  /*e350*/  IMAD.WIDE.U32 R44, R44, -0x2daee0ad, RZ ;  /* 0xd2511f532c2c7825 */ /* 0x000fc600078e00ff */
[----:B------:R-:W-:Y:S04]  /*e360*/  ST.E.U16 desc[UR4][R26.64+0xa0], R122 ;  /* 0x0000a07a1a007985 */ /* 0x000fe8000c101504 */
[----:B------:R-:W-:Y:S04]  /*e370*/  ST.E.U16 desc[UR4][R26.64+0xa2], R121 ;  /* 0x0000a2791a007985 */ /* 0x000fe8000c101504 */
[----:B------:R-:W-:Y:S04]  /*e380*/  ST.E.U16 desc[UR4][R24.64+0xa0], R50 ;  /* 0x0000a03218007985 */ /* 0x000fe8000c101504 */
[----:B------:R-:W-:Y:S01]  /*e390*/  ST.E.U16 desc[UR4][R24.64+0xa2], R49 ;  /* 0x0000a23118007985 */ /* 0x000fe2000c101504 */
[----:B------:R-:W-:-:S03]  /*e3a0*/  LOP3.LUT R5, R9, R219, R196, 0x96, !PT ;  /* 0x000000db09057212 */ /* 0x000fc600078e96c4 */
        /* <DEDUP_REMOVED lines=10> */
[----:B------:R-:W-:Y:S04]  /*e450*/  ST.E.U16 desc[UR4][R24.64+0xb2], R43 ;  /* 0x0000b22b18007985 */ /* 0x000fe8000c101504 */
        /* <DEDUP_REMOVED lines=19> */
[----:B------:R-:W-:-:S03]  /*e590*/  IMAD.MOV.U32 R66, RZ, RZ, R223 ;  /* 0x000000ffff427224 */ /* 0x000fc600078e00df */
[----:B------:R-:W-:Y:S01]  /*e5a0*/  ST.E.U16 desc[UR4][R24.64+0xd0], R38 ;  /* 0x0000d02618007985 */ /* 0x000fe2000c101504 */
[----:B------:R-:W-:-:S03]  /*e5b0*/  LOP3.LUT R5, R15, R235, R6, 0x96, !PT ;  /* 0x000000eb0f057212 */ /* 0x000fc600078e9606 */
[----:B------:R-:W-:Y:S01]  /*e5c0*/  ST.E.U16 desc[UR4][R24.64+0xd2], R37 ;  /* 0x0000d22518007985 */ /* 0x000fe2000c101504 */
[----:B------:R-:W-:-:S03]  /*e5d0*/  IMAD.WIDE.U32 R6, R81, -0x2daee0ad, RZ ;  /* 0xd2511f5351067825 */ /* 0x000fc600078e00ff */
[----:B------:R-:W-:Y:S01]  /*e5e0*/  ST.E.U16 desc[UR4][R28.64+0xd0], R36 ;  /* 0x0000d0241c007985 */ /* 0x000fe2000c101504 */
[----:B------:R-:W-:-:S03]  /*e5f0*/  IMAD R223, R3, 0x2, R226 ;  /* 0x0000000203df7824 */ /* 0x000fc600078e02e2 */
[----:B------:R-:W-:Y:S01]  /*e600*/  ST.E.U16 desc[UR4][R28.64+0xd2], R35 ;  /* 0x0000d2231c007985 */ /* 0x000fe2000c101504 */
[----:B------:R-:W-:-:S03]  /*e610*/  LOP3.LUT R3, R8, 0xffff, RZ, 0xc0, !PT ;  /* 0x0000ffff08037812 */ /* 0x000fc600078ec0ff */
[----:B------:R-:W-:Y:S04]  /*e620*/  ST.E.U16 desc[UR4][R52.64+0xe0], R102 ;  /* 0x0000e06634007985 */ /* 0x000fe8000c101504 */
[----:B------:R-:W-:Y:S01]  /*e630*/  ST.E.U16 desc[UR4][R52.64+0xe2], R101 ;  /* 0x0000e26534007985 */ /* 0x000fe2000c101504 */
[----:B------:R-:W-:-:S03]  /*e640*/  LOP3.LUT R0, R9, R135, R14, 0x96, !PT ;  /* 0x0000008709007212 */ /* 0x000fc600078e960e */
[----:B------:R-:W-:Y:S04]  /*e650*/  ST.E.U16 desc[UR4][R26.64+0xe0], R100 ;  /* 0x0000e0641a007985 */ /* 0x000fe8000c101504 */
[----:B------:R-:W-:Y:S04]  /*e660*/  ST.E.U16 desc[UR4][R26.64+0xe2], R99 ;  /* 0x0000e2631a007985 */ /* 0x000fe8000c101504 */
[----:B------:R-:W-:Y:S04]  /*e670*/  ST.E.U16 desc[UR4][R24.64+0xe0], R34 ;  /* 0x0000e02218007985 */ /* 0x000fe8000c101504 */
[----:B------:R-:W-:Y:S01]  /*e680*/  ST.E.U16 desc[UR4][R24.64+0xe2], R33 ;  /* 0x0000e22118007985 */ /* 0x000fe2000c101504 */
[----:B------:R-:W-:-:S03]  /*e690*/  SHF.R.U32.HI R9, RZ, 0x10, R8 ;  /* 0x00000010ff097819 */ /* 0x000fc60000011608 */
[----:B------:R-:W-:Y:S04]  /*e6a0*/  ST.E.U16 desc[UR4][R28.64+0xe0], R19 ;  /* 0x0000e0131c007985 */ /* 0x000fe8000c101504 */
[----:B------:R1:W-:Y:S01]  /*e6b0*/  ST.E.U16 desc[UR4][R28.64+0xe2], R18 ;  /* 0x0000e2121c007985 */ /* 0x0003e2000c101504 */
[----:B--2---:R-:W-:-:S03]  /*e6c0*/  LOP3.LUT R30, R7, R155, R16, 0x96, !PT ;  /* 0x0000009b071e7212 */ /* 0x004fc600078e9610 */
[----:B------:R-:W-:Y:S01]  /*e6d0*/  ST.E.U16 desc[UR4][R52.64+0xf0], R98 ;  /* 0x0000f06234007985 */ /* 0x000fe2000c101504 */
[----:B------:R-:W-:-:S03]  /*e6e0*/  SHF.R.U32.HI R15, RZ, 0x8, R3 ;  /* 0x00000008ff0f7819 */ /* 0x000fc60000011603 */
[----:B------:R-:W-:Y:S01]  /*e6f0*/  ST.E.U16 desc[UR4][R52.64+0xf2], R97 ;  /* 0x0000f26134007985 */ /* 0x000fe2000c101504 */
[----:B------:R-:W-:-:S03]  /*e700*/  SHF.R.U32.HI R16, RZ, 0x18, R8 ;  /* 0x00000018ff107819 */ /* 0x000fc60000011608 */
[----:B------:R-:W-:Y:S01]  /*e710*/  ST.E.U16 desc[UR4][R26.64+0xf0], R96 ;  /* 0x0000f0601a007985 */ /* 0x000fe2000c101504 */
[----:B------:R-:W-:-:S03]  /*e720*/  LOP3.LUT R3, R0, 0xffff, RZ, 0xc0, !PT ;  /* 0x0000ffff00037812 */ /* 0x000fc600078ec0ff */
[----:B------:R-:W-:Y:S04]  /*e730*/  ST.E.U16 desc[UR4][R26.64+0xf2], R95 ;  /* 0x0000f25f1a007985 */ /* 0x000fe8000c101504 */
[----:B------:R-:W-:Y:S04]  /*e740*/  ST.E.U16 desc[UR4][R24.64+0xf0], R32 ;  /* 0x0000f02018007985 */ /* 0x000fe8000c101504 */
[----:B------:R2:W-:Y:S01]  /*e750*/  ST.E.U16 desc[UR4][R24.64+0xf2], R31 ;  /* 0x0000f21f18007985 */ /* 0x0005e2000c101504 */
[----:B------:R-:W-:Y:S02]  /*e760*/  LOP3.LUT R14, R9, 0xff, RZ, 0xc0, !PT ;  /* 0x000000ff090e7812 */ /* 0x000fe400078ec0ff */
[----:B-1----:R-:W-:Y:S01]  /*e770*/  LOP3.LUT R18, R8, 0xff, RZ, 0xc0, !PT ;  /* 0x000000ff08127812 */ /* 0x002fe200078ec0ff */
[----:B------:R-:W-:Y:S01]  /*e780*/  ST.E.U16 desc[UR4][R28.64+0xf0], R23 ;  /* 0x0000f0171c007985 */ /* 0x000fe2000c101504 */
[----:B------:R-:W-:-:S03]  /*e790*/  SHF.R.U32.HI R8, RZ, 0x10, R0 ;  /* 0x00000010ff087819 */ /* 0x000fc60000011600 */
[----:B------:R-:W-:Y:S04]  /*e7a0*/  ST.E.U16 desc[UR4][R28.64+0xf2], R22 ;  /* 0x0000f2161c007985 */ /* 0x000fe8000c101504 */
[----:B------:R-:W1:Y:S04]  /*e7b0*/  LDSM.16.MT88.4 R20, [R226+0x4000] ;  /* 0x00400000e214783b */ /* 0x000e680000004200 */
[----:B------:R-:W3:Y:S01]  /*e7c0*/  LDSM.16.MT88.4 R32, [R223+0x4000] ;  /* 0x00400000df20783b */ /* 0x000ee20000004200 */
[----:B------:R-:W-:Y:S01]  /*e7d0*/  IMAD.MOV.U32 R75, RZ, RZ, R154 ;  /* 0x000000ffff4b7224 */ /* 0x000fe200078e009a */
[----:B------:R-:W-:-:S02]  /*e7e0*/  LOP3.LUT R11, R0, 0xff, RZ, 0xc0, !PT ;  /* 0x000000ff000b7812 */ /* 0x000fc400078ec0ff */
[----:B------:R-:W-:Y:S01]  /*e7f0*/  SHF.R.U32.HI R10, RZ, 0x8, R3 ;  /* 0x00000008ff0a7819 */ /* 0x000fe20000011603 */
[----:B------:R-:W4:Y:S01]  /*e800*/  LDSM.16.MT88.4 R36, [R226+0x4400] ;  /* 0x00440000e224783b */ /* 0x000f220000004200 */
[----:B------:R-:W-:Y:S02]  /*e810*/  SHF.R.U32.HI R9, RZ, 0x18, R0 ;  /* 0x00000018ff097819 */ /* 0x000fe40000011600 */
[----:B------:R-:W-:Y:S02]  /*e820*/  LOP3.LUT R3, R8, 0xff, RZ, 0xc0, !PT ;  /* 0x000000ff08037812 */ /* 0x000fe400078ec0ff */
[----:B------:R-:W-:Y:S02]  /*e830*/  PRMT R0, R18, 0x5410, R15 ;  /* 0x0000541012007816 */ /* 0x000fe4000000000f */
[----:B------:R-:W-:Y:S02]  /*e840*/  PRMT R154, R193, 0x7054, R193 ;  /* 0x00007054c19a7816 */ /* 0x000fe400000000c1 */
[----:B------:R-:W-:-:S02]  /*e850*/  PRMT R8, R14, 0x5410, R16 ;  /* 0x000054100e087816 */ /* 0x000fc40000000010 */
[----:B------:R-:W-:Y:S01]  /*e860*/  LOP3.LUT R88, R131, R233, R4, 0x96, !PT ;  /* 0x000000e983587212 */ /* 0x000fe200078e9604 */
[----:B------:R-:W-:Y:S01]  /*e870*/  IMAD.WIDE.U32 R4, R5, -0x2daee0ad, RZ ;  /* 0xd2511f5305047825 */ /* 0x000fe200078e00ff */
[----:B------:R-:W-:Y:S02]  /*e880*/  PRMT R10, R11, 0x5410, R10 ;  /* 0x000054100b0a7816 */ /* 0x000fe4000000000a */
[----:B------:R-:W-:Y:S02]  /*e890*/  PRMT R9, R3, 0x5410, R9 ;  /* 0x0000541003097816 */ /* 0x000fe40000000009 */
[--C-:B------:R-:W-:Y:S02]  /*e8a0*/  HSET2.LE.AND R0, R0, R154.reuse, PT ;  /* 0x0000009a00007233 */ /* 0x100fe40003803000 */
[----:B------:R-:W-:Y:S02]  /*e8b0*/  HSET2.LE.AND R3, R8, R154, PT ;  /* 0x0000009a08037233 */ /* 0x000fe40003803000 */
[----:B------:R-:W-:-:S02]  /*e8c0*/  LOP3.LUT R2, R5, R155, R44, 0x96, !PT ;  /* 0x0000009b05027212 */ /* 0x000fc400078e962c */
[----:B--2---:R-:W-:Y:S01]  /*e8d0*/  LOP3.LUT R31, R4, 0xffff, RZ, 0xc0, !PT ;  /* 0x0000ffff041f7812 */ /* 0x004fe200078ec0ff */
[----:B------:R-:W2:Y:S01]  /*e8e0*/  LDSM.16.MT88.4 R44, [R223+0x4400] ;  /* 0x00440000df2c783b */ /* 0x000ea20000004200 */
[----:B------:R-:W-:Y:S02]  /*e8f0*/  HSET2.LE.AND R5, R10, R154, PT ;  /* 0x0000009a0a057233 */ /* 0x000fe40003803000 */
[----:B------:R-:W-:Y:S02]  /*e900*/  LOP3.LUT R10, R172, R0, RZ, 0xc0, !PT ;  /* 0x00000000ac0a7212 */ /* 0x000fe400078ec0ff */
[----:B------:R-:W-:Y:S02]  /*e910*/  LOP3.LUT R42, R4, 0xff, RZ, 0xc0, !PT ;  /* 0x000000ff042a7812 */ /* 0x000fe400078ec0ff */
[--C-:B------:R-:W-:Y:S02]  /*e920*/  SHF.R.U32.HI R40, RZ, 0x10, R4.reuse ;  /* 0x00000010ff287819 */ /* 0x100fe40000011604 */
[----:B------:R-:W-:-:S02]  /*e930*/  SHF.R.U32.HI R41, RZ, 0x18, R4 ;  /* 0x00000018ff297819 */ /* 0x000fc40000011604 */
[----:B------:R-:W-:Y:S02]  /*e940*/  LOP3.LUT R11, R171, R3, RZ, 0xc0, !PT ;  /* 0x00000003ab0b7212 */ /* 0x000fe400078ec0ff */
[----:B------:R-:W-:Y:S02]  /*e950*/  LOP3.LUT R0, R17, 0xffff, RZ, 0xc0, !PT ;  /* 0x0000ffff11007812 */ /* 0x000fe400078ec0ff */
[----:B------:R-:W-:Y:S02]  /*e960*/  SHF.R.U32.HI R4, RZ, 0x8, R82 ;  /* 0x00000008ff047819 */ /* 0x000fe40000011652 */
[----:B------:R-:W-:Y:S02]  /*e970*/  SHF.R.U32.HI R3, RZ, 0x10, R17 ;  /* 0x00000010ff037819 */ /* 0x000fe40000011611 */
[----:B------:R-:W-:Y:S02]  /*e980*/  LOP3.LUT R8, R174, R5, RZ, 0xc0, !PT ;  /* 0x00000005ae087212 */ /* 0x000fe400078ec0ff */
[----:B------:R-:W-:-:S02]  /*e990*/  LOP3.LUT R5, R85, 0xff, RZ, 0xc0, !PT ;  /* 0x000000ff55057812 */ /* 0x000fc400078ec0ff */
[----:B------:R-:W-:Y:S02]  /*e9a0*/  SHF.R.U32.HI R14, RZ, 0x8, R0 ;  /* 0x00000008ff0e7819 */ /* 0x000fe40000011600 */
[----:B------:R-:W-:Y:S02]  /*e9b0*/  LOP3.LUT R16, R17, 0xff, RZ, 0xc0, !PT ;  /* 0x000000ff11107812 */ /* 0x000fe400078ec0ff */
[----:B------:R-:W-:Y:S02]  /*e9c0*/  SHF.R.U32.HI R15, RZ, 0x18, R17 ;  /* 0x00000018ff0f7819 */ /* 0x000fe40000011611 */
[----:B------:R-:W-:Y:S02]  /*e9d0*/  LOP3.LUT R3, R3, 0xff, RZ, 0xc0, !PT ;  /* 0x000000ff03037812 */ /* 0x000fe400078ec0ff */
[----:B------:R-:W-:Y:S02]  /*e9e0*/  PRMT R0, R90, 0x5410, R4 ;  /* 0x000054105a007816 */ /* 0x000fe40000000004 */
[----:B------:R-:W-:-:S02]  /*e9f0*/  PRMT R4, R5, 0x5410, R86 ;  /* 0x0000541005047816 */ /* 0x000fc40000000056 */
[----:B------:R-:W-:Y:S02]  /*ea00*/  PRMT R14, R16, 0x5410, R14 ;  /* 0x00005410100e7816 */ /* 0x000fe4000000000e */
[----:B------:R-:W-:Y:S02]  /*ea10*/  PRMT R5, R3, 0x5410, R15 ;  /* 0x0000541003057816 */ /* 0x000fe4000000000f */
[--C-:B------:R-:W-:Y:S02]  /*ea20*/  HSET2.LE.AND R0, R0, R154.reuse, PT ;  /* 0x0000009a00007233 */ /* 0x100fe40003803000 */
[--C-:B------:R-:W-:Y:S02]  /*ea30*/  HSET2.LE.AND R9, R9, R154.reuse, PT ;  /* 0x0000009a09097233 */ /* 0x100fe40003803000 */
[--C-:B------:R-:W-:Y:S02]  /*ea40*/  HSET2.LE.AND R3, R4, R154.reuse, PT ;  /* 0x0000009a04037233 */ /* 0x100fe40003803000 */
[----:B------:R-:W-:-:S02]  /*ea50*/  HSET2.LE.AND R4, R14, R154, PT ;  /* 0x0000009a0e047233 */ /* 0x000fc40003803000 */
[----:B------:R-:W-:Y:S02]  /*ea60*/  HSET2.LE.AND R5, R5, R154, PT ;  /* 0x0000009a05057233 */ /* 0x000fe40003803000 */
[----:B------:R-:W-:Y:S02]  /*ea70*/  LOP3.LUT R18, R66, R0, RZ, 0xc0, !PT ;  /* 0x0000000042127212 */ /* 0x000fe400078ec0ff */
[----:B------:R-:W-:Y:S02]  /*ea80*/  LOP3.LUT R0, R2, 0xffff, RZ, 0xc0, !PT ;  /* 0x0000ffff02007812 */ /* 0x000fe400078ec0ff */
[----:B------:R-:W-:Y:S02]  /*ea90*/  LOP3.LUT R9, R173, R9, RZ, 0xc0, !PT ;  /* 0x00000009ad097212 */ /* 0x000fe400078ec0ff */
[----:B------:R-:W-:Y:S02]  /*eaa0*/  LOP3.LUT R16, R72, R4, RZ, 0xc0, !PT ;  /* 0x0000000448107212 */ /* 0x000fe400078ec0ff */
[----:B------:R-:W-:-:S02]  /*eab0*/  LOP3.LUT R17, R73, R5, RZ, 0xc0, !PT ;  /* 0x0000000549117212 */ /* 0x000fc400078ec0ff */
[----:B------:R-:W-:Y:S02]  /*eac0*/  SHF.R.U32.HI R15, RZ, 0x8, R31 ;  /* 0x00000008ff0f7819 */ /* 0x000fe4000001161f */
[----:B------:R-:W-:Y:S02]  /*ead0*/  SHF.R.U32.HI R14, RZ, 0x10, R2 ;  /* 0x00000010ff0e7819 */ /* 0x000fe40000011602 */
[----:B------:R-:W-:Y:S02]  /*eae0*/  LOP3.LUT R5, R2, 0xff, RZ, 0xc0, !PT ;  /* 0x000000ff02057812 */ /* 0x000fe400078ec0ff */
[----:B------:R-:W-:Y:S02]  /*eaf0*/  SHF.R.U32.HI R4, RZ, 0x8, R0 ;  /* 0x00000008ff047819 */ /* 0x000fe40000011600 */
[----:B------:R-:W-:Y:S02]  /*eb00*/  LOP3.LUT R31, R40, 0xff, RZ, 0xc0, !PT ;  /* 0x000000ff281f7812 */ /* 0x000fe400078ec0ff */
[----:B------:R-:W-:Y:S01]  /*eb10*/  LOP3.LUT R19, R80, R3, RZ, 0xc0, !PT ;  /* 0x0000000350137212 */ /* 0x000fe200078ec0ff */
[----:B-1----:R-:W-:Y:S01]  /*eb20*/  HMMA.16816.F32 R68, R8, R20, RZ ;  /* 0x000000140844723c */ /* 0x002fe200000018ff */
[----:B------:R-:W-:-:S02]  /*eb30*/  SHF.R.U32.HI R3, RZ, 0x18, R2 ;  /* 0x00000018ff037819 */ /* 0x000fc40000011602 */
[----:B------:R-:W-:Y:S02]  /*eb40*/  PRMT R0, R42, 0x5410, R15 ;  /* 0x000054102a007816 */ /* 0x000fe4000000000f */
[----:B------:R-:W-:Y:S01]  /*eb50*/  LOP3.LUT R2, R14, 0xff, RZ, 0xc0, !PT ;  /* 0x000000ff0e027812 */ /* 0x000fe200078ec0ff */
[----:B---3--:R-:W-:Y:S01]  /*eb60*/  HMMA.16816.F32 R48, R8, R32, RZ ;  /* 0x000000200830723c */ /* 0x008fe200000018ff */
[----:B------:R-:W-:-:S05]  /*eb70*/  PRMT R4, R5, 0x5410, R4 ;  /* 0x0000541005047816 */ /* 0x000fca0000000004 */
[----:B------:R-:W-:Y:S01]  /*eb80*/  HMMA.16816.F32 R64, R8, R22, RZ ;  /* 0x000000160840723c */ /* 0x000fe200000018ff */
[----:B------:R-:W-:-:S05]  /*eb90*/  PRMT R5, R2, 0x5410, R3 ;  /* 0x0000541002057816 */ /* 0x000fca0000000003 */
[----:B------:R-:W-:Y:S01]  /*eba0*/  HMMA.16816.F32 R60, R8, R34, RZ ;  /* 0x00000022083c723c */ /* 0x000fe200000018ff */
[--C-:B------:R-:W-:Y:S02]  /*ebb0*/  HSET2.LE.AND R0, R0, R154.reuse, PT ;  /* 0x0000009a00007233 */ /* 0x100fe40003803000 */
[----:B------:R-:W-:-:S04]  /*ebc0*/  HSET2.LE.AND R3, R4, R154, PT ;  /* 0x0000009a04037233 */ /* 0x000fc80003803000 */
[----:B------:R-:W-:Y:S02]  /*ebd0*/  PRMT R8, R31, 0x5410, R41 ;  /* 0x000054101f087816 */ /* 0x000fe40000000029 */
[----:B------:R-:W-:-:S03]  /*ebe0*/  LOP3.LUT R9, R6, 0xffff, RZ, 0xc0, !PT ;  /* 0x0000ffff06097812 */ /* 0x000fc600078ec0ff */
[----:B------:R-:W-:Y:S02]  /*ebf0*/  HSET2.LE.AND R2, R8, R154, PT ;  /* 0x0000009a08027233 */ /* 0x000fe40003803000 */
[----:B------:R-:W-:Y:S02]  /*ec00*/  LOP3.LUT R15, R6, 0xff, RZ, 0xc0, !PT ;  /* 0x000000ff060f7812 */ /* 0x000fe400078ec0ff */
[--C-:B------:R-:W-:Y:S02]  /*ec10*/  SHF.R.U32.HI R10, RZ, 0x10, R6.reuse ;  /* 0x00000010ff0a7819 */ /* 0x100fe40000011606 */
[----:B------:R-:W-:Y:S02]  /*ec20*/  SHF.R.U32.HI R14, RZ, 0x18, R6 ;  /* 0x00000018ff0e7819 */ /* 0x000fe40000011606 */
[----:B------:R-:W-:Y:S02]  /*ec30*/  LOP3.LUT R6, R175, R0, RZ, 0xc0, !PT ;  /* 0x00000000af067212 */ /* 0x000fe400078ec0ff */
[----:B------:R-:W-:-:S02]  /*ec40*/  LOP3.LUT R4, R178, R3, RZ, 0xc0, !PT ;  /* 0x00000003b2047212 */ /* 0x000fc400078ec0ff */
[----:B------:R-:W-:Y:S01]  /*ec50*/  LOP3.LUT R0, R30, 0xffff, RZ, 0xc0, !PT ;  /* 0x0000ffff1e007812 */ /* 0x000fe200078ec0ff */
[----:B------:R-:W-:Y:S01]  /*ec60*/  HMMA.16816.F32 R40, R16, R32, RZ ;  /* 0x000000201028723c */ /* 0x000fe200000018ff */
[----:B------:R-:W-:Y:S02]  /*ec70*/  LOP3.LUT R7, R176, R2, RZ, 0xc0, !PT ;  /* 0x00000002b0077212 */ /* 0x000fe400078ec0ff */
[----:B------:R-:W-:Y:S02]  /*ec80*/  SHF.R.U32.HI R3, RZ, 0x10, R30 ;  /* 0x00000010ff037819 */ /* 0x000fe4000001161e */
[----:B------:R-:W-:Y:S02]  /*ec90*/  SHF.R.U32.HI R2, RZ, 0x8, R9 ;  /* 0x00000008ff027819 */ /* 0x000fe40000011609 */
[----:B------:R-:W-:Y:S02]  /*eca0*/  LOP3.LUT R8, R10, 0xff, RZ, 0xc0, !PT ;  /* 0x000000ff0a087812 */ /* 0x000fe400078ec0ff */
[----:B------:R-:W-:-:S02]  /*ecb0*/  LOP3.LUT R11, R30, 0xff, RZ, 0xc0, !PT ;  /* 0x000000ff1e0b7812 */ /* 0x000fc400078ec0ff */
[----:B------:R-:W-:Y:S02]  /*ecc0*/  SHF.R.U32.HI R9, RZ, 0x8, R0 ;  /* 0x00000008ff097819 */ /* 0x000fe40000011600 */
[----:B------:R-:W-:Y:S02]  /*ecd0*/  SHF.R.U32.HI R10, RZ, 0x18, R30 ;  /* 0x00000018ff0a7819 */ /* 0x000fe4000001161e */
[----:B------:R-:W-:Y:S02]  /*ece0*/  LOP3.LUT R3, R3, 0xff, RZ, 0xc0, !PT ;  /* 0x000000ff03037812 */ /* 0x000fe400078ec0ff */
[----:B------:R-:W-:Y:S02]  /*ecf0*/  PRMT R0, R15, 0x5410, R2 ;  /* 0x000054100f007816 */ /* 0x000fe40000000002 */
[----:B------:R-:W-:Y:S02]  /*ed00*/  PRMT R2, R8, 0x5410, R14 ;  /* 0x0000541008027816 */ /* 0x000fe4000000000e */
[----:B------:R-:W-:-:S02]  /*ed10*/  PRMT R8, R11, 0x5410, R9 ;  /* 0x000054100b087816 */ /* 0x000fc40000000009 */
[--C-:B------:R-:W-:Y:S02]  /*ed20*/  HSET2.LE.AND R5, R5, R154.reuse, PT ;  /* 0x0000009a05057233 */ /* 0x100fe40003803000 */
[----:B------:R-:W-:Y:S01]  /*ed30*/  PRMT R9, R3, 0x5410, R10 ;  /* 0x0000541003097816 */ /* 0x000fe2000000000a */
[----:B------:R-:W-:Y:S01]  /*ed40*/  IMAD.MOV.U32 R117, RZ, RZ, R75 ;  /* 0x000000ffff757224 */ /* 0x000fe200078e004b */
[--C-:B------:R-:W-:Y:S01]  /*ed50*/  HSET2.LE.AND R0, R0, R154.reuse, PT ;  /* 0x0000009a00007233 */ /* 0x100fe20003803000 */
[----:B------:R-:W-:Y:S01]  /*ed60*/  IMAD.MOV.U32 R120, RZ, RZ, R74 ;  /* 0x000000ffff787224 */ /* 0x000fe200078e004a */
[----:B------:R-:W-:Y:S01]  /*ed70*/  LOP3.LUT R5, R177, R5, RZ, 0xc0, !PT ;  /* 0x00000005b1057212 */ /* 0x000fe200078ec0ff */
[----:B------:R-:W-:Y:S01]  /*ed80*/  IMAD.MOV.U32 R128, RZ, RZ, R76 ;  /* 0x000000ffff807224 */ /* 0x000fe200078e004c */
[--C-:B------:R-:W-:Y:S01]  /*ed90*/  HSET2.LE.AND R2, R2, R154.reuse, PT ;  /* 0x0000009a02027233 */ /* 0x100fe20003803000 */
[----:B------:R-:W-:Y:S01]  /*eda0*/  IMAD.MOV.U32 R127, RZ, RZ, R77 ;  /* 0x000000ffff7f7224 */ /* 0x000fe200078e004d */
[----:B------:R-:W-:-:S02]  /*edb0*/  HSET2.LE.AND R3, R8, R154, PT ;  /* 0x0000009a08037233 */ /* 0x000fc40003803000 */
[----:B------:R-:W-:Y:S02]  /*edc0*/  HSET2.LE.AND R9, R9, R154, PT ;  /* 0x0000009a09097233 */ /* 0x000fe40003803000 */
[----:B------:R-:W-:Y:S02]  /*edd0*/  LOP3.LUT R10, R127, R0, RZ, 0xc0, !PT ;  /* 0x000000007f0a7212 */ /* 0x000fe400078ec0ff */
[----:B------:R-:W-:Y:S02]  /*ede0*/  LOP3.LUT R11, R128, R2, RZ, 0xc0, !PT ;  /* 0x00000002800b7212 */ /* 0x000fe400078ec0ff */
[----:B------:R-:W-:Y:S02]  /*edf0*/  LOP3.LUT R8, R120, R3, RZ, 0xc0, !PT ;  /* 0x0000000378087212 */ /* 0x000fe400078ec0ff */
[----:B------:R-:W-:Y:S01]  /*ee00*/  LOP3.LUT R9, R117, R9, RZ, 0xc0, !PT ;  /* 0x0000000975097212 */ /* 0x000fe200078ec0ff */
[----:B----4-:R-:W-:Y:S01]  /*ee10*/  HMMA.16816.F32 R84, R4, R36, R68 ;  /* 0x000000240454723c */ /* 0x010fe20000001844 */
[----:B------:R-:W-:-:S05]  /*ee20*/  IMAD.WIDE.U32 R2, R88, -0x326172a9, RZ ;  /* 0xcd9e8d5758027825 */ /* 0x000fca00078e00ff */
[C---:B--2---:R-:W-:Y:S06]  /*ee30*/  HMMA.16816.F32 R68, R4.reuse, R44, R48 ;  /* 0x0000002c0444723c */ /* 0x044fec0000001830 */
[----:B------:R-:W-:Y:S01]  /*ee40*/  HMMA.16816.F32 R48, R4, R38, R64 ;  /* 0x000000260430723c */ /* 0x000fe20000001840 */
[----:B------:R-:W-:-:S05]  /*ee50*/  IMAD.WIDE.U32 R14, R93, -0x326172a9, RZ ;  /* 0xcd9e8d575d0e7825 */ /* 0x000fca00078e00ff */
[----:B------:R-:W-:Y:S01]  /*ee60*/  HMMA.16816.F32 R64, R4, R46, R60 ;  /* 0x0000002e0440723c */ /* 0x000fe2000000183c */
[----:B------:R-:W-:Y:S01]  /*ee70*/  IMAD.WIDE.U32 R100, R94, -0x326172a9, RZ ;  /* 0xcd9e8d575e647825 */ /* 0x000fe200078e00ff */
[----:B------:R-:W-:-:S04]  /*ee80*/  LOP3.LUT R0, R2, 0xffff, RZ, 0xc0, !PT ;  /* 0x0000ffff02007812 */ /* 0x000fc800078ec0ff */
[----:B------:R-:W-:Y:S01]  /*ee90*/  HMMA.16816.F32 R72, R16, R20, RZ ;  /* 0x000000141048723c */ /* 0x000fe200000018ff */
[----:B------:R-:W-:-:S04]  /*eea0*/  IMAD.WIDE.U32 R6, R91, -0x2daee0ad, RZ ;  /* 0xd2511f535b067825 */ /* 0x000fc800078e00ff */
[----:B------:R-:W-:Y:S01]  /*eeb0*/  IMAD.WIDE.U32 R4, R89, -0x326172a9, RZ ;  /* 0xcd9e8d5759047825 */ /* 0x000fe200078e00ff */
[----:B------:R-:W-:Y:S01]  /*eec0*/  HMMA.16816.F32 R80, R16, R22, RZ ;  /* 0x000000161050723c */ /* 0x000fe200000018ff */
[----:B------:R-:W1:Y:S05]  /*eed0*/  LDSM.16.MT88.4 R20, [R226+0x4800] ;  /* 0x00480000e214783b */ /* 0x000e6a0000004200 */
[----:B------:R-:W-:Y:S01]  /*eee0*/  HMMA.16816.F32 R88, R8, R44, R40 ;  /* 0x0000002c0858723c */ /* 0x000fe20000001828 */
[----:B------:R-:W2:Y:S01]  /*eef0*/  LDSM.16.MT88.4 R40, [R223+0x4800] ;  /* 0x00480000df28783b */ /* 0x000ea20000004200 */
[----:B------:R-:W-:-:S04]  /*ef00*/  IMAD.WIDE.U32 R92, R92, -0x2daee0ad, RZ ;  /* 0xd2511f535c5c7825 */ /* 0x000fc800078e00ff */
[----:B------:R-:W-:Y:S01]  /*ef10*/  HMMA.16816.F32 R76, R16, R34, RZ ;  /* 0x00000022104c723c */ /* 0x000fe200000018ff */
[----:B------:R-:W-:Y:S02]  /*ef20*/  LOP3.LUT R30, R5, R235, R118, 0x96, !PT ;  /* 0x000000eb051e7212 */ /* 0x000fe400078e9676 */
[----:B------:R-:W-:Y:S02]  /*ef30*/  LOP3.LUT R31, R101, R237, R14, 0x96, !PT ;  /* 0x000000ed651f7212 */ /* 0x000fe400078e960e */
[----:B------:R-:W-:Y:S02]  /*ef40*/  SHF.R.U32.HI R5, RZ, 0x8, R0 ;  /* 0x00000008ff057819 */ /* 0x000fe40000011600 */
[----:B------:R-:W-:Y:S02]  /*ef50*/  LOP3.LUT R14, R7, R239, R142, 0x96, !PT ;  /* 0x000000ef070e7212 */ /* 0x000fe400078e968e */
[----:B------:R-:W-:Y:S02]  /*ef60*/  LOP3.LUT R0, R3, R135, R4, 0x96, !PT ;  /* 0x0000008703007212 */ /* 0x000fe400078e9604 */
[----:B------:R-:W-:-:S02]  /*ef70*/  LOP3.LUT R7, R93, R233, R6, 0x96, !PT ;  /* 0x000000e95d077212 */ /* 0x000fc400078e9606 */
[----:B------:R-:W-:Y:S02]  /*ef80*/  LOP3.LUT R6, R2, 0xff, RZ, 0xc0, !PT ;  /* 0x000000ff02067812 */ /* 0x000fe400078ec0ff */
[--C-:B------:R-:W-:Y:S02]  /*ef90*/  SHF.R.U32.HI R4, RZ, 0x10, R2.reuse ;  /* 0x00000010ff047819 */ /* 0x100fe40000011602 */
[----:B------:R-:W-:Y:S02]  /*efa0*/  SHF.R.U32.HI R19, RZ, 0x18, R2 ;  /* 0x00000018ff137819 */ /* 0x000fe40000011602 */
[----:B------:R-:W-:Y:S02]  /*efb0*/  LOP3.LUT R2, R0, 0xffff, RZ, 0xc0, !PT ;  /* 0x0000ffff00027812 */ /* 0x000fe400078ec0ff */
[----:B------:R-:W-:Y:S02]  /*efc0*/  SHF.R.U32.HI R3, RZ, 0x10, R0 ;  /* 0x00000010ff037819 */ /* 0x000fe40000011600 */
[----:B------:R-:W-:-:S02]  /*efd0*/  LOP3.LUT R32, R15, R219, R196, 0x96, !PT ;  /* 0x000000db0f207212 */ /* 0x000fc400078e96c4 */
[----:B------:R-:W-:Y:S02]  /*efe0*/  PRMT R15, R6, 0x5410, R5 ;  /* 0x00005410060f7816 */ /* 0x000fe40000000005 */
[----:B------:R-:W-:Y:S02]  /*eff0*/  LOP3.LUT R6, R0, 0xff, RZ, 0xc0, !PT ;  /* 0x000000ff00067812 */ /* 0x000fe400078ec0ff */
[----:B------:R-:W-:Y:S02]  /*f000*/  SHF.R.U32.HI R5, RZ, 0x18, R0 ;  /* 0x00000018ff057819 */ /* 0x000fe40000011600 */
[----:B------:R-:W-:Y:S01]  /*f010*/  LOP3.LUT R18, R4, 0xff, RZ, 0xc0, !PT ;  /* 0x000000ff04127812 */ /* 0x000fe200078ec0ff */
[----:B------:R-:W-:Y:S01]  /*f020*/  IMAD.WIDE.U32 R16, R14, -0x326172a9, RZ ;  /* 0xcd9e8d570e107825 */ /* 0x000fe200078e00ff */
[----:B------:R-:W-:Y:S02]  /*f030*/  SHF.R.U32.HI R4, RZ, 0x8, R2 ;  /* 0x00000008ff047819 */ /* 0x000fe40000011602 */
[----:B------:R-:W-:Y:S01]  /*f040*/  LOP3.LUT R0, R3, 0xff, RZ, 0xc0, !PT ;  /* 0x000000ff03007812 */ /* 0x000fe200078ec0ff */
[----:B------:R-:W-:Y:S01]  /*f050*/  IMAD.WIDE.U32 R2, R7, -0x326172a9, RZ ;  /* 0xcd9e8d5707027825 */ /* 0x000fe200078e00ff */
[----:B------:R-:W-:-:S02]  /*f060*/  PRMT R4, R6, 0x5410, R4 ;  /* 0x0000541006047816 */ /* 0x000fc40000000004 */
[----:B------:R-:W-:Y:S02]  /*f070*/  PRMT R5, R0, 0x5410, R5 ;  /* 0x0000541000057816 */ /* 0x000fe40000000005 */
[----:B------:R-:W-:Y:S02]  /*f080*/  LOP3.LUT R0, R3, R135, R16, 0x96, !PT ;  /* 0x0000008703007212 */ /* 0x000fe400078e9610 */
[----:B------:R-:W-:Y:S01]  /*f090*/  PRMT R7, R18, 0x5410, R19 ;  /* 0x0000541012077816 */ /* 0x000fe20000000013 */
[C---:B------:R-:W-:Y:S01]  /*f0a0*/  HMMA.16816.F32 R72, R8.reuse, R36, R72 ;  /* 0x000000240848723c */ /* 0x040fe20000001848 */
[C---:B------:R-:W-:Y:S02]  /*f0b0*/  LOP3.LUT R14, R2.reuse, 0xffff, RZ, 0xc0, !PT ;  /* 0x0000ffff020e7812 */ /* 0x040fe400078ec0ff */
[----:B------:R-:W-:Y:S02]  /*f0c0*/  HSET2.LE.AND R6, R15, R154, PT ;  /* 0x0000009a0f067233 */ /* 0x000fe40003803000 */
[----:B------:R-:W-:Y:S01]  /*f0d0*/  LOP3.LUT R18, R2, 0xff, RZ, 0xc0, !PT ;  /* 0x000000ff02127812 */ /* 0x000fe200078ec0ff */
[----:B------:R-:W-:Y:S01]  /*f0e0*/  HMMA.16816.F32 R36, R8, R38, R80 ;  /* 0x000000260824723c */ /* 0x000fe20000001850 */
[----:B------:R-:W-:-:S02]  /*f0f0*/  SHF.R.U32.HI R16, RZ, 0x10, R2 ;  /* 0x00000010ff107819 */ /* 0x000fc40000011602 */
[----:B------:R-:W-:Y:S02]  /*f100*/  SHF.R.U32.HI R15, RZ, 0x18, R2 ;  /* 0x00000018ff0f7819 */ /* 0x000fe40000011602 */
[----:B------:R-:W-:Y:S01]  /*f110*/  LOP3.LUT R2, R0, 0xffff, RZ, 0xc0, !PT ;  /* 0x0000ffff00027812 */ /* 0x000fe200078ec0ff */
[----:B------:R-:W-:Y:S01]  /*f120*/  HMMA.16816.F32 R60, R8, R46, R76 ;  /* 0x0000002e083c723c */ /* 0x000fe2000000184c */
[--C-:B------:R-:W-:Y:S01]  /*f130*/  HSET2.LE.AND R3, R4, R154.reuse, PT ;  /* 0x0000009a04037233 */ /* 0x100fe20003803000 */
[----:B------:R-:W-:Y:S01]  /*f140*/  IMAD.WIDE.U32 R94, R31, -0x2daee0ad, RZ ;  /* 0xd2511f531f5e7825 */ /* 0x000fe200078e00ff */
[--C-:B------:R-:W-:Y:S01]  /*f150*/  HSET2.LE.AND R5, R5, R154.reuse, PT ;  /* 0x0000009a05057233 */ /* 0x100fe20003803000 */
[----:B------:R-:W-:Y:S01]  /*f160*/  LDSM.16.MT88.4 R44, [R223+0x4c00] ;  /* 0x004c0000df2c783b */ /* 0x000fe20000004200 */
[----:B------:R-:W-:Y:S02]  /*f170*/  HSET2.LE.AND R7, R7, R154, PT ;  /* 0x0000009a07077233 */ /* 0x000fe40003803000 */
[----:B------:R-:W-:-:S02]  /*f180*/  SHF.R.U32.HI R8, RZ, 0x10, R0 ;  /* 0x00000010ff087819 */ /* 0x000fc40000011600 */
[----:B------:R-:W-:Y:S02]  /*f190*/  SHF.R.U32.HI R11, RZ, 0x8, R14 ;  /* 0x00000008ff0b7819 */ /* 0x000fe4000001160e */
[----:B------:R-:W-:Y:S02]  /*f1a0*/  LOP3.LUT R14, R16, 0xff, RZ, 0xc0, !PT ;  /* 0x000000ff100e7812 */ /* 0x000fe400078ec0ff */
[----:B------:R-:W-:Y:S02]  /*f1b0*/  SHF.R.U32.HI R9, RZ, 0x8, R2 ;  /* 0x00000008ff097819 */ /* 0x000fe40000011602 */
[----:B------:R-:W-:Y:S02]  /*f1c0*/  LOP3.LUT R2, R8, 0xff, RZ, 0xc0, !PT ;  /* 0x000000ff08027812 */ /* 0x000fe400078ec0ff */
[----:B------:R-:W-:Y:S02]  /*f1d0*/  LOP3.LUT R4, R189, R3, RZ, 0xc0, !PT ;  /* 0x00000003bd047212 */ /* 0x000fe400078ec0ff */
[----:B------:R-:W-:-:S02]  /*f1e0*/  LOP3.LUT R10, R0, 0xff, RZ, 0xc0, !PT ;  /* 0x000000ff000a7812 */ /* 0x000fc400078ec0ff */
[----:B------:R-:W-:Y:S02]  /*f1f0*/  PRMT R8, R18, 0x5410, R11 ;  /* 0x0000541012087816 */ /* 0x000fe4000000000b */
[----:B------:R-:W-:Y:S02]  /*f200*/  LOP3.LUT R5, R188, R5, RZ, 0xc0, !PT ;  /* 0x00000005bc057212 */ /* 0x000fe400078ec0ff */
[----:B------:R-:W-:Y:S02]  /*f210*/  LOP3.LUT R6, R187, R6, RZ, 0xc0, !PT ;  /* 0x00000006bb067212 */ /* 0x000fe400078ec0ff */
[----:B------:R-:W-:Y:S02]  /*f220*/  LOP3.LUT R7, R179, R7, RZ, 0xc0, !PT ;  /* 0x00000007b3077212 */ /* 0x000fe400078ec0ff */
[----:B------:R-:W-:Y:S02]  /*f230*/  SHF.R.U32.HI R3, RZ, 0x18, R0 ;  /* 0x00000018ff037819 */ /* 0x000fe40000011600 */
[----:B------:R-:W-:-:S02]  /*f240*/  PRMT R11, R14, 0x5410, R15 ;  /* 0x000054100e0b7816 */ /* 0x000fc4000000000f */
[----:B------:R-:W-:Y:S02]  /*f250*/  PRMT R0, R10, 0x5410, R9 ;  /* 0x000054100a007816 */ /* 0x000fe40000000009 */
[----:B------:R-:W-:Y:S02]  /*f260*/  PRMT R9, R2, 0x5410, R3 ;  /* 0x0000541002097816 */ /* 0x000fe40000000003 */
[--C-:B------:R-:W-:Y:S02]  /*f270*/  HSET2.LE.AND R2, R8, R154.reuse, PT ;  /* 0x0000009a08027233 */ /* 0x100fe40003803000 */
[--C-:B------:R-:W-:Y:S01]  /*f280*/  HSET2.LE.AND R3, R11, R154.reuse, PT ;  /* 0x0000009a0b037233 */ /* 0x100fe20003803000 */
[----:B-1----:R-:W-:Y:S01]  /*f290*/  HMMA.16816.F32 R76, R4, R20, R84 ;  /* 0x00000014044c723c */ /* 0x002fe20000001854 */
[----:B------:R-:W-:Y:S02]  /*f2a0*/  HSET2.LE.AND R0, R0, R154, PT ;  /* 0x0000009a00007233 */ /* 0x000fe40003803000 */
[----:B------:R-:W-:-:S03]  /*f2b0*/  LOP3.LUT R10, R170, R2, RZ, 0xc0, !PT ;  /* 0x00000002aa0a7212 */ /* 0x000fc600078ec0ff */
[----:B--2---:R-:W-:Y:S01]  /*f2c0*/  HMMA.16816.F32 R80, R4, R40, R68 ;  /* 0x000000280450723c */ /* 0x004fe20000001844 */
[----:B------:R-:W-:Y:S01]  /*f2d0*/  LOP3.LUT R11, R161, R3, RZ, 0xc0, !PT ;  /* 0x00000003a10b7212 */ /* 0x000fe200078ec0ff */
[----:B------:R-:W-:-:S04]  /*f2e0*/  IMAD.WIDE.U32 R2, R30, -0x2daee0ad, RZ ;  /* 0xd2511f531e027825 */ /* 0x000fc800078e00ff */
[----:B------:R-:W-:Y:S01]  /*f2f0*/  HMMA.16816.F32 R48, R4, R22, R48 ;  /* 0x000000160430723c */ /* 0x000fe20000001830 */
[----:B------:R-:W-:-:S05]  /*f300*/  IMAD.WIDE.U32 R14, R129, -0x326172a9, RZ ;  /* 0xcd9e8d57810e7825 */ /* 0x000fca00078e00ff */
[----:B------:R-:W-:Y:S01]  /*f310*/  HMMA.16816.F32 R64, R4, R42, R64 ;  /* 0x0000002a0440723c */ /* 0x000fe20000001840 */
[----:B------:R-:W-:-:S06]  /*f320*/  IMAD.WIDE.U32 R96, R132, -0x326172a9, RZ ;  /* 0xcd9e8d5784607825 */ /* 0x000fcc00078e00ff */
[----:B------:R-:W-:Y:S01]  /*f330*/  IMAD.WIDE.U32 R4, R32, -0x2daee0ad, RZ ;  /* 0xd2511f5320047825 */ /* 0x000fe200078e00ff */
[----:B------:R-:W-:Y:S01]  /*f340*/  LOP3.LUT R8, R147, R0, RZ, 0xc0, !PT ;  /* 0x0000000093087212 */ /* 0x000fe200078ec0ff */
[----:B------:R-:W1:Y:S01]  /*f350*/  LDSM.16.MT88.4 R32, [R226+0x4c00] ;  /* 0x004c0000e220783b */ /* 0x000e620000004200 */
[----:B------:R-:W-:Y:S02]  /*f360*/  LOP3.LUT R19, R95, R233, R4, 0x96, !PT ;  /* 0x000000e95f137212 */ /* 0x000fe400078e9604 */
[----:B------:R-:W-:Y:S02]  /*f370*/  LOP3.LUT R4, R17, R235, R140, 0x96, !PT ;  /* 0x000000eb11047212 */ /* 0x000fe400078e968c */
[----:B------:R-:W-:Y:S02]  /*f380*/  LOP3.LUT R0, R3, R155, R130, 0x96, !PT ;  /* 0x0000009b03007212 */ /* 0x000fe400078e9682 */
[----:B------:R-:W-:Y:S02]  /*f390*/  LOP3.LUT R30, R97, R237, R14, 0x96, !PT ;  /* 0x000000ed611e7212 */ /* 0x000fe400078e960e */
[----:B------:R-:W-:-:S02]  /*f3a0*/  LOP3.LUT R58, R5, R239, R148, 0x96, !PT ;  /* 0x000000ef053a7212 */ /* 0x000fc400078e9694 */
[C---:B------:R-:W-:Y:S02]  /*f3b0*/  LOP3.LUT R6, R2.reuse, 0xffff, RZ, 0xc0, !PT ;  /* 0x0000ffff02067812 */ /* 0x040fe400078ec0ff */
[----:B------:R-:W-:Y:S02]  /*f3c0*/  LOP3.LUT R17, R2, 0xff, RZ, 0xc0, !PT ;  /* 0x000000ff02117812 */ /* 0x000fe400078ec0ff */
[--C-:B------:R-:W-:Y:S02]  /*f3d0*/  SHF.R.U32.HI R5, RZ, 0x10, R2.reuse ;  /* 0x00000010ff057819 */ /* 0x100fe40000011602 */
[----:B------:R-:W-:Y:S01]  /*f3e0*/  SHF.R.U32.HI R14, RZ, 0x18, R2 ;  /* 0x00000018ff0e7819 */ /* 0x000fe20000011602 */
[----:B------:R-:W-:Y:S01]  /*f3f0*/  IMAD.WIDE.U32 R2, R4, -0x2daee0ad, RZ ;  /* 0xd2511f5304027825 */ /* 0x000fe200078e00ff */
[----:B------:R-:W-:Y:S02]  /*f400*/  LOP3.LUT R4, R0, 0xffff, RZ, 0xc0, !PT ;  /* 0x0000ffff00047812 */ /* 0x000fe400078ec0ff */
[----:B------:R-:W-:-:S02]  /*f410*/  SHF.R.U32.HI R7, RZ, 0x10, R0 ;  /* 0x00000010ff077819 */ /* 0x000fc40000011600 */
[----:B------:R-:W-:Y:S02]  /*f420*/  LOP3.LUT R16, R0, 0xff, RZ, 0xc0, !PT ;  /* 0x000000ff00107812 */ /* 0x000fe400078ec0ff */
[----:B------:R-:W-:Y:S02]  /*f430*/  SHF.R.U32.HI R4, RZ, 0x8, R4 ;  /* 0x00000008ff047819 */ /* 0x000fe40000011604 */
[----:B------:R-:W-:Y:S02]  /*f440*/  HSET2.LE.AND R9, R9, R154, PT ;  /* 0x0000009a09097233 */ /* 0x000fe40003803000 */
[----:B------:R-:W-:Y:S02]  /*f450*/  LOP3.LUT R31, R15, R219, R108, 0x96, !PT ;  /* 0x000000db0f1f7212 */ /* 0x000fe400078e966c */
[----:B------:R-:W-:Y:S02]  /*f460*/  LOP3.LUT R5, R5, 0xff, RZ, 0xc0, !PT ;  /* 0x000000ff05057812 */ /* 0x000fe400078ec0ff */
[----:B------:R-:W-:-:S02]  /*f470*/  SHF.R.U32.HI R15, RZ, 0x18, R0 ;  /* 0x00000018ff0f7819 */ /* 0x000fc40000011600 */
[----:B------:R-:W-:Y:S02]  /*f480*/  LOP3.LUT R7, R7, 0xff, RZ, 0xc0, !PT ;  /* 0x000000ff07077812 */ /* 0x000fe400078ec0ff */
[----:B------:R-:W-:Y:S02]  /*f490*/  PRMT R4, R16, 0x5410, R4 ;  /* 0x0000541010047816 */ /* 0x000fe40000000004 */
[----:B------:R-:W-:Y:S02]  /*f4a0*/  PRMT R14, R5, 0x5410, R14 ;  /* 0x00005410050e7816 */ /* 0x000fe4000000000e */
[----:B------:R-:W-:Y:S02]  /*f4b0*/  LOP3.LUT R9, R169, R9, RZ, 0xc0, !PT ;  /* 0x00000009a9097212 */ /* 0x000fe400078ec0ff */
[----:B------:R-:W-:Y:S02]  /*f4c0*/  SHF.R.U32.HI R6, RZ, 0x8, R6 ;  /* 0x00000008ff067819 */ /* 0x000fe40000011606 */
[----:B------:R-:W-:-:S02]  /*f4d0*/  PRMT R5, R7, 0x5410, R15 ;  /* 0x0000541007057816 */ /* 0x000fc4000000000f */
[----:B------:R-:W-:Y:S02]  /*f4e0*/  LOP3.LUT R0, R3, R155, R92, 0x96, !PT ;  /* 0x0000009b03007212 */ /* 0x000fe400078e965c */
[C---:B------:R-:W-:Y:S02]  /*f4f0*/  LOP3.LUT R15, R2.reuse, 0xffff, RZ, 0xc0, !PT ;  /* 0x0000ffff020f7812 */ /* 0x040fe400078ec0ff */
[----:B------:R-:W-:Y:S02]  /*f500*/  HSET2.LE.AND R3, R4, R154, PT ;  /* 0x0000009a04037233 */ /* 0x000fe40003803000 */
[----:B------:R-:W-:Y:S02]  /*f510*/  PRMT R6, R17, 0x5410, R6 ;  /* 0x0000541011067816 */ /* 0x000fe40000000006 */
[----:B------:R-:W-:Y:S02]  /*f520*/  LOP3.LUT R18, R2, 0xff, RZ, 0xc0, !PT ;  /* 0x000000ff02127812 */ /* 0x000fe400078ec0ff */
[----:B------:R-:W-:-:S02]  /*f530*/  SHF.R.U32.HI R16, RZ, 0x10, R2 ;  /* 0x00000010ff107819 */ /* 0x000fc40000011602 */
[----:B------:R-:W-:Y:S01]  /*f540*/  SHF.R.U32.HI R17, RZ, 0x18, R2 ;  /* 0x00000018ff117819 */ /* 0x000fe20000011602 */
[C---:B------:R-:W-:Y:S01]  /*f550*/  HMMA.16816.F32 R68, R8.reuse, R20, R72 ;  /* 0x000000140844723c */ /* 0x040fe20000001848 */
[----:B------:R-:W-:Y:S02]  /*f560*/  LOP3.LUT R2, R0, 0xffff, RZ, 0xc0, !PT ;  /* 0x0000ffff00027812 */ /* 0x000fe400078ec0ff */
[----:B------:R-:W-:Y:S02]  /*f570*/  LOP3.LUT R4, R202, R3, RZ, 0xc0, !PT ;  /* 0x00000003ca047212 */ /* 0x000fe400078ec0ff */
[----:B------:R-:W-:Y:S01]  /*f580*/  SHF.R.U32.HI R3, RZ, 0x10, R0 ;  /* 0x00000010ff037819 */ /* 0x000fe20000011600 */
[C---:B------:R-:W-:Y:S01]  /*f590*/  HMMA.16816.F32 R36, R8.reuse, R22, R36 ;  /* 0x000000160824723c */ /* 0x040fe20000001824 */
[--C-:B------:R-:W-:Y:S01]  /*f5a0*/  HSET2.LE.AND R7, R14, R154.reuse, PT ;  /* 0x0000009a0e077233 */ /* 0x100fe20003803000 */
[----:B------:R-:W-:Y:S01]  /*f5b0*/  IMAD.WIDE.U32 R98, R144, -0x326172a9, RZ ;  /* 0xcd9e8d5790627825 */ /* 0x000fe200078e00ff */
[----:B------:R-:W-:Y:S01]  /*f5c0*/  LOP3.LUT R14, R0, 0xff, RZ, 0xc0, !PT ;  /* 0x000000ff000e7812 */ /* 0x000fe200078ec0ff */
[----:B------:R-:W2:Y:S02]  /*f5d0*/  LDSM.16.MT88.4 R20, [R226+0x5000] ;  /* 0x00500000e214783b */ /* 0x000ea40000004200 */
[C---:B------:R-:W-:Y:S06]  /*f5e0*/  HMMA.16816.F32 R88, R8.reuse, R40, R88 ;  /* 0x000000280858723c */ /* 0x040fec0000001858 */
[----:B------:R-:W-:Y:S01]  /*f5f0*/  HMMA.16816.F32 R72, R8, R42, R60 ;  /* 0x0000002a0848723c */ /* 0x000fe2000000183c */
[----:B------:R-:W-:-:S06]  /*f600*/  HSET2.LE.AND R5, R5, R154, PT ;  /* 0x0000009a05057233 */ /* 0x000fcc0003803000 */
[----:B------:R-:W-:Y:S02]  /*f610*/  SHF.R.U32.HI R8, RZ, 0x8, R15 ;  /* 0x00000008ff087819 */ /* 0x000fe4000001160f */
[----:B------:R-:W-:Y:S02]  /*f620*/  LOP3.LUT R9, R16, 0xff, RZ, 0xc0, !PT ;  /* 0x000000ff10097812 */ /* 0x000fe400078ec0ff */
[----:B------:R-:W-:Y:S02]  /*f630*/  SHF.R.U32.HI R11, RZ, 0x8, R2 ;  /* 0x00000008ff0b7819 */ /* 0x000fe40000011602 */
[----:B------:R-:W-:Y:S02]  /*f640*/  SHF.R.U32.HI R10, RZ, 0x18, R0 ;  /* 0x00000018ff0a7819 */ /* 0x000fe40000011600 */
[----:B------:R-:W-:Y:S02]  /*f650*/  LOP3.LUT R2, R3, 0xff, RZ, 0xc0, !PT ;  /* 0x000000ff03027812 */ /* 0x000fe400078ec0ff */
[----:B------:R-:W-:-:S02]  /*f660*/  PRMT R0, R18, 0x5410, R8 ;  /* 0x0000541012007816 */ /* 0x000fc40000000008 */
[----:B------:R-:W-:Y:S02]  /*f670*/  PRMT R3, R9, 0x5410, R17 ;  /* 0x0000541009037816 */ /* 0x000fe40000000011 */
[--C-:B------:R-:W-:Y:S02]  /*f680*/  HSET2.LE.AND R6, R6, R154.reuse, PT ;  /* 0x0000009a06067233 */ /* 0x100fe40003803000 */
[----:B------:R-:W-:Y:S02]  /*f690*/  PRMT R8, R14, 0x5410, R11 ;  /* 0x000054100e087816 */ /* 0x000fe4000000000b */
[----:B------:R-:W-:Y:S02]  /*f6a0*/  PRMT R9, R2, 0x5410, R10 ;  /* 0x0000541002097816 */ /* 0x000fe4000000000a */
[----:B------:R-:W-:Y:S02]  /*f6b0*/  HSET2.LE.AND R2, R3, R154, PT ;  /* 0x0000009a03027233 */ /* 0x000fe40003803000 */
[----:B------:R-:W-:-:S02]  /*f6c0*/  LOP3.LUT R5, R201, R5, RZ, 0xc0, !PT ;  /* 0x00000005c9057212 */ /* 0x000fc400078ec0ff */
[----:B------:R-:W-:Y:S02]  /*f6d0*/  LOP3.LUT R6, R191, R6, RZ, 0xc0, !PT ;  /* 0x00000006bf067212 */ /* 0x000fe400078ec0ff */
[----:B------:R-:W-:Y:S02]  /*f6e0*/  LOP3.LUT R7, R200, R7, RZ, 0xc0, !PT ;  /* 0x00000007c8077212 */ /* 0x000fe400078ec0ff */
[--C-:B------:R-:W-:Y:S02]  /*f6f0*/  HSET2.LE.AND R3, R8, R154.reuse, PT ;  /* 0x0000009a08037233 */ /* 0x100fe40003803000 */
[--C-:B------:R-:W-:Y:S02]  /*f700*/  HSET2.LE.AND R0, R0, R154.reuse, PT ;  /* 0x0000009a00007233 */ /* 0x100fe40003803000 */
[----:B------:R-:W-:Y:S02]  /*f710*/  HSET2.LE.AND R9, R9, R154, PT ;  /* 0x0000009a09097233 */ /* 0x000fe40003803000 */
[----:B------:R-:W-:-:S02]  /*f720*/  LOP3.LUT R11, R163, R2, RZ, 0xc0, !PT ;  /* 0x00000002a30b7212 */ /* 0x000fc400078ec0ff */
[----:B------:R-:W-:Y:S01]  /*f730*/  LOP3.LUT R8, R160, R3, RZ, 0xc0, !PT ;  /* 0x00000003a0087212 */ /* 0x000fe200078ec0ff */
[----:B------:R-:W-:Y:S01]  /*f740*/  IMAD.WIDE.U32 R2, R19, -0x326172a9, RZ ;  /* 0xcd9e8d5713027825 */ /* 0x000fe200078e00ff */
[----:B-1----:R-:W-:Y:S01]  /*f750*/  HMMA.16816.F32 R60, R4, R34, R48 ;  /* 0x00000022043c723c */ /* 0x002fe20000001830 */
[----:B------:R-:W-:Y:S02]  /*f760*/  LOP3.LUT R10, R190, R0, RZ, 0xc0, !PT ;  /* 0x00000000be0a7212 */ /* 0x000fe400078ec0ff */
[----:B------:R-:W-:-:S03]  /*f770*/  LOP3.LUT R9, R164, R9, RZ, 0xc0, !PT ;  /* 0x00000009a4097212 */ /* 0x000fc600078ec0ff */
[----:B------:R-:W-:Y:S01]  /*f780*/  HMMA.16816.F32 R76, R4, R32, R76 ;  /* 0x00000020044c723c */ /* 0x000fe2000000184c */
[----:B------:R-:W-:Y:S01]  /*f790*/  IMAD.WIDE.U32 R14, R143, -0x326172a9, RZ ;  /* 0xcd9e8d578f0e7825 */ /* 0x000fe200078e00ff */
[----:B------:R-:W-:-:S04]  /*f7a0*/  LOP3.LUT R0, R2, 0xffff, RZ, 0xc0, !PT ;  /* 0x0000ffff02007812 */ /* 0x000fc800078ec0ff */
[C---:B------:R-:W-:Y:S06]  /*f7b0*/  HMMA.16816.F32 R48, R4.reuse, R44, R80 ;  /* 0x0000002c0430723c */ /* 0x040fec0000001850 */
[----:B------:R-:W-:Y:S01]  /*f7c0*/  HMMA.16816.F32 R40, R4, R46, R64 ;  /* 0x0000002e0428723c */ /* 0x000fe20000001840 */
[----:B------:R-:W-:-:S06]  /*f7d0*/  IMAD.WIDE.U32 R80, R30, -0x2daee0ad, RZ ;  /* 0xd2511f531e507825 */ /* 0x000fcc00078e00ff */
[----:B------:R-:W-:-:S04]  /*f7e0*/  IMAD.WIDE.U32 R4, R58, -0x326172a9, RZ ;  /* 0xcd9e8d573a047825 */ /* 0x000fc800078e00ff */
[----:B------:R-:W-:Y:S01]  /*f7f0*/  IMAD.WIDE.U32 R6, R31, -0x2daee0ad, RZ ;  /* 0xd2511f531f067825 */ /* 0x000fe200078e00ff */
[----:B------:R-:W-:Y:S01]  /*f800*/  LOP3.LUT R30, R5, R235, R100, 0x96, !PT ;  /* 0x000000eb051e7212 */ /* 0x000fe200078e9664 */
[----:B------:R-:W-:Y:S01]  /*f810*/  HMMA.16816.F32 R64, R8, R34, R36 ;  /* 0x000000220840723c */ /* 0x000fe20000001824 */
[----:B------:R-:W-:Y:S01]  /*f820*/  SHF.R.U32.HI R5, RZ, 0x8, R0 ;  /* 0x00000008ff057819 */ /* 0x000fe20000011600 */
[----:B------:R-:W1:Y:S01]  /*f830*/  LDSM.16.MT88.4 R36, [R223+0x5000] ;  /* 0x00500000df24783b */ /* 0x000e620000004200 */
[----:B------:R-:W-:Y:S02]  /*f840*/  LOP3.LUT R31, R99, R237, R14, 0x96, !PT ;  /* 0x000000ed631f7212 */ /* 0x000fe400078e960e */
[----:B------:R-:W-:Y:S02]  /*f850*/  LOP3.LUT R0, R3, R135, R4, 0x96, !PT ;  /* 0x0000008703007212 */ /* 0x000fe400078e9604 */
[----:B------:R-:W-:Y:S02]  /*f860*/  LOP3.LUT R14, R7, R239, R150, 0x96, !PT ;  /* 0x000000ef070e7212 */ /* 0x000fe400078e9696 */
[----:B------:R-:W-:-:S02]  /*f870*/  LOP3.LUT R7, R81, R233, R6, 0x96, !PT ;  /* 0x000000e951077212 */ /* 0x000fc400078e9606 */
[----:B------:R-:W-:Y:S02]  /*f880*/  LOP3.LUT R6, R2, 0xff, RZ, 0xc0, !PT ;  /* 0x000000ff02067812 */ /* 0x000fe400078ec0ff */
[--C-:B------:R-:W-:Y:S02]  /*f890*/  SHF.R.U32.HI R4, RZ, 0x10, R2.reuse ;  /* 0x00000010ff047819 */ /* 0x100fe40000011602 */
[----:B------:R-:W-:Y:S02]  /*f8a0*/  SHF.R.U32.HI R19, RZ, 0x18, R2 ;  /* 0x00000018ff137819 */ /* 0x000fe40000011602 */
[----:B------:R-:W-:Y:S02]  /*f8b0*/  LOP3.LUT R2, R0, 0xffff, RZ, 0xc0, !PT ;  /* 0x0000ffff00027812 */ /* 0x000fe400078ec0ff */
[----:B------:R-:W-:Y:S02]  /*f8c0*/  LOP3.LUT R59, R15, R219, R108, 0x96, !PT ;  /* 0x000000db0f3b7212 */ /* 0x000fe400078e966c */
[----:B------:R-:W-:-:S02]  /*f8d0*/  SHF.R.U32.HI R3, RZ, 0x10, R0 ;  /* 0x00000010ff037819 */ /* 0x000fc40000011600 */
[----:B------:R-:W-:Y:S02]  /*f8e0*/  PRMT R15, R6, 0x5410, R5 ;  /* 0x00005410060f7816 */ /* 0x000fe40000000005 */
[----:B------:R-:W-:Y:S02]  /*f8f0*/  LOP3.LUT R18, R4, 0xff, RZ, 0xc0, !PT ;  /* 0x000000ff04127812 */ /* 0x000fe400078ec0ff */
[----:B------:R-:W-:Y:S02]  /*f900*/  LOP3.LUT R6, R0, 0xff, RZ, 0xc0, !PT ;  /* 0x000000ff00067812 */ /* 0x000fe400078ec0ff */
[----:B------:R-:W-:Y:S02]  /*f910*/  SHF.R.U32.HI R4, RZ, 0x8, R2 ;  /* 0x00000008ff047819 */ /* 0x000fe40000011602 */
[----:B------:R-:W-:Y:S01]  /*f920*/  SHF.R.U32.HI R5, RZ, 0x18, R0 ;  /* 0x00000018ff057819 */ /* 0x000fe20000011600 */
[----:B------:R-:W-:Y:S01]  /*f930*/  IMAD.WIDE.U32 R16, R14, -0x326172a9, RZ ;  /* 0xcd9e8d570e107825 */ /* 0x000fe200078e00ff */
[----:B------:R-:W-:-:S02]  /*f940*/  LOP3.LUT R0, R3, 0xff, RZ, 0xc0, !PT ;  /* 0x000000ff03007812 */ /* 0x000fc400078ec0ff */
[----:B------:R-:W-:Y:S01]  /*f950*/  PRMT R4, R6, 0x5410, R4 ;  /* 0x0000541006047816 */ /* 0x000fe20000000004 */
[----:B------:R-:W-:Y:S01]  /*f960*/  IMAD.WIDE.U32 R2, R7, -0x326172a9, RZ ;  /* 0xcd9e8d5707027825 */ /* 0x000fe200078e00ff */
[----:B------:R-:W-:-:S04]  /*f970*/  PRMT R5, R0, 0x5410, R5 ;  /* 0x0000541000057816 */ /* 0x000fc80000000005 */
[----:B------:R-:W-:Y:S02]  /*f980*/  LOP3.LUT R0, R3, R135, R16, 0x96, !PT ;  /* 0x0000008703007212 */ /* 0x000fe400078e9610 */
[----:B------:R-:W-:Y:S02]  /*f990*/  LOP3.LUT R14, R2, 0xffff, RZ, 0xc0, !PT ;  /* 0x0000ffff020e7812 */ /* 0x000fe400078ec0ff */
[--C-:B------:R-:W-:Y:S02]  /*f9a0*/  HSET2.LE.AND R3, R4, R154.reuse, PT ;  /* 0x0000009a04037233 */ /* 0x100fe40003803000 */
[----:B------:R-:W-:Y:S02]  /*f9b0*/  PRMT R7, R18, 0x5410, R19 ;  /* 0x0000541012077816 */ /* 0x000fe40000000013 */
[----:B------:R-:W-:Y:S02]  /*f9c0*/  HSET2.LE.AND R6, R15, R154, PT ;  /* 0x0000009a0f067233 */ /* 0x000fe40003803000 */
[----:B------:R-:W-:-:S02]  /*f9d0*/  LOP3.LUT R18, R2, 0xff, RZ, 0xc0, !PT ;  /* 0x000000ff02127812 */ /* 0x000fc400078ec0ff */
[--C-:B------:R-:W-:Y:S02]  /*f9e0*/  SHF.R.U32.HI R16, RZ, 0x10, R2.reuse ;  /* 0x00000010ff107819 */ /* 0x100fe40000011602 */
[----:B------:R-:W-:Y:S02]  /*f9f0*/  SHF.R.U32.HI R15, RZ, 0x18, R2 ;  /* 0x00000018ff0f7819 */ /* 0x000fe40000011602 */
[----:B------:R-:W-:Y:S02]  /*fa00*/  LOP3.LUT R2, R0, 0xffff, RZ, 0xc0, !PT ;  /* 0x0000ffff00027812 */ /* 0x000fe400078ec0ff */
[----:B------:R-:W-:Y:S01]  /*fa10*/  LOP3.LUT R4, R208, R3, RZ, 0xc0, !PT ;  /* 0x00000003d0047212 */ /* 0x000fe200078ec0ff */
[C---:B------:R-:W-:Y:S01]  /*fa20*/  HMMA.16816.F32 R68, R8.reuse, R32, R68 ;  /* 0x000000200844723c */ /* 0x040fe20000001844 */
[----:B------:R-:W-:Y:S01]  /*fa30*/  SHF.R.U32.HI R3, RZ, 0x10, R0 ;  /* 0x00000010ff037819 */ /* 0x000fe20000011600 */
[----:B------:R-:W-:Y:S01]  /*fa40*/  IMAD.WIDE.U32 R92, R146, -0x326172a9, RZ ;  /* 0xcd9e8d57925c7825 */ /* 0x000fe200078e00ff */
[--C-:B------:R-:W-:Y:S01]  /*fa50*/  HSET2.LE.AND R5, R5, R154.reuse, PT ;  /* 0x0000009a05057233 */ /* 0x100fe20003803000 */
[----:B------:R-:W-:Y:S02]  /*fa60*/  LDSM.16.MT88.4 R32, [R226+0x5400] ;  /* 0x00540000e220783b */ /* 0x000fe40000004200 */
[----:B------:R-:W-:Y:S01]  /*fa70*/  HMMA.16816.F32 R88, R8, R44, R88 ;  /* 0x0000002c0858723c */ /* 0x000fe20000001858 */
[----:B------:R-:W-:-:S05]  /*fa80*/  HSET2.LE.AND R7, R7, R154, PT ;  /* 0x0000009a07077233 */ /* 0x000fca0003803000 */
[----:B------:R-:W-:Y:S07]  /*fa90*/  HMMA.16816.F32 R72, R8, R46, R72 ;  /* 0x0000002e0848723c */ /* 0x000fee0000001848 */
[----:B------:R-:W-:Y:S02]  /*faa0*/  SHF.R.U32.HI R8, RZ, 0x8, R2 ;  /* 0x00000008ff087819 */ /* 0x000fe40000011602 */
[----:B------:R-:W-:Y:S02]  /*fab0*/  LOP3.LUT R9, R0, 0xff, RZ, 0xc0, !PT ;  /* 0x000000ff00097812 */ /* 0x000fe400078ec0ff */
[----:B------:R-:W-:-:S02]  /*fac0*/  SHF.R.U32.HI R2, RZ, 0x18, R0 ;  /* 0x00000018ff027819 */ /* 0x000fc40000011600 */
[----:B------:R-:W-:Y:S02]  /*fad0*/  SHF.R.U32.HI R10, RZ, 0x8, R14 ;  /* 0x00000008ff0a7819 */ /* 0x000fe4000001160e */
[----:B------:R-:W-:Y:S02]  /*fae0*/  LOP3.LUT R0, R3, 0xff, RZ, 0xc0, !PT ;  /* 0x000000ff03007812 */ /* 0x000fe400078ec0ff */
[----:B------:R-:W-:Y:S02]  /*faf0*/  PRMT R3, R9, 0x5410, R8 ;  /* 0x0000541009037816 */ /* 0x000fe40000000008 */
[----:B------:R-:W-:Y:S02]  /*fb00*/  PRMT R10, R18, 0x5410, R10 ;  /* 0x00005410120a7816 */ /* 0x000fe4000000000a */
[----:B------:R-:W-:Y:S02]  /*fb10*/  PRMT R2, R0, 0x5410, R2 ;  /* 0x0000541000027816 */ /* 0x000fe40000000002 */
[----:B------:R-:W-:-:S02]  /*fb20*/  LOP3.LUT R5, R205, R5, RZ, 0xc0, !PT ;  /* 0x00000005cd057212 */ /* 0x000fc400078ec0ff */
[----:B------:R-:W-:Y:S02]  /*fb30*/  LOP3.LUT R6, R204, R6, RZ, 0xc0, !PT ;  /* 0x00000006cc067212 */ /* 0x000fe400078ec0ff */
[----:B------:R-:W-:Y:S02]  /*fb40*/  LOP3.LUT R7, R203, R7, RZ, 0xc0, !PT ;  /* 0x00000007cb077212 */ /* 0x000fe400078ec0ff */
[--C-:B------:R-:W-:Y:S02]  /*fb50*/  HSET2.LE.AND R0, R3, R154.reuse, PT ;  /* 0x0000009a03007233 */ /* 0x100fe40003803000 */
[--C-:B------:R-:W-:Y:S02]  /*fb60*/  HSET2.LE.AND R2, R2, R154.reuse, PT ;  /* 0x0000009a02027233 */ /* 0x100fe40003803000 */
[----:B------:R-:W-:Y:S01]  /*fb70*/  HSET2.LE.AND R3, R10, R154, PT ;  /* 0x0000009a0a037233 */ /* 0x000fe20003803000 */
[----:B--2---:R-:W-:Y:S01]  /*fb80*/  HMMA.16816.F32 R84, R4, R20, R76 ;  /* 0x000000140454723c */ /* 0x004fe2000000184c */
[----:B------:R-:W-:-:S02]  /*fb90*/  LOP3.LUT R11, R16, 0xff, RZ, 0xc0, !PT ;  /* 0x000000ff100b7812 */ /* 0x000fc400078ec0ff */
[----:B------:R-:W-:Y:S02]  /*fba0*/  LOP3.LUT R9, R167, R2, RZ, 0xc0, !PT ;  /* 0x00000002a7097212 */ /* 0x000fe400078ec0ff */
[----:B------:R-:W-:Y:S01]  /*fbb0*/  LOP3.LUT R10, R168, R3, RZ, 0xc0, !PT ;  /* 0x00000003a80a7212 */ /* 0x000fe200078ec0ff */
[----:B------:R-:W-:Y:S01]  /*fbc0*/  HMMA.16816.F32 R76, R4, R22, R60 ;  /* 0x00000016044c723c */ /* 0x000fe2000000183c */
[----:B------:R-:W-:Y:S01]  /*fbd0*/  IMAD.WIDE.U32 R2, R30, -0x2daee0ad, RZ ;  /* 0xd2511f531e027825 */ /* 0x000fe200078e00ff */
[----:B------:R-:W-:-:S04]  /*fbe0*/  PRMT R11, R11, 0x5410, R15 ;  /* 0x000054100b0b7816 */ /* 0x000fc8000000000f */
[----:B-1----:R-:W-:Y:S01]  /*fbf0*/  HMMA.16816.F32 R60, R4, R36, R48 ;  /* 0x00000024043c723c */ /* 0x002fe20000001830 */
[----:B------:R-:W-:Y:S01]  /*fc00*/  LOP3.LUT R8, R166, R0, RZ, 0xc0, !PT ;  /* 0x00000000a6087212 */ /* 0x000fe200078ec0ff */
[----:B------:R-:W-:-:S04]  /*fc10*/  IMAD.WIDE.U32 R14, R145, -0x326172a9, RZ ;  /* 0xcd9e8d57910e7825 */ /* 0x000fc800078e00ff */
[----:B------:R-:W-:Y:S01]  /*fc20*/  HMMA.16816.F32 R48, R4, R38, R40 ;  /* 0x000000260430723c */ /* 0x000fe20000001828 */
[----:B------:R-:W-:Y:S01]  /*fc30*/  LOP3.LUT R0, R3, R155, R94, 0x96, !PT ;  /* 0x0000009b03007212 */ /* 0x000fe200078e965e */
[----:B------:R-:W1:Y:S05]  /*fc40*/  LDSM.16.MT88.4 R40, [R223+0x5400] ;  /* 0x00540000df28783b */ /* 0x000e6a0000004200 */
[----:B------:R-:W-:Y:S01]  /*fc50*/  IMAD.WIDE.U32 R4, R59, -0x2daee0ad, RZ ;  /* 0xd2511f533b047825 */ /* 0x000fe200078e00ff */
[----:B------:R-:W-:-:S03]  /*fc60*/  LOP3.LUT R6, R17, R235, R96, 0x96, !PT ;  /* 0x000000eb11067212 */ /* 0x000fc600078e9660 */
[----:B------:R-:W-:Y:S01]  /*fc70*/  IMAD.WIDE.U32 R58, R31, -0x2daee0ad, RZ ;  /* 0xd2511f531f3a7825 */ /* 0x000fe200078e00ff */
[----:B------:R-:W-:Y:S02]  /*fc80*/  LOP3.LUT R3, R2, 0xffff, RZ, 0xc0, !PT ;  /* 0x0000ffff02037812 */ /* 0x000fe400078ec0ff */
[----:B------:R-:W-:Y:S02]  /*fc90*/  LOP3.LUT R44, R5, R239, R156, 0x96, !PT ;  /* 0x000000ef052c7212 */ /* 0x000fe400078e969c */
[----:B------:R-:W-:Y:S01]  /*fca0*/  LOP3.LUT R31, R59, R233, R4, 0x96, !PT ;  /* 0x000000e93b1f7212 */ /* 0x000fe200078e9604 */
[----:B------:R-:W-:Y:S01]  /*fcb0*/  IMAD.WIDE.U32 R4, R6, -0x2daee0ad, RZ ;  /* 0xd2511f5306047825 */ /* 0x000fe200078e00ff */
[----:B------:R-:W-:Y:S02]  /*fcc0*/  LOP3.LUT R30, R93, R237, R14, 0x96, !PT ;  /* 0x000000ed5d1e7212 */ /* 0x000fe400078e960e */
[----:B------:R-:W-:Y:S02]  /*fcd0*/  SHF.R.U32.HI R6, RZ, 0x10, R2 ;  /* 0x00000010ff067819 */ /* 0x000fe40000011602 */
[----:B------:R-:W-:-:S02]  /*fce0*/  SHF.R.U32.HI R14, RZ, 0x8, R3 ;  /* 0x00000008ff0e7819 */ /* 0x000fc40000011603 */
[----:B------:R-:W-:Y:S02]  /*fcf0*/  LOP3.LUT R3, R0, 0xffff, RZ, 0xc0, !PT ;  /* 0x0000ffff00037812 */ /* 0x000fe400078ec0ff */
[----:B------:R-:W-:Y:S02]  /*fd00*/  LOP3.LUT R19, R15, R219, R196, 0x96, !PT ;  /* 0x000000db0f137212 */ /* 0x000fe400078e96c4 */
[----:B------:R-:W-:Y:S02]  /*fd10*/  LOP3.LUT R7, R6, 0xff, RZ, 0xc0, !PT ;  /* 0x000000ff06077812 */ /* 0x000fe400078ec0ff */
[--C-:B------:R-:W-:Y:S02]  /*fd20*/  SHF.R.U32.HI R6, RZ, 0x10, R0.reuse ;  /* 0x00000010ff067819 */ /* 0x100fe40000011600 */
[----:B------:R-:W-:Y:S02]  /*fd30*/  LOP3.LUT R16, R0, 0xff, RZ, 0xc0, !PT ;  /* 0x000000ff00107812 */ /* 0x000fe400078ec0ff */
[----:B------:R-:W-:-:S02]  /*fd40*/  SHF.R.U32.HI R15, RZ, 0x18, R0 ;  /* 0x00000018ff0f7819 */ /* 0x000fc40000011600 */
[----:B------:R-:W-:Y:S02]  /*fd50*/  LOP3.LUT R18, R2, 0xff, RZ, 0xc0, !PT ;  /* 0x000000ff02127812 */ /* 0x000fe400078ec0ff */
[----:B------:R-:W-:Y:S02]  /*fd60*/  SHF.R.U32.HI R0, RZ, 0x8, R3 ;  /* 0x00000008ff007819 */ /* 0x000fe40000011603 */
[----:B------:R-:W-:Y:S02]  /*fd70*/  HSET2.LE.AND R11, R11, R154, PT ;  /* 0x0000009a0b0b7233 */ /* 0x000fe40003803000 */
[----:B------:R-:W-:Y:S02]  /*fd80*/  LOP3.LUT R3, R6, 0xff, RZ, 0xc0, !PT ;  /* 0x000000ff06037812 */ /* 0x000fe400078ec0ff */
[----:B------:R-:W-:Y:S02]  /*fd90*/  PRMT R14, R18, 0x5410, R14 ;  /* 0x00005410120e7816 */ /* 0x000fe4000000000e */
[----:B------:R-:W-:-:S02]  /*fda0*/  PRMT R0, R16, 0x5410, R0 ;  /* 0x0000541010007816 */ /* 0x000fc40000000000 */
[----:B------:R-:W-:Y:S02]  /*fdb0*/  SHF.R.U32.HI R17, RZ, 0x18, R2 ;  /* 0x00000018ff117819 */ /* 0x000fe40000011602 */
[----:B------:R-:W-:Y:S02]  /*fdc0*/  PRMT R6, R3, 0x5410, R15 ;  /* 0x0000541003067816 */ /* 0x000fe4000000000f */
[----:B------:R-:W-:Y:S02]  /*fdd0*/  LOP3.LUT R11, R221, R11, RZ, 0xc0, !PT ;  /* 0x0000000bdd0b7212 */ /* 0x000fe400078ec0ff */
[--C-:B------:R-:W-:Y:S02]  /*fde0*/  HSET2.LE.AND R0, R0, R154.reuse, PT ;  /* 0x0000009a00007233 */ /* 0x100fe40003803000 */
[----:B------:R-:W-:Y:S02]  /*fdf0*/  HSET2.LE.AND R3, R14, R154, PT ;  /* 0x0000009a0e037233 */ /* 0x000fe40003803000 */
[----:B------:R-:W-:-:S02]  /*fe00*/  LOP3.LUT R2, R5, R155, R80, 0x96, !PT ;  /* 0x0000009b05027212 */ /* 0x000fc400078e9650 */
[----:B------:R-:W-:Y:S02]  /*fe10*/  PRMT R7, R7, 0x5410, R17 ;  /* 0x0000541007077816 */ /* 0x000fe40000000011 */
[C---:B------:R-:W-:Y:S02]  /*fe20*/  LOP3.LUT R15, R4.reuse, 0xffff, RZ, 0xc0, !PT ;  /* 0x0000ffff040f7812 */ /* 0x040fe400078ec0ff */
[----:B------:R-:W-:Y:S02]  /*fe30*/  LOP3.LUT R18, R4, 0xff, RZ, 0xc0, !PT ;  /* 0x000000ff04127812 */ /* 0x000fe400078ec0ff */
[--C-:B------:R-:W-:Y:S02]  /*fe40*/  SHF.R.U32.HI R16, RZ, 0x10, R4.reuse ;  /* 0x00000010ff107819 */ /* 0x100fe40000011604 */
[----:B------:R-:W-:Y:S02]  /*fe50*/  HSET2.LE.AND R5, R6, R154, PT ;  /* 0x0000009a06057233 */ /* 0x000fe40003803000 */
[----:B------:R-:W-:-:S02]  /*fe60*/  SHF.R.U32.HI R17, RZ, 0x18, R4 ;  /* 0x00000018ff117819 */ /* 0x000fc40000011604 */
[----:B------:R-:W-:Y:S02]  /*fe70*/  LOP3.LUT R4, R212, R0, RZ, 0xc0, !PT ;  /* 0x00000000d4047212 */ /* 0x000fe400078ec0ff */
[----:B------:R-:W-:Y:S01]  /*fe80*/  LOP3.LUT R6, R210, R3, RZ, 0xc0, !PT ;  /* 0x00000003d2067212 */ /* 0x000fe200078ec0ff */
[C---:B------:R-:W-:Y:S01]  /*fe90*/  HMMA.16816.F32 R68, R8.reuse, R20, R68 ;  /* 0x000000140844723c */ /* 0x040fe20000001844 */
[----:B------:R-:W-:Y:S02]  /*fea0*/  LOP3.LUT R0, R2, 0xffff, RZ, 0xc0, !PT ;  /* 0x0000ffff02007812 */ /* 0x000fe400078ec0ff */
[----:B------:R-:W-:Y:S02]  /*feb0*/  SHF.R.U32.HI R3, RZ, 0x10, R2 ;  /* 0x00000010ff037819 */ /* 0x000fe40000011602 */
[----:B------:R-:W-:Y:S01]  /*fec0*/  LOP3.LUT R14, R16, 0xff, RZ, 0xc0, !PT ;  /* 0x000000ff100e7812 */ /* 0x000fe200078ec0ff */
[----:B------:R-:W-:Y:S01]  /*fed0*/  HMMA.16816.F32 R80, R8, R22, R64 ;  /* 0x000000160850723c */ /* 0x000fe20000001840 */
[----:B------:R-:W-:-:S05]  /*fee0*/  LOP3.LUT R16, R2, 0xff, RZ, 0xc0, !PT ;  /* 0x000000ff02107812 */ /* 0x000fca00078ec0ff */
[C---:B------:R-:W-:Y:S06]  /*fef0*/  HMMA.16816.F32 R88, R8.reuse, R36, R88 ;  /* 0x000000240858723c */ /* 0x040fec0000001858 */
[----:B------:R-:W-:Y:S01]  /*ff00*/  HMMA.16816.F32 R72, R8, R38, R72 ;  /* 0x000000260848723c */ /* 0x000fe20000001848 */
[----:B------:R-:W-:Y:S01]  /*ff10*/  IMAD.WIDE.U32 R46, R30, -0x2daee0ad, RZ ;  /* 0xd2511f531e2e7825 */ /* 0x000fe200078e00ff */
[----:B------:R-:W-:Y:S01]  /*ff20*/  HSET2.LE.AND R7, R7, R154, PT ;  /* 0x0000009a07077233 */ /* 0x000fe20003803000 */
[----:B------:R-:W-:Y:S04]  /*ff30*/  LDSM.16.MT88.4 R36, [R223+0x5800] ;  /* 0x00580000df24783b */ /* 0x000fe80000004200 */
[----:B------:R-:W-:Y:S01]  /*ff40*/  IMAD.WIDE.U32 R8, R19, -0x2daee0ad, RZ ;  /* 0xd2511f5313087825 */ /* 0x000fe200078e00ff */
[----:B------:R-:W-:-:S02]  /*ff50*/  SHF.R.U32.HI R10, RZ, 0x8, R15 ;  /* 0x00000008ff0a7819 */ /* 0x000fc4000001160f */
[----:B------:R-:W-:Y:S02]  /*ff60*/  SHF.R.U32.HI R15, RZ, 0x18, R2 ;  /* 0x00000018ff0f7819 */ /* 0x000fe40000011602 */
[----:B------:R-:W-:Y:S02]  /*ff70*/  SHF.R.U32.HI R11, RZ, 0x8, R0 ;  /* 0x00000008ff0b7819 */ /* 0x000fe40000011600 */
[----:B------:R-:W-:Y:S02]  /*ff80*/  LOP3.LUT R2, R3, 0xff, RZ, 0xc0, !PT ;  /* 0x000000ff03027812 */ /* 0x000fe400078ec0ff */
[----:B------:R-:W-:Y:S02]  /*ff90*/  LOP3.LUT R20, R9, R239, R158, 0x96, !PT ;  /* 0x000000ef09147212 */ /* 0x000fe400078e969e */
[----:B------:R-:W-:Y:S02]  /*ffa0*/  PRMT R3, R14, 0x5410, R17 ;  /* 0x000054100e037816 */ /* 0x000fe40000000011 */
[----:B------:R-:W-:-:S02]  /*ffb0*/  PRMT R11, R16, 0x5410, R11 ;  /* 0x00005410100b7816 */ /* 0x000fc4000000000b */
[----:B------:R-:W-:Y:S02]  /*ffc0*/  PRMT R9, R2, 0x5410, R15 ;  /* 0x0000541002097816 */ /* 0x000fe4000000000f */
[--C-:B------:R-:W-:Y:S02]  /*ffd0*/  HSET2.LE.AND R2, R3, R154.reuse, PT ;  /* 0x0000009a03027233 */ /* 0x100fe40003803000 */
[----:B------:R-:W-:Y:S02]  /*ffe0*/  PRMT R0, R18, 0x5410, R10 ;  /* 0x0000541012007816 */ /* 0x000fe4000000000a */
[--C-:B------:R-:W-:Y:S02]  /*fff0*/  HSET2.LE.AND R3, R11, R154.reuse, PT ;  /* 0x0000009a0b037233 */ /* 0x100fe40003803000 */
[----:B------:R-:W-:Y:S02]  /*10000*/  HSET2.LE.AND R9, R9, R154, PT ;  /* 0x0000009a09097233 */ /* 0x000fe40003803000 */
[----:B------:R-:W-:-:S02]  /*10010*/  LOP3.LUT R10, R47, R233, R8, 0x96, !PT ;  /* 0x000000e92f0a7212 */ /* 0x000fc400078e9608 */
[----:B------:R-:W-:Y:S02]  /*10020*/  LOP3.LUT R7, R209, R7, RZ, 0xc0, !PT ;  /* 0x00000007d1077212 */ /* 0x000fe400078ec0ff */
[----:B------:R-:W-:Y:S02]  /*10030*/  LOP3.LUT R5, R211, R5, RZ, 0xc0, !PT ;  /* 0x00000005d3057212 */ /* 0x000fe400078ec0ff */
[----:B------:R-:W-:Y:S02]  /*10040*/  HSET2.LE.AND R0, R0, R154, PT ;  /* 0x0000009a00007233 */ /* 0x000fe40003803000 */
[----:B------:R-:W-:Y:S02]  /*10050*/  LOP3.LUT R19, R249, R2, RZ, 0xc0, !PT ;  /* 0x00000002f9137212 */ /* 0x000fe400078ec0ff */
[----:B------:R-:W-:Y:S01]  /*10060*/  LOP3.LUT R16, R240, R3, RZ, 0xc0, !PT ;  /* 0x00000003f0107212 */ /* 0x000fe200078ec0ff */
[----:B------:R-:W-:Y:S01]  /*10070*/  IMAD.WIDE.U32 R2, R10, -0x326172a9, RZ ;  /* 0xcd9e8d570a027825 */ /* 0x000fe200078e00ff */
[----:B------:R-:W-:-:S03]  /*10080*/  LOP3.LUT R17, R236, R9, RZ, 0xc0, !PT ;  /* 0x00000009ec117212 */ /* 0x000fc600078ec0ff */
[----:B------:R-:W-:Y:S01]  /*10090*/  IMAD.WIDE.U32 R8, R20, -0x326172a9, RZ ;  /* 0xcd9e8d5714087825 */ /* 0x000fe200078e00ff */
[----:B-1----:R-:W-:Y:S01]  /*100a0*/  HMMA.16816.F32 R64, R4, R40, R60 ;  /* 0x000000280440723c */ /* 0x002fe2000000183c */
[----:B------:R-:W-:Y:S01]  /*100b0*/  LOP3.LUT R18, R222, R0, RZ, 0xc0, !PT ;  /* 0x00000000de127212 */ /* 0x000fe200078ec0ff */
[----:B------:R-:W1:Y:S01]  /*100c0*/  LDSM.16.MT88.4 R20, [R226+0x5800] ;  /* 0x00580000e214783b */ /* 0x000e620000004200 */
[----:B------:R-:W-:-:S03]  /*100d0*/  LOP3.LUT R0, R3, R135, R8, 0x96, !PT ;  /* 0x0000008703007212 */ /* 0x000fc600078e9608 */
[----:B------:R-:W-:Y:S01]  /*100e0*/  HMMA.16816.F32 R84, R4, R32, R84 ;  /* 0x000000200454723c */ /* 0x000fe20000001854 */
[C---:B------:R-:W-:Y:S02]  /*100f0*/  LOP3.LUT R8, R2.reuse, 0xffff, RZ, 0xc0, !PT ;  /* 0x0000ffff02087812 */ /* 0x040fe400078ec0ff */
[----:B------:R-:W-:-:S03]  /*10100*/  LOP3.LUT R14, R2, 0xff, RZ, 0xc0, !PT ;  /* 0x000000ff020e7812 */ /* 0x000fc600078ec0ff */
[----:B------:R-:W-:Y:S01]  /*10110*/  HMMA.16816.F32 R76, R4, R34, R76 ;  /* 0x00000022044c723c */ /* 0x000fe2000000184c */
[----:B------:R-:W-:-:S05]  /*10120*/  SHF.R.U32.HI R10, RZ, 0x18, R2 ;  /* 0x00000018ff0a7819 */ /* 0x000fca0000011602 */
[----:B------:R-:W-:Y:S01]  /*10130*/  HMMA.16816.F32 R60, R4, R42, R48 ;  /* 0x0000002a043c723c */ /* 0x000fe20000001830 */
[----:B------:R-:W-:-:S06]  /*10140*/  SHF.R.U32.HI R3, RZ, 0x10, R0 ;  /* 0x00000010ff037819 */ /* 0x000fcc0000011600 */
[----:B------:R-:W-:Y:S01]  /*10150*/  IMAD.WIDE.U32 R6, R44, -0x326172a9, RZ ;  /* 0xcd9e8d572c067825 */ /* 0x000fe200078e00ff */
[----:B------:R-:W-:-:S03]  /*10160*/  LOP3.LUT R44, R9, R235, R92, 0x96, !PT ;  /* 0x000000eb092c7212 */ /* 0x000fc600078e965c */
[----:B------:R-:W-:Y:S01]  /*10170*/  IMAD.WIDE.U32 R4, R31, -0x326172a9, RZ ;  /* 0xcd9e8d571f047825 */ /* 0x000fe200078e00ff */
[----:B------:R-:W-:Y:S02]  /*10180*/  SHF.R.U32.HI R9, RZ, 0x10, R2 ;  /* 0x00000010ff097819 */ /* 0x000fe40000011602 */
[----:B------:R-:W-:Y:S02]  /*10190*/  LOP3.LUT R2, R0, 0xffff, RZ, 0xc0, !PT ;  /* 0x0000ffff00027812 */ /* 0x000fe400078ec0ff */
[----:B------:R-:W-:Y:S02]  /*101a0*/  LOP3.LUT R30, R7, R235, R98, 0x96, !PT ;  /* 0x000000eb071e7212 */ /* 0x000fe400078e9662 */
[----:B------:R-:W-:Y:S02]  /*101b0*/  LOP3.LUT R6, R5, R135, R6, 0x96, !PT ;  /* 0x0000008705067212 */ /* 0x000fe400078e9606 */
[----:B------:R-:W-:Y:S02]  /*101c0*/  LOP3.LUT R11, R4, 0xffff, RZ, 0xc0, !PT ;  /* 0x0000ffff040b7812 */ /* 0x000fe400078ec0ff */
[----:B------:R-:W-:-:S02]  /*101d0*/  LOP3.LUT R7, R0, 0xff, RZ, 0xc0, !PT ;  /* 0x000000ff00077812 */ /* 0x000fc400078ec0ff */
[----:B------:R-:W-:Y:S02]  /*101e0*/  SHF.R.U32.HI R5, RZ, 0x18, R0 ;  /* 0x00000018ff057819 */ /* 0x000fe40000011600 */
[----:B------:R-:W-:Y:S02]  /*101f0*/  SHF.R.U32.HI R0, RZ, 0x8, R2 ;  /* 0x00000008ff007819 */ /* 0x000fe40000011602 */
[----:B------:R-:W-:Y:S02]  /*10200*/  LOP3.LUT R2, R3, 0xff, RZ, 0xc0, !PT ;  /* 0x000000ff03027812 */ /* 0x000fe400078ec0ff */
[----:B------:R-:W-:Y:S02]  /*10210*/  SHF.R.U32.HI R8, RZ, 0x8, R8 ;  /* 0x00000008ff087819 */ /* 0x000fe40000011608 */
[----:B------:R-:W-:Y:S02]  /*10220*/  PRMT R0, R7, 0x5410, R0 ;  /* 0x0000541007007816 */ /* 0x000fe40000000000 */
[----:B------:R-:W-:-:S02]  /*10230*/  PRMT R2, R2, 0x5410, R5 ;  /* 0x0000541002027816 */ /* 0x000fc40000000005 */
[----:B------:R-:W-:Y:S02]  /*10240*/  PRMT R3, R14, 0x5410, R8 ;  /* 0x000054100e037816 */ /* 0x000fe40000000008 */
[----:B------:R-:W-:Y:S02]  /*10250*/  LOP3.LUT R9, R9, 0xff, RZ, 0xc0, !PT ;  /* 0x000000ff09097812 */ /* 0x000fe400078ec0ff */
[--C-:B------:R-:W-:Y:S02]  /*10260*/  HSET2.LE.AND R0, R0, R154.reuse, PT ;  /* 0x0000009a00007233 */ /* 0x100fe40003803000 */
[----:B------:R-:W-:Y:S01]  /*10270*/  HSET2.LE.AND R2, R2, R154, PT ;  /* 0x0000009a02027233 */ /* 0x000fe20003803000 */
[----:B------:R-:W-:Y:S01]  /*10280*/  HMMA.16816.F32 R48, R16, R32, R68 ;  /* 0x000000201030723c */ /* 0x000fe20000001844 */
[----:B------:R-:W-:Y:S02]  /*10290*/  LOP3.LUT R15, R4, 0xff, RZ, 0xc0, !PT ;  /* 0x000000ff040f7812 */ /* 0x000fe400078ec0ff */
[----:B------:R-:W-:-:S02]  /*102a0*/  SHF.R.U32.HI R31, RZ, 0x10, R4 ;  /* 0x00000010ff1f7819 */ /* 0x000fc40000011604 */
[----:B------:R-:W-:Y:S02]  /*102b0*/  HSET2.LE.AND R3, R3, R154, PT ;  /* 0x0000009a03037233 */ /* 0x000fe40003803000 */
[----:B------:R-:W-:Y:S02]  /*102c0*/  SHF.R.U32.HI R32, RZ, 0x18, R4 ;  /* 0x00000018ff207819 */ /* 0x000fe40000011604 */
[----:B------:R-:W-:Y:S02]  /*102d0*/  PRMT R4, R9, 0x5410, R10 ;  /* 0x0000541009047816 */ /* 0x000fe4000000000a */
[----:B------:R-:W-:Y:S02]  /*102e0*/  LOP3.LUT R8, R215, R0, RZ, 0xc0, !PT ;  /* 0x00000000d7087212 */ /* 0x000fe400078ec0ff */
[----:B------:R-:W-:Y:S02]  /*102f0*/  LOP3.LUT R9, R162, R2, RZ, 0xc0, !PT ;  /* 0x00000002a2097212 */ /* 0x000fe400078ec0ff */
[----:B------:R-:W-:-:S02]  /*10300*/  LOP3.LUT R0, R6, 0xffff, RZ, 0xc0, !PT ;  /* 0x0000ffff06007812 */ /* 0x000fc400078ec0ff */
[----:B------:R-:W-:Y:S02]  /*10310*/  SHF.R.U32.HI R2, RZ, 0x10, R6 ;  /* 0x00000010ff027819 */ /* 0x000fe40000011606 */
[----:B------:R-:W-:Y:S02]  /*10320*/  SHF.R.U32.HI R5, RZ, 0x8, R11 ;  /* 0x00000008ff057819 */ /* 0x000fe4000001160b */
[----:B------:R-:W-:Y:S02]  /*10330*/  LOP3.LUT R10, R214, R3, RZ, 0xc0, !PT ;  /* 0x00000003d60a7212 */ /* 0x000fe400078ec0ff */
[----:B------:R-:W-:Y:S02]  /*10340*/  LOP3.LUT R7, R6, 0xff, RZ, 0xc0, !PT ;  /* 0x000000ff06077812 */ /* 0x000fe400078ec0ff */
[----:B------:R-:W-:Y:S02]  /*10350*/  SHF.R.U32.HI R0, RZ, 0x8, R0 ;  /* 0x00000008ff007819 */ /* 0x000fe40000011600 */
[----:B------:R-:W-:-:S02]  /*10360*/  SHF.R.U32.HI R3, RZ, 0x18, R6 ;  /* 0x00000018ff037819 */ /* 0x000fc40000011606 */
[----:B------:R-:W-:Y:S02]  /*10370*/  LOP3.LUT R2, R2, 0xff, RZ, 0xc0, !PT ;  /* 0x000000ff02027812 */ /* 0x000fe400078ec0ff */
[----:B------:R-:W-:Y:S02]  /*10380*/  PRMT R14, R15, 0x5410, R5 ;  /* 0x000054100f0e7816 */ /* 0x000fe40000000005 */
[----:B------:R-:W-:Y:S02]  /*10390*/  LOP3.LUT R15, R31, 0xff, RZ, 0xc0, !PT ;  /* 0x000000ff1f0f7812 */ /* 0x000fe400078ec0ff */
[----:B------:R-:W-:Y:S02]  /*103a0*/  PRMT R0, R7, 0x5410, R0 ;  /* 0x0000541007007816 */ /* 0x000fe40000000000 */
[----:B------:R-:W-:Y:S02]  /*103b0*/  PRMT R2, R2, 0x5410, R3 ;  /* 0x0000541002027816 */ /* 0x000fe40000000003 */
[----:B------:R-:W-:-:S02]  /*103c0*/  HSET2.LE.AND R4, R4, R154, PT ;  /* 0x0000009a04047233 */ /* 0x000fc40003803000 */
[----:B------:R-:W-:Y:S01]  /*103d0*/  PRMT R15, R15, 0x5410, R32 ;  /* 0x000054100f0f7816 */ /* 0x000fe20000000020 */
[C---:B------:R-:W-:Y:S01]  /*103e0*/  HMMA.16816.F32 R80, R16.reuse, R34, R80 ;  /* 0x000000221050723c */ /* 0x040fe20000001850 */
[--C-:B------:R-:W-:Y:S01]  /*103f0*/  HSET2.LE.AND R0, R0, R154.reuse, PT ;  /* 0x0000009a00007233 */ /* 0x100fe20003803000 */
[----:B------:R-:W2:Y:S01]  /*10400*/  LDSM.16.MT88.4 R32, [R226+0x5c00] ;  /* 0x005c0000e220783b */ /* 0x000ea20000004200 */
[--C-:B------:R-:W-:Y:S01]  /*10410*/  HSET2.LE.AND R7, R2, R154.reuse, PT ;  /* 0x0000009a02077233 */ /* 0x100fe20003803000 */
[----:B------:R-:W-:Y:S01]  /*10420*/  IMAD.WIDE.U32 R2, R44, -0x2daee0ad, RZ ;  /* 0xd2511f532c027825 */ /* 0x000fe200078e00ff */
[----:B------:R-:W-:Y:S01]  /*10430*/  LOP3.LUT R11, R213, R4, RZ, 0xc0, !PT ;  /* 0x00000004d50b7212 */ /* 0x000fe200078ec0ff */
[----:B------:R-:W-:Y:S01]  /*10440*/  HMMA.16816.F32 R88, R16, R40, R88 ;  /* 0x000000281058723c */ /* 0x000fe20000001858 */
[----:B------:R-:W-:Y:S01]  /*10450*/  HSET2.LE.AND R15, R15, R154, PT ;  /* 0x0000009a0f0f7233 */ /* 0x000fe20003803000 */
[----:B------:R-:W-:-:S04]  /*10460*/  IMAD.WIDE.U32 R4, R30, -0x2daee0ad, RZ ;  /* 0xd2511f531e047825 */ /* 0x000fc800078e00ff */
[----:B------:R-:W-:Y:S01]  /*10470*/  HMMA.16816.F32 R68, R16, R42, R72 ;  /* 0x0000002a1044723c */ /* 0x000fe20000001848 */
[----:B------:R-:W-:-:S06]  /*10480*/  SHF.R.U32.HI R30, RZ, 0x10, R4 ;  /* 0x00000010ff1e7819 */ /* 0x000fcc0000011604 */
[----:B------:R-:W-:Y:S02]  /*10490*/  LOP3.LUT R16, R252, R0, RZ, 0xc0, !PT ;  /* 0x00000000fc107212 */ /* 0x000fe400078ec0ff */
[----:B------:R-:W-:Y:S01]  /*104a0*/  LOP3.LUT R0, R3, R155, R46, 0x96, !PT ;  /* 0x0000009b03007212 */ /* 0x000fe200078e962e */
[----:B-1----:R-:W-:Y:S01]  /*104b0*/  HMMA.16816.F32 R72, R8, R20, R84 ;  /* 0x000000140848723c */ /* 0x002fe20000001854 */
[----:B------:R-:W-:Y:S02]  /*104c0*/  LOP3.LUT R19, R227, R15, RZ, 0xc0, !PT ;  /* 0x0000000fe3137212 */ /* 0x000fe400078ec0ff */
[----:B------:R-:W-:-:S03]  /*104d0*/  LOP3.LUT R15, R4, 0xff, RZ, 0xc0, !PT ;  /* 0x000000ff040f7812 */ /* 0x000fc600078ec0ff */
[----:B------:R-:W-:Y:S01]  /*104e0*/  HMMA.16816.F32 R76, R8, R22, R76 ;  /* 0x00000016084c723c */ /* 0x000fe2000000184c */
[----:B------:R-:W-:-:S05]  /*104f0*/  SHF.R.U32.HI R31, RZ, 0x18, R4 ;  /* 0x00000018ff1f7819 */ /* 0x000fca0000011604 */
[----:B------:R-:W-:Y:S01]  /*10500*/  HMMA.16816.F32 R64, R8, R36, R64 ;  /* 0x000000240840723c */ /* 0x000fe20000001840 */
[----:B------:R-:W-:-:S05]  /*10510*/  LOP3.LUT R6, R5, R155, R58, 0x96, !PT ;  /* 0x0000009b05067212 */ /* 0x000fca00078e963a */
[----:B------:R-:W-:Y:S01]  /*10520*/  HMMA.16816.F32 R60, R8, R38, R60 ;  /* 0x00000026083c723c */ /* 0x000fe2000000183c */
[----:B------:R-:W-:Y:S02]  /*10530*/  HSET2.LE.AND R14, R14, R154, PT ;  /* 0x0000009a0e0e7233 */ /* 0x000fe40003803000 */
[----:B------:R-:W-:-:S04]  /*10540*/  LOP3.LUT R17, R248, R7, RZ, 0xc0, !PT ;  /* 0x00000007f8117212 */ /* 0x000fc800078ec0ff */
[----:B------:R-:W-:Y:S02]  /*10550*/  LOP3.LUT R10, R2, 0xffff, RZ, 0xc0, !PT ;  /* 0x0000ffff020a7812 */ /* 0x000fe400078ec0ff */
[----:B------:R-:W-:Y:S02]  /*10560*/  LOP3.LUT R9, R4, 0xffff, RZ, 0xc0, !PT ;  /* 0x0000ffff04097812 */ /* 0x000fe400078ec0ff */
[C---:B------:R-:W-:Y:S02]  /*10570*/  LOP3.LUT R3, R0.reuse, 0xffff, RZ, 0xc0, !PT ;  /* 0x0000ffff00037812 */ /* 0x040fe400078ec0ff */
[--C-:B------:R-:W-:Y:S02]  /*10580*/  SHF.R.U32.HI R4, RZ, 0x10, R0.reuse ;  /* 0x00000010ff047819 */ /* 0x100fe40000011600 */
[----:B------:R-:W-:Y:S02]  /*10590*/  LOP3.LUT R7, R0, 0xff, RZ, 0xc0, !PT ;  /* 0x000000ff00077812 */ /* 0x000fe400078ec0ff */
[----:B------:R-:W-:-:S02]  /*105a0*/  SHF.R.U32.HI R5, RZ, 0x18, R0 ;  /* 0x00000018ff057819 */ /* 0x000fc40000011600 */
[----:B------:R-:W-:Y:S02]  /*105b0*/  SHF.R.U32.HI R0, RZ, 0x8, R3 ;  /* 0x00000008ff007819 */ /* 0x000fe40000011603 */
[----:B------:R-:W-:Y:S02]  /*105c0*/  LOP3.LUT R3, R4, 0xff, RZ, 0xc0, !PT ;  /* 0x000000ff04037812 */ /* 0x000fe400078ec0ff */
[----:B------:R-:W-:Y:S02]  /*105d0*/  LOP3.LUT R18, R230, R14, RZ, 0xc0, !PT ;  /* 0x0000000ee6127212 */ /* 0x000fe400078ec0ff */
[--C-:B------:R-:W-:Y:S02]  /*105e0*/  SHF.R.U32.HI R8, RZ, 0x10, R2.reuse ;  /* 0x00000010ff087819 */ /* 0x100fe40000011602 */
[----:B------:R-:W-:Y:S02]  /*105f0*/  LOP3.LUT R14, R2, 0xff, RZ, 0xc0, !PT ;  /* 0x000000ff020e7812 */ /* 0x000fe400078ec0ff */
[----:B------:R-:W-:-:S02]  /*10600*/  SHF.R.U32.HI R11, RZ, 0x18, R2 ;  /* 0x00000018ff0b7819 */ /* 0x000fc40000011602 */
[----:B------:R-:W-:Y:S02]  /*10610*/  PRMT R0, R7, 0x5410, R0 ;  /* 0x0000541007007816 */ /* 0x000fe40000000000 */
[----:B------:R-:W-:Y:S02]  /*10620*/  PRMT R2, R3, 0x5410, R5 ;  /* 0x0000541003027816 */ /* 0x000fe40000000005 */
[----:B------:R-:W-:Y:S02]  /*10630*/  SHF.R.U32.HI R3, RZ, 0x8, R10 ;  /* 0x00000008ff037819 */ /* 0x000fe4000001160a */
[----:B------:R-:W-:Y:S02]  /*10640*/  LOP3.LUT R5, R8, 0xff, RZ, 0xc0, !PT ;  /* 0x000000ff08057812 */ /* 0x000fe400078ec0ff */
[----:B------:R-:W-:Y:S02]  /*10650*/  SHF.R.U32.HI R4, RZ, 0x8, R9 ;  /* 0x00000008ff047819 */ /* 0x000fe40000011609 */
[----:B------:R-:W-:-:S02]  /*10660*/  HSET2.LE.AND R0, R0, R154, PT ;  /* 0x0000009a00007233 */ /* 0x000fc40003803000 */
[----:B------:R-:W-:Y:S01]  /*10670*/  HSET2.LE.AND R2, R2, R154, PT ;  /* 0x0000009a02027233 */ /* 0x000fe20003803000 */
[----:B------:R-:W-:Y:S01]  /*10680*/  HMMA.16816.F32 R48, R16, R20, R48 ;  /* 0x000000141030723c */ /* 0x000fe20000001830 */
[----:B------:R-:W-:Y:S02]  /*10690*/  PRMT R3, R14, 0x5410, R3 ;  /* 0x000054100e037816 */ /* 0x000fe40000000003 */
[----:B------:R-:W-:-:S03]  /*106a0*/  PRMT R8, R5, 0x5410, R11 ;  /* 0x0000541005087816 */ /* 0x000fc6000000000b */
[----:B------:R-:W-:Y:S01]  /*106b0*/  HMMA.16816.F32 R44, R16, R22, R80 ;  /* 0x00000016102c723c */ /* 0x000fe20000001850 */
[----:B------:R-:W1:Y:S01]  /*106c0*/  LDSM.16.MT88.4 R20, [R223+0x5c00] ;  /* 0x005c0000df14783b */ /* 0x000e620000004200 */
[----:B------:R-:W-:Y:S02]  /*106d0*/  PRMT R15, R15, 0x5410, R4 ;  /* 0x000054100f0f7816 */ /* 0x000fe40000000004 */
[----:B------:R-:W-:Y:S02]  /*106e0*/  LOP3.LUT R4, R217, R0, RZ, 0xc0, !PT ;  /* 0x00000000d9047212 */ /* 0x000fe400078ec0ff */
[----:B------:R-:W-:Y:S02]  /*106f0*/  LOP3.LUT R5, R165, R2, RZ, 0xc0, !PT ;  /* 0x00000002a5057212 */ /* 0x000fe400078ec0ff */
[----:B------:R-:W-:Y:S02]  /*10700*/  LOP3.LUT R7, R6, 0xffff, RZ, 0xc0, !PT ;  /* 0x0000ffff06077812 */ /* 0x000fe400078ec0ff */
[----:B------:R-:W-:-:S02]  /*10710*/  HSET2.LE.AND R0, R3, R154, PT ;  /* 0x0000009a03007233 */ /* 0x000fc40003803000 */
[----:B------:R-:W-:Y:S02]  /*10720*/  HSET2.LE.AND R2, R8, R154, PT ;  /* 0x0000009a08027233 */ /* 0x000fe40003803000 */
[----:B------:R-:W-:Y:S02]  /*10730*/  LOP3.LUT R11, R6, 0xff, RZ, 0xc0, !PT ;  /* 0x000000ff060b7812 */ /* 0x000fe400078ec0ff */
[--C-:B------:R-:W-:Y:S02]  /*10740*/  SHF.R.U32.HI R9, RZ, 0x10, R6.reuse ;  /* 0x00000010ff097819 */ /* 0x100fe40000011606 */
[----:B------:R-:W-:Y:S02]  /*10750*/  SHF.R.U32.HI R10, RZ, 0x18, R6 ;  /* 0x00000018ff0a7819 */ /* 0x000fe40000011606 */
[----:B------:R-:W-:Y:S02]  /*10760*/  SHF.R.U32.HI R3, RZ, 0x8, R7 ;  /* 0x00000008ff037819 */ /* 0x000fe40000011607 */
[----:B------:R-:W-:-:S02]  /*10770*/  LOP3.LUT R6, R218, R0, RZ, 0xc0, !PT ;  /* 0x00000000da067212 */ /* 0x000fc400078ec0ff */
[----:B------:R-:W-:Y:S01]  /*10780*/  LOP3.LUT R7, R216, R2, RZ, 0xc0, !PT ;  /* 0x00000002d8077212 */ /* 0x000fe200078ec0ff */
[C---:B------:R-:W-:Y:S06]  /*10790*/  HMMA.16816.F32 R40, R16.reuse, R36, R88 ;  /* 0x000000241028723c */ /* 0x040fec0000001858 */
[----:B------:R-:W-:Y:S06]  /*107a0*/  HMMA.16816.F32 R16, R16, R38, R68 ;  /* 0x000000261010723c */ /* 0x000fec0000001844 */
[----:B--2---:R-:W-:Y:S01]  /*107b0*/  HMMA.16816.F32 R36, R4, R32, R72 ;  /* 0x000000200424723c */ /* 0x004fe20000001848 */
[----:B------:R-:W-:-:S02]  /*107c0*/  PRMT R0, R11, 0x5410, R3 ;  /* 0x000054100b007816 */ /* 0x000fc40000000003 */
[----:B------:R-:W-:Y:S02]  /*107d0*/  LOP3.LUT R8, R9, 0xff, RZ, 0xc0, !PT ;  /* 0x000000ff09087812 */ /* 0x000fe400078ec0ff */
[----:B------:R-:W-:Y:S02]  /*107e0*/  LOP3.LUT R11, R30, 0xff, RZ, 0xc0, !PT ;  /* 0x000000ff1e0b7812 */ /* 0x000fe400078ec0ff */
[----:B------:R-:W-:Y:S02]  /*107f0*/  PRMT R2, R8, 0x5410, R10 ;  /* 0x0000541008027816 */ /* 0x000fe4000000000a */
[----:B------:R-:W-:Y:S02]  /*10800*/  PRMT R11, R11, 0x5410, R31 ;  /* 0x000054100b0b7816 */ /* 0x000fe4000000001f */
[--C-:B------:R-:W-:Y:S02]  /*10810*/  HSET2.LE.AND R3, R15, R154.reuse, PT ;  /* 0x0000009a0f037233 */ /* 0x100fe40003803000 */
[----:B------:R-:W-:-:S02]  /*10820*/  HSET2.LE.AND R0, R0, R154, PT ;  /* 0x0000009a00007233 */ /* 0x000fc40003803000 */
[--C-:B------:R-:W-:Y:S02]  /*10830*/  HSET2.LE.AND R2, R2, R154.reuse, PT ;  /* 0x0000009a02027233 */ /* 0x100fe40003803000 */
[----:B------:R-:W-:Y:S01]  /*10840*/  HSET2.LE.AND R11, R11, R154, PT ;  /* 0x0000009a0b0b7233 */ /* 0x000fe20003803000 */
[----:B------:R2:W-:Y:S01]  /*10850*/  STL.64 [R1+0x118], R54 ;  /* 0x0001183601007387 */ /* 0x0005e20000100a00 */
[----:B------:R-:W-:Y:S01]  /*10860*/  LOP3.LUT R8, R238, R0, RZ, 0xc0, !PT ;  /* 0x00000000ee087212 */ /* 0x000fe200078ec0ff */
[C---:B------:R-:W-:Y:S01]  /*10870*/  HMMA.16816.F32 R68, R4.reuse, R34, R76 ;  /* 0x000000220444723c */ /* 0x040fe2000000184c */
[----:B------:R-:W-:Y:S01]  /*10880*/  LOP3.LUT R9, R234, R2, RZ, 0xc0, !PT ;  /* 0x00000002ea097212 */ /* 0x000fe200078ec0ff */
[----:B------:R3:W5:Y:S01]  /*10890*/  LDL.LU R56, [R1+0x2f8] ;  /* 0x0002f80001387983 */ /* 0x0007620000300800 */
[----:B------:R-:W-:Y:S02]  /*108a0*/  LOP3.LUT R10, R231, R3, RZ, 0xc0, !PT ;  /* 0x00000003e70a7212 */ /* 0x000fe400078ec0ff */
[----:B------:R-:W-:Y:S01]  /*108b0*/  LOP3.LUT R11, R220, R11, RZ, 0xc0, !PT ;  /* 0x0000000bdc0b7212 */ /* 0x000fe200078ec0ff */
[C---:B-1----:R-:W-:Y:S01]  /*108c0*/  HMMA.16816.F32 R60, R4.reuse, R22, R60 ;  /* 0x00000016043c723c */ /* 0x042fe2000000183c */
[----:B--2---:R3:W5:Y:S04]  /*108d0*/  LDL.LU.64 R54, [R1+0x2f0] ;  /* 0x0002f00001367983 */ /* 0x0047680000300a00 */
[----:B------:R-:W-:Y:S04]  /*108e0*/  STL.64 [R1+0x80], R36 ;  /* 0x0000802401007387 */ /* 0x000fe80000100a00 */
[----:B------:R1:W-:Y:S08]  /*108f0*/  STL.64 [R1+0x88], R38 ;  /* 0x0000882601007387 */ /* 0x0003f00000100a00 */
[----:B------:R-:W-:Y:S01]  /*10900*/  STL.64 [R1+0x70], R68 ;  /* 0x0000704401007387 */ /* 0x000fe20000100a00 */
[----:B-1----:R-:W-:Y:S06]  /*10910*/  HMMA.16816.F32 R36, R4, R20, R64 ;  /* 0x000000140424723c */ /* 0x002fec0000001840 */
[----:B------:R-:W-:Y:S01]  /*10920*/  HMMA.16816.F32 R4, R8, R32, R48 ;  /* 0x000000200804723c */ /* 0x000fe20000001830 */
[----:B------:R-:W-:-:S15]  /*10930*/  STL.64 [R1+0x78], R70 ;  /* 0x0000784601007387 */ /* 0x000fde0000100a00 */
[----:B------:R-:W-:-:S01]  /*10940*/  NOP ;  /* 0x0000000000007918 */ /* 0x000fc20000000000 */
[----:B------:R-:W-:Y:S04]  /*10950*/  STL.64 [R1+0x60], R36 ;  /* 0x0000602401007387 */ /* 0x000fe80000100a00 */
[----:B------:R1:W-:Y:S04]  /*10960*/  STL.64 [R1+0x68], R38 ;  /* 0x0000682601007387 */ /* 0x0003e80000100a00 */
[----:B------:R-:W-:Y:S04]  /*10970*/  STL.64 [R1+0x50], R60 ;  /* 0x0000503c01007387 */ /* 0x000fe80000100a00 */
[----:B------:R-:W-:Y:S04]  /*10980*/  STL.64 [R1+0x58], R62 ;  /* 0x0000583e01007387 */ /* 0x000fe80000100a00 */
[----:B------:R-:W-:Y:S04]  /*10990*/  STL.64 [R1+0x40], R4 ;  /* 0x0000400401007387 */ /* 0x000fe80000100a00 */
[----:B------:R2:W-:Y:S01]  /*109a0*/  STL.64 [R1+0x48], R6 ;  /* 0x0000480601007387 */ /* 0x0005e20000100a00 */
[C---:B-1----:R-:W-:Y:S06]  /*109b0*/  HMMA.16816.F32 R36, R8.reuse, R34, R44 ;  /* 0x000000220824723c */ /* 0x042fec000000182c */
[C---:B------:R-:W-:Y:S01]  /*109c0*/  HMMA.16816.F32 R32, R8.reuse, R20, R40 ;  /* 0x000000140820723c */ /* 0x040fe20000001828 */
[----:B------:R-:W1:Y:S05]  /*109d0*/  S2R R192, SR_TID.X ;  /* 0x0000000000c07919 */ /* 0x000e6a0000002100 */
[----:B--2---:R-:W-:Y:S11]  /*109e0*/  HMMA.16816.F32 R4, R8, R22, R16 ;  /* 0x000000160804723c */ /* 0x004ff60000001810 */
[----:B------:R3:W-:Y:S04]  /*109f0*/  STL.64 [R1+0x30], R36 ;  /* 0x0000302401007387 */ /* 0x0007e80000100a00 */
[----:B------:R3:W-:Y:S04]  /*10a00*/  STL.64 [R1+0x38], R38 ;  /* 0x0000382601007387 */ /* 0x0007e80000100a00 */
[----:B------:R3:W-:Y:S04]  /*10a10*/  STL.64 [R1+0x20], R32 ;  /* 0x0000202001007387 */ /* 0x0007e80000100a00 */
[----:B------:R3:W-:Y:S04]  /*10a20*/  STL.64 [R1+0x28], R34 ;  /* 0x0000282201007387 */ /* 0x0007e80000100a00 */
[----:B------:R3:W-:Y:S04]  /*10a30*/  STL.64 [R1], R4 ;  /* 0x0000000401007387 */ /* 0x0007e80000100a00 */
[----:B------:R3:W-:Y:S01]  /*10a40*/  STL.64 [R1+0x8], R6 ;  /* 0x0000080601007387 */ /* 0x0007e20000100a00 */
[----:B-1----:R-:W-:Y:S01]  /*10a50*/  IMAD.SHL.U32 R192, R192, 0x2, RZ ;  /* 0x00000002c0c07824 */ /* 0x002fe200078e00ff */
[----:B------:R-:W-:Y:S01]  /*10a60*/  IADD3 R217, P0, R52, -0x100, RZ ;  /* 0xffffff0034d97810 */ /* 0x000fe20007f1e0ff */
[----:B------:R-:W-:Y:S01]  /*10a70*/  BSSY B2, `(.L_x_599) ;  /* 0x0000eb3000027945 */ /* 0x000fe20003800000 */
[----:B------:R-:W-:-:S02]  /*10a80*/  IMAD.MOV.U32 R0, RZ, RZ, R194 ;  /* 0x000000ffff007224 */ /* 0x000fc400078e00c2 */
[----:B------:R-:W-:Y:S02]  /*10a90*/  LOP3.LUT R192, R192, 0x6, RZ, 0xc0, !PT ;  /* 0x00000006c0c07812 */ /* 0x000fe400078ec0ff */
[----:B------:R-:W-:Y:S01]  /*10aa0*/  IADD3.X R216, R53, -0x1, RZ, P0, !PT ;  /* 0xffffffff35d87810 */ /* 0x000fe200007fe4ff */
[----:B------:R-:W-:Y:S06]  /*10ab0*/  @!P6 BRA `(.L_x_600) ;  /* 0x000000e800b4e947 */ /* 0x000fec0003800000 */
[----:B------:R-:W2:Y:S04]  /*10ac0*/  LDL R238, [R1+0x1b0] ;  /* 0x0001b00001ee7983 */ /* 0x000ea80000100800 */
[----:B------:R-:W4:Y:S04]  /*10ad0*/  LDL.64 R168, [R1+0x2c0] ;  /* 0x0002c00001a87983 */ /* 0x000f280000100a00 */
[----:B------:R-:W4:Y:S01]  /*10ae0*/  LDL.64 R166, [R1+0x10] ;  /* 0x0000100001a67983 */ /* 0x000f220000100a00 */
[----:B-----5:R-:W-:Y:S01]  /*10af0*/  SHF.L.U64.HI R240, R244, 0x7, R245 ;  /* 0x00000007f4f07819 */ /* 0x020fe200000102f5 */
[----:B------:R-:W-:-:S04]  /*10b00*/  DEPBAR.LE SB0, 0x0 ;  /* 0x000080000000791a */ /* 0x000fc80000000000 */
[----:B------:R-:W-:Y:S01]  /*10b10*/  ISETP.GE.AND P0, PT, R152, R153, PT ;  /* 0x000000999800720c */ /* 0x000fe20003f06270 */
[----:B------:R-:W-:Y:S01]  /*10b20*/  IMAD.SHL.U32 R252, R244, 0x80, RZ ;  /* 0x00000080f4fc7824 */ /* 0x000fe200078e00ff */
[----:B------:R-:W-:Y:S05]  /*10b30*/  WARPSYNC.ALL ;  /* 0x0000000000007948 */ /* 0x000fea0003800000 */
[----:B------:R-:W-:Y:S06]  /*10b40*/  BAR.SYNC.DEFER_BLOCKING 0x0 ;  /* 0x0000000000007b1d */ /* 0x000fec0000010000 */
[----:B------:R-:W-:Y:S04]  /*10b50*/  @P0 STS [R195+0x4000], RZ ;  /* 0x004000ffc3000388 */ /* 0x000fe80000000800 */
[----:B------:R-:W-:Y:S04]  /*10b60*/  @P0 STS [R195+0x4004], RZ ;  /* 0x004004ffc3000388 */ /* 0x000fe80000000800 */
[----:B------:R-:W-:Y:S01]  /*10b70*/  @P0 STS.64 [R195+0x4008], RZ ;  /* 0x004008ffc3000388 */ /* 0x000fe20000000a00 */
[----:B--2---:R-:W-:-:S04]  /*10b80*/  VIADD R236, R238, 0xfffffffe ;  /* 0xfffffffeeeec7836 */ /* 0x004fc80000000000 */
[----:B------:R-:W-:Y:S01]  /*10b90*/  IMAD R0, R240, R236, RZ ;  /* 0x000000ecf0007224 */ /* 0x000fe200078e02ff */
[----:B---3--:R-:W-:Y:S01]  /*10ba0*/  SHF.R.S32.HI R4, RZ, 0x1f, R236 ;  /* 0x0000001fff047819 */ /* 0x008fe200000114ec */
[----:B----4-:R-:W-:-:S04]  /*10bb0*/  IMAD.WIDE.U32 R2, R236, R252, R168 ;  /* 0x000000fcec027225 */ /* 0x010fc800078e00a8 */
[----:B------:R-:W-:Y:S01]  /*10bc0*/  IMAD R5, R4, R252, R0 ;  /* 0x000000fc04057224 */ /* 0x000fe200078e0200 */
[----:B------:R-:W-:-:S03]  /*10bd0*/  @!P0 LEA R0, P4, R244, R2, 0x5 ;  /* 0x00000002f4008211 */ /* 0x000fc600078828ff */
[----:B------:R-:W-:Y:S01]  /*10be0*/  IMAD.IADD R3, R3, 0x1, R5 ;  /* 0x0000000103037824 */ /* 0x000fe200078e0205 */
[----:B------:R-:W-:Y:S02]  /*10bf0*/  @!P0 LEA R4, P2, R244, R2, 0x6 ;  /* 0x00000002f4048211 */ /* 0x000fe400078430ff */
[-C--:B------:R-:W-:Y:S02]  /*10c00*/  @!P0 LEA R10, P5, R2, R166.reuse, 0x1 ;  /* 0x000000a6020a8211 */ /* 0x080fe400078a08ff */
[----:B------:R-:W-:Y:S02]  /*10c10*/  @!P0 LEA R8, P3, R0, R166, 0x1 ;  /* 0x000000a600088211 */ /* 0x000fe400078608ff */
[CCC-:B------:R-:W-:Y:S02]  /*10c20*/  @!P0 LEA.HI.X R5, R244.reuse, R3.reuse, R245.reuse, 0x5, P4 ;  /* 0x00000003f4058211 */ /* 0x1c0fe400020f2cf5 */
[----:B------:R-:W-:Y:S02]  /*10c30*/  @!P0 LEA.HI.X R7, R244, R3, R245, 0x6, P2 ;  /* 0x00000003f4078211 */ /* 0x000fe400010f34f5 */
[-CC-:B------:R-:W-:Y:S01]  /*10c40*/  @!P0 LEA.HI.X R11, R2, R167.reuse, R3.reuse, 0x1, P5 ;  /* 0x000000a7020b8211 */ /* 0x180fe200028f0c03 */
[----:B------:R-:W-:Y:S01]  /*10c50*/  @!P0 IMAD.WIDE.U32 R2, R244, 0x60, R2 ;  /* 0x00000060f4028825 */ /* 0x000fe200078e0002 */
[----:B------:R-:W-:-:S02]  /*10c60*/  @!P0 LEA.HI.X R9, R0, R167, R5, 0x1, P3 ;  /* 0x000000a700098211 */ /* 0x000fc400018f0c05 */
[CC--:B------:R-:W-:Y:S01]  /*10c70*/  @!P0 LEA R6, P1, R4.reuse, R166.reuse, 0x1 ;  /* 0x000000a604068211 */ /* 0x0c0fe200078208ff */
[----:B------:R-:W-:Y:S01]  /*10c80*/  @!P0 IMAD R0, R245, 0x60, RZ ;  /* 0x00000060f5008824 */ /* 0x000fe200078e02ff */
[----:B------:R-:W-:Y:S01]  /*10c90*/  @!PT LDS RZ, [RZ] ;  /* 0x00000000fffff984 */ /* 0x000fe20000000800 */
[----:B------:R-:W-:Y:S01]  /*10ca0*/  @!PT LDS RZ, [RZ] ;  /* 0x00000000fffff984 */ /* 0x000fe20000000800 */
[----:B------:R-:W-:Y:S01]  /*10cb0*/  @!PT LDS RZ, [RZ] ;  /* 0x00000000fffff984 */ /* 0x000fe20000000800 */
[----:B------:R-:W-:Y:S02]  /*10cc0*/  @!P0 LDGSTS.E.BYPASS.LTC128B.128 [R195+0x4000], desc[UR4][R10.64] ;  /* 0x040000000ac38fae */ /* 0x000fe4000b901d44 */
[-C--:B------:R-:W-:Y:S01]  /*10cd0*/  @!P0 LEA.HI.X R7, R4, R167.reuse, R7, 0x1, P1 ;  /* 0x000000a704078211 */ /* 0x080fe200008f0c07 */
[----:B------:R-:W-:Y:S01]  /*10ce0*/  @!P0 IMAD.IADD R0, R0, 0x1, R3 ;  /* 0x0000000100008824 */ /* 0x000fe200078e0203 */
[C---:B------:R-:W-:Y:S01]  /*10cf0*/  @!P0 LEA R4, P1, R2.reuse, R166, 0x1 ;  /* 0x000000a602048211 */ /* 0x040fe200078208ff */
[----:B------:R-:W-:Y:S03]  /*10d00*/  @P0 STS.128 [R195+0x4800], RZ ;  /* 0x004800ffc3000388 */ /* 0x000fe60000000c00 */
[----:B------:R-:W-:Y:S01]  /*10d10*/  @!P0 LEA.HI.X R5, R2, R167, R0, 0x1, P1 ;  /* 0x000000a702058211 */ /* 0x000fe200008f0c00 */
        /* <DEDUP_REMOVED lines=14> */
[----:B------:R-:W-:Y:S04]  /*10e00*/  LDSM.16.M88.4 R92, [R136+0x2000] ;  /* 0x00200000885c783b */ /* 0x000fe80000000200 */
[----:B------:R-:W-:Y:S04]  /*10e10*/  LDSM.16.M88.4 R72, [R136+0x3400] ;  /* 0x003400008848783b */ /* 0x000fe80000000200 */
[----:B-1----:R-:W1:Y:S04]  /*10e20*/  LDSM.16.M88.4 R8, [R138+0x1000] ;  /* 0x001000008a08783b */ /* 0x002e680000000200 */
[----:B------:R-:W-:Y:S04]  /*10e30*/  LDSM.16.M88.4 R60, [R137] ;  /* 0x00000000893c783b */ /* 0x000fe80000000200 */
[----:B------:R-:W-:Y:S04]  /*10e40*/  LDSM.16.M88.4 R32, [R137+0x1400] ;  /* 0x001400008920783b */ /* 0x000fe80000000200 */
[----:B------:R-:W3:Y:S04]  /*10e50*/  LDSM.16.M88.4 R68, [R136+0x3800] ;  /* 0x003800008844783b */ /* 0x000ee80000000200 */
[----:B--2---:R-:W2:Y:S04]  /*10e60*/  LDSM.16.M88.4 R4, [R139+0x1000] ;  /* 0x001000008b04783b */ /* 0x004ea80000000200 */
[----:B------:R-:W4:Y:S04]  /*10e70*/  LDSM.16.M88.4 R84, [R136+0x2800] ;  /* 0x002800008854783b */ /* 0x000f280000000200 */
[----:B------:R-:W4:Y:S04]  /*10e80*/  LDSM.16.M88.4 R80, [R136+0x2c00] ;  /* 0x002c00008850783b */ /* 0x000f280000000200 */
[----:B------:R-:W-:Y:S04]  /*10e90*/  LDSM.16.M88.4 R96, [R137+0x1800] ;  /* 0x001800008960783b */ /* 0x000fe80000000200 */
[----:B------:R-:W4:Y:S04]  /*10ea0*/  LDSM.16.M88.4 R64, [R136+0x3c00] ;  /* 0x003c00008840783b */ /* 0x000f280000000200 */
[----:B------:R-:W4:Y:S01]  /*10eb0*/  LDSM.16.M88.4 R88, [R136+0x2400] ;  /* 0x002400008858783b */ /* 0x000f220000000200 */
[C---:B-1----:R-:W-:Y:S03]  /*10ec0*/  HMMA.16816.F32 R124, R8.reuse, R92, RZ ;  /* 0x0000005c087c723c */ /* 0x042fe600000018ff */
[----:B------:R-:W1:Y:S04]  /*10ed0*/  LDSM.16.M88.4 R76, [R136+0x3000] ;  /* 0x00300000884c783b */ /* 0x000e680000000200 */
[----:B------:R-:W1:Y:S01]  /*10ee0*/  LDSM.16.M88.4 R44, [R137+0x800] ;  /* 0x00080000892c783b */ /* 0x000e620000000200 */
[C---:B------:R-:W-:Y:S03]  /*10ef0*/  HMMA.16816.F32 R160, R8.reuse, R72, RZ ;  /* 0x0000004808a0723c */ /* 0x040fe600000018ff */
[----:B------:R-:W1:Y:S03]  /*10f00*/  LDSM.16.M88.4 R40, [R137+0xc00] ;  /* 0x000c00008928783b */ /* 0x000e660000000200 */
[----:B---3--:R-:W-:Y:S01]  /*10f10*/  HMMA.16816.F32 R148, R8, R68, RZ ;  /* 0x000000440894723c */ /* 0x008fe200000018ff */
[----:B------:R-:W3:Y:S04]  /*10f20*/  LDSM.16.M88.4 R100, [R137+0x1c00] ;  /* 0x001c00008964783b */ /* 0x000ee80000000200 */
[----:B------:R-:W3:Y:S04]  /*10f30*/  LDSM.16.M88.4 R36, [R137+0x1000] ;  /* 0x001000008924783b */ /* 0x000ee80000000200 */
[----:B------:R-:W3:Y:S01]  /*10f40*/  LDSM.16.M88.4 R16, [R138] ;  /* 0x000000008a10783b */ /* 0x000ee20000000200 */
[C---:B--2---:R-:W-:Y:S03]  /*10f50*/  HMMA.16816.F32 R200, R4.reuse, R60, R124 ;  /* 0x0000003c04c8723c */ /* 0x044fe6000000187c */
[----:B------:R-:W2:Y:S04]  /*10f60*/  LDSM.16.M88.4 R48, [R137+0x400] ;  /* 0x000400008930783b */ /* 0x000ea80000000200 */
[----:B------:R-:W2:Y:S01]  /*10f70*/  LDSM.16.M88.4 R20, [R139] ;  /* 0x000000008b14783b */ /* 0x000ea20000000200 */
[----:B------:R-:W-:Y:S03]  /*10f80*/  HMMA.16816.F32 R124, R4, R32, R160 ;  /* 0x00000020047c723c */ /* 0x000fe600000018a0 */
[----:B------:R-:W0:Y:S03]  /*10f90*/  LDGDEPBAR ;  /* 0x00000000000079af */ /* 0x000e260000000000 */
[C---:B----4-:R-:W-:Y:S06]  /*10fa0*/  HMMA.16816.F32 R116, R8.reuse, R84, RZ ;  /* 0x000000540874723c */ /* 0x050fec00000018ff */
[C---:B------:R-:W-:Y:S06]  /*10fb0*/  HMMA.16816.F32 R112, R8.reuse, R80, RZ ;  /* 0x000000500870723c */ /* 0x040fec00000018ff */
[----:B------:R-:W-:Y:S06]  /*10fc0*/  HMMA.16816.F32 R140, R8, R64, RZ ;  /* 0x00000040088c723c */ /* 0x000fec00000018ff */
[----:B------:R-:W-:-:S02]  /*10fd0*/  IMAD.MOV.U32 R204, RZ, RZ, R127 ;  /* 0x000000ffffcc7224 */ /* 0x000fc400078e007f */
[----:B------:R-:W-:Y:S01]  /*10fe0*/  IMAD.MOV.U32 R111, RZ, RZ, R124 ;  /* 0x000000ffff6f7224 */ /* 0x000fe200078e007c */
[----:B------:R-:W-:Y:S01]  /*10ff0*/  HMMA.16816.F32 R120, R8, R88, RZ ;  /* 0x000000580878723c */ /* 0x000fe200000018ff */
[----:B------:R-:W-:Y:S01]  /*11000*/  IMAD.MOV.U32 R31, RZ, RZ, R125 ;  /* 0x000000ffff1f7224 */ /* 0x000fe200078e007d */
[----:B------:R-:W-:-:S04]  /*11010*/  DEPBAR.LE SB0, 0x0 ;  /* 0x000080000000791a */ /* 0x000fc80000000000 */
[----:B------:R-:W-:Y:S02]  /*11020*/  IMAD.MOV.U32 R15, RZ, RZ, R126 ;  /* 0x000000ffff0f7224 */ /* 0x000fe400078e007e */
[----:B------:R-:W-:Y:S06]  /*11030*/  HMMA.16816.F32 R124, R4, R96, R148 ;  /* 0x00000060047c723c */ /* 0x000fec0000001894 */
[C---:B-1----:R-:W-:Y:S06]  /*11040*/  HMMA.16816.F32 R104, R8.reuse, R76, RZ ;  /* 0x0000004c0868723c */ /* 0x042fec00000018ff */
        /* <DEDUP_REMOVED lines=8> */
[C---:B------:R-:W-:Y:S06]  /*110d0*/  HMMA.16816.F32 R212, R4.reuse, R44, R116 ;  /* 0x0000002c04d4723c */ /* 0x040fec0000001874 */
[----:B------:R-:W-:Y:S01]  /*110e0*/  HMMA.16816.F32 R8, R4, R40, R112 ;  /* 0x000000280408723c */ /* 0x000fe20000001870 */
[----:B------:R-:W-:-:S02]  /*110f0*/  IMAD.MOV.U32 R150, RZ, RZ, R126 ;  /* 0x000000ffff967224 */ /* 0x000fc400078e007e */
[----:B------:R-:W-:Y:S02]  /*11100*/  IMAD.MOV.U32 R149, RZ, RZ, R125 ;  /* 0x000000ffff957224 */ /* 0x000fe400078e007d */
[----:B------:R-:W-:Y:S02]  /*11110*/  IMAD.MOV.U32 R148, RZ, RZ, R124 ;  /* 0x000000ffff947224 */ /* 0x000fe400078e007c */
[----:B------:R-:W-:Y:S02]  /*11120*/  IMAD.MOV.U32 R59, RZ, RZ, R127 ;  /* 0x000000ffff3b7224 */ /* 0x000fe400078e007f */
[----:B---3--:R-:W-:Y:S09]  /*11130*/  HMMA.16816.F32 R124, R4, R100, R140 ;  /* 0x00000064047c723c */ /* 0x008ff2000000188c */
[----:B------:R-:W-:-:S06]  /*11140*/  IMAD.MOV.U32 R0, RZ, RZ, R214 ;  /* 0x000000ffff007224 */ /* 0x000fcc00078e00d6 */
[----:B------:R-:W-:Y:S02]  /*11150*/  IMAD.MOV.U32 R214, RZ, RZ, R11 ;  /* 0x000000ffffd67224 */ /* 0x000fe400078e000b */
[----:B------:R-:W-:Y:S02]  /*11160*/  IMAD.MOV.U32 R132, RZ, RZ, R8 ;  /* 0x000000ffff847224 */ /* 0x000fe400078e0008 */
[----:B------:R-:W-:Y:S02]  /*11170*/  IMAD.MOV.U32 R110, RZ, RZ, R10 ;  /* 0x000000ffff6e7224 */ /* 0x000fe400078e000a */
[----:B------:R-:W-:Y:S02]  /*11180*/  IMAD.MOV.U32 R194, RZ, RZ, R9 ;  /* 0x000000ffffc27224 */ /* 0x000fe400078e0009 */
[----:B------:R-:W-:Y:S01]  /*11190*/  HMMA.16816.F32 R8, R4, R36, R104 ;  /* 0x000000240408723c */ /* 0x000fe20000001868 */
[----:B------:R-:W-:Y:S02]  /*111a0*/  IMAD.MOV.U32 R2, RZ, RZ, R213 ;  /* 0x000000ffff027224 */ /* 0x000fe400078e00d5 */
[----:B------:R-:W-:-:S02]  /*111b0*/  IMAD.MOV.U32 R140, RZ, RZ, R127 ;  /* 0x000000ffff8c7224 */ /* 0x000fc400078e007f */
[----:B------:R-:W-:Y:S01]  /*111c0*/  IMAD.MOV.U32 R213, RZ, RZ, R126 ;  /* 0x000000ffffd57224 */ /* 0x000fe200078e007e */
[----:B------:R-:W-:Y:S01]  /*111d0*/  HMMA.16816.F32 R104, R16, R80, RZ ;  /* 0x000000501068723c */ /* 0x000fe200000018ff */
[----:B------:R-:W-:Y:S02]  /*111e0*/  IMAD.MOV.U32 R154, RZ, RZ, R125 ;  /* 0x000000ffff9a7224 */ /* 0x000fe400078e007d */
[----:B------:R-:W-:-:S03]  /*111f0*/  IMAD.MOV.U32 R14, RZ, RZ, R124 ;  /* 0x000000ffff0e7224 */ /* 0x000fc600078e007c */
[C---:B--2---:R-:W-:Y:S06]  /*11200*/  HMMA.16816.F32 R208, R4.reuse, R48, R120 ;  /* 0x0000003004d0723c */ /* 0x044fec0000001878 */
        /* <DEDUP_REMOVED lines=8> */
[----:B------:R-:W-:-:S02]  /*11290*/  IMAD.MOV.U32 R3, RZ, RZ, R215 ;  /* 0x000000ffff037224 */ /* 0x000fc400078e00d7 */
[----:B------:R-:W-:Y:S02]  /*112a0*/  IMAD.MOV.U32 R215, RZ, RZ, R9 ;  /* 0x000000ffffd77224 */ /* 0x000fe400078e0009 */
[----:B------:R-:W-:Y:S02]  /*112b0*/  IMAD.MOV.U32 R205, RZ, RZ, R11 ;  /* 0x000000ffffcd7224 */ /* 0x000fe400078e000b */
[----:B------:R-:W-:Y:S02]  /*112c0*/  IMAD.MOV.U32 R30, RZ, RZ, R10 ;  /* 0x000000ffff1e7224 */ /* 0x000fe400078e000a */
[----:B------:R-:W-:Y:S02]  /*112d0*/  IMAD.MOV.U32 R187, RZ, RZ, R8 ;  /* 0x000000ffffbb7224 */ /* 0x000fe400078e0008 */
[C---:B------:R-:W-:Y:S06]  /*112e0*/  HMMA.16816.F32 R8, R16.reuse, R76, RZ ;  /* 0x0000004c1008723c */ /* 0x040fec00000018ff */
[----:B------:R-:W-:Y:S06]  /*112f0*/  HMMA.16816.F32 R120, R16, R92, RZ ;  /* 0x0000005c1078723c */ /* 0x000fec00000018ff */
[----:B------:R-:W-:Y:S01]  /*11300*/  HMMA.16816.F32 R128, R20, R40, R104 ;  /* 0x000000281480723c */ /* 0x000fe20000001868 */
[----:B------:R-:W-:-:S02]  /*11310*/  IMAD.MOV.U32 R252, RZ, RZ, R4 ;  /* 0x000000fffffc7224 */ /* 0x000fc400078e0004 */
[----:B------:R-:W-:-:S03]  /*11320*/  IMAD.MOV.U32 R249, RZ, RZ, R6 ;  /* 0x000000fffff97224 */ /* 0x000fc600078e0006 */
[----:B------:R-:W-:Y:S01]  /*11330*/  HMMA.16816.F32 R92, R16, R94, RZ ;  /* 0x0000005e105c723c */ /* 0x000fe200000018ff */
[----:B------:R-:W-:Y:S02]  /*11340*/  IMAD.MOV.U32 R248, RZ, RZ, R5 ;  /* 0x000000fffff87224 */ /* 0x000fe400078e0005 */
[----:B------:R-:W-:-:S03]  /*11350*/  IMAD.MOV.U32 R240, RZ, RZ, R7 ;  /* 0x000000fffff07224 */ /* 0x000fc600078e0007 */
[C---:B------:R-:W-:Y:S06]  /*11360*/  HMMA.16816.F32 R104, R16.reuse, R78, RZ ;  /* 0x0000004e1068723c */ /* 0x040fec00000018ff */
[C---:B------:R-:W-:Y:S06]  /*11370*/  HMMA.16816.F32 R76, R16.reuse, R72, RZ ;  /* 0x00000048104c723c */ /* 0x040fec00000018ff */
[C---:B------:R-:W-:Y:S06]  /*11380*/  HMMA.16816.F32 R4, R16.reuse, R64, RZ ;  /* 0x000000401004723c */ /* 0x040fec00000018ff */
[C---:B------:R-:W-:Y:S06]  /*11390*/  HMMA.16816.F32 R80, R16.reuse, R82, RZ ;  /* 0x000000521050723c */ /* 0x040fec00000018ff */
[----:B------:R-:W-:Y:S06]  /*113a0*/  HMMA.16816.F32 R116, R16, R88, RZ ;  /* 0x000000581074723c */ /* 0x000fec00000018ff */
[----:B------:R-:W-:Y:S06]  /*113b0*/  HMMA.16816.F32 R144, R20, R36, R8 ;  /* 0x000000241490723c */ /* 0x000fec0000001808 */
[C---:B------:R-:W-:Y:S06]  /*113c0*/  HMMA.16816.F32 R88, R16.reuse, R90, RZ ;  /* 0x0000005a1058723c */ /* 0x040fec00000018ff */
[----:B------:R-:W-:Y:S06]  /*113d0*/  HMMA.16816.F32 R8, R16, R68, RZ ;  /* 0x000000441008723c */ /* 0x000fec00000018ff */
[----:B------:R-:W-:Y:S01]  /*113e0*/  HMMA.16816.F32 R120, R20, R60, R120 ;  /* 0x0000003c1478723c */ /* 0x000fe20000001878 */
[----:B------:R-:W-:-:S02]  /*113f0*/  IMAD.MOV.U32 R141, RZ, RZ, R126 ;  /* 0x000000ffff8d7224 */ /* 0x000fc400078e007e */
[----:B------:R-:W-:Y:S02]  /*11400*/  IMAD.MOV.U32 R58, RZ, RZ, R124 ;  /* 0x000000ffff3a7224 */ /* 0x000fe400078e007c */
[----:B------:R-:W-:Y:S01]  /*11410*/  IMAD.MOV.U32 R159, RZ, RZ, R125 ;  /* 0x000000ffff9f7224 */ /* 0x000fe200078e007d */
[----:B------:R-:W-:Y:S01]  /*11420*/  HMMA.16816.F32 R112, R16, R84, RZ ;  /* 0x000000541070723c */ /* 0x000fe200000018ff */
[----:B------:R-:W-:Y:S02]  /*11430*/  IMAD.MOV.U32 R158, RZ, RZ, R127 ;  /* 0x000000ffff9e7224 */ /* 0x000fe400078e007f */
[----:B------:R-:W-:-:S03]  /*11440*/  IMAD.MOV.U32 R64, RZ, RZ, R148 ;  /* 0x000000ffff407224 */ /* 0x000fc600078e0094 */
[C---:B------:R-:W-:Y:S06]  /*11450*/  HMMA.16816.F32 R84, R16.reuse, R86, RZ ;  /* 0x000000561054723c */ /* 0x040fec00000018ff */
[C---:B------:R-:W-:Y:S06]  /*11460*/  HMMA.16816.F32 R72, R16.reuse, R74, RZ ;  /* 0x0000004a1048723c */ /* 0x040fec00000018ff */
[----:B------:R-:W-:Y:S06]  /*11470*/  HMMA.16816.F32 R68, R16, R70, RZ ;  /* 0x000000461044723c */ /* 0x000fec00000018ff */
[----:B------:R-:W-:Y:S06]  /*11480*/  HMMA.16816.F32 R60, R20, R62, R92 ;  /* 0x0000003e143c723c */ /* 0x000fec000000185c */
[----:B------:R-:W-:Y:S06]  /*11490*/  HMMA.16816.F32 R16, R16, R66, RZ ;  /* 0x000000421010723c */ /* 0x000fec00000018ff */
[----:B------:R-:W-:Y:S01]  /*114a0*/  HMMA.16816.F32 R124, R20, R32, R76 ;  /* 0x00000020147c723c */ /* 0x000fe2000000184c */
[----:B------:R-:W-:-:S06]  /*114b0*/  IMAD.MOV.U32 R66, RZ, RZ, R149 ;  /* 0x000000ffff427224 */ /* 0x000fcc00078e0095 */
[----:B------:R-:W-:Y:S02]  /*114c0*/  IMAD.MOV.U32 R78, RZ, RZ, R150 ;  /* 0x000000ffff4e7224 */ /* 0x000fe400078e0096 */
[C---:B------:R-:W-:Y:S06]  /*114d0*/  HMMA.16816.F32 R148, R20.reuse, R100, R4 ;  /* 0x000000641494723c */ /* 0x040fec0000001804 */
[C---:B------:R-:W-:Y:S06]  /*114e0*/  HMMA.16816.F32 R4, R20.reuse, R42, R80 ;  /* 0x0000002a1404723c */ /* 0x040fec0000001850 */
[----:B------:R-:W-:Y:S01]  /*114f0*/  HMMA.16816.F32 R116, R20, R48, R116 ;  /* 0x000000301474723c */ /* 0x000fe20000001874 */
[----:B------:R-:W-:-:S02]  /*11500*/  IMAD.MOV.U32 R81, RZ, RZ, R0 ;  /* 0x000000ffff517224 */ /* 0x000fc400078e0000 */
[----:B------:R-:W-:Y:S02]  /*11510*/  IMAD R0, R236, 0x80, R192 ;  /* 0x00000080ec007824 */ /* 0x000fe400078e02c0 */
[----:B------:R-:W-:Y:S02]  /*11520*/  IMAD.MOV.U32 R100, RZ, RZ, R3 ;  /* 0x000000ffff647224 */ /* 0x000fe400078e0003 */
[C---:B------:R-:W-:Y:S01]  /*11530*/  VIADD R41, R0.reuse, 0x1 ;  /* 0x0000000100297836 */ /* 0x040fe20000000000 */
[----:B------:R-:W-:Y:S01]  /*11540*/  I2FP.F32.S32 R3, R0 ;  /* 0x0000000000037245 */ /* 0x000fe20000201400 */
[----:B------:R-:W-:Y:S01]  /*11550*/  IMAD.MOV.U32 R32, RZ, RZ, R141 ;  /* 0x000000ffff207224 */ /* 0x000fe200078e008d */
[C---:B------:R-:W-:Y:S01]  /*11560*/  HMMA.16816.F32 R48, R20.reuse, R50, R88 ;  /* 0x000000321430723c */ /* 0x040fe20000001858 */
[----:B------:R-:W-:Y:S02]  /*11570*/  IMAD.MOV.U32 R65, RZ, RZ, R140 ;  /* 0x000000ffff417224 */ /* 0x000fe400078e008c */
[----:B------:R-:W-:Y:S01]  /*11580*/  IMAD.MOV.U32 R95, RZ, RZ, R2 ;  /* 0x000000ffff5f7224 */ /* 0x000fe200078e0002 */
[----:B------:R-:W-:Y:S01]  /*11590*/  I2FP.F32.S32 R2, R41 ;  /* 0x0000002900027245 */ /* 0x000fe20000201400 */
[----:B------:R-:W-:Y:S01]  /*115a0*/  VIADD R40, R0, 0x8 ;  /* 0x0000000800287836 */ /* 0x000fe20000000000 */
[----:B------:R-:W-:Y:S01]  /*115b0*/  HMMA.16816.F32 R140, R20, R96, R8 ;  /* 0x00000060148c723c */ /* 0x000fe20000001808 */
[----:B------:R-:W-:-:S02]  /*115c0*/  IMAD.MOV.U32 R77, RZ, RZ, R132 ;  /* 0x000000ffff4d7224 */ /* 0x000fc400078e0084 */
[CC--:B------:R-:W-:Y:S01]  /*115d0*/  FFMA.FTZ R94, R3.reuse, R182.reuse, R120 ;  /* 0x000000b6035e7223 */ /* 0x0c0fe20000010078 */
[CC--:B------:R-:W-:Y:S02]  /*115e0*/  FFMA.FTZ R132, R3.reuse, R182.reuse, R122 ;  /* 0x000000b603847223 */ /* 0x0c0fe4000001007a */
[----:B------:R-:W-:Y:S01]  /*115f0*/  HMMA.16816.F32 R8, R20, R38, R104 ;  /* 0x000000261408723c */ /* 0x000fe20000001868 */
[CC--:B------:R-:W-:Y:S01]  /*11600*/  FFMA.FTZ R234, R3.reuse, R182.reuse, R200 ;  /* 0x000000b603ea7223 */ /* 0x0c0fe200000100c8 */
[----:B------:R-:W-:Y:S01]  /*11610*/  FFMA.FTZ R231, R3, R182, R202 ;  /* 0x000000b603e77223 */ /* 0x000fe200000100ca */
[----:B------:R-:W-:-:S04]  /*11620*/  I2FP.F32.S32 R3, R40 ;  /* 0x0000002800037245 */ /* 0x000fc80000201400 */
[----:B------:R-:W-:Y:S02]  /*11630*/  VIADD R39, R0, 0x9 ;  /* 0x0000000900277836 */ /* 0x000fe40000000000 */
[CC--:B------:R-:W-:Y:S01]  /*11640*/  FFMA.FTZ R93, R2.reuse, R182.reuse, R121 ;  /* 0x000000b6025d7223 */ /* 0x0c0fe20000010079 */
[CC--:B------:R-:W-:Y:S01]  /*11650*/  FFMA.FTZ R123, R2.reuse, R182.reuse, R123 ;  /* 0x000000b6027b7223 */ /* 0x0c0fe2000001007b */
[CC--:B------:R-:W-:Y:S01]  /*11660*/  FFMA.FTZ R230, R2.reuse, R182.reuse, R201 ;  /* 0x000000b602e67223 */ /* 0x0c0fe200000100c9 */
[-C--:B------:R-:W-:Y:S01]  /*11670*/  FFMA.FTZ R222, R2, R182.reuse, R203 ;  /* 0x000000b602de7223 */ /* 0x080fe200000100cb */
[C---:B------:R-:W-:Y:S01]  /*11680*/  VIADD R38, R0.reuse, 0x10 ;  /* 0x0000001000267836 */ /* 0x040fe20000000000 */
[----:B------:R-:W-:Y:S01]  /*11690*/  I2FP.F32.S32 R2, R39 ;  /* 0x0000002700027245 */ /* 0x000fe20000201400 */
[----:B------:R-:W-:Y:S02]  /*116a0*/  VIADD R37, R0, 0x11 ;  /* 0x0000001100257836 */ /* 0x000fe40000000000 */
[CC--:B------:R-:W-:Y:S01]  /*116b0*/  FFMA.FTZ R227, R3.reuse, R182.reuse, R188 ;  /* 0x000000b603e37223 */ /* 0x0c0fe200000100bc */
[CC--:B------:R-:W-:Y:S01]  /*116c0*/  FFMA.FTZ R92, R3.reuse, R182.reuse, R60 ;  /* 0x000000b6035c7223 */ /* 0x0c0fe2000001003c */
[CC--:B------:R-:W-:Y:S01]  /*116d0*/  FFMA.FTZ R122, R3.reuse, R182.reuse, R62 ;  /* 0x000000b6037a7223 */ /* 0x0c0fe2000001003e */
[----:B------:R-:W-:Y:S01]  /*116e0*/  FFMA.FTZ R221, R3, R182, R190 ;  /* 0x000000b603dd7223 */ /* 0x000fe200000100be */
[C---:B------:R-:W-:Y:S01]  /*116f0*/  HMMA.16816.F32 R112, R20.reuse, R44, R112 ;  /* 0x0000002c1470723c */ /* 0x040fe20000001870 */
[----:B------:R-:W-:Y:S01]  /*11700*/  I2FP.F32.S32 R3, R38 ;  /* 0x0000002600037245 */ /* 0x000fe20000201400 */
[CC--:B------:R-:W-:Y:S01]  /*11710*/  FFMA.FTZ R91, R2.reuse, R182.reuse, R61 ;  /* 0x000000b6025b7223 */ /* 0x0c0fe2000001003d */
[CC--:B------:R-:W-:Y:S01]  /*11720*/  FFMA.FTZ R121, R2.reuse, R182.reuse, R63 ;  /* 0x000000b602797223 */ /* 0x0c0fe2000001003f */
[CC--:B------:R-:W-:Y:S01]  /*11730*/  FFMA.FTZ R220, R2.reuse, R182.reuse, R189 ;  /* 0x000000b602dc7223 */ /* 0x0c0fe200000100bd */
[-C--:B------:R-:W-:Y:S01]  /*11740*/  FFMA.FTZ R218, R2, R182.reuse, R191 ;  /* 0x000000b602da7223 */ /* 0x080fe200000100bf */
[----:B------:R-:W-:Y:S01]  /*11750*/  HMMA.16816.F32 R44, R20, R46, R84 ;  /* 0x0000002e142c723c */ /* 0x000fe20000001854 */
[----:B------:R-:W-:Y:S01]  /*11760*/  I2FP.F32.S32 R2, R37 ;  /* 0x0000002500027245 */ /* 0x000fe20000201400 */
[----:B------:R-:W-:-:S04]  /*11770*/  FFMA.FTZ R90, R3, R182, R116 ;  /* 0x000000b6035a7223 */ /* 0x000fc80000010074 */
[----:B------:R-:W-:Y:S01]  /*11780*/  HMMA.16816.F32 R84, R20, R34, R72 ;  /* 0x000000221454723c */ /* 0x000fe20000001848 */
[-C--:B------:R-:W-:Y:S01]  /*11790*/  FFMA.FTZ R116, R3, R182.reuse, R118 ;  /* 0x000000b603747223 */ /* 0x080fe20000010076 */
[CC--:B------:R-:W-:Y:S01]  /*117a0*/  FFMA.FTZ R89, R2.reuse, R182.reuse, R117 ;  /* 0x000000b602597223 */ /* 0x0c0fe20000010075 */
[----:B------:R-:W-:-:S04]  /*117b0*/  FFMA.FTZ R118, R2, R182, R119 ;  /* 0x000000b602767223 */ /* 0x000fc80000010077 */
[----:B------:R-:W-:Y:S02]  /*117c0*/  VIADD R35, R0, 0x19 ;  /* 0x0000001900237836 */ /* 0x000fe40000000000 */
[CC--:B------:R-:W-:Y:S01]  /*117d0*/  FFMA.FTZ R157, R2.reuse, R182.reuse, R209 ;  /* 0x000000b6029d7223 */ /* 0x0c0fe200000100d1 */
[-C--:B------:R-:W-:Y:S01]  /*117e0*/  FFMA.FTZ R156, R2, R182.reuse, R211 ;  /* 0x000000b6029c7223 */ /* 0x080fe200000100d3 */
[C---:B------:R-:W-:Y:S01]  /*117f0*/  VIADD R36, R0.reuse, 0x18 ;  /* 0x0000001800247836 */ /* 0x040fe20000000000 */
[----:B------:R-:W-:Y:S01]  /*11800*/  I2FP.F32.S32 R2, R35 ;  /* 0x0000002300027245 */ /* 0x000fe20000201400 */
[----:B------:R-:W-:Y:S02]  /*11810*/  VIADD R33, R0, 0x21 ;  /* 0x0000002100217836 */ /* 0x000fe40000000000 */
[CC--:B------:R-:W-:Y:S01]  /*11820*/  FFMA.FTZ R217, R3.reuse, R182.reuse, R208 ;  /* 0x000000b603d97223 */ /* 0x0c0fe200000100d0 */
[----:B------:R-:W-:Y:S02]  /*11830*/  IMAD.MOV.U32 R101, RZ, RZ, R213 ;  /* 0x000000ffff657224 */ /* 0x000fe400078e00d5 */
[----:B------:R-:W-:Y:S01]  /*11840*/  FFMA.FTZ R216, R3, R182, R210 ;  /* 0x000000b603d87223 */ /* 0x000fe200000100d2 */
[----:B------:R-:W-:Y:S01]  /*11850*/  IMAD.MOV.U32 R67, RZ, RZ, R154 ;  /* 0x000000ffff437224 */ /* 0x000fe200078e009a */
[----:B------:R-:W-:Y:S01]  /*11860*/  I2FP.F32.S32 R3, R36 ;  /* 0x0000002400037245 */ /* 0x000fe20000201400 */
[CC--:B------:R-:W-:Y:S01]  /*11870*/  FFMA.FTZ R83, R2.reuse, R182.reuse, R49 ;  /* 0x000000b602537223 */ /* 0x0c0fe20000010031 */
[CC--:B------:R-:W-:Y:S01]  /*11880*/  FFMA.FTZ R119, R2.reuse, R182.reuse, R51 ;  /* 0x000000b602777223 */ /* 0x0c0fe20000010033 */
[CC--:B------:R-:W-:Y:S01]  /*11890*/  FFMA.FTZ R154, R2.reuse, R182.reuse, R177 ;  /* 0x000000b6029a7223 */ /* 0x0c0fe200000100b1 */
[----:B------:R-:W-:Y:S01]  /*118a0*/  FFMA.FTZ R213, R2, R182, R179 ;  /* 0x000000b602d57223 */ /* 0x000fe200000100b3 */
[----:B------:R-:W-:Y:S01]  /*118b0*/  VIADD R34, R0, 0x20 ;  /* 0x0000002000227836 */ /* 0x000fe20000000000 */
[----:B------:R-:W-:Y:S01]  /*118c0*/  I2FP.F32.S32 R2, R33 ;  /* 0x0000002100027245 */ /* 0x000fe20000201400 */
[----:B------:R-:W-:-:S02]  /*118d0*/  IMAD.MOV.U32 R79, RZ, RZ, R215 ;  /* 0x000000ffff4f7224 */ /* 0x000fc400078e00d7 */
[CC--:B------:R-:W-:Y:S01]  /*118e0*/  FFMA.FTZ R215, R3.reuse, R182.reuse, R176 ;  /* 0x000000b603d77223 */ /* 0x0c0fe200000100b0 */
[----:B------:R-:W-:Y:S02]  /*118f0*/  IMAD.MOV.U32 R76, RZ, RZ, R214 ;  /* 0x000000ffff4c7224 */ /* 0x000fe400078e00d6 */
[CC--:B------:R-:W-:Y:S01]  /*11900*/  FFMA.FTZ R88, R3.reuse, R182.reuse, R48 ;  /* 0x000000b603587223 */ /* 0x0c0fe20000010030 */
[CC--:B------:R-:W-:Y:S01]  /*11910*/  FFMA.FTZ R120, R3.reuse, R182.reuse, R50 ;  /* 0x000000b603787223 */ /* 0x0c0fe20000010032 */
[----:B------:R-:W-:Y:S01]  /*11920*/  FFMA.FTZ R214, R3, R182, R178 ;  /* 0x000000b603d67223 */ /* 0x000fe200000100b2 */
[----:B------:R-:W-:Y:S01]  /*11930*/  I2FP.F32.S32 R3, R34 ;  /* 0x0000002200037245 */ /* 0x000fe20000201400 */
[----:B------:R-:W-:Y:S01]  /*11940*/  FFMA.FTZ R210, R2, R182, R95 ;  /* 0x000000b602d27223 */ /* 0x000fe2000001005f */
[----:B------:R-:W-:Y:S02]  /*11950*/  IMAD.MOV.U32 R95, RZ, RZ, R32 ;  /* 0x000000ffff5f7224 */ /* 0x000fe400078e0020 */
[----:B------:R-:W-:-:S02]  /*11960*/  VIADD R32, R0, 0x28 ;  /* 0x0000002800207836 */ /* 0x000fc40000000000 */
[-C--:B------:R-:W-:Y:S01]  /*11970*/  FFMA.FTZ R211, R3, R182.reuse, R81 ;  /* 0x000000b603d37223 */ /* 0x080fe20000010051 */
[CC--:B------:R-:W-:Y:S01]  /*11980*/  FFMA.FTZ R81, R2.reuse, R182.reuse, R113 ;  /* 0x000000b602517223 */ /* 0x0c0fe20000010071 */
[CC--:B------:R-:W-:Y:S01]  /*11990*/  FFMA.FTZ R115, R2.reuse, R182.reuse, R115 ;  /* 0x000000b602737223 */ /* 0x0c0fe20000010073 */
[----:B------:R-:W-:Y:S01]  /*119a0*/  FFMA.FTZ R208, R2, R182, R100 ;  /* 0x000000b602d07223 */ /* 0x000fe20000010064 */
[----:B------:R-:W-:Y:S01]  /*119b0*/  IMAD.MOV.U32 R42, RZ, RZ, R31 ;  /* 0x000000ffff2a7224 */ /* 0x000fe200078e001f */
[----:B------:R-:W-:Y:S01]  /*119c0*/  I2FP.F32.S32 R2, R32 ;  /* 0x0000002000027245 */ /* 0x000fe20000201400 */
[----:B------:R-:W-:Y:S02]  /*119d0*/  VIADD R31, R0, 0x29 ;  /* 0x00000029001f7836 */ /* 0x000fe40000000000 */
[----:B------:R-:W-:Y:S02]  /*119e0*/  IMAD.MOV.U32 R75, RZ, RZ, R205 ;  /* 0x000000ffff4b7224 */ /* 0x000fe400078e00cd */
[CC--:B------:R-:W-:Y:S01]  /*119f0*/  FFMA.FTZ R209, R2.reuse, R182.reuse, R172 ;  /* 0x000000b602d17223 */ /* 0x0c0fe200000100ac */
[CC--:B------:R-:W-:Y:S01]  /*11a00*/  FFMA.FTZ R80, R2.reuse, R182.reuse, R44 ;  /* 0x000000b602507223 */ /* 0x0c0fe2000001002c */
[CC--:B------:R-:W-:Y:S01]  /*11a10*/  FFMA.FTZ R113, R2.reuse, R182.reuse, R46 ;  /* 0x000000b602717223 */ /* 0x0c0fe2000001002e */
[----:B------:R-:W-:Y:S01]  /*11a20*/  FFMA.FTZ R205, R2, R182, R174 ;  /* 0x000000b602cd7223 */ /* 0x000fe200000100ae */
[----:B------:R-:W-:Y:S01]  /*11a30*/  IMAD.MOV.U32 R100, RZ, RZ, R30 ;  /* 0x000000ffff647224 */ /* 0x000fe200078e001e */
[----:B------:R-:W-:Y:S01]  /*11a40*/  I2FP.F32.S32 R2, R31 ;  /* 0x0000001f00027245 */ /* 0x000fe20000201400 */
[----:B------:R-:W-:-:S02]  /*11a50*/  VIADD R30, R0, 0x30 ;  /* 0x00000030001e7836 */ /* 0x000fc40000000000 */
[-C--:B------:R-:W-:Y:S01]  /*11a60*/  FFMA.FTZ R82, R3, R182.reuse, R112 ;  /* 0x000000b603527223 */ /* 0x080fe20000010070 */
[----:B------:R-:W-:Y:S02]  /*11a70*/  IMAD.MOV.U32 R73, RZ, RZ, R79 ;  /* 0x000000ffff497224 */ /* 0x000fe400078e004f */
[----:B------:R-:W-:Y:S02]  /*11a80*/  IMAD.MOV.U32 R43, RZ, RZ, R204 ;  /* 0x000000ffff2b7224 */ /* 0x000fe400078e00cc */
[CC--:B------:R-:W-:Y:S01]  /*11a90*/  FFMA.FTZ R79, R2.reuse, R182.reuse, R45 ;  /* 0x000000b6024f7223 */ /* 0x0c0fe2000001002d */
[CC--:B------:R-:W-:Y:S01]  /*11aa0*/  FFMA.FTZ R112, R2.reuse, R182.reuse, R47 ;  /* 0x000000b602707223 */ /* 0x0c0fe2000001002f */
[CC--:B------:R-:W-:Y:S01]  /*11ab0*/  FFMA.FTZ R204, R2.reuse, R182.reuse, R173 ;  /* 0x000000b602cc7223 */ /* 0x0c0fe200000100ad */
[----:B------:R-:W-:Y:S01]  /*11ac0*/  FFMA.FTZ R203, R2, R182, R175 ;  /* 0x000000b602cb7223 */ /* 0x000fe200000100af */
[----:B------:R-:W-:Y:S01]  /*11ad0*/  HMMA.16816.F32 R96, R20, R98, R68 ;  /* 0x000000621460723c */ /* 0x000fe20000001844 */
[----:B------:R-:W-:Y:S01]  /*11ae0*/  I2FP.F32.S32 R2, R30 ;  /* 0x0000001e00027245 */ /* 0x000fe20000201400 */
[----:B------:R-:W-:-:S04]  /*11af0*/  IMAD.MOV.U32 R72, RZ, RZ, R76 ;  /* 0x000000ffff487224 */ /* 0x000fc800078e004c */
[----:B------:R-:W-:Y:S01]  /*11b00*/  HMMA.16816.F32 R104, R20, R102, R16 ;  /* 0x000000661468723c */ /* 0x000fe20000001810 */
[----:B------:R-:W-:Y:S02]  /*11b10*/  IMAD.MOV.U32 R74, RZ, RZ, R78 ;  /* 0x000000ffff4a7224 */ /* 0x000fe400078e004e */
[----:B------:R-:W-:Y:S01]  /*11b20*/  FFMA.FTZ R78, R2, R182, R128 ;  /* 0x000000b6024e7223 */ /* 0x000fe20000010080 */
[----:B------:R-:W-:-:S03]  /*11b30*/  IMAD.MOV.U32 R76, RZ, RZ, R111 ;  /* 0x000000ffff4c7224 */ /* 0x000fc600078e006f */
[----:B------:R-:W-:Y:S02]  /*11b40*/  VIADD R23, R0, 0x31 ;  /* 0x0000003100177836 */ /* 0x000fe40000000000 */
[CC--:B------:R-:W-:Y:S01]  /*11b50*/  FFMA.FTZ R111, R2.reuse, R182.reuse, R130 ;  /* 0x000000b6026f7223 */ /* 0x0c0fe20000010082 */
[CC--:B------:R-:W-:Y:S01]  /*11b60*/  FFMA.FTZ R202, R2.reuse, R182.reuse, R77 ;  /* 0x000000b602ca7223 */ /* 0x0c0fe2000001004d */
[----:B------:R-:W-:Y:S01]  /*11b70*/  FFMA.FTZ R200, R2, R182, R110 ;  /* 0x000000b602c87223 */ /* 0x000fe2000001006e */
[C---:B------:R-:W-:Y:S01]  /*11b80*/  VIADD R22, R0.reuse, 0x38 ;  /* 0x0000003800167836 */ /* 0x040fe20000000000 */
[----:B------:R-:W-:Y:S01]  /*11b90*/  I2FP.F32.S32 R2, R23 ;  /* 0x0000001700027245 */ /* 0x000fe20000201400 */
[----:B------:R-:W-:-:S04]  /*11ba0*/  VIADD R21, R0, 0x39 ;  /* 0x0000003900157836 */ /* 0x000fc80000000000 */
[CC--:B------:R-:W-:Y:S01]  /*11bb0*/  FFMA.FTZ R77, R2.reuse, R182.reuse, R129 ;  /* 0x000000b6024d7223 */ /* 0x0c0fe20000010081 */
[CC--:B------:R-:W-:Y:S01]  /*11bc0*/  FFMA.FTZ R110, R2.reuse, R182.reuse, R131 ;  /* 0x000000b6026e7223 */ /* 0x0c0fe20000010083 */
[CC--:B------:R-:W-:Y:S01]  /*11bd0*/  FFMA.FTZ R194, R2.reuse, R182.reuse, R194 ;  /* 0x000000b602c27223 */ /* 0x0c0fe200000100c2 */
[----:B------:R-:W-:Y:S01]  /*11be0*/  FFMA.FTZ R191, R2, R182, R72 ;  /* 0x000000b602bf7223 */ /* 0x000fe20000010048 */
[----:B------:R-:W-:Y:S01]  /*11bf0*/  I2FP.F32.S32 R2, R22 ;  /* 0x0000001600027245 */ /* 0x000fe20000201400 */
[----:B------:R-:W-:Y:S02]  /*11c00*/  IMAD.MOV.U32 R69, RZ, RZ, R76 ;  /* 0x000000ffff457224 */ /* 0x000fe400078e004c */
[----:B------:R-:W-:Y:S02]  /*11c10*/  VIADD R20, R0, 0x40 ;  /* 0x0000004000147836 */ /* 0x000fe40000000000 */
[CC--:B------:R-:W-:Y:S01]  /*11c20*/  FFMA.FTZ R201, R2.reuse, R182.reuse, R168 ;  /* 0x000000b602c97223 */ /* 0x0c0fe200000100a8 */
[CC--:B------:R-:W-:Y:S01]  /*11c30*/  FFMA.FTZ R76, R2.reuse, R182.reuse, R4 ;  /* 0x000000b6024c7223 */ /* 0x0c0fe20000010004 */
[CC--:B------:R-:W-:Y:S01]  /*11c40*/  FFMA.FTZ R103, R2.reuse, R182.reuse, R6 ;  /* 0x000000b602677223 */ /* 0x0c0fe20000010006 */
[----:B------:R-:W-:Y:S01]  /*11c50*/  FFMA.FTZ R190, R2, R182, R170 ;  /* 0x000000b602be7223 */ /* 0x000fe200000100aa */
[----:B------:R-:W-:Y:S01]  /*11c60*/  I2FP.F32.S32 R2, R21 ;  /* 0x0000001500027245 */ /* 0x000fe20000201400 */
[----:B------:R-:W-:-:S02]  /*11c70*/  IMAD.MOV.U32 R71, RZ, RZ, R75 ;  /* 0x000000ffff477224 */ /* 0x000fc400078e004b */
[----:B------:R-:W-:Y:S02]  /*11c80*/  IMAD.MOV.U32 R68, RZ, RZ, R73 ;  /* 0x000000ffff447224 */ /* 0x000fe400078e0049 */
[CC--:B------:R-:W-:Y:S01]  /*11c90*/  FFMA.FTZ R75, R2.reuse, R182.reuse, R5 ;  /* 0x000000b6024b7223 */ /* 0x0c0fe20000010005 */
[CC--:B------:R-:W-:Y:S01]  /*11ca0*/  FFMA.FTZ R102, R2.reuse, R182.reuse, R7 ;  /* 0x000000b602667223 */ /* 0x0c0fe20000010007 */
[CC--:B------:R-:W-:Y:S01]  /*11cb0*/  FFMA.FTZ R189, R2.reuse, R182.reuse, R169 ;  /* 0x000000b602bd7223 */ /* 0x0c0fe200000100a9 */
[----:B------:R-:W-:Y:S01]  /*11cc0*/  FFMA.FTZ R188, R2, R182, R171 ;  /* 0x000000b602bc7223 */ /* 0x000fe200000100ab */
[----:B------:R-:W-:Y:S01]  /*11cd0*/  I2FP.F32.S32 R2, R20 ;  /* 0x0000001400027245 */ /* 0x000fe20000201400 */
[----:B------:R-:W-:Y:S02]  /*11ce0*/  IMAD.MOV.U32 R73, RZ, RZ, R42 ;  /* 0x000000ffff497224 */ /* 0x000fe400078e002a */
[----:B------:R-:W-:Y:S02]  /*11cf0*/  VIADD R19, R0, 0x41 ;  /* 0x0000004100137836 */ /* 0x000fe40000000000 */
[----:B------:R-:W-:-:S02]  /*11d00*/  IMAD.MOV.U32 R42, RZ, RZ, R43 ;  /* 0x000000ffff2a7224 */ /* 0x000fc400078e002b */
[----:B------:R-:W-:Y:S02]  /*11d10*/  IMAD.MOV.U32 R43, RZ, RZ, R95 ;  /* 0x000000ffff2b7224 */ /* 0x000fe400078e005f */
[CC--:B------:R-:W-:Y:S01]  /*11d20*/  FFMA.FTZ R72, R2.reuse, R182.reuse, R144 ;  /* 0x000000b602487223 */ /* 0x0c0fe20000010090 */
[----:B------:R-:W-:Y:S02]  /*11d30*/  IMAD.MOV.U32 R95, RZ, RZ, R101 ;  /* 0x000000ffff5f7224 */ /* 0x000fe400078e0065 */
[CC--:B------:R-:W-:Y:S01]  /*11d40*/  FFMA.FTZ R101, R2.reuse, R182.reuse, R146 ;  /* 0x000000b602657223 */ /* 0x0c0fe20000010092 */
[CC--:B------:R-:W-:Y:S01]  /*11d50*/  FFMA.FTZ R187, R2.reuse, R182.reuse, R187 ;  /* 0x000000b602bb7223 */ /* 0x0c0fe200000100bb */
[----:B------:R-:W-:Y:S01]  /*11d60*/  FFMA.FTZ R178, R2, R182, R100 ;  /* 0x000000b602b27223 */ /* 0x000fe20000010064 */
[----:B------:R-:W-:Y:S01]  /*11d70*/  I2FP.F32.S32 R2, R19 ;  /* 0x0000001300027245 */ /* 0x000fe20000201400 */
[C---:B------:R-:W-:Y:S02]  /*11d80*/  VIADD R18, R0.reuse, 0x48 ;  /* 0x0000004800127836 */ /* 0x040fe40000000000 */
[----:B------:R-:W-:-:S02]  /*11d90*/  VIADD R17, R0, 0x49 ;  /* 0x0000004900117836 */ /* 0x000fc40000000000 */
        /* <DEDUP_REMOVED lines=19> */
[----:B------:R-:W-:-:S04]  /*11ed0*/  IMAD.MOV.U32 R49, RZ, RZ, R64 ;  /* 0x000000ffff317224 */ /* 0x000fc800078e0040 */
[-C--:B------:R-:W-:Y:S01]  /*11ee0*/  FFMA.FTZ R174, R2, R182.reuse, R15 ;  /* 0x000000b602ae7223 */ /* 0x080fe2000001000f */
[----:B------:R-:W-:Y:S02]  /*11ef0*/  VIADD R15, R0, 0x51 ;  /* 0x00000051000f7836 */ /* 0x000fe40000000000 */
[CC--:B------:R-:W-:Y:S01]  /*11f00*/  FFMA.FTZ R64, R2.reuse, R182.reuse, R124 ;  /* 0x000000b602407223 */ /* 0x0c0fe2000001007c */
[CC--:B------:R-:W-:Y:S01]  /*11f10*/  FFMA.FTZ R71, R2.reuse, R182.reuse, R126 ;  /* 0x000000b602477223 */ /* 0x0c0fe2000001007e */
[----:B------:R-:W-:Y:S01]  /*11f20*/  FFMA.FTZ R128, R2, R182, R69 ;  /* 0x000000b602807223 */ /* 0x000fe20000010045 */
[----:B------:R-:W-:Y:S01]  /*11f30*/  IMAD.MOV.U32 R46, RZ, RZ, R14 ;  /* 0x000000ffff2e7224 */ /* 0x000fe200078e000e */
[----:B------:R-:W-:Y:S01]  /*11f40*/  I2FP.F32.S32 R2, R15 ;  /* 0x0000000f00027245 */ /* 0x000fe20000201400 */
[----:B------:R-:W-:-:S04]  /*11f50*/  VIADD R14, R0, 0x58 ;  /* 0x00000058000e7836 */ /* 0x000fc80000000000 */
[CC--:B------:R-:W-:Y:S01]  /*11f60*/  FFMA.FTZ R62, R2.reuse, R182.reuse, R125 ;  /* 0x000000b6023e7223 */ /* 0x0c0fe2000001007d */
[CC--:B------:R-:W-:Y:S01]  /*11f70*/  FFMA.FTZ R69, R2.reuse, R182.reuse, R127 ;  /* 0x000000b602457223 */ /* 0x0c0fe2000001007f */
[CC--:B------:R-:W-:Y:S01]  /*11f80*/  FFMA.FTZ R126, R2.reuse, R182.reuse, R60 ;  /* 0x000000b6027e7223 */ /* 0x0c0fe2000001003c */
[----:B------:R-:W-:Y:S01]  /*11f90*/  FFMA.FTZ R125, R2, R182, R42 ;  /* 0x000000b6027d7223 */ /* 0x000fe2000001002a */
[----:B------:R-:W-:Y:S01]  /*11fa0*/  I2FP.F32.S32 R2, R14 ;  /* 0x0000000e00027245 */ /* 0x000fe20000201400 */
[----:B------:R-:W-:Y:S02]  /*11fb0*/  VIADD R11, R0, 0x59 ;  /* 0x00000059000b7836 */ /* 0x000fe40000000000 */
[-C--:B------:R-:W-:Y:S01]  /*11fc0*/  FFMA.FTZ R117, R3, R182.reuse, R114 ;  /* 0x000000b603757223 */ /* 0x080fe20000010072 */
[----:B------:R-:W-:Y:S02]  /*11fd0*/  IMAD.MOV.U32 R114, RZ, RZ, R67 ;  /* 0x000000ffff727224 */ /* 0x000fe400078e0043 */
[CC--:B------:R-:W-:Y:S01]  /*11fe0*/  FFMA.FTZ R175, R2.reuse, R182.reuse, R160 ;  /* 0x000000b602af7223 */ /* 0x0c0fe200000100a0 */
[CC--:B------:R-:W-:Y:S01]  /*11ff0*/  FFMA.FTZ R60, R2.reuse, R182.reuse, R84 ;  /* 0x000000b6023c7223 */ /* 0x0c0fe20000010054 */
[CC--:B------:R-:W-:Y:S01]  /*12000*/  FFMA.FTZ R67, R2.reuse, R182.reuse, R86 ;  /* 0x000000b602437223 */ /* 0x0c0fe20000010056 */
[----:B------:R-:W-:Y:S01]  /*12010*/  FFMA.FTZ R173, R2, R182, R162 ;  /* 0x000000b602ad7223 */ /* 0x000fe200000100a2 */
[----:B------:R-:W-:Y:S01]  /*12020*/  I2FP.F32.S32 R2, R11 ;  /* 0x0000000b00027245 */ /* 0x000fe20000201400 */
[----:B------:R-:W-:-:S02]  /*12030*/  VIADD R10, R0, 0x60 ;  /* 0x00000060000a7836 */ /* 0x000fc40000000000 */
[----:B------:R-:W-:Y:S02]  /*12040*/  IMAD.MOV.U32 R44, RZ, RZ, R95 ;  /* 0x000000ffff2c7224 */ /* 0x000fe400078e005f */
[----:B------:R-:W-:Y:S02]  /*12050*/  IMAD.MOV.U32 R48, RZ, RZ, R43 ;  /* 0x000000ffff307224 */ /* 0x000fe400078e002b */
[CC--:B------:R-:W-:Y:S01]  /*12060*/  FFMA.FTZ R43, R2.reuse, R182.reuse, R85 ;  /* 0x000000b6022b7223 */ /* 0x0c0fe20000010055 */
[----:B------:R-:W-:Y:S02]  /*12070*/  IMAD.MOV.U32 R95, RZ, RZ, R65 ;  /* 0x000000ffff5f7224 */ /* 0x000fe400078e0041 */
[CC--:B------:R-:W-:Y:S01]  /*12080*/  FFMA.FTZ R65, R2.reuse, R182.reuse, R87 ;  /* 0x000000b602417223 */ /* 0x0c0fe20000010057 */
[CC--:B------:R-:W-:Y:S01]  /*12090*/  FFMA.FTZ R124, R2.reuse, R182.reuse, R161 ;  /* 0x000000b6027c7223 */ /* 0x0c0fe200000100a1 */
[----:B------:R-:W-:Y:S01]  /*120a0*/  FFMA.FTZ R172, R2, R182, R163 ;  /* 0x000000b602ac7223 */ /* 0x000fe200000100a3 */
[----:B------:R-:W-:Y:S01]  /*120b0*/  I2FP.F32.S32 R2, R10 ;  /* 0x0000000a00027245 */ /* 0x000fe20000201400 */
[----:B------:R-:W-:-:S02]  /*120c0*/  VIADD R9, R0, 0x61 ;  /* 0x0000006100097836 */ /* 0x000fc40000000000 */
[----:B------:R-:W-:Y:S02]  /*120d0*/  VIADD R8, R0, 0x68 ;  /* 0x0000006800087836 */ /* 0x000fe40000000000 */
[CC--:B------:R-:W-:Y:S01]  /*120e0*/  FFMA.FTZ R42, R2.reuse, R182.reuse, R140 ;  /* 0x000000b6022a7223 */ /* 0x0c0fe2000001008c */
[CC--:B------:R-:W-:Y:S01]  /*120f0*/  FFMA.FTZ R63, R2.reuse, R182.reuse, R142 ;  /* 0x000000b6023f7223 */ /* 0x0c0fe2000001008e */
[CC--:B------:R-:W-:Y:S01]  /*12100*/  FFMA.FTZ R171, R2.reuse, R182.reuse, R49 ;  /* 0x000000b602ab7223 */ /* 0x0c0fe20000010031 */
[-C--:B------:R-:W-:Y:S01]  /*12110*/  FFMA.FTZ R169, R2, R182.reuse, R61 ;  /* 0x000000b602a97223 */ /* 0x080fe2000001003d */
[----:B------:R-:W-:Y:S01]  /*12120*/  I2FP.F32.S32 R2, R9 ;  /* 0x0000000900027245 */ /* 0x000fe20000201400 */
[----:B------:R-:W-:Y:S01]  /*12130*/  FFMA.FTZ R212, R3, R182, R212 ;  /* 0x000000b603d47223 */ /* 0x000fe200000100d4 */
[----:B------:R-:W-:-:S03]  /*12140*/  VIADD R7, R0, 0x69 ;  /* 0x0000006900077836 */ /* 0x000fc60000000000 */
[CC--:B------:R-:W-:Y:S01]  /*12150*/  FFMA.FTZ R3, R2.reuse, R182.reuse, R141 ;  /* 0x000000b602037223 */ /* 0x0c0fe2000001008d */
[CC--:B------:R-:W-:Y:S01]  /*12160*/  FFMA.FTZ R61, R2.reuse, R182.reuse, R143 ;  /* 0x000000b6023d7223 */ /* 0x0c0fe2000001008f */
[CC--:B------:R-:W-:Y:S01]  /*12170*/  FFMA.FTZ R167, R2.reuse, R182.reuse, R50 ;  /* 0x000000b602a77223 */ /* 0x0c0fe20000010032 */
[----:B------:R-:W-:Y:S01]  /*12180*/  FFMA.FTZ R165, R2, R182, R59 ;  /* 0x000000b602a57223 */ /* 0x000fe2000001003b */
[----:B------:R-:W-:Y:S01]  /*12190*/  I2FP.F32.S32 R2, R8 ;  /* 0x0000000800027245 */ /* 0x000fe20000201400 */
[----:B------:R-:W-:-:S04]  /*121a0*/  VIADD R6, R0, 0x70 ;  /* 0x0000007000067836 */ /* 0x000fc80000000000 */
        /* <DEDUP_REMOVED lines=10> */
[----:B------:R-:W-:Y:S02]  /*12250*/  I2FP.F32.S32 R2, R6 ;  /* 0x0000000600027245 */ /* 0x000fe40000201400 */
[----:B------:R-:W-:-:S03]  /*12260*/  ISETP.GE.AND P1, PT, R41, R54, PT ;  /* 0x000000362900720c */ /* 0x000fc60003f26270 */
[CC--:B------:R-:W-:Y:S01]  /*12270*/  FFMA.FTZ R49, R2.reuse, R182.reuse, R148 ;  /* 0x000000b602317223 */ /* 0x0c0fe20000010094 */
[CC--:B------:R-:W-:Y:S01]  /*12280*/  FFMA.FTZ R48, R2.reuse, R182.reuse, R150 ;  /* 0x000000b602307223 */ /* 0x0c0fe20000010096 */
[CC--:B------:R-:W-:Y:S01]  /*12290*/  FFMA.FTZ R162, R2.reuse, R182.reuse, R46 ;  /* 0x000000b602a27223 */ /* 0x0c0fe2000001002e */
[----:B------:R-:W-:Y:S01]  /*122a0*/  FFMA.FTZ R160, R2, R182, R44 ;  /* 0x000000b602a07223 */ /* 0x000fe2000001002c */
[----:B------:R-:W-:Y:S02]  /*122b0*/  I2FP.F32.S32 R2, R5 ;  /* 0x0000000500027245 */ /* 0x000fe40000201400 */
[-C--:B------:R-:W-:Y:S02]  /*122c0*/  ISETP.GE.AND P2, PT, R0, R54.reuse, PT ;  /* 0x000000360000720c */ /* 0x080fe40003f46270 */
[----:B------:R-:W-:Y:S02]  /*122d0*/  ISETP.GE.AND P5, PT, R38, R54, PT ;  /* 0x000000362600720c */ /* 0x000fe40003fa6270 */
[----:B------:R-:W-:-:S02]  /*122e0*/  FSEL R96, R93, -INF , !P1 ;  /* 0xff8000005d607808 */ /* 0x000fc40004800000 */
[-C--:B------:R-:W-:Y:S02]  /*122f0*/  ISETP.GE.AND P6, PT, R40, R54.reuse, PT ;  /* 0x000000362800720c */ /* 0x080fe40003fc6270 */
[----:B------:R-:W-:Y:S01]  /*12300*/  ISETP.GE.AND P1, PT, R35, R54, PT ;  /* 0x000000362300720c */ /* 0x000fe20003f26270 */
[----:B------:R-:W-:Y:S01]  /*12310*/  FFMA.FTZ R164, R2, R182, R95 ;  /* 0x000000b602a47223 */ /* 0x000fe2000001005f */
[-C--:B------:R-:W-:Y:S01]  /*12320*/  ISETP.GE.AND P3, PT, R39, R54.reuse, PT ;  /* 0x000000362700720c */ /* 0x080fe20003f66270 */
[----:B------:R-:W-:Y:S01]  /*12330*/  VIADD R4, R0, 0x78 ;  /* 0x0000007800047836 */ /* 0x000fe20000000000 */
[----:B------:R-:W-:Y:S02]  /*12340*/  ISETP.GE.AND P4, PT, R37, R54, PT ;  /* 0x000000362500720c */ /* 0x000fe40003f86270 */
[----:B------:R-:W-:Y:S02]  /*12350*/  FSEL R84, R94, -INF , !P2 ;  /* 0xff8000005e547808 */ /* 0x000fe40005000000 */
[----:B------:R-:W-:-:S02]  /*12360*/  FSEL R93, R90, -INF , !P5 ;  /* 0xff8000005a5d7808 */ /* 0x000fc40006800000 */
[-C--:B------:R-:W-:Y:S02]  /*12370*/  ISETP.GE.AND P2, PT, R36, R54.reuse, PT ;  /* 0x000000362400720c */ /* 0x080fe40003f46270 */
[----:B------:R-:W-:Y:S02]  /*12380*/  FSEL R95, R92, -INF , !P6 ;  /* 0xff8000005c5f7808 */ /* 0x000fe40007000000 */
[----:B------:R-:W-:Y:S02]  /*12390*/  FSEL R90, R83, -INF , !P1 ;  /* 0xff800000535a7808 */ /* 0x000fe40004800000 */
[-C--:B------:R-:W-:Y:S02]  /*123a0*/  ISETP.GE.AND P6, PT, R34, R54.reuse, PT ;  /* 0x000000362200720c */ /* 0x080fe40003fc6270 */
[----:B------:R-:W-:Y:S02]  /*123b0*/  ISETP.GE.AND P1, PT, R23, R54, PT ;  /* 0x000000361700720c */ /* 0x000fe40003f26270 */
[----:B------:R-:W-:Y:S01]  /*123c0*/  FSEL R94, R91, -INF , !P3 ;  /* 0xff8000005b5e7808 */ /* 0x000fe20005800000 */
[C---:B------:R-:W-:Y:S01]  /*123d0*/  FFMA.FTZ R47, R2.reuse, R182, R149 ;  /* 0x000000b6022f7223 */ /* 0x040fe20000010095 */
[----:B------:R-:W-:Y:S01]  /*123e0*/  ISETP.GE.AND P3, PT, R33, R54, PT ;  /* 0x000000362100720c */ /* 0x000fe20003f66270 */
[CC--:B------:R-:W-:Y:S01]  /*123f0*/  FFMA.FTZ R46, R2.reuse, R182.reuse, R151 ;  /* 0x000000b6022e7223 */ /* 0x0c0fe20000010097 */
[----:B------:R-:W-:Y:S01]  /*12400*/  FSEL R92, R89, -INF , !P4 ;  /* 0xff800000595c7808 */ /* 0x000fe20006000000 */
[----:B------:R-:W-:Y:S01]  /*12410*/  FFMA.FTZ R166, R2, R182, R114 ;  /* 0x000000b602a67223 */ /* 0x000fe20000010072 */
[----:B------:R-:W-:Y:S01]  /*12420*/  BAR.SYNC.DEFER_BLOCKING 0x0 ;  /* 0x0000000000007b1d */ /* 0x000fe20000010000 */
[----:B------:R-:W-:-:S02]  /*12430*/  ISETP.GE.AND P5, PT, R32, R54, PT ;  /* 0x000000362000720c */ /* 0x000fc40003fa6270 */
[----:B------:R-:W-:Y:S02]  /*12440*/  ISETP.GE.AND P4, PT, R31, R54, PT ;  /* 0x000000361f00720c */ /* 0x000fe40003f86270 */
[----:B------:R-:W-:Y:S02]  /*12450*/  FSEL R91, R88, -INF , !P2 ;  /* 0xff800000585b7808 */ /* 0x000fe40005000000 */
[----:B------:R-:W-:Y:S02]  /*12460*/  I2FP.F32.S32 R2, R4 ;  /* 0x0000000400027245 */ /* 0x000fe40000201400 */
[----:B------:R-:W-:Y:S02]  /*12470*/  ISETP.GE.AND P2, PT, R30, R54, PT ;  /* 0x000000361e00720c */ /* 0x000fe40003f46270 */
[----:B------:R-:W-:Y:S02]  /*12480*/  FSEL R89, R82, -INF , !P6 ;  /* 0xff80000052597808 */ /* 0x000fe40007000000 */
[----:B------:R-:W-:-:S02]  /*12490*/  FSEL R83, R77, -INF , !P1 ;  /* 0xff8000004d537808 */ /* 0x000fc40004800000 */
[-C--:B------:R-:W-:Y:S02]  /*124a0*/  ISETP.GE.AND P6, PT, R22, R54.reuse, PT ;  /* 0x000000361600720c */ /* 0x080fe40003fc6270 */
[-C--:B------:R-:W-:Y:S02]  /*124b0*/  ISETP.GE.AND P1, PT, R17, R54.reuse, PT ;  /* 0x000000361100720c */ /* 0x080fe40003f26270 */
[----:B------:R-:W-:Y:S02]  /*124c0*/  FSEL R88, R81, -INF , !P3 ;  /* 0xff80000051587808 */ /* 0x000fe40005800000 */
[----:B------:R-:W-:Y:S02]  /*124d0*/  ISETP.GE.AND P3, PT, R21, R54, PT ;  /* 0x000000361500720c */ /* 0x000fe40003f66270 */
[----:B------:R-:W-:Y:S02]  /*124e0*/  FSEL R87, R80, -INF , !P5 ;  /* 0xff80000050577808 */ /* 0x000fe40006800000 */
[----:B------:R-:W-:Y:S01]  /*124f0*/  FSEL R86, R79, -INF , !P4 ;  /* 0xff8000004f567808 */ /* 0x000fe20006000000 */
[----:B------:R-:W-:Y:S01]  /*12500*/  FFMA.FTZ R168, R2, R182, R252 ;  /* 0x000000b602a87223 */ /* 0x000fe200000100fc */
[----:B------:R-:W-:Y:S01]  /*12510*/  ISETP.GE.AND P5, PT, R20, R54, PT ;  /* 0x000000361400720c */ /* 0x000fe20003fa6270 */
[C---:B------:R-:W-:Y:S01]  /*12520*/  FFMA.FTZ R45, R2.reuse, R182, R104 ;  /* 0x000000b6022d7223 */ /* 0x040fe20000010068 */
[----:B------:R-:W-:Y:S01]  /*12530*/  ISETP.GE.AND P4, PT, R19, R54, PT ;  /* 0x000000361300720c */ /* 0x000fe20003f86270 */
[-C--:B------:R-:W-:Y:S01]  /*12540*/  FFMA.FTZ R44, R2, R182.reuse, R106 ;  /* 0x000000b6022c7223 */ /* 0x080fe2000001006a */
[----:B------:R-:W-:Y:S01]  /*12550*/  FSEL R85, R78, -INF , !P2 ;  /* 0xff8000004e557808 */ /* 0x000fe20005000000 */
[----:B------:R-:W-:Y:S01]  /*12560*/  FFMA.FTZ R163, R2, R182, R249 ;  /* 0x000000b602a37223 */ /* 0x000fe200000100f9 */
[----:B------:R-:W-:Y:S01]  /*12570*/  ISETP.GE.AND P2, PT, R18, R54, PT ;  /* 0x000000361200720c */ /* 0x000fe20003f46270 */
[----:B------:R-:W-:Y:S01]  /*12580*/  VIADD R2, R0, 0x79 ;  /* 0x0000007900027836 */ /* 0x000fe20000000000 */
        /* <DEDUP_REMOVED lines=14> */
[----:B------:R-:W-:Y:S02]  /*12670*/  ISETP.GE.AND P6, PT, R8, R54, PT ;  /* 0x000000360800720c */ /* 0x000fe40003fc6270 */
[----:B------:R-:W-:Y:S02]  /*12680*/  I2FP.F32.S32 R3, R2 ;  /* 0x0000000200037245 */ /* 0x000fe40000201400 */
[----:B------:R-:W-:Y:S02]  /*12690*/  FSEL R75, R62, -INF , !P3 ;  /* 0xff8000003e4b7808 */ /* 0x000fe40005800000 */
[----:B------:R-:W-:Y:S02]  /*126a0*/  ISETP.GE.AND P3, PT, R7, R54, PT ;  /* 0x000000360700720c */ /* 0x000fe40003f66270 */
[----:B------:R-:W-:-:S02]  /*126b0*/  FSEL R72, R60, -INF , !P5 ;  /* 0xff8000003c487808 */ /* 0x000fc40006800000 */
[----:B------:R-:W-:Y:S02]  /*126c0*/  FSEL R70, R43, -INF , !P4 ;  /* 0xff8000002b467808 */ /* 0x000fe40006000000 */
[-C--:B------:R-:W-:Y:S02]  /*126d0*/  ISETP.GE.AND P5, PT, R6, R54.reuse, PT ;  /* 0x000000360600720c */ /* 0x080fe40003fa6270 */
[----:B------:R-:W-:Y:S02]  /*126e0*/  ISETP.GE.AND P4, PT, R5, R54, PT ;  /* 0x000000360500720c */ /* 0x000fe40003f86270 */
[----:B------:R-:W-:Y:S01]  /*126f0*/  FSEL R68, R42, -INF , !P2 ;  /* 0xff8000002a447808 */ /* 0x000fe20005000000 */
[----:B------:R-:W-:Y:S01]  /*12700*/  FFMA.FTZ R43, R3, R182, R105 ;  /* 0x000000b6032b7223 */ /* 0x000fe20000010069 */
[----:B------:R-:W-:Y:S02]  /*12710*/  ISETP.GE.AND P2, PT, R4, R54, PT ;  /* 0x000000360400720c */ /* 0x000fe40003f46270 */
        /* <DEDUP_REMOVED lines=27> */
[----:B------:R-:W-:Y:S01]  /*128d0*/  FSEL R119, R119, -INF , !P3 ;  /* 0xff80000077777808 */ /* 0x000fe20005800000 */
[----:B------:R-:W-:Y:S01]  /*128e0*/  FFMA.FTZ R42, R3, R182, R107 ;  /* 0x000000b6032a7223 */ /* 0x000fe2000001006b */
        /* <DEDUP_REMOVED lines=40> */
[----:B------:R-:W-:Y:S02]  /*12b70*/  FSEL R50, R44, -INF , !P6 ;  /* 0xff8000002c327808 */ /* 0x000fe40007000000 */
[----:B------:R-:W-:Y:S02]  /*12b80*/  FSEL R58, R48, -INF , !P2 ;  /* 0xff800000303a7808 */ /* 0x000fe40005000000 */
[----:B------:R-:W-:Y:S02]  /*12b90*/  ISETP.GE.AND P6, PT, R40, R57, PT ;  /* 0x000000392800720c */ /* 0x000fe40003fc6270 */
[----:B------:R-:W-:Y:S02]  /*12ba0*/  ISETP.GE.AND P1, PT, R5, R55, PT ;  /* 0x000000370500720c */ /* 0x000fe40003f26270 */
        /* <DEDUP_REMOVED lines=8> */
[----:B------:R-:W-:Y:S02]  /*12c30*/  FSEL R55, R46, -INF , !P1 ;  /* 0xff8000002e377808 */ /* 0x000fe40004800000 */
[----:B------:R-:W-:Y:S02]  /*12c40*/  ISETP.GE.AND P6, PT, R37, R57, PT ;  /* 0x000000392500720c */ /* 0x000fe40003fc6270 */
[----:B------:R-:W-:Y:S02]  /*12c50*/  FSEL R46, R221, -INF , !P3 ;  /* 0xff800000dd2e7808 */ /* 0x000fe40005800000 */
[----:B------:R-:W-:Y:S02]  /*12c60*/  FSEL R150, R230, -INF , !P2 ;  /* 0xff800000e6967808 */ /* 0x000fe40005000000 */
        /* <DEDUP_REMOVED lines=8> */
[-C--:B------:R-:W-:Y:S02]  /*12cf0*/  ISETP.GE.AND P1, PT, R41, R56.reuse, PT ;  /* 0x000000382900720c */ /* 0x080fe40003f26270 */
[----:B------:R-:W-:Y:S02]  /*12d00*/  FSEL R43, R156, -INF , !P3 ;  /* 0xff8000009c2b7808 */ /* 0x000fe40005800000 */
[----:B------:R-:W-:Y:S02]  /*12d10*/  FSEL R147, R217, -INF , !P2 ;  /* 0xff800000d9937808 */ /* 0x000fe40005000000 */
[----:B------:R-:W-:Y:S02]  /*12d20*/  ISETP.GE.AND P3, PT, R34, R56, PT ;  /* 0x000000382200720c */ /* 0x000fe40003f66270 */
[----:B------:R-:W-:-:S02]  /*12d30*/  FSEL R156, R215, -INF , !P5 ;  /* 0xff800000d79c7808 */ /* 0x000fc40006800000 */
[----:B------:R-:W-:Y:S02]  /*12d40*/  FSEL R41, R214, -INF , !P4 ;  /* 0xff800000d6297808 */ /* 0x000fe40006000000 */
[-C--:B------:R-:W-:Y:S02]  /*12d50*/  ISETP.GE.AND P2, PT, R35, R57.reuse, PT ;  /* 0x000000392300720c */ /* 0x080fe40003f46270 */
[C---:B------:R-:W-:Y:S02]  /*12d60*/  ISETP.GE.AND P5, PT, R33.reuse, R57, PT ;  /* 0x000000392100720c */ /* 0x040fe40003fa6270 */
[----:B------:R-:W-:Y:S02]  /*12d70*/  ISETP.GE.AND P4, PT, R33, R56, PT ;  /* 0x000000382100720c */ /* 0x000fe40003f86270 */
[----:B------:R-:W-:Y:S02]  /*12d80*/  FSEL R151, R212, -INF , !P6 ;  /* 0xff800000d4977808 */ /* 0x000fe40007000000 */
        /* <DEDUP_REMOVED lines=13> */
[C---:B------:R-:W-:Y:S02]  /*12e60*/  ISETP.GE.AND P6, PT, R22.reuse, R57, PT ;  /* 0x000000391600720c */ /* 0x040fe40003fc6270 */
        /* <DEDUP_REMOVED lines=24> */
[----:B------:R-:W-:Y:S02]  /*12ff0*/  ISETP.GE.AND P1, PT, R23, R56, PT ;  /* 0x000000381700720c */ /* 0x000fe40003f26270 */
[----:B------:R-:W-:Y:S02]  /*13000*/  FSEL R30, R130, -INF , !P3 ;  /* 0xff800000821e7808 */ /* 0x000fe40005800000 */
        /* <DEDUP_REMOVED lines=15> */
[-C--:B------:R-:W-:Y:S02]  /*13100*/  ISETP.GE.AND P4, PT, R10, R56.reuse, PT ;  /* 0x000000380a00720c */ /* 0x080fe40003f86270 */
[----:B------:R-:W-:Y:S02]  /*13110*/  FSEL R124, R124, -INF , !P6 ;  /* 0xff8000007c7c7808 */ /* 0x000fe40007000000 */
[----:B------:R-:W-:Y:S02]  /*13120*/  FSEL R31, R178, -INF , !P1 ;  /* 0xff800000b21f7808 */ /* 0x000fe40004800000 */
        /* <DEDUP_REMOVED lines=10> */
[----:B------:R-:W-:Y:S02]  /*131d0*/  ISETP.GE.AND P6, PT, R5, R57, PT ;  /* 0x000000390500720c */ /* 0x000fe40003fc6270 */
[-C--:B------:R-:W-:Y:S02]  /*131e0*/  ISETP.GE.AND P3, PT, R16, R56.reuse, PT ;  /* 0x000000381000720c */ /* 0x080fe40003f66270 */
[----:B------:R-:W-:Y:S02]  /*131f0*/  ISETP.GE.AND P1, PT, R14, R56, PT ;  /* 0x000000380e00720c */ /* 0x000fe40003f26270 */
[----:B------:R-:W-:Y:S02]  /*13200*/  FSEL R122, R167, -INF , !P2 ;  /* 0xff800000a77a7808 */ /* 0x000fe40005000000 */
[----:B------:R-:W-:-:S02]  /*13210*/  FSEL R111, R159, -INF , !P5 ;  /* 0xff8000009f6f7808 */ /* 0x000fc40006800000 */
[----:B------:R-:W-:Y:S02]  /*13220*/  FSEL R14, R158, -INF , !P4 ;  /* 0xff8000009e0e7808 */ /* 0x000fe40006000000 */
[-C--:B------:R-:W-:Y:S02]  /*13230*/  ISETP.GE.AND P2, PT, R6, R57.reuse, PT ;  /* 0x000000390600720c */ /* 0x080fe40003f46270 */
[-C--:B------:R-:W-:Y:S02]  /*13240*/  ISETP.GE.AND P5, PT, R4, R57.reuse, PT ;  /* 0x000000390400720c */ /* 0x080fe40003fa6270 */
[----:B------:R-:W-:Y:S02]  /*13250*/  ISETP.GE.AND P4, PT, R2, R57, PT ;  /* 0x000000390200720c */ /* 0x000fe40003f86270 */
[----:B------:R-:W-:Y:S02]  /*13260*/  FSEL R57, R166, -INF , !P6 ;  /* 0xff800000a6397808 */ /* 0x000fe40007000000 */
[----:B------:R-:W-:-:S02]  /*13270*/  FSEL R21, R174, -INF , !P3 ;  /* 0xff800000ae157808 */ /* 0x000fc40005800000 */
[----:B------:R-:W-:Y:S02]  /*13280*/  FSEL R19, R173, -INF , !P1 ;  /* 0xff800000ad137808 */ /* 0x000fe40004800000 */
[----:B------:R-:W-:Y:S02]  /*13290*/  ISETP.GE.AND P6, PT, R238, 0x3, PT ;  /* 0x00000003ee00780c */ /* 0x000fe40003fc6270 */
[-C--:B------:R-:W-:Y:S02]  /*132a0*/  ISETP.GE.AND P3, PT, R11, R56.reuse, PT ;  /* 0x000000380b00720c */ /* 0x080fe40003f66270 */
[----:B------:R-:W-:Y:S02]  /*132b0*/  ISETP.GE.AND P1, PT, R9, R56, PT ;  /* 0x000000380900720c */ /* 0x000fe40003f26270 */
[----:B------:R-:W-:Y:S02]  /*132c0*/  FSEL R18, R172, -INF , !P3 ;  /* 0xff800000ac127808 */ /* 0x000fe40005800000 */
[----:B------:R-:W-:-:S02]  /*132d0*/  FSEL R16, R165, -INF , !P1 ;  /* 0xff800000a5107808 */ /* 0x000fc40004800000 */
[-C--:B------:R-:W-:Y:S02]  /*132e0*/  ISETP.GE.AND P3, PT, R8, R56.reuse, PT ;  /* 0x000000380800720c */ /* 0x080fe40003f66270 */
[----:B------:R-:W-:Y:S01]  /*132f0*/  ISETP.GE.AND P1, PT, R6, R56, PT ;  /* 0x000000380600720c */ /* 0x000fe20003f26270 */
[CC--:B------:R-:W-:Y:S01]  /*13300*/  FFMA.FTZ R54, R3.reuse, R182.reuse, R248 ;  /* 0x000000b603367223 */ /* 0x0c0fe200000100f8 */
[----:B------:R-:W-:Y:S01]  /*13310*/  FFMA.FTZ R3, R3, R182, R240 ;  /* 0x000000b603037223 */ /* 0x000fe200000100f0 */
[----:B------:R-:W-:Y:S02]  /*13320*/  FSEL R15, R161, -INF , !P3 ;  /* 0xff800000a10f7808 */ /* 0x000fe40005800000 */
[----:B------:R-:W-:Y:S02]  /*13330*/  FSEL R110, R162, -INF , !P2 ;  /* 0xff800000a26e7808 */ /* 0x000fe40005000000 */
[----:B------:R-:W-:Y:S01]  /*13340*/  FSEL R11, R160, -INF , !P1 ;  /* 0xff800000a00b7808 */ /* 0x000fe20004800000 */
[----:B------:R-:W-:Y:S01]  /*13350*/  BSSY B1, `(.L_x_601) ;  /* 0x000003d000017945 */ /* 0x000fe20003800000 */
        /* <DEDUP_REMOVED lines=9> */
[----:B------:R-:W2:Y:S01]  /*133f0*/  LDL.64 R248, [R1+0x2b8] ;  /* 0x0002b80001f87983 */ /* 0x000ea20000100a00 */
[C---:B------:R-:W-:Y:S01]  /*13400*/  SHF.L.U64.HI R240, R242.reuse, 0x7, R243 ;  /* 0x00000007f2f07819 */ /* 0x040fe200000102f3 */
[----:B------:R-:W-:Y:S01]  /*13410*/  IMAD.SHL.U32 R252, R242, 0x80, RZ ;  /* 0x00000080f2fc7824 */ /* 0x000fe200078e00ff */
[----:B------:R-:W-:Y:S01]  /*13420*/  BSSY B0, `(.L_x_603) ;  /* 0x000002e000007945 */ /* 0x000fe20003800000 */
[----:B------:R-:W-:Y:S01]  /*13430*/  VIADD R0, R238, 0xfffffffd ;  /* 0xfffffffdee007836 */ /* 0x000fe20000000000 */
[----:B------:R1:W-:Y:S03]  /*13440*/  @P0 STS [R195+0x2000], RZ ;  /* 0x002000ffc3000388 */ /* 0x0003e60000000800 */
[----:B------:R-:W-:Y:S01]  /*13450*/  IMAD R2, R240, R0, RZ ;  /* 0x00000000f0027224 */ /* 0x000fe200078e02ff */
[----:B------:R1:W-:Y:S04]  /*13460*/  @P0 STS [R195+0x2004], RZ ;  /* 0x002004ffc3000388 */ /* 0x0003e80000000800 */
[----:B------:R1:W-:Y:S01]  /*13470*/  @P0 STS.64 [R195+0x2008], RZ ;  /* 0x002008ffc3000388 */ /* 0x0003e20000000a00 */
[----:B--2---:R-:W-:Y:S01]  /*13480*/  IMAD.WIDE.U32 R4, R0, R252, R248 ;  /* 0x000000fc00047225 */ /* 0x004fe200078e00f8 */
[----:B------:R-:W-:-:S02]  /*13490*/  SHF.R.S32.HI R0, RZ, 0x1f, R0 ;  /* 0x0000001fff007819 */ /* 0x000fc40000011400 */
[----:B------:R-:W-:-:S03]  /*134a0*/  @!P0 LEA R6, P1, R4, R250, 0x1 ;  /* 0x000000fa04068211 */ /* 0x000fc600078208ff */
[----:B------:R-:W-:Y:S01]  /*134b0*/  IMAD R2, R0, R252, R2 ;  /* 0x000000fc00027224 */ /* 0x000fe200078e0202 */
[----:B------:R-:W-:-:S03]  /*134c0*/  @!P0 LEA R0, P2, R242, R4, 0x5 ;  /* 0x00000004f2008211 */ /* 0x000fc600078428ff */
[----:B------:R-:W-:-:S05]  /*134d0*/  IMAD.IADD R3, R5, 0x1, R2 ;  /* 0x0000000105037824 */ /* 0x000fca00078e0202 */
[----:B------:R-:W-:-:S05]  /*134e0*/  @!P0 LEA.HI.X R7, R4, R251, R3, 0x1, P1 ;  /* 0x000000fb04078211 */ /* 0x000fca00008f0c03 */
[----:B------:R-:W-:Y:S01]  /*134f0*/  @!PT LDS RZ, [RZ] ;  /* 0x00000000fffff984 */ /* 0x000fe20000000800 */
[----:B------:R-:W-:Y:S01]  /*13500*/  @!PT LDS RZ, [RZ] ;  /* 0x00000000fffff984 */ /* 0x000fe20000000800 */
[----:B------:R-:W-:Y:S01]  /*13510*/  @!PT LDS RZ, [RZ] ;  /* 0x00000000fffff984 */ /* 0x000fe20000000800 */
[----:B------:R2:W-:Y:S04]  /*13520*/  @!P0 LDGSTS.E.BYPASS.LTC128B.128 [R195+0x2000], desc[UR4][R6.64] ;  /* 0x0200000006c38fae */ /* 0x0005e8000b901d44 */
[----:B------:R1:W-:Y:S01]  /*13530*/  @P0 STS.128 [R195+0x2800], RZ ;  /* 0x002800ffc3000388 */ /* 0x0003e20000000c00 */
[----:B--2---:R-:W-:Y:S02]  /*13540*/  @!P0 LEA R6, P1, R0, R250, 0x1 ;  /* 0x000000fa00068211 */ /* 0x004fe400078208ff */
[----:B------:R-:W-:-:S04]  /*13550*/  @!P0 LEA.HI.X R7, R242, R3, R243, 0x5, P2 ;  /* 0x00000003f2078211 */ /* 0x000fc800010f2cf3 */
[----:B------:R-:W-:Y:S02]  /*13560*/  @!P0 LEA.HI.X R7, R0, R251, R7, 0x1, P1 ;  /* 0x000000fb00078211 */ /* 0x000fe400008f0c07 */
[----:B------:R-:W-:-:S03]  /*13570*/  @!P0 LEA R0, P2, R242, R4, 0x6 ;  /* 0x00000004f2008211 */ /* 0x000fc600078430ff */
[----:B------:R-:W-:Y:S01]  /*13580*/  @!PT LDS RZ, [RZ] ;  /* 0x00000000fffff984 */ /* 0x000fe20000000800 */
[----:B------:R-:W-:Y:S01]  /*13590*/  @!PT LDS RZ, [RZ] ;  /* 0x00000000fffff984 */ /* 0x000fe20000000800 */
[----:B------:R-:W-:Y:S01]  /*135a0*/  @!PT LDS RZ, [RZ] ;  /* 0x00000000fffff984 */ /* 0x000fe20000000800 */
[----:B------:R2:W-:Y:S04]  /*135b0*/  @!P0 LDGSTS.E.BYPASS.LTC128B.128 [R195+0x2800], desc[UR4][R6.64] ;  /* 0x0280000006c38fae */ /* 0x0005e8000b901d44 */
[----:B------:R1:W-:Y:S01]  /*135c0*/  @P0 STS.128 [R195+0x3000], RZ ;  /* 0x003000ffc3000388 */ /* 0x0003e20000000c00 */
[----:B--2---:R-:W-:Y:S02]  /*135d0*/  @!P0 LEA R6, P1, R0, R250, 0x1 ;  /* 0x000000fa00068211 */ /* 0x004fe400078208ff */
[----:B------:R-:W-:-:S04]  /*135e0*/  @!P0 LEA.HI.X R7, R242, R3, R243, 0x6, P2 ;  /* 0x00000003f2078211 */ /* 0x000fc800010f34f3 */
[----:B------:R-:W-:-:S05]  /*135f0*/  @!P0 LEA.HI.X R7, R0, R251, R7, 0x1, P1 ;  /* 0x000000fb00078211 */ /* 0x000fca00008f0c07 */
        /* <DEDUP_REMOVED lines=16> */
.L_x_604:
[----:B------:R-:W-:Y:S05]  /*13700*/  BSYNC B0 ;  /* 0x0000000000007941 */ /* 0x000fea0003800000 */
.L_x_603:
[----:B------:R-:W0:Y:S02]  /*13710*/  LDGDEPBAR ;  /* 0x00000000000079af */ /* 0x000e240000000000 */
.L_x_602:
[----:B------:R-:W-:Y:S05]  /*13720*/  BSYNC B1 ;  /* 0x0000000000017941 */ /* 0x000fea0003800000 */
.L_x_601:
[----:B------:R-:W-:Y:S01]  /*13730*/  FMNMX.FTZ R0, R12, R42, !PT ;  /* 0x0000002a0c007209 */ /* 0x000fe20007810000 */
[----:B------:R-:W3:Y:S03]  /*13740*/  LDL.LU R173, [R1+0x88] ;  /* 0x0000880001ad7983 */ /* 0x000ee60000300800 */
[----:B------:R-:W-:Y:S01]  /*13750*/  FMNMX.FTZ R0, R47, R0, !PT ;  /* 0x000000002f007209 */ /* 0x000fe20007810000 */
[----:B------:R-:W4:Y:S03]  /*13760*/  LDL.LU R169, [R1+0x8c] ;  /* 0x00008c0001a97983 */ /* 0x000f260000300800 */
[----:B------:R-:W-:Y:S01]  /*13770*/  FMNMX.FTZ R0, R46, R0, !PT ;  /* 0x000000002e007209 */ /* 0x000fe20007810000 */
[----:B------:R-:W4:Y:S03]  /*13780*/  LDL.LU R167, [R1+0x78] ;  /* 0x0000780001a77983 */ /* 0x000f260000300800 */
[----:B------:R-:W-:Y:S01]  /*13790*/  FMNMX.FTZ R0, R45, R0, !PT ;  /* 0x000000002d007209 */ /* 0x000fe20007810000 */
[----:B------:R-:W4:Y:S03]  /*137a0*/  LDL.LU R165, [R1+0x7c] ;  /* 0x00007c0001a57983 */ /* 0x000f260000300800 */
[----:B------:R-:W-:Y:S01]  /*137b0*/  FMNMX.FTZ R0, R44, R0, !PT ;  /* 0x000000002c007209 */ /* 0x000fe20007810000 */
[----:B------:R-:W4:Y:S03]  /*137c0*/  LDL.LU R158, [R1+0x68] ;  /* 0x00006800019e7983 */ /* 0x000f260000300800 */
[----:B------:R-:W-:Y:S01]  /*137d0*/  FMNMX.FTZ R0, R43, R0, !PT ;  /* 0x000000002b007209 */ /* 0x000fe20007810000 */
[----:B-1----:R-:W4:Y:S03]  /*137e0*/  LDL.LU R7, [R1+0x6c] ;  /* 0x00006c0001077983 */ /* 0x002f260000300800 */
[----:B------:R-:W-:Y:S01]  /*137f0*/  FMNMX.FTZ R0, R41, R0, !PT ;  /* 0x0000000029007209 */ /* 0x000fe20007810000 */
[----:B------:R-:W4:Y:S03]  /*13800*/  LDL R6, [R1+0x58] ;  /* 0x0000580001067983 */ /* 0x000f260000100800 */
[----:B------:R-:W-:Y:S01]  /*13810*/  FMNMX.FTZ R0, R40, R0, !PT ;  /* 0x0000000028007209 */ /* 0x000fe20007810000 */
[----:B------:R-:W4:Y:S03]  /*13820*/  LDL.LU R5, [R1+0x5c] ;  /* 0x00005c0001057983 */ /* 0x000f260000300800 */
[----:B------:R-:W-:Y:S01]  /*13830*/  FMNMX.FTZ R0, R39, R0, !PT ;  /* 0x0000000027007209 */ /* 0x000fe20007810000 */
[----:B------:R-:W-:Y:S03]  /*13840*/  STL [R1+0x40c], R170 ;  /* 0x00040caa01007387 */ /* 0x000fe60000100800 */
        /* <DEDUP_REMOVED lines=45> */
[----:B------:R-:W-:Y:S04]  /*13b20*/  STL [R1+0x384], R26 ;  /* 0x0003841a01007387 */ /* 0x000fe80000100800 */
[----:B--2---:R-:W1:Y:S04]  /*13b30*/  SHFL.BFLY PT, R2, R0, 0x2, 0x1f ;  /* 0x0c401f0000027f89 */ /* 0x004e6800000e0000 */
[----:B------:R-:W-:Y:S04]  /*13b40*/  STL [R1+0x390], R26 ;  /* 0x0003901a01007387 */ /* 0x000fe80000100800 */
[----:B------:R-:W-:Y:S04]  /*13b50*/  STL [R1+0x380], R27 ;  /* 0x0003801b01007387 */ /* 0x000fe80000100800 */
[----:B------:R-:W-:Y:S04]  /*13b60*/  STL [R1+0x37c], R24 ;  /* 0x00037c1801007387 */ /* 0x000fe80000100800 */
[----:B------:R-:W-:Y:S04]  /*13b70*/  STL [R1+0x378], R25 ;  /* 0x0003781901007387 */ /* 0x000fe80000100800 */
[----:B------:R-:W-:Y:S01]  /*13b80*/  STL [R1+0x394], R25 ;  /* 0x0003941901007387 */ /* 0x000fe20000100800 */
[----:B-1----:R-:W-:-:S03]  /*13b90*/  FMNMX.FTZ R0, R0, R2, !PT ;  /* 0x0000000200007209 */ /* 0x002fc60007810000 */
[----:B------:R-:W-:Y:S04]  /*13ba0*/  STL [R1+0x374], R28 ;  /* 0x0003741c01007387 */ /* 0x000fe80000100800 */
[----:B------:R-:W1:Y:S04]  /*13bb0*/  SHFL.BFLY PT, R2, R0, 0x1, 0x1f ;  /* 0x0c201f0000027f89 */ /* 0x000e6800000e0000 */
[----:B------:R2:W-:Y:S04]  /*13bc0*/  STL [R1+0x370], R29 ;  /* 0x0003701d01007387 */ /* 0x0005e80000100800 */
[----:B------:R-:W-:Y:S04]  /*13bd0*/  STL [R1+0x34c], R226 ;  /* 0x00034ce201007387 */ /* 0x000fe80000100800 */
[----:B------:R-:W-:Y:S04]  /*13be0*/  STL [R1+0x348], R223 ;  /* 0x000348df01007387 */ /* 0x000fe80000100800 */
[----:B------:R-:W-:Y:S04]  /*13bf0*/  STL [R1+0x324], R251 ;  /* 0x000324fb01007387 */ /* 0x000fe80000100800 */
[----:B------:R-:W-:Y:S01]  /*13c00*/  STL [R1+0x320], R250 ;  /* 0x000320fa01007387 */ /* 0x000fe20000100800 */
[----:B-1----:R-:W-:-:S03]  /*13c10*/  FMNMX.FTZ R210, R0, R2, !PT ;  /* 0x0000000200d27209 */ /* 0x002fc60007810000 */
[----:B------:R-:W-:Y:S01]  /*13c20*/  STL [R1+0x31c], R245 ;  /* 0x00031cf501007387 */ /* 0x000fe20000100800 */
[----:B------:R-:W-:-:S03]  /*13c30*/  FSETP.NEU.FTZ.AND P0, PT, R210, -INF , PT ;  /* 0xff800000d200780b */ /* 0x000fc60003f1d000 */
[----:B------:R-:W-:Y:S01]  /*13c40*/  STL [R1+0x318], R244 ;  /* 0x000318f401007387 */ /* 0x000fe20000100800 */
[----:B------:R-:W-:-:S03]  /*13c50*/  FSEL R0, R210, RZ, P0 ;  /* 0x000000ffd2007208 */ /* 0x000fc60000000000 */
[----:B------:R-:W-:Y:S02]  /*13c60*/  STL [R1+0x314], R243 ;  /* 0x000314f301007387 */ /* 0x000fe40000100800 */
[----:B------:R-:W-:Y:S02]  /*13c70*/  FADD.FTZ R4, R12, -R0 ;  /* 0x800000000c047221 */ /* 0x000fe40000010000 */
[----:B------:R-:W-:Y:S04]  /*13c80*/  STL [R1+0x310], R242 ;  /* 0x000310f201007387 */ /* 0x000fe80000100800 */
[----:B------:R-:W2:Y:S04]  /*13c90*/  LD.E R0, desc[UR4][R180.64+0xdc] ;  /* 0x0000dc04b4007980 */ /* 0x000ea8000c101900 */
        /* <DEDUP_REMOVED lines=10> */
[----:B------:R-:W-:Y:S01]  /*13d40*/  STL [R1+0x330], R210 ;  /* 0x000330d201007387 */ /* 0x000fe20000100800 */
[----:B--2---:R-:W-:-:S05]  /*13d50*/  FMUL.FTZ R2, R0, R210 ;  /* 0x000000d200027220 */ /* 0x004fca0000410000 */
[----:B------:R-:W-:-:S05]  /*13d60*/  FSEL R2, R2, RZ, P0 ;  /* 0x000000ff02027208 */ /* 0x000fca0000000000 */
        /* <DEDUP_REMOVED lines=31> */
[----:B------:R-:W-:Y:S01]  /*13f60*/  FFMA.FTZ R188, R8, R0, -R2 ;  /* 0x0000000008bc7223 */ /* 0x000fe20000010802 */
[----:B------:R-:W-:-:S06]  /*13f70*/  FMUL.FTZ R2, R0, R4 ;  /* 0x0000000400027220 */ /* 0x000fcc0000410000 */
[----:B------:R-:W3:Y:S01]  /*13f80*/  MUFU.EX2 R2, R2 ;  /* 0x0000000200027308 */ /* 0x000ee20000000800 */
[----:B------:R-:W-:Y:S04]  /*13f90*/  STL [R1+0x12c], R24 ;  /* 0x00012c1801007387 */ /* 0x000fe80000100800 */
[----:B------:R-:W-:Y:S04]  /*13fa0*/  STL [R1+0x174], R23 ;  /* 0x0001741701007387 */ /* 0x000fe80000100800 */
[----:B------:R-:W-:Y:S01]  /*13fb0*/  STL [R1+0x398], R26 ;  /* 0x0003981a01007387 */ /* 0x000fe20000100800 */
[----:B------:R1:W2:Y:S01]  /*13fc0*/  MUFU.EX2 R174, R3 ;  /* 0x0000000300ae7308 */ /* 0x0002a20000000800 */
[-C--:B---3--:R-:W-:Y:S01]  /*13fd0*/  FMUL.FTZ R226, R173, R2.reuse ;  /* 0x00000002ade27220 */ /* 0x088fe20000410000 */
[-C--:B----4-:R-:W-:Y:S01]  /*13fe0*/  FMUL.FTZ R223, R169, R2.reuse ;  /* 0x00000002a9df7220 */ /* 0x090fe20000410000 */
[----:B------:R-:W-:-:S03]  /*13ff0*/  FMUL.FTZ R4, R167, R2 ;  /* 0x00000002a7047220 */ /* 0x000fc60000410000 */
[----:B------:R-:W-:Y:S04]  /*14000*/  STL [R1+0x350], R226 ;  /* 0x000350e201007387 */ /* 0x000fe80000100800 */
[----:B------:R3:W-:Y:S01]  /*14010*/  STL [R1+0x354], R223 ;  /* 0x000354df01007387 */ /* 0x0007e20000100800 */
[----:B-1----:R-:W-:-:S03]  /*14020*/  FMUL.FTZ R3, R165, R2 ;  /* 0x00000002a5037220 */ /* 0x002fc60000410000 */
[----:B------:R1:W-:Y:S01]  /*14030*/  STL [R1+0x188], R4 ;  /* 0x0001880401007387 */ /* 0x0003e20000100800 */
[-C--:B---3--:R-:W-:Y:S01]  /*14040*/  FMUL.FTZ R223, R158, R2.reuse ;  /* 0x000000029edf7220 */ /* 0x088fe20000410000 */
[----:B-1----:R-:W-:-:S04]  /*14050*/  FMUL.FTZ R4, R7, R2 ;  /* 0x0000000207047220 */ /* 0x002fc80000410000 */
[----:B------:R-:W-:Y:S04]  /*14060*/  STL [R1+0x358], R223 ;  /* 0x000358df01007387 */ /* 0x000fe80000100800 */
[----:B------:R1:W-:Y:S04]  /*14070*/  STL [R1+0x18c], R3 ;  /* 0x00018c0301007387 */ /* 0x0003e80000100800 */
[----:B------:R-:W-:Y:S04]  /*14080*/  STL [R1+0x19c], R4 ;  /* 0x00019c0401007387 */ /* 0x000fe80000100800 */
[----:B------:R-:W3:Y:S01]  /*14090*/  LDL.LU R191, [R1+0x40] ;  /* 0x0000400001bf7983 */ /* 0x000ee20000300800 */
[----:B-1----:R-:W-:-:S05]  /*140a0*/  FMUL.FTZ R3, R6, R2 ;  /* 0x0000000206037220 */ /* 0x002fca0000410000 */
[----:B------:R-:W-:Y:S04]  /*140b0*/  STL [R1+0x1a8], R3 ;  /* 0x0001a80301007387 */ /* 0x000fe80000100800 */
[----:B------:R-:W4:Y:S04]  /*140c0*/  LDL R187, [R1+0x44] ;  /* 0x0000440001bb7983 */ /* 0x000f280000100800 */
[----:B------:R-:W4:Y:S04]  /*140d0*/  LDL R179, [R1+0x30] ;  /* 0x0000300001b37983 */ /* 0x000f280000100800 */
[----:B------:R-:W4:Y:S04]  /*140e0*/  LDL.LU R176, [R1+0x34] ;  /* 0x0000340001b07983 */ /* 0x000f280000300800 */
[----:B------:R-:W4:Y:S04]  /*140f0*/  LDL R178, [R1+0x20] ;  /* 0x0000200001b27983 */ /* 0x000f280000100800 */
[----:B------:R-:W4:Y:S04]  /*14100*/  LDL R177, [R1+0x24] ;  /* 0x0000240001b17983 */ /* 0x000f280000100800 */
[----:B------:R-:W4:Y:S01]  /*14110*/  LDL R7, [R1] ;  /* 0x0000000001077983 */ /* 0x000f220000100800 */
[-C--:B------:R-:W-:Y:S01]  /*14120*/  FMUL.FTZ R223, R5, R2.reuse ;  /* 0x0000000205df7220 */ /* 0x080fe20000410000 */
[----:B--2---:R-:W-:Y:S01]  /*14130*/  FFMA.FTZ R158, R186, R2, R174 ;  /* 0x00000002ba9e7223 */ /* 0x004fe200000100ae */
[----:B------:R-:W-:Y:S01]  /*14140*/  FMNMX.FTZ R2, R134, R84, !PT ;  /* 0x0000005486027209 */ /* 0x000fe20007810000 */
[----:B------:R-:W2:Y:S03]  /*14150*/  LDL.LU R6, [R1+0x4] ;  /* 0x0000040001067983 */ /* 0x000ea60000300800 */
        /* <DEDUP_REMOVED lines=35> */
[----:B------:R-:W-:-:S04]  /*14390*/  FSETP.NEU.FTZ.AND P0, PT, R201, -INF , PT ;  /* 0xff800000c900780b */ /* 0x000fc80003f1d000 */
[----:B------:R-:W-:-:S05]  /*143a0*/  FSEL R2, R201, RZ, P0 ;  /* 0x000000ffc9027208 */ /* 0x000fca0000000000 */
[----:B------:R-:W-:-:S04]  /*143b0*/  FADD.FTZ R3, R134, -R2 ;  /* 0x8000000286037221 */ /* 0x000fc80000010000 */
[C---:B------:R-:W-:Y:S01]  /*143c0*/  FMUL.FTZ R3, R0.reuse, R3 ;  /* 0x0000000300037220 */ /* 0x040fe20000410000 */
[----:B------:R-:W-:-:S05]  /*143d0*/  FMUL.FTZ R2, R0, R201 ;  /* 0x000000c900027220 */ /* 0x000fca0000410000 */
[----:B------:R-:W3:Y:S01]  /*143e0*/  MUFU.EX2 R3, R3 ;  /* 0x0000000300037308 */ /* 0x000ee20000000800 */
        /* <DEDUP_REMOVED lines=33> */
[----:B------:R-:W-:Y:S04]  /*14600*/  STL [R1+0x39c], R223 ;  /* 0x00039cdf01007387 */ /* 0x000fe80000100800 */
[----:B------:R-:W-:Y:S01]  /*14610*/  STL [R1+0x334], R201 ;  /* 0x000334c901007387 */ /* 0x000fe20000100800 */
[----:B---3--:R-:W-:-:S05]  /*14620*/  FMUL.FTZ R2, R191, R3 ;  /* 0x00000003bf027220 */ /* 0x008fca0000410000 */
[----:B------:R1:W-:Y:S01]  /*14630*/  STL [R1+0x230], R2 ;  /* 0x0002300201007387 */ /* 0x0003e20000100800 */
[-C--:B----4-:R-:W-:Y:S01]  /*14640*/  FMUL.FTZ R11, R187, R3.reuse ;  /* 0x00000003bb0b7220 */ /* 0x090fe20000410000 */
[----:B------:R-:W-:-:S04]  /*14650*/  FMUL.FTZ R10, R179, R3 ;  /* 0x00000003b30a7220 */ /* 0x000fc80000410000 */
[----:B------:R-:W-:Y:S01]  /*14660*/  STL [R1+0x234], R11 ;  /* 0x0002340b01007387 */ /* 0x000fe20000100800 */
[----:B-1----:R-:W-:-:S03]  /*14670*/  FMUL.FTZ R2, R176, R3 ;  /* 0x00000003b0027220 */ /* 0x002fc60000410000 */
[----:B------:R-:W3:Y:S01]  /*14680*/  LDL R176, [R1+0xc] ;  /* 0x00000c0001b07983 */ /* 0x000ee20000100800 */
[----:B------:R-:W-:-:S03]  /*14690*/  FMUL.FTZ R180, R178, R3 ;  /* 0x00000003b2b47220 */ /* 0x000fc60000410000 */
[----:B------:R-:W-:Y:S01]  /*146a0*/  STL [R1+0x240], R10 ;  /* 0x0002400a01007387 */ /* 0x000fe20000100800 */
[----:B------:R-:W-:-:S03]  /*146b0*/  FMUL.FTZ R181, R177, R3 ;  /* 0x00000003b1b57220 */ /* 0x000fc60000410000 */
[----:B------:R1:W-:Y:S01]  /*146c0*/  STL [R1+0x244], R2 ;  /* 0x0002440201007387 */ /* 0x0003e20000100800 */
[----:B------:R-:W-:-:S03]  /*146d0*/  FMUL.FTZ R245, R7, R3 ;  /* 0x0000000307f57220 */ /* 0x000fc60000410000 */
[----:B------:R-:W-:Y:S04]  /*146e0*/  STL [R1+0x338], R180 ;  /* 0x000338b401007387 */ /* 0x000fe80000100800 */
[----:B------:R-:W-:Y:S04]  /*146f0*/  STL [R1+0x33c], R181 ;  /* 0x00033cb501007387 */ /* 0x000fe80000100800 */
[----:B------:R-:W-:Y:S04]  /*14700*/  STL [R1+0x340], R245 ;  /* 0x000340f501007387 */ /* 0x000fe80000100800 */
[----:B------:R-:W4:Y:S04]  /*14710*/  LDL.LU R238, [R1+0x48] ;  /* 0x0000480001ee7983 */ /* 0x000f280000300800 */
[----:B------:R-:W3:Y:S04]  /*14720*/  LDL R234, [R1+0x4c] ;  /* 0x00004c0001ea7983 */ /* 0x000ee80000100800 */
[----:B------:R-:W3:Y:S04]  /*14730*/  LDL.LU R221, [R1+0x38] ;  /* 0x0000380001dd7983 */ /* 0x000ee80000300800 */
[----:B------:R-:W3:Y:S04]  /*14740*/  LDL R220, [R1+0x3c] ;  /* 0x00003c0001dc7983 */ /* 0x000ee80000100800 */
[----:B------:R-:W3:Y:S04]  /*14750*/  LDL.LU R179, [R1+0x28] ;  /* 0x0000280001b37983 */ /* 0x000ee80000300800 */
[----:B------:R-:W3:Y:S04]  /*14760*/  LDL R178, [R1+0x2c] ;  /* 0x00002c0001b27983 */ /* 0x000ee80000100800 */
[----:B------:R-:W3:Y:S01]  /*14770*/  LDL R177, [R1+0x8] ;  /* 0x0000080001b17983 */ /* 0x000ee20000100800 */
[----:B------:R-:W2:Y:S08]  /*14780*/  MUFU.EX2 R4, R4 ;  /* 0x0000000400047308 */ /* 0x000eb00000000800 */
[----:B-1----:R-:W1:Y:S01]  /*14790*/  MUFU.EX2 R2, R5 ;  /* 0x0000000500027308 */ /* 0x002e620000000800 */
[-C--:B--2---:R-:W-:Y:S01]  /*147a0*/  FMUL.FTZ R244, R6, R3.reuse ;  /* 0x0000000306f47220 */ /* 0x084fe20000410000 */
[----:B------:R-:W-:-:S04]  /*147b0*/  FFMA.FTZ R3, R183, R3, R4 ;  /* 0x00000003b7037223 */ /* 0x000fc80000010004 */
[C---:B-1----:R-:W-:Y:S01]  /*147c0*/  FADD.FTZ R79, R2.reuse, R3 ;  /* 0x00000003024f7221 */ /* 0x042fe20000010000 */
[----:B------:R-:W-:Y:S02]  /*147d0*/  F2FP.F16.F32.PACK_AB R59, R2, R4 ;  /* 0x00000004023b723e */ /* 0x000fe400000000ff */
        /* <DEDUP_REMOVED lines=38> */
[----:B------:R-:W-:Y:S01]  /*14a40*/  FADD.FTZ R3, R133, -R2 ;  /* 0x8000000285037221 */ /* 0x000fe20000010000 */
[----:B------:R-:W-:-:S03]  /*14a50*/  FMUL.FTZ R2, R0, R187 ;  /* 0x000000bb00027220 */ /* 0x000fc60000410000 */
[----:B------:R-:W-:Y:S02]  /*14a60*/  FMUL.FTZ R3, R0, R3 ;  /* 0x0000000300037220 */ /* 0x000fe40000410000 */
[----:B------:R-:W-:-:S04]  /*14a70*/  FSEL R2, R2, RZ, P0 ;  /* 0x000000ff02027208 */ /* 0x000fc80000000000 */
[----:B------:R-:W4:Y:S01]  /*14a80*/  MUFU.EX2 R3, R3 ;  /* 0x0000000300037308 */ /* 0x000f220000000800 */
        /* <DEDUP_REMOVED lines=32> */
[----:B------:R-:W-:-:S04]  /*14c90*/  FMNMX.FTZ R2, R13, R127, !PT ;  /* 0x0000007f0d027209 */ /* 0x000fc80007810000 */
[----:B------:R-:W-:-:S04]  /*14ca0*/  FMNMX.FTZ R2, R150, R2, !PT ;  /* 0x0000000296027209 */ /* 0x000fc80007810000 */
[----:B------:R-:W-:-:S04]  /*14cb0*/  FMNMX.FTZ R2, R149, R2, !PT ;  /* 0x0000000295027209 */ /* 0x000fc80007810000 */
[----:B------:R-:W-:Y:S01]  /*14cc0*/  FMNMX.FTZ R2, R148, R2, !PT ;  /* 0x0000000294027209 */ /* 0x000fe20007810000 */
[-C--:B----4-:R-:W-:Y:S01]  /*14cd0*/  FMUL.FTZ R245, R238, R3.reuse ;  /* 0x00000003eef57220 */ /* 0x090fe20000410000 */
[-C--:B---3--:R-:W-:Y:S02]  /*14ce0*/  FMUL.FTZ R181, R234, R3.reuse ;  /* 0x00000003eab57220 */ /* 0x088fe40000410000 */
[----:B------:R-:W-:Y:S01]  /*14cf0*/  FMNMX.FTZ R2, R147, R2, !PT ;  /* 0x0000000293027209 */ /* 0x000fe20007810000 */
[-C--:B------:R-:W-:Y:S01]  /*14d00*/  FMUL.FTZ R201, R221, R3.reuse ;  /* 0x00000003ddc97220 */ /* 0x080fe20000410000 */
[----:B------:R-:W-:Y:S01]  /*14d10*/  STL [R1+0x344], R244 ;  /* 0x000344f401007387 */ /* 0x000fe20000100800 */
[-C--:B------:R-:W-:Y:S01]  /*14d20*/  FMUL.FTZ R242, R176, R3.reuse ;  /* 0x00000003b0f27220 */ /* 0x080fe20000410000 */
[----:B------:R-:W-:Y:S01]  /*14d30*/  FMNMX.FTZ R2, R157, R2, !PT ;  /* 0x000000029d027209 */ /* 0x000fe20007810000 */
[-C--:B------:R-:W-:Y:S01]  /*14d40*/  FMUL.FTZ R210, R220, R3.reuse ;  /* 0x00000003dcd27220 */ /* 0x080fe20000410000 */
[----:B------:R-:W-:Y:S01]  /*14d50*/  STL [R1+0x35c], R187 ;  /* 0x00035cbb01007387 */ /* 0x000fe20000100800 */
[----:B------:R-:W-:-:S03]  /*14d60*/  FMUL.FTZ R251, R179, R3 ;  /* 0x00000003b3fb7220 */ /* 0x000fc60000410000 */
[----:B------:R-:W-:Y:S01]  /*14d70*/  STL [R1+0x360], R245 ;  /* 0x000360f501007387 */ /* 0x000fe20000100800 */
[----:B------:R-:W-:-:S03]  /*14d80*/  FMUL.FTZ R250, R178, R3 ;  /* 0x00000003b2fa7220 */ /* 0x000fc60000410000 */
[----:B------:R-:W-:Y:S01]  /*14d90*/  STL [R1+0x364], R181 ;  /* 0x000364b501007387 */ /* 0x000fe20000100800 */
[----:B------:R-:W-:-:S03]  /*14da0*/  FMUL.FTZ R243, R177, R3 ;  /* 0x00000003b1f37220 */ /* 0x000fc60000410000 */
[----:B------:R-:W-:Y:S01]  /*14db0*/  STL [R1+0x3a0], R201 ;  /* 0x0003a0c901007387 */ /* 0x000fe20000100800 */
[----:B------:R-:W-:-:S03]  /*14dc0*/  FMNMX.FTZ R2, R156, R2, !PT ;  /* 0x000000029c027209 */ /* 0x000fc60007810000 */
[----:B------:R-:W-:Y:S01]  /*14dd0*/  STL [R1+0x3c0], R210 ;  /* 0x0003c0d201007387 */ /* 0x000fe20000100800 */
[----:B------:R-:W-:-:S03]  /*14de0*/  FMNMX.FTZ R2, R154, R2, !PT ;  /* 0x000000029a027209 */ /* 0x000fc60007810000 */
[----:B------:R1:W-:Y:S04]  /*14df0*/  STL.64 [R1+0x368], R250 ;  /* 0x000368fa01007387 */ /* 0x0003e80000100a00 */
[----:B------:R-:W-:Y:S01]  /*14e00*/  STL.64 [R1+0x3a8], R242 ;  /* 0x0003a8f201007387 */ /* 0x000fe20000100a00 */
[----:B------:R-:W-:-:S04]  /*14e10*/  FMNMX.FTZ R2, R151, R2, !PT ;  /* 0x0000000297027209 */ /* 0x000fc80007810000 */
[----:B------:R-:W-:-:S04]  /*14e20*/  FMNMX.FTZ R2, R146, R2, !PT ;  /* 0x0000000292027209 */ /* 0x000fc80007810000 */
[----:B------:R-:W-:Y:S01]  /*14e30*/  FMNMX.FTZ R2, R145, R2, !PT ;  /* 0x0000000291027209 */ /* 0x000fe20007810000 */
[----:B-1----:R-:W2:Y:S03]  /*14e40*/  LDL.LU.64 R250, [R1+0x228] ;  /* 0x0002280001fa7983 */ /* 0x002ea60000300a00 */
        /* <DEDUP_REMOVED lines=15> */
[----:B------:R-:W1:Y:S03]  /*14f40*/  MUFU.EX2 R7, R4 ;  /* 0x0000000400077308 */ /* 0x000e660000000800 */
[----:B------:R-:W-:-:S04]  /*14f50*/  FMNMX.FTZ R2, R121, R2, !PT ;  /* 0x0000000279027209 */ /* 0x000fc80007810000 */
[----:B------:R-:W-:Y:S01]  /*14f60*/  FMNMX.FTZ R2, R111, R2, !PT ;  /* 0x000000026f027209 */ /* 0x000fe20007810000 */
[----:B------:R-:W3:Y:S03]  /*14f70*/  MUFU.EX2 R4, R5 ;  /* 0x0000000500047308 */ /* 0x000ee60000000800 */
[----:B------:R-:W-:-:S04]  /*14f80*/  FMNMX.FTZ R2, R110, R2, !PT ;  /* 0x000000026e027209 */ /* 0x000fc80007810000 */
[----:B------:R-:W-:-:S04]  /*14f90*/  FMNMX.FTZ R2, R57, R2, !PT ;  /* 0x0000000239027209 */ /* 0x000fc80007810000 */
[----:B------:R-:W-:Y:S01]  /*14fa0*/  FMNMX.FTZ R2, R56, R2, !PT ;  /* 0x0000000238027209 */ /* 0x000fe20007810000 */
[----:B-1----:R-:W-:-:S03]  /*14fb0*/  FFMA.FTZ R3, R184, R3, R7 ;  /* 0x00000003b8037223 */ /* 0x002fc60000010007 */
[----:B------:R-:W-:Y:S01]  /*14fc0*/  FMNMX.FTZ R2, R54, R2, !PT ;  /* 0x0000000236027209 */ /* 0x000fe20007810000 */
[----:B---3--:R-:W-:-:S04]  /*14fd0*/  FADD.FTZ R17, R4, R3 ;  /* 0x0000000304117221 */ /* 0x008fc80000010000 */
[----:B------:R-:W1:Y:S02]  /*14fe0*/  SHFL.BFLY PT, R3, R2, 0x2, 0x1f ;  /* 0x0c401f0002037f89 */ /* 0x000e6400000e0000 */
[----:B-1----:R-:W-:-:S05]  /*14ff0*/  FMNMX.FTZ R2, R2, R3, !PT ;  /* 0x0000000302027209 */ /* 0x002fca0007810000 */
[----:B------:R-:W1:Y:S01]  /*15000*/  SHFL.BFLY PT, R3, R2, 0x1, 0x1f ;  /* 0x0c201f0002037f89 */ /* 0x000e6200000e0000 */
[----:B------:R-:W-:Y:S02]  /*15010*/  F2FP.F16.F32.PACK_AB R21, R4, R7 ;  /* 0x000000070415723e */ /* 0x000fe400000000ff */
[----:B-1----:R-:W-:-:S04]  /*15020*/  FMNMX.FTZ R179, R2, R3, !PT ;  /* 0x0000000302b37209 */ /* 0x002fc80007810000 */
[----:B------:R-:W-:-:S04]  /*15030*/  FSETP.NEU.FTZ.AND P0, PT, R179, -INF , PT ;  /* 0xff800000b300780b */ /* 0x000fc80003f1d000 */
[----:B------:R-:W-:-:S05]  /*15040*/  FSEL R2, R179, RZ, P0 ;  /* 0x000000ffb3027208 */ /* 0x000fca0000000000 */
[----:B------:R-:W-:Y:S01]  /*15050*/  FADD.FTZ R7, R13, -R2 ;  /* 0x800000020d077221 */ /* 0x000fe20000010000 */
[----:B------:R-:W-:-:S05]  /*15060*/  FMUL.FTZ R2, R0, R179 ;  /* 0x000000b300027220 */ /* 0x000fca0000410000 */
[----:B------:R-:W-:Y:S01]  /*15070*/  FSEL R2, R2, RZ, P0 ;  /* 0x000000ff02027208 */ /* 0x000fe20000000000 */
[----:B------:R-:W-:Y:S01]  /*15080*/  FMUL.FTZ R7, R0, R7 ;  /* 0x0000000700077220 */ /* 0x000fe20000410000 */
[----:B------:R-:W-:Y:S03]  /*15090*/  MUFU.EX2 R20, R159 ;  /* 0x0000009f00147308 */ /* 0x000fe60000000800 */
[-CC-:B------:R-:W-:Y:S01]  /*150a0*/  FFMA.FTZ R5, R127, R0.reuse, -R2.reuse ;  /* 0x000000007f057223 */ /* 0x180fe20000010802 */
[----:B------:R-:W-:-:S04]  /*150b0*/  FFMA.FTZ R4, R150, R0, -R2 ;  /* 0x0000000096047223 */ /* 0x000fc80000010802 */
[----:B------:R-:W-:Y:S08]  /*150c0*/  MUFU.EX2 R16, R8 ;  /* 0x0000000800107308 */ /* 0x000ff00000000800 */
[----:B------:R-:W-:Y:S08]  /*150d0*/  MUFU.EX2 R8, R5 ;  /* 0x0000000500087308 */ /* 0x000ff00000000800 */
[----:B------:R-:W1:Y:S08]  /*150e0*/  MUFU.EX2 R159, R7 ;  /* 0x00000007009f7308 */ /* 0x000e700000000800 */
[----:B------:R3:W4:Y:S08]  /*150f0*/  MUFU.EX2 R5, R4 ;  /* 0x0000000400057308 */ /* 0x0007300000000800 */
[----:B------:R1:W4:Y:S01]  /*15100*/  MUFU.EX2 R14, R160 ;  /* 0x000000a0000e7308 */ /* 0x0003220000000800 */
[----:B------:R-:W-:-:S02]  /*15110*/  IMAD.MOV.U32 R226, RZ, RZ, R52 ;  /* 0x000000ffffe27224 */ /* 0x000fc400078e0034 */
[-CC-:B------:R-:W-:Y:S01]  /*15120*/  FFMA.FTZ R3, R149, R0.reuse, -R2.reuse ;  /* 0x0000000095037223 */ /* 0x180fe20000010802 */
[----:B------:R-:W-:Y:S02]  /*15130*/  IMAD.MOV.U32 R244, RZ, RZ, R27 ;  /* 0x000000fffff47224 */ /* 0x000fe400078e001b */
[-CC-:B------:R-:W-:Y:S01]  /*15140*/  FFMA.FTZ R11, R147, R0.reuse, -R2.reuse ;  /* 0x00000000930b7223 */ /* 0x180fe20000010802 */
[----:B------:R-:W-:Y:S02]  /*15150*/  IMAD.MOV.U32 R245, RZ, RZ, R25 ;  /* 0x000000fffff57224 */ /* 0x000fe400078e0019 */
[-C--:B------:R-:W-:Y:S01]  /*15160*/  FFMA.FTZ R23, R156, R0.reuse, -R2 ;  /* 0x000000009c177223 */ /* 0x080fe20000010802 */
[----:B------:R-:W-:Y:S01]  /*15170*/  IMAD.MOV.U32 R187, RZ, RZ, R24 ;  /* 0x000000ffffbb7224 */ /* 0x000fe200078e0018 */
[----:B------:R4:W-:Y:S01]  /*15180*/  MUFU.EX2 R19, R12 ;  /* 0x0000000c00137308 */ /* 0x0009e20000000800 */
[-CC-:B---3--:R-:W-:Y:S01]  /*15190*/  FFMA.FTZ R4, R128, R0.reuse, -R2.reuse ;  /* 0x0000000080047223 */ /* 0x188fe20000010802 */
[-CC-:B------:R-:W-:Y:S01]  /*151a0*/  FFMA.FTZ R30, R154, R0.reuse, -R2.reuse ;  /* 0x000000009a1e7223 */ /* 0x180fe20000010802 */
[-CC-:B------:R-:W-:Y:S01]  /*151b0*/  FFMA.FTZ R50, R151, R0.reuse, -R2.reuse ;  /* 0x0000000097327223 */ /* 0x180fe20000010802 */
[-CC-:B------:R-:W-:Y:S01]  /*151c0*/  FFMA.FTZ R55, R146, R0.reuse, -R2.reuse ;  /* 0x0000000092377223 */ /* 0x180fe20000010802 */
[-CC-:B------:R-:W-:Y:S01]  /*151d0*/  FFMA.FTZ R58, R145, R0.reuse, -R2.reuse ;  /* 0x00000000913a7223 */ /* 0x180fe20000010802 */
[-CC-:B------:R-:W-:Y:S01]  /*151e0*/  FFMA.FTZ R61, R144, R0.reuse, -R2.reuse ;  /* 0x00000000903d7223 */ /* 0x180fe20000010802 */
[-CC-:B------:R-:W-:Y:S01]  /*151f0*/  FFMA.FTZ R176, R142, R0.reuse, -R2.reuse ;  /* 0x000000008eb07223 */ /* 0x180fe20000010802 */
[----:B------:R3:W3:Y:S01]  /*15200*/  MUFU.EX2 R13, R6 ;  /* 0x00000006000d7308 */ /* 0x0006e20000000800 */
        /* <DEDUP_REMOVED lines=9> */
[-CC-:B------:R-:W-:Y:S01]  /*152a0*/  FFMA.FTZ R26, R125, R0.reuse, -R2.reuse ;  /* 0x000000007d1a7223 */ /* 0x180fe20000010802 */
[-CC-:B------:R-:W-:Y:S01]  /*152b0*/  FFMA.FTZ R25, R124, R0.reuse, -R2.reuse ;  /* 0x000000007c197223 */ /* 0x180fe20000010802 */
[-CC-:B------:R-:W-:Y:S01]  /*152c0*/  FFMA.FTZ R52, R123, R0.reuse, -R2.reuse ;  /* 0x000000007b347223 */ /* 0x180fe20000010802 */
[-CC-:B------:R-:W-:Y:S01]  /*152d0*/  FFMA.FTZ R53, R122, R0.reuse, -R2.reuse ;  /* 0x000000007a357223 */ /* 0x180fe20000010802 */
[-CC-:B------:R-:W-:Y:S01]  /*152e0*/  FFMA.FTZ R180, R121, R0.reuse, -R2.reuse ;  /* 0x0000000079b47223 */ /* 0x180fe20000010802 */
[-CC-:B------:R-:W-:Y:S01]  /*152f0*/  FFMA.FTZ R152, R111, R0.reuse, -R2.reuse ;  /* 0x000000006f987223 */ /* 0x180fe20000010802 */
[-CC-:B------:R-:W-:Y:S01]  /*15300*/  FFMA.FTZ R192, R110, R0.reuse, -R2.reuse ;  /* 0x000000006ec07223 */ /* 0x180fe20000010802 */
[-CC-:B---3--:R-:W-:Y:S01]  /*15310*/  FFMA.FTZ R6, R148, R0.reuse, -R2.reuse ;  /* 0x0000000094067223 */ /* 0x188fe20000010802 */
[-CC-:B------:R-:W-:Y:S01]  /*15320*/  FFMA.FTZ R181, R57, R0.reuse, -R2.reuse ;  /* 0x0000000039b57223 */ /* 0x180fe20000010802 */
[-CC-:B------:R-:W-:Y:S01]  /*15330*/  FFMA.FTZ R27, R56, R0.reuse, -R2.reuse ;  /* 0x00000000381b7223 */ /* 0x180fe20000010802 */
[----:B------:R-:W-:Y:S01]  /*15340*/  FFMA.FTZ R24, R54, R0, -R2 ;  /* 0x0000000036187223 */ /* 0x000fe20000010802 */
[----:B------:R-:W-:Y:S01]  /*15350*/  FFMA.FTZ R0, R185, R159, R8 ;  /* 0x0000009fb9007223 */ /* 0x000fe20000010008 */
[----:B------:R-:W-:Y:S04]  /*15360*/  STL [R1+0x3c4], R179 ;  /* 0x0003c4b301007387 */ /* 0x000fe80000100800 */
[----:B------:R1:W-:Y:S04]  /*15370*/  STL [R1+0x34], R4 ;  /* 0x0000340401007387 */ /* 0x0003e80000100800 */
[----:B------:R3:W-:Y:S01]  /*15380*/  STL [R1+0x3c8], R210 ;  /* 0x0003c8d201007387 */ /* 0x0007e20000100800 */
[----:B-1----:R-:W-:Y:S01]  /*15390*/  FADD.FTZ R4, R5, R0 ;  /* 0x0000000005047221 */ /* 0x002fe20000010000 */
[----:B------:R-:W-:Y:S01]  /*153a0*/  F2FP.F16.F32.PACK_AB R0, R14, R174 ;  /* 0x000000ae0e00723e */ /* 0x000fe200000000ff */
[----:B------:R-:W-:-:S02]  /*153b0*/  IMAD.MOV.U32 R174, RZ, RZ, R205 ;  /* 0x000000ffffae7224 */ /* 0x000fc400078e00cd */
[----:B------:R-:W4:Y:S01]  /*153c0*/  LDL R205, [R1+0x110] ;  /* 0x0001100001cd7983 */ /* 0x000f220000100800 */
[----:B------:R-:W1:Y:S08]  /*153d0*/  MUFU.EX2 R15, R9 ;  /* 0x00000009000f7308 */ /* 0x000e700000000800 */
[----:B------:R-:W2:Y:S08]  /*153e0*/  MUFU.EX2 R10, R10 ;  /* 0x0000000a000a7308 */ /* 0x000eb00000000800 */
[----:B------:R2:W2:Y:S01]  /*153f0*/  MUFU.EX2 R9, R3 ;  /* 0x0000000300097308 */ /* 0x0004a20000000800 */
[----:B---3--:R-:W-:-:S02]  /*15400*/  PRMT R210, R0, 0x7610, R210 ;  /* 0x0000761000d27816 */ /* 0x008fc400000000d2 */
[----:B------:R-:W-:Y:S01]  /*15410*/  PRMT R231, R0, 0x7632, R231 ;  /* 0x0000763200e77816 */ /* 0x000fe200000000e7 */
[----:B------:R-:W-:Y:S01]  /*15420*/  FADD.FTZ R0, R13, R17 ;  /* 0x000000110d007221 */ /* 0x000fe20000010000 */
[----:B------:R-:W-:Y:S01]  /*15430*/  F2FP.F16.F32.PACK_AB R7, R5, R8 ;  /* 0x000000080507723e */ /* 0x000fe200000000ff */
[----:B------:R-:W-:Y:S01]  /*15440*/  FADD.FTZ R5, R14, R158 ;  /* 0x0000009e0e057221 */ /* 0x000fe20000010000 */
[----:B------:R-:W-:Y:S01]  /*15450*/  FADD.FTZ R2, R16, R79 ;  /* 0x0000004f10027221 */ /* 0x000fe20000010000 */
[----:B------:R-:W3:Y:S01]  /*15460*/  MUFU.EX2 R6, R6 ;  /* 0x0000000600067308 */ /* 0x000ee20000000800 */
[----:B-1----:R-:W-:Y:S01]  /*15470*/  F2FP.F16.F32.PACK_AB R17, R15, R16 ;  /* 0x000000100f11723e */ /* 0x002fe200000000ff */
[----:B--2---:R-:W-:Y:S01]  /*15480*/  FADD.FTZ R16, R10, R0 ;  /* 0x000000000a107221 */ /* 0x004fe20000010000 */
[----:B------:R-:W-:Y:S01]  /*15490*/  FADD.FTZ R0, R20, R5 ;  /* 0x0000000514007221 */ /* 0x000fe20000010000 */
[C---:B------:R-:W-:Y:S02]  /*154a0*/  PRMT R249, R7.reuse, 0x7610, R249 ;  /* 0x0000761007f97816 */ /* 0x040fe400000000f9 */
[----:B------:R-:W-:-:S02]  /*154b0*/  PRMT R252, R7, 0x7632, R252 ;  /* 0x0000763207fc7816 */ /* 0x000fc400000000fc */
[----:B------:R1:W2:Y:S01]  /*154c0*/  MUFU.EX2 R7, R18 ;  /* 0x0000001200077308 */ /* 0x0002a20000000800 */
[----:B------:R-:W-:Y:S01]  /*154d0*/  FADD.FTZ R3, R15, R2 ;  /* 0x000000020f037221 */ /* 0x000fe20000010000 */
[----:B------:R-:W-:-:S06]  /*154e0*/  FADD.FTZ R2, R9, R4 ;  /* 0x0000000409027221 */ /* 0x000fcc0000010000 */
[----:B------:R3:W2:Y:S01]  /*154f0*/  MUFU.EX2 R4, R32 ;  /* 0x0000002000047308 */ /* 0x0006a20000000800 */
[----:B------:R-:W-:Y:S02]  /*15500*/  IMAD.MOV.U32 R243, RZ, RZ, R244 ;  /* 0x000000fffff37224 */ /* 0x000fe400078e00f4 */
[----:B------:R-:W-:Y:S01]  /*15510*/  IMAD.MOV.U32 R242, RZ, RZ, R226 ;  /* 0x000000fffff27224 */ /* 0x000fe200078e00e2 */
[----:B-1----:R-:W-:Y:S01]  /*15520*/  F2FP.F16.F32.PACK_AB R18, R10, R13 ;  /* 0x0000000d0a12723e */ /* 0x002fe200000000ff */
[----:B---3--:R-:W-:Y:S01]  /*15530*/  FADD.FTZ R32, R19, R0 ;  /* 0x0000000013207221 */ /* 0x008fe20000010000 */
[----:B------:R-:W-:Y:S02]  /*15540*/  IMAD.SHL.U32 R0, R236, 0x4, RZ ;  /* 0x00000004ec007824 */ /* 0x000fe400078e00ff */
[----:B------:R-:W-:-:S03]  /*15550*/  FADD.FTZ R10, R6, R2 ;  /* 0x00000002060a7221 */ /* 0x000fc60000010000 */
[----:B------:R-:W-:Y:S02]  /*15560*/  LOP3.LUT R0, R229, R0, RZ, 0x3c, !PT ;  /* 0x00000000e5007212 */ /* 0x000fe400078e3cff */
[----:B------:R-:W-:Y:S02]  /*15570*/  F2FP.F16.F32.PACK_AB R2, R19, R20 ;  /* 0x000000141302723e */ /* 0x000fe400000000ff */
[----:B------:R-:W-:Y:S01]  /*15580*/  LOP3.LUT R0, R0, R199, RZ, 0x3c, !PT ;  /* 0x000000c700007212 */ /* 0x000fe200078e3cff */
[----:B------:R-:W-:Y:S01]  /*15590*/  IMAD.MOV.U32 R226, RZ, RZ, R189 ;  /* 0x000000ffffe27224 */ /* 0x000fe200078e00bd */
[C---:B------:R-:W-:Y:S01]  /*155a0*/  PRMT R179, R2.reuse, 0x7632, R179 ;  /* 0x0000763202b37816 */ /* 0x040fe200000000b3 */
[----:B------:R-:W-:Y:S01]  /*155b0*/  IMAD.MOV.U32 R244, RZ, RZ, R188 ;  /* 0x000000fffff47224 */ /* 0x000fe200078e00bc */
[----:B------:R-:W-:Y:S01]  /*155c0*/  PRMT R223, R2, 0x7610, R223 ;  /* 0x0000761002df7816 */ /* 0x000fe200000000df */
[----:B--2---:R-:W-:Y:S01]  /*155d0*/  FADD.FTZ R2, R7, R3 ;  /* 0x0000000307027221 */ /* 0x004fe20000010000 */
[----:B------:R-:W-:-:S04]  /*155e0*/  IMAD.WIDE.U32 R188, R0, -0x326172a9, RZ ;  /* 0xcd9e8d5700bc7825 */ /* 0x000fc800078e00ff */
[----:B------:R-:W-:Y:S01]  /*155f0*/  FADD.FTZ R13, R4, R2 ;  /* 0x00000002040d7221 */ /* 0x000fe20000010000 */
[----:B------:R-:W-:-:S05]  /*15600*/  LOP3.LUT R2, R189, R225, R250, 0x96, !PT ;  /* 0x000000e1bd027212 */ /* 0x000fca00078e96fa */
[----:B------:R-:W-:-:S05]  /*15610*/  IMAD.WIDE.U32 R2, R2, -0x2daee0ad, RZ ;  /* 0xd2511f5302027825 */ /* 0x000fca00078e00ff */
[----:B------:R-:W-:Y:S02]  /*15620*/  LOP3.LUT R0, R3, R232, R206, 0x96, !PT ;  /* 0x000000e803007212 */ /* 0x000fe400078e96ce */
[----:B------:R-:W-:Y:S02]  /*15630*/  LOP3.LUT R3, R109, R224, R188, 0x96, !PT ;  /* 0x000000e06d037212 */ /* 0x000fe400078e96bc */
[----:B------:R-:W-:Y:S02]  /*15640*/  F2FP.F16.F32.PACK_AB R8, R6, R9 ;  /* 0x000000090608723e */ /* 0x000fe400000000ff */
[----:B------:R-:W-:Y:S01]  /*15650*/  F2FP.F16.F32.PACK_AB R15, R4, R7 ;  /* 0x00000007040f723e */ /* 0x000fe200000000ff */
[----:B------:R-:W-:Y:S01]  /*15660*/  IMAD.WIDE.U32 R4, R3, -0x2daee0ad, RZ ;  /* 0xd2511f5303047825 */ /* 0x000fe200078e00ff */
[C---:B------:R-:W-:Y:S02]  /*15670*/  PRMT R248, R8.reuse, 0x7610, R248 ;  /* 0x0000761008f87816 */ /* 0x040fe400000000f8 */
[----:B------:R-:W-:Y:S01]  /*15680*/  PRMT R201, R8, 0x7632, R201 ;  /* 0x0000763208c97816 */ /* 0x000fe200000000c9 */
        /* <DEDUP_REMOVED lines=11> */
[----:B------:R-:W-:-:S04]  /*15740*/  LOP3.LUT R0, R3, R135, R4, 0x96, !PT ;  /* 0x0000008703007212 */ /* 0x000fc800078e9604 */
[----:B------:R-:W-:-:S04]  /*15750*/  LOP3.LUT R4, R0, 0xff, RZ, 0xc0, !PT ;  /* 0x000000ff00047812 */ /* 0x000fc800078ec0ff */
[----:B------:R-:W-:Y:S02]  /*15760*/  ISETP.GE.U32.AND P5, PT, R193, R4, PT ;  /* 0x00000004c100720c */ /* 0x000fe40003fa6070 */
[----:B------:R-:W-:-:S04]  /*15770*/  LOP3.LUT R4, R0, 0xffff, RZ, 0xc0, !PT ;  /* 0x0000ffff00047812 */ /* 0x000fc800078ec0ff */
[----:B------:R-:W-:-:S04]  /*15780*/  SHF.R.U32.HI R4, RZ, 0x8, R4 ;  /* 0x00000008ff047819 */ /* 0x000fc80000011604 */
[----:B------:R-:W-:-:S04]  /*15790*/  LOP3.LUT R4, R4, 0xffff, RZ, 0xc0, !PT ;  /* 0x0000ffff04047812 */ /* 0x000fc800078ec0ff */
[----:B------:R-:W-:Y:S02]  /*157a0*/  ISETP.GE.U32.AND P4, PT, R193, R4, PT ;  /* 0x00000004c100720c */ /* 0x000fe40003f86070 */
[--C-:B------:R-:W-:Y:S01]  /*157b0*/  SHF.R.U32.HI R4, RZ, 0x10, R0.reuse ;  /* 0x00000010ff047819 */ /* 0x100fe20000011600 */
[----:B------:R-:W1:Y:S03]  /*157c0*/  MUFU.EX2 R7, R11 ;  /* 0x0000000b00077308 */ /* 0x000e660000000800 */
[----:B------:R-:W-:Y:S02]  /*157d0*/  LOP3.LUT R4, R4, 0xff, RZ, 0xc0, !PT ;  /* 0x000000ff04047812 */ /* 0x000fe400078ec0ff */
[----:B------:R-:W-:-:S03]  /*157e0*/  SHF.R.U32.HI R0, RZ, 0x18, R0 ;  /* 0x00000018ff007819 */ /* 0x000fc60000011600 */
[----:B------:R-:W2:Y:S01]  /*157f0*/  MUFU.EX2 R14, R22 ;  /* 0x00000016000e7308 */ /* 0x000ea20000000800 */
[C---:B------:R-:W-:Y:S02]  /*15800*/  ISETP.GE.U32.AND P2, PT, R193.reuse, R4, PT ;  /* 0x00000004c100720c */ /* 0x040fe40003f46070 */
[----:B------:R-:W-:Y:S02]  /*15810*/  ISETP.GE.U32.AND P3, PT, R193, R0, PT ;  /* 0x00000000c100720c */ /* 0x000fe40003f66070 */
[----:B------:R-:W-:-:S03]  /*15820*/  LOP3.LUT R0, R2, 0xff, RZ, 0xc0, !PT ;  /* 0x000000ff02007812 */ /* 0x000fc600078ec0ff */
[----:B------:R-:W3:Y:S01]  /*15830*/  MUFU.EX2 R4, R12 ;  /* 0x0000000c00047308 */ /* 0x000ee20000000800 */
[----:B------:R-:W-:-:S07]  /*15840*/  ISETP.GE.U32.AND P1, PT, R193, R0, PT ;  /* 0x00000000c100720c */ /* 0x000fce0003f26070 */
[----:B------:R-:W3:Y:S01]  /*15850*/  MUFU.EX2 R9, R31 ;  /* 0x0000001f00097308 */ /* 0x000ee20000000800 */
[----:B------:R-:W-:Y:S02]  /*15860*/  SHF.R.U32.HI R0, RZ, 0x18, R2 ;  /* 0x00000018ff007819 */ /* 0x000fe40000011602 */
[----:B------:R-:W-:Y:S02]  /*15870*/  LOP3.LUT R6, R5, R235, R6, 0x96, !PT ;  /* 0x000000eb05067212 */ /* 0x000fe400078e9606 */
[----:B------:R-:W-:Y:S02]  /*15880*/  LOP3.LUT R5, R2, 0xffff, RZ, 0xc0, !PT ;  /* 0x0000ffff02057812 */ /* 0x000fe400078ec0ff */
[----:B------:R-:W-:Y:S01]  /*15890*/  ISETP.GE.U32.AND P0, PT, R193, R0, PT ;  /* 0x00000000c100720c */ /* 0x000fe20003f06070 */
[----:B-1----:R-:W-:Y:S01]  /*158a0*/  FADD.FTZ R0, R7, R10 ;  /* 0x0000000a07007221 */ /* 0x002fe20000010000 */
[C---:B------:R-:W-:Y:S02]  /*158b0*/  PRMT R88, R59.reuse, 0x7610, R88 ;  /* 0x000076103b587816 */ /* 0x040fe40000000058 */
[----:B------:R-:W-:Y:S01]  /*158c0*/  SHF.R.U32.HI R3, RZ, 0x10, R2 ;  /* 0x00000010ff037819 */ /* 0x000fe20000011602 */
[----:B--2---:R-:W-:Y:S01]  /*158d0*/  FADD.FTZ R2, R14, R16 ;  /* 0x000000100e027221 */ /* 0x004fe20000010000 */
[----:B---3--:R-:W-:Y:S01]  /*158e0*/  FADD.FTZ R11, R4, R0 ;  /* 0x00000000040b7221 */ /* 0x008fe20000010000 */
[----:B------:R-:W-:Y:S01]  /*158f0*/  @!P5 HADD2 R33, -R88.H0_H0, -RZ.H0_H0 ;  /* 0xa00000ff5821d230 */ /* 0x000fe20000000900 */
[----:B------:R-:W-:Y:S01]  /*15900*/  PRMT R87, R59, 0x7632, R87 ;  /* 0x000076323b577816 */ /* 0x000fe20000000057 */
[----:B------:R-:W-:Y:S01]  /*15910*/  FADD.FTZ R10, R9, R2 ;  /* 0x00000002090a7221 */ /* 0x000fe20000010000 */
[----:B------:R-:W-:Y:S01]  /*15920*/  LOP3.LUT R0, R3, 0xff, RZ, 0xc0, !PT ;  /* 0x000000ff03007812 */ /* 0x000fe200078ec0ff */
[----:B------:R-:W-:Y:S01]  /*15930*/  IMAD.WIDE.U32 R2, R6, -0x2daee0ad, RZ ;  /* 0xd2511f5306027825 */ /* 0x000fe200078e00ff */
[----:B------:R-:W-:-:S03]  /*15940*/  F2FP.F16.F32.PACK_AB R240, R4, R7 ;  /* 0x0000000704f0723e */ /* 0x000fc600000000ff */
[----:B------:R-:W-:Y:S01]  /*15950*/  IMAD.MOV.U32 R12, RZ, RZ, R244 ;  /* 0x000000ffff0c7224 */ /* 0x000fe200078e00f4 */
[----:B------:R-:W-:Y:S02]  /*15960*/  PRMT R244, R88, 0x5410, R87 ;  /* 0x0000541058f47816 */ /* 0x000fe40000000057 */
[----:B------:R-:W-:Y:S02]  /*15970*/  @!P5 PRMT R88, R33, 0x5410, RZ ;  /* 0x000054102158d816 */ /* 0x000fe400000000ff */
[----:B------:R-:W-:Y:S02]  /*15980*/  ISETP.GE.U32.AND P5, PT, R193, R0, PT ;  /* 0x00000000c100720c */ /* 0x000fe40003fa6070 */
[----:B------:R-:W-:Y:S02]  /*15990*/  PRMT R86, R21, 0x7632, R86 ;  /* 0x0000763215567816 */ /* 0x000fe40000000056 */
[----:B------:R-:W-:Y:S02]  /*159a0*/  LOP3.LUT R0, R3, R155, R8, 0x96, !PT ;  /* 0x0000009b03007212 */ /* 0x000fe400078e9608 */
[----:B------:R-:W-:-:S02]  /*159b0*/  LOP3.LUT R7, R2, 0xffff, RZ, 0xc0, !PT ;  /* 0x0000ffff02077812 */ /* 0x000fc400078ec0ff */
[----:B------:R-:W-:Y:S02]  /*159c0*/  LOP3.LUT R4, R2, 0xff, RZ, 0xc0, !PT ;  /* 0x000000ff02047812 */ /* 0x000fe400078ec0ff */
[--C-:B------:R-:W-:Y:S02]  /*159d0*/  SHF.R.U32.HI R6, RZ, 0x10, R2.reuse ;  /* 0x00000010ff067819 */ /* 0x100fe40000011602 */
[----:B------:R-:W-:Y:S02]  /*159e0*/  SHF.R.U32.HI R3, RZ, 0x18, R2 ;  /* 0x00000018ff037819 */ /* 0x000fe40000011602 */
[----:B------:R-:W-:Y:S01]  /*159f0*/  SHF.R.U32.HI R2, RZ, 0x8, R5 ;  /* 0x00000008ff027819 */ /* 0x000fe20000011605 */
[----:B------:R-:W-:Y:S01]  /*15a00*/  @!P4 HADD2 R34, -R87.H0_H0, -RZ.H0_H0 ;  /* 0xa00000ff5722c230 */ /* 0x000fe20000000900 */
[----:B------:R-:W-:Y:S01]  /*15a10*/  PRMT R80, R21, 0x7610, R80 ;  /* 0x0000761015507816 */ /* 0x000fe20000000050 */
[----:B------:R-:W-:Y:S01]  /*15a20*/  @!P3 HADD2 R35, -R86.H0_H0, -RZ.H0_H0 ;  /* 0xa00000ff5623b230 */ /* 0x000fe20000000900 */
[----:B------:R1:W-:Y:S01]  /*15a30*/  MUFU.EX2 R22, R161 ;  /* 0x000000a100167308 */ /* 0x0003e20000000800 */
[----:B------:R-:W-:-:S02]  /*15a40*/  LOP3.LUT R2, R2, 0xffff, RZ, 0xc0, !PT ;  /* 0x0000ffff02027812 */ /* 0x000fc400078ec0ff */
[----:B------:R-:W-:Y:S02]  /*15a50*/  @!P4 PRMT R87, R34, 0x5410, RZ ;  /* 0x000054102257c816 */ /* 0x000fe400000000ff */
[----:B------:R-:W-:-:S03]  /*15a60*/  ISETP.GE.U32.AND P4, PT, R193, R2, PT ;  /* 0x00000002c100720c */ /* 0x000fc60003f86070 */
[----:B------:R-:W2:Y:S01]  /*15a70*/  MUFU.EX2 R8, R84 ;  /* 0x0000005400087308 */ /* 0x000ea20000000800 */
[----:B------:R-:W-:Y:S01]  /*15a80*/  LOP3.LUT R2, R0, 0xffff, RZ, 0xc0, !PT ;  /* 0x0000ffff00027812 */ /* 0x000fe200078ec0ff */
[----:B-1----:R-:W-:Y:S01]  /*15a90*/  IMAD.MOV.U32 R161, RZ, RZ, R180 ;  /* 0x000000ffffa17224 */ /* 0x002fe200078e00b4 */
[----:B------:R-:W-:Y:S02]  /*15aa0*/  PRMT R180, R80, 0x5410, R86 ;  /* 0x0000541050b47816 */ /* 0x000fe40000000056 */
[----:B------:R-:W-:Y:S02]  /*15ab0*/  @!P3 PRMT R86, R35, 0x5410, RZ ;  /* 0x000054102356b816 */ /* 0x000fe400000000ff */
[----:B------:R-:W-:Y:S02]  /*15ac0*/  ISETP.GE.U32.AND P3, PT, R193, R4, PT ;  /* 0x00000004c100720c */ /* 0x000fe40003f66070 */
[----:B------:R-:W1:Y:S01]  /*15ad0*/  MUFU.EX2 R4, R90 ;  /* 0x0000005a00047308 */ /* 0x000e620000000800 */
[----:B------:R-:W-:Y:S01]  /*15ae0*/  SHF.R.U32.HI R2, RZ, 0x8, R2 ;  /* 0x00000008ff027819 */ /* 0x000fe20000011602 */
[----:B------:R-:W-:-:S03]  /*15af0*/  @!P2 HADD2 R36, -R80.H0_H0, -RZ.H0_H0 ;  /* 0xa00000ff5024a230 */ /* 0x000fc60000000900 */
[----:B------:R-:W-:Y:S02]  /*15b00*/  LOP3.LUT R2, R2, 0xffff, RZ, 0xc0, !PT ;  /* 0x0000ffff02027812 */ /* 0x000fe400078ec0ff */
[----:B------:R-:W-:Y:S02]  /*15b10*/  @!P2 PRMT R80, R36, 0x5410, RZ ;  /* 0x000054102450a816 */ /* 0x000fe400000000ff */
[----:B------:R-:W-:Y:S02]  /*15b20*/  PRMT R79, R17, 0x7610, R79 ;  /* 0x00007610114f7816 */ /* 0x000fe4000000004f */
[----:B------:R-:W-:Y:S01]  /*15b30*/  ISETP.GE.U32.AND P2, PT, R193, R2, PT ;  /* 0x00000002c100720c */ /* 0x000fe20003f46070 */
[----:B--2---:R-:W-:Y:S01]  /*15b40*/  FADD.FTZ R2, R8, R13 ;  /* 0x0000000d08027221 */ /* 0x004fe20000010000 */
[----:B------:R-:W-:Y:S01]  /*15b50*/  PRMT R158, R17, 0x7632, R158 ;  /* 0x00007632119e7816 */ /* 0x000fe2000000009e */
[----:B------:R-:W-:Y:S01]  /*15b60*/  @!P1 HADD2 R37, -R79.H0_H0, -RZ.H0_H0 ;  /* 0xa00000ff4f259230 */ /* 0x000fe20000000900 */
[----:B------:R-:W-:Y:S01]  /*15b70*/  F2FP.F16.F32.PACK_AB R9, R9, R14 ;  /* 0x0000000e0909723e */ /* 0x000fe200000000ff */
[----:B-1----:R-:W-:Y:S01]  /*15b80*/  FADD.FTZ R5, R4, R2 ;  /* 0x0000000204057221 */ /* 0x002fe20000010000 */
[----:B------:R-:W-:Y:S01]  /*15b90*/  LOP3.LUT R2, R0, 0xff, RZ, 0xc0, !PT ;  /* 0x000000ff00027812 */ /* 0x000fe200078ec0ff */
[----:B------:R-:W-:Y:S01]  /*15ba0*/  IMAD.MOV.U32 R14, RZ, RZ, R181 ;  /* 0x000000ffff0e7224 */ /* 0x000fe200078e00b5 */
[----:B------:R-:W-:-:S02]  /*15bb0*/  PRMT R181, R79, 0x5410, R158 ;  /* 0x000054104fb57816 */ /* 0x000fc4000000009e */
[----:B------:R-:W-:Y:S02]  /*15bc0*/  @!P1 PRMT R79, R37, 0x5410, RZ ;  /* 0x00005410254f9816 */ /* 0x000fe400000000ff */
[----:B------:R-:W-:Y:S02]  /*15bd0*/  ISETP.GE.U32.AND P1, PT, R193, R2, PT ;  /* 0x00000002c100720c */ /* 0x000fe40003f26070 */
[C---:B------:R-:W-:Y:S02]  /*15be0*/  PRMT R156, R18.reuse, 0x7610, R156 ;  /* 0x00007610129c7816 */ /* 0x040fe4000000009c */
[--C-:B------:R-:W-:Y:S02]  /*15bf0*/  SHF.R.U32.HI R2, RZ, 0x18, R0.reuse ;  /* 0x00000018ff027819 */ /* 0x100fe40000011600 */
[----:B------:R-:W-:Y:S01]  /*15c00*/  SHF.R.U32.HI R0, RZ, 0x10, R0 ;  /* 0x00000010ff007819 */ /* 0x000fe20000011600 */
[----:B------:R-:W-:Y:S01]  /*15c10*/  @!P5 HADD2 R40, -R156.H0_H0, -RZ.H0_H0 ;  /* 0xa00000ff9c28d230 */ /* 0x000fe20000000900 */
[----:B------:R-:W-:Y:S01]  /*15c20*/  PRMT R157, R18, 0x7632, R157 ;  /* 0x00007632129d7816 */ /* 0x000fe2000000009d */
[----:B------:R-:W-:Y:S01]  /*15c30*/  @!P4 HADD2 R38, -R158.H0_H0, -RZ.H0_H0 ;  /* 0xa00000ff9e26c230 */ /* 0x000fe20000000900 */
[----:B------:R-:W-:Y:S01]  /*15c40*/  PRMT R154, R15, 0x7610, R154 ;  /* 0x000076100f9a7816 */ /* 0x000fe2000000009a */
[----:B------:R1:W-:Y:S01]  /*15c50*/  MUFU.EX2 R13, R89 ;  /* 0x00000059000d7308 */ /* 0x0003e20000000800 */
[----:B------:R-:W-:-:S02]  /*15c60*/  LOP3.LUT R0, R0, 0xff, RZ, 0xc0, !PT ;  /* 0x000000ff00007812 */ /* 0x000fc400078ec0ff */
[----:B------:R-:W-:Y:S01]  /*15c70*/  PRMT R151, R15, 0x7632, R151 ;  /* 0x000076320f977816 */ /* 0x000fe20000000097 */
[----:B------:R-:W-:Y:S01]  /*15c80*/  @!P1 HADD2 R42, -R154.H0_H0, -RZ.H0_H0 ;  /* 0xa00000ff9a2a9230 */ /* 0x000fe20000000900 */
[----:B------:R-:W-:Y:S01]  /*15c90*/  @!P4 PRMT R158, R38, 0x5410, RZ ;  /* 0x00005410269ec816 */ /* 0x000fe200000000ff */
[----:B------:R-:W-:Y:S01]  /*15ca0*/  IMAD.MOV.U32 R38, RZ, RZ, R174 ;  /* 0x000000ffff267224 */ /* 0x000fe200078e00ae */
[----:B------:R-:W-:Y:S01]  /*15cb0*/  F2FP.F16.F32.PACK_AB R4, R4, R8 ;  /* 0x000000080404723e */ /* 0x000fe200000000ff */
[----:B------:R-:W-:Y:S01]  /*15cc0*/  IMAD.MOV.U32 R174, RZ, RZ, R153 ;  /* 0x000000ffffae7224 */ /* 0x000fe200078e0099 */
[----:B------:R-:W2:Y:S01]  /*15cd0*/  MUFU.EX2 R8, R49 ;  /* 0x0000003100087308 */ /* 0x000ea20000000800 */
[----:B------:R-:W-:Y:S01]  /*15ce0*/  PRMT R153, R154, 0x5410, R151 ;  /* 0x000054109a997816 */ /* 0x000fe20000000097 */
[----:B-1----:R-:W-:Y:S02]  /*15cf0*/  IMAD.MOV.U32 R89, RZ, RZ, R161 ;  /* 0x000000ffff597224 */ /* 0x002fe400078e00a1 */
[----:B------:R-:W-:Y:S01]  /*15d00*/  IMAD.MOV.U32 R161, RZ, RZ, R245 ;  /* 0x000000ffffa17224 */ /* 0x000fe200078e00f5 */
[----:B------:R-:W-:-:S02]  /*15d10*/  PRMT R245, R156, 0x5410, R157 ;  /* 0x000054109cf57816 */ /* 0x000fc4000000009d */
[----:B------:R-:W-:Y:S02]  /*15d20*/  @!P5 PRMT R156, R40, 0x5410, RZ ;  /* 0x00005410289cd816 */ /* 0x000fe400000000ff */
[C---:B------:R-:W-:Y:S02]  /*15d30*/  ISETP.GE.U32.AND P5, PT, R193.reuse, R0, PT ;  /* 0x00000000c100720c */ /* 0x040fe40003fa6070 */
[----:B------:R-:W-:Y:S02]  /*15d40*/  LOP3.LUT R0, R6, 0xff, RZ, 0xc0, !PT ;  /* 0x000000ff06007812 */ /* 0x000fe400078ec0ff */
[----:B------:R-:W-:Y:S02]  /*15d50*/  @!P1 PRMT R154, R42, 0x5410, RZ ;  /* 0x000054102a9a9816 */ /* 0x000fe400000000ff */
[C---:B------:R-:W-:Y:S02]  /*15d60*/  ISETP.GE.U32.AND P4, PT, R193.reuse, R2, PT ;  /* 0x00000002c100720c */ /* 0x040fe40003f86070 */
[----:B------:R-:W-:Y:S01]  /*15d70*/  ISETP.GE.U32.AND P1, PT, R193, R0, PT ;  /* 0x00000000c100720c */ /* 0x000fe20003f26070 */
[----:B------:R-:W1:Y:S01]  /*15d80*/  MUFU.EX2 R2, R51 ;  /* 0x0000003300027308 */ /* 0x000e620000000800 */
[----:B------:R-:W-:Y:S01]  /*15d90*/  SHF.R.U32.HI R0, RZ, 0x8, R7 ;  /* 0x00000008ff007819 */ /* 0x000fe20000011607 */
[----:B------:R-:W-:-:S03]  /*15da0*/  @!P2 HADD2 R41, -R151.H0_H0, -RZ.H0_H0 ;  /* 0xa00000ff9729a230 */ /* 0x000fc60000000900 */
[----:B------:R-:W-:Y:S02]  /*15db0*/  LOP3.LUT R0, R0, 0xffff, RZ, 0xc0, !PT ;  /* 0x0000ffff00007812 */ /* 0x000fe400078ec0ff */
[----:B------:R-:W-:Y:S02]  /*15dc0*/  @!P2 PRMT R151, R41, 0x5410, RZ ;  /* 0x000054102997a816 */ /* 0x000fe400000000ff */
[----:B------:R-:W-:Y:S01]  /*15dd0*/  ISETP.GE.U32.AND P2, PT, R193, R0, PT ;  /* 0x00000000c100720c */ /* 0x000fe20003f46070 */
[----:B------:R-:W-:Y:S01]  /*15de0*/  @!P0 HADD2 R39, -R157.H0_H0, -RZ.H0_H0 ;  /* 0xa00000ff9d278230 */ /* 0x000fe20000000900 */
[----:B------:R-:W-:Y:S01]  /*15df0*/  PRMT R150, R9, 0x7610, R150 ;  /* 0x0000761009967816 */ /* 0x000fe20000000096 */
[----:B------:R-:W3:Y:S01]  /*15e00*/  MUFU.EX2 R6, R23 ;  /* 0x0000001700067308 */ /* 0x000ee20000000800 */
[----:B--2---:R-:W-:Y:S01]  /*15e10*/  FADD.FTZ R0, R8, R10 ;  /* 0x0000000a08007221 */ /* 0x004fe20000010000 */
[----:B------:R-:W-:Y:S02]  /*15e20*/  PRMT R148, R4, 0x7610, R148 ;  /* 0x0000761004947816 */ /* 0x000fe40000000094 */
[----:B------:R-:W-:-:S02]  /*15e30*/  @!P0 PRMT R157, R39, 0x5410, RZ ;  /* 0x00005410279d8816 */ /* 0x000fc400000000ff */
[----:B------:R-:W-:Y:S01]  /*15e40*/  PRMT R147, R4, 0x7632, R147 ;  /* 0x0000763204937816 */ /* 0x000fe20000000093 */
[----:B------:R-:W-:Y:S01]  /*15e50*/  @!P5 HADD2 R46, -R150.H0_H0, -RZ.H0_H0 ;  /* 0xa00000ff962ed230 */ /* 0x000fe20000000900 */
[----:B------:R-:W-:Y:S01]  /*15e60*/  ISETP.GE.U32.AND P0, PT, R193, R3, PT ;  /* 0x00000003c100720c */ /* 0x000fe20003f06070 */
[----:B------:R-:W2:Y:S01]  /*15e70*/  MUFU.EX2 R4, R30 ;  /* 0x0000001e00047308 */ /* 0x000ea20000000800 */
[----:B------:R-:W-:Y:S01]  /*15e80*/  PRMT R149, R9, 0x7632, R149 ;  /* 0x0000763209957816 */ /* 0x000fe20000000095 */
[C---:B-1----:R-:W-:Y:S01]  /*15e90*/  FADD.FTZ R3, R2.reuse, R0 ;  /* 0x0000000002037221 */ /* 0x042fe20000010000 */
[----:B------:R-:W-:Y:S01]  /*15ea0*/  F2FP.F16.F32.PACK_AB R0, R2, R8 ;  /* 0x000000080200723e */ /* 0x000fe200000000ff */
[----:B------:R-:W-:-:S04]  /*15eb0*/  IMAD.MOV.U32 R21, RZ, RZ, R152 ;  /* 0x000000ffff157224 */ /* 0x000fc800078e0098 */
[----:B------:R-:W1:Y:S01]  /*15ec0*/  MUFU.EX2 R19, R162 ;  /* 0x000000a200137308 */ /* 0x000e620000000800 */
[----:B------:R-:W-:Y:S01]  /*15ed0*/  PRMT R152, R150, 0x5410, R149 ;  /* 0x0000541096987816 */ /* 0x000fe20000000095 */
[----:B------:R-:W-:Y:S01]  /*15ee0*/  @!P2 HADD2 R47, -R147.H0_H0, -RZ.H0_H0 ;  /* 0xa00000ff932fa230 */ /* 0x000fe20000000900 */
[----:B------:R-:W-:Y:S01]  /*15ef0*/  @!P5 PRMT R150, R46, 0x5410, RZ ;  /* 0x000054102e96d816 */ /* 0x000fe200000000ff */
[----:B------:R-:W-:Y:S01]  /*15f00*/  IMAD.MOV.U32 R46, RZ, RZ, R21 ;  /* 0x000000ffff2e7224 */ /* 0x000fe200078e0015 */
[----:B------:R-:W-:-:S03]  /*15f10*/  PRMT R146, R0, 0x7610, R146 ;  /* 0x0000761000927816 */ /* 0x000fc60000000092 */
[----:B------:R4:W1:Y:S01]  /*15f20*/  MUFU.EX2 R20, R163 ;  /* 0x000000a300147308 */ /* 0x0008620000000800 */
[----:B------:R-:W-:Y:S01]  /*15f30*/  IMAD.MOV.U32 R21, RZ, RZ, R195 ;  /* 0x000000ffff157224 */ /* 0x000fe200078e00c3 */
[----:B------:R-:W-:Y:S01]  /*15f40*/  PRMT R195, R148, 0x5410, R147 ;  /* 0x0000541094c37816 */ /* 0x000fe20000000093 */
[----:B------:R-:W-:Y:S01]  /*15f50*/  @!P1 HADD2 R45, -R146.H0_H0, -RZ.H0_H0 ;  /* 0xa00000ff922d9230 */ /* 0x000fe20000000900 */
[----:B------:R-:W-:Y:S01]  /*15f60*/  @!P2 PRMT R147, R47, 0x5410, RZ ;  /* 0x000054102f93a816 */ /* 0x000fe200000000ff */
[----:B------:R-:W-:Y:S01]  /*15f70*/  IMAD.MOV.U32 R47, RZ, RZ, R38 ;  /* 0x000000ffff2f7224 */ /* 0x000fe200078e0026 */
[----:B------:R-:W-:Y:S02]  /*15f80*/  PRMT R145, R0, 0x7632, R145 ;  /* 0x0000763200917816 */ /* 0x000fe40000000091 */
[----:B------:R2:W-:Y:S01]  /*15f90*/  MUFU.EX2 R16, R164 ;  /* 0x000000a400107308 */ /* 0x0005e20000000800 */
[----:B----4-:R-:W-:-:S07]  /*15fa0*/  IMAD.MOV.U32 R163, RZ, RZ, R12 ;  /* 0x000000ffffa37224 */ /* 0x010fce00078e000c */
[----:B------:R-:W4:Y:S01]  /*15fb0*/  MUFU.EX2 R12, R91 ;  /* 0x0000005b000c7308 */ /* 0x000f220000000800 */
[----:B---3--:R-:W-:Y:S01]  /*15fc0*/  FADD.FTZ R2, R6, R11 ;  /* 0x0000000b06027221 */ /* 0x008fe20000010000 */
[----:B------:R-:W-:Y:S02]  /*15fd0*/  IMAD.MOV.U32 R38, RZ, RZ, R163 ;  /* 0x000000ffff267224 */ /* 0x000fe400078e00a3 */
[----:B------:R-:W-:Y:S01]  /*15fe0*/  FADD.FTZ R0, R22, R32 ;  /* 0x0000002016007221 */ /* 0x000fe20000010000 */
[----:B------:R-:W-:-:S03]  /*15ff0*/  IMAD.MOV.U32 R163, RZ, RZ, R226 ;  /* 0x000000ffffa37224 */ /* 0x000fc600078e00e2 */
[----:B------:R-:W3:Y:S01]  /*16000*/  MUFU.EX2 R17, R92 ;  /* 0x0000005c00117308 */ /* 0x000ee20000000800 */
[----:B--2---:R-:W-:Y:S02]  /*16010*/  IMAD.MOV.U32 R164, RZ, RZ, R14 ;  /* 0x000000ffffa47224 */ /* 0x004fe400078e000e */
[----:B------:R-:W-:-:S05]  /*16020*/  IMAD.MOV.U32 R226, RZ, RZ, R182 ;  /* 0x000000ffffe27224 */ /* 0x000fca00078e00b6 */
[----:B------:R-:W2:Y:S01]  /*16030*/  MUFU.EX2 R8, R62 ;  /* 0x0000003e00087308 */ /* 0x000ea20000000800 */
[----:B------:R-:W-:Y:S01]  /*16040*/  PRMT R182, R146, 0x5410, R145 ;  /* 0x0000541092b67816 */ /* 0x000fe20000000091 */
[----:B------:R-:W-:Y:S01]  /*16050*/  FADD.FTZ R23, R4, R2 ;  /* 0x0000000204177221 */ /* 0x000fe20000010000 */
[----:B------:R-:W-:-:S05]  /*16060*/  @!P1 PRMT R146, R45, 0x5410, RZ ;  /* 0x000054102d929816 */ /* 0x000fca00000000ff */
[----:B------:R-:W2:Y:S01]  /*16070*/  MUFU.EX2 R14, R93 ;  /* 0x0000005d000e7308 */ /* 0x000ea20000000800 */
[----:B------:R-:W-:Y:S01]  /*16080*/  F2FP.F16.F32.PACK_AB R45, R4, R6 ;  /* 0x00000006042d723e */ /* 0x000fe200000000ff */
[----:B-1----:R-:W-:Y:S01]  /*16090*/  FADD.FTZ R0, R19, R0 ;  /* 0x0000000013007221 */ /* 0x002fe20000010000 */
[----:B------:R-:W-:-:S05]  /*160a0*/  FADD.FTZ R2, R13, R5 ;  /* 0x000000050d027221 */ /* 0x000fca0000010000 */
[----:B------:R-:W1:Y:S01]  /*160b0*/  MUFU.EX2 R7, R60 ;  /* 0x0000003c00077308 */ /* 0x000e620000000800 */
[----:B------:R-:W-:Y:S01]  /*160c0*/  FADD.FTZ R0, R20, R0 ;  /* 0x0000000014007221 */ /* 0x000fe20000010000 */
[----:B----4-:R-:W-:-:S06]  /*160d0*/  FADD.FTZ R2, R12, R2 ;  /* 0x000000020c027221 */ /* 0x010fcc0000010000 */
[----:B------:R-:W4:Y:S01]  /*160e0*/  MUFU.EX2 R6, R64 ;  /* 0x0000004000067308 */ /* 0x000f220000000800 */
[----:B------:R-:W-:Y:S01]  /*160f0*/  F2FP.F16.F32.PACK_AB R32, R19, R22 ;  /* 0x000000161320723e */ /* 0x000fe200000000ff */
[----:B------:R-:W-:Y:S01]  /*16100*/  FADD.FTZ R22, R16, R0 ;  /* 0x0000000010167221 */ /* 0x000fe20000010000 */
[----:B---3--:R-:W-:-:S05]  /*16110*/  FADD.FTZ R2, R17, R2 ;  /* 0x0000000211027221 */ /* 0x008fca0000010000 */
[----:B------:R-:W3:Y:S01]  /*16120*/  MUFU.EX2 R4, R66 ;  /* 0x0000004200047308 */ /* 0x000ee20000000800 */
[----:B--2---:R-:W-:Y:S01]  /*16130*/  FADD.FTZ R0, R8, R3 ;  /* 0x0000000308007221 */ /* 0x004fe20000010000 */
[----:B------:R-:W-:Y:S01]  /*16140*/  FADD.FTZ R11, R14, R2 ;  /* 0x000000020e0b7221 */ /* 0x000fe20000010000 */
[----:B------:R-:W-:Y:S02]  /*16150*/  VIADD R2, R205, 0xfffffffd ;  /* 0xfffffffdcd027836 */ /* 0x000fe40000000000 */
[----:B-1----:R-:W-:Y:S01]  /*16160*/  FADD.FTZ R0, R7, R0 ;  /* 0x0000000007007221 */ /* 0x002fe20000010000 */
[----:B------:R-:W-:Y:S01]  /*16170*/  F2FP.F16.F32.PACK_AB R34, R16, R20 ;  /* 0x000000141022723e */ /* 0x000fe200000000ff */
[----:B------:R-:W-:Y:S02]  /*16180*/  IMAD.MOV.U32 R20, RZ, RZ, R21 ;  /* 0x000000ffff147224 */ /* 0x000fe400078e0015 */
[----:B------:R-:W-:Y:S02]  /*16190*/  IMAD.MOV.U32 R21, RZ, RZ, R174 ;  /* 0x000000ffff157224 */ /* 0x000fe400078e00ae */
[----:B----4-:R-:W-:Y:S01]  /*161a0*/  FADD.FTZ R0, R6, R0 ;  /* 0x0000000006007221 */ /* 0x010fe20000010000 */
[----:B------:R-:W-:-:S03]  /*161b0*/  LOP3.LUT R174, R229, R2, RZ, 0x3c, !PT ;  /* 0x00000002e5ae7212 */ /* 0x000fc600078e3cff */
[----:B---3--:R-:W-:Y:S01]  /*161c0*/  FADD.FTZ R10, R4, R0 ;  /* 0x00000000040a7221 */ /* 0x008fe20000010000 */
[----:B------:R-:W-:-:S05]  /*161d0*/  LOP3.LUT R0, R174, R199, RZ, 0x3c, !PT ;  /* 0x000000c7ae007212 */ /* 0x000fca00078e3cff */
[----:B------:R-:W-:-:S05]  /*161e0*/  IMAD.WIDE.U32 R18, R0, -0x326172a9, RZ ;  /* 0xcd9e8d5700127825 */ /* 0x000fca00078e00ff */
[----:B------:R-:W-:-:S05]  /*161f0*/  LOP3.LUT R2, R19, R225, R250, 0x96, !PT ;  /* 0x000000e113027212 */ /* 0x000fca00078e96fa */
[----:B------:R-:W-:-:S05]  /*16200*/  IMAD.WIDE.U32 R2, R2, -0x2daee0ad, RZ ;  /* 0xd2511f5302027825 */ /* 0x000fca00078e00ff */
[----:B------:R-:W-:Y:S02]  /*16210*/  LOP3.LUT R0, R3, R232, R206, 0x96, !PT ;  /* 0x000000e803007212 */ /* 0x000fe400078e96ce */
[----:B------:R-:W-:Y:S02]  /*16220*/  LOP3.LUT R3, R109, R224, R18, 0x96, !PT ;  /* 0x000000e06d037212 */ /* 0x000fe400078e9612 */
[----:B------:R-:W-:-:S03]  /*16230*/  F2FP.F16.F32.PACK_AB R16, R4, R6 ;  /* 0x000000060410723e */ /* 0x000fc600000000ff */
[----:B------:R-:W-:Y:S01]  /*16240*/  IMAD.WIDE.U32 R4, R3, -0x2daee0ad, RZ ;  /* 0xd2511f5303047825 */ /* 0x000fe200078e00ff */
[----:B------:R-:W-:Y:S02]  /*16250*/  F2FP.F16.F32.PACK_AB R12, R12, R13 ;  /* 0x0000000d0c0c723e */ /* 0x000fe400000000ff */
[----:B------:R-:W-:Y:S01]  /*16260*/  F2FP.F16.F32.PACK_AB R13, R7, R8 ;  /* 0x00000008070d723e */ /* 0x000fe200000000ff */
        /* <DEDUP_REMOVED lines=14> */
[----:B------:R-:W-:Y:S01]  /*16350*/  LOP3.LUT R4, R0, 0xffff, RZ, 0xc0, !PT ;  /* 0x0000ffff00047812 */ /* 0x000fe200078ec0ff */
[----:B------:R-:W-:-:S03]  /*16360*/  @!P4 HADD2 R44, -R149.H0_H0, -RZ.H0_H0 ;  /* 0xa00000ff952cc230 */ /* 0x000fc60000000900 */
[----:B------:R-:W-:-:S04]  /*16370*/  SHF.R.U32.HI R4, RZ, 0x8, R4 ;  /* 0x00000008ff047819 */ /* 0x000fc80000011604 */
[----:B------:R-:W-:Y:S02]  /*16380*/  LOP3.LUT R4, R4, 0xffff, RZ, 0xc0, !PT ;  /* 0x0000ffff04047812 */ /* 0x000fe400078ec0ff */
[----:B------:R-:W-:Y:S02]  /*16390*/  @!P4 PRMT R149, R44, 0x5410, RZ ;  /* 0x000054102c95c816 */ /* 0x000fe400000000ff */
[----:B------:R-:W-:Y:S02]  /*163a0*/  ISETP.GE.U32.AND P4, PT, R193, R4, PT ;  /* 0x00000004c100720c */ /* 0x000fe40003f86070 */
[--C-:B------:R-:W-:Y:S01]  /*163b0*/  SHF.R.U32.HI R4, RZ, 0x10, R0.reuse ;  /* 0x00000010ff047819 */ /* 0x100fe20000011600 */
[----:B------:R-:W-:Y:S01]  /*163c0*/  @!P3 HADD2 R48, -R148.H0_H0, -RZ.H0_H0 ;  /* 0xa00000ff9430b230 */ /* 0x000fe20000000900 */
[----:B------:R-:W-:Y:S02]  /*163d0*/  F2FP.F16.F32.PACK_AB R17, R14, R17 ;  /* 0x000000110e11723e */ /* 0x000fe400000000ff */
[----:B------:R-:W-:Y:S01]  /*163e0*/  LOP3.LUT R4, R4, 0xff, RZ, 0xc0, !PT ;  /* 0x000000ff04047812 */ /* 0x000fe200078ec0ff */
[----:B------:R-:W1:Y:S01]  /*163f0*/  MUFU.EX2 R14, R68 ;  /* 0x00000044000e7308 */ /* 0x000e620000000800 */
[----:B------:R-:W-:-:S02]  /*16400*/  SHF.R.U32.HI R0, RZ, 0x18, R0 ;  /* 0x00000018ff007819 */ /* 0x000fc40000011600 */
[----:B------:R-:W-:-:S05]  /*16410*/  ISETP.GE.U32.AND P2, PT, R193, R4, PT ;  /* 0x00000004c100720c */ /* 0x000fca0003f46070 */
[----:B------:R-:W2:Y:S01]  /*16420*/  MUFU.EX2 R15, R94 ;  /* 0x0000005e000f7308 */ /* 0x000ea20000000800 */
[----:B------:R-:W-:Y:S02]  /*16430*/  @!P3 PRMT R148, R48, 0x5410, RZ ;  /* 0x000054103094b816 */ /* 0x000fe400000000ff */
[----:B------:R-:W-:Y:S02]  /*16440*/  ISETP.GE.U32.AND P3, PT, R193, R0, PT ;  /* 0x00000000c100720c */ /* 0x000fe40003f66070 */
[----:B------:R-:W-:-:S03]  /*16450*/  LOP3.LUT R0, R2, 0xff, RZ, 0xc0, !PT ;  /* 0x000000ff02007812 */ /* 0x000fc600078ec0ff */
[----:B------:R-:W3:Y:S01]  /*16460*/  MUFU.EX2 R4, R70 ;  /* 0x0000004600047308 */ /* 0x000ee20000000800 */
[----:B------:R-:W-:Y:S01]  /*16470*/  @!P0 HADD2 R43, -R145.H0_H0, -RZ.H0_H0 ;  /* 0xa00000ff912b8230 */ /* 0x000fe20000000900 */
[----:B------:R-:W-:-:S06]  /*16480*/  ISETP.GE.U32.AND P1, PT, R193, R0, PT ;  /* 0x00000000c100720c */ /* 0x000fcc0003f26070 */
[----:B------:R-:W4:Y:S01]  /*16490*/  MUFU.EX2 R9, R95 ;  /* 0x0000005f00097308 */ /* 0x000f220000000800 */
[----:B------:R-:W-:Y:S02]  /*164a0*/  SHF.R.U32.HI R0, RZ, 0x18, R2 ;  /* 0x00000018ff007819 */ /* 0x000fe40000011602 */
[----:B------:R-:W-:Y:S02]  /*164b0*/  @!P0 PRMT R145, R43, 0x5410, RZ ;  /* 0x000054102b918816 */ /* 0x000fe400000000ff */
[----:B------:R-:W-:Y:S02]  /*164c0*/  LOP3.LUT R7, R5, R235, R6, 0x96, !PT ;  /* 0x000000eb05077212 */ /* 0x000fe400078e9606 */
[----:B------:R-:W-:Y:S02]  /*164d0*/  LOP3.LUT R5, R2, 0xffff, RZ, 0xc0, !PT ;  /* 0x0000ffff02057812 */ /* 0x000fe400078ec0ff */
[----:B------:R-:W-:Y:S01]  /*164e0*/  ISETP.GE.U32.AND P0, PT, R193, R0, PT ;  /* 0x00000000c100720c */ /* 0x000fe20003f06070 */
[----:B-1----:R-:W-:Y:S01]  /*164f0*/  FADD.FTZ R0, R14, R10 ;  /* 0x0000000a0e007221 */ /* 0x002fe20000010000 */
[----:B------:R-:W-:-:S02]  /*16500*/  PRMT R131, R12, 0x7610, R131 ;  /* 0x000076100c837816 */ /* 0x000fc40000000083 */
[----:B------:R-:W-:Y:S01]  /*16510*/  SHF.R.U32.HI R3, RZ, 0x10, R2 ;  /* 0x00000010ff037819 */ /* 0x000fe20000011602 */
[----:B--2---:R-:W-:Y:S01]  /*16520*/  FADD.FTZ R2, R15, R11 ;  /* 0x0000000b0f027221 */ /* 0x004fe20000010000 */
[----:B---3--:R-:W-:Y:S01]  /*16530*/  FADD.FTZ R11, R4, R0 ;  /* 0x00000000040b7221 */ /* 0x008fe20000010000 */
[----:B------:R-:W-:Y:S01]  /*16540*/  @!P5 HADD2 R54, -R131.H0_H0, -RZ.H0_H0 ;  /* 0xa00000ff8336d230 */ /* 0x000fe20000000900 */
[----:B------:R-:W-:Y:S01]  /*16550*/  PRMT R129, R12, 0x7632, R129 ;  /* 0x000076320c817816 */ /* 0x000fe20000000081 */
[----:B----4-:R-:W-:Y:S01]  /*16560*/  FADD.FTZ R6, R9, R2 ;  /* 0x0000000209067221 */ /* 0x010fe20000010000 */
[----:B------:R-:W-:Y:S01]  /*16570*/  LOP3.LUT R0, R3, 0xff, RZ, 0xc0, !PT ;  /* 0x000000ff03007812 */ /* 0x000fe200078ec0ff */
[----:B------:R-:W-:Y:S01]  /*16580*/  IMAD.WIDE.U32 R2, R7, -0x2daee0ad, RZ ;  /* 0xd2511f5307027825 */ /* 0x000fe200078e00ff */
[----:B------:R-:W-:-:S03]  /*16590*/  F2FP.F16.F32.PACK_AB R10, R4, R14 ;  /* 0x0000000e040a723e */ /* 0x000fc600000000ff */
[----:B------:R-:W-:Y:S01]  /*165a0*/  IMAD.MOV.U32 R14, RZ, RZ, R137 ;  /* 0x000000ffff0e7224 */ /* 0x000fe200078e0089 */
[----:B------:R-:W-:Y:S02]  /*165b0*/  PRMT R137, R131, 0x5410, R129 ;  /* 0x0000541083897816 */ /* 0x000fe40000000081 */
[----:B------:R-:W-:Y:S02]  /*165c0*/  @!P5 PRMT R131, R54, 0x5410, RZ ;  /* 0x000054103683d816 */ /* 0x000fe400000000ff */
[----:B------:R-:W-:Y:S02]  /*165d0*/  ISETP.GE.U32.AND P5, PT, R193, R0, PT ;  /* 0x00000000c100720c */ /* 0x000fe40003fa6070 */
[----:B------:R-:W-:Y:S02]  /*165e0*/  LOP3.LUT R0, R3, R155, R8, 0x96, !PT ;  /* 0x0000009b03007212 */ /* 0x000fe400078e9608 */
[----:B------:R-:W-:Y:S02]  /*165f0*/  PRMT R126, R13, 0x7632, R126 ;  /* 0x000076320d7e7816 */ /* 0x000fe4000000007e */
[----:B------:R-:W-:-:S02]  /*16600*/  LOP3.LUT R8, R2, 0xffff, RZ, 0xc0, !PT ;  /* 0x0000ffff02087812 */ /* 0x000fc400078ec0ff */
[----:B------:R-:W-:Y:S02]  /*16610*/  LOP3.LUT R4, R2, 0xff, RZ, 0xc0, !PT ;  /* 0x000000ff02047812 */ /* 0x000fe400078ec0ff */
[--C-:B------:R-:W-:Y:S02]  /*16620*/  SHF.R.U32.HI R7, RZ, 0x10, R2.reuse ;  /* 0x00000010ff077819 */ /* 0x100fe40000011602 */
[----:B------:R-:W-:Y:S02]  /*16630*/  SHF.R.U32.HI R3, RZ, 0x18, R2 ;  /* 0x00000018ff037819 */ /* 0x000fe40000011602 */
[----:B------:R-:W-:Y:S01]  /*16640*/  SHF.R.U32.HI R2, RZ, 0x8, R5 ;  /* 0x00000008ff027819 */ /* 0x000fe20000011605 */
[----:B------:R-:W-:Y:S01]  /*16650*/  @!P4 HADD2 R56, -R129.H0_H0, -RZ.H0_H0 ;  /* 0xa00000ff8138c230 */ /* 0x000fe20000000900 */
[----:B------:R-:W-:Y:S01]  /*16660*/  F2FP.F16.F32.PACK_AB R9, R9, R15 ;  /* 0x0000000f0909723e */ /* 0x000fe200000000ff */
[----:B------:R-:W-:Y:S01]  /*16670*/  @!P3 HADD2 R57, -R126.H0_H0, -RZ.H0_H0 ;  /* 0xa00000ff7e39b230 */ /* 0x000fe20000000900 */
[----:B------:R-:W-:Y:S01]  /*16680*/  PRMT R124, R13, 0x7610, R124 ;  /* 0x000076100d7c7816 */ /* 0x000fe2000000007c */
[----:B------:R-:W-:Y:S01]  /*16690*/  IMAD.MOV.U32 R15, RZ, RZ, R21 ;  /* 0x000000ffff0f7224 */ /* 0x000fe200078e0015 */
[----:B------:R-:W-:Y:S01]  /*166a0*/  LOP3.LUT R2, R2, 0xffff, RZ, 0xc0, !PT ;  /* 0x0000ffff02027812 */ /* 0x000fe200078ec0ff */
[----:B------:R1:W-:Y:S01]  /*166b0*/  MUFU.EX2 R21, R190 ;  /* 0x000000be00157308 */ /* 0x0003e20000000800 */
[----:B------:R-:W-:-:S02]  /*166c0*/  @!P4 PRMT R129, R56, 0x5410, RZ ;  /* 0x000054103881c816 */ /* 0x000fc400000000ff */
[----:B------:R-:W-:-:S05]  /*166d0*/  ISETP.GE.U32.AND P4, PT, R193, R2, PT ;  /* 0x00000002c100720c */ /* 0x000fca0003f86070 */
        /* <DEDUP_REMOVED lines=15> */
[----:B------:R-:W-:Y:S02]  /*167d0*/  @!P1 HADD2 R65, -R130.H0_H0, -RZ.H0_H0 ;  /* 0xa00000ff82419230 */ /* 0x000fe40000000900 */
[----:B------:R-:W-:-:S02]  /*167e0*/  IMAD.MOV.U32 R6, RZ, RZ, R139 ;  /* 0x000000ffff067224 */ /* 0x000fc400078e008b */
[----:B-1----:R-:W-:Y:S01]  /*167f0*/  FADD.FTZ R5, R4, R2 ;  /* 0x0000000204057221 */ /* 0x002fe20000010000 */
[----:B------:R-:W-:Y:S02]  /*16800*/  LOP3.LUT R2, R0, 0xff, RZ, 0xc0, !PT ;  /* 0x000000ff00027812 */ /* 0x000fe400078ec0ff */
[----:B------:R-:W-:Y:S02]  /*16810*/  PRMT R139, R130, 0x5410, R128 ;  /* 0x00005410828b7816 */ /* 0x000fe40000000080 */
[----:B------:R-:W-:Y:S02]  /*16820*/  @!P1 PRMT R130, R65, 0x5410, RZ ;  /* 0x0000541041829816 */ /* 0x000fe400000000ff */
[----:B------:R-:W-:Y:S01]  /*16830*/  ISETP.GE.U32.AND P1, PT, R193, R2, PT ;  /* 0x00000002c100720c */ /* 0x000fe20003f26070 */
[----:B------:R-:W-:Y:S01]  /*16840*/  IMAD.MOV.U32 R165, RZ, RZ, R14 ;  /* 0x000000ffffa57224 */ /* 0x000fe200078e000e */
[----:B------:R-:W-:Y:S01]  /*16850*/  PRMT R125, R16, 0x7610, R125 ;  /* 0x00007610107d7816 */ /* 0x000fe2000000007d */
[----:B------:R1:W-:Y:S01]  /*16860*/  MUFU.EX2 R14, R194 ;  /* 0x000000c2000e7308 */ /* 0x0003e20000000800 */
[----:B------:R-:W-:-:S02]  /*16870*/  SHF.R.U32.HI R2, RZ, 0x18, R0 ;  /* 0x00000018ff027819 */ /* 0x000fc40000011600 */
[----:B------:R-:W-:Y:S01]  /*16880*/  SHF.R.U32.HI R0, RZ, 0x10, R0 ;  /* 0x00000010ff007819 */ /* 0x000fe20000011600 */
[----:B------:R-:W-:Y:S01]  /*16890*/  @!P5 HADD2 R71, -R125.H0_H0, -RZ.H0_H0 ;  /* 0xa00000ff7d47d230 */ /* 0x000fe20000000900 */
[----:B------:R-:W-:Y:S01]  /*168a0*/  PRMT R127, R16, 0x7632, R127 ;  /* 0x00007632107f7816 */ /* 0x000fe2000000007f */
[----:B------:R-:W-:Y:S01]  /*168b0*/  @!P4 HADD2 R67, -R128.H0_H0, -RZ.H0_H0 ;  /* 0xa00000ff8043c230 */ /* 0x000fe20000000900 */
[----:B------:R-:W-:Y:S01]  /*168c0*/  PRMT R133, R9, 0x7610, R133 ;  /* 0x0000761009857816 */ /* 0x000fe20000000085 */
[----:B------:R2:W-:Y:S01]  /*168d0*/  MUFU.EX2 R17, R175 ;  /* 0x000000af00117308 */ /* 0x0005e20000000800 */
[----:B------:R-:W-:Y:S01]  /*168e0*/  LOP3.LUT R0, R0, 0xff, RZ, 0xc0, !PT ;  /* 0x000000ff00007812 */ /* 0x000fe200078ec0ff */
[----:B-1----:R-:W-:-:S06]  /*168f0*/  IMAD.MOV.U32 R194, RZ, RZ, R15 ;  /* 0x000000ffffc27224 */ /* 0x002fcc00078e000f */
[----:B------:R1:W-:Y:S01]  /*16900*/  MUFU.EX2 R15, R167 ;  /* 0x000000a7000f7308 */ /* 0x0003e20000000800 */
[----:B------:R-:W-:Y:S01]  /*16910*/  PRMT R132, R9, 0x7632, R132 ;  /* 0x0000763209847816 */ /* 0x000fe20000000084 */
[----:B------:R-:W-:Y:S02]  /*16920*/  @!P1 HADD2 R73, -R133.H0_H0, -RZ.H0_H0 ;  /* 0xa00000ff85499230 */ /* 0x000fe40000000900 */
[----:B--2---:R-:W-:Y:S02]  /*16930*/  IMAD.MOV.U32 R175, RZ, RZ, R194 ;  /* 0x000000ffffaf7224 */ /* 0x004fe400078e00c2 */
[----:B------:R-:W-:Y:S01]  /*16940*/  IMAD.MOV.U32 R194, RZ, RZ, R138 ;  /* 0x000000ffffc27224 */ /* 0x000fe200078e008a */
[----:B------:R-:W-:Y:S01]  /*16950*/  PRMT R138, R125, 0x5410, R127 ;  /* 0x000054107d8a7816 */ /* 0x000fe2000000007f */
[----:B------:R2:W-:Y:S01]  /*16960*/  MUFU.EX2 R13, R169 ;  /* 0x000000a9000d7308 */ /* 0x0005e20000000800 */
[----:B------:R-:W-:Y:S01]  /*16970*/  @!P5 PRMT R125, R71, 0x5410, RZ ;  /* 0x00005410477dd816 */ /* 0x000fe200000000ff */
[----:B-1----:R-:W-:-:S06]  /*16980*/  IMAD.MOV.U32 R167, RZ, RZ, R20 ;  /* 0x000000ffffa77224 */ /* 0x002fcc00078e0014 */
[----:B------:R1:W-:Y:S01]  /*16990*/  MUFU.EX2 R20, R173 ;  /* 0x000000ad00147308 */ /* 0x0003e20000000800 */
[----:B------:R-:W-:Y:S02]  /*169a0*/  @!P4 PRMT R128, R67, 0x5410, RZ ;  /* 0x000054104380c816 */ /* 0x000fe400000000ff */
[C---:B------:R-:W-:Y:S02]  /*169b0*/  ISETP.GE.U32.AND P5, PT, R193.reuse, R0, PT ;  /* 0x00000000c100720c */ /* 0x040fe40003fa6070 */
[----:B------:R-:W-:Y:S02]  /*169c0*/  ISETP.GE.U32.AND P4, PT, R193, R2, PT ;  /* 0x00000002c100720c */ /* 0x000fe40003f86070 */
[----:B------:R-:W-:Y:S01]  /*169d0*/  LOP3.LUT R0, R7, 0xff, RZ, 0xc0, !PT ;  /* 0x000000ff07007812 */ /* 0x000fe200078ec0ff */
[----:B--2---:R-:W-:Y:S01]  /*169e0*/  IMAD.MOV.U32 R169, RZ, RZ, R167 ;  /* 0x000000ffffa97224 */ /* 0x004fe200078e00a7 */
[----:B------:R-:W-:Y:S01]  /*169f0*/  MUFU.EX2 R2, R83 ;  /* 0x0000005300027308 */ /* 0x000fe20000000800 */
[----:B------:R-:W-:-:S02]  /*16a00*/  IMAD.MOV.U32 R167, RZ, RZ, R165 ;  /* 0x000000ffffa77224 */ /* 0x000fc400078e00a5 */
[----:B------:R-:W-:Y:S02]  /*16a10*/  IMAD.MOV.U32 R165, RZ, RZ, R226 ;  /* 0x000000ffffa57224 */ /* 0x000fe400078e00e2 */
[----:B-1----:R-:W-:-:S03]  /*16a20*/  IMAD.MOV.U32 R173, RZ, RZ, R6 ;  /* 0x000000ffffad7224 */ /* 0x002fc600078e0006 */
[----:B------:R-:W1:Y:S01]  /*16a30*/  MUFU.EX2 R6, R82 ;  /* 0x0000005200067308 */ /* 0x000e620000000800 */
[----:B------:R-:W-:Y:S02]  /*16a40*/  PRMT R226, R133, 0x5410, R132 ;  /* 0x0000541085e27816 */ /* 0x000fe40000000084 */
[----:B------:R-:W-:Y:S02]  /*16a50*/  @!P1 PRMT R133, R73, 0x5410, RZ ;  /* 0x0000541049859816 */ /* 0x000fe400000000ff */
[----:B------:R-:W-:Y:S02]  /*16a60*/  ISETP.GE.U32.AND P1, PT, R193, R0, PT ;  /* 0x00000000c100720c */ /* 0x000fe40003f26070 */
[----:B------:R-:W-:Y:S01]  /*16a70*/  SHF.R.U32.HI R0, RZ, 0x8, R8 ;  /* 0x00000008ff007819 */ /* 0x000fe20000011608 */
[----:B------:R-:W-:-:S03]  /*16a80*/  @!P2 HADD2 R72, -R132.H0_H0, -RZ.H0_H0 ;  /* 0xa00000ff8448a230 */ /* 0x000fc60000000900 */
[----:B------:R-:W-:Y:S01]  /*16a90*/  LOP3.LUT R0, R0, 0xffff, RZ, 0xc0, !PT ;  /* 0x0000ffff00007812 */ /* 0x000fe200078ec0ff */
[----:B------:R-:W-:Y:S01]  /*16aa0*/  @!P0 HADD2 R69, -R127.H0_H0, -RZ.H0_H0 ;  /* 0xa00000ff7f458230 */ /* 0x000fe20000000900 */
[----:B------:R-:W-:Y:S01]  /*16ab0*/  @!P2 PRMT R132, R72, 0x5410, RZ ;  /* 0x000054104884a816 */ /* 0x000fe200000000ff */
[----:B------:R-:W2:Y:S01]  /*16ac0*/  MUFU.EX2 R9, R50 ;  /* 0x0000003200097308 */ /* 0x000ea20000000800 */
[----:B------:R-:W-:Y:S01]  /*16ad0*/  ISETP.GE.U32.AND P2, PT, R193, R0, PT ;  /* 0x00000000c100720c */ /* 0x000fe20003f46070 */
[----:B-1----:R-:W-:Y:S01]  /*16ae0*/  FADD.FTZ R0, R6, R11 ;  /* 0x0000000b06007221 */ /* 0x002fe20000010000 */
[----:B------:R-:W-:Y:S02]  /*16af0*/  @!P0 PRMT R127, R69, 0x5410, RZ ;  /* 0x00005410457f8816 */ /* 0x000fe400000000ff */
[----:B------:R-:W-:-:S03]  /*16b00*/  ISETP.GE.U32.AND P0, PT, R193, R3, PT ;  /* 0x00000003c100720c */ /* 0x000fc60003f06070 */
[----:B------:R-:W1:Y:S01]  /*16b10*/  MUFU.EX2 R7, R55 ;  /* 0x0000003700077308 */ /* 0x000e620000000800 */
[----:B------:R-:W-:Y:S01]  /*16b20*/  F2FP.F16.F32.PACK_AB R4, R4, R12 ;  /* 0x0000000c0404723e */ /* 0x000fe200000000ff */
[C---:B------:R-:W-:Y:S01]  /*16b30*/  FADD.FTZ R3, R2.reuse, R0 ;  /* 0x0000000002037221 */ /* 0x040fe20000010000 */
[----:B------:R-:W-:Y:S02]  /*16b40*/  F2FP.F16.F32.PACK_AB R0, R2, R6 ;  /* 0x000000060200723e */ /* 0x000fe400000000ff */
[----:B------:R-:W-:-:S03]  /*16b50*/  PRMT R142, R4, 0x7610, R142 ;  /* 0x00007610048e7816 */ /* 0x000fc6000000008e */
[----:B------:R3:W4:Y:S01]  /*16b60*/  MUFU.EX2 R6, R58 ;  /* 0x0000003a00067308 */ /* 0x0007220000000800 */
[----:B------:R-:W-:Y:S01]  /*16b70*/  PRMT R141, R4, 0x7632, R141 ;  /* 0x00007632048d7816 */ /* 0x000fe2000000008d */
[----:B------:R-:W-:Y:S01]  /*16b80*/  IMAD.MOV.U32 R8, RZ, RZ, R192 ;  /* 0x000000ffff087224 */ /* 0x000fe200078e00c0 */
[----:B------:R-:W-:-:S05]  /*16b90*/  PRMT R140, R0, 0x7610, R140 ;  /* 0x00007610008c7816 */ /* 0x000fca000000008c */
[----:B------:R-:W4:Y:S01]  /*16ba0*/  MUFU.EX2 R4, R61 ;  /* 0x0000003d00047308 */ /* 0x000f220000000800 */
[----:B------:R-:W-:Y:S01]  /*16bb0*/  PRMT R134, R0, 0x7632, R134 ;  /* 0x0000763200867816 */ /* 0x000fe20000000086 */
[----:B--2---:R-:W-:Y:S01]  /*16bc0*/  FADD.FTZ R0, R9, R23 ;  /* 0x0000001709007221 */ /* 0x004fe20000010000 */
[----:B------:R-:W-:-:S05]  /*16bd0*/  FADD.FTZ R2, R21, R22 ;  /* 0x0000001615027221 */ /* 0x000fca0000010000 */
[----:B------:R-:W2:Y:S01]  /*16be0*/  MUFU.EX2 R12, R85 ;  /* 0x00000055000c7308 */ /* 0x000ea20000000800 */
[----:B---3--:R-:W-:Y:S02]  /*16bf0*/  IMAD.MOV.U32 R58, RZ, RZ, R8 ;  /* 0x000000ffff3a7224 */ /* 0x008fe400078e0008 */
[C---:B-1----:R-:W-:Y:S01]  /*16c00*/  FADD.FTZ R0, R7.reuse, R0 ;  /* 0x0000000007007221 */ /* 0x042fe20000010000 */
[----:B------:R-:W-:Y:S01]  /*16c10*/  F2FP.F16.F32.PACK_AB R42, R7, R9 ;  /* 0x00000009072a723e */ /* 0x000fe200000000ff */
[----:B------:R-:W-:-:S03]  /*16c20*/  FADD.FTZ R23, R14, R2 ;  /* 0x000000020e177221 */ /* 0x000fc60000010000 */
[----:B------:R-:W1:Y:S01]  /*16c30*/  MUFU.EX2 R8, R97 ;  /* 0x0000006100087308 */ /* 0x000e620000000800 */
[----:B----4-:R-:W-:Y:S01]  /*16c40*/  FADD.FTZ R0, R6, R0 ;  /* 0x0000000006007221 */ /* 0x010fe20000010000 */
[----:B------:R-:W-:Y:S01]  /*16c50*/  FADD.FTZ R2, R15, R5 ;  /* 0x000000050f027221 */ /* 0x000fe20000010000 */
[C---:B------:R-:W-:Y:S02]  /*16c60*/  F2FP.F16.F32.PACK_AB R44, R4.reuse, R6 ;  /* 0x00000006042c723e */ /* 0x040fe400000000ff */
[----:B------:R-:W-:-:S03]  /*16c70*/  FADD.FTZ R22, R4, R0 ;  /* 0x0000000004167221 */ /* 0x000fc60000010000 */
[----:B------:R-:W3:Y:S01]  /*16c80*/  MUFU.EX2 R7, R99 ;  /* 0x0000006300077308 */ /* 0x000ee20000000800 */
[----:B------:R-:W-:Y:S01]  /*16c90*/  FADD.FTZ R2, R13, R2 ;  /* 0x000000020d027221 */ /* 0x000fe20000010000 */
[----:B------:R-:W-:Y:S02]  /*16ca0*/  IMAD.MOV.U32 R11, RZ, RZ, R175 ;  /* 0x000000ffff0b7224 */ /* 0x000fe400078e00af */
[----:B--2---:R-:W-:-:S04]  /*16cb0*/  FADD.FTZ R0, R12, R3 ;  /* 0x000000030c007221 */ /* 0x004fc80000010000 */
[----:B------:R-:W2:Y:S01]  /*16cc0*/  MUFU.EX2 R4, R102 ;  /* 0x0000006600047308 */ /* 0x000ea20000000800 */
[----:B------:R-:W-:Y:S01]  /*16cd0*/  FADD.FTZ R2, R20, R2 ;  /* 0x0000000214027221 */ /* 0x000fe20000010000 */
[----:B------:R-:W-:Y:S01]  /*16ce0*/  F2FP.F16.F32.PACK_AB R43, R14, R21 ;  /* 0x000000150e2b723e */ /* 0x000fe200000000ff */
[----:B------:R-:W-:Y:S02]  /*16cf0*/  IMAD.MOV.U32 R14, RZ, RZ, R11 ;  /* 0x000000ffff0e7224 */ /* 0x000fe400078e000b */
[----:B-1----:R-:W-:Y:S01]  /*16d00*/  FADD.FTZ R0, R8, R0 ;  /* 0x0000000008007221 */ /* 0x002fe20000010000 */
[----:B------:R-:W-:Y:S01]  /*16d10*/  FADD.FTZ R11, R17, R2 ;  /* 0x00000002110b7221 */ /* 0x000fe20000010000 */
[----:B------:R-:W-:Y:S01]  /*16d20*/  VIADD R2, R205, 0xfffffffe ;  /* 0xfffffffecd027836 */ /* 0x000fe20000000000 */
[C---:B------:R-:W-:Y:S02]  /*16d30*/  PRMT R144, R10.reuse, 0x7610, R144 ;  /* 0x000076100a907816 */ /* 0x040fe40000000090 */
[----:B------:R-:W-:Y:S01]  /*16d40*/  PRMT R143, R10, 0x7632, R143 ;  /* 0x000076320a8f7816 */ /* 0x000fe2000000008f */
[----:B------:R-:W-:Y:S01]  /*16d50*/  IMAD.MOV.U32 R10, RZ, RZ, R47 ;  /* 0x000000ffff0a7224 */ /* 0x000fe200078e002f */
[----:B------:R-:W-:Y:S01]  /*16d60*/  F2FP.F16.F32.PACK_AB R13, R13, R15 ;  /* 0x0000000f0d0d723e */ /* 0x000fe200000000ff */
[----:B------:R-:W-:-:S02]  /*16d70*/  IMAD.MOV.U32 R15, RZ, RZ, R89 ;  /* 0x000000ffff0f7224 */ /* 0x000fc400078e0059 */
[----:B---3--:R-:W-:Y:S01]  /*16d80*/  FADD.FTZ R0, R7, R0 ;  /* 0x0000000007007221 */ /* 0x008fe20000010000 */
[----:B------:R-:W-:Y:S01]  /*16d90*/  LOP3.LUT R89, R229, R2, RZ, 0x3c, !PT ;  /* 0x00000002e5597212 */ /* 0x000fe200078e3cff */
[----:B------:R-:W-:Y:S02]  /*16da0*/  IMAD.MOV.U32 R6, RZ, RZ, R10 ;  /* 0x000000ffff067224 */ /* 0x000fe400078e000a */
[----:B--2---:R-:W-:Y:S01]  /*16db0*/  FADD.FTZ R10, R4, R0 ;  /* 0x00000000040a7221 */ /* 0x004fe20000010000 */
[----:B------:R-:W-:Y:S02]  /*16dc0*/  LOP3.LUT R0, R89, R199, RZ, 0x3c, !PT ;  /* 0x000000c759007212 */ /* 0x000fe400078e3cff */
[----:B------:R-:W-:-:S03]  /*16dd0*/  F2FP.F16.F32.PACK_AB R17, R17, R20 ;  /* 0x000000141111723e */ /* 0x000fc600000000ff */
[----:B------:R-:W-:-:S05]  /*16de0*/  IMAD.WIDE.U32 R20, R0, -0x326172a9, RZ ;  /* 0xcd9e8d5700147825 */ /* 0x000fca00078e00ff */
[----:B------:R-:W-:-:S05]  /*16df0*/  LOP3.LUT R2, R21, R225, R250, 0x96, !PT ;  /* 0x000000e115027212 */ /* 0x000fca00078e96fa */
[----:B------:R-:W-:-:S05]  /*16e00*/  IMAD.WIDE.U32 R2, R2, -0x2daee0ad, RZ ;  /* 0xd2511f5302027825 */ /* 0x000fca00078e00ff */
[----:B------:R-:W-:Y:S02]  /*16e10*/  LOP3.LUT R0, R3, R232, R206, 0x96, !PT ;  /* 0x000000e803007212 */ /* 0x000fe400078e96ce */
[----:B------:R-:W-:Y:S02]  /*16e20*/  LOP3.LUT R3, R109, R224, R20, 0x96, !PT ;  /* 0x000000e06d037212 */ /* 0x000fe400078e9614 */
[----:B------:R-:W-:-:S03]  /*16e30*/  F2FP.F16.F32.PACK_AB R16, R4, R7 ;  /* 0x000000070410723e */ /* 0x000fc600000000ff */
[----:B------:R-:W-:Y:S01]  /*16e40*/  IMAD.WIDE.U32 R4, R3, -0x2daee0ad, RZ ;  /* 0xd2511f5303047825 */ /* 0x000fe200078e00ff */
[----:B------:R-:W-:-:S03]  /*16e50*/  F2FP.F16.F32.PACK_AB R12, R8, R12 ;  /* 0x0000000c080c723e */ /* 0x000fc600000000ff */
[----:B------:R-:W-:Y:S01]  /*16e60*/  IMAD.WIDE.U32 R8, R0, -0x326172a9, RZ ;  /* 0xcd9e8d5700087825 */ /* 0x000fe200078e00ff */
[----:B------:R-:W-:-:S03]  /*16e70*/  LOP3.LUT R0, R5, R241, R2, 0x96, !PT ;  /* 0x000000f105007212 */ /* 0x000fc600078e9602 */
[----:B------:R-:W-:Y:S02]  /*16e80*/  IMAD.MOV.U32 R5, RZ, RZ, R6 ;  /* 0x000000ffff057224 */ /* 0x000fe400078e0006 */
        /* <DEDUP_REMOVED lines=9> */
[----:B------:R-:W-:-:S04]  /*16f20*/  IMAD.WIDE.U32 R2, R2, -0x326172a9, RZ ;  /* 0xcd9e8d5702027825 */ /* 0x000fc800078e00ff */
[----:B------:R-:W-:Y:S01]  /*16f30*/  @!P5 HADD2 R75, -R144.H0_H0, -RZ.H0_H0 ;  /* 0xa00000ff904bd230 */ /* 0x000fe20000000900 */
[----:B------:R-:W-:Y:S02]  /*16f40*/  LOP3.LUT R0, R3, R135, R4, 0x96, !PT ;  /* 0x0000008703007212 */ /* 0x000fe400078e9604 */
[----:B------:R-:W-:Y:S02]  /*16f50*/  PRMT R192, R144, 0x5410, R143 ;  /* 0x0000541090c07816 */ /* 0x000fe4000000008f */
[C---:B------:R-:W-:Y:S02]  /*16f60*/  LOP3.LUT R4, R0.reuse, 0xff, RZ, 0xc0, !PT ;  /* 0x000000ff00047812 */ /* 0x040fe400078ec0ff */
[----:B------:R-:W-:Y:S02]  /*16f70*/  @!P5 PRMT R144, R75, 0x5410, RZ ;  /* 0x000054104b90d816 */ /* 0x000fe400000000ff */
[----:B------:R-:W-:Y:S02]  /*16f80*/  ISETP.GE.U32.AND P5, PT, R193, R4, PT ;  /* 0x00000004c100720c */ /* 0x000fe40003fa6070 */
[----:B------:R-:W-:Y:S01]  /*16f90*/  LOP3.LUT R4, R0, 0xffff, RZ, 0xc0, !PT ;  /* 0x0000ffff00047812 */ /* 0x000fe200078ec0ff */
[----:B------:R-:W-:-:S03]  /*16fa0*/  @!P4 HADD2 R74, -R143.H0_H0, -RZ.H0_H0 ;  /* 0xa00000ff8f4ac230 */ /* 0x000fc60000000900 */
[----:B------:R-:W-:Y:S01]  /*16fb0*/  SHF.R.U32.HI R4, RZ, 0x8, R4 ;  /* 0x00000008ff047819 */ /* 0x000fe20000011604 */
[----:B------:R-:W-:Y:S02]  /*16fc0*/  IMAD.MOV.U32 R7, RZ, RZ, R15 ;  /* 0x000000ffff077224 */ /* 0x000fe400078e000f */
[----:B------:R1:W2:Y:S01]  /*16fd0*/  MUFU.EX2 R15, R208 ;  /* 0x000000d0000f7308 */ /* 0x0002a20000000800 */
[----:B------:R-:W-:Y:S01]  /*16fe0*/  LOP3.LUT R4, R4, 0xffff, RZ, 0xc0, !PT ;  /* 0x0000ffff04047812 */ /* 0x000fe200078ec0ff */
[----:B------:R-:W-:Y:S01]  /*16ff0*/  @!P3 HADD2 R81, -R142.H0_H0, -RZ.H0_H0 ;  /* 0xa00000ff8e51b230 */ /* 0x000fe20000000900 */
[----:B------:R-:W-:Y:S02]  /*17000*/  @!P4 PRMT R143, R74, 0x5410, RZ ;  /* 0x000054104a8fc816 */ /* 0x000fe400000000ff */
[----:B------:R-:W-:Y:S02]  /*17010*/  ISETP.GE.U32.AND P4, PT, R193, R4, PT ;  /* 0x00000004c100720c */ /* 0x000fe40003f86070 */
[--C-:B------:R-:W-:Y:S01]  /*17020*/  SHF.R.U32.HI R4, RZ, 0x10, R0.reuse ;  /* 0x00000010ff047819 */ /* 0x100fe20000011600 */
[----:B------:R-:W-:Y:S01]  /*17030*/  IMAD.MOV.U32 R175, RZ, RZ, R187 ;  /* 0x000000ffffaf7224 */ /* 0x000fe200078e00bb */
[----:B------:R-:W-:Y:S01]  /*17040*/  SHF.R.U32.HI R0, RZ, 0x18, R0 ;  /* 0x00000018ff007819 */ /* 0x000fe20000011600 */
[----:B------:R-:W-:Y:S01]  /*17050*/  @!P2 HADD2 R78, -R141.H0_H0, -RZ.H0_H0 ;  /* 0xa00000ff8d4ea230 */ /* 0x000fe20000000900 */
[----:B------:R-:W-:Y:S01]  /*17060*/  PRMT R187, R142, 0x5410, R141 ;  /* 0x000054108ebb7816 */ /* 0x000fe2000000008d */
[----:B------:R-:W-:-:S02]  /*17070*/  @!P1 HADD2 R77, -R140.H0_H0, -RZ.H0_H0 ;  /* 0xa00000ff8c4d9230 */ /* 0x000fc40000000900 */
[----:B-1----:R-:W-:Y:S02]  /*17080*/  IMAD.MOV.U32 R208, RZ, RZ, R9 ;  /* 0x000000ffffd07224 */ /* 0x002fe400078e0009 */
[----:B------:R-:W1:Y:S01]  /*17090*/  MUFU.EX2 R9, R209 ;  /* 0x000000d100097308 */ /* 0x000e620000000800 */
[----:B------:R-:W-:Y:S02]  /*170a0*/  @!P3 PRMT R142, R81, 0x5410, RZ ;  /* 0x00005410518eb816 */ /* 0x000fe400000000ff */
[----:B------:R-:W-:Y:S02]  /*170b0*/  LOP3.LUT R4, R4, 0xff, RZ, 0xc0, !PT ;  /* 0x000000ff04047812 */ /* 0x000fe400078ec0ff */
[----:B------:R-:W-:Y:S01]  /*170c0*/  ISETP.GE.U32.AND P3, PT, R193, R0, PT ;  /* 0x00000000c100720c */ /* 0x000fe20003f66070 */
[----:B------:R-:W-:Y:S01]  /*170d0*/  IMAD.MOV.U32 R47, RZ, RZ, R46 ;  /* 0x000000ffff2f7224 */ /* 0x000fe200078e002e */
[----:B------:R-:W-:Y:S02]  /*170e0*/  LOP3.LUT R0, R2, 0xff, RZ, 0xc0, !PT ;  /* 0x000000ff02007812 */ /* 0x000fe400078ec0ff */
[----:B------:R-:W-:-:S02]  /*170f0*/  @!P2 PRMT R141, R78, 0x5410, RZ ;  /* 0x000054104e8da816 */ /* 0x000fc400000000ff */
[----:B------:R-:W-:Y:S02]  /*17100*/  PRMT R46, R140, 0x5410, R134 ;  /* 0x000054108c2e7816 */ /* 0x000fe40000000086 */
[----:B------:R-:W-:Y:S02]  /*17110*/  @!P1 PRMT R140, R77, 0x5410, RZ ;  /* 0x000054104d8c9816 */ /* 0x000fe400000000ff */
[C---:B------:R-:W-:Y:S02]  /*17120*/  ISETP.GE.U32.AND P2, PT, R193.reuse, R4, PT ;  /* 0x00000004c100720c */ /* 0x040fe40003f46070 */
[----:B------:R-:W-:Y:S02]  /*17130*/  ISETP.GE.U32.AND P1, PT, R193, R0, PT ;  /* 0x00000000c100720c */ /* 0x000fe40003f26070 */
[----:B------:R-:W-:Y:S02]  /*17140*/  LOP3.LUT R4, R2, 0xffff, RZ, 0xc0, !PT ;  /* 0x0000ffff02047812 */ /* 0x000fe400078ec0ff */
[----:B------:R-:W-:-:S02]  /*17150*/  SHF.R.U32.HI R0, RZ, 0x18, R2 ;  /* 0x00000018ff007819 */ /* 0x000fc40000011602 */
[----:B------:R-:W-:Y:S01]  /*17160*/  SHF.R.U32.HI R3, RZ, 0x10, R2 ;  /* 0x00000010ff037819 */ /* 0x000fe20000011602 */
[----:B--2---:R-:W-:Y:S01]  /*17170*/  FADD.FTZ R2, R15, R11 ;  /* 0x0000000b0f027221 */ /* 0x004fe20000010000 */
[----:B------:R-:W-:-:S03]  /*17180*/  IMAD.MOV.U32 R11, RZ, RZ, R7 ;  /* 0x000000ffff0b7224 */ /* 0x000fc600078e0007 */
[----:B-1----:R-:W-:Y:S02]  /*17190*/  FADD.FTZ R7, R9, R2 ;  /* 0x0000000209077221 */ /* 0x002fe40000010000 */
[----:B------:R-:W2:Y:S01]  /*171a0*/  LDL.LU R2, [R1+0x12c] ;  /* 0x00012c0001027983 */ /* 0x000ea20000300800 */
[----:B------:R-:W-:Y:S02]  /*171b0*/  IMAD.MOV.U32 R209, RZ, RZ, R14 ;  /* 0x000000ffffd17224 */ /* 0x000fe400078e000e */
[----:B------:R-:W1:Y:S01]  /*171c0*/  MUFU.EX2 R14, R112 ;  /* 0x00000070000e7308 */ /* 0x000e620000000800 */
[----:B------:R-:W-:Y:S01]  /*171d0*/  LOP3.LUT R6, R5, R235, R6, 0x96, !PT ;  /* 0x000000eb05067212 */ /* 0x000fe200078e9606 */
[----:B------:R-:W-:-:S06]  /*171e0*/  @!P0 HADD2 R76, -R134.H0_H0, -RZ.H0_H0 ;  /* 0xa00000ff864c8230 */ /* 0x000fcc0000000900 */
[----:B------:R-:W3:Y:S01]  /*171f0*/  MUFU.EX2 R5, R113 ;  /* 0x0000007100057308 */ /* 0x000ee20000000800 */
[----:B------:R-:W-:Y:S02]  /*17200*/  @!P0 PRMT R134, R76, 0x5410, RZ ;  /* 0x000054104c868816 */ /* 0x000fe400000000ff */
[----:B------:R-:W-:Y:S02]  /*17210*/  ISETP.GE.U32.AND P0, PT, R193, R0, PT ;  /* 0x00000000c100720c */ /* 0x000fe40003f06070 */
[----:B------:R-:W-:Y:S01]  /*17220*/  F2FP.F16.F32.PACK_AB R9, R9, R15 ;  /* 0x0000000f0909723e */ /* 0x000fe200000000ff */
[----:B------:R-:W-:Y:S02]  /*17230*/  IMAD.MOV.U32 R15, RZ, RZ, R11 ;  /* 0x000000ffff0f7224 */ /* 0x000fe400078e000b */
[----:B-1----:R-:W-:Y:S01]  /*17240*/  FADD.FTZ R0, R14, R10 ;  /* 0x0000000a0e007221 */ /* 0x002fe20000010000 */
[C---:B------:R-:W-:Y:S02]  /*17250*/  PRMT R123, R13.reuse, 0x7610, R123 ;  /* 0x000076100d7b7816 */ /* 0x040fe4000000007b */
[----:B------:R-:W-:Y:S01]  /*17260*/  PRMT R122, R13, 0x7632, R122 ;  /* 0x000076320d7a7816 */ /* 0x000fe2000000007a */
[C---:B---3--:R-:W-:Y:S01]  /*17270*/  FADD.FTZ R11, R5.reuse, R0 ;  /* 0x00000000050b7221 */ /* 0x048fe20000010000 */
[----:B------:R-:W-:Y:S01]  /*17280*/  IMAD.MOV.U32 R0, RZ, RZ, R170 ;  /* 0x000000ffff007224 */ /* 0x000fe200078e00aa */
[----:B------:R-:W-:Y:S01]  /*17290*/  F2FP.F16.F32.PACK_AB R10, R5, R14 ;  /* 0x0000000e050a723e */ /* 0x000fe200000000ff */
[----:B------:R-:W-:Y:S01]  /*172a0*/  @!P5 HADD2 R96, -R123.H0_H0, -RZ.H0_H0 ;  /* 0xa00000ff7b60d230 */ /* 0x000fe20000000900 */
[C---:B------:R-:W-:Y:S01]  /*172b0*/  PRMT R121, R12.reuse, 0x7632, R121 ;  /* 0x000076320c797816 */ /* 0x040fe20000000079 */
[----:B------:R-:W-:Y:S01]  /*172c0*/  IMAD.MOV.U32 R14, RZ, RZ, R0 ;  /* 0x000000ffff0e7224 */ /* 0x000fe200078e0000 */
[----:B------:R-:W-:Y:S01]  /*172d0*/  LOP3.LUT R0, R3, 0xff, RZ, 0xc0, !PT ;  /* 0x000000ff03007812 */ /* 0x000fe200078ec0ff */
[----:B------:R-:W-:Y:S01]  /*172e0*/  IMAD.MOV.U32 R5, RZ, RZ, R15 ;  /* 0x000000ffff057224 */ /* 0x000fe200078e000f */
[----:B------:R-:W-:Y:S01]  /*172f0*/  PRMT R120, R12, 0x7610, R120 ;  /* 0x000076100c787816 */ /* 0x000fe20000000078 */
[----:B------:R-:W-:Y:S01]  /*17300*/  IMAD.MOV.U32 R15, RZ, RZ, R28 ;  /* 0x000000ffff0f7224 */ /* 0x000fe200078e001c */
[----:B------:R-:W-:-:S02]  /*17310*/  PRMT R28, R123, 0x5410, R122 ;  /* 0x000054107b1c7816 */ /* 0x000fc4000000007a */
[----:B------:R-:W-:Y:S01]  /*17320*/  SHF.R.U32.HI R4, RZ, 0x8, R4 ;  /* 0x00000008ff047819 */ /* 0x000fe20000011604 */
[----:B------:R-:W-:Y:S01]  /*17330*/  @!P4 HADD2 R98, -R122.H0_H0, -RZ.H0_H0 ;  /* 0xa00000ff7a62c230 */ /* 0x000fe20000000900 */
[----:B------:R-:W-:Y:S01]  /*17340*/  @!P5 PRMT R123, R96, 0x5410, RZ ;  /* 0x00005410607bd816 */ /* 0x000fe200000000ff */
[----:B------:R-:W-:Y:S01]  /*17350*/  @!P3 HADD2 R100, -R121.H0_H0, -RZ.H0_H0 ;  /* 0xa00000ff7964b230 */ /* 0x000fe20000000900 */
[C---:B------:R-:W-:Y:S01]  /*17360*/  ISETP.GE.U32.AND P5, PT, R193.reuse, R0, PT ;  /* 0x00000000c100720c */ /* 0x040fe20003fa6070 */
[----:B------:R-:W-:Y:S01]  /*17370*/  IMAD.MOV.U32 R12, RZ, RZ, R5 ;  /* 0x000000ffff0c7224 */ /* 0x000fe200078e0005 */
[----:B------:R-:W-:Y:S01]  /*17380*/  LOP3.LUT R4, R4, 0xffff, RZ, 0xc0, !PT ;  /* 0x0000ffff04047812 */ /* 0x000fe200078ec0ff */
[----:B------:R1:W3:Y:S01]  /*17390*/  LDL.LU R170, [R1+0x40c] ;  /* 0x00040c0001aa7983 */ /* 0x0002e20000300800 */
[----:B------:R-:W-:Y:S02]  /*173a0*/  @!P4 PRMT R122, R98, 0x5410, RZ ;  /* 0x00005410627ac816 */ /* 0x000fe400000000ff */
[----:B------:R-:W-:-:S02]  /*173b0*/  ISETP.GE.U32.AND P4, PT, R193, R4, PT ;  /* 0x00000004c100720c */ /* 0x000fc40003f86070 */
[----:B------:R4:W-:Y:S01]  /*173c0*/  MUFU.EX2 R4, R218 ;  /* 0x000000da00047308 */ /* 0x0009e20000000800 */
[----:B------:R-:W-:Y:S01]  /*173d0*/  @!P2 HADD2 R101, -R120.H0_H0, -RZ.H0_H0 ;  /* 0xa00000ff7865a230 */ /* 0x000fe20000000900 */
[C---:B------:R-:W-:Y:S02]  /*173e0*/  PRMT R119, R17.reuse, 0x7610, R119 ;  /* 0x0000761011777816 */ /* 0x040fe40000000077 */
[----:B------:R-:W-:-:S03]  /*173f0*/  PRMT R118, R17, 0x7632, R118 ;  /* 0x0000763211767816 */ /* 0x000fc60000000076 */
[----:B------:R-:W-:Y:S01]  /*17400*/  @!P1 HADD2 R103, -R119.H0_H0, -RZ.H0_H0 ;  /* 0xa00000ff77679230 */ /* 0x000fe20000000900 */
[----:B------:R-:W-:-:S03]  /*17410*/  PRMT R117, R16, 0x7632, R117 ;  /* 0x0000763210757816 */ /* 0x000fc60000000075 */
[----:B------:R-:W-:Y:S01]  /*17420*/  @!P4 HADD2 R104, -R118.H0_H0, -RZ.H0_H0 ;  /* 0xa00000ff7668c230 */ /* 0x000fe20000000900 */
[----:B------:R-:W-:Y:S02]  /*17430*/  PRMT R116, R16, 0x7610, R116 ;  /* 0x0000761010747816 */ /* 0x000fe40000000074 */
[----:B----4-:R-:W-:Y:S02]  /*17440*/  PRMT R218, R119, 0x5410, R118 ;  /* 0x0000541077da7816 */ /* 0x010fe40000000076 */
[----:B------:R-:W-:Y:S01]  /*17450*/  @!P1 PRMT R119, R103, 0x5410, RZ ;  /* 0x0000541067779816 */ /* 0x000fe200000000ff */
[----:B------:R-:W-:Y:S01]  /*17460*/  @!P0 HADD2 R105, -R117.H0_H0, -RZ.H0_H0 ;  /* 0xa00000ff75698230 */ /* 0x000fe20000000900 */
[----:B------:R-:W-:Y:S01]  /*17470*/  @!P4 PRMT R118, R104, 0x5410, RZ ;  /* 0x000054106876c816 */ /* 0x000fe200000000ff */
[----:B------:R-:W-:Y:S01]  /*17480*/  MUFU.EX2 R16, R196 ;  /* 0x000000c400107308 */ /* 0x000fe20000000800 */
[----:B------:R-:W-:Y:S01]  /*17490*/  PRMT R115, R9, 0x7610, R115 ;  /* 0x0000761009737816 */ /* 0x000fe20000000073 */
[----:B--2---:R-:W-:-:S02]  /*174a0*/  IMAD.MOV.U32 R13, RZ, RZ, R2 ;  /* 0x000000ffff0d7224 */ /* 0x004fc400078e0002 */
[----:B------:R-:W-:-:S05]  /*174b0*/  IMAD.WIDE.U32 R2, R6, -0x2daee0ad, RZ ;  /* 0xd2511f5306027825 */ /* 0x000fca00078e00ff */
[----:B------:R-:W-:Y:S02]  /*174c0*/  LOP3.LUT R0, R3, R155, R8, 0x96, !PT ;  /* 0x0000009b03007212 */ /* 0x000fe400078e9608 */
[C---:B------:R-:W-:Y:S02]  /*174d0*/  LOP3.LUT R8, R2.reuse, 0xffff, RZ, 0xc0, !PT ;  /* 0x0000ffff02087812 */ /* 0x040fe400078ec0ff */
[----:B------:R-:W-:Y:S02]  /*174e0*/  LOP3.LUT R5, R2, 0xff, RZ, 0xc0, !PT ;  /* 0x000000ff02057812 */ /* 0x000fe400078ec0ff */
[--C-:B------:R-:W-:Y:S02]  /*174f0*/  SHF.R.U32.HI R6, RZ, 0x10, R2.reuse ;  /* 0x00000010ff067819 */ /* 0x100fe40000011602 */
[----:B------:R-:W-:Y:S01]  /*17500*/  SHF.R.U32.HI R3, RZ, 0x18, R2 ;  /* 0x00000018ff037819 */ /* 0x000fe20000011602 */
[----:B------:R-:W-:Y:S01]  /*17510*/  IMAD.MOV.U32 R2, RZ, RZ, R29 ;  /* 0x000000ffff027224 */ /* 0x000fe200078e001d */
[----:B------:R-:W-:-:S02]  /*17520*/  PRMT R29, R120, 0x5410, R121 ;  /* 0x00005410781d7816 */ /* 0x000fc40000000079 */
[----:B------:R-:W-:Y:S02]  /*17530*/  @!P3 PRMT R121, R100, 0x5410, RZ ;  /* 0x000054106479b816 */ /* 0x000fe400000000ff */
[----:B------:R-:W-:Y:S01]  /*17540*/  ISETP.GE.U32.AND P3, PT, R193, R5, PT ;  /* 0x00000005c100720c */ /* 0x000fe20003f66070 */
[----:B------:R-:W-:Y:S02]  /*17550*/  IMAD.MOV.U32 R5, RZ, RZ, R12 ;  /* 0x000000ffff057224 */ /* 0x000fe400078e000c */
[----:B------:R2:W4:Y:S01]  /*17560*/  MUFU.EX2 R12, R217 ;  /* 0x000000d9000c7308 */ /* 0x0005220000000800 */
[----:B------:R-:W-:Y:S01]  /*17570*/  @!P2 PRMT R120, R101, 0x5410, RZ ;  /* 0x000054106578a816 */ /* 0x000fe200000000ff */
[----:B--2---:R-:W-:Y:S01]  /*17580*/  IMAD.MOV.U32 R217, RZ, RZ, R2 ;  /* 0x000000ffffd97224 */ /* 0x004fe200078e0002 */
[----:B------:R-:W-:-:S04]  /*17590*/  LOP3.LUT R2, R0, 0xffff, RZ, 0xc0, !PT ;  /* 0x0000ffff00027812 */ /* 0x000fc800078ec0ff */
[----:B------:R-:W-:-:S04]  /*175a0*/  SHF.R.U32.HI R2, RZ, 0x8, R2 ;  /* 0x00000008ff027819 */ /* 0x000fc80000011602 */
[----:B------:R-:W-:-:S04]  /*175b0*/  LOP3.LUT R2, R2, 0xffff, RZ, 0xc0, !PT ;  /* 0x0000ffff02027812 */ /* 0x000fc800078ec0ff */
[----:B------:R-:W-:Y:S01]  /*175c0*/  ISETP.GE.U32.AND P2, PT, R193, R2, PT ;  /* 0x00000002c100720c */ /* 0x000fe20003f46070 */
[----:B----4-:R-:W-:Y:S01]  /*175d0*/  FADD.FTZ R2, R12, R7 ;  /* 0x000000070c027221 */ /* 0x010fe20000010000 */
[----:B------:R-:W-:-:S03]  /*175e0*/  IMAD.MOV.U32 R7, RZ, RZ, R5 ;  /* 0x000000ffff077224 */ /* 0x000fc600078e0005 */
[----:B------:R-:W-:Y:S01]  /*175f0*/  FADD.FTZ R5, R4, R2 ;  /* 0x0000000204057221 */ /* 0x000fe20000010000 */
[----:B------:R-:W-:-:S04]  /*17600*/  LOP3.LUT R2, R0, 0xff, RZ, 0xc0, !PT ;  /* 0x000000ff00027812 */ /* 0x000fc800078ec0ff */
[C---:B------:R-:W-:Y:S02]  /*17610*/  ISETP.GE.U32.AND P1, PT, R193.reuse, R2, PT ;  /* 0x00000002c100720c */ /* 0x040fe40003f26070 */
[----:B------:R-:W-:Y:S01]  /*17620*/  SHF.R.U32.HI R2, RZ, 0x18, R0 ;  /* 0x00000018ff027819 */ /* 0x000fe20000011600 */
[----:B------:R-:W-:Y:S01]  /*17630*/  IMAD.MOV.U32 R17, RZ, RZ, R7 ;  /* 0x000000ffff117224 */ /* 0x000fe200078e0007 */
[----:B------:R-:W-:Y:S02]  /*17640*/  F2FP.F16.F32.PACK_AB R4, R4, R12 ;  /* 0x0000000c0404723e */ /* 0x000fe400000000ff */
[----:B------:R-:W-:Y:S01]  /*17650*/  ISETP.GE.U32.AND P4, PT, R193, R2, PT ;  /* 0x00000002c100720c */ /* 0x000fe20003f86070 */
[----:B------:R-:W-:Y:S01]  /*17660*/  IMAD.MOV.U32 R2, RZ, RZ, R217 ;  /* 0x000000ffff027224 */ /* 0x000fe200078e00d9 */
[----:B------:R-:W-:Y:S01]  /*17670*/  PRMT R217, R116, 0x5410, R117 ;  /* 0x0000541074d97816 */ /* 0x000fe20000000075 */
[----:B------:R2:W-:Y:S01]  /*17680*/  MUFU.EX2 R12, R168 ;  /* 0x000000a8000c7308 */ /* 0x0005e20000000800 */
[----:B------:R-:W-:Y:S01]  /*17690*/  @!P0 PRMT R117, R105, 0x5410, RZ ;  /* 0x0000541069758816 */ /* 0x000fe200000000ff */
[----:B------:R-:W-:Y:S01]  /*176a0*/  IMAD.MOV.U32 R7, RZ, RZ, R14 ;  /* 0x000000ffff077224 */ /* 0x000fe200078e000e */
[----:B------:R-:W-:-:S05]  /*176b0*/  ISETP.GE.U32.AND P0, PT, R193, R3, PT ;  /* 0x00000003c100720c */ /* 0x000fca0003f06070 */
[----:B------:R4:W-:Y:S08]  /*176c0*/  MUFU.EX2 R14, R197 ;  /* 0x000000c5000e7308 */ /* 0x0009f00000000800 */
[----:B------:R1:W3:Y:S01]  /*176d0*/  MUFU.EX2 R3, R114 ;  /* 0x0000007200037308 */ /* 0x0002e20000000800 */
[----:B--2---:R2:W2:Y:S04]  /*176e0*/  LDL.LU R168, [R1+0x408] ;  /* 0x0004080001a87983 */ /* 0x0044a80000300800 */
[----:B------:R-:W2:Y:S04]  /*176f0*/  LDL.LU R196, [R1+0x404] ;  /* 0x0004040001c47983 */ /* 0x000ea80000300800 */
[----:B----4-:R-:W4:Y:S01]  /*17700*/  LDL.LU R197, [R1+0x400] ;  /* 0x0004000001c57983 */ /* 0x010f220000300800 */
[----:B-1----:R-:W-:-:S03]  /*17710*/  PRMT R114, R9, 0x7632, R114 ;  /* 0x0000763209727816 */ /* 0x002fc60000000072 */
[----:B------:R-:W4:Y:S01]  /*17720*/  LDL.LU R9, [R1+0x1b0] ;  /* 0x0001b00001097983 */ /* 0x000f220000300800 */
[----:B------:R-:W-:Y:S01]  /*17730*/  SHF.R.U32.HI R0, RZ, 0x10, R0 ;  /* 0x00000010ff007819 */ /* 0x000fe20000011600 */
[----:B------:R-:W-:-:S03]  /*17740*/  @!P5 HADD2 R106, -R116.H0_H0, -RZ.H0_H0 ;  /* 0xa00000ff746ad230 */ /* 0x000fc60000000900 */
[----:B------:R-:W-:Y:S02]  /*17750*/  LOP3.LUT R0, R0, 0xff, RZ, 0xc0, !PT ;  /* 0x000000ff00007812 */ /* 0x000fe400078ec0ff */
[----:B------:R-:W-:Y:S02]  /*17760*/  @!P5 PRMT R116, R106, 0x5410, RZ ;  /* 0x000054106a74d816 */ /* 0x000fe400000000ff */
[----:B------:R-:W-:Y:S01]  /*17770*/  ISETP.GE.U32.AND P5, PT, R193, R0, PT ;  /* 0x00000000c100720c */ /* 0x000fe20003fa6070 */
[----:B------:R-:W-:Y:S02]  /*17780*/  IMAD.MOV.U32 R0, RZ, RZ, R2 ;  /* 0x000000ffff007224 */ /* 0x000fe400078e0002 */
[----:B------:R1:W3:Y:S01]  /*17790*/  MUFU.EX2 R2, R191 ;  /* 0x000000bf00027308 */ /* 0x0002e20000000800 */
[----:B------:R-:W-:Y:S02]  /*177a0*/  @!P1 HADD2 R110, -R115.H0_H0, -RZ.H0_H0 ;  /* 0xa00000ff736e9230 */ /* 0x000fe40000000900 */
[----:B------:R-:W-:-:S02]  /*177b0*/  @!P2 HADD2 R107, -R114.H0_H0, -RZ.H0_H0 ;  /* 0xa00000ff726ba230 */ /* 0x000fc40000000900 */
[----:B-1----:R-:W-:Y:S01]  /*177c0*/  IMAD.MOV.U32 R191, RZ, RZ, R0 ;  /* 0x000000ffffbf7224 */ /* 0x002fe200078e0000 */
[----:B------:R-:W-:-:S03]  /*177d0*/  LOP3.LUT R0, R6, 0xff, RZ, 0xc0, !PT ;  /* 0x000000ff06007812 */ /* 0x000fc600078ec0ff */
[----:B------:R-:W-:Y:S01]  /*177e0*/  IMAD.MOV.U32 R6, RZ, RZ, R191 ;  /* 0x000000ffff067224 */ /* 0x000fe200078e00bf */
[----:B------:R-:W-:Y:S02]  /*177f0*/  PRMT R191, R115, 0x5410, R114 ;  /* 0x0000541073bf7816 */ /* 0x000fe40000000072 */
[----:B------:R-:W-:Y:S02]  /*17800*/  @!P1 PRMT R115, R110, 0x5410, RZ ;  /* 0x000054106e739816 */ /* 0x000fe400000000ff */
[----:B------:R-:W-:Y:S02]  /*17810*/  ISETP.GE.U32.AND P1, PT, R193, R0, PT ;  /* 0x00000000c100720c */ /* 0x000fe40003f26070 */
[----:B------:R-:W-:-:S04]  /*17820*/  SHF.R.U32.HI R0, RZ, 0x8, R8 ;  /* 0x00000008ff007819 */ /* 0x000fc80000011608 */
[----:B------:R-:W-:Y:S02]  /*17830*/  LOP3.LUT R0, R0, 0xffff, RZ, 0xc0, !PT ;  /* 0x0000ffff00007812 */ /* 0x000fe400078ec0ff */
[----:B------:R-:W-:Y:S02]  /*17840*/  @!P2 PRMT R114, R107, 0x5410, RZ ;  /* 0x000054106b72a816 */ /* 0x000fe400000000ff */
[C---:B------:R-:W-:Y:S02]  /*17850*/  PRMT R113, R10.reuse, 0x7610, R113 ;  /* 0x000076100a717816 */ /* 0x040fe40000000071 */
[----:B------:R-:W-:Y:S01]  /*17860*/  ISETP.GE.U32.AND P2, PT, R193, R0, PT ;  /* 0x00000000c100720c */ /* 0x000fe20003f46070 */
[----:B------:R-:W-:Y:S01]  /*17870*/  IMAD.MOV.U32 R0, RZ, RZ, R7 ;  /* 0x000000ffff007224 */ /* 0x000fe200078e0007 */
[----:B------:R-:W-:Y:S01]  /*17880*/  PRMT R112, R10, 0x7632, R112 ;  /* 0x000076320a707816 */ /* 0x000fe20000000070 */
[----:B------:R-:W-:Y:S01]  /*17890*/  @!P5 HADD2 R166, -R113.H0_H0, -RZ.H0_H0 ;  /* 0xa00000ff71a6d230 */ /* 0x000fe20000000900 */
[----:B------:R1:W-:Y:S03]  /*178a0*/  MUFU.EX2 R7, R160 ;  /* 0x000000a000077308 */ /* 0x0003e60000000800 */
[----:B------:R-:W-:-:S05]  /*178b0*/  @!P4 HADD2 R111, -R112.H0_H0, -RZ.H0_H0 ;  /* 0xa00000ff706fc230 */ /* 0x000fca0000000900 */
[----:B------:R-:W3:Y:S01]  /*178c0*/  MUFU.EX2 R15, R15 ;  /* 0x0000000f000f7308 */ /* 0x000ee20000000800 */
[----:B------:R-:W-:Y:S01]  /*178d0*/  PRMT R110, R4, 0x7632, R110 ;  /* 0x00007632046e7816 */ /* 0x000fe2000000006e */
[----:B-1----:R-:W-:Y:S02]  /*178e0*/  IMAD.MOV.U32 R160, RZ, RZ, R0 ;  /* 0x000000ffffa07224 */ /* 0x002fe400078e0000 */
[----:B---3--:R-:W-:Y:S01]  /*178f0*/  FADD.FTZ R0, R3, R11 ;  /* 0x0000000b03007221 */ /* 0x008fe20000010000 */
[----:B------:R-:W-:Y:S01]  /*17900*/  IMAD.MOV.U32 R11, RZ, RZ, R190 ;  /* 0x000000ffff0b7224 */ /* 0x000fe200078e00be */
[----:B------:R-:W-:Y:S02]  /*17910*/  PRMT R190, R113, 0x5410, R112 ;  /* 0x0000541071be7816 */ /* 0x000fe40000000070 */
[----:B------:R-:W-:Y:S01]  /*17920*/  @!P5 PRMT R113, R166, 0x5410, RZ ;  /* 0x00005410a671d816 */ /* 0x000fe200000000ff */
[----:B------:R-:W-:Y:S01]  /*17930*/  IMAD.MOV.U32 R166, RZ, RZ, R13 ;  /* 0x000000ffffa67224 */ /* 0x000fe200078e000d */
[----:B------:R-:W-:Y:S01]  /*17940*/  @!P4 PRMT R112, R111, 0x5410, RZ ;  /* 0x000054106f70c816 */ /* 0x000fe200000000ff */
[C---:B------:R-:W-:Y:S01]  /*17950*/  FADD.FTZ R13, R2.reuse, R0 ;  /* 0x00000000020d7221 */ /* 0x040fe20000010000 */
[----:B------:R-:W-:Y:S01]  /*17960*/  F2FP.F16.F32.PACK_AB R0, R2, R3 ;  /* 0x000000030200723e */ /* 0x000fe200000000ff */
[----:B------:R-:W-:Y:S01]  /*17970*/  IMAD.MOV.U32 R2, RZ, RZ, R6 ;  /* 0x000000ffff027224 */ /* 0x000fe200078e0006 */
[----:B------:R-:W-:Y:S01]  /*17980*/  PRMT R111, R4, 0x7610, R111 ;  /* 0x00007610046f7816 */ /* 0x000fe2000000006f */
[----:B------:R1:W3:Y:S01]  /*17990*/  MUFU.EX2 R6, R176 ;  /* 0x000000b000067308 */ /* 0x0002e20000000800 */
[----:B------:R-:W-:Y:S01]  /*179a0*/  PRMT R107, R0, 0x7610, R107 ;  /* 0x00007610006b7816 */ /* 0x000fe2000000006b */
[----:B------:R-:W-:-:S02]  /*179b0*/  @!P2 HADD2 R171, -R110.H0_H0, -RZ.H0_H0 ;  /* 0xa00000ff6eaba230 */ /* 0x000fc40000000900 */
[----:B------:R-:W-:-:S04]  /*179c0*/  @!P3 HADD2 R172, -R111.H0_H0, -RZ.H0_H0 ;  /* 0xa00000ff6facb230 */ /* 0x000fc80000000900 */
[----:B------:R3:W3:Y:S01]  /*179d0*/  MUFU.EX2 R4, R178 ;  /* 0x000000b200047308 */ /* 0x0006e20000000800 */
[----:B------:R-:W-:Y:S01]  /*179e0*/  IMAD.MOV.U32 R3, RZ, RZ, R202 ;  /* 0x000000ffff037224 */ /* 0x000fe200078e00ca */
[----:B------:R-:W-:Y:S01]  /*179f0*/  PRMT R106, R0, 0x7632, R106 ;  /* 0x00007632006a7816 */ /* 0x000fe2000000006a */
[----:B------:R-:W-:Y:S02]  /*17a00*/  @!P1 HADD2 R170, -R107.H0_H0, -RZ.H0_H0 ;  /* 0xa00000ff6baa9230 */ /* 0x000fe40000000900 */
[----:B------:R-:W-:-:S03]  /*17a10*/  FADD.FTZ R0, R15, R23 ;  /* 0x000000170f007221 */ /* 0x000fc60000010000 */
[----:B------:R3:W-:Y:S01]  /*17a20*/  MUFU.EX2 R8, R230 ;  /* 0x000000e600087308 */ /* 0x0007e20000000800 */
[----:B-1----:R-:W-:Y:S02]  /*17a30*/  IMAD.MOV.U32 R176, RZ, RZ, R3 ;  /* 0x000000ffffb07224 */ /* 0x002fe400078e0003 */
[----:B---3--:R-:W-:Y:S02]  /*17a40*/  IMAD.MOV.U32 R178, RZ, RZ, R166 ;  /* 0x000000ffffb27224 */ /* 0x008fe400078e00a6 */
[----:B------:R-:W-:Y:S02]  /*17a50*/  IMAD.MOV.U32 R166, RZ, RZ, R11 ;  /* 0x000000ffffa67224 */ /* 0x000fe400078e000b */
[----:B------:R-:W-:Y:S01]  /*17a60*/  IMAD.MOV.U32 R11, RZ, RZ, R194 ;  /* 0x000000ffff0b7224 */ /* 0x000fe200078e00c2 */
[----:B------:R-:W-:Y:S01]  /*17a70*/  PRMT R194, R111, 0x5410, R110 ;  /* 0x000054106fc27816 */ /* 0x000fe2000000006e */
[----:B------:R-:W-:Y:S01]  /*17a80*/  IMAD.MOV.U32 R230, RZ, RZ, R200 ;  /* 0x000000ffffe67224 */ /* 0x000fe200078e00c8 */
[----:B------:R-:W-:Y:S01]  /*17a90*/  @!P3 PRMT R111, R172, 0x5410, RZ ;  /* 0x00005410ac6fb816 */ /* 0x000fe200000000ff */
[----:B------:R-:W-:Y:S01]  /*17aa0*/  IMAD.MOV.U32 R172, RZ, RZ, R2 ;  /* 0x000000ffffac7224 */ /* 0x000fe200078e0002 */
[----:B------:R-:W-:Y:S01]  /*17ab0*/  @!P2 PRMT R110, R171, 0x5410, RZ ;  /* 0x00005410ab6ea816 */ /* 0x000fe200000000ff */
[----:B------:R-:W-:Y:S01]  /*17ac0*/  IMAD.MOV.U32 R171, RZ, RZ, R230 ;  /* 0x000000ffffab7224 */ /* 0x000fe200078e00e6 */
[----:B------:R-:W-:Y:S01]  /*17ad0*/  PRMT R230, R107, 0x5410, R106 ;  /* 0x000054106be67816 */ /* 0x000fe2000000006a */
[----:B------:R-:W-:Y:S01]  /*17ae0*/  FADD.FTZ R0, R12, R0 ;  /* 0x000000000c007221 */ /* 0x000fe20000010000 */
[----:B------:R-:W-:Y:S01]  /*17af0*/  @!P1 PRMT R107, R170, 0x5410, RZ ;  /* 0x00005410aa6b9816 */ /* 0x000fe200000000ff */
[----:B------:R-:W-:Y:S01]  /*17b00*/  IMAD.MOV.U32 R10, RZ, RZ, R203 ;  /* 0x000000ffff0a7224 */ /* 0x000fe200078e00cb */
[----:B------:R-:W1:Y:S01]  /*17b10*/  MUFU.EX2 R3, R177 ;  /* 0x000000b100037308 */ /* 0x000e620000000800 */
[----:B------:R-:W-:Y:S01]  /*17b20*/  FADD.FTZ R2, R7, R22 ;  /* 0x0000001607027221 */ /* 0x000fe20000010000 */
[----:B------:R-:W-:Y:S01]  /*17b30*/  IMAD.MOV.U32 R170, RZ, RZ, R172 ;  /* 0x000000ffffaa7224 */ /* 0x000fe200078e00ac */
[----:B------:R-:W-:Y:S01]  /*17b40*/  F2FP.F16.F32.PACK_AB R39, R6, R7 ;  /* 0x000000070627723e */ /* 0x000fe200000000ff */
[----:B------:R-:W-:-:S02]  /*17b50*/  IMAD.MOV.U32 R172, RZ, RZ, R178 ;  /* 0x000000ffffac7224 */ /* 0x000fc400078e00b2 */
[----:B------:R-:W-:Y:S01]  /*17b60*/  FADD.FTZ R0, R16, R0 ;  /* 0x0000000010007221 */ /* 0x000fe20000010000 */
[----:B------:R-:W-:Y:S02]  /*17b70*/  IMAD.MOV.U32 R178, RZ, RZ, R176 ;  /* 0x000000ffffb27224 */ /* 0x000fe400078e00b0 */
[----:B------:R-:W-:Y:S01]  /*17b80*/  FADD.FTZ R2, R6, R2 ;  /* 0x0000000206027221 */ /* 0x000fe20000010000 */
[----:B------:R-:W-:Y:S01]  /*17b90*/  IMAD.MOV.U32 R176, RZ, RZ, R160 ;  /* 0x000000ffffb07224 */ /* 0x000fe200078e00a0 */
[----:B------:R-:W3:Y:S01]  /*17ba0*/  MUFU.EX2 R6, R204 ;  /* 0x000000cc00067308 */ /* 0x000ee20000000800 */
[----:B------:R-:W-:Y:S02]  /*17bb0*/  IMAD.MOV.U32 R160, RZ, RZ, R10 ;  /* 0x000000ffffa07224 */ /* 0x000fe400078e000a */
[----:B------:R-:W-:Y:S01]  /*17bc0*/  FADD.FTZ R2, R4, R2 ;  /* 0x0000000204027221 */ /* 0x000fe20000010000 */
[----:B------:R-:W-:Y:S01]  /*17bd0*/  F2FP.F16.F32.PACK_AB R40, R14, R16 ;  /* 0x000000100e28723e */ /* 0x000fe200000000ff */
[----:B------:R2:W4:Y:S01]  /*17be0*/  LDL.LU R200, [R1+0x3fc] ;  /* 0x0003fc0001c87983 */ /* 0x0005220000300800 */
[----:B------:R-:W-:-:S02]  /*17bf0*/  IMAD.MOV.U32 R16, RZ, RZ, R160 ;  /* 0x000000ffff107224 */ /* 0x000fc400078e00a0 */
[C---:B-1----:R-:W-:Y:S01]  /*17c00*/  FADD.FTZ R22, R3.reuse, R2 ;  /* 0x0000000203167221 */ /* 0x042fe20000010000 */
[----:B------:R-:W-:Y:S01]  /*17c10*/  FADD.FTZ R2, R8, R5 ;  /* 0x0000000508027221 */ /* 0x000fe20000010000 */
[----:B------:R-:W-:Y:S01]  /*17c20*/  F2FP.F16.F32.PACK_AB R41, R3, R4 ;  /* 0x000000040329723e */ /* 0x000fe200000000ff */
[----:B------:R1:W4:Y:S01]  /*17c30*/  LDL.LU R203, [R1+0x3f8] ;  /* 0x0003f80001cb7983 */ /* 0x0003220000300800 */
[----:B------:R-:W-:Y:S01]  /*17c40*/  F2FP.F16.F32.PACK_AB R37, R12, R15 ;  /* 0x0000000f0c25723e */ /* 0x000fe200000000ff */
[----:B------:R-:W-:Y:S02]  /*17c50*/  IMAD.MOV.U32 R15, RZ, RZ, R178 ;  /* 0x000000ffff0f7224 */ /* 0x000fe400078e00b2 */
[----:B------:R1:W4:Y:S01]  /*17c60*/  LDL.LU R202, [R1+0x3f4] ;  /* 0x0003f40001ca7983 */ /* 0x0003220000300800 */
[----:B---3--:R-:W-:-:S03]  /*17c70*/  F2FP.F16.F32.PACK_AB R12, R6, R8 ;  /* 0x00000008060c723e */ /* 0x008fc600000000ff */
[----:B------:R1:W3:Y:S01]  /*17c80*/  LDL.LU R204, [R1+0x3f0] ;  /* 0x0003f00001cc7983 */ /* 0x0002e20000300800 */
[----:B--2---:R-:W-:Y:S02]  /*17c90*/  @!P0 HADD2 R168, -R106.H0_H0, -RZ.H0_H0 ;  /* 0xa00000ff6aa88230 */ /* 0x004fe40000000900 */
[----:B----4-:R-:W-:Y:S02]  /*17ca0*/  IMAD.MOV.U32 R10, RZ, RZ, R9 ;  /* 0x000000ffff0a7224 */ /* 0x010fe400078e0009 */
[----:B------:R-:W-:Y:S02]  /*17cb0*/  IMAD.MOV.U32 R9, RZ, RZ, R17 ;  /* 0x000000ffff097224 */ /* 0x000fe400078e0011 */
[----:B------:R-:W-:Y:S01]  /*17cc0*/  FADD.FTZ R17, R14, R0 ;  /* 0x000000000e117221 */ /* 0x000fe20000010000 */
[----:B------:R-:W-:Y:S02]  /*17cd0*/  VIADD R0, R205, 0xffffffff ;  /* 0xffffffffcd007836 */ /* 0x000fe40000000000 */
[----:B------:R-:W-:Y:S01]  /*17ce0*/  IMAD.MOV.U32 R14, RZ, RZ, R176 ;  /* 0x000000ffff0e7224 */ /* 0x000fe200078e00b0 */
[----:B------:R-:W-:Y:S01]  /*17cf0*/  @!P0 PRMT R106, R168, 0x5410, RZ ;  /* 0x00005410a86a8816 */ /* 0x000fe200000000ff */
[----:B------:R-:W-:Y:S01]  /*17d00*/  IMAD.MOV.U32 R178, RZ, RZ, R9 ;  /* 0x000000ffffb27224 */ /* 0x000fe200078e0009 */
[----:B------:R-:W-:Y:S01]  /*17d10*/  LOP3.LUT R0, R199, R229, R0, 0x96, !PT ;  /* 0x000000e5c7007212 */ /* 0x000fe200078e9600 */
[----:B------:R-:W-:Y:S01]  /*17d20*/  IMAD.MOV.U32 R176, RZ, RZ, R161 ;  /* 0x000000ffffb07224 */ /* 0x000fe200078e00a1 */
[----:B------:R1:W2:Y:S01]  /*17d30*/  LDL.LU R205, [R1+0x3ec] ;  /* 0x0003ec0001cd7983 */ /* 0x0002a20000300800 */
[----:B------:R-:W-:-:S02]  /*17d40*/  IMAD.MOV.U32 R168, RZ, RZ, R172 ;  /* 0x000000ffffa87224 */ /* 0x000fc400078e00ac */
[----:B------:R-:W-:-:S04]  /*17d50*/  IMAD.WIDE.U32 R160, R0, -0x326172a9, RZ ;  /* 0xcd9e8d5700a07825 */ /* 0x000fc800078e00ff */
[----:B------:R-:W-:Y:S02]  /*17d60*/  IMAD.MOV.U32 R172, RZ, RZ, R10 ;  /* 0x000000ffffac7224 */ /* 0x000fe400078e000a */
[----:B------:R-:W-:Y:S01]  /*17d70*/  FADD.FTZ R10, R6, R2 ;  /* 0x00000002060a7221 */ /* 0x000fe20000010000 */
[----:B------:R-:W-:-:S05]  /*17d80*/  LOP3.LUT R2, R161, R225, R250, 0x96, !PT ;  /* 0x000000e1a1027212 */ /* 0x000fca00078e96fa */
        /* <DEDUP_REMOVED lines=13> */
[----:B------:R-:W-:Y:S01]  /*17e60*/  LOP3.LUT R2, R9, R233, R2, 0x96, !PT ;  /* 0x000000e909027212 */ /* 0x000fe200078e9602 */
[----:B------:R-:W-:Y:S01]  /*17e70*/  IMAD.MOV.U32 R9, RZ, RZ, R11 ;  /* 0x000000ffff097224 */ /* 0x000fe200078e000b */
[----:B------:R-:W-:Y:S01]  /*17e80*/  LOP3.LUT R11, R5, R235, R6, 0x96, !PT ;  /* 0x000000eb050b7212 */ /* 0x000fe200078e9606 */
        /* <DEDUP_REMOVED lines=10> */
[----:B------:R-:W4:Y:S01]  /*17f30*/  LDL.64 R242, [R1+0x118] ;  /* 0x0001180001f27983 */ /* 0x000f220000100a00 */
[----:B------:R-:W-:-:S05]  /*17f40*/  IMAD.WIDE.U32 R2, R2, -0x326172a9, RZ ;  /* 0xcd9e8d5702027825 */ /* 0x000fca00078e00ff */
[----:B------:R-:W-:-:S04]  /*17f50*/  LOP3.LUT R0, R3, R135, R4, 0x96, !PT ;  /* 0x0000008703007212 */ /* 0x000fc800078e9604 */
        /* <DEDUP_REMOVED lines=8> */
[----:B------:R-:W3:Y:S01]  /*17fe0*/  MUFU.EX2 R6, R227 ;  /* 0x000000e300067308 */ /* 0x000ee20000000800 */
[----:B-1----:R-:W-:Y:S01]  /*17ff0*/  IMAD.MOV.U32 R222, RZ, RZ, R4 ;  /* 0x000000ffffde7224 */ /* 0x002fe200078e0004 */
[----:B------:R-:W-:-:S06]  /*18000*/  SHF.R.U32.HI R4, RZ, 0x10, R0 ;  /* 0x00000010ff047819 */ /* 0x000fcc0000011600 */
[----:B------:R-:W1:Y:S01]  /*18010*/  MUFU.EX2 R9, R9 ;  /* 0x0000000900097308 */ /* 0x000e620000000800 */
[----:B------:R-:W-:Y:S02]  /*18020*/  SHF.R.U32.HI R0, RZ, 0x18, R0 ;  /* 0x00000018ff007819 */ /* 0x000fe40000011600 */
[----:B------:R-:W-:Y:S02]  /*18030*/  LOP3.LUT R4, R4, 0xff, RZ, 0xc0, !PT ;  /* 0x000000ff04047812 */ /* 0x000fe400078ec0ff */
[C---:B------:R-:W-:Y:S02]  /*18040*/  ISETP.GE.U32.AND P3, PT, R193.reuse, R0, PT ;  /* 0x00000000c100720c */ /* 0x040fe40003f66070 */
[----:B------:R-:W-:Y:S02]  /*18050*/  ISETP.GE.U32.AND P0, PT, R193, R4, PT ;  /* 0x00000004c100720c */ /* 0x000fe40003f06070 */
[----:B------:R3:W1:Y:S01]  /*18060*/  MUFU.EX2 R4, R222 ;  /* 0x000000de00047308 */ /* 0x0006620000000800 */
[----:B------:R-:W-:-:S04]  /*18070*/  LOP3.LUT R0, R2, 0xff, RZ, 0xc0, !PT ;  /* 0x000000ff02007812 */ /* 0x000fc800078ec0ff */
[----:B------:R-:W-:Y:S02]  /*18080*/  ISETP.GE.U32.AND P2, PT, R193, R0, PT ;  /* 0x00000000c100720c */ /* 0x000fe40003f46070 */
[----:B------:R-:W-:-:S04]  /*18090*/  SHF.R.U32.HI R0, RZ, 0x18, R2 ;  /* 0x00000018ff007819 */ /* 0x000fc80000011602 */
[----:B------:R-:W-:Y:S01]  /*180a0*/  ISETP.GE.U32.AND P1, PT, R193, R0, PT ;  /* 0x00000000c100720c */ /* 0x000fe20003f26070 */
[----:B---3--:R-:W-:Y:S01]  /*180b0*/  IMAD.MOV.U32 R222, RZ, RZ, R7 ;  /* 0x000000ffffde7224 */ /* 0x008fe200078e0007 */
[----:B------:R-:W-:Y:S02]  /*180c0*/  LOP3.LUT R7, R2, 0xffff, RZ, 0xc0, !PT ;  /* 0x0000ffff02077812 */ /* 0x000fe400078ec0ff */
[----:B------:R-:W-:Y:S01]  /*180d0*/  SHF.R.U32.HI R3, RZ, 0x10, R2 ;  /* 0x00000010ff037819 */ /* 0x000fe20000011602 */
[----:B------:R-:W-:Y:S02]  /*180e0*/  IMAD.MOV.U32 R2, RZ, RZ, R211 ;  /* 0x000000ffff027224 */ /* 0x000fe400078e00d3 */
[----:B------:R-:W-:Y:S01]  /*180f0*/  FADD.FTZ R0, R6, R13 ;  /* 0x0000000d06007221 */ /* 0x000fe20000010000 */
[----:B------:R-:W-:Y:S01]  /*18100*/  PRMT R105, R12, 0x7610, R105 ;  /* 0x000076100c697816 */ /* 0x000fe20000000069 */
[----:B------:R-:W-:Y:S02]  /*18110*/  IMAD.MOV.U32 R13, RZ, RZ, R2 ;  /* 0x000000ffff0d7224 */ /* 0x000fe400078e0002 */
[----:B-1----:R-:W-:Y:S01]  /*18120*/  FADD.FTZ R2, R9, R10 ;  /* 0x0000000a09027221 */ /* 0x002fe20000010000 */
[C---:B------:R-:W-:Y:S01]  /*18130*/  FADD.FTZ R10, R5.reuse, R0 ;  /* 0x00000000050a7221 */ /* 0x040fe20000010000 */
[----:B------:R-:W-:Y:S01]  /*18140*/  F2FP.F16.F32.PACK_AB R5, R5, R6 ;  /* 0x000000060505723e */ /* 0x000fe200000000ff */
[----:B------:R-:W-:-:S02]  /*18150*/  @!P4 HADD2 R183, -R105.H0_H0, -RZ.H0_H0 ;  /* 0xa00000ff69b7c230 */ /* 0x000fc40000000900 */
[C---:B------:R-:W-:Y:S01]  /*18160*/  FADD.FTZ R6, R4.reuse, R2 ;  /* 0x0000000204067221 */ /* 0x040fe20000010000 */
[----:B------:R-:W-:Y:S01]  /*18170*/  F2FP.F16.F32.PACK_AB R9, R4, R9 ;  /* 0x000000090409723e */ /* 0x000fe200000000ff */
[----:B------:R-:W-:Y:S01]  /*18180*/  IMAD.MOV.U32 R4, RZ, RZ, R209 ;  /* 0x000000ffff047224 */ /* 0x000fe200078e00d1 */
[----:B------:R-:W-:Y:S02]  /*18190*/  PRMT R104, R12, 0x7632, R104 ;  /* 0x000076320c687816 */ /* 0x000fe40000000068 */
[----:B------:R-:W-:Y:S01]  /*181a0*/  LOP3.LUT R0, R3, 0xff, RZ, 0xc0, !PT ;  /* 0x000000ff03007812 */ /* 0x000fe200078ec0ff */
[----:B------:R-:W-:Y:S01]  /*181b0*/  IMAD.WIDE.U32 R2, R11, -0x2daee0ad, RZ ;  /* 0xd2511f530b027825 */ /* 0x000fe200078e00ff */
[----:B------:R-:W-:Y:S01]  /*181c0*/  PRMT R209, R105, 0x5410, R104 ;  /* 0x0000541069d17816 */ /* 0x000fe20000000068 */
[----:B------:R-:W-:Y:S01]  /*181d0*/  MUFU.EX2 R15, R15 ;  /* 0x0000000f000f7308 */ /* 0x000fe20000000800 */
[----:B------:R-:W-:Y:S01]  /*181e0*/  @!P4 PRMT R105, R183, 0x5410, RZ ;  /* 0x00005410b769c816 */ /* 0x000fe200000000ff */
[----:B------:R-:W-:Y:S01]  /*181f0*/  IMAD.MOV.U32 R12, RZ, RZ, R4 ;  /* 0x000000ffff0c7224 */ /* 0x000fe200078e0004 */
[----:B------:R-:W-:-:S02]  /*18200*/  ISETP.GE.U32.AND P4, PT, R193, R0, PT ;  /* 0x00000000c100720c */ /* 0x000fc40003f86070 */
[----:B------:R-:W-:Y:S02]  /*18210*/  LOP3.LUT R0, R3, R155, R8, 0x96, !PT ;  /* 0x0000009b03007212 */ /* 0x000fe400078e9608 */
[C---:B------:R-:W-:Y:S02]  /*18220*/  LOP3.LUT R11, R2.reuse, 0xffff, RZ, 0xc0, !PT ;  /* 0x0000ffff020b7812 */ /* 0x040fe400078ec0ff */
[----:B------:R-:W-:Y:S02]  /*18230*/  LOP3.LUT R4, R2, 0xff, RZ, 0xc0, !PT ;  /* 0x000000ff02047812 */ /* 0x000fe400078ec0ff */
[--C-:B------:R-:W-:Y:S02]  /*18240*/  SHF.R.U32.HI R8, RZ, 0x10, R2.reuse ;  /* 0x00000010ff087819 */ /* 0x100fe40000011602 */
[----:B------:R-:W-:Y:S01]  /*18250*/  SHF.R.U32.HI R3, RZ, 0x18, R2 ;  /* 0x00000018ff037819 */ /* 0x000fe20000011602 */
[----:B------:R-:W-:Y:S01]  /*18260*/  IMAD.MOV.U32 R2, RZ, RZ, R14 ;  /* 0x000000ffff027224 */ /* 0x000fe200078e000e */
[----:B------:R-:W-:Y:S01]  /*18270*/  MUFU.EX2 R12, R12 ;  /* 0x0000000c000c7308 */ /* 0x000fe20000000800 */
[----:B------:R-:W-:Y:S01]  /*18280*/  IMAD.MOV.U32 R183, RZ, RZ, R13 ;  /* 0x000000ffffb77224 */ /* 0x000fe200078e000d */
[C---:B------:R-:W-:Y:S01]  /*18290*/  PRMT R103, R5.reuse, 0x7632, R103 ;  /* 0x0000763205677816 */ /* 0x040fe20000000067 */
[----:B------:R-:W-:Y:S01]  /*182a0*/  @!P5 HADD2 R184, -R104.H0_H0, -RZ.H0_H0 ;  /* 0xa00000ff68b8d230 */ /* 0x000fe20000000900 */
[----:B------:R-:W-:-:S03]  /*182b0*/  PRMT R102, R5, 0x7610, R102 ;  /* 0x0000761005667816 */ /* 0x000fc60000000066 */
[----:B------:R-:W-:Y:S01]  /*182c0*/  @!P3 HADD2 R185, -R103.H0_H0, -RZ.H0_H0 ;  /* 0xa00000ff67b9b230 */ /* 0x000fe20000000900 */
[----:B------:R-:W-:Y:S01]  /*182d0*/  @!P5 PRMT R104, R184, 0x5410, RZ ;  /* 0x00005410b868d816 */ /* 0x000fe200000000ff */
[----:B------:R-:W-:Y:S01]  /*182e0*/  IMAD.MOV.U32 R227, RZ, RZ, R212 ;  /* 0x000000ffffe37224 */ /* 0x000fe200078e00d4 */
[C---:B------:R-:W-:Y:S01]  /*182f0*/  PRMT R101, R9.reuse, 0x7610, R101 ;  /* 0x0000761009657816 */ /* 0x040fe20000000065 */
[----:B------:R1:W3:Y:S01]  /*18300*/  MUFU.EX2 R5, R183 ;  /* 0x000000b700057308 */ /* 0x0002e20000000800 */
[----:B------:R-:W-:Y:S01]  /*18310*/  PRMT R100, R9, 0x7632, R100 ;  /* 0x0000763209647816 */ /* 0x000fe20000000064 */
[----:B------:R-:W-:Y:S01]  /*18320*/  @!P0 HADD2 R186, -R102.H0_H0, -RZ.H0_H0 ;  /* 0xa00000ff66ba8230 */ /* 0x000fe20000000900 */
[----:B------:R2:W2:Y:S01]  /*18330*/  LDL.LU R212, [R1+0x3e8] ;  /* 0x0003e80001d47983 */ /* 0x0004a20000300800 */
[----:B------:R-:W-:-:S03]  /*18340*/  @!P2 HADD2 R200, -R101.H0_H0, -RZ.H0_H0 ;  /* 0xa00000ff65c8a230 */ /* 0x000fc60000000900 */
[----:B------:R2:W2:Y:S01]  /*18350*/  LDL.LU R211, [R1+0x3e4] ;  /* 0x0003e40001d37983 */ /* 0x0004a20000300800 */
[----:B-1----:R-:W-:Y:S02]  /*18360*/  IMAD.MOV.U32 R183, RZ, RZ, R227 ;  /* 0x000000ffffb77224 */ /* 0x002fe400078e00e3 */
[----:B------:R-:W-:Y:S02]  /*18370*/  IMAD.MOV.U32 R227, RZ, RZ, R168 ;  /* 0x000000ffffe37224 */ /* 0x000fe400078e00a8 */
[----:B------:R-:W-:Y:S02]  /*18380*/  IMAD.MOV.U32 R168, RZ, RZ, R170 ;  /* 0x000000ffffa87224 */ /* 0x000fe400078e00aa */
[----:B------:R-:W-:Y:S02]  /*18390*/  IMAD.MOV.U32 R170, RZ, RZ, R171 ;  /* 0x000000ffffaa7224 */ /* 0x000fe400078e00ab */
[----:B------:R-:W-:Y:S02]  /*183a0*/  IMAD.MOV.U32 R171, RZ, RZ, R178 ;  /* 0x000000ffffab7224 */ /* 0x000fe400078e00b2 */
[----:B------:R-:W-:-:S02]  /*183b0*/  IMAD.MOV.U32 R178, RZ, RZ, R176 ;  /* 0x000000ffffb27224 */ /* 0x000fc400078e00b0 */
[----:B------:R-:W-:Y:S02]  /*183c0*/  IMAD.MOV.U32 R176, RZ, RZ, R47 ;  /* 0x000000ffffb07224 */ /* 0x000fe400078e002f */
[----:B------:R1:W2:Y:S08]  /*183d0*/  MUFU.EX2 R47, R214 ;  /* 0x000000d6002f7308 */ /* 0x0002b00000000800 */
[----:B------:R3:W-:Y:S01]  /*183e0*/  MUFU.EX2 R9, R183 ;  /* 0x000000b700097308 */ /* 0x0007e20000000800 */
[----:B-1----:R1:W2:Y:S01]  /*183f0*/  LDL.LU R214, [R1+0x3e0] ;  /* 0x0003e00001d67983 */ /* 0x0022a20000300800 */
[----:B---3--:R-:W-:-:S02]  /*18400*/  IMAD.MOV.U32 R183, RZ, RZ, R168 ;  /* 0x000000ffffb77224 */ /* 0x008fc400078e00a8 */
[----:B------:R-:W-:Y:S02]  /*18410*/  IMAD.MOV.U32 R168, RZ, RZ, R170 ;  /* 0x000000ffffa87224 */ /* 0x000fe400078e00aa */
[----:B------:R-:W-:Y:S02]  /*18420*/  IMAD.MOV.U32 R170, RZ, RZ, R171 ;  /* 0x000000ffffaa7224 */ /* 0x000fe400078e00ab */
[----:B------:R-:W-:Y:S02]  /*18430*/  IMAD.MOV.U32 R171, RZ, RZ, R178 ;  /* 0x000000ffffab7224 */ /* 0x000fe400078e00b2 */
[----:B------:R-:W-:Y:S02]  /*18440*/  IMAD.MOV.U32 R178, RZ, RZ, R176 ;  /* 0x000000ffffb27224 */ /* 0x000fe400078e00b0 */
[----:B------:R-:W-:Y:S02]  /*18450*/  IMAD.MOV.U32 R176, RZ, RZ, R38 ;  /* 0x000000ffffb07224 */ /* 0x000fe400078e0026 */
[----:B------:R-:W-:Y:S01]  /*18460*/  FADD.FTZ R38, R5, R10 ;  /* 0x0000000a05267221 */ /* 0x000fe20000010000 */
[----:B----4-:R-:W-:Y:S01]  /*18470*/  LOP3.LUT R13, R189, R225, R242, 0x96, !PT ;  /* 0x000000e1bd0d7212 */ /* 0x010fe200078e96f2 */
[----:B------:R-:W-:Y:S01]  /*18480*/  IMAD.MOV.U32 R189, RZ, RZ, R2 ;  /* 0x000000ffffbd7224 */ /* 0x000fe200078e0002 */
[----:B------:R-:W-:-:S04]  /*18490*/  SHF.R.U32.HI R2, RZ, 0x8, R7 ;  /* 0x00000008ff027819 */ /* 0x000fc80000011607 */
[----:B------:R-:W-:Y:S01]  /*184a0*/  LOP3.LUT R2, R2, 0xffff, RZ, 0xc0, !PT ;  /* 0x0000ffff02027812 */ /* 0x000fe200078ec0ff */
[----:B------:R-:W-:Y:S01]  /*184b0*/  IMAD.MOV.U32 R184, RZ, RZ, R189 ;  /* 0x000000ffffb87224 */ /* 0x000fe200078e00bd */
[----:B------:R-:W-:Y:S02]  /*184c0*/  PRMT R189, R102, 0x5410, R103 ;  /* 0x0000541066bd7816 */ /* 0x000fe40000000067 */
[----:B------:R-:W-:Y:S01]  /*184d0*/  ISETP.GE.U32.AND P5, PT, R193, R2, PT ;  /* 0x00000002c100720c */ /* 0x000fe20003fa6070 */
[----:B------:R-:W-:Y:S01]  /*184e0*/  FADD.FTZ R2, R15, R6 ;  /* 0x000000060f027221 */ /* 0x000fe20000010000 */
[----:B------:R-:W-:Y:S02]  /*184f0*/  @!P3 PRMT R103, R185, 0x5410, RZ ;  /* 0x00005410b967b816 */ /* 0x000fe400000000ff */
[----:B------:R-:W-:Y:S01]  /*18500*/  ISETP.GE.U32.AND P3, PT, R193, R4, PT ;  /* 0x00000004c100720c */ /* 0x000fe20003f66070 */
[----:B------:R-:W-:Y:S01]  /*18510*/  FADD.FTZ R4, R12, R2 ;  /* 0x000000020c047221 */ /* 0x000fe20000010000 */
[----:B------:R-:W-:-:S04]  /*18520*/  LOP3.LUT R2, R0, 0xffff, RZ, 0xc0, !PT ;  /* 0x0000ffff00027812 */ /* 0x000fc800078ec0ff */
[----:B------:R-:W-:Y:S01]  /*18530*/  SHF.R.U32.HI R2, RZ, 0x8, R2 ;  /* 0x00000008ff027819 */ /* 0x000fe20000011602 */
[----:B------:R-:W-:Y:S02]  /*18540*/  IMAD.MOV.U32 R7, RZ, RZ, R184 ;  /* 0x000000ffff077224 */ /* 0x000fe400078e00b8 */
[----:B------:R-:W-:Y:S01]  /*18550*/  IMAD.MOV.U32 R184, RZ, RZ, R227 ;  /* 0x000000ffffb87224 */ /* 0x000fe200078e00e3 */
[----:B------:R-:W-:Y:S02]  /*18560*/  LOP3.LUT R2, R2, 0xffff, RZ, 0xc0, !PT ;  /* 0x0000ffff02027812 */ /* 0x000fe400078ec0ff */
[----:B------:R-:W-:Y:S02]  /*18570*/  PRMT R227, R101, 0x5410, R100 ;  /* 0x0000541065e37816 */ /* 0x000fe40000000064 */
[----:B------:R-:W-:Y:S02]  /*18580*/  @!P2 PRMT R101, R200, 0x5410, RZ ;  /* 0x00005410c865a816 */ /* 0x000fe400000000ff */
[----:B------:R-:W-:-:S02]  /*18590*/  ISETP.GE.U32.AND P2, PT, R193, R2, PT ;  /* 0x00000002c100720c */ /* 0x000fc40003f46070 */
[----:B------:R-:W-:Y:S02]  /*185a0*/  @!P0 PRMT R102, R186, 0x5410, RZ ;  /* 0x00005410ba668816 */ /* 0x000fe400000000ff */
[----:B------:R-:W-:Y:S02]  /*185b0*/  ISETP.GE.U32.AND P0, PT, R193, R3, PT ;  /* 0x00000003c100720c */ /* 0x000fe40003f06070 */
[----:B------:R-:W-:-:S04]  /*185c0*/  F2FP.F16.F32.PACK_AB R3, R12, R15 ;  /* 0x0000000f0c03723e */ /* 0x000fc800000000ff */
[C---:B------:R-:W-:Y:S01]  /*185d0*/  PRMT R96, R3.reuse, 0x7632, R96 ;  /* 0x0000763203607816 */ /* 0x040fe20000000060 */
[----:B------:R-:W-:Y:S01]  /*185e0*/  IMAD.MOV.U32 R186, RZ, RZ, R168 ;  /* 0x000000ffffba7224 */ /* 0x000fe200078e00a8 */
[----:B------:R-:W-:Y:S01]  /*185f0*/  PRMT R97, R3, 0x7610, R97 ;  /* 0x0000761003617816 */ /* 0x000fe20000000061 */
[----:B------:R3:W-:Y:S01]  /*18600*/  MUFU.EX2 R12, R7 ;  /* 0x00000007000c7308 */ /* 0x0007e20000000800 */
[----:B------:R-:W-:Y:S02]  /*18610*/  IMAD.MOV.U32 R168, RZ, RZ, R170 ;  /* 0x000000ffffa87224 */ /* 0x000fe400078e00aa */
[----:B--2---:R-:W-:Y:S01]  /*18620*/  @!P2 HADD2 R205, -R96.H0_H0, -RZ.H0_H0 ;  /* 0xa00000ff60cda230 */ /* 0x004fe20000000900 */
[----:B------:R-:W-:Y:S01]  /*18630*/  F2FP.F16.F32.PACK_AB R2, R47, R5 ;  /* 0x000000052f02723e */ /* 0x000fe200000000ff */
[----:B------:R-:W-:Y:S02]  /*18640*/  IMAD.MOV.U32 R170, RZ, RZ, R178 ;  /* 0x000000ffffaa7224 */ /* 0x000fe400078e00b2 */
[----:B------:R-:W-:Y:S01]  /*18650*/  IMAD.MOV.U32 R178, RZ, RZ, R176 ;  /* 0x000000ffffb27224 */ /* 0x000fe200078e00b0 */
[----:B------:R-:W-:Y:S01]  /*18660*/  MUFU.EX2 R5, R184 ;  /* 0x000000b800057308 */ /* 0x000fe20000000800 */
[----:B------:R-:W-:Y:S01]  /*18670*/  IMAD.MOV.U32 R10, RZ, RZ, R186 ;  /* 0x000000ffff0a7224 */ /* 0x000fe200078e00ba */
[----:B------:R-:W-:Y:S01]  /*18680*/  PRMT R186, R97, 0x5410, R96 ;  /* 0x0000541061ba7816 */ /* 0x000fe20000000060 */
[----:B------:R-:W-:Y:S01]  /*18690*/  IMAD.MOV.U32 R176, RZ, RZ, R208 ;  /* 0x000000ffffb07224 */ /* 0x000fe200078e00d0 */
[----:B------:R-:W-:Y:S01]  /*186a0*/  @!P2 PRMT R96, R205, 0x5410, RZ ;  /* 0x00005410cd60a816 */ /* 0x000fe200000000ff */
[----:B---3--:R-:W-:-:S03]  /*186b0*/  IMAD.MOV.U32 R7, RZ, RZ, R46 ;  /* 0x000000ffff077224 */ /* 0x008fc600078e002e */
[----:B------:R-:W-:Y:S08]  /*186c0*/  MUFU.EX2 R184, R216 ;  /* 0x000000d800b87308 */ /* 0x000ff00000000800 */
[----:B------:R2:W-:Y:S08]  /*186d0*/  MUFU.EX2 R46, R213 ;  /* 0x000000d5002e7308 */ /* 0x0005f00000000800 */
[----:B------:R3:W-:Y:S01]  /*186e0*/  MUFU.EX2 R208, R215 ;  /* 0x000000d700d07308 */ /* 0x0007e20000000800 */
[----:B--2---:R1:W2:Y:S07]  /*186f0*/  LDL.LU R213, [R1+0x3dc] ;  /* 0x0003dc0001d57983 */ /* 0x0042ae0000300800 */
[----:B------:R4:W-:Y:S01]  /*18700*/  MUFU.EX2 R205, R246 ;  /* 0x000000f600cd7308 */ /* 0x0009e20000000800 */
[----:B------:R1:W2:Y:S04]  /*18710*/  LDL.LU R216, [R1+0x3d8] ;  /* 0x0003d80001d87983 */ /* 0x0002a80000300800 */
[----:B---3--:R1:W3:Y:S04]  /*18720*/  LDL.LU R215, [R1+0x3d4] ;  /* 0x0003d40001d77983 */ /* 0x0082e80000300800 */
[----:B----4-:R-:W4:Y:S01]  /*18730*/  LDL.LU R246, [R1+0x3d0] ;  /* 0x0003d00001f67983 */ /* 0x010f220000300800 */
[----:B------:R-:W-:-:S02]  /*18740*/  PRMT R99, R2, 0x7632, R99 ;  /* 0x0000763202637816 */ /* 0x000fc40000000063 */
[----:B------:R-:W-:-:S03]  /*18750*/  PRMT R98, R2, 0x7610, R98 ;  /* 0x0000761002627816 */ /* 0x000fc60000000062 */
[----:B------:R-:W-:Y:S01]  /*18760*/  @!P1 HADD2 R202, -R99.H0_H0, -RZ.H0_H0 ;  /* 0xa00000ff63ca9230 */ /* 0x000fe20000000900 */
[----:B------:R-:W-:Y:S01]  /*18770*/  LOP3.LUT R2, R0, 0xff, RZ, 0xc0, !PT ;  /* 0x000000ff00027812 */ /* 0x000fe200078ec0ff */
[----:B------:R1:W1:Y:S01]  /*18780*/  MUFU.EX2 R6, R222 ;  /* 0x000000de00067308 */ /* 0x0002620000000800 */
[----:B------:R-:W-:Y:S01]  /*18790*/  @!P5 HADD2 R203, -R100.H0_H0, -RZ.H0_H0 ;  /* 0xa00000ff64cbd230 */ /* 0x000fe20000000900 */
[----:B-1----:R-:W-:Y:S02]  /*187a0*/  PRMT R222, R98, 0x5410, R99 ;  /* 0x0000541062de7816 */ /* 0x002fe40000000063 */
[----:B------:R-:W-:Y:S02]  /*187b0*/  @!P1 PRMT R99, R202, 0x5410, RZ ;  /* 0x00005410ca639816 */ /* 0x000fe400000000ff */
[----:B------:R-:W-:Y:S02]  /*187c0*/  ISETP.GE.U32.AND P1, PT, R193, R2, PT ;  /* 0x00000002c100720c */ /* 0x000fe40003f26070 */
[----:B------:R-:W-:-:S02]  /*187d0*/  SHF.R.U32.HI R2, RZ, 0x18, R0 ;  /* 0x00000018ff027819 */ /* 0x000fc40000011600 */
[----:B------:R-:W-:-:S04]  /*187e0*/  SHF.R.U32.HI R0, RZ, 0x10, R0 ;  /* 0x00000010ff007819 */ /* 0x000fc80000011600 */
[----:B------:R-:W-:Y:S02]  /*187f0*/  LOP3.LUT R0, R0, 0xff, RZ, 0xc0, !PT ;  /* 0x000000ff00007812 */ /* 0x000fe400078ec0ff */
[----:B------:R-:W-:Y:S02]  /*18800*/  @!P5 PRMT R100, R203, 0x5410, RZ ;  /* 0x00005410cb64d816 */ /* 0x000fe400000000ff */
[----:B------:R-:W-:Y:S01]  /*18810*/  ISETP.GE.U32.AND P5, PT, R193, R0, PT ;  /* 0x00000000c100720c */ /* 0x000fe20003fa6070 */
[----:B------:R-:W-:Y:S01]  /*18820*/  @!P1 HADD2 R207, -R97.H0_H0, -RZ.H0_H0 ;  /* 0xa00000ff61cf9230 */ /* 0x000fe20000000900 */
[----:B------:R-:W-:Y:S01]  /*18830*/  LOP3.LUT R0, R8, 0xff, RZ, 0xc0, !PT ;  /* 0x000000ff08007812 */ /* 0x000fe200078ec0ff */
[----:B------:R-:W-:Y:S01]  /*18840*/  @!P4 HADD2 R204, -R98.H0_H0, -RZ.H0_H0 ;  /* 0xa00000ff62ccc230 */ /* 0x000fe20000000900 */
[----:B------:R-:W1:Y:S02]  /*18850*/  MUFU.EX2 R16, R16 ;  /* 0x0000001000107308 */ /* 0x000e640000000800 */
[----:B------:R-:W-:-:S02]  /*18860*/  @!P1 PRMT R97, R207, 0x5410, RZ ;  /* 0x00005410cf619816 */ /* 0x000fc400000000ff */
[----:B------:R-:W-:Y:S01]  /*18870*/  ISETP.GE.U32.AND P1, PT, R193, R0, PT ;  /* 0x00000000c100720c */ /* 0x000fe20003f26070 */
[----:B------:R-:W-:Y:S01]  /*18880*/  FADD.FTZ R0, R6, R4 ;  /* 0x0000000406007221 */ /* 0x000fe20000010000 */
[----:B------:R-:W-:Y:S01]  /*18890*/  @!P4 PRMT R98, R204, 0x5410, RZ ;  /* 0x00005410cc62c816 */ /* 0x000fe200000000ff */
[----:B------:R-:W-:Y:S02]  /*188a0*/  IMAD.MOV.U32 R203, RZ, RZ, R7 ;  /* 0x000000ffffcb7224 */ /* 0x000fe400078e0007 */
[----:B------:R-:W-:Y:S01]  /*188b0*/  IMAD.MOV.U32 R204, RZ, RZ, R183 ;  /* 0x000000ffffcc7224 */ /* 0x000fe200078e00b7 */
[----:B------:R-:W1:Y:S01]  /*188c0*/  MUFU.EX2 R7, R220 ;  /* 0x000000dc00077308 */ /* 0x000e620000000800 */
[----:B------:R-:W-:Y:S01]  /*188d0*/  FADD.FTZ R183, R5, R0 ;  /* 0x0000000005b77221 */ /* 0x000fe20000010000 */
[----:B------:R-:W-:Y:S02]  /*188e0*/  ISETP.GE.U32.AND P4, PT, R193, R2, PT ;  /* 0x00000002c100720c */ /* 0x000fe40003f86070 */
[----:B------:R-:W-:-:S02]  /*188f0*/  F2FP.F16.F32.PACK_AB R0, R184, R46 ;  /* 0x0000002eb800723e */ /* 0x000fc400000000ff */
[----:B------:R-:W-:Y:S02]  /*18900*/  SHF.R.U32.HI R2, RZ, 0x8, R11 ;  /* 0x00000008ff027819 */ /* 0x000fe4000001160b */
[----:B------:R-:W1:Y:S01]  /*18910*/  MUFU.EX2 R4, R221 ;  /* 0x000000dd00047308 */ /* 0x000e620000000800 */
[C---:B------:R-:W-:Y:S02]  /*18920*/  PRMT R95, R0.reuse, 0x7610, R95 ;  /* 0x00007610005f7816 */ /* 0x040fe4000000005f */
[----:B------:R-:W-:Y:S02]  /*18930*/  PRMT R94, R0, 0x7632, R94 ;  /* 0x00007632005e7816 */ /* 0x000fe4000000005e */
[----:B------:R-:W-:-:S04]  /*18940*/  LOP3.LUT R0, R2, 0xffff, RZ, 0xc0, !PT ;  /* 0x0000ffff02007812 */ /* 0x000fc800078ec0ff */
[----:B------:R-:W-:Y:S01]  /*18950*/  ISETP.GE.U32.AND P2, PT, R193, R0, PT ;  /* 0x00000000c100720c */ /* 0x000fe20003f46070 */
[----:B-1----:R-:W-:Y:S01]  /*18960*/  FADD.FTZ R0, R16, R17 ;  /* 0x0000001110007221 */ /* 0x002fe20000010000 */
[----:B------:R-:W-:-:S03]  /*18970*/  F2FP.F16.F32.PACK_AB R3, R5, R6 ;  /* 0x000000060503723e */ /* 0x000fc600000000ff */
[----:B------:R-:W-:Y:S01]  /*18980*/  FADD.FTZ R2, R9, R0 ;  /* 0x0000000009027221 */ /* 0x000fe20000010000 */
[----:B------:R-:W-:Y:S01]  /*18990*/  FADD.FTZ R0, R7, R22 ;  /* 0x0000001607007221 */ /* 0x000fe20000010000 */
[----:B------:R-:W1:Y:S01]  /*189a0*/  MUFU.EX2 R5, R234 ;  /* 0x000000ea00057308 */ /* 0x000e620000000800 */
[C---:B------:R-:W-:Y:S02]  /*189b0*/  PRMT R93, R3.reuse, 0x7610, R93 ;  /* 0x00007610035d7816 */ /* 0x040fe4000000005d */
[----:B------:R-:W-:Y:S01]  /*189c0*/  PRMT R92, R3, 0x7632, R92 ;  /* 0x00007632035c7816 */ /* 0x000fe2000000005c */
[C---:B------:R-:W-:Y:S01]  /*189d0*/  FADD.FTZ R3, R4.reuse, R0 ;  /* 0x0000000004037221 */ /* 0x040fe20000010000 */
[----:B------:R-:W-:-:S03]  /*189e0*/  F2FP.F16.F32.PACK_AB R33, R4, R7 ;  /* 0x000000070421723e */ /* 0x000fc600000000ff */
[----:B------:R-:W1:Y:S01]  /*189f0*/  MUFU.EX2 R6, R247 ;  /* 0x000000f700067308 */ /* 0x000e620000000800 */
[----:B------:R-:W-:-:S07]  /*18a00*/  F2FP.F16.F32.PACK_AB R0, R205, R208 ;  /* 0x000000d0cd00723e */ /* 0x000fce00000000ff */
[----:B------:R-:W1:Y:S01]  /*18a10*/  MUFU.EX2 R4, R238 ;  /* 0x000000ee00047308 */ /* 0x000e620000000800 */
[C---:B------:R-:W-:Y:S02]  /*18a20*/  PRMT R91, R0.reuse, 0x7610, R91 ;  /* 0x00007610005b7816 */ /* 0x040fe4000000005b */
[----:B------:R-:W-:Y:S01]  /*18a30*/  PRMT R90, R0, 0x7632, R90 ;  /* 0x00007632005a7816 */ /* 0x000fe2000000005a */
[----:B------:R-:W-:Y:S01]  /*18a40*/  FADD.FTZ R0, R12, R2 ;  /* 0x000000020c007221 */ /* 0x000fe20000010000 */
[----:B-1----:R-:W-:Y:S01]  /*18a50*/  FADD.FTZ R2, R5, R3 ;  /* 0x0000000305027221 */ /* 0x002fe20000010000 */
[C---:B------:R-:W-:Y:S01]  /*18a60*/  F2FP.F16.F32.PACK_AB R35, R6.reuse, R12 ;  /* 0x0000000c0623723e */ /* 0x040fe200000000ff */
[----:B------:R-:W-:Y:S02]  /*18a70*/  IMAD.MOV.U32 R8, RZ, RZ, R10 ;  /* 0x000000ffff087224 */ /* 0x000fe400078e000a */
[----:B------:R-:W-:Y:S01]  /*18a80*/  FADD.FTZ R10, R6, R0 ;  /* 0x00000000060a7221 */ /* 0x000fe20000010000 */
[----:B------:R-:W-:Y:S01]  /*18a90*/  LOP3.LUT R14, R197, R224, R188, 0x96, !PT ;  /* 0x000000e0c50e7212 */ /* 0x000fe200078e96bc */
[----:B------:R1:W2:Y:S01]  /*18aa0*/  LDL.LU R247, [R1+0x3cc] ;  /* 0x0003cc0001f77983 */ /* 0x0002a20000300800 */
[C---:B------:R-:W-:Y:S01]  /*18ab0*/  FADD.FTZ R12, R4.reuse, R2 ;  /* 0x00000002040c7221 */ /* 0x040fe20000010000 */
[----:B------:R-:W-:Y:S01]  /*18ac0*/  IMAD.WIDE.U32 R2, R13, -0x2daee0ad, RZ ;  /* 0xd2511f530d027825 */ /* 0x000fe200078e00ff */
[----:B------:R-:W-:Y:S01]  /*18ad0*/  F2FP.F16.F32.PACK_AB R36, R4, R5 ;  /* 0x000000050424723e */ /* 0x000fe200000000ff */
[----:B------:R-:W2:Y:S02]  /*18ae0*/  LDL.LU R13, [R1+0x174] ;  /* 0x00017400010d7983 */ /* 0x000ea40000300800 */
[----:B------:R-:W-:Y:S01]  /*18af0*/  IMAD.WIDE.U32 R6, R14, -0x2daee0ad, RZ ;  /* 0xd2511f530e067825 */ /* 0x000fe200078e00ff */
[----:B------:R-:W-:-:S03]  /*18b00*/  F2FP.F16.F32.PACK_AB R23, R9, R16 ;  /* 0x000000100917723e */ /* 0x000fc600000000ff */
[----:B------:R-:W-:Y:S01]  /*18b10*/  @!P5 HADD2 R212, -R95.H0_H0, -RZ.H0_H0 ;  /* 0xa00000ff5fd4d230 */ /* 0x000fe20000000900 */
[----:B------:R-:W-:-:S04]  /*18b20*/  PRMT R220, R95, 0x5410, R94 ;  /* 0x000054105fdc7816 */ /* 0x000fc8000000005e */
[----:B------:R-:W-:Y:S02]  /*18b30*/  @!P5 PRMT R95, R212, 0x5410, RZ ;  /* 0x00005410d45fd816 */ /* 0x000fe400000000ff */
[----:B------:R-:W-:Y:S02]  /*18b40*/  PRMT R212, R91, 0x5410, R90 ;  /* 0x000054105bd47816 */ /* 0x000fe4000000005a */
[----:B----4-:R-:W-:-:S05]  /*18b50*/  LOP3.LUT R0, R3, R232, R246, 0x96, !PT ;  /* 0x000000e803007212 */ /* 0x010fca00078e96f6 */
[----:B------:R-:W-:Y:S01]  /*18b60*/  IMAD.WIDE.U32 R4, R0, -0x326172a9, RZ ;  /* 0xcd9e8d5700047825 */ /* 0x000fe200078e00ff */
[----:B------:R-:W-:-:S04]  /*18b70*/  LOP3.LUT R0, R7, R241, R2, 0x96, !PT ;  /* 0x000000f107007212 */ /* 0x000fc800078e9602 */
[----:B------:R-:W-:-:S05]  /*18b80*/  LOP3.LUT R3, R5, R219, R196, 0x96, !PT ;  /* 0x000000db05037212 */ /* 0x000fca00078e96c4 */
[----:B------:R-:W-:-:S05]  /*18b90*/  IMAD.WIDE.U32 R2, R3, -0x2daee0ad, RZ ;  /* 0xd2511f5303027825 */ /* 0x000fca00078e00ff */
[----:B------:R-:W-:Y:S01]  /*18ba0*/  LOP3.LUT R3, R3, R239, R6, 0x96, !PT ;  /* 0x000000ef03037212 */ /* 0x000fe200078e9606 */
[----:B------:R-:W-:-:S05]  /*18bb0*/  IMAD.WIDE.U32 R6, R0, -0x326172a9, RZ ;  /* 0xcd9e8d5700067825 */ /* 0x000fca00078e00ff */
[----:B------:R-:W-:Y:S01]  /*18bc0*/  LOP3.LUT R0, R7, R237, R4, 0x96, !PT ;  /* 0x000000ed07007212 */ /* 0x000fe200078e9604 */
[----:B------:R-:W-:Y:S02]  /*18bd0*/  IMAD.MOV.U32 R5, RZ, RZ, R8 ;  /* 0x000000ffff057224 */ /* 0x000fe400078e0008 */
[----:B---3--:R-:W-:Y:S01]  /*18be0*/  @!P0 HADD2 R215, -R90.H0_H0, -RZ.H0_H0 ;  /* 0xa00000ff5ad78230 */ /* 0x008fe20000000900 */
[----:B------:R-:W3:Y:S01]  /*18bf0*/  LDL.LU R7, [R1+0x34] ;  /* 0x0000340001077983 */ /* 0x000ee20000300800 */
[----:B------:R-:W-:-:S05]  /*18c00*/  IMAD.WIDE.U32 R8, R0, -0x2daee0ad, RZ ;  /* 0xd2511f5300087825 */ /* 0x000fca00078e00ff */
[----:B------:R-:W-:Y:S01]  /*18c10*/  LOP3.LUT R2, R9, R233, R2, 0x96, !PT ;  /* 0x000000e909027212 */ /* 0x000fe200078e9602 */
[----:B------:R-:W-:Y:S02]  /*18c20*/  IMAD.MOV.U32 R9, RZ, RZ, R5 ;  /* 0x000000ffff097224 */ /* 0x000fe400078e0005 */
[----:B------:R-:W-:-:S04]  /*18c30*/  IMAD.WIDE.U32 R4, R3, -0x326172a9, RZ ;  /* 0xcd9e8d5703047825 */ /* 0x000fc800078e00ff */
[----:B------:R-:W-:-:S05]  /*18c40*/  IMAD.WIDE.U32 R2, R2, -0x326172a9, RZ ;  /* 0xcd9e8d5702027825 */ /* 0x000fca00078e00ff */
[----:B------:R-:W-:-:S04]  /*18c50*/  LOP3.LUT R0, R3, R135, R4, 0x96, !PT ;  /* 0x0000008703007212 */ /* 0x000fc800078e9604 */
[----:B------:R-:W-:Y:S02]  /*18c60*/  LOP3.LUT R4, R0, 0xff, RZ, 0xc0, !PT ;  /* 0x000000ff00047812 */ /* 0x000fe400078ec0ff */
[----:B------:R-:W-:Y:S02]  /*18c70*/  @!P0 PRMT R90, R215, 0x5410, RZ ;  /* 0x00005410d75a8816 */ /* 0x000fe400000000ff */
[----:B------:R-:W-:Y:S02]  /*18c80*/  ISETP.GE.U32.AND P0, PT, R193, R4, PT ;  /* 0x00000004c100720c */ /* 0x000fe40003f06070 */
[----:B------:R-:W-:Y:S02]  /*18c90*/  PRMT R4, R210, 0x7610, R4 ;  /* 0x00007610d2047816 */ /* 0x000fe40000000004 */
[----:B------:R-:W4:Y:S02]  /*18ca0*/  LDL.LU R210, [R1+0x3c8] ;  /* 0x0003c80001d27983 */ /* 0x000f240000300800 */
[----:B------:R-:W-:-:S02]  /*18cb0*/  PRMT R11, R4, 0x7610, R11 ;  /* 0x00007610040b7816 */ /* 0x000fc4000000000b */
[----:B------:R-:W-:Y:S01]  /*18cc0*/  LOP3.LUT R4, R0, 0xffff, RZ, 0xc0, !PT ;  /* 0x0000ffff00047812 */ /* 0x000fe200078ec0ff */
[----:B------:R-:W-:-:S03]  /*18cd0*/  @!P4 HADD2 R211, -R94.H0_H0, -RZ.H0_H0 ;  /* 0xa00000ff5ed3c230 */ /* 0x000fc60000000900 */
[----:B------:R-:W-:-:S04]  /*18ce0*/  SHF.R.U32.HI R4, RZ, 0x8, R4 ;  /* 0x00000008ff047819 */ /* 0x000fc80000011604 */
[----:B------:R-:W-:Y:S02]  /*18cf0*/  LOP3.LUT R4, R4, 0xffff, RZ, 0xc0, !PT ;  /* 0x0000ffff04047812 */ /* 0x000fe400078ec0ff */
[----:B------:R-:W-:Y:S02]  /*18d00*/  @!P4 PRMT R94, R211, 0x5410, RZ ;  /* 0x00005410d35ec816 */ /* 0x000fe400000000ff */
[----:B------:R-:W-:Y:S02]  /*18d10*/  ISETP.GE.U32.AND P4, PT, R193, R4, PT ;  /* 0x00000004c100720c */ /* 0x000fe40003f86070 */
[----:B------:R-:W-:Y:S01]  /*18d20*/  PRMT R4, R179, 0x7610, R4 ;  /* 0x00007610b3047816 */ /* 0x000fe20000000004 */
[----:B------:R-:W-:Y:S01]  /*18d30*/  @!P3 HADD2 R214, -R93.H0_H0, -RZ.H0_H0 ;  /* 0xa00000ff5dd6b230 */ /* 0x000fe20000000900 */
[----:B------:R-:W-:Y:S01]  /*18d40*/  LOP3.LUT R6, R5, R235, R6, 0x96, !PT ;  /* 0x000000eb05067212 */ /* 0x000fe200078e9606 */
[----:B------:R-:W-:Y:S01]  /*18d50*/  MUFU.EX2 R9, R9 ;  /* 0x0000000900097308 */ /* 0x000fe20000000800 */
[----:B------:R-:W-:Y:S01]  /*18d60*/  PRMT R5, R4, 0x7610, R5 ;  /* 0x0000761004057816 */ /* 0x000fe20000000005 */
[----:B--2---:R-:W-:Y:S01]  /*18d70*/  @!P2 HADD2 R213, -R92.H0_H0, -RZ.H0_H0 ;  /* 0xa00000ff5cd5a230 */ /* 0x004fe20000000900 */
[--C-:B------:R-:W-:Y:S01]  /*18d80*/  SHF.R.U32.HI R4, RZ, 0x10, R0.reuse ;  /* 0x00000010ff047819 */ /* 0x100fe20000011600 */
[----:B------:R-:W-:Y:S01]  /*18d90*/  @!P1 HADD2 R216, -R91.H0_H0, -RZ.H0_H0 ;  /* 0xa00000ff5bd89230 */ /* 0x000fe20000000900 */
[----:B------:R-:W-:Y:S01]  /*18da0*/  SHF.R.U32.HI R0, RZ, 0x18, R0 ;  /* 0x00000018ff007819 */ /* 0x000fe20000011600 */
[----:B------:R-:W2:Y:S01]  /*18db0*/  LDL.LU R179, [R1+0x3c4] ;  /* 0x0003c40001b37983 */ /* 0x000ea20000300800 */
[----:B------:R-:W-:-:S02]  /*18dc0*/  PRMT R211, R93, 0x5410, R92 ;  /* 0x000054105dd37816 */ /* 0x000fc4000000005c */
[----:B------:R-:W-:Y:S02]  /*18dd0*/  @!P3 PRMT R93, R214, 0x5410, RZ ;  /* 0x00005410d65db816 */ /* 0x000fe400000000ff */
[----:B------:R-:W-:Y:S02]  /*18de0*/  ISETP.GE.U32.AND P3, PT, R193, R0, PT ;  /* 0x00000000c100720c */ /* 0x000fe40003f66070 */
[----:B------:R-:W-:Y:S02]  /*18df0*/  LOP3.LUT R0, R2, 0xff, RZ, 0xc0, !PT ;  /* 0x000000ff02007812 */ /* 0x000fe400078ec0ff */
[----:B------:R-:W-:Y:S02]  /*18e00*/  @!P2 PRMT R92, R213, 0x5410, RZ ;  /* 0x00005410d55ca816 */ /* 0x000fe400000000ff */
[----:B------:R-:W-:Y:S02]  /*18e10*/  LOP3.LUT R4, R4, 0xff, RZ, 0xc0, !PT ;  /* 0x000000ff04047812 */ /* 0x000fe400078ec0ff */
[----:B------:R-:W-:-:S02]  /*18e20*/  ISETP.GE.U32.AND P2, PT, R193, R0, PT ;  /* 0x00000000c100720c */ /* 0x000fc40003f46070 */
[----:B------:R-:W-:Y:S01]  /*18e30*/  SHF.R.U32.HI R0, RZ, 0x18, R2 ;  /* 0x00000018ff007819 */ /* 0x000fe20000011602 */
[----:B------:R-:W1:Y:S01]  /*18e40*/  MUFU.EX2 R13, R13 ;  /* 0x0000000d000d7308 */ /* 0x000e620000000800 */
[----:B------:R-:W-:Y:S02]  /*18e50*/  @!P1 PRMT R91, R216, 0x5410, RZ ;  /* 0x00005410d85b9816 */ /* 0x000fe400000000ff */
[C---:B------:R-:W-:Y:S02]  /*18e60*/  ISETP.GE.U32.AND P5, PT, R193.reuse, R4, PT ;  /* 0x00000004c100720c */ /* 0x040fe40003fa6070 */
[----:B------:R-:W-:Y:S02]  /*18e70*/  ISETP.GE.U32.AND P1, PT, R193, R0, PT ;  /* 0x00000000c100720c */ /* 0x000fe40003f26070 */
[----:B------:R-:W-:Y:S01]  /*18e80*/  PRMT R234, R11, 0x7610, R234 ;  /* 0x000076100bea7816 */ /* 0x000fe200000000ea */
[--C-:B-1----:R-:W-:Y:S01]  /*18e90*/  FADD.FTZ R0, R13, R10.reuse ;  /* 0x0000000a0d007221 */ /* 0x102fe20000010000 */
[----:B------:R-:W-:-:S03]  /*18ea0*/  PRMT R10, R5, 0x7610, R10 ;  /* 0x00007610050a7816 */ /* 0x000fc6000000000a */
[--C-:B------:R-:W-:Y:S01]  /*18eb0*/  FADD.FTZ R5, R9, R0.reuse ;  /* 0x0000000009057221 */ /* 0x100fe20000010000 */
[----:B------:R-:W-:Y:S02]  /*18ec0*/  PRMT R0, R231, 0x7610, R0 ;  /* 0x00007610e7007816 */ /* 0x000fe40000000000 */
[----:B------:R-:W-:Y:S02]  /*18ed0*/  LOP3.LUT R11, R2, 0xffff, RZ, 0xc0, !PT ;  /* 0x0000ffff020b7812 */ /* 0x000fe400078ec0ff */
[----:B------:R-:W-:Y:S02]  /*18ee0*/  SHF.R.U32.HI R3, RZ, 0x10, R2 ;  /* 0x00000010ff037819 */ /* 0x000fe40000011602 */
[----:B------:R-:W-:Y:S02]  /*18ef0*/  F2FP.F16.F32.PACK_AB R31, R9, R13 ;  /* 0x0000000d091f723e */ /* 0x000fe400000000ff */
[----:B------:R-:W-:Y:S01]  /*18f00*/  PRMT R51, R249, 0x7610, R51 ;  /* 0x00007610f9337816 */ /* 0x000fe20000000033 */
[----:B---3--:R-:W1:Y:S02]  /*18f10*/  MUFU.EX2 R7, R7 ;  /* 0x0000000700077308 */ /* 0x008e640000000800 */
[----:B-1----:R-:W-:-:S06]  /*18f20*/  FADD.FTZ R2, R7, R12 ;  /* 0x0000000c07027221 */ /* 0x002fcc0000010000 */
[----:B----4-:R1:W3:Y:S02]  /*18f30*/  MUFU.EX2 R4, R210 ;  /* 0x000000d200047308 */ /* 0x0102e40000000800 */
[----:B-1----:R-:W4:Y:S04]  /*18f40*/  LDL.LU R210, [R1+0x3c0] ;  /* 0x0003c00001d27983 */ /* 0x002f280000300800 */
[----:B------:R1:W2:Y:S01]  /*18f50*/  LDL.LU R231, [R1+0x3bc] ;  /* 0x0003bc0001e77983 */ /* 0x0002a20000300800 */
[--C-:B---3--:R-:W-:Y:S01]  /*18f60*/  FADD.FTZ R9, R4, R2.reuse ;  /* 0x0000000204097221 */ /* 0x108fe20000010000 */
[----:B------:R-:W-:Y:S02]  /*18f70*/  PRMT R2, R248, 0x7610, R2 ;  /* 0x00007610f8027816 */ /* 0x000fe40000000002 */
[----:B------:R1:W3:Y:S04]  /*18f80*/  LDL.LU R248, [R1+0x3b8] ;  /* 0x0003b80001f87983 */ /* 0x0002e80000300800 */
[----:B------:R1:W4:Y:S01]  /*18f90*/  LDL.LU R249, [R1+0x3b4] ;  /* 0x0003b40001f97983 */ /* 0x0003220000300800 */
[----:B------:R-:W-:-:S02]  /*18fa0*/  PRMT R50, R252, 0x7610, R50 ;  /* 0x00007610fc327816 */ /* 0x000fc40000000032 */
[----:B------:R-:W-:Y:S01]  /*18fb0*/  PRMT R12, R0, 0x7610, R12 ;  /* 0x00007610000c7816 */ /* 0x000fe2000000000c */
[----:B------:R1:W3:Y:S01]  /*18fc0*/  LDL.LU R252, [R1+0x3b0] ;  /* 0x0003b00001fc7983 */ /* 0x0002e20000300800 */
[----:B------:R-:W-:Y:S02]  /*18fd0*/  PRMT R202, R2, 0x7610, R202 ;  /* 0x0000761002ca7816 */ /* 0x000fe400000000ca */
[----:B------:R-:W-:Y:S01]  /*18fe0*/  LOP3.LUT R0, R3, 0xff, RZ, 0xc0, !PT ;  /* 0x000000ff03007812 */ /* 0x000fe200078ec0ff */
[----:B------:R-:W-:Y:S01]  /*18ff0*/  IMAD.WIDE.U32 R2, R6, -0x2daee0ad, RZ ;  /* 0xd2511f5306027825 */ /* 0x000fe200078e00ff */
[----:B------:R-:W-:-:S03]  /*19000*/  PRMT R238, R234, 0x7610, R238 ;  /* 0x00007610eaee7816 */ /* 0x000fc600000000ee */
[----:B------:R-:W-:Y:S01]  /*19010*/  IMAD.MOV.U32 R234, RZ, RZ, R166 ;  /* 0x000000ffffea7224 */ /* 0x000fe200078e00a6 */
[----:B------:R-:W-:Y:S02]  /*19020*/  PRMT R166, R51, 0x5410, R50 ;  /* 0x0000541033a67816 */ /* 0x000fe40000000032 */
[----:B------:R-:W-:Y:S02]  /*19030*/  PRMT R207, R10, 0x7610, R207 ;  /* 0x000076100acf7816 */ /* 0x000fe400000000cf */
[--C-:B------:R-:W-:Y:S02]  /*19040*/  LOP3.LUT R10, R197, R224, R18.reuse, 0x96, !PT ;  /* 0x000000e0c50a7212 */ /* 0x100fe400078e9612 */
[----:B------:R-:W-:Y:S02]  /*19050*/  PRMT R18, R238, 0x7610, R18 ;  /* 0x00007610ee127816 */ /* 0x000fe40000000012 */
[----:B------:R-:W-:Y:S02]  /*19060*/  F2FP.F16.F32.PACK_AB R30, R4, R7 ;  /* 0x00000007041e723e */ /* 0x000fe400000000ff */
[----:B------:R-:W-:-:S02]  /*19070*/  LOP3.LUT R6, R2, 0xffff, RZ, 0xc0, !PT ;  /* 0x0000ffff02067812 */ /* 0x000fc400078ec0ff */
[----:B------:R-:W-:Y:S02]  /*19080*/  LOP3.LUT R4, R2, 0xff, RZ, 0xc0, !PT ;  /* 0x000000ff02047812 */ /* 0x000fe400078ec0ff */
[----:B------:R-:W-:Y:S01]  /*19090*/  SHF.R.U32.HI R7, RZ, 0x10, R2 ;  /* 0x00000010ff077819 */ /* 0x000fe20000011602 */
[----:B--2---:R-:W-:-:S05]  /*190a0*/  @!P0 HADD2 R231, -R51.H0_H0, -RZ.H0_H0 ;  /* 0xa00000ff33e78230 */ /* 0x004fca0000000900 */
[----:B------:R-:W-:Y:S02]  /*190b0*/  @!P0 PRMT R51, R231, 0x5410, RZ ;  /* 0x00005410e7338816 */ /* 0x000fe400000000ff */
[----:B------:R-:W-:Y:S02]  /*190c0*/  ISETP.GE.U32.AND P0, PT, R193, R0, PT ;  /* 0x00000000c100720c */ /* 0x000fe40003f06070 */
[----:B------:R-:W-:Y:S02]  /*190d0*/  LOP3.LUT R0, R3, R155, R8, 0x96, !PT ;  /* 0x0000009b03007212 */ /* 0x000fe400078e9608 */
[----:B------:R-:W-:Y:S02]  /*190e0*/  LOP3.LUT R8, R19, R225, R242, 0x96, !PT ;  /* 0x000000e113087212 */ /* 0x000fe400078e96f2 */
[----:B------:R-:W-:Y:S01]  /*190f0*/  PRMT R19, R12, 0x7610, R19 ;  /* 0x000076100c137816 */ /* 0x000fe20000000013 */
[----:B----4-:R-:W-:Y:S01]  /*19100*/  @!P5 HADD2 R249, -R18.H0_H0, -RZ.H0_H0 ;  /* 0xa00000ff12f9d230 */ /* 0x010fe20000000900 */
[----:B------:R2:W4:Y:S03]  /*19110*/  MUFU.EX2 R12, R204 ;  /* 0x000000cc000c7308 */ /* 0x0005260000000800 */
[----:B---3--:R-:W-:Y:S01]  /*19120*/  @!P3 HADD2 R248, -R19.H0_H0, -RZ.H0_H0 ;  /* 0xa00000ff13f8b230 */ /* 0x008fe20000000900 */
[----:B------:R-:W-:-:S02]  /*19130*/  SHF.R.U32.HI R3, RZ, 0x18, R2 ;  /* 0x00000018ff037819 */ /* 0x000fc40000011602 */
[----:B------:R-:W-:Y:S02]  /*19140*/  SHF.R.U32.HI R2, RZ, 0x8, R11 ;  /* 0x00000008ff027819 */ /* 0x000fe4000001160b */
[----:B------:R3:W1:Y:S01]  /*19150*/  MUFU.EX2 R11, R234 ;  /* 0x000000ea000b7308 */ /* 0x0006620000000800 */
[----:B--2---:R-:W-:Y:S02]  /*19160*/  IMAD.MOV.U32 R204, RZ, RZ, R203 ;  /* 0x000000ffffcc7224 */ /* 0x004fe400078e00cb */
[----:B------:R-:W-:Y:S02]  /*19170*/  IMAD.MOV.U32 R203, RZ, RZ, R175 ;  /* 0x000000ffffcb7224 */ /* 0x000fe400078e00af */
[----:B------:R-:W-:Y:S02]  /*19180*/  IMAD.MOV.U32 R175, RZ, RZ, R167 ;  /* 0x000000ffffaf7224 */ /* 0x000fe400078e00a7 */
[----:B------:R-:W-:Y:S01]  /*19190*/  IMAD.MOV.U32 R167, RZ, RZ, R165 ;  /* 0x000000ffffa77224 */ /* 0x000fe200078e00a5 */
[----:B------:R-:W-:-:S02]  /*191a0*/  PRMT R165, R18, 0x5410, R19 ;  /* 0x0000541012a57816 */ /* 0x000fc40000000013 */
[----:B------:R-:W-:Y:S01]  /*191b0*/  @!P3 PRMT R19, R248, 0x5410, RZ ;  /* 0x00005410f813b816 */ /* 0x000fe200000000ff */
[----:B------:R-:W-:Y:S01]  /*191c0*/  IMAD.MOV.U32 R248, RZ, RZ, R242 ;  /* 0x000000fffff87224 */ /* 0x000fe200078e00f2 */
[----:B------:R-:W-:Y:S01]  /*191d0*/  @!P5 PRMT R18, R249, 0x5410, RZ ;  /* 0x00005410f912d816 */ /* 0x000fe200000000ff */
[----:B------:R-:W-:Y:S02]  /*191e0*/  IMAD.MOV.U32 R249, RZ, RZ, R243 ;  /* 0x000000fffff97224 */ /* 0x000fe400078e00f3 */
[----:B------:R-:W2:Y:S04]  /*191f0*/  LDL.LU.64 R242, [R1+0x3a8] ;  /* 0x0003a80001f27983 */ /* 0x000ea80000300a00 */
[----:B---3--:R3:W3:Y:S01]  /*19200*/  LDL.LU.S16 R234, [R1] ;  /* 0x0000000001ea7983 */ /* 0x0086e20000300600 */
[----:B------:R-:W-:Y:S01]  /*19210*/  @!P4 HADD2 R247, -R50.H0_H0, -RZ.H0_H0 ;  /* 0xa00000ff32f7c230 */ /* 0x000fe20000000900 */
[----:B------:R-:W-:-:S04]  /*19220*/  LOP3.LUT R2, R2, 0xffff, RZ, 0xc0, !PT ;  /* 0x0000ffff02027812 */ /* 0x000fc800078ec0ff */
[----:B------:R-:W-:Y:S02]  /*19230*/  @!P4 PRMT R50, R247, 0x5410, RZ ;  /* 0x00005410f732c816 */ /* 0x000fe400000000ff */
[----:B------:R-:W-:Y:S02]  /*19240*/  ISETP.GE.U32.AND P4, PT, R193, R2, PT ;  /* 0x00000002c100720c */ /* 0x000fe40003f86070 */
[----:B------:R-:W-:Y:S02]  /*19250*/  SHF.R.U32.HI R2, RZ, 0x10, R0 ;  /* 0x00000010ff027819 */ /* 0x000fe40000011600 */
[----:B------:R-:W-:Y:S02]  /*19260*/  PRMT R84, R201, 0x7610, R84 ;  /* 0x00007610c9547816 */ /* 0x000fe40000000054 */
[----:B------:R-:W-:Y:S01]  /*19270*/  LOP3.LUT R2, R2, 0xff, RZ, 0xc0, !PT ;  /* 0x000000ff02027812 */ /* 0x000fe200078ec0ff */
[----:B------:R-:W2:Y:S03]  /*19280*/  LDL.LU R201, [R1+0x3a0] ;  /* 0x0003a00001c97983 */ /* 0x000ea60000300800 */
[C---:B------:R-:W-:Y:S01]  /*19290*/  ISETP.GE.U32.AND P5, PT, R193.reuse, R2, PT ;  /* 0x00000002c100720c */ /* 0x040fe20003fa6070 */
[----:B----4-:R-:W-:Y:S01]  /*192a0*/  FADD.FTZ R2, R12, R5 ;  /* 0x000000050c027221 */ /* 0x010fe20000010000 */
[----:B------:R-:W-:-:S02]  /*192b0*/  ISETP.GE.U32.AND P3, PT, R193, R4, PT ;  /* 0x00000004c100720c */ /* 0x000fc40003f66070 */
[C---:B-1----:R-:W-:Y:S01]  /*192c0*/  F2FP.F16.F32.PACK_AB R17, R11.reuse, R12 ;  /* 0x0000000c0b11723e */ /* 0x042fe200000000ff */
[----:B------:R-:W-:Y:S01]  /*192d0*/  FADD.FTZ R4, R11, R2 ;  /* 0x000000020b047221 */ /* 0x000fe20000010000 */
[----:B------:R-:W-:Y:S02]  /*192e0*/  PRMT R85, R202, 0x7610, R85 ;  /* 0x00007610ca557816 */ /* 0x000fe40000000055 */
[----:B------:R-:W-:Y:S01]  /*192f0*/  PRMT R200, R207, 0x7610, R200 ;  /* 0x00007610cfc87816 */ /* 0x000fe200000000c8 */
[----:B------:R-:W-:Y:S01]  /*19300*/  IMAD.MOV.U32 R207, RZ, RZ, R175 ;  /* 0x000000ffffcf7224 */ /* 0x000fe200078e00af */
[----:B------:R1:W4:Y:S01]  /*19310*/  LDL.LU.S16 R202, [R1+0x8] ;  /* 0x0000080001ca7983 */ /* 0x0003220000300600 */
[----:B------:R-:W-:Y:S01]  /*19320*/  IMAD.MOV.U32 R175, RZ, RZ, R164 ;  /* 0x000000ffffaf7224 */ /* 0x000fe200078e00a4 */
[----:B------:R-:W-:Y:S02]  /*19330*/  PRMT R164, R85, 0x5410, R84 ;  /* 0x0000541055a47816 */ /* 0x000fe40000000054 */
[----:B------:R-:W-:-:S02]  /*19340*/  PRMT R83, R223, 0x7610, R83 ;  /* 0x00007610df537816 */ /* 0x000fc40000000053 */
[----:B------:R-:W2:Y:S01]  /*19350*/  LDL.LU R223, [R1+0x39c] ;  /* 0x00039c0001df7983 */ /* 0x000ea20000300800 */
[----:B---3--:R-:W-:-:S05]  /*19360*/  @!P4 HADD2 R234, -R84.H0_H0, -RZ.H0_H0 ;  /* 0xa00000ff54eac230 */ /* 0x008fca0000000900 */
[----:B------:R-:W-:-:S04]  /*19370*/  PRMT R11, R234, 0x7610, R11 ;  /* 0x00007610ea0b7816 */ /* 0x000fc8000000000b */
[----:B------:R-:W-:Y:S02]  /*19380*/  @!P4 PRMT R84, R11, 0x5410, RZ ;  /* 0x000054100b54c816 */ /* 0x000fe400000000ff */
[----:B------:R1:W3:Y:S01]  /*19390*/  LDL.LU.S16 R11, [R1+0xc] ;  /* 0x00000c00010b7983 */ /* 0x0002e20000300600 */
[----:B------:R-:W-:Y:S01]  /*193a0*/  @!P2 HADD2 R252, -R85.H0_H0, -RZ.H0_H0 ;  /* 0xa00000ff55fca230 */ /* 0x000fe20000000900 */
[----:B------:R-:W-:Y:S02]  /*193b0*/  LOP3.LUT R2, R0, 0xff, RZ, 0xc0, !PT ;  /* 0x000000ff00027812 */ /* 0x000fe400078ec0ff */
[----:B------:R-:W-:Y:S02]  /*193c0*/  PRMT R82, R200, 0x7610, R82 ;  /* 0x00007610c8527816 */ /* 0x000fe40000000052 */
[----:B------:R-:W-:Y:S02]  /*193d0*/  @!P2 PRMT R85, R252, 0x5410, RZ ;  /* 0x00005410fc55a816 */ /* 0x000fe400000000ff */
[----:B------:R-:W-:-:S02]  /*193e0*/  ISETP.GE.U32.AND P2, PT, R193, R2, PT ;  /* 0x00000002c100720c */ /* 0x000fc40003f46070 */
[----:B------:R-:W-:Y:S01]  /*193f0*/  SHF.R.U32.HI R2, RZ, 0x18, R0 ;  /* 0x00000018ff027819 */ /* 0x000fe20000011600 */
[----:B------:R-:W-:Y:S02]  /*19400*/  IMAD.MOV.U32 R200, RZ, RZ, R168 ;  /* 0x000000ffffc87224 */ /* 0x000fe400078e00a8 */
[----:B----4-:R-:W-:Y:S02]  /*19410*/  @!P0 HADD2 R202, -R83.H0_H0, -RZ.H0_H0 ;  /* 0xa00000ff53ca8230 */ /* 0x010fe40000000900 */
[----:B------:R-:W-:Y:S01]  /*19420*/  IMAD.MOV.U32 R168, RZ, RZ, R172 ;  /* 0x000000ffffa87224 */ /* 0x000fe200078e00ac */
[----:B------:R-:W-:Y:S01]  /*19430*/  ISETP.GE.U32.AND P4, PT, R193, R2, PT ;  /* 0x00000002c100720c */ /* 0x000fe20003f86070 */
[----:B------:R-:W-:Y:S01]  /*19440*/  IMAD.MOV.U32 R172, RZ, RZ, R58 ;  /* 0x000000ffffac7224 */ /* 0x000fe200078e003a */
[----:B------:R-:W-:Y:S01]  /*19450*/  PRMT R221, R202, 0x7610, R221 ;  /* 0x00007610cadd7816 */ /* 0x000fe200000000dd */
[----:B------:R-:W-:Y:S01]  /*19460*/  IMAD.MOV.U32 R58, RZ, RZ, R163 ;  /* 0x000000ffff3a7224 */ /* 0x000fe200078e00a3 */
[----:B------:R-:W-:Y:S01]  /*19470*/  PRMT R163, R83, 0x5410, R82 ;  /* 0x0000541053a37816 */ /* 0x000fe20000000052 */
[----:B------:R1:W4:Y:S01]  /*19480*/  LDL.LU.S16 R202, [R1+0x20] ;  /* 0x0000200001ca7983 */ /* 0x0003220000300600 */
[----:B------:R-:W-:-:S02]  /*19490*/  @!P0 PRMT R83, R221, 0x5410, RZ ;  /* 0x00005410dd538816 */ /* 0x000fc400000000ff */
[----:B------:R-:W-:Y:S02]  /*194a0*/  ISETP.GE.U32.AND P0, PT, R193, R3, PT ;  /* 0x00000003c100720c */ /* 0x000fe40003f06070 */
[----:B------:R2:W1:Y:S01]  /*194b0*/  MUFU.EX2 R3, R26 ;  /* 0x0000001a00037308 */ /* 0x0004620000000800 */
[----:B------:R-:W-:Y:S01]  /*194c0*/  IMAD.MOV.U32 R221, RZ, RZ, R207 ;  /* 0x000000ffffdd7224 */ /* 0x000fe200078e00cf */
[----:B--2---:R-:W2:Y:S01]  /*194d0*/  LDL.LU R26, [R1+0x398] ;  /* 0x00039800011a7983 */ /* 0x004ea20000300800 */
[----:B---3--:R-:W-:-:S05]  /*194e0*/  @!P1 HADD2 R11, -R82.H0_H0, -RZ.H0_H0 ;  /* 0xa00000ff520b9230 */ /* 0x008fca0000000900 */
[----:B------:R-:W-:-:S04]  /*194f0*/  PRMT R2, R11, 0x7610, R2 ;  /* 0x000076100b027816 */ /* 0x000fc80000000002 */
[----:B------:R-:W-:Y:S02]  /*19500*/  @!P1 PRMT R82, R2, 0x5410, RZ ;  /* 0x0000541002529816 */ /* 0x000fe400000000ff */
[----:B------:R3:W3:Y:S01]  /*19510*/  LDL.LU.S16 R2, [R1+0x24] ;  /* 0x0000240001027983 */ /* 0x0006e20000300600 */
[----:B------:R1:W-:Y:S03]  /*19520*/  MUFU.EX2 R11, R204 ;  /* 0x000000cc000b7308 */ /* 0x0003e60000000800 */
[----:B------:R2:W2:Y:S01]  /*19530*/  LDL.LU.S16 R207, [R1+0x30] ;  /* 0x0000300001cf7983 */ /* 0x0004a20000300600 */
[----:B-1----:R-:W-:Y:S02]  /*19540*/  IMAD.MOV.U32 R204, RZ, RZ, R200 ;  /* 0x000000ffffcc7224 */ /* 0x002fe400078e00c8 */
[----:B------:R-:W-:Y:S02]  /*19550*/  IMAD.MOV.U32 R200, RZ, RZ, R168 ;  /* 0x000000ffffc87224 */ /* 0x000fe400078e00a8 */
[----:B------:R-:W-:-:S02]  /*19560*/  IMAD.MOV.U32 R168, RZ, RZ, R169 ;  /* 0x000000ffffa87224 */ /* 0x000fc400078e00a9 */
[----:B------:R1:W2:Y:S01]  /*19570*/  LDL.LU.S16 R169, [R1+0x2c] ;  /* 0x00002c0001a97983 */ /* 0x0002a20000300600 */
[----:B------:R-:W-:-:S04]  /*19580*/  LOP3.LUT R0, R0, 0xffff, RZ, 0xc0, !PT ;  /* 0x0000ffff00007812 */ /* 0x000fc800078ec0ff */
[----:B------:R-:W-:-:S04]  /*19590*/  SHF.R.U32.HI R0, RZ, 0x8, R0 ;  /* 0x00000008ff007819 */ /* 0x000fc80000011600 */
[----:B------:R-:W-:-:S04]  /*195a0*/  LOP3.LUT R0, R0, 0xffff, RZ, 0xc0, !PT ;  /* 0x0000ffff00007812 */ /* 0x000fc800078ec0ff */
[----:B------:R-:W-:Y:S02]  /*195b0*/  ISETP.GE.U32.AND P1, PT, R193, R0, PT ;  /* 0x00000000c100720c */ /* 0x000fe40003f26070 */
[C---:B------:R-:W-:Y:S02]  /*195c0*/  PRMT R78, R240.reuse, 0x7632, R78 ;  /* 0x00007632f04e7816 */ /* 0x040fe4000000004e */
[----:B------:R-:W-:Y:S02]  /*195d0*/  PRMT R81, R240, 0x7610, R81 ;  /* 0x00007610f0517816 */ /* 0x000fe40000000051 */
[C---:B------:R-:W-:Y:S02]  /*195e0*/  PRMT R77, R32.reuse, 0x7610, R77 ;  /* 0x00007610204d7816 */ /* 0x040fe4000000004d */
[----:B------:R-:W-:Y:S01]  /*195f0*/  PRMT R63, R32, 0x7632, R63 ;  /* 0x00007632203f7816 */ /* 0x000fe2000000003f */
[----:B----4-:R-:W-:-:S05]  /*19600*/  @!P2 HADD2 R202, -R81.H0_H0, -RZ.H0_H0 ;  /* 0xa00000ff51caa230 */ /* 0x010fca0000000900 */
[----:B------:R-:W-:Y:S01]  /*19610*/  PRMT R216, R202, 0x7610, R216 ;  /* 0x00007610cad87816 */ /* 0x000fe200000000d8 */
[----:B------:R-:W-:Y:S01]  /*19620*/  IMAD.MOV.U32 R202, RZ, RZ, R170 ;  /* 0x000000ffffca7224 */ /* 0x000fe200078e00aa */
[----:B------:R-:W-:Y:S01]  /*19630*/  PRMT R170, R81, 0x5410, R78 ;  /* 0x0000541051aa7816 */ /* 0x000fe2000000004e */
[----:B------:R-:W-:Y:S01]  /*19640*/  IMAD.MOV.U32 R234, RZ, RZ, R203 ;  /* 0x000000ffffea7224 */ /* 0x000fe200078e00cb */
[----:B------:R-:W-:Y:S02]  /*19650*/  SHF.R.U32.HI R0, RZ, 0x8, R6 ;  /* 0x00000008ff007819 */ /* 0x000fe40000011606 */
[----:B------:R-:W-:Y:S01]  /*19660*/  @!P2 PRMT R81, R216, 0x5410, RZ ;  /* 0x00005410d851a816 */ /* 0x000fe200000000ff */
[----:B------:R-:W-:Y:S02]  /*19670*/  IMAD.MOV.U32 R203, RZ, RZ, R167 ;  /* 0x000000ffffcb7224 */ /* 0x000fe400078e00a7 */
[----:B---3--:R-:W-:Y:S02]  /*19680*/  @!P1 HADD2 R2, -R78.H0_H0, -RZ.H0_H0 ;  /* 0xa00000ff4e029230 */ /* 0x008fe40000000900 */
[----:B--2---:R-:W-:-:S03]  /*19690*/  @!P5 HADD2 R207, -R77.H0_H0, -RZ.H0_H0 ;  /* 0xa00000ff4dcfd230 */ /* 0x004fc60000000900 */
[----:B------:R-:W-:Y:S02]  /*196a0*/  PRMT R5, R2, 0x7610, R5 ;  /* 0x0000761002057816 */ /* 0x000fe40000000005 */
[----:B------:R2:W3:Y:S01]  /*196b0*/  MUFU.EX2 R2, R25 ;  /* 0x0000001900027308 */ /* 0x0004e20000000800 */
[----:B------:R-:W-:Y:S02]  /*196c0*/  PRMT R13, R207, 0x7610, R13 ;  /* 0x00007610cf0d7816 */ /* 0x000fe4000000000d */
[----:B------:R-:W-:Y:S01]  /*196d0*/  @!P1 PRMT R78, R5, 0x5410, RZ ;  /* 0x00005410054e9816 */ /* 0x000fe200000000ff */
[----:B------:R-:W-:-:S04]  /*196e0*/  IMAD.MOV.U32 R207, RZ, RZ, R202 ;  /* 0x000000ffffcf7224 */ /* 0x000fc800078e00ca */
[----:B------:R4:W-:Y:S01]  /*196f0*/  MUFU.EX2 R5, R26 ;  /* 0x0000001a00057308 */ /* 0x0009e20000000800 */
[----:B------:R-:W-:Y:S02]  /*19700*/  IMAD.MOV.U32 R202, RZ, RZ, R168 ;  /* 0x000000ffffca7224 */ /* 0x000fe400078e00a8 */
[----:B------:R-:W-:Y:S01]  /*19710*/  @!P4 HADD2 R169, -R63.H0_H0, -RZ.H0_H0 ;  /* 0xa00000ff3fa9c230 */ /* 0x000fe20000000900 */
[----:B--2---:R-:W2:Y:S04]  /*19720*/  LDL.LU R25, [R1+0x394] ;  /* 0x0003940001197983 */ /* 0x004ea80000300800 */
[----:B------:R-:W-:Y:S01]  /*19730*/  PRMT R6, R169, 0x7610, R6 ;  /* 0x00007610a9067816 */ /* 0x000fe20000000006 */
[----:B----4-:R-:W4:Y:S01]  /*19740*/  LDL.LU R26, [R1+0x390] ;  /* 0x00039000011a7983 */ /* 0x010f220000300800 */
[----:B------:R-:W-:-:S03]  /*19750*/  PRMT R169, R77, 0x5410, R63 ;  /* 0x000054104da97816 */ /* 0x000fc6000000003f */
[----:B------:R1:W2:Y:S01]  /*19760*/  LDL.LU.S16 R216, [R1+0x44] ;  /* 0x0000440001d87983 */ /* 0x0002a20000300600 */
[----:B------:R-:W-:-:S03]  /*19770*/  @!P5 PRMT R77, R13, 0x5410, RZ ;  /* 0x000054100d4dd816 */ /* 0x000fc600000000ff */
[----:B------:R1:W4:Y:S04]  /*19780*/  LDL.LU.S16 R168, [R1+0x3c] ;  /* 0x00003c0001a87983 */ /* 0x0003280000300600 */
[----:B------:R1:W4:Y:S04]  /*19790*/  LDL.LU.S16 R167, [R1+0x58] ;  /* 0x0000580001a77983 */ /* 0x0003280000300600 */
[----:B------:R1:W4:Y:S01]  /*197a0*/  LDL.LU.S16 R13, [R1+0x4c] ;  /* 0x00004c00010d7983 */ /* 0x0003220000300600 */
[----:B------:R-:W-:-:S04]  /*197b0*/  LOP3.LUT R0, R0, 0xffff, RZ, 0xc0, !PT ;  /* 0x0000ffff00007812 */ /* 0x000fc800078ec0ff */
[----:B------:R-:W-:Y:S02]  /*197c0*/  ISETP.GE.U32.AND P2, PT, R193, R0, PT ;  /* 0x00000000c100720c */ /* 0x000fe40003f46070 */
[----:B------:R-:W-:Y:S02]  /*197d0*/  LOP3.LUT R0, R7, 0xff, RZ, 0xc0, !PT ;  /* 0x000000ff07007812 */ /* 0x000fe400078ec0ff */
[----:B------:R-:W-:Y:S02]  /*197e0*/  @!P4 PRMT R63, R6, 0x5410, RZ ;  /* 0x00005410063fc816 */ /* 0x000fe400000000ff */
[----:B------:R-:W-:Y:S01]  /*197f0*/  ISETP.GE.U32.AND P1, PT, R193, R0, PT ;  /* 0x00000000c100720c */ /* 0x000fe20003f26070 */
[----:B------:R-:W1:Y:S01]  /*19800*/  MUFU.EX2 R6, R52 ;  /* 0x0000003400067308 */ /* 0x000e620000000800 */
[----:B------:R-:W-:Y:S01]  /*19810*/  PRMT R54, R34, 0x7632, R54 ;  /* 0x0000763222367816 */ /* 0x000fe20000000036 */
[----:B------:R-:W-:Y:S01]  /*19820*/  FADD.FTZ R0, R3, R9 ;  /* 0x0000000903007221 */ /* 0x000fe20000010000 */
[----:B---3--:R-:W-:-:S02]  /*19830*/  F2FP.F16.F32.PACK_AB R32, R2, R3 ;  /* 0x000000030220723e */ /* 0x008fc400000000ff */
[----:B------:R-:W-:-:S03]  /*19840*/  PRMT R56, R45, 0x7632, R56 ;  /* 0x000076322d387816 */ /* 0x000fc60000000038 */
[----:B------:R-:W3:Y:S01]  /*19850*/  MUFU.EX2 R3, R53 ;  /* 0x0000003500037308 */ /* 0x000ee20000000800 */
[----:B------:R-:W-:Y:S02]  /*19860*/  PRMT R57, R45, 0x7610, R57 ;  /* 0x000076102d397816 */ /* 0x000fe40000000039 */
[----:B------:R-:W-:Y:S01]  /*19870*/  PRMT R55, R34, 0x7610, R55 ;  /* 0x0000761022377816 */ /* 0x000fe20000000037 */
[----:B------:R-:W-:-:S04]  /*19880*/  FADD.FTZ R0, R2, R0 ;  /* 0x0000000002007221 */ /* 0x000fc80000010000 */
[----:B-1----:R-:W-:Y:S01]  /*19890*/  FADD.FTZ R0, R6, R0 ;  /* 0x0000000006007221 */ /* 0x002fe20000010000 */
[----:B------:R-:W4:Y:S01]  /*198a0*/  LDL.LU R52, [R1+0x38c] ;  /* 0x00038c0001347983 */ /* 0x000f220000300800 */
[----:B---3--:R-:W-:-:S03]  /*198b0*/  F2FP.F16.F32.PACK_AB R59, R3, R6 ;  /* 0x00000006033b723e */ /* 0x008fc600000000ff */
[----:B------:R-:W3:Y:S01]  /*198c0*/  LDL.LU R53, [R1+0x388] ;  /* 0x0003880001357983 */ /* 0x000ee20000300800 */
[----:B------:R-:W-:Y:S01]  /*198d0*/  F2FP.F16.F32.PACK_AB R34, R5, R11 ;  /* 0x0000000b0522723e */ /* 0x000fe200000000ff */
[----:B--2---:R-:W-:Y:S02]  /*198e0*/  @!P3 HADD2 R216, -R57.H0_H0, -RZ.H0_H0 ;  /* 0xa00000ff39d8b230 */ /* 0x004fe40000000900 */
[----:B----4-:R-:W-:Y:S02]  /*198f0*/  @!P2 HADD2 R168, -R56.H0_H0, -RZ.H0_H0 ;  /* 0xa00000ff38a8a230 */ /* 0x010fe40000000900 */
[----:B------:R-:W-:-:S03]  /*19900*/  @!P0 HADD2 R13, -R54.H0_H0, -RZ.H0_H0 ;  /* 0xa00000ff360d8230 */ /* 0x000fc60000000900 */
[----:B------:R-:W-:Y:S01]  /*19910*/  PRMT R9, R168, 0x7610, R9 ;  /* 0x00007610a8097816 */ /* 0x000fe20000000009 */
[----:B------:R-:W-:Y:S01]  /*19920*/  @!P1 HADD2 R167, -R55.H0_H0, -RZ.H0_H0 ;  /* 0xa00000ff37a79230 */ /* 0x000fe20000000900 */
[----:B------:R-:W-:Y:S02]  /*19930*/  PRMT R2, R13, 0x7610, R2 ;  /* 0x000076100d027816 */ /* 0x000fe40000000002 */
[----:B------:R-:W-:Y:S02]  /*19940*/  PRMT R168, R55, 0x5410, R54 ;  /* 0x0000541037a87816 */ /* 0x000fe40000000036 */
[----:B------:R-:W-:Y:S02]  /*19950*/  PRMT R12, R216, 0x7610, R12 ;  /* 0x00007610d80c7816 */ /* 0x000fe4000000000c */
[----:B------:R-:W-:Y:S01]  /*19960*/  @!P0 PRMT R54, R2, 0x5410, RZ ;  /* 0x0000541002368816 */ /* 0x000fe200000000ff */
[----:B------:R-:W-:Y:S01]  /*19970*/  FADD.FTZ R2, R11, R4 ;  /* 0x000000040b027221 */ /* 0x000fe20000010000 */
[----:B------:R-:W-:-:S02]  /*19980*/  PRMT R7, R167, 0x7610, R7 ;  /* 0x00007610a7077816 */ /* 0x000fc40000000007 */
[----:B------:R-:W-:Y:S01]  /*19990*/  PRMT R167, R57, 0x5410, R56 ;  /* 0x0000541039a77816 */ /* 0x000fe20000000038 */
[----:B------:R-:W-:Y:S01]  /*199a0*/  FADD.FTZ R13, R3, R0 ;  /* 0x00000000030d7221 */ /* 0x000fe20000010000 */
[----:B------:R-:W-:Y:S01]  /*199b0*/  @!P3 PRMT R57, R12, 0x5410, RZ ;  /* 0x000054100c39b816 */ /* 0x000fe200000000ff */
[----:B------:R-:W-:Y:S01]  /*199c0*/  FADD.FTZ R12, R5, R2 ;  /* 0x00000002050c7221 */ /* 0x000fe20000010000 */
[----:B------:R-:W-:-:S05]  /*199d0*/  IMAD.WIDE.U32 R2, R8, -0x2daee0ad, RZ ;  /* 0xd2511f5308027825 */ /* 0x000fca00078e00ff */
[----:B------:R-:W-:Y:S02]  /*199e0*/  LOP3.LUT R0, R3, R232, R246, 0x96, !PT ;  /* 0x000000e803007212 */ /* 0x000fe400078e96f6 */
[----:B------:R-:W-:-:S03]  /*199f0*/  @!P1 PRMT R55, R7, 0x5410, RZ ;  /* 0x0000541007379816 */ /* 0x000fc600000000ff */
[----:B------:R-:W-:-:S04]  /*19a00*/  IMAD.WIDE.U32 R4, R0, -0x326172a9, RZ ;  /* 0xcd9e8d5700047825 */ /* 0x000fc800078e00ff */
[----:B------:R-:W-:Y:S01]  /*19a10*/  IMAD.WIDE.U32 R6, R10, -0x2daee0ad, RZ ;  /* 0xd2511f530a067825 */ /* 0x000fe200078e00ff */
[----:B------:R-:W-:-:S04]  /*19a20*/  LOP3.LUT R3, R5, R219, R196, 0x96, !PT ;  /* 0x000000db05037212 */ /* 0x000fc800078e96c4 */
[----:B------:R-:W-:Y:S01]  /*19a30*/  LOP3.LUT R0, R7, R241, R2, 0x96, !PT ;  /* 0x000000f107007212 */ /* 0x000fe200078e9602 */
[----:B------:R-:W-:-:S05]  /*19a40*/  IMAD.WIDE.U32 R2, R3, -0x2daee0ad, RZ ;  /* 0xd2511f5303027825 */ /* 0x000fca00078e00ff */
[----:B------:R-:W-:Y:S01]  /*19a50*/  LOP3.LUT R3, R3, R239, R6, 0x96, !PT ;  /* 0x000000ef03037212 */ /* 0x000fe200078e9606 */
[----:B------:R-:W-:Y:S01]  /*19a60*/  IMAD.WIDE.U32 R6, R0, -0x326172a9, RZ ;  /* 0xcd9e8d5700067825 */ /* 0x000fe200078e00ff */
[----:B------:R-:W-:-:S04]  /*19a70*/  @!P2 PRMT R56, R9, 0x5410, RZ ;  /* 0x000054100938a816 */ /* 0x000fc800000000ff */
[----:B------:R-:W-:Y:S02]  /*19a80*/  LOP3.LUT R0, R7, R237, R4, 0x96, !PT ;  /* 0x000000ed07007212 */ /* 0x000fe400078e9604 */
[----:B------:R1:W-:Y:S03]  /*19a90*/  MUFU.EX2 R7, R204 ;  /* 0x000000cc00077308 */ /* 0x0003e60000000800 */
[----:B------:R-:W-:-:S05]  /*19aa0*/  IMAD.WIDE.U32 R8, R0, -0x2daee0ad, RZ ;  /* 0xd2511f5300087825 */ /* 0x000fca00078e00ff */
[----:B------:R-:W-:Y:S01]  /*19ab0*/  LOP3.LUT R2, R9, R233, R2, 0x96, !PT ;  /* 0x000000e909027212 */ /* 0x000fe200078e9602 */
[----:B------:R-:W-:-:S04]  /*19ac0*/  IMAD.WIDE.U32 R4, R3, -0x326172a9, RZ ;  /* 0xcd9e8d5703047825 */ /* 0x000fc800078e00ff */
[----:B-1----:R-:W-:Y:S02]  /*19ad0*/  IMAD.MOV.U32 R204, RZ, RZ, R203 ;  /* 0x000000ffffcc7224 */ /* 0x002fe400078e00cb */
[----:B------:R-:W-:Y:S02]  /*19ae0*/  IMAD.MOV.U32 R203, RZ, RZ, R176 ;  /* 0x000000ffffcb7224 */ /* 0x000fe400078e00b0 */
[----:B------:R-:W-:Y:S02]  /*19af0*/  IMAD.MOV.U32 R176, RZ, RZ, R175 ;  /* 0x000000ffffb07224 */ /* 0x000fe400078e00af */
[----:B------:R1:W2:Y:S04]  /*19b00*/  LDL.LU.S16 R175, [R1+0xa0] ;  /* 0x0000a00001af7983 */ /* 0x0002a80000300600 */
[----:B------:R1:W4:Y:S01]  /*19b10*/  LDL.LU.S16 R216, [R1+0xa8] ;  /* 0x0000a80001d87983 */ /* 0x0003220000300600 */
[----:B------:R-:W-:-:S05]  /*19b20*/  IMAD.WIDE.U32 R2, R2, -0x326172a9, RZ ;  /* 0xcd9e8d5702027825 */ /* 0x000fca00078e00ff */
[----:B------:R-:W-:-:S04]  /*19b30*/  LOP3.LUT R0, R3, R135, R4, 0x96, !PT ;  /* 0x0000008703007212 */ /* 0x000fc800078e9604 */
[----:B------:R-:W-:-:S04]  /*19b40*/  LOP3.LUT R4, R0, 0xff, RZ, 0xc0, !PT ;  /* 0x000000ff00047812 */ /* 0x000fc800078ec0ff */
[----:B------:R-:W-:Y:S02]  /*19b50*/  ISETP.GE.U32.AND P0, PT, R193, R4, PT ;  /* 0x00000004c100720c */ /* 0x000fe40003f06070 */
[----:B------:R-:W-:-:S04]  /*19b60*/  LOP3.LUT R4, R0, 0xffff, RZ, 0xc0, !PT ;  /* 0x0000ffff00047812 */ /* 0x000fc800078ec0ff */
[----:B------:R-:W-:-:S04]  /*19b70*/  SHF.R.U32.HI R4, RZ, 0x8, R4 ;  /* 0x00000008ff047819 */ /* 0x000fc80000011604 */
[----:B------:R-:W-:Y:S01]  /*19b80*/  LOP3.LUT R4, R4, 0xffff, RZ, 0xc0, !PT ;  /* 0x0000ffff04047812 */ /* 0x000fe200078ec0ff */
[----:B------:R-:W3:Y:S03]  /*19b90*/  MUFU.EX2 R10, R234 ;  /* 0x000000ea000a7308 */ /* 0x000ee60000000800 */
[----:B------:R-:W-:Y:S02]  /*19ba0*/  ISETP.GE.U32.AND P4, PT, R193, R4, PT ;  /* 0x00000004c100720c */ /* 0x000fe40003f86070 */
[--C-:B------:R-:W-:Y:S02]  /*19bb0*/  SHF.R.U32.HI R4, RZ, 0x10, R0.reuse ;  /* 0x00000010ff047819 */ /* 0x100fe40000011600 */
[----:B------:R-:W-:-:S04]  /*19bc0*/  SHF.R.U32.HI R0, RZ, 0x18, R0 ;  /* 0x00000018ff007819 */ /* 0x000fc80000011600 */
[----:B------:R-:W-:Y:S02]  /*19bd0*/  ISETP.GE.U32.AND P3, PT, R193, R0, PT ;  /* 0x00000000c100720c */ /* 0x000fe40003f66070 */
[----:B------:R-:W-:-:S04]  /*19be0*/  LOP3.LUT R0, R2, 0xff, RZ, 0xc0, !PT ;  /* 0x000000ff02007812 */ /* 0x000fc800078ec0ff */
[C---:B------:R-:W-:Y:S02]  /*19bf0*/  ISETP.GE.U32.AND P1, PT, R193.reuse, R0, PT ;  /* 0x00000000c100720c */ /* 0x040fe40003f26070 */
[----:B------:R-:W-:Y:S02]  /*19c00*/  SHF.R.U32.HI R0, RZ, 0x18, R2 ;  /* 0x00000018ff007819 */ /* 0x000fe40000011602 */
[----:B------:R-:W-:Y:S02]  /*19c10*/  LOP3.LUT R4, R4, 0xff, RZ, 0xc0, !PT ;  /* 0x000000ff04047812 */ /* 0x000fe400078ec0ff */
[C---:B------:R-:W-:Y:S01]  /*19c20*/  ISETP.GE.U32.AND P2, PT, R193.reuse, R0, PT ;  /* 0x00000000c100720c */ /* 0x040fe20003f46070 */
[----:B---3--:R-:W-:Y:S02]  /*19c30*/  FADD.FTZ R0, R10, R12 ;  /* 0x0000000c0a007221 */ /* 0x008fe40000010000 */
[----:B------:R1:W3:Y:S01]  /*19c40*/  LDL.LU.S16 R12, [R1+0xb0] ;  /* 0x0000b000010c7983 */ /* 0x0002e20000300600 */
[----:B------:R-:W-:-:S02]  /*19c50*/  ISETP.GE.U32.AND P5, PT, R193, R4, PT ;  /* 0x00000004c100720c */ /* 0x000fc40003fa6070 */
[----:B------:R1:W-:Y:S02]  /*19c60*/  MUFU.EX2 R4, R207 ;  /* 0x000000cf00047308 */ /* 0x0003e40000000800 */
[----:B-1----:R1:W3:Y:S06]  /*19c70*/  LDL.LU.S16 R207, [R1+0xb4] ;  /* 0x0000b40001cf7983 */ /* 0x0022ec0000300600 */
[----:B------:R-:W1:Y:S01]  /*19c80*/  MUFU.EX2 R9, R221 ;  /* 0x000000dd00097308 */ /* 0x000e620000000800 */
[C---:B------:R-:W-:Y:S02]  /*19c90*/  PRMT R66, R42.reuse, 0x7632, R66 ;  /* 0x000076322a427816 */ /* 0x040fe40000000042 */
[----:B------:R-:W-:-:S02]  /*19ca0*/  PRMT R67, R42, 0x7610, R67 ;  /* 0x000076102a437816 */ /* 0x000fc40000000043 */
[----:B------:R-:W-:Y:S02]  /*19cb0*/  LOP3.LUT R11, R2, 0xffff, RZ, 0xc0, !PT ;  /* 0x0000ffff020b7812 */ /* 0x000fe400078ec0ff */
[----:B------:R-:W-:Y:S01]  /*19cc0*/  SHF.R.U32.HI R3, RZ, 0x10, R2 ;  /* 0x00000010ff037819 */ /* 0x000fe20000011602 */
[----:B------:R-:W-:Y:S01]  /*19cd0*/  FADD.FTZ R2, R7, R13 ;  /* 0x0000000d07027221 */ /* 0x000fe20000010000 */
[----:B------:R-:W-:Y:S01]  /*19ce0*/  LOP3.LUT R6, R5, R235, R6, 0x96, !PT ;  /* 0x000000eb05067212 */ /* 0x000fe200078e9606 */
[C---:B-1----:R-:W-:Y:S01]  /*19cf0*/  FADD.FTZ R5, R9.reuse, R0 ;  /* 0x0000000009057221 */ /* 0x042fe20000010000 */
[----:B------:R-:W-:Y:S01]  /*19d00*/  F2FP.F16.F32.PACK_AB R16, R9, R10 ;  /* 0x0000000a0910723e */ /* 0x000fe200000000ff */
[----:B------:R-:W-:Y:S01]  /*19d10*/  FADD.FTZ R9, R4, R2 ;  /* 0x0000000204097221 */ /* 0x000fe20000010000 */
[----:B------:R-:W-:Y:S02]  /*19d20*/  PRMT R64, R43, 0x7632, R64 ;  /* 0x000076322b407816 */ /* 0x000fe40000000040 */
[----:B------:R-:W-:-:S02]  /*19d30*/  LOP3.LUT R0, R3, 0xff, RZ, 0xc0, !PT ;  /* 0x000000ff03007812 */ /* 0x000fc400078ec0ff */
[----:B------:R-:W-:Y:S02]  /*19d40*/  F2FP.F16.F32.PACK_AB R22, R4, R7 ;  /* 0x000000070416723e */ /* 0x000fe400000000ff */
[----:B------:R-:W-:Y:S01]  /*19d50*/  PRMT R62, R43, 0x7610, R62 ;  /* 0x000076102b3e7816 */ /* 0x000fe2000000003e */
[----:B--2---:R-:W-:Y:S02]  /*19d60*/  @!P0 HADD2 R175, -R67.H0_H0, -RZ.H0_H0 ;  /* 0xa00000ff43af8230 */ /* 0x004fe40000000900 */
[----:B----4-:R-:W-:-:S03]  /*19d70*/  @!P4 HADD2 R216, -R66.H0_H0, -RZ.H0_H0 ;  /* 0xa00000ff42d8c230 */ /* 0x010fc60000000900 */
[----:B------:R-:W-:Y:S02]  /*19d80*/  PRMT R2, R175, 0x7610, R2 ;  /* 0x00007610af027816 */ /* 0x000fe40000000002 */
[----:B------:R-:W-:Y:S02]  /*19d90*/  PRMT R177, R216, 0x7610, R177 ;  /* 0x00007610d8b17816 */ /* 0x000fe400000000b1 */
[----:B------:R-:W-:Y:S02]  /*19da0*/  PRMT R175, R67, 0x5410, R66 ;  /* 0x0000541043af7816 */ /* 0x000fe40000000042 */
[----:B------:R-:W-:Y:S01]  /*19db0*/  @!P4 PRMT R66, R177, 0x5410, RZ ;  /* 0x00005410b142c816 */ /* 0x000fe200000000ff */
[----:B------:R-:W-:Y:S02]  /*19dc0*/  IMAD.MOV.U32 R177, RZ, RZ, R172 ;  /* 0x000000ffffb17224 */ /* 0x000fe400078e00ac */
[----:B------:R1:W2:Y:S01]  /*19dd0*/  LDL.LU.S16 R172, [R1+0xc0] ;  /* 0x0000c00001ac7983 */ /* 0x0002a20000300600 */
[----:B------:R-:W-:Y:S01]  /*19de0*/  @!P0 PRMT R67, R2, 0x5410, RZ ;  /* 0x0000541002438816 */ /* 0x000fe200000000ff */
[----:B------:R-:W-:Y:S01]  /*19df0*/  IMAD.WIDE.U32 R2, R6, -0x2daee0ad, RZ ;  /* 0xd2511f5306027825 */ /* 0x000fe200078e00ff */
[----:B------:R-:W-:Y:S01]  /*19e00*/  ISETP.GE.U32.AND P0, PT, R193, R0, PT ;  /* 0x00000000c100720c */ /* 0x000fe20003f06070 */
[----:B------:R1:W4:Y:S03]  /*19e10*/  LDL.LU.S16 R216, [R1+0xc4] ;  /* 0x0000c40001d87983 */ /* 0x0003260000300600 */
[----:B------:R-:W-:-:S02]  /*19e20*/  LOP3.LUT R0, R3, R155, R8, 0x96, !PT ;  /* 0x0000009b03007212 */ /* 0x000fc400078e9608 */
[C---:B------:R-:W-:Y:S02]  /*19e30*/  LOP3.LUT R7, R2.reuse, 0xffff, RZ, 0xc0, !PT ;  /* 0x0000ffff02077812 */ /* 0x040fe400078ec0ff */
[----:B------:R-:W-:Y:S02]  /*19e40*/  LOP3.LUT R4, R2, 0xff, RZ, 0xc0, !PT ;  /* 0x000000ff02047812 */ /* 0x000fe400078ec0ff */
[--C-:B------:R-:W-:Y:S02]  /*19e50*/  SHF.R.U32.HI R6, RZ, 0x10, R2.reuse ;  /* 0x00000010ff067819 */ /* 0x100fe40000011602 */
[----:B------:R-:W-:Y:S02]  /*19e60*/  SHF.R.U32.HI R3, RZ, 0x18, R2 ;  /* 0x00000018ff037819 */ /* 0x000fe40000011602 */
[----:B------:R-:W-:Y:S01]  /*19e70*/  SHF.R.U32.HI R2, RZ, 0x8, R11 ;  /* 0x00000008ff027819 */ /* 0x000fe2000001160b */
[----:B---3--:R-:W-:-:S05]  /*19e80*/  @!P3 HADD2 R12, -R64.H0_H0, -RZ.H0_H0 ;  /* 0xa00000ff400cb230 */ /* 0x008fca0000000900 */
[----:B------:R-:W-:Y:S02]  /*19e90*/  PRMT R11, R12, 0x7610, R11 ;  /* 0x000076100c0b7816 */ /* 0x000fe4000000000b */
[----:B------:R3:W1:Y:S01]  /*19ea0*/  MUFU.EX2 R12, R173 ;  /* 0x000000ad000c7308 */ /* 0x0006620000000800 */
[----:B------:R-:W-:Y:S01]  /*19eb0*/  @!P5 HADD2 R207, -R62.H0_H0, -RZ.H0_H0 ;  /* 0xa00000ff3ecfd230 */ /* 0x000fe20000000900 */
[----:B---3--:R-:W-:Y:S02]  /*19ec0*/  PRMT R173, R62, 0x5410, R64 ;  /* 0x000054103ead7816 */ /* 0x008fe40000000040 */
[----:B------:R-:W-:Y:S02]  /*19ed0*/  @!P3 PRMT R64, R11, 0x5410, RZ ;  /* 0x000054100b40b816 */ /* 0x000fe400000000ff */
[----:B------:R-:W-:Y:S02]  /*19ee0*/  ISETP.GE.U32.AND P3, PT, R193, R4, PT ;  /* 0x00000004c100720c */ /* 0x000fe40003f66070 */
[----:B------:R-:W-:Y:S01]  /*19ef0*/  PRMT R4, R207, 0x7610, R4 ;  /* 0x00007610cf047816 */ /* 0x000fe20000000004 */
[----:B------:R-:W-:-:S02]  /*19f00*/  IMAD.MOV.U32 R207, RZ, RZ, R171 ;  /* 0x000000ffffcf7224 */ /* 0x000fc400078e00ab */
[----:B------:R3:W3:Y:S01]  /*19f10*/  LDL.LU.S16 R171, [R1+0xc8] ;  /* 0x0000c80001ab7983 */ /* 0x0006e20000300600 */
[----:B------:R1:W3:Y:S03]  /*19f20*/  MUFU.EX2 R11, R204 ;  /* 0x000000cc000b7308 */ /* 0x0002e60000000800 */
[----:B-1----:R1:W4:Y:S01]  /*19f30*/  LDL.LU.S16 R204, [R1+0xcc] ;  /* 0x0000cc0001cc7983 */ /* 0x0023220000300600 */
[C---:B------:R-:W-:Y:S02]  /*19f40*/  PRMT R60, R44.reuse, 0x7610, R60 ;  /* 0x000076102c3c7816 */ /* 0x040fe4000000003c */
[----:B------:R-:W-:Y:S02]  /*19f50*/  PRMT R61, R44, 0x7632, R61 ;  /* 0x000076322c3d7816 */ /* 0x000fe4000000003d */
[C---:B------:R-:W-:Y:S02]  /*19f60*/  PRMT R68, R37.reuse, 0x7610, R68 ;  /* 0x0000761025447816 */ /* 0x040fe40000000044 */
[----:B------:R-:W-:Y:S01]  /*19f70*/  PRMT R65, R37, 0x7632, R65 ;  /* 0x0000763225417816 */ /* 0x000fe20000000041 */
[----:B------:R-:W-:-:S02]  /*19f80*/  IMAD.MOV.U32 R221, RZ, RZ, R58 ;  /* 0x000000ffffdd7224 */ /* 0x000fc400078e003a */
[----:B------:R-:W-:Y:S02]  /*19f90*/  IMAD.MOV.U32 R238, RZ, RZ, R207 ;  /* 0x000000ffffee7224 */ /* 0x000fe400078e00cf */
[----:B------:R-:W-:Y:S02]  /*19fa0*/  IMAD.MOV.U32 R234, RZ, RZ, R202 ;  /* 0x000000ffffea7224 */ /* 0x000fe400078e00ca */
[----:B--2---:R-:W-:-:S05]  /*19fb0*/  @!P1 HADD2 R172, -R60.H0_H0, -RZ.H0_H0 ;  /* 0xa00000ff3cac9230 */ /* 0x004fca0000000900 */
[----:B------:R-:W-:Y:S02]  /*19fc0*/  PRMT R185, R172, 0x7610, R185 ;  /* 0x00007610acb97816 */ /* 0x000fe400000000b9 */
[----:B------:R-:W-:Y:S02]  /*19fd0*/  PRMT R172, R60, 0x5410, R61 ;  /* 0x000054103cac7816 */ /* 0x000fe4000000003d */
[----:B------:R-:W-:Y:S02]  /*19fe0*/  @!P1 PRMT R60, R185, 0x5410, RZ ;  /* 0x00005410b93c9816 */ /* 0x000fe400000000ff */
[----:B------:R1:W2:Y:S01]  /*19ff0*/  LDL.LU.S16 R185, [R1+0xd0] ;  /* 0x0000d00001b97983 */ /* 0x0002a20000300600 */
[----:B---3--:R-:W-:-:S05]  /*1a000*/  @!P0 HADD2 R171, -R68.H0_H0, -RZ.H0_H0 ;  /* 0xa00000ff44ab8230 */ /* 0x008fca0000000900 */
[----:B------:R-:W-:Y:S02]  /*1a010*/  PRMT R213, R171, 0x7610, R213 ;  /* 0x00007610abd57816 */ /* 0x000fe400000000d5 */
[----:B------:R-:W-:Y:S02]  /*1a020*/  PRMT R171, R68, 0x5410, R65 ;  /* 0x0000541044ab7816 */ /* 0x000fe40000000041 */
[----:B------:R-:W-:Y:S02]  /*1a030*/  @!P0 PRMT R68, R213, 0x5410, RZ ;  /* 0x00005410d5448816 */ /* 0x000fe400000000ff */
[----:B------:R1:W3:Y:S01]  /*1a040*/  LDL.LU.S16 R213, [R1+0xd8] ;  /* 0x0000d80001d57983 */ /* 0x0002e20000300600 */
[----:B------:R-:W-:-:S03]  /*1a050*/  ISETP.GE.U32.AND P0, PT, R193, R3, PT ;  /* 0x00000003c100720c */ /* 0x000fc60003f06070 */
[----:B------:R1:W3:Y:S01]  /*1a060*/  LDL.LU.S16 R58, [R1+0xe4] ;  /* 0x0000e400013a7983 */ /* 0x0002e20000300600 */
[----:B----4-:R-:W-:-:S05]  /*1a070*/  @!P2 HADD2 R204, -R65.H0_H0, -RZ.H0_H0 ;  /* 0xa00000ff41cca230 */ /* 0x010fca0000000900 */
[----:B------:R-:W-:Y:S01]  /*1a080*/  PRMT R3, R204, 0x7610, R3 ;  /* 0x00007610cc037816 */ /* 0x000fe20000000003 */
[----:B------:R-:W-:Y:S02]  /*1a090*/  IMAD.MOV.U32 R204, RZ, RZ, R178 ;  /* 0x000000ffffcc7224 */ /* 0x000fe400078e00b2 */
[----:B------:R1:W4:Y:S01]  /*1a0a0*/  LDL.LU.S16 R178, [R1+0xec] ;  /* 0x0000ec0001b27983 */ /* 0x0003220000300600 */
[----:B------:R-:W-:-:S03]  /*1a0b0*/  @!P2 PRMT R65, R3, 0x5410, RZ ;  /* 0x000054100341a816 */ /* 0x000fc600000000ff */
[----:B------:R1:W4:Y:S01]  /*1a0c0*/  LDL.LU.S16 R207, [R1+0xf0] ;  /* 0x0000f00001cf7983 */ /* 0x0003220000300600 */
[----:B------:R1:W-:Y:S03]  /*1a0d0*/  MUFU.EX2 R3, R177 ;  /* 0x000000b100037308 */ /* 0x0003e60000000800 */
[----:B------:R2:W4:Y:S04]  /*1a0e0*/  LDL.LU.S16 R202, [R1+0xf4] ;  /* 0x0000f40001ca7983 */ /* 0x0005280000300600 */
[----:B-1----:R1:W4:Y:S01]  /*1a0f0*/  LDL.LU.S16 R177, [R1+0xfc] ;  /* 0x0000fc0001b17983 */ /* 0x0023220000300600 */
[----:B------:R-:W-:-:S04]  /*1a100*/  LOP3.LUT R2, R2, 0xffff, RZ, 0xc0, !PT ;  /* 0x0000ffff02027812 */ /* 0x000fc800078ec0ff */
[----:B------:R-:W-:Y:S02]  /*1a110*/  ISETP.GE.U32.AND P4, PT, R193, R2, PT ;  /* 0x00000002c100720c */ /* 0x000fe40003f86070 */
[----:B------:R-:W-:-:S04]  /*1a120*/  SHF.R.U32.HI R2, RZ, 0x10, R0 ;  /* 0x00000010ff027819 */ /* 0x000fc80000011600 */
[----:B------:R-:W-:Y:S02]  /*1a130*/  LOP3.LUT R2, R2, 0xff, RZ, 0xc0, !PT ;  /* 0x000000ff02027812 */ /* 0x000fe400078ec0ff */
[----:B------:R-:W-:Y:S02]  /*1a140*/  @!P5 PRMT R62, R4, 0x5410, RZ ;  /* 0x00005410043ed816 */ /* 0x000fe400000000ff */
[----:B------:R-:W-:Y:S01]  /*1a150*/  ISETP.GE.U32.AND P5, PT, R193, R2, PT ;  /* 0x00000002c100720c */ /* 0x000fe20003fa6070 */
[----:B------:R-:W-:-:S04]  /*1a160*/  FADD.FTZ R2, R12, R5 ;  /* 0x000000050c027221 */ /* 0x000fc80000010000 */
[----:B------:R-:W-:Y:S01]  /*1a170*/  FADD.FTZ R4, R11, R2 ;  /* 0x000000020b047221 */ /* 0x000fe20000010000 */
[----:B------:R-:W-:-:S04]  /*1a180*/  LOP3.LUT R2, R0, 0xff, RZ, 0xc0, !PT ;  /* 0x000000ff00027812 */ /* 0x000fc800078ec0ff */
[----:B------:R-:W-:Y:S01]  /*1a190*/  ISETP.GE.U32.AND P1, PT, R193, R2, PT ;  /* 0x00000002c100720c */ /* 0x000fe20003f26070 */
[----:B------:R-:W-:Y:S01]  /*1a1a0*/  @!P4 HADD2 R216, -R61.H0_H0, -RZ.H0_H0 ;  /* 0xa00000ff3dd8c230 */ /* 0x000fe20000000900 */
[C---:B------:R-:W-:Y:S02]  /*1a1b0*/  PRMT R76, R39.reuse, 0x7610, R76 ;  /* 0x00007610274c7816 */ /* 0x040fe4000000004c */
[----:B------:R-:W-:Y:S02]  /*1a1c0*/  SHF.R.U32.HI R2, RZ, 0x18, R0 ;  /* 0x00000018ff027819 */ /* 0x000fe40000011600 */
[----:B------:R-:W-:Y:S02]  /*1a1d0*/  PRMT R214, R216, 0x7610, R214 ;  /* 0x00007610d8d67816 */ /* 0x000fe400000000d6 */
[----:B------:R-:W-:Y:S02]  /*1a1e0*/  PRMT R75, R39, 0x7632, R75 ;  /* 0x00007632274b7816 */ /* 0x000fe4000000004b */
[----:B------:R-:W-:-:S02]  /*1a1f0*/  @!P4 PRMT R61, R214, 0x5410, RZ ;  /* 0x00005410d63dc816 */ /* 0x000fc400000000ff */
[----:B------:R-:W-:Y:S02]  /*1a200*/  ISETP.GE.U32.AND P4, PT, R193, R2, PT ;  /* 0x00000002c100720c */ /* 0x000fe40003f86070 */
[----:B------:R-:W-:-:S04]  /*1a210*/  LOP3.LUT R0, R0, 0xffff, RZ, 0xc0, !PT ;  /* 0x0000ffff00007812 */ /* 0x000fc800078ec0ff */
[----:B------:R-:W-:-:S04]  /*1a220*/  SHF.R.U32.HI R0, RZ, 0x8, R0 ;  /* 0x00000008ff007819 */ /* 0x000fc80000011600 */
[----:B------:R-:W-:-:S04]  /*1a230*/  LOP3.LUT R0, R0, 0xffff, RZ, 0xc0, !PT ;  /* 0x0000ffff00007812 */ /* 0x000fc800078ec0ff */
[----:B------:R-:W-:Y:S02]  /*1a240*/  ISETP.GE.U32.AND P2, PT, R193, R0, PT ;  /* 0x00000000c100720c */ /* 0x000fe40003f46070 */
[----:B------:R-:W-:Y:S02]  /*1a250*/  LOP3.LUT R0, R6, 0xff, RZ, 0xc0, !PT ;  /* 0x000000ff06007812 */ /* 0x000fe400078ec0ff */
[----:B------:R-:W-:Y:S02]  /*1a260*/  PRMT R74, R40, 0x7610, R74 ;  /* 0x00007610284a7816 */ /* 0x000fe4000000004a */
[C---:B------:R-:W-:Y:S02]  /*1a270*/  PRMT R69, R41.reuse, 0x7632, R69 ;  /* 0x0000763229457816 */ /* 0x040fe40000000045 */
[----:B------:R-:W-:Y:S02]  /*1a280*/  PRMT R70, R41, 0x7610, R70 ;  /* 0x0000761029467816 */ /* 0x000fe40000000046 */
[----:B------:R-:W-:-:S02]  /*1a290*/  PRMT R72, R23, 0x7610, R72 ;  /* 0x0000761017487816 */ /* 0x000fc40000000048 */
[----:B------:R-:W-:Y:S01]  /*1a2a0*/  F2FP.F16.F32.PACK_AB R15, R11, R12 ;  /* 0x0000000c0b0f723e */ /* 0x000fe200000000ff */
[----:B------:R-:W-:Y:S02]  /*1a2b0*/  IMAD.MOV.U32 R216, RZ, RZ, R203 ;  /* 0x000000ffffd87224 */ /* 0x000fe400078e00cb */
[----:B------:R-:W-:Y:S02]  /*1a2c0*/  IMAD.MOV.U32 R214, RZ, RZ, R245 ;  /* 0x000000ffffd67224 */ /* 0x000fe400078e00f5 */
[----:B--2---:R-:W-:-:S05]  /*1a2d0*/  @!P1 HADD2 R185, -R76.H0_H0, -RZ.H0_H0 ;  /* 0xa00000ff4cb99230 */ /* 0x004fca0000000900 */
[----:B------:R-:W-:Y:S02]  /*1a2e0*/  PRMT R2, R185, 0x7610, R2 ;  /* 0x00007610b9027816 */ /* 0x000fe40000000002 */
[----:B------:R-:W-:Y:S02]  /*1a2f0*/  PRMT R185, R76, 0x5410, R75 ;  /* 0x000054104cb97816 */ /* 0x000fe4000000004b */
[----:B------:R-:W-:Y:S02]  /*1a300*/  @!P1 PRMT R76, R2, 0x5410, RZ ;  /* 0x00005410024c9816 */ /* 0x000fe400000000ff */
[----:B------:R2:W1:Y:S02]  /*1a310*/  MUFU.EX2 R2, R176 ;  /* 0x000000b000027308 */ /* 0x0004640000000800 */
[----:B--2---:R2:W2:Y:S01]  /*1a320*/  LDL.LU.S16 R176, [R1+0xf8] ;  /* 0x0000f80001b07983 */ /* 0x0044a20000300600 */
[----:B------:R-:W-:Y:S02]  /*1a330*/  ISETP.GE.U32.AND P1, PT, R193, R0, PT ;  /* 0x00000000c100720c */ /* 0x000fe40003f26070 */
[----:B------:R-:W-:Y:S01]  /*1a340*/  SHF.R.U32.HI R0, RZ, 0x8, R7 ;  /* 0x00000008ff007819 */ /* 0x000fe20000011607 */
[----:B------:R-:W2:Y:S03]  /*1a350*/  LDL R203, [R1+0x80] ;  /* 0x0000800001cb7983 */ /* 0x000ea60000100800 */
[----:B------:R-:W-:Y:S01]  /*1a360*/  LOP3.LUT R0, R0, 0xffff, RZ, 0xc0, !PT ;  /* 0x0000ffff00007812 */ /* 0x000fe200078ec0ff */
[----:B------:R-:W2:Y:S01]  /*1a370*/  LDL R245, [R1+0x74] ;  /* 0x0000740001f57983 */ /* 0x000ea20000100800 */
[----:B-1----:R-:W-:Y:S01]  /*1a380*/  F2FP.F16.F32.PACK_AB R14, R2, R3 ;  /* 0x00000003020e723e */ /* 0x002fe200000000ff */
[----:B---3--:R-:W-:-:S05]  /*1a390*/  @!P2 HADD2 R213, -R75.H0_H0, -RZ.H0_H0 ;  /* 0xa00000ff4bd5a230 */ /* 0x008fca0000000900 */
[----:B------:R-:W-:-:S04]  /*1a3a0*/  PRMT R6, R213, 0x7610, R6 ;  /* 0x00007610d5067816 */ /* 0x000fc80000000006 */
[----:B------:R-:W-:Y:S02]  /*1a3b0*/  @!P2 PRMT R75, R6, 0x5410, RZ ;  /* 0x00005410064ba816 */ /* 0x000fe400000000ff */
[----:B------:R-:W-:Y:S01]  /*1a3c0*/  ISETP.GE.U32.AND P2, PT, R193, R0, PT ;  /* 0x00000000c100720c */ /* 0x000fe20003f46070 */
[----:B------:R-:W-:Y:S02]  /*1a3d0*/  @!P5 HADD2 R58, -R74.H0_H0, -RZ.H0_H0 ;  /* 0xa00000ff4a3ad230 */ /* 0x000fe40000000900 */
[----:B------:R-:W-:Y:S01]  /*1a3e0*/  FADD.FTZ R0, R3, R9 ;  /* 0x0000000903007221 */ /* 0x000fe20000010000 */
[----:B----4-:R-:W-:-:S09]  /*1a3f0*/  @!P3 HADD2 R207, -R70.H0_H0, -RZ.H0_H0 ;  /* 0xa00000ff46cfb230 */ /* 0x010fd20000000900 */
[----:B------:R-:W-:Y:S01]  /*1a400*/  @!P2 HADD2 R202, -R69.H0_H0, -RZ.H0_H0 ;  /* 0xa00000ff45caa230 */ /* 0x000fe20000000900 */
[----:B------:R-:W-:Y:S01]  /*1a410*/  PRMT R5, R58, 0x7610, R5 ;  /* 0x000076103a057816 */ /* 0x000fe20000000005 */
[----:B------:R-:W-:Y:S01]  /*1a420*/  FADD.FTZ R58, R2, R0 ;  /* 0x00000000023a7221 */ /* 0x000fe20000010000 */
[----:B------:R-:W-:Y:S02]  /*1a430*/  PRMT R13, R207, 0x7610, R13 ;  /* 0x00007610cf0d7816 */ /* 0x000fe4000000000d */
[----:B------:R-:W-:Y:S01]  /*1a440*/  PRMT R12, R202, 0x7610, R12 ;  /* 0x00007610ca0c7816 */ /* 0x000fe2000000000c */
[----:B------:R1:W-:Y:S01]  /*1a450*/  MUFU.EX2 R2, R234 ;  /* 0x000000ea00027308 */ /* 0x0003e20000000800 */
[----:B------:R-:W-:Y:S02]  /*1a460*/  IMAD.MOV.U32 R202, RZ, RZ, R200 ;  /* 0x000000ffffca7224 */ /* 0x000fe400078e00c8 */
[----:B------:R-:W-:-:S05]  /*1a470*/  @!P1 HADD2 R177, -R72.H0_H0, -RZ.H0_H0 ;  /* 0xa00000ff48b19230 */ /* 0x000fca0000000900 */
[----:B------:R3:W-:Y:S01]  /*1a480*/  MUFU.EX2 R3, R204 ;  /* 0x000000cc00037308 */ /* 0x0007e20000000800 */
[----:B------:R-:W-:Y:S02]  /*1a490*/  IMAD.MOV.U32 R207, RZ, RZ, R189 ;  /* 0x000000ffffcf7224 */ /* 0x000fe400078e00bd */
[----:B------:R-:W-:Y:S01]  /*1a4a0*/  IMAD.MOV.U32 R213, RZ, RZ, R226 ;  /* 0x000000ffffd57224 */ /* 0x000fe200078e00e2 */
[----:B------:R-:W-:Y:S01]  /*1a4b0*/  PRMT R9, R177, 0x7610, R9 ;  /* 0x00007610b1097816 */ /* 0x000fe20000000009 */
[----:B------:R-:W-:Y:S01]  /*1a4c0*/  IMAD.MOV.U32 R200, RZ, RZ, R187 ;  /* 0x000000ffffc87224 */ /* 0x000fe200078e00bb */
[----:B------:R-:W-:Y:S01]  /*1a4d0*/  PRMT R177, R70, 0x5410, R69 ;  /* 0x0000541046b17816 */ /* 0x000fe20000000045 */
[----:B------:R-:W-:Y:S01]  /*1a4e0*/  IMAD.MOV.U32 R189, RZ, RZ, R181 ;  /* 0x000000ffffbd7224 */ /* 0x000fe200078e00b5 */
[----:B------:R4:W4:Y:S01]  /*1a4f0*/  MUFU.EX2 R6, R238 ;  /* 0x000000ee00067308 */ /* 0x0009220000000800 */
[----:B-1----:R-:W-:Y:S01]  /*1a500*/  IMAD.MOV.U32 R234, RZ, RZ, R194 ;  /* 0x000000ffffea7224 */ /* 0x002fe200078e00c2 */
[----:B------:R-:W-:Y:S01]  /*1a510*/  @!P2 PRMT R69, R12, 0x5410, RZ ;  /* 0x000054100c45a816 */ /* 0x000fe200000000ff */
[----:B------:R-:W-:Y:S01]  /*1a520*/  IMAD.MOV.U32 R194, RZ, RZ, R223 ;  /* 0x000000ffffc27224 */ /* 0x000fe200078e00df */
[----:B------:R-:W2:Y:S04]  /*1a530*/  LDL R226, [R1+0x60] ;  /* 0x0000600001e27983 */ /* 0x000ea80000100800 */
[----:B------:R-:W2:Y:S01]  /*1a540*/  LDL R223, [R1+0x70] ;  /* 0x0000700001df7983 */ /* 0x000ea20000100800 */
[----:B---3--:R-:W-:-:S03]  /*1a550*/  IMAD.MOV.U32 R204, RZ, RZ, R190 ;  /* 0x000000ffffcc7224 */ /* 0x008fc600078e00be */
[----:B------:R-:W3:Y:S04]  /*1a560*/  LDL R187, [R1+0x64] ;  /* 0x0000640001bb7983 */ /* 0x000ee80000100800 */
[----:B------:R-:W3:Y:S04]  /*1a570*/  LDL R190, [R1+0x50] ;  /* 0x0000500001be7983 */ /* 0x000ee80000100800 */
[----:B----4-:R-:W4:Y:S04]  /*1a580*/  LDL R238, [R1+0x84] ;  /* 0x0000840001ee7983 */ /* 0x010f280000100800 */
[----:B------:R-:W4:Y:S04]  /*1a590*/  LDL R181, [R1+0x54] ;  /* 0x0000540001b57983 */ /* 0x000f280000100800 */
[----:B------:R1:W4:Y:S01]  /*1a5a0*/  LDL.LU.S16 R12, [R1+0x50] ;  /* 0x00005000010c7983 */ /* 0x0003220000300600 */
[----:B------:R-:W-:-:S05]  /*1a5b0*/  PRMT R73, R40, 0x7632, R73 ;  /* 0x0000763228497816 */ /* 0x000fca0000000049 */
[----:B------:R-:W-:-:S05]  /*1a5c0*/  @!P4 HADD2 R178, -R73.H0_H0, -RZ.H0_H0 ;  /* 0xa00000ff49b2c230 */ /* 0x000fca0000000900 */
[----:B------:R-:W-:Y:S02]  /*1a5d0*/  PRMT R0, R178, 0x7610, R0 ;  /* 0x00007610b2007816 */ /* 0x000fe40000000000 */
[----:B------:R-:W-:Y:S02]  /*1a5e0*/  PRMT R178, R74, 0x5410, R73 ;  /* 0x000054104ab27816 */ /* 0x000fe40000000049 */
[----:B------:R-:W-:Y:S02]  /*1a5f0*/  @!P5 PRMT R74, R5, 0x5410, RZ ;  /* 0x00005410054ad816 */ /* 0x000fe400000000ff */
[----:B------:R-:W1:Y:S01]  /*1a600*/  MUFU.EX2 R5, R221 ;  /* 0x000000dd00057308 */ /* 0x000e620000000800 */
[----:B------:R-:W-:Y:S01]  /*1a610*/  @!P4 PRMT R73, R0, 0x5410, RZ ;  /* 0x000054100049c816 */ /* 0x000fe200000000ff */
[----:B------:R-:W-:-:S04]  /*1a620*/  FADD.FTZ R0, R6, R4 ;  /* 0x0000000406007221 */ /* 0x000fc80000010000 */
[C---:B------:R-:W-:Y:S01]  /*1a630*/  FADD.FTZ R0, R2.reuse, R0 ;  /* 0x0000000002007221 */ /* 0x040fe20000010000 */
[----:B------:R-:W-:Y:S02]  /*1a640*/  LOP3.LUT R8, R21, R225, R248, 0x96, !PT ;  /* 0x000000e115087212 */ /* 0x000fe400078e96f8 */
[----:B------:R-:W-:Y:S02]  /*1a650*/  PRMT R71, R23, 0x7632, R71 ;  /* 0x0000763217477816 */ /* 0x000fe40000000047 */
[----:B------:R-:W-:Y:S01]  /*1a660*/  F2FP.F16.F32.PACK_AB R37, R2, R6 ;  /* 0x000000060225723e */ /* 0x000fe200000000ff */
[----:B-1----:R-:W-:Y:S01]  /*1a670*/  FADD.FTZ R0, R5, R0 ;  /* 0x0000000005007221 */ /* 0x002fe20000010000 */
[----:B------:R-:W-:Y:S01]  /*1a680*/  IMAD.MOV.U32 R221, RZ, RZ, R186 ;  /* 0x000000ffffdd7224 */ /* 0x000fe200078e00ba */
[C---:B------:R-:W-:Y:S02]  /*1a690*/  F2FP.F16.F32.PACK_AB R162, R3.reuse, R5 ;  /* 0x0000000503a2723e */ /* 0x040fe400000000ff */
[----:B------:R-:W-:Y:S01]  /*1a6a0*/  FADD.FTZ R186, R3, R0 ;  /* 0x0000000003ba7221 */ /* 0x000fe20000010000 */
[----:B------:R-:W-:Y:S01]  /*1a6b0*/  IMAD.WIDE.U32 R2, R8, -0x2daee0ad, RZ ;  /* 0xd2511f5308027825 */ /* 0x000fe200078e00ff */
[----:B------:R-:W-:-:S04]  /*1a6c0*/  LOP3.LUT R10, R197, R224, R20, 0x96, !PT ;  /* 0x000000e0c50a7212 */ /* 0x000fc800078e9614 */
[----:B------:R-:W-:-:S05]  /*1a6d0*/  LOP3.LUT R0, R3, R232, R246, 0x96, !PT ;  /* 0x000000e803007212 */ /* 0x000fca00078e96f6 */
[----:B------:R-:W-:-:S05]  /*1a6e0*/  IMAD.WIDE.U32 R4, R0, -0x326172a9, RZ ;  /* 0xcd9e8d5700047825 */ /* 0x000fca00078e00ff */
[----:B------:R-:W-:Y:S02]  /*1a6f0*/  LOP3.LUT R3, R5, R219, R196, 0x96, !PT ;  /* 0x000000db05037212 */ /* 0x000fe400078e96c4 */
[----:B------:R-:W-:Y:S02]  /*1a700*/  PRMT R49, R33, 0x7610, R49 ;  /* 0x0000761021317816 */ /* 0x000fe40000000031 */
[----:B------:R-:W-:Y:S02]  /*1a710*/  @!P3 PRMT R70, R13, 0x5410, RZ ;  /* 0x000054100d46b816 */ /* 0x000fe400000000ff */
[----:B------:R1:W4:Y:S01]  /*1a720*/  LDL.LU.S16 R13, [R1+0x54] ;  /* 0x00005400010d7983 */ /* 0x0003220000300600 */
[----:B------:R-:W-:Y:S01]  /*1a730*/  PRMT R48, R33, 0x7632, R48 ;  /* 0x0000763221307816 */ /* 0x000fe20000000030 */
[----:B--2---:R-:W-:-:S05]  /*1a740*/  @!P0 HADD2 R176, -R71.H0_H0, -RZ.H0_H0 ;  /* 0xa00000ff47b08230 */ /* 0x004fca0000000900 */
[----:B------:R-:W-:Y:S02]  /*1a750*/  PRMT R7, R176, 0x7610, R7 ;  /* 0x00007610b0077816 */ /* 0x000fe40000000007 */
[----:B------:R-:W-:Y:S02]  /*1a760*/  PRMT R176, R72, 0x5410, R71 ;  /* 0x0000541048b07816 */ /* 0x000fe40000000047 */
[----:B------:R-:W-:Y:S01]  /*1a770*/  @!P0 PRMT R71, R7, 0x5410, RZ ;  /* 0x0000541007478816 */ /* 0x000fe200000000ff */
[----:B------:R-:W-:-:S05]  /*1a780*/  IMAD.WIDE.U32 R6, R10, -0x2daee0ad, RZ ;  /* 0xd2511f530a067825 */ /* 0x000fca00078e00ff */
[----:B------:R-:W-:Y:S01]  /*1a790*/  LOP3.LUT R0, R7, R241, R2, 0x96, !PT ;  /* 0x000000f107007212 */ /* 0x000fe200078e9602 */
[----:B------:R-:W-:-:S05]  /*1a7a0*/  IMAD.WIDE.U32 R2, R3, -0x2daee0ad, RZ ;  /* 0xd2511f5303027825 */ /* 0x000fca00078e00ff */
[----:B------:R-:W-:Y:S01]  /*1a7b0*/  LOP3.LUT R3, R3, R239, R6, 0x96, !PT ;  /* 0x000000ef03037212 */ /* 0x000fe200078e9606 */
[----:B------:R-:W-:Y:S01]  /*1a7c0*/  IMAD.WIDE.U32 R6, R0, -0x326172a9, RZ ;  /* 0xcd9e8d5700067825 */ /* 0x000fe200078e00ff */
[----:B------:R-:W-:-:S04]  /*1a7d0*/  @!P1 PRMT R72, R9, 0x5410, RZ ;  /* 0x0000541009489816 */ /* 0x000fc800000000ff */
[----:B------:R-:W-:-:S05]  /*1a7e0*/  LOP3.LUT R0, R7, R237, R4, 0x96, !PT ;  /* 0x000000ed07007212 */ /* 0x000fca00078e9604 */
[----:B------:R-:W-:-:S05]  /*1a7f0*/  IMAD.WIDE.U32 R8, R0, -0x2daee0ad, RZ ;  /* 0xd2511f5300087825 */ /* 0x000fca00078e00ff */
        /* <DEDUP_REMOVED lines=10> */
[----:B------:R-:W-:-:S04]  /*1a8a0*/  SHF.R.U32.HI R4, RZ, 0x10, R0 ;  /* 0x00000010ff047819 */ /* 0x000fc80000011600 */
[----:B------:R-:W-:-:S04]  /*1a8b0*/  LOP3.LUT R4, R4, 0xff, RZ, 0xc0, !PT ;  /* 0x000000ff04047812 */ /* 0x000fc800078ec0ff */
[----:B------:R-:W-:Y:S01]  /*1a8c0*/  ISETP.GE.U32.AND P0, PT, R193, R4, PT ;  /* 0x00000004c100720c */ /* 0x000fe20003f06070 */
[----:B---3--:R-:W-:Y:S01]  /*1a8d0*/  FMUL.FTZ R252, R190, R159 ;  /* 0x0000009fbefc7220 */ /* 0x008fe20000410000 */
[----:B------:R-:W-:Y:S01]  /*1a8e0*/  PRMT R190, R49, 0x5410, R48 ;  /* 0x0000541031be7816 */ /* 0x000fe20000000030 */
[----:B----4-:R-:W-:-:S05]  /*1a8f0*/  @!P5 HADD2 R12, -R49.H0_H0, -RZ.H0_H0 ;  /* 0xa00000ff310cd230 */ /* 0x010fca0000000900 */
[----:B------:R-:W-:-:S04]  /*1a900*/  PRMT R4, R12, 0x7610, R4 ;  /* 0x000076100c047816 */ /* 0x000fc80000000004 */
[----:B------:R-:W-:Y:S02]  /*1a910*/  @!P5 PRMT R49, R4, 0x5410, RZ ;  /* 0x000054100431d816 */ /* 0x000fe400000000ff */
[----:B------:R1:W2:Y:S04]  /*1a920*/  LDL.LU.S16 R4, [R1+0x60] ;  /* 0x0000600001047983 */ /* 0x0002a80000300600 */
[----:B------:R1:W3:Y:S01]  /*1a930*/  LDL.LU.S16 R12, [R1+0x64] ;  /* 0x00006400010c7983 */ /* 0x0002e20000300600 */
[----:B------:R-:W-:-:S04]  /*1a940*/  SHF.R.U32.HI R0, RZ, 0x18, R0 ;  /* 0x00000018ff007819 */ /* 0x000fc80000011600 */
[C---:B------:R-:W-:Y:S02]  /*1a950*/  ISETP.GE.U32.AND P3, PT, R193.reuse, R0, PT ;  /* 0x00000000c100720c */ /* 0x040fe40003f66070 */
[C---:B------:R-:W-:Y:S02]  /*1a960*/  LOP3.LUT R0, R2.reuse, 0xff, RZ, 0xc0, !PT ;  /* 0x000000ff02007812 */ /* 0x040fe400078ec0ff */
[----:B------:R-:W-:Y:S02]  /*1a970*/  LOP3.LUT R3, R2, 0xffff, RZ, 0xc0, !PT ;  /* 0x0000ffff02037812 */ /* 0x000fe400078ec0ff */
[----:B------:R-:W-:Y:S02]  /*1a980*/  ISETP.GE.U32.AND P1, PT, R193, R0, PT ;  /* 0x00000000c100720c */ /* 0x000fe40003f26070 */
[--C-:B------:R-:W-:Y:S02]  /*1a990*/  SHF.R.U32.HI R0, RZ, 0x18, R2.reuse ;  /* 0x00000018ff007819 */ /* 0x100fe40000011602 */
[----:B------:R-:W-:-:S02]  /*1a9a0*/  SHF.R.U32.HI R2, RZ, 0x10, R2 ;  /* 0x00000010ff027819 */ /* 0x000fc40000011602 */
[----:B------:R-:W-:Y:S02]  /*1a9b0*/  ISETP.GE.U32.AND P4, PT, R193, R0, PT ;  /* 0x00000000c100720c */ /* 0x000fe40003f86070 */
[----:B------:R-:W-:Y:S01]  /*1a9c0*/  LOP3.LUT R2, R2, 0xff, RZ, 0xc0, !PT ;  /* 0x000000ff02027812 */ /* 0x000fe200078ec0ff */
[----:B------:R-:W-:Y:S01]  /*1a9d0*/  FADD.FTZ R0, R47, R38 ;  /* 0x000000262f007221 */ /* 0x000fe20000010000 */
[----:B------:R-:W-:Y:S02]  /*1a9e0*/  PRMT R47, R35, 0x7632, R47 ;  /* 0x00007632232f7816 */ /* 0x000fe4000000002f */
[----:B------:R-:W-:Y:S02]  /*1a9f0*/  ISETP.GE.U32.AND P5, PT, R193, R2, PT ;  /* 0x00000002c100720c */ /* 0x000fe40003fa6070 */
[----:B------:R-:W-:Y:S02]  /*1aa00*/  SHF.R.U32.HI R2, RZ, 0x8, R3 ;  /* 0x00000008ff027819 */ /* 0x000fe40000011603 */
[----:B------:R-:W-:-:S02]  /*1aa10*/  LOP3.LUT R6, R5, R235, R6, 0x96, !PT ;  /* 0x000000eb05067212 */ /* 0x000fc400078e9606 */
[----:B------:R-:W-:Y:S01]  /*1aa20*/  LOP3.LUT R5, R161, R225, R248, 0x96, !PT ;  /* 0x000000e1a1057212 */ /* 0x000fe200078e96f8 */
[----:B------:R-:W-:-:S05]  /*1aa30*/  @!P2 HADD2 R13, -R48.H0_H0, -RZ.H0_H0 ;  /* 0xa00000ff300da230 */ /* 0x000fca0000000900 */
[----:B------:R-:W-:Y:S01]  /*1aa40*/  PRMT R3, R13, 0x7610, R3 ;  /* 0x000076100d037816 */ /* 0x000fe20000000003 */
[----:B------:R-:W-:Y:S01]  /*1aa50*/  FADD.FTZ R13, R46, R0 ;  /* 0x000000002e0d7221 */ /* 0x000fe20000010000 */
[----:B------:R-:W-:Y:S01]  /*1aa60*/  PRMT R46, R35, 0x7610, R46 ;  /* 0x00007610232e7816 */ /* 0x000fe2000000002e */
[----:B------:R-:W-:Y:S02]  /*1aa70*/  IMAD.MOV.U32 R248, RZ, RZ, R200 ;  /* 0x000000fffff87224 */ /* 0x000fe400078e00c8 */
[----:B------:R-:W-:Y:S01]  /*1aa80*/  IMAD.MOV.U32 R200, RZ, RZ, R189 ;  /* 0x000000ffffc87224 */ /* 0x000fe200078e00bd */
[----:B------:R-:W-:Y:S01]  /*1aa90*/  PRMT R189, R46, 0x5410, R47 ;  /* 0x000054102ebd7816 */ /* 0x000fe2000000002f */
[----:B--2---:R-:W-:Y:S02]  /*1aaa0*/  @!P3 HADD2 R4, -R47.H0_H0, -RZ.H0_H0 ;  /* 0xa00000ff2f04b230 */ /* 0x004fe40000000900 */
[----:B---3--:R-:W-:-:S03]  /*1aab0*/  @!P0 HADD2 R12, -R46.H0_H0, -RZ.H0_H0 ;  /* 0xa00000ff2e0c8230 */ /* 0x008fc60000000900 */
[----:B------:R-:W-:Y:S02]  /*1aac0*/  PRMT R188, R4, 0x7610, R188 ;  /* 0x0000761004bc7816 */ /* 0x000fe400000000bc */
[----:B------:R-:W-:Y:S02]  /*1aad0*/  PRMT R9, R12, 0x7610, R9 ;  /* 0x000076100c097816 */ /* 0x000fe40000000009 */
[----:B------:R-:W-:Y:S02]  /*1aae0*/  @!P3 PRMT R47, R188, 0x5410, RZ ;  /* 0x00005410bc2fb816 */ /* 0x000fe400000000ff */
[----:B------:R1:W2:Y:S01]  /*1aaf0*/  LDL.LU.S16 R188, [R1+0x70] ;  /* 0x0000700001bc7983 */ /* 0x0002a20000300600 */
[----:B------:R-:W-:-:S03]  /*1ab00*/  @!P0 PRMT R46, R9, 0x5410, RZ ;  /* 0x00005410092e8816 */ /* 0x000fc600000000ff */
[----:B------:R1:W3:Y:S04]  /*1ab10*/  LDL.LU.S16 R12, [R1+0x74] ;  /* 0x00007400010c7983 */ /* 0x0002e80000300600 */
[----:B------:R1:W4:Y:S01]  /*1ab20*/  LDL.LU.S16 R9, [R1+0x80] ;  /* 0x0000800001097983 */ /* 0x0003220000300600 */
[----:B------:R-:W-:Y:S02]  /*1ab30*/  LOP3.LUT R2, R2, 0xffff, RZ, 0xc0, !PT ;  /* 0x0000ffff02027812 */ /* 0x000fe400078ec0ff */
[----:B------:R-:W-:Y:S02]  /*1ab40*/  @!P2 PRMT R48, R3, 0x5410, RZ ;  /* 0x000054100330a816 */ /* 0x000fe400000000ff */
[----:B------:R-:W-:Y:S02]  /*1ab50*/  ISETP.GE.U32.AND P2, PT, R193, R2, PT ;  /* 0x00000002c100720c */ /* 0x000fe40003f46070 */
[----:B------:R-:W-:-:S02]  /*1ab60*/  PRMT R44, R36, 0x7632, R44 ;  /* 0x00007632242c7816 */ /* 0x000fc4000000002c */
[----:B------:R-:W-:Y:S02]  /*1ab70*/  PRMT R45, R36, 0x7610, R45 ;  /* 0x00007610242d7816 */ /* 0x000fe4000000002d */
[----:B------:R-:W-:Y:S01]  /*1ab80*/  PRMT R43, R31, 0x7610, R43 ;  /* 0x000076101f2b7816 */ /* 0x000fe2000000002b */
[----:B------:R-:W-:-:S04]  /*1ab90*/  IMAD.WIDE.U32 R2, R6, -0x2daee0ad, RZ ;  /* 0xd2511f5306027825 */ /* 0x000fc800078e00ff */
[-C--:B------:R-:W-:Y:S01]  /*1aba0*/  FMUL.FTZ R203, R203, R159.reuse ;  /* 0x0000009fcbcb7220 */ /* 0x080fe20000410000 */
[-C--:B------:R-:W-:Y:S01]  /*1abb0*/  FMUL.FTZ R238, R238, R159.reuse ;  /* 0x0000009feeee7220 */ /* 0x080fe20000410000 */
[-C--:B------:R-:W-:Y:S01]  /*1abc0*/  FMUL.FTZ R223, R223, R159.reuse ;  /* 0x0000009fdfdf7220 */ /* 0x080fe20000410000 */
[-C--:B------:R-:W-:Y:S01]  /*1abd0*/  FMUL.FTZ R245, R245, R159.reuse ;  /* 0x0000009ff5f57220 */ /* 0x080fe20000410000 */
[-C--:B------:R-:W-:Y:S01]  /*1abe0*/  FMUL.FTZ R226, R226, R159.reuse ;  /* 0x0000009fe2e27220 */ /* 0x080fe20000410000 */
[-C--:B------:R-:W-:Y:S01]  /*1abf0*/  FMUL.FTZ R187, R187, R159.reuse ;  /* 0x0000009fbbbb7220 */ /* 0x080fe20000410000 */
[----:B------:R-:W-:Y:S01]  /*1ac00*/  FMUL.FTZ R181, R181, R159 ;  /* 0x0000009fb5b57220 */ /* 0x000fe20000410000 */
[----:B------:R-:W-:Y:S01]  /*1ac10*/  LOP3.LUT R0, R3, R155, R8, 0x96, !PT ;  /* 0x0000009b03007212 */ /* 0x000fe200078e9608 */
[----:B------:R-:W-:Y:S01]  /*1ac20*/  IMAD.MOV.U32 R249, RZ, RZ, R248 ;  /* 0x000000fffff97224 */ /* 0x000fe200078e00f8 */
[----:B------:R-:W-:Y:S01]  /*1ac30*/  PRMT R42, R31, 0x7632, R42 ;  /* 0x000076321f2a7816 */ /* 0x000fe2000000002a */
[----:B------:R-:W-:-:S02]  /*1ac40*/  IMAD.MOV.U32 R248, RZ, RZ, R216 ;  /* 0x000000fffff87224 */ /* 0x000fc400078e00d8 */
[----:B------:R-:W-:Y:S02]  /*1ac50*/  IMAD.MOV.U32 R216, RZ, RZ, R200 ;  /* 0x000000ffffd87224 */ /* 0x000fe400078e00c8 */
[----:B------:R1:W4:Y:S01]  /*1ac60*/  LDL.LU.S16 R200, [R1+0x84] ;  /* 0x0000840001c87983 */ /* 0x0003220000300600 */
[----:B--2---:R-:W-:Y:S02]  /*1ac70*/  @!P1 HADD2 R188, -R45.H0_H0, -RZ.H0_H0 ;  /* 0xa00000ff2dbc9230 */ /* 0x004fe40000000900 */
[----:B---3--:R-:W-:Y:S02]  /*1ac80*/  @!P2 HADD2 R12, -R44.H0_H0, -RZ.H0_H0 ;  /* 0xa00000ff2c0ca230 */ /* 0x008fe40000000900 */
[----:B----4-:R-:W-:-:S03]  /*1ac90*/  @!P5 HADD2 R9, -R43.H0_H0, -RZ.H0_H0 ;  /* 0xa00000ff2b09d230 */ /* 0x010fc60000000900 */
[----:B------:R-:W-:Y:S02]  /*1aca0*/  PRMT R11, R12, 0x7610, R11 ;  /* 0x000076100c0b7816 */ /* 0x000fe4000000000b */
[----:B------:R-:W-:Y:S01]  /*1acb0*/  PRMT R159, R188, 0x7610, R159 ;  /* 0x00007610bc9f7816 */ /* 0x000fe2000000009f */
[----:B------:R1:W2:Y:S01]  /*1acc0*/  LDL.LU.S16 R12, [R1+0x114] ;  /* 0x00011400010c7983 */ /* 0x0002a20000300600 */
[----:B------:R-:W-:Y:S02]  /*1acd0*/  PRMT R8, R9, 0x7610, R8 ;  /* 0x0000761009087816 */ /* 0x000fe40000000008 */
[----:B------:R-:W-:Y:S02]  /*1ace0*/  PRMT R188, R45, 0x5410, R44 ;  /* 0x000054102dbc7816 */ /* 0x000fe4000000002c */
[----:B------:R-:W-:Y:S02]  /*1acf0*/  @!P1 PRMT R45, R159, 0x5410, RZ ;  /* 0x000054109f2d9816 */ /* 0x000fe400000000ff */
[----:B------:R-:W-:-:S02]  /*1ad00*/  @!P2 PRMT R44, R11, 0x5410, RZ ;  /* 0x000054100b2ca816 */ /* 0x000fc400000000ff */
[----:B------:R-:W-:Y:S01]  /*1ad10*/  PRMT R159, R43, 0x5410, R42 ;  /* 0x000054102b9f7816 */ /* 0x000fe2000000002a */
[----:B------:R1:W3:Y:S01]  /*1ad20*/  LDL.LU.S16 R11, [R1+0x110] ;  /* 0x00011000010b7983 */ /* 0x0002e20000300600 */
[----:B------:R-:W-:-:S03]  /*1ad30*/  @!P5 PRMT R43, R8, 0x5410, RZ ;  /* 0x00005410082bd816 */ /* 0x000fc600000000ff */
[----:B------:R1:W4:Y:S04]  /*1ad40*/  LDL.LU.S16 R9, [R1+0x10c] ;  /* 0x00010c0001097983 */ /* 0x0003280000300600 */
[----:B------:R1:W4:Y:S01]  /*1ad50*/  LDL.LU.S16 R8, [R1+0x108] ;  /* 0x0001080001087983 */ /* 0x0003220000300600 */
[----:B------:R-:W-:-:S04]  /*1ad60*/  LOP3.LUT R4, R0, 0xff, RZ, 0xc0, !PT ;  /* 0x000000ff00047812 */ /* 0x000fc800078ec0ff */
[----:B------:R-:W-:Y:S02]  /*1ad70*/  ISETP.GE.U32.AND P3, PT, R193, R4, PT ;  /* 0x00000004c100720c */ /* 0x000fe40003f66070 */
[----:B------:R-:W-:-:S04]  /*1ad80*/  SHF.R.U32.HI R4, RZ, 0x18, R0 ;  /* 0x00000018ff047819 */ /* 0x000fc80000011600 */
[C---:B------:R-:W-:Y:S02]  /*1ad90*/  ISETP.GE.U32.AND P0, PT, R193.reuse, R4, PT ;  /* 0x00000004c100720c */ /* 0x040fe40003f06070 */
[----:B------:R-:W-:Y:S02]  /*1ada0*/  SHF.R.U32.HI R4, RZ, 0x10, R0 ;  /* 0x00000010ff047819 */ /* 0x000fe40000011600 */
[----:B------:R-:W-:Y:S02]  /*1adb0*/  LOP3.LUT R0, R0, 0xffff, RZ, 0xc0, !PT ;  /* 0x0000ffff00007812 */ /* 0x000fe400078ec0ff */
[----:B------:R-:W-:Y:S02]  /*1adc0*/  LOP3.LUT R4, R4, 0xff, RZ, 0xc0, !PT ;  /* 0x000000ff04047812 */ /* 0x000fe400078ec0ff */
[----:B------:R-:W-:Y:S02]  /*1add0*/  SHF.R.U32.HI R0, RZ, 0x8, R0 ;  /* 0x00000008ff007819 */ /* 0x000fe40000011600 */
[----:B------:R-:W-:-:S02]  /*1ade0*/  ISETP.GE.U32.AND P1, PT, R193, R4, PT ;  /* 0x00000004c100720c */ /* 0x000fc40003f26070 */
[----:B------:R-:W-:-:S04]  /*1adf0*/  LOP3.LUT R0, R0, 0xffff, RZ, 0xc0, !PT ;  /* 0x0000ffff00007812 */ /* 0x000fc800078ec0ff */
[----:B------:R-:W-:Y:S02]  /*1ae00*/  ISETP.GE.U32.AND P2, PT, R193, R0, PT ;  /* 0x00000000c100720c */ /* 0x000fe40003f46070 */
[C---:B------:R-:W-:Y:S02]  /*1ae10*/  PRMT R41, R17.reuse, 0x7610, R41 ;  /* 0x0000761011297816 */ /* 0x040fe40000000029 */
[----:B------:R-:W-:Y:S01]  /*1ae20*/  PRMT R40, R17, 0x7632, R40 ;  /* 0x0000763211287816 */ /* 0x000fe20000000028 */
[----:B------:R-:W-:Y:S01]  /*1ae30*/  @!P4 HADD2 R200, -R42.H0_H0, -RZ.H0_H0 ;  /* 0xa00000ff2ac8c230 */ /* 0x000fe20000000900 */
[C---:B------:R-:W-:Y:S02]  /*1ae40*/  PRMT R39, R30.reuse, 0x7610, R39 ;  /* 0x000076101e277816 */ /* 0x040fe40000000027 */
[----:B------:R-:W-:Y:S01]  /*1ae50*/  PRMT R38, R30, 0x7632, R38 ;  /* 0x000076321e267816 */ /* 0x000fe20000000026 */
[----:B------:R-:W-:Y:S01]  /*1ae60*/  IMAD.MOV.U32 R240, RZ, RZ, R249 ;  /* 0x000000fffff07224 */ /* 0x000fe200078e00f9 */
[----:B------:R-:W-:Y:S01]  /*1ae70*/  PRMT R10, R200, 0x7610, R10 ;  /* 0x00007610c80a7816 */ /* 0x000fe2000000000a */
[----:B------:R-:W-:-:S02]  /*1ae80*/  IMAD.MOV.U32 R249, RZ, RZ, R248 ;  /* 0x000000fffff97224 */ /* 0x000fc400078e00f8 */
[----:B------:R-:W-:Y:S02]  /*1ae90*/  IMAD.MOV.U32 R248, RZ, RZ, R234 ;  /* 0x000000fffff87224 */ /* 0x000fe400078e00ea */
[----:B------:R-:W-:Y:S02]  /*1aea0*/  IMAD.MOV.U32 R234, RZ, RZ, R221 ;  /* 0x000000ffffea7224 */ /* 0x000fe400078e00dd */
[----:B------:R-:W-:Y:S01]  /*1aeb0*/  IMAD.MOV.U32 R221, RZ, RZ, R202 ;  /* 0x000000ffffdd7224 */ /* 0x000fe200078e00ca */
[----:B------:R-:W-:Y:S02]  /*1aec0*/  PRMT R202, R41, 0x5410, R40 ;  /* 0x0000541029ca7816 */ /* 0x000fe40000000028 */
[----:B------:R-:W-:Y:S02]  /*1aed0*/  @!P4 PRMT R42, R10, 0x5410, RZ ;  /* 0x000054100a2ac816 */ /* 0x000fe400000000ff */
[----:B------:R-:W-:Y:S02]  /*1aee0*/  SHF.R.U32.HI R10, RZ, 0x18, R2 ;  /* 0x00000018ff0a7819 */ /* 0x000fe40000011602 */
[----:B------:R-:W-:Y:S01]  /*1aef0*/  PRMT R200, R39, 0x5410, R38 ;  /* 0x0000541027c87816 */ /* 0x000fe20000000026 */
[----:B------:R-:W-:-:S02]  /*1af00*/  IMAD.MOV.U32 R247, RZ, RZ, R240 ;  /* 0x000000fffff77224 */ /* 0x000fc400078e00f0 */
[----:B------:R-:W-:Y:S02]  /*1af10*/  IMAD.MOV.U32 R240, RZ, RZ, R214 ;  /* 0x000000fffff07224 */ /* 0x000fe400078e00d6 */
[----:B------:R-:W-:Y:S02]  /*1af20*/  IMAD.MOV.U32 R214, RZ, RZ, R207 ;  /* 0x000000ffffd67224 */ /* 0x000fe400078e00cf */
[----:B------:R-:W-:Y:S02]  /*1af30*/  IMAD.MOV.U32 R207, RZ, RZ, R191 ;  /* 0x000000ffffcf7224 */ /* 0x000fe400078e00bf */
[----:B------:R1:W4:Y:S01]  /*1af40*/  LDL.LU.S16 R191, [R1+0x118] ;  /* 0x0001180001bf7983 */ /* 0x0003220000300600 */
[----:B--2---:R-:W-:-:S05]  /*1af50*/  @!P3 HADD2 R12, -R39.H0_H0, -RZ.H0_H0 ;  /* 0xa00000ff270cb230 */ /* 0x004fca0000000900 */
[----:B------:R-:W-:Y:S01]  /*1af60*/  PRMT R7, R12, 0x7610, R7 ;  /* 0x000076100c077816 */ /* 0x000fe20000000007 */
[----:B---3--:R-:W-:Y:S02]  /*1af70*/  @!P2 HADD2 R11, -R38.H0_H0, -RZ.H0_H0 ;  /* 0xa00000ff260ba230 */ /* 0x008fe40000000900 */
[----:B----4-:R-:W-:Y:S02]  /*1af80*/  @!P1 HADD2 R9, -R41.H0_H0, -RZ.H0_H0 ;  /* 0xa00000ff29099230 */ /* 0x010fe40000000900 */
[----:B------:R-:W-:-:S03]  /*1af90*/  @!P0 HADD2 R8, -R40.H0_H0, -RZ.H0_H0 ;  /* 0xa00000ff28088230 */ /* 0x000fc60000000900 */
[----:B------:R-:W-:Y:S02]  /*1afa0*/  PRMT R4, R9, 0x7610, R4 ;  /* 0x0000761009047816 */ /* 0x000fe40000000004 */
[----:B------:R-:W-:Y:S02]  /*1afb0*/  PRMT R0, R8, 0x7610, R0 ;  /* 0x0000761008007816 */ /* 0x000fe40000000000 */
[----:B------:R-:W-:Y:S02]  /*1afc0*/  PRMT R6, R11, 0x7610, R6 ;  /* 0x000076100b067816 */ /* 0x000fe40000000006 */
[----:B------:R-:W-:Y:S01]  /*1afd0*/  @!P1 PRMT R41, R4, 0x5410, RZ ;  /* 0x0000541004299816 */ /* 0x000fe200000000ff */
[----:B------:R-:W-:Y:S01]  /*1afe0*/  IMAD.WIDE.U32 R4, R5, -0x2daee0ad, RZ ;  /* 0xd2511f5305047825 */ /* 0x000fe200078e00ff */
[----:B------:R-:W-:Y:S02]  /*1aff0*/  @!P0 PRMT R40, R0, 0x5410, RZ ;  /* 0x0000541000288816 */ /* 0x000fe400000000ff */
[----:B------:R-:W-:-:S02]  /*1b000*/  LOP3.LUT R0, R2, 0xff, RZ, 0xc0, !PT ;  /* 0x000000ff02007812 */ /* 0x000fc400078ec0ff */
[----:B------:R-:W-:Y:S02]  /*1b010*/  LOP3.LUT R11, R2, 0xffff, RZ, 0xc0, !PT ;  /* 0x0000ffff020b7812 */ /* 0x000fe400078ec0ff */
[----:B------:R-:W-:Y:S02]  /*1b020*/  SHF.R.U32.HI R12, RZ, 0x10, R2 ;  /* 0x00000010ff0c7819 */ /* 0x000fe40000011602 */
[----:B------:R-:W-:Y:S02]  /*1b030*/  LOP3.LUT R2, R197, R224, R160, 0x96, !PT ;  /* 0x000000e0c5027212 */ /* 0x000fe400078e96a0 */
[----:B------:R-:W-:Y:S02]  /*1b040*/  ISETP.GE.U32.AND P4, PT, R193, R0, PT ;  /* 0x00000000c100720c */ /* 0x000fe40003f86070 */
[----:B------:R-:W-:Y:S01]  /*1b050*/  LOP3.LUT R0, R5, R232, R246, 0x96, !PT ;  /* 0x000000e805007212 */ /* 0x000fe200078e96f6 */
[----:B------:R-:W-:-:S04]  /*1b060*/  IMAD.WIDE.U32 R2, R2, -0x2daee0ad, RZ ;  /* 0xd2511f5302027825 */ /* 0x000fc800078e00ff */
[----:B------:R-:W-:Y:S01]  /*1b070*/  IMAD.WIDE.U32 R8, R0, -0x326172a9, RZ ;  /* 0xcd9e8d5700087825 */ /* 0x000fe200078e00ff */
[----:B------:R-:W-:-:S04]  /*1b080*/  LOP3.LUT R3, R3, R241, R4, 0x96, !PT ;  /* 0x000000f103037212 */ /* 0x000fc800078e9604 */
[----:B------:R-:W-:Y:S01]  /*1b090*/  LOP3.LUT R0, R9, R219, R196, 0x96, !PT ;  /* 0x000000db09007212 */ /* 0x000fe200078e96c4 */
[----:B------:R-:W-:Y:S01]  /*1b0a0*/  IMAD.WIDE.U32 R4, R3, -0x326172a9, RZ ;  /* 0xcd9e8d5703047825 */ /* 0x000fe200078e00ff */
[----:B------:R-:W-:Y:S02]  /*1b0b0*/  @!P3 PRMT R39, R7, 0x5410, RZ ;  /* 0x000054100727b816 */ /* 0x000fe400000000ff */
[----:B------:R-:W-:Y:S01]  /*1b0c0*/  @!P2 PRMT R38, R6, 0x5410, RZ ;  /* 0x000054100626a816 */ /* 0x000fe200000000ff */
[----:B------:R-:W-:Y:S01]  /*1b0d0*/  IMAD.WIDE.U32 R6, R0, -0x2daee0ad, RZ ;  /* 0xd2511f5300067825 */ /* 0x000fe200078e00ff */
[----:B------:R-:W-:-:S05]  /*1b0e0*/  LOP3.LUT R0, R5, R237, R8, 0x96, !PT ;  /* 0x000000ed05007212 */ /* 0x000fca00078e9608 */
[----:B------:R-:W-:Y:S01]  /*1b0f0*/  IMAD.WIDE.U32 R8, R0, -0x2daee0ad, RZ ;  /* 0xd2511f5300087825 */ /* 0x000fe200078e00ff */
[----:B------:R-:W-:-:S04]  /*1b100*/  LOP3.LUT R7, R7, R239, R2, 0x96, !PT ;  /* 0x000000ef07077212 */ /* 0x000fc800078e9602 */
[----:B------:R-:W-:Y:S01]  /*1b110*/  LOP3.LUT R2, R9, R233, R6, 0x96, !PT ;  /* 0x000000e909027212 */ /* 0x000fe200078e9606 */
[----:B------:R-:W-:-:S04]  /*1b120*/  IMAD.WIDE.U32 R6, R7, -0x326172a9, RZ ;  /* 0xcd9e8d5707067825 */ /* 0x000fc800078e00ff */
[----:B------:R-:W-:Y:S01]  /*1b130*/  IMAD.WIDE.U32 R2, R2, -0x326172a9, RZ ;  /* 0xcd9e8d5702027825 */ /* 0x000fe200078e00ff */
[----:B------:R-:W-:Y:S02]  /*1b140*/  LOP3.LUT R7, R7, R235, R4, 0x96, !PT ;  /* 0x000000eb07077212 */ /* 0x000fe400078e9604 */
[----:B------:R-:W-:Y:S01]  /*1b150*/  LOP3.LUT R4, R2, 0xff, RZ, 0xc0, !PT ;  /* 0x000000ff02047812 */ /* 0x000fe200078ec0ff */
[----:B------:R-:W-:Y:S01]  /*1b160*/  FADD.FTZ R9, R184, R13 ;  /* 0x0000000db8097221 */ /* 0x000fe20000010000 */
[----:B------:R-:W-:Y:S01]  /*1b170*/  LOP3.LUT R0, R3, R135, R6, 0x96, !PT ;  /* 0x0000008703007212 */ /* 0x000fe200078e9606 */
[----:B------:R1:W2:Y:S01]  /*1b180*/  LDL.LU.S16 R184, [R1+0x128] ;  /* 0x0001280001b87983 */ /* 0x0002a20000300600 */
[----:B------:R-:W-:Y:S02]  /*1b190*/  ISETP.GE.U32.AND P1, PT, R193, R4, PT ;  /* 0x00000004c100720c */ /* 0x000fe40003f26070 */
[----:B------:R-:W-:Y:S02]  /*1b1a0*/  SHF.R.U32.HI R4, RZ, 0x18, R2 ;  /* 0x00000018ff047819 */ /* 0x000fe40000011602 */
[----:B------:R-:W-:-:S02]  /*1b1b0*/  LOP3.LUT R6, R2, 0xffff, RZ, 0xc0, !PT ;  /* 0x0000ffff02067812 */ /* 0x000fc400078ec0ff */
[----:B------:R-:W-:Y:S02]  /*1b1c0*/  SHF.R.U32.HI R5, RZ, 0x10, R2 ;  /* 0x00000010ff057819 */ /* 0x000fe40000011602 */
[----:B------:R-:W-:Y:S02]  /*1b1d0*/  SHF.R.U32.HI R2, RZ, 0x8, R11 ;  /* 0x00000008ff027819 */ /* 0x000fe4000001160b */
[----:B------:R1:W3:Y:S01]  /*1b1e0*/  LDL.LU.S16 R11, [R1+0x120] ;  /* 0x00012000010b7983 */ /* 0x0002e20000300600 */
[----:B------:R-:W-:Y:S02]  /*1b1f0*/  LOP3.LUT R3, R12, 0xff, RZ, 0xc0, !PT ;  /* 0x000000ff0c037812 */ /* 0x000fe400078ec0ff */
[----:B------:R-:W-:Y:S02]  /*1b200*/  LOP3.LUT R2, R2, 0xffff, RZ, 0xc0, !PT ;  /* 0x0000ffff02027812 */ /* 0x000fe400078ec0ff */
[C---:B------:R-:W-:Y:S02]  /*1b210*/  ISETP.GE.U32.AND P3, PT, R193.reuse, R3, PT ;  /* 0x00000003c100720c */ /* 0x040fe40003f66070 */
[----:B------:R-:W-:-:S02]  /*1b220*/  ISETP.GE.U32.AND P5, PT, R193, R2, PT ;  /* 0x00000002c100720c */ /* 0x000fc40003fa6070 */
[----:B------:R-:W-:Y:S02]  /*1b230*/  LOP3.LUT R2, R0, 0xffff, RZ, 0xc0, !PT ;  /* 0x0000ffff00027812 */ /* 0x000fe400078ec0ff */
[C---:B------:R-:W-:Y:S02]  /*1b240*/  PRMT R36, R32.reuse, 0x7610, R36 ;  /* 0x0000761020247816 */ /* 0x040fe40000000024 */
[----:B------:R-:W-:Y:S02]  /*1b250*/  SHF.R.U32.HI R2, RZ, 0x8, R2 ;  /* 0x00000008ff027819 */ /* 0x000fe40000011602 */
[----:B------:R-:W-:Y:S01]  /*1b260*/  ISETP.GE.U32.AND P0, PT, R193, R10, PT ;  /* 0x0000000ac100720c */ /* 0x000fe20003f06070 */
[----:B------:R-:W-:Y:S01]  /*1b270*/  @!P4 HADD2 R196, -R36.H0_H0, -RZ.H0_H0 ;  /* 0xa00000ff24c4c230 */ /* 0x000fe20000000900 */
[----:B------:R-:W-:Y:S01]  /*1b280*/  PRMT R35, R32, 0x7632, R35 ;  /* 0x0000763220237816 */ /* 0x000fe20000000023 */
[----:B------:R-:W-:Y:S01]  /*1b290*/  IMAD.MOV.U32 R10, RZ, RZ, R194 ;  /* 0x000000ffff0a7224 */ /* 0x000fe200078e00c2 */
[----:B------:R-:W-:Y:S01]  /*1b2a0*/  LOP3.LUT R2, R2, 0xffff, RZ, 0xc0, !PT ;  /* 0x0000ffff02027812 */ /* 0x000fe200078ec0ff */
[----:B------:R-:W-:Y:S01]  /*1b2b0*/  @!P3 HADD2 R191, -R34.H0_H0, -RZ.H0_H0 ;  /* 0xa00000ff22bfb230 */ /* 0x000fe20000000900 */
[----:B------:R-:W-:-:S02]  /*1b2c0*/  PRMT R194, R36, 0x5410, R35 ;  /* 0x0000541024c27816 */ /* 0x000fc40000000023 */
[----:B------:R-:W-:Y:S02]  /*1b2d0*/  @!P4 PRMT R36, R196, 0x5410, RZ ;  /* 0x00005410c424c816 */ /* 0x000fe400000000ff */
[----:B------:R-:W-:Y:S02]  /*1b2e0*/  ISETP.GE.U32.AND P4, PT, R193, R2, PT ;  /* 0x00000002c100720c */ /* 0x000fe40003f86070 */
[C---:B------:R-:W-:Y:S02]  /*1b2f0*/  PRMT R33, R34.reuse, 0x7632, R33 ;  /* 0x0000763222217816 */ /* 0x040fe40000000021 */
[----:B------:R-:W-:Y:S02]  /*1b300*/  PRMT R2, R191, 0x7610, R2 ;  /* 0x00007610bf027816 */ /* 0x000fe40000000002 */
[----:B------:R-:W-:Y:S01]  /*1b310*/  PRMT R191, R34, 0x5410, R33 ;  /* 0x0000541022bf7816 */ /* 0x000fe20000000021 */
[----:B------:R-:W-:Y:S01]  /*1b320*/  @!P0 HADD2 R246, -R33.H0_H0, -RZ.H0_H0 ;  /* 0xa00000ff21f68230 */ /* 0x000fe20000000900 */
[----:B------:R-:W-:-:S02]  /*1b330*/  @!P3 PRMT R34, R2, 0x5410, RZ ;  /* 0x000054100222b816 */ /* 0x000fc400000000ff */
[----:B------:R-:W-:Y:S02]  /*1b340*/  LOP3.LUT R2, R0, 0xff, RZ, 0xc0, !PT ;  /* 0x000000ff00027812 */ /* 0x000fe400078ec0ff */
[----:B------:R-:W-:Y:S01]  /*1b350*/  PRMT R31, R59, 0x7632, R31 ;  /* 0x000076323b1f7816 */ /* 0x000fe2000000001f */
[----:B------:R-:W-:Y:S01]  /*1b360*/  @!P5 HADD2 R197, -R35.H0_H0, -RZ.H0_H0 ;  /* 0xa00000ff23c5d230 */ /* 0x000fe20000000900 */
[----:B------:R-:W-:Y:S02]  /*1b370*/  @!P0 PRMT R33, R246, 0x5410, RZ ;  /* 0x00005410f6218816 */ /* 0x000fe400000000ff */
[----:B------:R-:W-:Y:S02]  /*1b380*/  ISETP.GE.U32.AND P0, PT, R193, R2, PT ;  /* 0x00000002c100720c */ /* 0x000fe40003f06070 */
[----:B------:R-:W-:Y:S02]  /*1b390*/  SHF.R.U32.HI R2, RZ, 0x18, R0 ;  /* 0x00000018ff027819 */ /* 0x000fe40000011600 */
[----:B------:R-:W-:-:S02]  /*1b3a0*/  @!P5 PRMT R35, R197, 0x5410, RZ ;  /* 0x00005410c523d816 */ /* 0x000fc400000000ff */
[----:B------:R-:W-:Y:S01]  /*1b3b0*/  ISETP.GE.U32.AND P5, PT, R193, R2, PT ;  /* 0x00000002c100720c */ /* 0x000fe20003fa6070 */
[----:B---3--:R-:W-:-:S05]  /*1b3c0*/  @!P4 HADD2 R11, -R31.H0_H0, -RZ.H0_H0 ;  /* 0xa00000ff1f0bc230 */ /* 0x008fca0000000900 */
[----:B------:R-:W-:Y:S01]  /*1b3d0*/  PRMT R2, R11, 0x7610, R2 ;  /* 0x000076100b027816 */ /* 0x000fe20000000002 */
[----:B------:R-:W-:Y:S02]  /*1b3e0*/  IMAD.MOV.U32 R11, RZ, RZ, R203 ;  /* 0x000000ffff0b7224 */ /* 0x000fe400078e00cb */
[----:B------:R1:W3:Y:S01]  /*1b3f0*/  LDL.LU.S16 R203, [R1+0x134] ;  /* 0x0001340001cb7983 */ /* 0x0002e20000300600 */
[----:B------:R-:W-:-:S04]  /*1b400*/  SHF.R.U32.HI R0, RZ, 0x10, R0 ;  /* 0x00000010ff007819 */ /* 0x000fc80000011600 */
[----:B------:R-:W-:-:S04]  /*1b410*/  LOP3.LUT R0, R0, 0xff, RZ, 0xc0, !PT ;  /* 0x000000ff00007812 */ /* 0x000fc800078ec0ff */
[----:B------:R-:W-:Y:S02]  /*1b420*/  ISETP.GE.U32.AND P3, PT, R193, R0, PT ;  /* 0x00000000c100720c */ /* 0x000fe40003f66070 */
[C---:B------:R-:W-:Y:S02]  /*1b430*/  PRMT R30, R16.reuse, 0x7610, R30 ;  /* 0x00007610101e7816 */ /* 0x040fe4000000001e */
[----:B------:R-:W-:Y:S02]  /*1b440*/  LOP3.LUT R0, R5, 0xff, RZ, 0xc0, !PT ;  /* 0x000000ff05007812 */ /* 0x000fe400078ec0ff */
[----:B------:R1:W4:Y:S01]  /*1b450*/  LDL.LU.S16 R5, [R1+0x130] ;  /* 0x0001300001057983 */ /* 0x0003220000300600 */
[----:B------:R-:W-:-:S03]  /*1b460*/  PRMT R23, R16, 0x7632, R23 ;  /* 0x0000763210177816 */ /* 0x000fc60000000017 */
[----:B------:R1:W4:Y:S01]  /*1b470*/  LDL.LU.S16 R197, [R1+0x13c] ;  /* 0x00013c0001c57983 */ /* 0x0003220000300600 */
[----:B------:R-:W-:Y:S02]  /*1b480*/  PRMT R32, R59, 0x7610, R32 ;  /* 0x000076103b207816 */ /* 0x000fe40000000020 */
[----:B---3--:R-:W-:-:S05]  /*1b490*/  @!P3 HADD2 R203, -R30.H0_H0, -RZ.H0_H0 ;  /* 0xa00000ff1ecbb230 */ /* 0x008fca0000000900 */
[----:B------:R-:W-:Y:S02]  /*1b4a0*/  PRMT R246, R203, 0x7610, R246 ;  /* 0x00007610cbf67816 */ /* 0x000fe400000000f6 */
[----:B------:R-:W-:Y:S02]  /*1b4b0*/  PRMT R203, R30, 0x5410, R23 ;  /* 0x000054101ecb7816 */ /* 0x000fe40000000017 */
[----:B------:R-:W-:Y:S02]  /*1b4c0*/  @!P3 PRMT R30, R246, 0x5410, RZ ;  /* 0x00005410f61eb816 */ /* 0x000fe400000000ff */
[----:B------:R1:W3:Y:S01]  /*1b4d0*/  LDL.LU.S16 R246, [R1+0x140] ;  /* 0x0001400001f67983 */ /* 0x0002e20000300600 */
[----:B--2---:R-:W-:Y:S01]  /*1b4e0*/  @!P0 HADD2 R184, -R32.H0_H0, -RZ.H0_H0 ;  /* 0xa00000ff20b88230 */ /* 0x004fe20000000900 */
[----:B------:R-:W-:Y:S01]  /*1b4f0*/  ISETP.GE.U32.AND P2, PT, R193, R4, PT ;  /* 0x00000004c100720c */ /* 0x000fe20003f46070 */
[----:B------:R-:W-:-:S03]  /*1b500*/  IMAD.MOV.U32 R4, RZ, RZ, R240 ;  /* 0x000000ffff047224 */ /* 0x000fc600078e00f0 */
[----:B------:R-:W-:Y:S01]  /*1b510*/  PRMT R3, R184, 0x7610, R3 ;  /* 0x00007610b8037816 */ /* 0x000fe20000000003 */
[----:B------:R-:W-:Y:S01]  /*1b520*/  IMAD.MOV.U32 R184, RZ, RZ, R4 ;  /* 0x000000ffffb87224 */ /* 0x000fe200078e0004 */
[----:B------:R-:W-:Y:S01]  /*1b530*/  SHF.R.U32.HI R4, RZ, 0x8, R6 ;  /* 0x00000008ff047819 */ /* 0x000fe20000011606 */
[----:B------:R-:W-:Y:S02]  /*1b540*/  IMAD.MOV.U32 R240, RZ, RZ, R213 ;  /* 0x000000fffff07224 */ /* 0x000fe400078e00d5 */
[----:B------:R-:W-:Y:S01]  /*1b550*/  IMAD.MOV.U32 R213, RZ, RZ, R204 ;  /* 0x000000ffffd57224 */ /* 0x000fe200078e00cc */
[----:B------:R-:W-:Y:S02]  /*1b560*/  PRMT R204, R32, 0x5410, R31 ;  /* 0x0000541020cc7816 */ /* 0x000fe4000000001f */
[----:B------:R-:W-:Y:S02]  /*1b570*/  @!P0 PRMT R32, R3, 0x5410, RZ ;  /* 0x0000541003208816 */ /* 0x000fe400000000ff */
[----:B------:R-:W-:Y:S01]  /*1b580*/  @!P4 PRMT R31, R2, 0x5410, RZ ;  /* 0x00005410021fc816 */ /* 0x000fe200000000ff */
[----:B------:R-:W-:Y:S01]  /*1b590*/  IMAD.WIDE.U32 R2, R7, -0x2daee0ad, RZ ;  /* 0xd2511f5307027825 */ /* 0x000fe200078e00ff */
[----:B------:R-:W-:-:S03]  /*1b5a0*/  LOP3.LUT R4, R4, 0xffff, RZ, 0xc0, !PT ;  /* 0x0000ffff04047812 */ /* 0x000fc600078ec0ff */
[----:B----4-:R-:W-:Y:S01]  /*1b5b0*/  @!P5 HADD2 R5, -R23.H0_H0, -RZ.H0_H0 ;  /* 0xa00000ff1705d230 */ /* 0x010fe20000000900 */
[C---:B------:R-:W-:Y:S02]  /*1b5c0*/  ISETP.GE.U32.AND P0, PT, R193.reuse, R0, PT ;  /* 0x00000000c100720c */ /* 0x040fe40003f06070 */
[----:B------:R-:W-:Y:S02]  /*1b5d0*/  ISETP.GE.U32.AND P4, PT, R193, R4, PT ;  /* 0x00000004c100720c */ /* 0x000fe40003f86070 */
[----:B------:R-:W-:Y:S02]  /*1b5e0*/  LOP3.LUT R0, R3, R155, R8, 0x96, !PT ;  /* 0x0000009b03007212 */ /* 0x000fe400078e9608 */
[----:B------:R-:W-:Y:S02]  /*1b5f0*/  PRMT R196, R5, 0x7610, R196 ;  /* 0x0000761005c47816 */ /* 0x000fe400000000c4 */
[C---:B------:R-:W-:Y:S02]  /*1b600*/  LOP3.LUT R7, R2.reuse, 0xffff, RZ, 0xc0, !PT ;  /* 0x0000ffff02077812 */ /* 0x040fe400078ec0ff */
[----:B------:R-:W-:-:S02]  /*1b610*/  LOP3.LUT R5, R2, 0xff, RZ, 0xc0, !PT ;  /* 0x000000ff02057812 */ /* 0x000fc400078ec0ff */
[--C-:B------:R-:W-:Y:S02]  /*1b620*/  SHF.R.U32.HI R6, RZ, 0x10, R2.reuse ;  /* 0x00000010ff067819 */ /* 0x100fe40000011602 */
[----:B------:R-:W-:Y:S02]  /*1b630*/  SHF.R.U32.HI R3, RZ, 0x18, R2 ;  /* 0x00000018ff037819 */ /* 0x000fe40000011602 */
[----:B------:R-:W-:Y:S01]  /*1b640*/  SHF.R.U32.HI R2, RZ, 0x10, R0 ;  /* 0x00000010ff027819 */ /* 0x000fe20000011600 */
[----:B------:R-:W-:Y:S01]  /*1b650*/  @!P1 HADD2 R197, -R22.H0_H0, -RZ.H0_H0 ;  /* 0xa00000ff16c59230 */ /* 0x000fe20000000900 */
[----:B------:R-:W-:Y:S02]  /*1b660*/  PRMT R21, R22, 0x7632, R21 ;  /* 0x0000763216157816 */ /* 0x000fe40000000015 */
[----:B------:R-:W-:Y:S02]  /*1b670*/  LOP3.LUT R2, R2, 0xff, RZ, 0xc0, !PT ;  /* 0x000000ff02027812 */ /* 0x000fe400078ec0ff */
[----:B------:R-:W-:-:S02]  /*1b680*/  @!P5 PRMT R23, R196, 0x5410, RZ ;  /* 0x00005410c417d816 */ /* 0x000fc400000000ff */
[----:B------:R-:W-:Y:S01]  /*1b690*/  PRMT R26, R197, 0x7610, R26 ;  /* 0x00007610c51a7816 */ /* 0x000fe2000000001a */
[----:B------:R1:W2:Y:S01]  /*1b6a0*/  LDL.LU.S16 R196, [R1+0x148] ;  /* 0x0001480001c47983 */ /* 0x0002a20000300600 */
[C---:B------:R-:W-:Y:S02]  /*1b6b0*/  ISETP.GE.U32.AND P5, PT, R193.reuse, R2, PT ;  /* 0x00000002c100720c */ /* 0x040fe40003fa6070 */
[----:B------:R-:W-:Y:S02]  /*1b6c0*/  LOP3.LUT R2, R0, 0xff, RZ, 0xc0, !PT ;  /* 0x000000ff00027812 */ /* 0x000fe400078ec0ff */
[----:B------:R-:W-:Y:S02]  /*1b6d0*/  PRMT R197, R22, 0x5410, R21 ;  /* 0x0000541016c57816 */ /* 0x000fe40000000015 */
[----:B------:R-:W-:Y:S02]  /*1b6e0*/  @!P1 PRMT R22, R26, 0x5410, RZ ;  /* 0x000054101a169816 */ /* 0x000fe400000000ff */
[----:B------:R-:W-:Y:S01]  /*1b6f0*/  ISETP.GE.U32.AND P1, PT, R193, R2, PT ;  /* 0x00000002c100720c */ /* 0x000fe20003f26070 */
[----:B------:R-:W4:Y:S01]  /*1b700*/  LDL.LU R26, [R1+0x384] ;  /* 0x00038400011a7983 */ /* 0x000f220000300800 */
[----:B------:R-:W-:Y:S01]  /*1b710*/  SHF.R.U32.HI R2, RZ, 0x18, R0 ;  /* 0x00000018ff027819 */ /* 0x000fe20000011600 */
[----:B---3--:R-:W-:-:S05]  /*1b720*/  @!P4 HADD2 R246, -R21.H0_H0, -RZ.H0_H0 ;  /* 0xa00000ff15f6c230 */ /* 0x008fca0000000900 */
[----:B------:R-:W-:-:S04]  /*1b730*/  PRMT R231, R246, 0x7610, R231 ;  /* 0x00007610f6e77816 */ /* 0x000fc800000000e7 */
[----:B------:R-:W-:Y:S02]  /*1b740*/  @!P4 PRMT R21, R231, 0x5410, RZ ;  /* 0x00005410e715c816 */ /* 0x000fe400000000ff */
[----:B------:R1:W3:Y:S01]  /*1b750*/  LDL.LU.S16 R231, [R1+0x14c] ;  /* 0x00014c0001e77983 */ /* 0x0002e20000300600 */
[----:B------:R-:W-:-:S03]  /*1b760*/  ISETP.GE.U32.AND P4, PT, R193, R2, PT ;  /* 0x00000002c100720c */ /* 0x000fc60003f86070 */
[----:B------:R1:W4:Y:S01]  /*1b770*/  LDL.LU.S16 R2, [R1+0x150] ;  /* 0x0001500001027983 */ /* 0x0003220000300600 */
[C---:B------:R-:W-:Y:S02]  /*1b780*/  PRMT R20, R15.reuse, 0x7610, R20 ;  /* 0x000076100f147816 */ /* 0x040fe40000000014 */
[----:B------:R-:W-:Y:S02]  /*1b790*/  PRMT R17, R15, 0x7632, R17 ;  /* 0x000076320f117816 */ /* 0x000fe40000000011 */
[----:B------:R-:W-:Y:S01]  /*1b7a0*/  PRMT R16, R14, 0x7610, R16 ;  /* 0x000076100e107816 */ /* 0x000fe20000000010 */
[----:B------:R-:W-:Y:S01]  /*1b7b0*/  FADD.FTZ R4, R208, R9 ;  /* 0x00000009d0047221 */ /* 0x000fe20000010000 */
[----:B------:R-:W-:Y:S01]  /*1b7c0*/  PRMT R15, R14, 0x7632, R15 ;  /* 0x000076320e0f7816 */ /* 0x000fe2000000000f */
[----:B------:R-:W-:Y:S02]  /*1b7d0*/  IMAD.MOV.U32 R246, RZ, RZ, R184 ;  /* 0x000000fffff67224 */ /* 0x000fe400078e00b8 */
[----:B------:R-:W-:-:S02]  /*1b7e0*/  IMAD.MOV.U32 R184, RZ, RZ, R247 ;  /* 0x000000ffffb87224 */ /* 0x000fc400078e00f7 */
[----:B------:R-:W-:Y:S02]  /*1b7f0*/  IMAD.MOV.U32 R247, RZ, RZ, R249 ;  /* 0x000000fffff77224 */ /* 0x000fe400078e00f9 */
[----:B------:R-:W-:Y:S02]  /*1b800*/  IMAD.MOV.U32 R249, RZ, RZ, R216 ;  /* 0x000000fffff97224 */ /* 0x000fe400078e00d8 */
[----:B------:R-:W-:Y:S02]  /*1b810*/  IMAD.MOV.U32 R216, RZ, RZ, R209 ;  /* 0x000000ffffd87224 */ /* 0x000fe400078e00d1 */
[----:B--2---:R-:W-:-:S05]  /*1b820*/  @!P0 HADD2 R196, -R20.H0_H0, -RZ.H0_H0 ;  /* 0xa00000ff14c48230 */ /* 0x004fca0000000900 */
[----:B------:R-:W-:Y:S02]  /*1b830*/  PRMT R9, R196, 0x7610, R9 ;  /* 0x00007610c4097816 */ /* 0x000fe40000000009 */
[----:B------:R-:W-:Y:S02]  /*1b840*/  PRMT R196, R20, 0x5410, R17 ;  /* 0x0000541014c47816 */ /* 0x000fe40000000011 */
[----:B------:R-:W-:Y:S02]  /*1b850*/  @!P0 PRMT R20, R9, 0x5410, RZ ;  /* 0x0000541009148816 */ /* 0x000fe400000000ff */
[----:B------:R1:W2:Y:S01]  /*1b860*/  LDL.LU.S16 R9, [R1+0x154] ;  /* 0x0001540001097983 */ /* 0x0002a20000300600 */
[----:B---3--:R-:W-:Y:S02]  /*1b870*/  @!P2 HADD2 R231, -R17.H0_H0, -RZ.H0_H0 ;  /* 0xa00000ff11e7a230 */ /* 0x008fe40000000900 */
[----:B----4-:R-:W-:-:S03]  /*1b880*/  @!P1 HADD2 R2, -R16.H0_H0, -RZ.H0_H0 ;  /* 0xa00000ff10029230 */ /* 0x010fc60000000900 */
[----:B------:R-:W-:Y:S02]  /*1b890*/  PRMT R208, R231, 0x7610, R208 ;  /* 0x00007610e7d07816 */ /* 0x000fe400000000d0 */
[----:B------:R-:W-:Y:S02]  /*1b8a0*/  PRMT R215, R2, 0x7610, R215 ;  /* 0x0000761002d77816 */ /* 0x000fe400000000d7 */
[----:B------:R-:W-:Y:S02]  /*1b8b0*/  @!P2 PRMT R17, R208, 0x5410, RZ ;  /* 0x00005410d011a816 */ /* 0x000fe400000000ff */
[----:B------:R-:W-:Y:S01]  /*1b8c0*/  PRMT R208, R16, 0x5410, R15 ;  /* 0x0000541010d07816 */ /* 0x000fe2000000000f */
[----:B------:R3:W4:Y:S01]  /*1b8d0*/  MUFU.EX2 R2, R27 ;  /* 0x0000001b00027308 */ /* 0x0007220000000800 */
[----:B------:R-:W-:Y:S01]  /*1b8e0*/  @!P1 PRMT R16, R215, 0x5410, RZ ;  /* 0x00005410d7109816 */ /* 0x000fe200000000ff */
[----:B------:R-:W-:Y:S02]  /*1b8f0*/  IMAD.MOV.U32 R215, RZ, RZ, R213 ;  /* 0x000000ffffd77224 */ /* 0x000fe400078e00d5 */
[----:B------:R-:W-:-:S04]  /*1b900*/  IMAD.MOV.U32 R231, RZ, RZ, R207 ;  /* 0x000000ffffe77224 */ /* 0x000fc800078e00cf */
[----:B------:R1:W4:Y:S01]  /*1b910*/  MUFU.EX2 R213, R24 ;  /* 0x0000001800d57308 */ /* 0x0003220000000800 */
[----:B---3--:R-:W3:Y:S04]  /*1b920*/  LDL.LU R27, [R1+0x380] ;  /* 0x00038000011b7983 */ /* 0x008ee80000300800 */
[----:B-1----:R-:W3:Y:S04]  /*1b930*/  LDL.LU R24, [R1+0x37c] ;  /* 0x00037c0001187983 */ /* 0x002ee80000300800 */
[----:B------:R1:W4:Y:S04]  /*1b940*/  LDL.LU.S16 R209, [R1+0x15c] ;  /* 0x00015c0001d17983 */ /* 0x0003280000300600 */
[----:B------:R1:W3:Y:S01]  /*1b950*/  LDL.LU.S16 R207, [R1+0x158] ;  /* 0x0001580001cf7983 */ /* 0x0002e20000300600 */
[----:B------:R-:W-:-:S04]  /*1b960*/  LOP3.LUT R0, R0, 0xffff, RZ, 0xc0, !PT ;  /* 0x0000ffff00007812 */ /* 0x000fc800078ec0ff */
[----:B------:R-:W-:-:S04]  /*1b970*/  SHF.R.U32.HI R0, RZ, 0x8, R0 ;  /* 0x00000008ff007819 */ /* 0x000fc80000011600 */
[----:B------:R-:W-:-:S04]  /*1b980*/  LOP3.LUT R0, R0, 0xffff, RZ, 0xc0, !PT ;  /* 0x0000ffff00007812 */ /* 0x000fc800078ec0ff */
[----:B------:R-:W-:Y:S02]  /*1b990*/  ISETP.GE.U32.AND P2, PT, R193, R0, PT ;  /* 0x00000000c100720c */ /* 0x000fe40003f46070 */
[C---:B------:R-:W-:Y:S02]  /*1b9a0*/  PRMT R14, R37.reuse, 0x7610, R14 ;  /* 0x00007610250e7816 */ /* 0x040fe4000000000e */
[----:B------:R-:W-:Y:S02]  /*1b9b0*/  PRMT R13, R37, 0x7632, R13 ;  /* 0x00007632250d7816 */ /* 0x000fe4000000000d */
[----:B------:R-:W-:-:S07]  /*1b9c0*/  LOP3.LUT R0, R6, 0xff, RZ, 0xc0, !PT ;  /* 0x000000ff06007812 */ /* 0x000fce00078ec0ff */
[----:B--2---:R-:W-:Y:S01]  /*1b9d0*/  @!P2 HADD2 R9, -R15.H0_H0, -RZ.H0_H0 ;  /* 0xa00000ff0f09a230 */ /* 0x004fe20000000900 */
[----:B------:R-:W-:-:S04]  /*1b9e0*/  ISETP.GE.U32.AND P1, PT, R193, R0, PT ;  /* 0x00000000c100720c */ /* 0x000fc80003f26070 */
[----:B------:R-:W-:Y:S01]  /*1b9f0*/  PRMT R8, R9, 0x7610, R8 ;  /* 0x0000761009087816 */ /* 0x000fe20000000008 */
[----:B------:R-:W-:Y:S01]  /*1ba00*/  IMAD.MOV.U32 R9, RZ, RZ, R10 ;  /* 0x000000ffff097224 */ /* 0x000fe200078e000a */
[----:B------:R-:W-:Y:S01]  /*1ba10*/  SHF.R.U32.HI R0, RZ, 0x8, R7 ;  /* 0x00000008ff007819 */ /* 0x000fe20000011607 */
[----:B------:R-:W-:Y:S01]  /*1ba20*/  IMAD.MOV.U32 R10, RZ, RZ, R252 ;  /* 0x000000ffff0a7224 */ /* 0x000fe200078e00fc */
[----:B------:R-:W-:Y:S01]  /*1ba30*/  @!P2 PRMT R15, R8, 0x5410, RZ ;  /* 0x00005410080fa816 */ /* 0x000fe200000000ff */
[----:B------:R-:W-:Y:S02]  /*1ba40*/  IMAD.MOV.U32 R8, RZ, RZ, R246 ;  /* 0x000000ffff087224 */ /* 0x000fe400078e00f6 */
[----:B------:R-:W-:Y:S02]  /*1ba50*/  IMAD.MOV.U32 R252, RZ, RZ, R28 ;  /* 0x000000fffffc7224 */ /* 0x000fe400078e001c */
[----:B------:R-:W-:Y:S01]  /*1ba60*/  IMAD.MOV.U32 R246, RZ, RZ, R249 ;  /* 0x000000fffff67224 */ /* 0x000fe200078e00f9 */
[----:B------:R1:W2:Y:S01]  /*1ba70*/  LDL.LU.S16 R28, [R1+0x164] ;  /* 0x00016400011c7983 */ /* 0x0002a20000300600 */
[----:B------:R-:W-:-:S03]  /*1ba80*/  IMAD.MOV.U32 R249, RZ, RZ, R29 ;  /* 0x000000fffff97224 */ /* 0x000fc600078e001d */
[----:B------:R1:W2:Y:S01]  /*1ba90*/  LDL.LU.S16 R29, [R1+0x160] ;  /* 0x00016000011d7983 */ /* 0x0002a20000300600 */
[----:B----4-:R-:W-:Y:S02]  /*1baa0*/  @!P5 HADD2 R209, -R14.H0_H0, -RZ.H0_H0 ;  /* 0xa00000ff0ed1d230 */ /* 0x010fe40000000900 */
[----:B---3--:R-:W-:-:S03]  /*1bab0*/  @!P4 HADD2 R207, -R13.H0_H0, -RZ.H0_H0 ;  /* 0xa00000ff0dcfc230 */ /* 0x008fc60000000900 */
[----:B------:R-:W-:Y:S01]  /*1bac0*/  PRMT R7, R209, 0x7610, R7 ;  /* 0x00007610d1077816 */ /* 0x000fe20000000007 */
[----:B------:R-:W-:Y:S02]  /*1bad0*/  FADD.FTZ R209, R2, R58 ;  /* 0x0000003a02d17221 */ /* 0x000fe40000010000 */
[----:B------:R1:W3:Y:S01]  /*1bae0*/  LDL.LU.S16 R58, [R1+0x16c] ;  /* 0x00016c00013a7983 */ /* 0x0002e20000300600 */
[----:B------:R-:W-:Y:S02]  /*1baf0*/  PRMT R25, R207, 0x7610, R25 ;  /* 0x00007610cf197816 */ /* 0x000fe40000000019 */
[----:B------:R-:W-:Y:S02]  /*1bb00*/  PRMT R207, R14, 0x5410, R13 ;  /* 0x000054100ecf7816 */ /* 0x000fe4000000000d */
[----:B------:R-:W-:Y:S02]  /*1bb10*/  @!P5 PRMT R14, R7, 0x5410, RZ ;  /* 0x00005410070ed816 */ /* 0x000fe400000000ff */
[----:B------:R1:W4:Y:S01]  /*1bb20*/  LDL.LU.S16 R7, [R1+0x168] ;  /* 0x0001680001077983 */ /* 0x0003220000300600 */
[----:B------:R-:W-:-:S02]  /*1bb30*/  LOP3.LUT R0, R0, 0xffff, RZ, 0xc0, !PT ;  /* 0x0000ffff00007812 */ /* 0x000fc400078ec0ff */
[C---:B------:R-:W-:Y:S02]  /*1bb40*/  ISETP.GE.U32.AND P0, PT, R193.reuse, R3, PT ;  /* 0x00000003c100720c */ /* 0x040fe40003f06070 */
[C---:B------:R-:W-:Y:S02]  /*1bb50*/  ISETP.GE.U32.AND P3, PT, R193.reuse, R5, PT ;  /* 0x00000005c100720c */ /* 0x040fe40003f66070 */
[----:B------:R-:W-:Y:S02]  /*1bb60*/  ISETP.GE.U32.AND P2, PT, R193, R0, PT ;  /* 0x00000000c100720c */ /* 0x000fe40003f46070 */
[----:B------:R-:W-:-:S04]  /*1bb70*/  F2FP.F16.F32.PACK_AB R0, R213, R2 ;  /* 0x00000002d500723e */ /* 0x000fc800000000ff */
[C---:B------:R-:W-:Y:S02]  /*1bb80*/  PRMT R12, R0.reuse, 0x7610, R12 ;  /* 0x00007610000c7816 */ /* 0x040fe4000000000c */
[----:B------:R-:W-:Y:S02]  /*1bb90*/  PRMT R0, R0, 0x7632, R0 ;  /* 0x0000763200007816 */ /* 0x000fe40000000000 */
[----:B------:R-:W-:Y:S02]  /*1bba0*/  @!P4 PRMT R13, R25, 0x5410, RZ ;  /* 0x00005410190dc816 */ /* 0x000fe400000000ff */
[----:B------:R-:W4:Y:S01]  /*1bbb0*/  LDL.LU R25, [R1+0x378] ;  /* 0x0003780001197983 */ /* 0x000f220000300800 */
[----:B------:R-:W-:Y:S01]  /*1bbc0*/  @P1 PRMT R37, R162, 0x7610, R37 ;  /* 0x00007610a2251816 */ /* 0x000fe20000000025 */
[C---:B--2---:R-:W-:Y:S02]  /*1bbd0*/  @!P1 HADD2 R28, -R162.reuse.H0_H0, -RZ.H0_H0 ;  /* 0xa00000ffa21c9230 */ /* 0x044fe40000000900 */
[----:B------:R-:W-:-:S03]  /*1bbe0*/  @!P0 HADD2 R29, -R162.H1_H1, -RZ.H0_H0 ;  /* 0xa00000ffa21d8230 */ /* 0x000fc60000000d00 */
[----:B------:R-:W-:Y:S02]  /*1bbf0*/  PRMT R6, R28, 0x7610, R6 ;  /* 0x000076101c067816 */ /* 0x000fe40000000006 */
[----:B------:R-:W2:Y:S01]  /*1bc00*/  LDL.LU R28, [R1+0x374] ;  /* 0x00037400011c7983 */ /* 0x000ea20000300800 */
[----:B------:R-:W-:-:S03]  /*1bc10*/  PRMT R3, R29, 0x7610, R3 ;  /* 0x000076101d037816 */ /* 0x000fc60000000003 */
[----:B------:R-:W2:Y:S01]  /*1bc20*/  LDL.LU R29, [R1+0x370] ;  /* 0x00037000011d7983 */ /* 0x000ea20000300800 */
[----:B------:R-:W-:Y:S01]  /*1bc30*/  @!P1 PRMT R37, R6, 0x5410, RZ ;  /* 0x0000541006259816 */ /* 0x000fe200000000ff */
[----:B------:R-:W-:Y:S02]  /*1bc40*/  IMAD.MOV.U32 R6, RZ, RZ, R246 ;  /* 0x000000ffff067224 */ /* 0x000fe400078e00f6 */
[----:B------:R-:W-:Y:S02]  /*1bc50*/  IMAD.MOV.U32 R246, RZ, RZ, R184 ;  /* 0x000000fffff67224 */ /* 0x000fe400078e00b8 */
[----:B------:R-:W-:Y:S01]  /*1bc60*/  FADD.FTZ R184, R205, R4 ;  /* 0x00000004cdb87221 */ /* 0x000fe20000010000 */
[----:B------:R-:W-:Y:S02]  /*1bc70*/  PRMT R205, R12, 0x5410, R0 ;  /* 0x000054100ccd7816 */ /* 0x000fe40000000000 */
[----:B------:R-:W-:Y:S02]  /*1bc80*/  @P0 PRMT R59, R162, 0x7632, R59 ;  /* 0x00007632a23b0816 */ /* 0x000fe4000000003b */
[----:B------:R-:W-:Y:S01]  /*1bc90*/  @!P0 PRMT R59, R3, 0x5410, RZ ;  /* 0x00005410033b8816 */ /* 0x000fe200000000ff */
[----:B------:R-:W-:-:S02]  /*1bca0*/  IMAD.MOV.U32 R3, RZ, RZ, R9 ;  /* 0x000000ffff037224 */ /* 0x000fc400078e0009 */
[----:B------:R-:W-:Y:S02]  /*1bcb0*/  IMAD.MOV.U32 R9, RZ, RZ, R8 ;  /* 0x000000ffff097224 */ /* 0x000fe400078e0008 */
[----:B------:R-:W2:Y:S01]  /*1bcc0*/  LDL R8, [R1+0x2ac] ;  /* 0x0002ac0001087983 */ /* 0x000ea20000100800 */
[----:B---3--:R-:W-:Y:S02]  /*1bcd0*/  @!P3 HADD2 R58, -R12.H0_H0, -RZ.H0_H0 ;  /* 0xa00000ff0c3ab230 */ /* 0x008fe40000000900 */
[----:B----4-:R-:W-:-:S03]  /*1bce0*/  @!P2 HADD2 R7, -R0.H0_H0, -RZ.H0_H0 ;  /* 0xa00000ff0007a230 */ /* 0x010fc60000000900 */
[----:B------:R-:W-:Y:S02]  /*1bcf0*/  PRMT R5, R58, 0x7610, R5 ;  /* 0x000076103a057816 */ /* 0x000fe40000000005 */
[----:B------:R-:W-:Y:S02]  /*1bd00*/  PRMT R2, R7, 0x7610, R2 ;  /* 0x0000761007027816 */ /* 0x000fe40000000002 */
[----:B------:R-:W3:Y:S01]  /*1bd10*/  LDL R7, [R1+0x2b0] ;  /* 0x0002b00001077983 */ /* 0x000ee20000100800 */
[----:B------:R-:W-:-:S03]  /*1bd20*/  @!P3 PRMT R12, R5, 0x5410, RZ ;  /* 0x00005410050cb816 */ /* 0x000fc600000000ff */
[----:B------:R-:W4:Y:S04]  /*1bd30*/  LDL R5, [R1+0x2a8] ;  /* 0x0002a80001057983 */ /* 0x000f280000100800 */
[----:B------:R1:W-:Y:S04]  /*1bd40*/  ST.E.U16 desc[UR4][R52.64+-0x100], R88 ;  /* 0xffff005834007985 */ /* 0x0003e8000c101504 */
[----:B------:R-:W-:Y:S04]  /*1bd50*/  ST.E.U16 desc[UR4][R52.64+-0xfe], R87 ;  /* 0xffff025734007985 */ /* 0x000fe8000c101504 */
[----:B------:R-:W-:Y:S01]  /*1bd60*/  ST.E.U16 desc[UR4][R26.64+-0xfe], R86 ;  /* 0xffff02561a007985 */ /* 0x000fe2000c101504 */
[----:B------:R-:W-:-:S03]  /*1bd70*/  @!P2 PRMT R0, R2, 0x5410, RZ ;  /* 0x000054100200a816 */ /* 0x000fc600000000ff */
[----:B------:R2:W-:Y:S04]  /*1bd80*/  ST.E.U16 desc[UR4][R26.64+-0x100], R80 ;  /* 0xffff00501a007985 */ /* 0x0005e8000c101504 */
[----:B------:R-:W-:Y:S01]  /*1bd90*/  ST.E.U16 desc[UR4][R24.64+-0x100], R51 ;  /* 0xffff003318007985 */ /* 0x000fe2000c101504 */
[----:B-1----:R-:W-:Y:S02]  /*1bda0*/  IMAD.MOV.U32 R88, RZ, RZ, R3 ;  /* 0x000000ffff587224 */ /* 0x002fe400078e0003 */
[----:B------:R-:W-:Y:S01]  /*1bdb0*/  IMAD.SHL.U32 R3, R236, 0x4, RZ ;  /* 0x00000004ec037824 */ /* 0x000fe200078e00ff */
[----:B------:R1:W-:Y:S04]  /*1bdc0*/  ST.E.U16 desc[UR4][R24.64+-0xfe], R50 ;  /* 0xffff023218007985 */ /* 0x0003e8000c101504 */
[----:B------:R-:W-:Y:S01]  /*1bdd0*/  LOP3.LUT R3, R199, R229, R3, 0x96, !PT ;  /* 0x000000e5c7037212 */ /* 0x000fe200078e9603 */
[----:B--2---:R-:W-:Y:S01]  /*1bde0*/  ST.E.U16 desc[UR4][R28.64+-0x100], R18 ;  /* 0xffff00121c007985 */ /* 0x004fe2000c101504 */
[----:B------:R-:W-:Y:S01]  /*1bdf0*/  IMAD.MOV.U32 R80, RZ, RZ, R6 ;  /* 0x000000ffff507224 */ /* 0x000fe200078e0006 */
[----:B------:R-:W-:-:S02]  /*1be00*/  LOP3.LUT R6, R89, R199, RZ, 0x3c, !PT ;  /* 0x000000c759067212 */ /* 0x000fc400078e3cff */
[----:B------:R-:W-:Y:S04]  /*1be10*/  ST.E.U16 desc[UR4][R28.64+-0xfe], R19 ;  /* 0xffff02131c007985 */ /* 0x000fe8000c101504 */
[----:B------:R2:W-:Y:S01]  /*1be20*/  ST.E.U16 desc[UR4][R52.64+-0xf0], R79 ;  /* 0xffff104f34007985 */ /* 0x0005e2000c101504 */
[----:B-1----:R-:W-:-:S03]  /*1be30*/  IMAD.WIDE.U32 R50, R3, -0x326172a9, RZ ;  /* 0xcd9e8d5703327825 */ /* 0x002fc600078e00ff */
[----:B------:R-:W-:Y:S01]  /*1be40*/  ST.E.U16 desc[UR4][R52.64+-0xee], R158 ;  /* 0xffff129e34007985 */ /* 0x000fe2000c101504 */
[----:B--2---:R-:W-:Y:S01]  /*1be50*/  IMAD.MOV.U32 R79, RZ, RZ, R11 ;  /* 0x000000ffff4f7224 */ /* 0x004fe200078e000b */
[-CC-:B------:R-:W-:Y:S02]  /*1be60*/  LOP3.LUT R19, R51, R225.reuse, R250.reuse, 0x96, !PT ;  /* 0x000000e133137212 */ /* 0x180fe400078e96fa */
[----:B------:R-:W-:Y:S01]  /*1be70*/  LOP3.LUT R11, R161, R225, R250, 0x96, !PT ;  /* 0x000000e1a10b7212 */ /* 0x000fe200078e96fa */
[----:B------:R1:W-:Y:S04]  /*1be80*/  ST.E.U16 desc[UR4][R26.64+-0xf0], R156 ;  /* 0xffff109c1a007985 */ /* 0x0003e8000c101504 */
[----:B------:R-:W-:Y:S04]  /*1be90*/  ST.E.U16 desc[UR4][R26.64+-0xee], R157 ;  /* 0xffff129d1a007985 */ /* 0x000fe8000c101504 */
[----:B------:R-:W-:Y:S04]  /*1bea0*/  ST.E.U16 desc[UR4][R24.64+-0xf0], R85 ;  /* 0xffff105518007985 */ /* 0x000fe8000c101504 */
[----:B------:R2:W-:Y:S01]  /*1beb0*/  ST.E.U16 desc[UR4][R24.64+-0xee], R84 ;  /* 0xffff125418007985 */ /* 0x0005e2000c101504 */
[----:B-1----:R-:W-:-:S02]  /*1bec0*/  IMAD.MOV.U32 R156, RZ, RZ, R187 ;  /* 0x000000ffff9c7224 */ /* 0x002fc400078e00bb */
[----:B--2---:R-:W-:Y:S02]  /*1bed0*/  IMAD.MOV.U32 R84, RZ, RZ, R223 ;  /* 0x000000ffff547224 */ /* 0x004fe400078e00df */
[----:B---3--:R-:W-:-:S05]  /*1bee0*/  IMAD.WIDE.U32 R86, R7, -0x326172a9, RZ ;  /* 0xcd9e8d5707567825 */ /* 0x008fca00078e00ff */
[----:B----4-:R-:W-:-:S05]  /*1bef0*/  LOP3.LUT R2, R5, R87, RZ, 0x3c, !PT ;  /* 0x0000005705027212 */ /* 0x010fca00078e3cff */
[----:B------:R-:W-:Y:S01]  /*1bf00*/  IMAD.WIDE.U32 R4, R2, -0x2daee0ad, RZ ;  /* 0xd2511f5302047825 */ /* 0x000fe200078e00ff */
[----:B------:R-:W-:-:S04]  /*1bf10*/  LOP3.LUT R2, R174, R199, RZ, 0x3c, !PT ;  /* 0x000000c7ae027212 */ /* 0x000fc800078e3cff */
[----:B------:R-:W-:Y:S01]  /*1bf20*/  LOP3.LUT R5, R5, R8, R198, 0x96, !PT ;  /* 0x0000000805057212 */ /* 0x000fe200078e96c6 */
[----:B------:R-:W-:Y:S02]  /*1bf30*/  IMAD.MOV.U32 R174, RZ, RZ, R9 ;  /* 0x000000ffffae7224 */ /* 0x000fe400078e0009 */
[----:B------:R-:W-:-:S04]  /*1bf40*/  IMAD.WIDE.U32 R8, R2, -0x326172a9, RZ ;  /* 0xcd9e8d5702087825 */ /* 0x000fc800078e00ff */
[----:B------:R-:W-:-:S04]  /*1bf50*/  IMAD.WIDE.U32 R2, R5, -0x326172a9, RZ ;  /* 0xcd9e8d5705027825 */ /* 0x000fc800078e00ff */
[----:B------:R-:W-:Y:S01]  /*1bf60*/  IMAD.MOV.U32 R5, RZ, RZ, R10 ;  /* 0x000000ffff057224 */ /* 0x000fe200078e000a */
[-CC-:B------:R-:W-:Y:S01]  /*1bf70*/  LOP3.LUT R10, R109, R224.reuse, R50.reuse, 0x96, !PT ;  /* 0x000000e06d0a7212 */ /* 0x180fe200078e9632 */
[----:B------:R-:W-:Y:S01]  /*1bf80*/  IMAD.WIDE.U32 R6, R6, -0x326172a9, RZ ;  /* 0xcd9e8d5706067825 */ /* 0x000fe200078e00ff */
[-C--:B------:R-:W-:Y:S02]  /*1bf90*/  LOP3.LUT R89, R3, R224.reuse, R50, 0x96, !PT ;  /* 0x000000e003597212 */ /* 0x080fe400078e9632 */
[-C--:B------:R-:W-:Y:S01]  /*1bfa0*/  LOP3.LUT R50, R109, R224.reuse, R8, 0x96, !PT ;  /* 0x000000e06d327212 */ /* 0x080fe200078e9608 */
[----:B------:R-:W-:Y:S01]  /*1bfb0*/  IMAD.MOV.U32 R198, RZ, RZ, R88 ;  /* 0x000000ffffc67224 */ /* 0x000fe200078e0058 */
[----:B------:R-:W-:Y:S01]  /*1bfc0*/  LOP3.LUT R88, R3, R224, R8, 0x96, !PT ;  /* 0x000000e003587212 */ /* 0x000fe200078e9608 */
[----:B------:R-:W-:Y:S01]  /*1bfd0*/  IMAD.MOV.U32 R8, RZ, RZ, R79 ;  /* 0x000000ffff087224 */ /* 0x000fe200078e004f */
[CC--:B------:R-:W-:Y:S01]  /*1bfe0*/  LOP3.LUT R58, R7.reuse, R225.reuse, R250, 0x96, !PT ;  /* 0x000000e1073a7212 */ /* 0x0c0fe200078e96fa */
[----:B------:R-:W-:Y:S01]  /*1bff0*/  IMAD.MOV.U32 R199, RZ, RZ, R80 ;  /* 0x000000ffffc77224 */ /* 0x000fe200078e0050 */
[-C--:B------:R-:W-:Y:S01]  /*1c000*/  LOP3.LUT R79, R7, R225.reuse, R86, 0x96, !PT ;  /* 0x000000e1074f7212 */ /* 0x080fe200078e9656 */
[----:B------:R-:W-:Y:S01]  /*1c010*/  IMAD.MOV.U32 R7, RZ, RZ, R8 ;  /* 0x000000ffff077224 */ /* 0x000fe200078e0008 */
[----:B------:R-:W-:-:S02]  /*1c020*/  LOP3.LUT R18, R9, R225, R250, 0x96, !PT ;  /* 0x000000e109127212 */ /* 0x000fc400078e96fa */
[-CC-:B------:R-:W-:Y:S01]  /*1c030*/  LOP3.LUT R51, R51, R225.reuse, R86.reuse, 0x96, !PT ;  /* 0x000000e133337212 */ /* 0x180fe200078e9656 */
[----:B------:R-:W2:Y:S01]  /*1c040*/  LDL.LU.64 R250, [R1+0x368] ;  /* 0x0003680001fa7983 */ /* 0x000ea20000300a00 */
[-CC-:B------:R-:W-:Y:S02]  /*1c050*/  LOP3.LUT R80, R9, R225.reuse, R86.reuse, 0x96, !PT ;  /* 0x000000e109507212 */ /* 0x180fe400078e9656 */
[----:B------:R-:W-:Y:S02]  /*1c060*/  LOP3.LUT R8, R161, R225, R86, 0x96, !PT ;  /* 0x000000e1a1087212 */ /* 0x000fe400078e9656 */
[-CC-:B------:R-:W-:Y:S02]  /*1c070*/  LOP3.LUT R9, R109, R224.reuse, R6.reuse, 0x96, !PT ;  /* 0x000000e06d097212 */ /* 0x180fe400078e9606 */
[CC--:B------:R-:W-:Y:S01]  /*1c080*/  LOP3.LUT R87, R3.reuse, R224.reuse, R6, 0x96, !PT ;  /* 0x000000e003577212 */ /* 0x0c0fe200078e9606 */
[----:B------:R-:W-:Y:S01]  /*1c090*/  IMAD.MOV.U32 R6, RZ, RZ, R5 ;  /* 0x000000ffff067224 */ /* 0x000fe200078e0005 */
[-CC-:B------:R-:W-:Y:S01]  /*1c0a0*/  LOP3.LUT R86, R3, R224.reuse, R160.reuse, 0x96, !PT ;  /* 0x000000e003567212 */ /* 0x180fe200078e96a0 */
[----:B------:R-:W-:Y:S01]  /*1c0b0*/  IMAD.MOV.U32 R3, RZ, RZ, R181 ;  /* 0x000000ffff037224 */ /* 0x000fe200078e00b5 */
[----:B------:R-:W-:Y:S01]  /*1c0c0*/  LOP3.LUT R5, R109, R224, R160, 0x96, !PT ;  /* 0x000000e06d057212 */ /* 0x000fe200078e96a0 */
[----:B------:R-:W3:Y:S01]  /*1c0d0*/  LDL.LU R181, [R1+0x364] ;  /* 0x0003640001b57983 */ /* 0x000ee20000300800 */
[----:B------:R-:W-:-:S03]  /*1c0e0*/  IMAD.MOV.U32 R161, RZ, RZ, R245 ;  /* 0x000000ffffa17224 */ /* 0x000fc600078e00f5 */
[----:B------:R-:W4:Y:S04]  /*1c0f0*/  LDL.LU R160, [R1+0x188] ;  /* 0x0001880001a07983 */ /* 0x000f280000300800 */
[----:B------:R-:W2:Y:S04]  /*1c100*/  LDL.LU R245, [R1+0x360] ;  /* 0x0003600001f57983 */ /* 0x000ea80000300800 */
[----:B------:R-:W3:Y:S04]  /*1c110*/  LDL.LU R158, [R1+0x1a8] ;  /* 0x0001a800019e7983 */ /* 0x000ee80000300800 */
[----:B------:R-:W2:Y:S04]  /*1c120*/  LDL.LU R187, [R1+0x35c] ;  /* 0x00035c0001bb7983 */ /* 0x000ea80000300800 */
[----:B------:R-:W4:Y:S04]  /*1c130*/  LDL.LU R157, [R1+0x19c] ;  /* 0x00019c00019d7983 */ /* 0x000f280000300800 */
[----:B------:R-:W3:Y:S04]  /*1c140*/  LDL.LU R85, [R1+0x18c] ;  /* 0x00018c0001557983 */ /* 0x000ee80000300800 */
[----:B------:R-:W2:Y:S04]  /*1c150*/  LDL.LU R223, [R1+0x358] ;  /* 0x0003580001df7983 */ /* 0x000ea80000300800 */
[----:B------:R-:W-:Y:S04]  /*1c160*/  ST.E.U16 desc[UR4][R28.64+-0xf0], R83 ;  /* 0xffff10531c007985 */ /* 0x000fe8000c101504 */
[----:B------:R1:W-:Y:S02]  /*1c170*/  ST.E.U16 desc[UR4][R28.64+-0xee], R82 ;  /* 0xffff12521c007985 */ /* 0x0003e4000c101504 */
[----:B-1----:R-:W-:-:S02]  /*1c180*/  IMAD.MOV.U32 R82, RZ, RZ, R226 ;  /* 0x000000ffff527224 */ /* 0x002fc400078e00e2 */
[----:B--2---:R-:W-:Y:S02]  /*1c190*/  IMAD.MOV.U32 R83, RZ, RZ, R223 ;  /* 0x000000ffff537224 */ /* 0x004fe400078e00df */
[----:B------:R-:W2:Y:S04]  /*1c1a0*/  LDL.LU R223, [R1+0x354] ;  /* 0x0003540001df7983 */ /* 0x000ea80000300800 */
[----:B------:R-:W2:Y:S04]  /*1c1b0*/  LDL.LU R226, [R1+0x350] ;  /* 0x0003500001e27983 */ /* 0x000ea80000300800 */
        /* <DEDUP_REMOVED lines=12> */
[----:B------:R-:W-:Y:S04]  /*1c280*/  ST.E.U16 desc[UR4][R24.64+-0xd0], R57 ;  /* 0xffff303918007985 */ /* 0x000fe8000c101504 */
[----:B------:R4:W-:Y:S04]  /*1c290*/  ST.E.U16 desc[UR4][R24.64+-0xce], R56 ;  /* 0xffff323818007985 */ /* 0x0009e8000c101504 */
[----:B------:R-:W-:Y:S04]  /*1c2a0*/  ST.E.U16 desc[UR4][R28.64+-0xd0], R55 ;  /* 0xffff30371c007985 */ /* 0x000fe8000c101504 */
[----:B------:R-:W-:Y:S04]  /*1c2b0*/  ST.E.U16 desc[UR4][R28.64+-0xce], R54 ;  /* 0xffff32361c007985 */ /* 0x000fe8000c101504 */
[----:B------:R3:W-:Y:S04]  /*1c2c0*/  ST.E.U16 desc[UR4][R52.64+-0xc0], R131 ;  /* 0xffff408334007985 */ /* 0x0007e8000c101504 */
[----:B------:R3:W-:Y:S01]  /*1c2d0*/  ST.E.U16 desc[UR4][R52.64+-0xbe], R129 ;  /* 0xffff428134007985 */ /* 0x0007e2000c101504 */
[----:B-1----:R-:W-:-:S04]  /*1c2e0*/  IMAD.WIDE.U32 R146, R50, -0x2daee0ad, RZ ;  /* 0xd2511f5332927825 */ /* 0x002fc800078e00ff */
[----:B------:R-:W-:Y:S02]  /*1c2f0*/  IMAD.MOV.U32 R151, RZ, RZ, R82 ;  /* 0x000000ffff977224 */ /* 0x000fe400078e0052 */
[----:B------:R-:W-:Y:S02]  /*1c300*/  IMAD.MOV.U32 R150, RZ, RZ, R83 ;  /* 0x000000ffff967224 */ /* 0x000fe400078e0053 */
[----:B------:R-:W-:-:S04]  /*1c310*/  IMAD.WIDE.U32 R82, R10, -0x2daee0ad, RZ ;  /* 0xd2511f530a527825 */ /* 0x000fc800078e00ff */
[----:B----4-:R-:W-:Y:S01]  /*1c320*/  IMAD.WIDE.U32 R56, R19, -0x2daee0ad, RZ ;  /* 0xd2511f5313387825 */ /* 0x010fe200078e00ff */
[----:B------:R-:W-:Y:S03]  /*1c330*/  ST.E.U16 desc[UR4][R26.64+-0xc0], R124 ;  /* 0xffff407c1a007985 */ /* 0x000fe6000c101504 */
[----:B------:R-:W-:Y:S02]  /*1c340*/  IMAD.MOV.U32 R81, RZ, RZ, R157 ;  /* 0x000000ffff517224 */ /* 0x000fe400078e009d */
[----:B---3--:R-:W-:Y:S02]  /*1c350*/  IMAD.MOV.U32 R131, RZ, RZ, R6 ;  /* 0x000000ffff837224 */ /* 0x008fe400078e0006 */
[----:B------:R-:W-:Y:S02]  /*1c360*/  IMAD.MOV.U32 R129, RZ, RZ, R7 ;  /* 0x000000ffff817224 */ /* 0x000fe400078e0007 */
[----:B------:R-:W-:Y:S01]  /*1c370*/  IMAD.WIDE.U32 R6, R18, -0x2daee0ad, RZ ;  /* 0xd2511f5312067825 */ /* 0x000fe200078e00ff */
[----:B------:R-:W-:Y:S03]  /*1c380*/  ST.E.U16 desc[UR4][R26.64+-0xbe], R126 ;  /* 0xffff427e1a007985 */ /* 0x000fe6000c101504 */
[----:B------:R-:W-:Y:S01]  /*1c390*/  IMAD.MOV.U32 R145, RZ, RZ, R156 ;  /* 0x000000ffff917224 */ /* 0x000fe200078e009c */
[----:B------:R-:W-:Y:S01]  /*1c3a0*/  LOP3.LUT R78, R7, R232, R206, 0x96, !PT ;  /* 0x000000e8074e7212 */ /* 0x000fe200078e96ce */
[----:B------:R-:W-:Y:S01]  /*1c3b0*/  IMAD.WIDE.U32 R54, R11, -0x2daee0ad, RZ ;  /* 0xd2511f530b367825 */ /* 0x000fe200078e00ff */
[----:B------:R-:W-:-:S03]  /*1c3c0*/  LOP3.LUT R77, R147, R241, R6, 0x96, !PT ;  /* 0x000000f1934d7212 */ /* 0x000fc600078e9606 */
[----:B------:R-:W-:Y:S01]  /*1c3d0*/  IMAD.WIDE.U32 R148, R5, -0x2daee0ad, RZ ;  /* 0xd2511f5305947825 */ /* 0x000fe200078e00ff */
[-C--:B------:R-:W-:Y:S01]  /*1c3e0*/  LOP3.LUT R10, R57, R232.reuse, R206, 0x96, !PT ;  /* 0x000000e8390a7212 */ /* 0x080fe200078e96ce */
[----:B------:R-:W-:Y:S02]  /*1c3f0*/  ST.E.U16 desc[UR4][R24.64+-0xc0], R67 ;  /* 0xffff404318007985 */ /* 0x000fe4000c101504 */
[----:B------:R-:W-:Y:S01]  /*1c400*/  IMAD.WIDE.U32 R6, R58, -0x2daee0ad, RZ ;  /* 0xd2511f533a067825 */ /* 0x000fe200078e00ff */
[-C--:B------:R-:W-:Y:S01]  /*1c410*/  LOP3.LUT R5, R83, R241.reuse, R56, 0x96, !PT ;  /* 0x000000f153057212 */ /* 0x080fe200078e9638 */
[----:B------:R1:W-:Y:S02]  /*1c420*/  ST.E.U16 desc[UR4][R24.64+-0xbe], R66 ;  /* 0xffff424218007985 */ /* 0x0003e4000c101504 */
[----:B------:R-:W-:Y:S01]  /*1c430*/  IMAD.WIDE.U32 R156, R9, -0x2daee0ad, RZ ;  /* 0xd2511f53099c7825 */ /* 0x000fe200078e00ff */
[-C--:B------:R-:W-:Y:S01]  /*1c440*/  LOP3.LUT R50, R149, R241.reuse, R54, 0x96, !PT ;  /* 0x000000f195327212 */ /* 0x080fe200078e9636 */
[----:B------:R-:W-:Y:S02]  /*1c450*/  ST.E.U16 desc[UR4][R28.64+-0xc0], R62 ;  /* 0xffff403e1c007985 */ /* 0x000fe4000c101504 */
[----:B------:R-:W-:Y:S01]  /*1c460*/  IMAD.MOV.U32 R154, RZ, RZ, R3 ;  /* 0x000000ffff9a7224 */ /* 0x000fe200078e0003 */
[-CC-:B------:R-:W-:Y:S01]  /*1c470*/  LOP3.LUT R3, R55, R232.reuse, R206.reuse, 0x96, !PT ;  /* 0x000000e837037212 */ /* 0x180fe200078e96ce */
[----:B------:R3:W-:Y:S01]  /*1c480*/  ST.E.U16 desc[UR4][R28.64+-0xbe], R64 ;  /* 0xffff42401c007985 */ /* 0x0007e2000c101504 */
[----:B------:R-:W-:Y:S01]  /*1c490*/  LOP3.LUT R63, R7, R232, R206, 0x96, !PT ;  /* 0x000000e8073f7212 */ /* 0x000fe200078e96ce */
[----:B------:R-:W-:Y:S01]  /*1c4a0*/  IMAD.WIDE.U32 R54, R8, -0x2daee0ad, RZ ;  /* 0xd2511f5308367825 */ /* 0x000fe200078e00ff */
[----:B------:R-:W-:Y:S01]  /*1c4b0*/  LOP3.LUT R58, R157, R241, R6, 0x96, !PT ;  /* 0x000000f19d3a7212 */ /* 0x000fe200078e9606 */
[----:B------:R-:W-:Y:S02]  /*1c4c0*/  ST.E.U16 desc[UR4][R52.64+-0xb0], R130 ;  /* 0xffff508234007985 */ /* 0x000fe4000c101504 */
[----:B------:R-:W-:-:S02]  /*1c4d0*/  IMAD.WIDE.U32 R56, R51, -0x2daee0ad, RZ ;  /* 0xd2511f5333387825 */ /* 0x000fc400078e00ff */
[----:B------:R-:W-:Y:S02]  /*1c4e0*/  ST.E.U16 desc[UR4][R52.64+-0xae], R128 ;  /* 0xffff528034007985 */ /* 0x000fe4000c101504 */
[----:B------:R-:W-:Y:S02]  /*1c4f0*/  IMAD.WIDE.U32 R8, R80, -0x2daee0ad, RZ ;  /* 0xd2511f5350087825 */ /* 0x000fe400078e00ff */
[----:B------:R-:W-:Y:S02]  /*1c500*/  ST.E.U16 desc[UR4][R26.64+-0xb0], R125 ;  /* 0xffff507d1a007985 */ /* 0x000fe4000c101504 */
[----:B------:R-:W-:Y:S02]  /*1c510*/  IMAD.WIDE.U32 R6, R79, -0x2daee0ad, RZ ;  /* 0xd2511f534f067825 */ /* 0x000fe400078e00ff */
[----:B------:R-:W-:Y:S02]  /*1c520*/  ST.E.U16 desc[UR4][R26.64+-0xae], R127 ;  /* 0xffff527f1a007985 */ /* 0x000fe4000c101504 */
[----:B------:R-:W-:-:S02]  /*1c530*/  IMAD.WIDE.U32 R18, R10, -0x326172a9, RZ ;  /* 0xcd9e8d570a127825 */ /* 0x000fc400078e00ff */
[----:B------:R-:W-:Y:S02]  /*1c540*/  ST.E.U16 desc[UR4][R24.64+-0xb0], R60 ;  /* 0xffff503c18007985 */ /* 0x000fe4000c101504 */
[----:B------:R-:W-:Y:S02]  /*1c550*/  IMAD.MOV.U32 R206, RZ, RZ, R131 ;  /* 0x000000ffffce7224 */ /* 0x000fe400078e0083 */
[----:B------:R4:W-:Y:S01]  /*1c560*/  ST.E.U16 desc[UR4][R24.64+-0xae], R61 ;  /* 0xffff523d18007985 */ /* 0x0009e2000c101504 */
[----:B------:R-:W-:Y:S02]  /*1c570*/  IMAD.MOV.U32 R131, RZ, RZ, R81 ;  /* 0x000000ffff837224 */ /* 0x000fe400078e0051 */
[----:B-1----:R-:W-:Y:S02]  /*1c580*/  IMAD.MOV.U32 R66, RZ, RZ, R85 ;  /* 0x000000ffff427224 */ /* 0x002fe400078e0055 */
[----:B---3--:R-:W-:Y:S01]  /*1c590*/  IMAD.MOV.U32 R64, RZ, RZ, R161 ;  /* 0x000000ffff407224 */ /* 0x008fe200078e00a1 */
[-CC-:B------:R-:W-:Y:S01]  /*1c5a0*/  LOP3.LUT R51, R57, R232.reuse, R4.reuse, 0x96, !PT ;  /* 0x000000e839337212 */ /* 0x180fe200078e9604 */
[----:B------:R-:W-:Y:S01]  /*1c5b0*/  IMAD.MOV.U32 R67, RZ, RZ, R129 ;  /* 0x000000ffff437224 */ /* 0x000fe200078e0081 */
[-C--:B------:R-:W-:Y:S01]  /*1c5c0*/  LOP3.LUT R83, R9, R232.reuse, R4, 0x96, !PT ;  /* 0x000000e809537212 */ /* 0x080fe200078e9604 */
[----:B------:R-:W-:Y:S01]  /*1c5d0*/  IMAD.MOV.U32 R81, RZ, RZ, R84 ;  /* 0x000000ffff517224 */ /* 0x000fe200078e0054 */
[-C--:B------:R-:W-:Y:S01]  /*1c5e0*/  LOP3.LUT R84, R55, R232.reuse, R4, 0x96, !PT ;  /* 0x000000e837547212 */ /* 0x080fe200078e9604 */
[----:B------:R-:W-:Y:S01]  /*1c5f0*/  IMAD.MOV.U32 R62, RZ, RZ, R160 ;  /* 0x000000ffff3e7224 */ /* 0x000fe200078e00a0 */
[----:B------:R-:W-:Y:S01]  /*1c600*/  LOP3.LUT R85, R7, R232, R4, 0x96, !PT ;  /* 0x000000e807557212 */ /* 0x000fe200078e9604 */
[----:B------:R-:W-:-:S04]  /*1c610*/  IMAD.WIDE.U32 R160, R50, -0x326172a9, RZ ;  /* 0xcd9e8d5732a07825 */ /* 0x000fc800078e00ff */
[----:B----4-:R-:W-:-:S04]  /*1c620*/  IMAD.WIDE.U32 R60, R5, -0x326172a9, RZ ;  /* 0xcd9e8d57053c7825 */ /* 0x010fc800078e00ff */
[----:B------:R-:W-:Y:S01]  /*1c630*/  IMAD.WIDE.U32 R4, R63, -0x326172a9, RZ ;  /* 0xcd9e8d573f047825 */ /* 0x000fe200078e00ff */
[----:B------:R-:W-:-:S03]  /*1c640*/  LOP3.LUT R50, R61, R237, R18, 0x96, !PT ;  /* 0x000000ed3d327212 */ /* 0x000fc600078e9612 */
[----:B------:R-:W-:Y:S02]  /*1c650*/  IMAD.MOV.U32 R61, RZ, RZ, R64 ;  /* 0x000000ffff3d7224 */ /* 0x000fe400078e0040 */
[----:B------:R-:W-:Y:S02]  /*1c660*/  IMAD.MOV.U32 R63, RZ, RZ, R66 ;  /* 0x000000ffff3f7224 */ /* 0x000fe400078e0042 */
[----:B------:R-:W-:Y:S02]  /*1c670*/  IMAD.MOV.U32 R64, RZ, RZ, R67 ;  /* 0x000000ffff407224 */ /* 0x000fe400078e0043 */
[----:B--2---:R-:W-:Y:S02]  /*1c680*/  IMAD.MOV.U32 R67, RZ, RZ, R223 ;  /* 0x000000ffff437224 */ /* 0x004fe400078e00df */
[----:B------:R-:W-:Y:S02]  /*1c690*/  IMAD.MOV.U32 R66, RZ, RZ, R226 ;  /* 0x000000ffff427224 */ /* 0x000fe400078e00e2 */
[----:B------:R-:W2:Y:S04]  /*1c6a0*/  LDL.LU R226, [R1+0x34c] ;  /* 0x00034c0001e27983 */ /* 0x000ea80000300800 */
[----:B------:R-:W3:Y:S01]  /*1c6b0*/  LDL.LU R223, [R1+0x348] ;  /* 0x0003480001df7983 */ /* 0x000ee20000300800 */
[----:B------:R-:W-:-:S03]  /*1c6c0*/  IMAD.WIDE.U32 R10, R3, -0x326172a9, RZ ;  /* 0xcd9e8d57030a7825 */ /* 0x000fc600078e00ff */
[----:B------:R-:W-:Y:S04]  /*1c6d0*/  ST.E.U16 desc[UR4][R28.64+-0xb0], R68 ;  /* 0xffff50441c007985 */ /* 0x000fe8000c101504 */
[----:B------:R-:W-:Y:S01]  /*1c6e0*/  ST.E.U16 desc[UR4][R28.64+-0xae], R65 ;  /* 0xffff52411c007985 */ /* 0x000fe2000c101504 */
[----:B------:R-:W-:-:S03]  /*1c6f0*/  IMAD.WIDE.U32 R124, R87, -0x2daee0ad, RZ ;  /* 0xd2511f53577c7825 */ /* 0x000fc600078e00ff */
[----:B------:R-:W-:Y:S04]  /*1c700*/  ST.E.U16 desc[UR4][R52.64+-0xa0], R133 ;  /* 0xffff608534007985 */ /* 0x000fe8000c101504 */
[----:B------:R-:W-:Y:S01]  /*1c710*/  ST.E.U16 desc[UR4][R52.64+-0x9e], R132 ;  /* 0xffff628434007985 */ /* 0x000fe2000c101504 */
[----:B------:R-:W-:-:S03]  /*1c720*/  LOP3.LUT R128, R11, R219, R108, 0x96, !PT ;  /* 0x000000db0b807212 */ /* 0x000fc600078e966c */
[----:B------:R-:W-:Y:S01]  /*1c730*/  ST.E.U16 desc[UR4][R26.64+-0xa0], R144 ;  /* 0xffff60901a007985 */ /* 0x000fe2000c101504 */
[----:B------:R-:W-:-:S03]  /*1c740*/  LOP3.LUT R129, R161, R237, R10, 0x96, !PT ;  /* 0x000000eda1817212 */ /* 0x000fc600078e960a */
[----:B------:R-:W-:Y:S01]  /*1c750*/  ST.E.U16 desc[UR4][R26.64+-0x9e], R143 ;  /* 0xffff628f1a007985 */ /* 0x000fe2000c101504 */
[----:B------:R-:W-:-:S03]  /*1c760*/  IMAD.WIDE.U32 R10, R89, -0x2daee0ad, RZ ;  /* 0xd2511f53590a7825 */ /* 0x000fc600078e00ff */
[----:B------:R-:W-:Y:S04]  /*1c770*/  ST.E.U16 desc[UR4][R24.64+-0xa0], R76 ;  /* 0xffff604c18007985 */ /* 0x000fe8000c101504 */
[----:B------:R-:W-:Y:S01]  /*1c780*/  ST.E.U16 desc[UR4][R24.64+-0x9e], R75 ;  /* 0xffff624b18007985 */ /* 0x000fe2000c101504 */
[----:B------:R-:W-:-:S03]  /*1c790*/  IMAD.MOV.U32 R89, RZ, RZ, R81 ;  /* 0x000000ffff597224 */ /* 0x000fc600078e0051 */
[----:B------:R-:W-:Y:S04]  /*1c7a0*/  ST.E.U16 desc[UR4][R28.64+-0xa0], R74 ;  /* 0xffff604a1c007985 */ /* 0x000fe8000c101504 */
[----:B------:R-:W-:Y:S01]  /*1c7b0*/  ST.E.U16 desc[UR4][R28.64+-0x9e], R73 ;  /* 0xffff62491c007985 */ /* 0x000fe2000c101504 */
[----:B------:R-:W-:-:S03]  /*1c7c0*/  IMAD.WIDE.U32 R80, R88, -0x2daee0ad, RZ ;  /* 0xd2511f5358507825 */ /* 0x000fc600078e00ff */
        /* <DEDUP_REMOVED lines=8> */
[----:B------:R-:W-:-:S03]  /*1c850*/  IMAD.WIDE.U32 R130, R77, -0x326172a9, RZ ;  /* 0xcd9e8d574d827825 */ /* 0x000fc600078e00ff */
        /* <DEDUP_REMOVED lines=8> */
[----:B------:R-:W-:Y:S04]  /*1c8e0*/  ST.E.U16 desc[UR4][R26.64+-0x7e], R121 ;  /* 0xffff82791a007985 */ /* 0x000fe8000c101504 */
[----:B------:R-:W-:Y:S04]  /*1c8f0*/  ST.E.U16 desc[UR4][R24.64+-0x80], R49 ;  /* 0xffff803118007985 */ /* 0x000fe8000c101504 */
[----:B------:R-:W-:Y:S01]  /*1c900*/  ST.E.U16 desc[UR4][R24.64+-0x7e], R48 ;  /* 0xffff823018007985 */ /* 0x000fe2000c101504 */
[----:B------:R-:W-:-:S03]  /*1c910*/  LOP3.LUT R55, R7, R219, R108, 0x96, !PT ;  /* 0x000000db07377212 */ /* 0x000fc600078e966c */
[----:B------:R-:W-:Y:S01]  /*1c920*/  ST.E.U16 desc[UR4][R28.64+-0x80], R46 ;  /* 0xffff802e1c007985 */ /* 0x000fe2000c101504 */
[----:B------:R-:W-:-:S03]  /*1c930*/  LOP3.LUT R109, R131, R237, R6, 0x96, !PT ;  /* 0x000000ed836d7212 */ /* 0x000fc600078e9606 */
[----:B------:R-:W-:Y:S01]  /*1c940*/  ST.E.U16 desc[UR4][R28.64+-0x7e], R47 ;  /* 0xffff822f1c007985 */ /* 0x000fe2000c101504 */
[----:B------:R-:W-:-:S03]  /*1c950*/  LOP3.LUT R81, R81, R241, R8, 0x96, !PT ;  /* 0x000000f151517212 */ /* 0x000fc600078e9608 */
[----:B------:R-:W-:Y:S01]  /*1c960*/  ST.E.U16 desc[UR4][R52.64+-0x70], R119 ;  /* 0xffff907734007985 */ /* 0x000fe2000c101504 */
[----:B------:R-:W-:-:S03]  /*1c970*/  IMAD.WIDE.U32 R6, R9, -0x2daee0ad, RZ ;  /* 0xd2511f5309067825 */ /* 0x000fc600078e00ff */
[----:B------:R-:W-:Y:S01]  /*1c980*/  ST.E.U16 desc[UR4][R52.64+-0x6e], R118 ;  /* 0xffff927634007985 */ /* 0x000fe2000c101504 */
[----:B------:R-:W-:-:S03]  /*1c990*/  IMAD.WIDE.U32 R18, R51, -0x326172a9, RZ ;  /* 0xcd9e8d5733127825 */ /* 0x000fc600078e00ff */
[----:B------:R-:W-:Y:S01]  /*1c9a0*/  ST.E.U16 desc[UR4][R26.64+-0x70], R116 ;  /* 0xffff90741a007985 */ /* 0x000fe2000c101504 */
[----:B------:R-:W-:-:S03]  /*1c9b0*/  IMAD.WIDE.U32 R8, R3, -0x326172a9, RZ ;  /* 0xcd9e8d5703087825 */ /* 0x000fc600078e00ff */
[----:B------:R-:W-:Y:S04]  /*1c9c0*/  ST.E.U16 desc[UR4][R26.64+-0x6e], R117 ;  /* 0xffff92751a007985 */ /* 0x000fe8000c101504 */
[----:B------:R-:W-:Y:S04]  /*1c9d0*/  ST.E.U16 desc[UR4][R24.64+-0x70], R45 ;  /* 0xffff902d18007985 */ /* 0x000fe8000c101504 */
[----:B------:R-:W-:Y:S01]  /*1c9e0*/  ST.E.U16 desc[UR4][R24.64+-0x6e], R44 ;  /* 0xffff922c18007985 */ /* 0x000fe2000c101504 */
[----:B------:R-:W-:-:S03]  /*1c9f0*/  IMAD.MOV.U32 R57, RZ, RZ, R150 ;  /* 0x000000ffff397224 */ /* 0x000fc600078e0096 */
[----:B------:R-:W-:Y:S01]  /*1ca00*/  ST.E.U16 desc[UR4][R28.64+-0x70], R43 ;  /* 0xffff902b1c007985 */ /* 0x000fe2000c101504 */
[----:B------:R-:W-:-:S03]  /*1ca10*/  IMAD.MOV.U32 R87, RZ, RZ, R151 ;  /* 0x000000ffff577224 */ /* 0x000fc600078e0097 */
[----:B------:R-:W-:Y:S01]  /*1ca20*/  ST.E.U16 desc[UR4][R28.64+-0x6e], R42 ;  /* 0xffff922a1c007985 */ /* 0x000fe2000c101504 */
[----:B------:R-:W-:-:S03]  /*1ca30*/  IMAD.WIDE.U32 R126, R86, -0x2daee0ad, RZ ;  /* 0xd2511f53567e7825 */ /* 0x000fc600078e00ff */
[----:B------:R-:W-:Y:S01]  /*1ca40*/  ST.E.U16 desc[UR4][R52.64+-0x60], R115 ;  /* 0xffffa07334007985 */ /* 0x000fe2000c101504 */
[----:B------:R-:W-:-:S03]  /*1ca50*/  IMAD.WIDE.U32 R150, R58, -0x326172a9, RZ ;  /* 0xcd9e8d573a967825 */ /* 0x000fc600078e00ff */
[----:B------:R-:W-:Y:S01]  /*1ca60*/  ST.E.U16 desc[UR4][R52.64+-0x5e], R114 ;  /* 0xffffa27234007985 */ /* 0x000fe2000c101504 */
[----:B------:R-:W-:-:S03]  /*1ca70*/  LOP3.LUT R11, R7, R239, R82, 0x96, !PT ;  /* 0x000000ef070b7212 */ /* 0x000fc600078e9652 */
[----:B------:R-:W-:Y:S01]  /*1ca80*/  ST.E.U16 desc[UR4][R26.64+-0x60], R113 ;  /* 0xffffa0711a007985 */ /* 0x000fe2000c101504 */
[----:B------:R-:W-:-:S03]  /*1ca90*/  LOP3.LUT R3, R19, R219, R2, 0x96, !PT ;  /* 0x000000db13037212 */ /* 0x000fc600078e9602 */
[----:B------:R-:W-:Y:S01]  /*1caa0*/  ST.E.U16 desc[UR4][R26.64+-0x5e], R112 ;  /* 0xffffa2701a007985 */ /* 0x000fe2000c101504 */
[----:B------:R-:W-:-:S03]  /*1cab0*/  LOP3.LUT R7, R9, R237, R18, 0x96, !PT ;  /* 0x000000ed09077212 */ /* 0x000fc600078e9612 */
[----:B------:R-:W-:Y:S04]  /*1cac0*/  ST.E.U16 desc[UR4][R24.64+-0x60], R39 ;  /* 0xffffa02718007985 */ /* 0x000fe8000c101504 */
[----:B------:R-:W-:Y:S01]  /*1cad0*/  ST.E.U16 desc[UR4][R24.64+-0x5e], R38 ;  /* 0xffffa22618007985 */ /* 0x000fe2000c101504 */
[----:B------:R-:W-:-:S03]  /*1cae0*/  IMAD.MOV.U32 R56, RZ, RZ, R145 ;  /* 0x000000ffff387224 */ /* 0x000fc600078e0091 */
[----:B------:R-:W-:Y:S04]  /*1caf0*/  ST.E.U16 desc[UR4][R28.64+-0x60], R41 ;  /* 0xffffa0291c007985 */ /* 0x000fe8000c101504 */
[----:B------:R-:W-:Y:S01]  /*1cb00*/  ST.E.U16 desc[UR4][R28.64+-0x5e], R40 ;  /* 0xffffa2281c007985 */ /* 0x000fe2000c101504 */
[----:B------:R-:W-:-:S03]  /*1cb10*/  LOP3.LUT R145, R127, R241, R54, 0x96, !PT ;  /* 0x000000f17f917212 */ /* 0x000fc600078e9636 */
[----:B------:R-:W-:Y:S04]  /*1cb20*/  ST.E.U16 desc[UR4][R52.64+-0x50], R111 ;  /* 0xffffb06f34007985 */ /* 0x000fe8000c101504 */
        /* <DEDUP_REMOVED lines=12> */
[----:B------:R-:W-:Y:S04]  /*1cbf0*/  ST.E.U16 desc[UR4][R52.64+-0x40], R105 ;  /* 0xffffc06934007985 */ /* 0x000fe8000c101504 */
[----:B------:R-:W-:Y:S04]  /*1cc00*/  ST.E.U16 desc[UR4][R52.64+-0x3e], R104 ;  /* 0xffffc26834007985 */ /* 0x000fe8000c101504 */
        /* <DEDUP_REMOVED lines=27> */
[----:B------:R1:W-:Y:S04]  /*1cdc0*/  ST.E.U16 desc[UR4][R28.64+-0x1e], R13 ;  /* 0xffffe20d1c007985 */ /* 0x0003e8000c101504 */
[----:B------:R-:W-:Y:S04]  /*1cdd0*/  ST.E.U16 desc[UR4][R52.64+-0x10], R93 ;  /* 0xfffff05d34007985 */ /* 0x000fe8000c101504 */
[----:B------:R-:W-:Y:S04]  /*1cde0*/  ST.E.U16 desc[UR4][R52.64+-0xe], R92 ;  /* 0xfffff25c34007985 */ /* 0x000fe8000c101504 */
[----:B------:R-:W-:Y:S04]  /*1cdf0*/  ST.E.U16 desc[UR4][R26.64+-0x10], R91 ;  /* 0xfffff05b1a007985 */ /* 0x000fe8000c101504 */
[----:B------:R-:W-:Y:S04]  /*1ce00*/  ST.E.U16 desc[UR4][R26.64+-0xe], R90 ;  /* 0xfffff25a1a007985 */ /* 0x000fe8000c101504 */
[----:B------:R4:W-:Y:S04]  /*1ce10*/  ST.E.U16 desc[UR4][R24.64+-0x10], R12 ;  /* 0xfffff00c18007985 */ /* 0x0009e8000c101504 */
[----:B------:R2:W-:Y:S04]  /*1ce20*/  ST.E.U16 desc[UR4][R24.64+-0xe], R0 ;  /* 0xfffff20018007985 */ /* 0x0005e8000c101504 */
[----:B------:R-:W-:Y:S04]  /*1ce30*/  ST.E.U16 desc[UR4][R28.64+-0x10], R37 ;  /* 0xfffff0251c007985 */ /* 0x000fe8000c101504 */
[----:B------:R2:W-:Y:S01]  /*1ce40*/  ST.E.U16 desc[UR4][R28.64+-0xe], R59 ;  /* 0xfffff23b1c007985 */ /* 0x0005e2000c101504 */
[----:B------:R-:W-:-:S03]  /*1ce50*/  IMAD.WIDE.U32 R6, R6, -0x326172a9, RZ ;  /* 0xcd9e8d5706067825 */ /* 0x000fc600078e00ff */
[----:B---3--:R-:W3:Y:S01]  /*1ce60*/  LDSM.16.MT88.4 R24, [R223+0x4000] ;  /* 0x00400000df18783b */ /* 0x008ee20000004200 */
[----:B-1----:R-:W-:Y:S01]  /*1ce70*/  LOP3.LUT R13, R4, 0xff, RZ, 0xc0, !PT ;  /* 0x000000ff040d7812 */ /* 0x002fe200078ec0ff */
[----:B------:R-:W-:Y:S01]  /*1ce80*/  IMAD.MOV.U32 R65, RZ, RZ, R238 ;  /* 0x000000ffff417224 */ /* 0x000fe200078e00ee */
[-C--:B------:R-:W-:Y:S01]  /*1ce90*/  LOP3.LUT R3, R7, R135.reuse, R18, 0x96, !PT ;  /* 0x0000008707037212 */ /* 0x080fe200078e9612 */
[----:B------:R-:W-:Y:S01]  /*1cea0*/  IMAD.MOV.U32 R72, RZ, RZ, R87 ;  /* 0x000000ffff487224 */ /* 0x000fe200078e0057 */
[----:B------:R-:W-:Y:S01]  /*1ceb0*/  LOP3.LUT R14, R6, 0xffff, RZ, 0xc0, !PT ;  /* 0x0000ffff060e7812 */ /* 0x000fe200078ec0ff */
[----:B------:R-:W-:Y:S01]  /*1cec0*/  IMAD.MOV.U32 R73, RZ, RZ, R56 ;  /* 0x000000ffff497224 */ /* 0x000fe200078e0038 */
[----:B----4-:R-:W-:Y:S01]  /*1ced0*/  SHF.R.U32.HI R12, RZ, 0x18, R4 ;  /* 0x00000018ff0c7819 */ /* 0x010fe20000011604 */
[----:B------:R-:W-:Y:S01]  /*1cee0*/  IMAD.MOV.U32 R74, RZ, RZ, R57 ;  /* 0x000000ffff4a7224 */ /* 0x000fe200078e0039 */
[----:B--2---:R-:W-:Y:S01]  /*1cef0*/  LOP3.LUT R0, R5, R135, R10, 0x96, !PT ;  /* 0x0000008705007212 */ /* 0x004fe200078e960a */
[----:B------:R-:W-:Y:S01]  /*1cf00*/  IMAD.MOV.U32 R75, RZ, RZ, R88 ;  /* 0x000000ffff4b7224 */ /* 0x000fe200078e0058 */
[----:B------:R-:W-:Y:S01]  /*1cf10*/  LOP3.LUT R5, R4, 0xffff, RZ, 0xc0, !PT ;  /* 0x0000ffff04057812 */ /* 0x000fe200078ec0ff */
[----:B------:R-:W-:Y:S01]  /*1cf20*/  IMAD.MOV.U32 R140, RZ, RZ, R206 ;  /* 0x000000ffff8c7224 */ /* 0x000fe200078e00ce */
[----:B------:R-:W1:Y:S02]  /*1cf30*/  LDSM.16.MT88.4 R20, [R226+0x4000] ;  /* 0x00400000e214783b */ /* 0x000e640000004200 */
[----:B------:R-:W-:-:S02]  /*1cf40*/  SHF.R.U32.HI R9, RZ, 0x8, R5 ;  /* 0x00000008ff097819 */ /* 0x000fc40000011605 */
[----:B------:R-:W-:Y:S01]  /*1cf50*/  LOP3.LUT R28, R11, R235, R8, 0x96, !PT ;  /* 0x000000eb0b1c7212 */ /* 0x000fe200078e9608 */
[----:B------:R-:W-:Y:S01]  /*1cf60*/  IMAD.MOV.U32 R141, RZ, RZ, R154 ;  /* 0x000000ffff8d7224 */ /* 0x000fe200078e009a */
[----:B------:R-:W-:Y:S01]  /*1cf70*/  SHF.R.U32.HI R8, RZ, 0x10, R4 ;  /* 0x00000010ff087819 */ /* 0x000fe20000011604 */
[----:B------:R-:W-:Y:S01]  /*1cf80*/  IMAD.MOV.U32 R142, RZ, RZ, R158 ;  /* 0x000000ffff8e7224 */ /* 0x000fe200078e009e */
[----:B------:R-:W-:Y:S01]  /*1cf90*/  LOP3.LUT R4, R0, 0xffff, RZ, 0xc0, !PT ;  /* 0x0000ffff00047812 */ /* 0x000fe200078ec0ff */
[----:B------:R-:W-:Y:S01]  /*1cfa0*/  IMAD.MOV.U32 R143, RZ, RZ, R198 ;  /* 0x000000ffff8f7224 */ /* 0x000fe200078e00c6 */
[----:B------:R-:W-:Y:S01]  /*1cfb0*/  LOP3.LUT R7, R8, 0xff, RZ, 0xc0, !PT ;  /* 0x000000ff08077812 */ /* 0x000fe200078ec0ff */
[----:B------:R-:W-:Y:S01]  /*1cfc0*/  LDSM.16.MT88.4 R36, [R223+0x4400] ;  /* 0x00440000df24783b */ /* 0x000fe20000004200 */
[----:B------:R-:W-:Y:S02]  /*1cfd0*/  SHF.R.U32.HI R5, RZ, 0x10, R0 ;  /* 0x00000010ff057819 */ /* 0x000fe40000011600 */
[----:B------:R-:W-:-:S02]  /*1cfe0*/  LOP3.LUT R11, R0, 0xff, RZ, 0xc0, !PT ;  /* 0x000000ff000b7812 */ /* 0x000fc400078ec0ff */
[----:B------:R-:W-:Y:S02]  /*1cff0*/  SHF.R.U32.HI R10, RZ, 0x18, R0 ;  /* 0x00000018ff0a7819 */ /* 0x000fe40000011600 */
[----:B------:R-:W-:Y:S02]  /*1d000*/  SHF.R.U32.HI R8, RZ, 0x8, R4 ;  /* 0x00000008ff087819 */ /* 0x000fe40000011604 */
[----:B------:R-:W-:Y:S02]  /*1d010*/  PRMT R0, R13, 0x5410, R9 ;  /* 0x000054100d007816 */ /* 0x000fe40000000009 */
[----:B------:R-:W-:Y:S02]  /*1d020*/  PRMT R238, R193, 0x7054, R193 ;  /* 0x00007054c1ee7816 */ /* 0x000fe400000000c1 */
[----:B------:R-:W-:Y:S02]  /*1d030*/  LOP3.LUT R15, R6, 0xff, RZ, 0xc0, !PT ;  /* 0x000000ff060f7812 */ /* 0x000fe400078ec0ff */
[----:B------:R-:W-:-:S02]  /*1d040*/  SHF.R.U32.HI R17, RZ, 0x10, R6 ;  /* 0x00000010ff117819 */ /* 0x000fc40000011606 */
[----:B------:R-:W-:Y:S02]  /*1d050*/  SHF.R.U32.HI R16, RZ, 0x18, R6 ;  /* 0x00000018ff107819 */ /* 0x000fe40000011606 */
[----:B------:R-:W-:Y:S02]  /*1d060*/  LOP3.LUT R4, R5, 0xff, RZ, 0xc0, !PT ;  /* 0x000000ff05047812 */ /* 0x000fe400078ec0ff */
[----:B------:R-:W-:Y:S02]  /*1d070*/  PRMT R6, R11, 0x5410, R8 ;  /* 0x000054100b067816 */ /* 0x000fe40000000008 */
[--C-:B------:R-:W-:Y:S02]  /*1d080*/  HSET2.LE.AND R0, R0, R238.reuse, PT ;  /* 0x000000ee00007233 */ /* 0x100fe40003803000 */
[----:B------:R-:W-:Y:S02]  /*1d090*/  PRMT R5, R4, 0x5410, R10 ;  /* 0x0000541004057816 */ /* 0x000fe4000000000a */
[----:B------:R-:W-:-:S02]  /*1d0a0*/  HSET2.LE.AND R4, R6, R238, PT ;  /* 0x000000ee06047233 */ /* 0x000fc40003803000 */
[----:B------:R-:W-:Y:S02]  /*1d0b0*/  LOP3.LUT R6, R164, R0, RZ, 0xc0, !PT ;  /* 0x00000000a4067212 */ /* 0x000fe400078ec0ff */
[----:B------:R-:W-:Y:S02]  /*1d0c0*/  LOP3.LUT R0, R3, 0xffff, RZ, 0xc0, !PT ;  /* 0x0000ffff03007812 */ /* 0x000fe400078ec0ff */
[----:B------:R-:W-:Y:S02]  /*1d0d0*/  PRMT R7, R7, 0x5410, R12 ;  /* 0x0000541007077816 */ /* 0x000fe4000000000c */
[----:B------:R-:W-:Y:S02]  /*1d0e0*/  SHF.R.U32.HI R10, RZ, 0x8, R14 ;  /* 0x00000008ff0a7819 */ /* 0x000fe4000001160e */
[----:B------:R-:W-:Y:S02]  /*1d0f0*/  LOP3.LUT R9, R3, 0xff, RZ, 0xc0, !PT ;  /* 0x000000ff03097812 */ /* 0x000fe400078ec0ff */
[----:B------:R-:W-:-:S02]  /*1d100*/  SHF.R.U32.HI R8, RZ, 0x10, R3 ;  /* 0x00000010ff087819 */ /* 0x000fc40000011603 */
[----:B------:R-:W-:Y:S02]  /*1d110*/  SHF.R.U32.HI R0, RZ, 0x8, R0 ;  /* 0x00000008ff007819 */ /* 0x000fe40000011600 */
[--C-:B------:R-:W-:Y:S02]  /*1d120*/  HSET2.LE.AND R7, R7, R238.reuse, PT ;  /* 0x000000ee07077233 */ /* 0x100fe40003803000 */
[----:B------:R-:W-:Y:S02]  /*1d130*/  HSET2.LE.AND R5, R5, R238, PT ;  /* 0x000000ee05057233 */ /* 0x000fe40003803000 */
[----:B------:R-:W-:Y:S02]  /*1d140*/  PRMT R10, R15, 0x5410, R10 ;  /* 0x000054100f0a7816 */ /* 0x000fe4000000000a */
[----:B------:R-:W-:Y:S02]  /*1d150*/  SHF.R.U32.HI R11, RZ, 0x18, R3 ;  /* 0x00000018ff0b7819 */ /* 0x000fe40000011603 */
[----:B------:R-:W-:-:S02]  /*1d160*/  LOP3.LUT R8, R8, 0xff, RZ, 0xc0, !PT ;  /* 0x000000ff08087812 */ /* 0x000fc400078ec0ff */
[----:B------:R-:W-:Y:S02]  /*1d170*/  PRMT R9, R9, 0x5410, R0 ;  /* 0x0000541009097816 */ /* 0x000fe40000000000 */
[----:B------:R-:W-:Y:S02]  /*1d180*/  LOP3.LUT R7, R163, R7, RZ, 0xc0, !PT ;  /* 0x00000007a3077212 */ /* 0x000fe400078ec0ff */
[----:B------:R-:W-:Y:S02]  /*1d190*/  LOP3.LUT R4, R166, R4, RZ, 0xc0, !PT ;  /* 0x00000004a6047212 */ /* 0x000fe400078ec0ff */
[----:B------:R-:W-:Y:S02]  /*1d1a0*/  LOP3.LUT R5, R165, R5, RZ, 0xc0, !PT ;  /* 0x00000005a5057212 */ /* 0x000fe400078ec0ff */
[----:B------:R-:W-:Y:S02]  /*1d1b0*/  HSET2.LE.AND R0, R10, R238, PT ;  /* 0x000000ee0a007233 */ /* 0x000fe40003803000 */
[----:B------:R-:W-:-:S02]  /*1d1c0*/  PRMT R11, R8, 0x5410, R11 ;  /* 0x00005410080b7816 */ /* 0x000fc4000000000b */
[--C-:B------:R-:W-:Y:S02]  /*1d1d0*/  HSET2.LE.AND R8, R9, R238.reuse, PT ;  /* 0x000000ee09087233 */ /* 0x100fe40003803000 */
[----:B------:R-:W-:Y:S01]  /*1d1e0*/  LOP3.LUT R10, R199, R0, RZ, 0xc0, !PT ;  /* 0x00000000c70a7212 */ /* 0x000fe200078ec0ff */
[----:B---3--:R-:W-:Y:S01]  /*1d1f0*/  HMMA.16816.F32 R56, R4, R24, R72 ;  /* 0x000000180438723c */ /* 0x008fe20000001848 */
[----:B------:R-:W-:Y:S02]  /*1d200*/  HSET2.LE.AND R0, R11, R238, PT ;  /* 0x000000ee0b007233 */ /* 0x000fe40003803000 */
[----:B------:R-:W-:Y:S02]  /*1d210*/  LOP3.LUT R8, R244, R8, RZ, 0xc0, !PT ;  /* 0x00000008f4087212 */ /* 0x000fe400078ec0ff */
[----:B------:R-:W2:Y:S02]  /*1d220*/  LDL.LU R244, [R1+0x344] ;  /* 0x0003440001f47983 */ /* 0x000ea40000300800 */
[----:B------:R-:W-:-:S02]  /*1d230*/  IMAD.MOV.U32 R74, RZ, RZ, R245 ;  /* 0x000000ffff4a7224 */ /* 0x000fc400078e00f5 */
[----:B------:R-:W3:Y:S01]  /*1d240*/  LDL.LU R72, [R1+0x230] ;  /* 0x0002300001487983 */ /* 0x000ee20000300800 */
[----:B------:R-:W-:Y:S01]  /*1d250*/  IMAD.MOV.U32 R75, RZ, RZ, R181 ;  /* 0x000000ffff4b7224 */ /* 0x000fe200078e00b5 */
[----:B------:R-:W-:Y:S02]  /*1d260*/  LOP3.LUT R9, R180, R0, RZ, 0xc0, !PT ;  /* 0x00000000b4097212 */ /* 0x000fe400078ec0ff */
[----:B------:R-:W3:Y:S01]  /*1d270*/  LDL.LU R73, [R1+0x234] ;  /* 0x0002340001497983 */ /* 0x000ee20000300800 */
[----:B------:R-:W-:Y:S03]  /*1d280*/  HMMA.16816.F32 R44, R4, R26, R140 ;  /* 0x0000001a042c723c */ /* 0x000fe6000000188c */
[----:B------:R-:W4:Y:S04]  /*1d290*/  LDL.LU R245, [R1+0x340] ;  /* 0x0003400001f57983 */ /* 0x000f280000300800 */
[----:B------:R-:W2:Y:S04]  /*1d2a0*/  LDL.LU R181, [R1+0x33c] ;  /* 0x00033c0001b57983 */ /* 0x000ea80000300800 */
[----:B------:R-:W4:Y:S04]  /*1d2b0*/  LDL.LU R180, [R1+0x338] ;  /* 0x0003380001b47983 */ /* 0x000f280000300800 */
[----:B------:R-:W4:Y:S04]  /*1d2c0*/  LDL.LU R140, [R1+0x240] ;  /* 0x00024000018c7983 */ /* 0x000f280000300800 */
[----:B------:R-:W4:Y:S01]  /*1d2d0*/  LDL.LU R141, [R1+0x244] ;  /* 0x00024400018d7983 */ /* 0x000f220000300800 */
[----:B------:R-:W-:-:S02]  /*1d2e0*/  LOP3.LUT R12, R17, 0xff, RZ, 0xc0, !PT ;  /* 0x000000ff110c7812 */ /* 0x000fc400078ec0ff */
[----:B------:R-:W-:Y:S01]  /*1d2f0*/  LOP3.LUT R54, R19, R235, R60, 0x96, !PT ;  /* 0x000000eb13367212 */ /* 0x000fe200078e963c */
[----:B------:R-:W-:Y:S01]  /*1d300*/  IMAD.MOV.U32 R60, RZ, RZ, R89 ;  /* 0x000000ffff3c7224 */ /* 0x000fe200078e0059 */
[----:B------:R-:W-:Y:S01]  /*1d310*/  PRMT R3, R12, 0x5410, R16 ;  /* 0x000054100c037816 */ /* 0x000fe20000000010 */
[C---:B-1----:R-:W-:Y:S04]  /*1d320*/  HMMA.16816.F32 R64, R4.reuse, R20, R64 ;  /* 0x000000140440723c */ /* 0x042fe80000001840 */
[----:B------:R-:W-:Y:S02]  /*1d330*/  HSET2.LE.AND R3, R3, R238, PT ;  /* 0x000000ee03037233 */ /* 0x000fe40003803000 */
[----:B------:R-:W-:Y:S01]  /*1d340*/  HMMA.16816.F32 R60, R4, R22, R60 ;  /* 0x00000016043c723c */ /* 0x000fe2000000183c */
[----:B------:R-:W-:-:S02]  /*1d350*/  IMAD.WIDE.U32 R12, R83, -0x326172a9, RZ ;  /* 0xcd9e8d57530c7825 */ /* 0x000fc400078e00ff */
[----:B------:R-:W-:-:S04]  /*1d360*/  LOP3.LUT R11, R174, R3, RZ, 0xc0, !PT ;  /* 0x00000003ae0b7212 */ /* 0x000fc800078ec0ff */
[----:B------:R-:W-:Y:S02]  /*1d370*/  IMAD.WIDE.U32 R4, R28, -0x2daee0ad, RZ ;  /* 0xd2511f531c047825 */ /* 0x000fe400078e00ff */
[----:B------:R-:W1:Y:S02]  /*1d380*/  LDSM.16.MT88.4 R28, [R226+0x4400] ;  /* 0x00440000e21c783b */ /* 0x000e640000004200 */
[----:B------:R-:W-:Y:S01]  /*1d390*/  IMAD.WIDE.U32 R40, R81, -0x326172a9, RZ ;  /* 0xcd9e8d5751287825 */ /* 0x000fe200078e00ff */
[----:B------:R-:W-:Y:S02]  /*1d3a0*/  LOP3.LUT R3, R4, 0xffff, RZ, 0xc0, !PT ;  /* 0x0000ffff04037812 */ /* 0x000fe400078ec0ff */
[----:B------:R-:W-:Y:S02]  /*1d3b0*/  LOP3.LUT R0, R5, R155, R50, 0x96, !PT ;  /* 0x0000009b05007212 */ /* 0x000fe400078e9632 */
[----:B------:R-:W-:Y:S02]  /*1d3c0*/  SHF.R.U32.HI R5, RZ, 0x10, R4 ;  /* 0x00000010ff057819 */ /* 0x000fe40000011604 */
[----:B------:R-:W-:-:S02]  /*1d3d0*/  SHF.R.U32.HI R15, RZ, 0x8, R3 ;  /* 0x00000008ff0f7819 */ /* 0x000fc40000011603 */
[----:B------:R-:W-:Y:S02]  /*1d3e0*/  LOP3.LUT R17, R4, 0xff, RZ, 0xc0, !PT ;  /* 0x000000ff04117812 */ /* 0x000fe400078ec0ff */
[----:B------:R-:W-:Y:S02]  /*1d3f0*/  SHF.R.U32.HI R16, RZ, 0x18, R4 ;  /* 0x00000018ff107819 */ /* 0x000fe40000011604 */
[----:B------:R-:W-:Y:S02]  /*1d400*/  LOP3.LUT R3, R0, 0xffff, RZ, 0xc0, !PT ;  /* 0x0000ffff00037812 */ /* 0x000fe400078ec0ff */
[----:B------:R-:W-:Y:S02]  /*1d410*/  LOP3.LUT R33, R41, R237, R12, 0x96, !PT ;  /* 0x000000ed29217212 */ /* 0x000fe400078e960c */
[----:B------:R-:W-:Y:S01]  /*1d420*/  SHF.R.U32.HI R4, RZ, 0x10, R0 ;  /* 0x00000010ff047819 */ /* 0x000fe20000011600 */
[----:B------:R-:W-:Y:S01]  /*1d430*/  IMAD.MOV.U32 R142, RZ, RZ, R201 ;  /* 0x000000ffff8e7224 */ /* 0x000fe200078e00c9 */
[----:B------:R-:W-:Y:S01]  /*1d440*/  LOP3.LUT R32, R13, R219, R2, 0x96, !PT ;  /* 0x000000db0d207212 */ /* 0x000fe200078e9602 */
[----:B------:R-:W-:Y:S01]  /*1d450*/  IMAD.MOV.U32 R143, RZ, RZ, R210 ;  /* 0x000000ffff8f7224 */ /* 0x000fe200078e00d2 */
[----:B------:R-:W-:Y:S01]  /*1d460*/  LOP3.LUT R12, R5, 0xff, RZ, 0xc0, !PT ;  /* 0x000000ff050c7812 */ /* 0x000fe200078ec0ff */
[----:B------:R-:W-:Y:S01]  /*1d470*/  IMAD.WIDE.U32 R96, R84, -0x326172a9, RZ ;  /* 0xcd9e8d5754607825 */ /* 0x000fe200078e00ff */
[----:B------:R-:W-:Y:S01]  /*1d480*/  LOP3.LUT R14, R0, 0xff, RZ, 0xc0, !PT ;  /* 0x000000ff000e7812 */ /* 0x000fe200078ec0ff */
[----:B------:R-:W4:Y:S01]  /*1d490*/  LDL.LU R201, [R1+0x334] ;  /* 0x0003340001c97983 */ /* 0x000f220000300800 */
[----:B------:R-:W-:Y:S01]  /*1d4a0*/  SHF.R.U32.HI R13, RZ, 0x18, R0 ;  /* 0x00000018ff0d7819 */ /* 0x000fe20000011600 */
[----:B------:R-:W-:Y:S01]  /*1d4b0*/  IMAD.WIDE.U32 R42, R85, -0x326172a9, RZ ;  /* 0xcd9e8d57552a7825 */ /* 0x000fe200078e00ff */
[----:B------:R-:W-:Y:S01]  /*1d4c0*/  SHF.R.U32.HI R5, RZ, 0x8, R3 ;  /* 0x00000008ff057819 */ /* 0x000fe20000011603 */
[----:B------:R-:W4:Y:S01]  /*1d4d0*/  LDL.LU R210, [R1+0x330] ;  /* 0x0003300001d27983 */ /* 0x000f220000300800 */
[----:B------:R-:W-:Y:S01]  /*1d4e0*/  PRMT R0, R17, 0x5410, R15 ;  /* 0x0000541011007816 */ /* 0x000fe2000000000f */
[----:B------:R-:W-:Y:S01]  /*1d4f0*/  IMAD.WIDE.U32 R6, R54, -0x2daee0ad, RZ ;  /* 0xd2511f5336067825 */ /* 0x000fe200078e00ff */
[----:B------:R-:W-:-:S02]  /*1d500*/  LOP3.LUT R3, R4, 0xff, RZ, 0xc0, !PT ;  /* 0x000000ff04037812 */ /* 0x000fc400078ec0ff */
[----:B------:R-:W-:Y:S02]  /*1d510*/  PRMT R4, R12, 0x5410, R16 ;  /* 0x000054100c047816 */ /* 0x000fe40000000010 */
[----:B------:R-:W-:Y:S02]  /*1d520*/  PRMT R12, R14, 0x5410, R5 ;  /* 0x000054100e0c7816 */ /* 0x000fe40000000005 */
[----:B------:R-:W-:Y:S02]  /*1d530*/  HSET2.LE.AND R0, R0, R238, PT ;  /* 0x000000ee00007233 */ /* 0x000fe40003803000 */
[-CC-:B------:R-:W-:Y:S02]  /*1d540*/  LOP3.LUT R93, R97, R219.reuse, R2.reuse, 0x96, !PT ;  /* 0x000000db615d7212 */ /* 0x180fe400078e9602 */
[----:B------:R-:W-:Y:S02]  /*1d550*/  LOP3.LUT R92, R43, R219, R2, 0x96, !PT ;  /* 0x000000db2b5c7212 */ /* 0x000fe400078e9602 */
[----:B------:R-:W-:-:S02]  /*1d560*/  PRMT R5, R3, 0x5410, R13 ;  /* 0x0000541003057816 */ /* 0x000fc4000000000d */
[----:B------:R-:W-:Y:S02]  /*1d570*/  LOP3.LUT R2, R7, R155, R78, 0x96, !PT ;  /* 0x0000009b07027212 */ /* 0x000fe400078e964e */
[----:B------:R-:W-:Y:S02]  /*1d580*/  HSET2.LE.AND R3, R4, R238, PT ;  /* 0x000000ee04037233 */ /* 0x000fe40003803000 */
[C---:B------:R-:W-:Y:S02]  /*1d590*/  LOP3.LUT R13, R6.reuse, 0xffff, RZ, 0xc0, !PT ;  /* 0x0000ffff060d7812 */ /* 0x040fe400078ec0ff */
[----:B------:R-:W-:Y:S02]  /*1d5a0*/  LOP3.LUT R17, R6, 0xff, RZ, 0xc0, !PT ;  /* 0x000000ff06117812 */ /* 0x000fe400078ec0ff */
[--C-:B------:R-:W-:Y:S02]  /*1d5b0*/  SHF.R.U32.HI R14, RZ, 0x10, R6.reuse ;  /* 0x00000010ff0e7819 */ /* 0x100fe40000011606 */
[----:B------:R-:W-:-:S02]  /*1d5c0*/  SHF.R.U32.HI R16, RZ, 0x18, R6 ;  /* 0x00000018ff107819 */ /* 0x000fc40000011606 */
[----:B------:R-:W-:Y:S02]  /*1d5d0*/  LOP3.LUT R6, R167, R0, RZ, 0xc0, !PT ;  /* 0x00000000a7067212 */ /* 0x000fe400078ec0ff */
[----:B------:R-:W-:Y:S02]  /*1d5e0*/  LOP3.LUT R0, R2, 0xffff, RZ, 0xc0, !PT ;  /* 0x0000ffff02007812 */ /* 0x000fe400078ec0ff */
[----:B------:R-:W-:Y:S02]  /*1d5f0*/  LOP3.LUT R7, R168, R3, RZ, 0xc0, !PT ;  /* 0x00000003a8077212 */ /* 0x000fe400078ec0ff */
[----:B------:R-:W-:Y:S02]  /*1d600*/  HSET2.LE.AND R4, R12, R238, PT ;  /* 0x000000ee0c047233 */ /* 0x000fe40003803000 */
[----:B------:R-:W-:Y:S02]  /*1d610*/  SHF.R.U32.HI R3, RZ, 0x10, R2 ;  /* 0x00000010ff037819 */ /* 0x000fe40000011602 */
[----:B------:R-:W-:-:S02]  /*1d620*/  LOP3.LUT R12, R14, 0xff, RZ, 0xc0, !PT ;  /* 0x000000ff0e0c7812 */ /* 0x000fc400078ec0ff */
[----:B------:R-:W-:Y:S02]  /*1d630*/  HSET2.LE.AND R5, R5, R238, PT ;  /* 0x000000ee05057233 */ /* 0x000fe40003803000 */
[----:B------:R-:W-:Y:S01]  /*1d640*/  LOP3.LUT R14, R2, 0xff, RZ, 0xc0, !PT ;  /* 0x000000ff020e7812 */ /* 0x000fe200078ec0ff */
[----:B------:R-:W-:Y:S01]  /*1d650*/  IMAD.WIDE.U32 R18, R55, -0x2daee0ad, RZ ;  /* 0xd2511f5337127825 */ /* 0x000fe200078e00ff */
[----:B------:R-:W-:Y:S02]  /*1d660*/  LOP3.LUT R4, R170, R4, RZ, 0xc0, !PT ;  /* 0x00000004aa047212 */ /* 0x000fe400078ec0ff */
[----:B------:R-:W-:Y:S02]  /*1d670*/  LOP3.LUT R5, R169, R5, RZ, 0xc0, !PT ;  /* 0x00000005a9057212 */ /* 0x000fe400078ec0ff */
[----:B------:R-:W-:Y:S01]  /*1d680*/  LOP3.LUT R19, R19, R239, R146, 0x96, !PT ;  /* 0x000000ef13137212 */ /* 0x000fe200078e9692 */
[----:B------:R-:W-:-:S04]  /*1d690*/  IMAD.WIDE.U32 R54, R109, -0x2daee0ad, RZ ;  /* 0xd2511f536d367825 */ /* 0x000fc800078e00ff */
[C---:B-1----:R-:W-:Y:S06]  /*1d6a0*/  HMMA.16816.F32 R76, R4.reuse, R28, R64 ;  /* 0x0000001c044c723c */ /* 0x042fec0000001840 */
[----:B------:R-:W-:Y:S06]  /*1d6b0*/  HMMA.16816.F32 R44, R4, R38, R44 ;  /* 0x00000026042c723c */ /* 0x000fec000000182c */
[----:B---3--:R-:W-:Y:S07]  /*1d6c0*/  HMMA.16816.F32 R48, R8, R20, R72 ;  /* 0x000000140830723c */ /* 0x008fee0000001848 */
[----:B------:R-:W-:-:S02]  /*1d6d0*/  IMAD.MOV.U32 R74, RZ, RZ, R251 ;  /* 0x000000ffff4a7224 */ /* 0x000fc400078e00fb */
[----:B--2---:R-:W-:Y:S02]  /*1d6e0*/  IMAD.MOV.U32 R73, RZ, RZ, R181 ;  /* 0x000000ffff497224 */ /* 0x004fe400078e00b5 */
[----:B------:R-:W-:Y:S02]  /*1d6f0*/  IMAD.MOV.U32 R75, RZ, RZ, R250 ;  /* 0x000000ffff4b7224 */ /* 0x000fe400078e00fa */
[----:B----4-:R-:W-:Y:S01]  /*1d700*/  IMAD.MOV.U32 R72, RZ, RZ, R180 ;  /* 0x000000ffff487224 */ /* 0x010fe200078e00b4 */
[C---:B------:R-:W-:Y:S01]  /*1d710*/  HMMA.16816.F32 R68, R8.reuse, R22, R140 ;  /* 0x000000160844723c */ /* 0x040fe2000000188c */
[----:B------:R-:W-:Y:S01]  /*1d720*/  IMAD.WIDE.U32 R20, R33, -0x2daee0ad, RZ ;  /* 0xd2511f5321147825 */ /* 0x000fe200078e00ff */
[----:B------:R1:W5:Y:S04]  /*1d730*/  LDL.LU R180, [R1+0x32c] ;  /* 0x00032c0001b47983 */ /* 0x0003680000300800 */
[----:B------:R-:W-:Y:S01]  /*1d740*/  HMMA.16816.F32 R88, R8, R24, R72 ;  /* 0x000000180858723c */ /* 0x000fe20000001848 */
[----:B------:R-:W-:Y:S01]  /*1d750*/  IMAD.MOV.U32 R140, RZ, RZ, R245 ;  /* 0x000000ffff8c7224 */ /* 0x000fe200078e00f5 */
[----:B------:R1:W5:Y:S01]  /*1d760*/  LDL.LU R181, [R1+0x328] ;  /* 0x0003280001b57983 */ /* 0x0003620000300800 */
[----:B------:R-:W-:-:S02]  /*1d770*/  IMAD.MOV.U32 R141, RZ, RZ, R244 ;  /* 0x000000ffff8d7224 */ /* 0x000fc400078e00f4 */
[----:B------:R-:W-:Y:S02]  /*1d780*/  IMAD.MOV.U32 R142, RZ, RZ, R243 ;  /* 0x000000ffff8e7224 */ /* 0x000fe400078e00f3 */
[----:B------:R-:W-:Y:S01]  /*1d790*/  IMAD.MOV.U32 R143, RZ, RZ, R242 ;  /* 0x000000ffff8f7224 */ /* 0x000fe200078e00f2 */
[----:B------:R-:W-:Y:S01]  /*1d7a0*/  HMMA.16816.F32 R72, R4, R30, R60 ;  /* 0x0000001e0448723c */ /* 0x000fe2000000183c */
[----:B------:R-:W-:Y:S01]  /*1d7b0*/  IMAD.WIDE.U32 R22, R128, -0x2daee0ad, RZ ;  /* 0xd2511f5380167825 */ /* 0x000fe200078e00ff */
[----:B------:R1:W5:Y:S04]  /*1d7c0*/  LDL.LU R251, [R1+0x324] ;  /* 0x0003240001fb7983 */ /* 0x0003680000300800 */
[----:B------:R-:W-:Y:S01]  /*1d7d0*/  HMMA.16816.F32 R84, R8, R26, R140 ;  /* 0x0000001a0854723c */ /* 0x000fe2000000188c */
[----:B------:R-:W2:Y:S05]  /*1d7e0*/  LDSM.16.MT88.4 R24, [R226+0x4800] ;  /* 0x00480000e218783b */ /* 0x000eaa0000004200 */
[----:B------:R-:W-:Y:S01]  /*1d7f0*/  HMMA.16816.F32 R60, R4, R36, R56 ;  /* 0x00000024043c723c */ /* 0x000fe20000001838 */
[----:B------:R-:W-:Y:S01]  /*1d800*/  SHF.R.U32.HI R11, RZ, 0x8, R13 ;  /* 0x00000008ff0b7819 */ /* 0x000fe2000001160d */
[----:B------:R-:W-:Y:S01]  /*1d810*/  IMAD.WIDE.U32 R8, R32, -0x2daee0ad, RZ ;  /* 0xd2511f5320087825 */ /* 0x000fe200078e00ff */
[----:B------:R-:W-:Y:S01]  /*1d820*/  SHF.R.U32.HI R10, RZ, 0x8, R0 ;  /* 0x00000008ff0a7819 */ /* 0x000fe20000011600 */
[----:B------:R-:W3:Y:S01]  /*1d830*/  LDSM.16.MT88.4 R32, [R223+0x4800] ;  /* 0x00480000df20783b */ /* 0x000ee20000004200 */
[----:B------:R-:W-:-:S02]  /*1d840*/  SHF.R.U32.HI R13, RZ, 0x18, R2 ;  /* 0x00000018ff0d7819 */ /* 0x000fc40000011602 */
[----:B------:R-:W-:Y:S01]  /*1d850*/  LOP3.LUT R2, R3, 0xff, RZ, 0xc0, !PT ;  /* 0x000000ff03027812 */ /* 0x000fe200078ec0ff */
[----:B------:R1:W5:Y:S01]  /*1d860*/  LDL.LU R250, [R1+0x320] ;  /* 0x0003200001fa7983 */ /* 0x0003620000300800 */
[----:B------:R-:W-:Y:S02]  /*1d870*/  PRMT R3, R12, 0x5410, R16 ;  /* 0x000054100c037816 */ /* 0x000fe40000000010 */
[----:B------:R-:W-:Y:S01]  /*1d880*/  PRMT R10, R14, 0x5410, R10 ;  /* 0x000054100e0a7816 */ /* 0x000fe2000000000a */
[----:B------:R-:W-:Y:S01]  /*1d890*/  IMAD.WIDE.U32 R4, R19, -0x326172a9, RZ ;  /* 0xcd9e8d5713047825 */ /* 0x000fe200078e00ff */
[----:B------:R-:W-:Y:S01]  /*1d8a0*/  LOP3.LUT R15, R9, R239, R80, 0x96, !PT ;  /* 0x000000ef090f7212 */ /* 0x000fe200078e9650 */
[----:B------:R1:W5:Y:S01]  /*1d8b0*/  LDL.LU R245, [R1+0x31c] ;  /* 0x00031c0001f57983 */ /* 0x0003620000300800 */
[----:B------:R-:W-:Y:S02]  /*1d8c0*/  PRMT R9, R2, 0x5410, R13 ;  /* 0x0000541002097816 */ /* 0x000fe4000000000d */
[--C-:B------:R-:W-:Y:S01]  /*1d8d0*/  HSET2.LE.AND R2, R3, R238.reuse, PT ;  /* 0x000000ee03027233 */ /* 0x100fe20003803000 */
[----:B------:R1:W5:Y:S01]  /*1d8e0*/  LDL.LU R244, [R1+0x318] ;  /* 0x0003180001f47983 */ /* 0x0003620000300800 */
[----:B------:R-:W-:-:S02]  /*1d8f0*/  HSET2.LE.AND R3, R10, R238, PT ;  /* 0x000000ee0a037233 */ /* 0x000fc40003803000 */
[----:B------:R-:W-:Y:S01]  /*1d900*/  PRMT R0, R17, 0x5410, R11 ;  /* 0x0000541011007816 */ /* 0x000fe2000000000b */
[----:B------:R1:W5:Y:S01]  /*1d910*/  LDL.LU R243, [R1+0x314] ;  /* 0x0003140001f37983 */ /* 0x0003620000300800 */
[----:B------:R-:W-:Y:S02]  /*1d920*/  LOP3.LUT R12, R21, R233, R8, 0x96, !PT ;  /* 0x000000e9150c7212 */ /* 0x000fe400078e9608 */
[----:B------:R-:W-:Y:S01]  /*1d930*/  LOP3.LUT R11, R182, R2, RZ, 0xc0, !PT ;  /* 0x00000002b60b7212 */ /* 0x000fe200078ec0ff */
[----:B------:R-:W-:Y:S01]  /*1d940*/  IMAD.WIDE.U32 R16, R15, -0x326172a9, RZ ;  /* 0xcd9e8d570f107825 */ /* 0x000fe200078e00ff */
[----:B------:R-:W-:Y:S01]  /*1d950*/  LOP3.LUT R8, R153, R3, RZ, 0xc0, !PT ;  /* 0x0000000399087212 */ /* 0x000fe200078ec0ff */
[----:B------:R1:W5:Y:S01]  /*1d960*/  LDL.LU R242, [R1+0x310] ;  /* 0x0003100001f27983 */ /* 0x0003620000300800 */
[----:B------:R-:W-:Y:S01]  /*1d970*/  HSET2.LE.AND R0, R0, R238, PT ;  /* 0x000000ee00007233 */ /* 0x000fe20003803000 */
[----:B------:R-:W-:Y:S01]  /*1d980*/  IMAD.WIDE.U32 R2, R12, -0x326172a9, RZ ;  /* 0xcd9e8d570c027825 */ /* 0x000fe200078e00ff */
[----:B------:R-:W-:-:S02]  /*1d990*/  LOP3.LUT R21, R5, R235, R130, 0x96, !PT ;  /* 0x000000eb05157212 */ /* 0x000fc400078e9682 */
[----:B------:R-:W-:Y:S02]  /*1d9a0*/  LOP3.LUT R6, R55, R233, R18, 0x96, !PT ;  /* 0x000000e937067212 */ /* 0x000fe400078e9612 */
[----:B------:R-:W-:Y:S02]  /*1d9b0*/  LOP3.LUT R10, R195, R0, RZ, 0xc0, !PT ;  /* 0x00000000c30a7212 */ /* 0x000fe400078ec0ff */
[----:B------:R-:W-:Y:S02]  /*1d9c0*/  LOP3.LUT R5, R2, 0xffff, RZ, 0xc0, !PT ;  /* 0x0000ffff02057812 */ /* 0x000fe400078ec0ff */
[--C-:B------:R-:W-:Y:S02]  /*1d9d0*/  SHF.R.U32.HI R7, RZ, 0x10, R2.reuse ;  /* 0x00000010ff077819 */ /* 0x100fe40000011602 */
[----:B------:R-:W-:Y:S02]  /*1d9e0*/  SHF.R.U32.HI R15, RZ, 0x18, R2 ;  /* 0x00000018ff0f7819 */ /* 0x000fe40000011602 */
[----:B------:R-:W-:Y:S01]  /*1d9f0*/  HSET2.LE.AND R9, R9, R238, PT ;  /* 0x000000ee09097233 */ /* 0x000fe20003803000 */
[----:B------:R-:W-:Y:S01]  /*1da00*/  IMAD.WIDE.U32 R18, R108, -0x2daee0ad, RZ ;  /* 0xd2511f536c127825 */ /* 0x000fe200078e00ff */
[----:B------:R-:W-:Y:S01]  /*1da10*/  LOP3.LUT R0, R3, R135, R16, 0x96, !PT ;  /* 0x0000008703007212 */ /* 0x000fe200078e9610 */
[----:B------:R1:W5:Y:S01]  /*1da20*/  LDL.LU R195, [R1+0x30c] ;  /* 0x00030c0001c37983 */ /* 0x0003620000300800 */
[----:B------:R-:W-:Y:S01]  /*1da30*/  LOP3.LUT R16, R2, 0xff, RZ, 0xc0, !PT ;  /* 0x000000ff02107812 */ /* 0x000fe200078ec0ff */
[----:B------:R-:W-:Y:S01]  /*1da40*/  IMAD.WIDE.U32 R2, R6, -0x326172a9, RZ ;  /* 0xcd9e8d5706027825 */ /* 0x000fe200078e00ff */
[----:B------:R-:W-:Y:S01]  /*1da50*/  SHF.R.U32.HI R12, RZ, 0x8, R5 ;  /* 0x00000008ff0c7819 */ /* 0x000fe20000011605 */
[----:B------:R1:W5:Y:S01]  /*1da60*/  LDL.LU R182, [R1+0x308] ;  /* 0x0003080001b67983 */ /* 0x0003620000300800 */
[----:B------:R-:W-:-:S02]  /*1da70*/  LOP3.LUT R5, R0, 0xffff, RZ, 0xc0, !PT ;  /* 0x0000ffff00057812 */ /* 0x000fc400078ec0ff */
[--C-:B------:R-:W-:Y:S01]  /*1da80*/  SHF.R.U32.HI R6, RZ, 0x10, R0.reuse ;  /* 0x00000010ff067819 */ /* 0x100fe20000011600 */
[----:B------:R1:W5:Y:S01]  /*1da90*/  LDL.LU R153, [R1+0x304] ;  /* 0x0003040001997983 */ /* 0x0003620000300800 */
[----:B------:R-:W-:Y:S02]  /*1daa0*/  LOP3.LUT R14, R0, 0xff, RZ, 0xc0, !PT ;  /* 0x000000ff000e7812 */ /* 0x000fe400078ec0ff */
[----:B------:R-:W-:Y:S02]  /*1dab0*/  SHF.R.U32.HI R13, RZ, 0x18, R0 ;  /* 0x00000018ff0d7819 */ /* 0x000fe40000011600 */
[----:B------:R-:W-:Y:S02]  /*1dac0*/  SHF.R.U32.HI R5, RZ, 0x8, R5 ;  /* 0x00000008ff057819 */ /* 0x000fe40000011605 */
[----:B------:R-:W-:Y:S02]  /*1dad0*/  LOP3.LUT R6, R6, 0xff, RZ, 0xc0, !PT ;  /* 0x000000ff06067812 */ /* 0x000fe400078ec0ff */
[----:B------:R-:W-:-:S02]  /*1dae0*/  LOP3.LUT R0, R3, R135, R4, 0x96, !PT ;  /* 0x0000008703007212 */ /* 0x000fc400078e9604 */
[----:B------:R-:W-:Y:S02]  /*1daf0*/  PRMT R4, R16, 0x5410, R12 ;  /* 0x0000541010047816 */ /* 0x000fe4000000000c */
[----:B------:R-:W-:Y:S02]  /*1db00*/  PRMT R12, R14, 0x5410, R5 ;  /* 0x000054100e0c7816 */ /* 0x000fe40000000005 */
[----:B------:R-:W-:Y:S02]  /*1db10*/  LOP3.LUT R7, R7, 0xff, RZ, 0xc0, !PT ;  /* 0x000000ff07077812 */ /* 0x000fe400078ec0ff */
[----:B------:R-:W-:Y:S02]  /*1db20*/  PRMT R5, R6, 0x5410, R13 ;  /* 0x0000541006057816 */ /* 0x000fe4000000000d */
[----:B------:R-:W-:Y:S02]  /*1db30*/  LOP3.LUT R9, R152, R9, RZ, 0xc0, !PT ;  /* 0x0000000998097212 */ /* 0x000fe400078ec0ff */
[----:B------:R-:W-:Y:S01]  /*1db40*/  LOP3.LUT R13, R2, 0xffff, RZ, 0xc0, !PT ;  /* 0x0000ffff020d7812 */ /* 0x000fe200078ec0ff */
[----:B------:R1:W5:Y:S01]  /*1db50*/  LDL.LU R152, [R1+0x300] ;  /* 0x0003000001987983 */ /* 0x0003620000300800 */
[----:B------:R-:W-:-:S02]  /*1db60*/  HSET2.LE.AND R3, R4, R238, PT ;  /* 0x000000ee04037233 */ /* 0x000fc40003803000 */
[----:B------:R-:W-:Y:S02]  /*1db70*/  PRMT R7, R7, 0x5410, R15 ;  /* 0x0000541007077816 */ /* 0x000fe4000000000f */
[----:B------:R-:W-:Y:S02]  /*1db80*/  LOP3.LUT R16, R2, 0xff, RZ, 0xc0, !PT ;  /* 0x000000ff02107812 */ /* 0x000fe400078ec0ff */
[--C-:B------:R-:W-:Y:S02]  /*1db90*/  SHF.R.U32.HI R14, RZ, 0x10, R2.reuse ;  /* 0x00000010ff0e7819 */ /* 0x100fe40000011602 */
[----:B------:R-:W-:Y:S02]  /*1dba0*/  SHF.R.U32.HI R15, RZ, 0x18, R2 ;  /* 0x00000018ff0f7819 */ /* 0x000fe40000011602 */
[----:B------:R-:W-:Y:S01]  /*1dbb0*/  LOP3.LUT R2, R0, 0xffff, RZ, 0xc0, !PT ;  /* 0x0000ffff00027812 */ /* 0x000fe200078ec0ff */
[----:B------:R-:W-:Y:S01]  /*1dbc0*/  HMMA.16816.F32 R64, R8, R30, R68 ;  /* 0x0000001e0840723c */ /* 0x000fe20000001844 */
[----:B------:R-:W-:-:S02]  /*1dbd0*/  LOP3.LUT R6, R172, R3, RZ, 0xc0, !PT ;  /* 0x00000003ac067212 */ /* 0x000fc400078ec0ff */
[--C-:B------:R-:W-:Y:S02]  /*1dbe0*/  HSET2.LE.AND R4, R12, R238.reuse, PT ;  /* 0x000000ee0c047233 */ /* 0x100fe40003803000 */
[----:B------:R-:W-:Y:S01]  /*1dbf0*/  SHF.R.U32.HI R3, RZ, 0x10, R0 ;  /* 0x00000010ff037819 */ /* 0x000fe20000011600 */
[C---:B------:R-:W-:Y:S01]  /*1dc00*/  HMMA.16816.F32 R48, R8.reuse, R28, R48 ;  /* 0x0000001c0830723c */ /* 0x040fe20000001830 */
[----:B------:R-:W-:Y:S01]  /*1dc10*/  LOP3.LUT R12, R14, 0xff, RZ, 0xc0, !PT ;  /* 0x000000ff0e0c7812 */ /* 0x000fe200078ec0ff */
[----:B------:R-:W4:Y:S04]  /*1dc20*/  LDSM.16.MT88.4 R28, [R226+0x4c00] ;  /* 0x004c0000e21c783b */ /* 0x000f280000004200 */
[C---:B------:R-:W-:Y:S06]  /*1dc30*/  HMMA.16816.F32 R68, R8.reuse, R36, R88 ;  /* 0x000000240844723c */ /* 0x040fec0000001858 */
[----:B------:R-:W-:Y:S01]  /*1dc40*/  HMMA.16816.F32 R56, R8, R38, R84 ;  /* 0x000000260838723c */ /* 0x000fe20000001854 */
[----:B------:R-:W-:Y:S01]  /*1dc50*/  HSET2.LE.AND R7, R7, R238, PT ;  /* 0x000000ee07077233 */ /* 0x000fe20003803000 */
[----:B------:R-:W1:Y:S05]  /*1dc60*/  LDSM.16.MT88.4 R36, [R223+0x4c00] ;  /* 0x004c0000df24783b */ /* 0x000e6a0000004200 */
[----:B------:R-:W-:-:S02]  /*1dc70*/  LOP3.LUT R10, R0, 0xff, RZ, 0xc0, !PT ;  /* 0x000000ff000a7812 */ /* 0x000fc400078ec0ff */
[----:B------:R-:W-:Y:S02]  /*1dc80*/  SHF.R.U32.HI R9, RZ, 0x8, R2 ;  /* 0x00000008ff097819 */ /* 0x000fe40000011602 */
[----:B------:R-:W-:Y:S02]  /*1dc90*/  LOP3.LUT R2, R3, 0xff, RZ, 0xc0, !PT ;  /* 0x000000ff03027812 */ /* 0x000fe400078ec0ff */
[----:B------:R-:W-:Y:S02]  /*1dca0*/  SHF.R.U32.HI R8, RZ, 0x18, R0 ;  /* 0x00000018ff087819 */ /* 0x000fe40000011600 */
[----:B------:R-:W-:Y:S02]  /*1dcb0*/  PRMT R3, R12, 0x5410, R15 ;  /* 0x000054100c037816 */ /* 0x000fe4000000000f */
[----:B------:R-:W-:Y:S02]  /*1dcc0*/  PRMT R9, R10, 0x5410, R9 ;  /* 0x000054100a097816 */ /* 0x000fe40000000009 */
[----:B------:R-:W-:-:S02]  /*1dcd0*/  SHF.R.U32.HI R11, RZ, 0x8, R13 ;  /* 0x00000008ff0b7819 */ /* 0x000fc4000001160d */
[----:B------:R-:W-:Y:S02]  /*1dce0*/  PRMT R8, R2, 0x5410, R8 ;  /* 0x0000541002087816 */ /* 0x000fe40000000008 */
[--C-:B------:R-:W-:Y:S02]  /*1dcf0*/  HSET2.LE.AND R2, R3, R238.reuse, PT ;  /* 0x000000ee03027233 */ /* 0x100fe40003803000 */
[--C-:B------:R-:W-:Y:S02]  /*1dd00*/  HSET2.LE.AND R5, R5, R238.reuse, PT ;  /* 0x000000ee05057233 */ /* 0x100fe40003803000 */
[----:B------:R-:W-:Y:S02]  /*1dd10*/  PRMT R0, R16, 0x5410, R11 ;  /* 0x0000541010007816 */ /* 0x000fe4000000000b */
[----:B------:R-:W-:Y:S02]  /*1dd20*/  HSET2.LE.AND R3, R9, R238, PT ;  /* 0x000000ee09037233 */ /* 0x000fe40003803000 */
[----:B------:R-:W-:-:S02]  /*1dd30*/  LOP3.LUT R9, R17, R235, R40, 0x96, !PT ;  /* 0x000000eb11097212 */ /* 0x000fc400078e9628 */
[----:B------:R-:W-:Y:S02]  /*1dd40*/  LOP3.LUT R7, R171, R7, RZ, 0xc0, !PT ;  /* 0x00000007ab077212 */ /* 0x000fe400078ec0ff */
[----:B------:R-:W-:Y:S02]  /*1dd50*/  LOP3.LUT R4, R175, R4, RZ, 0xc0, !PT ;  /* 0x00000004af047212 */ /* 0x000fe400078ec0ff */
[----:B------:R-:W-:Y:S02]  /*1dd60*/  LOP3.LUT R5, R173, R5, RZ, 0xc0, !PT ;  /* 0x00000005ad057212 */ /* 0x000fe400078ec0ff */
[--C-:B------:R-:W-:Y:S02]  /*1dd70*/  HSET2.LE.AND R0, R0, R238.reuse, PT ;  /* 0x000000ee00007233 */ /* 0x100fe40003803000 */
[----:B------:R-:W-:Y:S02]  /*1dd80*/  LOP3.LUT R15, R138, R2, RZ, 0xc0, !PT ;  /* 0x000000028a0f7212 */ /* 0x000fe400078ec0ff */
[----:B------:R-:W-:Y:S01]  /*1dd90*/  LOP3.LUT R12, R137, R3, RZ, 0xc0, !PT ;  /* 0x00000003890c7212 */ /* 0x000fe200078ec0ff */
[----:B------:R-:W-:Y:S01]  /*1dda0*/  IMAD.WIDE.U32 R2, R9, -0x2daee0ad, RZ ;  /* 0xd2511f5309027825 */ /* 0x000fe200078e00ff */
[----:B------:R-:W-:Y:S01]  /*1ddb0*/  LOP3.LUT R14, R139, R0, RZ, 0xc0, !PT ;  /* 0x000000008b0e7212 */ /* 0x000fe200078ec0ff */
[----:B--2---:R-:W-:Y:S01]  /*1ddc0*/  HMMA.16816.F32 R84, R4, R24, R76 ;  /* 0x000000180454723c */ /* 0x004fe2000000184c */
[----:B------:R-:W-:-:S02]  /*1ddd0*/  HSET2.LE.AND R8, R8, R238, PT ;  /* 0x000000ee08087233 */ /* 0x000fc40003803000 */
[----:B------:R-:W-:Y:S01]  /*1dde0*/  LOP3.LUT R19, R19, R239, R156, 0x96, !PT ;  /* 0x000000ef13137212 */ /* 0x000fe200078e969c */
[----:B------:R-:W-:Y:S01]  /*1ddf0*/  IMAD.WIDE.U32 R90, R129, -0x2daee0ad, RZ ;  /* 0xd2511f53815a7825 */ /* 0x000fe200078e00ff */
[----:B------:R-:W-:Y:S01]  /*1de00*/  LOP3.LUT R0, R3, R155, R20, 0x96, !PT ;  /* 0x0000009b03007212 */ /* 0x000fe200078e9614 */
[C---:B------:R-:W-:Y:S01]  /*1de10*/  HMMA.16816.F32 R80, R4.reuse, R26, R72 ;  /* 0x0000001a0450723c */ /* 0x040fe20000001848 */
[C---:B------:R-:W-:Y:S01]  /*1de20*/  LOP3.LUT R3, R2.reuse, 0xffff, RZ, 0xc0, !PT ;  /* 0x0000ffff02037812 */ /* 0x040fe200078ec0ff */
[----:B------:R2:W5:Y:S01]  /*1de30*/  LDL.LU R139, [R1+0x2fc] ;  /* 0x0002fc00018b7983 */ /* 0x0005620000300800 */
[----:B------:R-:W-:Y:S02]  /*1de40*/  LOP3.LUT R17, R2, 0xff, RZ, 0xc0, !PT ;  /* 0x000000ff02117812 */ /* 0x000fe400078ec0ff */
[----:B------:R-:W-:Y:S01]  /*1de50*/  SHF.R.U32.HI R16, RZ, 0x18, R2 ;  /* 0x00000018ff107819 */ /* 0x000fe20000011602 */
[C---:B---3--:R-:W-:Y:S01]  /*1de60*/  HMMA.16816.F32 R72, R4.reuse, R32, R60 ;  /* 0x000000200448723c */ /* 0x048fe2000000183c */
[----:B------:R-:W-:Y:S01]  /*1de70*/  SHF.R.U32.HI R9, RZ, 0x8, R3 ;  /* 0x00000008ff097819 */ /* 0x000fe20000011603 */
[----:B------:R2:W5:Y:S04]  /*1de80*/  LDL.LU R138, [R1+0x2f8] ;  /* 0x0002f800018a7983 */ /* 0x0005680000300800 */
[----:B------:R-:W-:Y:S01]  /*1de90*/  HMMA.16816.F32 R76, R4, R34, R44 ;  /* 0x00000022044c723c */ /* 0x000fe2000000182c */
[----:B------:R-:W-:Y:S01]  /*1dea0*/  SHF.R.U32.HI R3, RZ, 0x10, R0 ;  /* 0x00000010ff037819 */ /* 0x000fe20000011600 */
[----:B------:R2:W5:Y:S05]  /*1deb0*/  LDL.LU R137, [R1+0x2f4] ;  /* 0x0002f40001897983 */ /* 0x00056a0000300800 */
[----:B------:R-:W-:-:S02]  /*1dec0*/  SHF.R.U32.HI R6, RZ, 0x10, R2 ;  /* 0x00000010ff067819 */ /* 0x000fc40000011602 */
[----:B------:R-:W-:Y:S02]  /*1ded0*/  LOP3.LUT R2, R0, 0xffff, RZ, 0xc0, !PT ;  /* 0x0000ffff00027812 */ /* 0x000fe400078ec0ff */
[----:B------:R-:W-:Y:S02]  /*1dee0*/  LOP3.LUT R7, R6, 0xff, RZ, 0xc0, !PT ;  /* 0x000000ff06077812 */ /* 0x000fe400078ec0ff */
[----:B------:R-:W-:Y:S02]  /*1def0*/  LOP3.LUT R11, R0, 0xff, RZ, 0xc0, !PT ;  /* 0x000000ff000b7812 */ /* 0x000fe400078ec0ff */
[----:B------:R-:W-:Y:S02]  /*1df00*/  SHF.R.U32.HI R6, RZ, 0x8, R2 ;  /* 0x00000008ff067819 */ /* 0x000fe40000011602 */
[----:B------:R-:W-:Y:S01]  /*1df10*/  SHF.R.U32.HI R10, RZ, 0x18, R0 ;  /* 0x00000018ff0a7819 */ /* 0x000fe20000011600 */
[----:B------:R-:W-:Y:S01]  /*1df20*/  IMAD.WIDE.U32 R4, R21, -0x2daee0ad, RZ ;  /* 0xd2511f5315047825 */ /* 0x000fe200078e00ff */
[----:B------:R-:W-:-:S02]  /*1df30*/  LOP3.LUT R2, R3, 0xff, RZ, 0xc0, !PT ;  /* 0x000000ff03027812 */ /* 0x000fc400078ec0ff */
[----:B------:R-:W-:Y:S02]  /*1df40*/  PRMT R0, R17, 0x5410, R9 ;  /* 0x0000541011007816 */ /* 0x000fe40000000009 */
[----:B------:R-:W-:Y:S01]  /*1df50*/  PRMT R3, R7, 0x5410, R16 ;  /* 0x0000541007037816 */ /* 0x000fe20000000010 */
[----:B------:R-:W-:Y:S01]  /*1df60*/  IMAD.WIDE.U32 R44, R125, -0x326172a9, RZ ;  /* 0xcd9e8d577d2c7825 */ /* 0x000fe200078e00ff */
[----:B------:R-:W-:Y:S02]  /*1df70*/  LOP3.LUT R13, R136, R8, RZ, 0xc0, !PT ;  /* 0x00000008880d7212 */ /* 0x000fe400078ec0ff */
[----:B------:R-:W-:Y:S01]  /*1df80*/  PRMT R7, R11, 0x5410, R6 ;  /* 0x000054100b077816 */ /* 0x000fe20000000006 */
[----:B------:R-:W-:Y:S01]  /*1df90*/  IMAD.WIDE.U32 R46, R127, -0x2daee0ad, RZ ;  /* 0xd2511f537f2e7825 */ /* 0x000fe200078e00ff */
[----:B------:R-:W-:Y:S01]  /*1dfa0*/  PRMT R6, R2, 0x5410, R10 ;  /* 0x0000541002067816 */ /* 0x000fe2000000000a */
[----:B------:R2:W5:Y:S01]  /*1dfb0*/  LDL.LU R136, [R1+0x2f0] ;  /* 0x0002f00001887983 */ /* 0x0005620000300800 */
[----:B------:R-:W-:-:S02]  /*1dfc0*/  HSET2.LE.AND R0, R0, R238, PT ;  /* 0x000000ee00007233 */ /* 0x000fc40003803000 */
[----:B------:R-:W-:Y:S02]  /*1dfd0*/  SHF.R.U32.HI R9, RZ, 0x10, R4 ;  /* 0x00000010ff097819 */ /* 0x000fe40000011604 */
[--C-:B------:R-:W-:Y:S02]  /*1dfe0*/  HSET2.LE.AND R2, R3, R238.reuse, PT ;  /* 0x000000ee03027233 */ /* 0x100fe40003803000 */
[----:B------:R-:W-:Y:S02]  /*1dff0*/  LOP3.LUT R8, R5, R155, R54, 0x96, !PT ;  /* 0x0000009b05087212 */ /* 0x000fe400078e9636 */
[----:B------:R-:W-:Y:S01]  /*1e000*/  HSET2.LE.AND R3, R7, R238, PT ;  /* 0x000000ee07037233 */ /* 0x000fe20003803000 */
[----:B------:R-:W-:Y:S01]  /*1e010*/  HMMA.16816.F32 R64, R12, R26, R64 ;  /* 0x0000001a0c40723c */ /* 0x000fe20000001840 */
[----:B------:R-:W-:Y:S02]  /*1e020*/  LOP3.LUT R21, R45, R237, R42, 0x96, !PT ;  /* 0x000000ed2d157212 */ /* 0x000fe400078e962a */
[----:B------:R-:W-:-:S02]  /*1e030*/  LOP3.LUT R10, R4, 0xffff, RZ, 0xc0, !PT ;  /* 0x0000ffff040a7812 */ /* 0x000fc400078ec0ff */
[----:B------:R-:W-:Y:S01]  /*1e040*/  HSET2.LE.AND R5, R6, R238, PT ;  /* 0x000000ee06057233 */ /* 0x000fe20003803000 */
[----:B------:R-:W-:Y:S01]  /*1e050*/  HMMA.16816.F32 R40, R12, R24, R48 ;  /* 0x000000180c28723c */ /* 0x000fe20000001830 */
[----:B------:R-:W-:Y:S02]  /*1e060*/  LOP3.LUT R6, R177, R0, RZ, 0xc0, !PT ;  /* 0x00000000b1067212 */ /* 0x000fe400078ec0ff */
[----:B------:R-:W-:-:S03]  /*1e070*/  LOP3.LUT R17, R4, 0xff, RZ, 0xc0, !PT ;  /* 0x000000ff04117812 */ /* 0x000fc600078ec0ff */
[----:B------:R-:W-:Y:S01]  /*1e080*/  HMMA.16816.F32 R68, R12, R32, R68 ;  /* 0x000000200c44723c */ /* 0x000fe20000001844 */
[----:B------:R-:W-:Y:S02]  /*1e090*/  SHF.R.U32.HI R16, RZ, 0x18, R4 ;  /* 0x00000018ff107819 */ /* 0x000fe40000011604 */
[----:B------:R-:W-:-:S03]  /*1e0a0*/  LOP3.LUT R7, R176, R2, RZ, 0xc0, !PT ;  /* 0x00000002b0077212 */ /* 0x000fc600078ec0ff */
[----:B------:R-:W-:Y:S01]  /*1e0b0*/  HMMA.16816.F32 R56, R12, R34, R56 ;  /* 0x000000220c38723c */ /* 0x000fe20000001838 */
[----:B------:R-:W-:Y:S01]  /*1e0c0*/  LOP3.LUT R0, R8, 0xffff, RZ, 0xc0, !PT ;  /* 0x0000ffff08007812 */ /* 0x000fe200078ec0ff */
[----:B------:R-:W-:Y:S01]  /*1e0d0*/  IMAD.WIDE.U32 R20, R21, -0x2daee0ad, RZ ;  /* 0xd2511f5315147825 */ /* 0x000fe200078e00ff */
[----:B------:R-:W-:Y:S01]  /*1e0e0*/  LOP3.LUT R4, R185, R3, RZ, 0xc0, !PT ;  /* 0x00000003b9047212 */ /* 0x000fe200078ec0ff */
[----:B------:R-:W3:Y:S03]  /*1e0f0*/  LDSM.16.MT88.4 R24, [R226+0x5000] ;  /* 0x00500000e218783b */ /* 0x000ee60000004200 */
[----:B------:R-:W-:Y:S02]  /*1e100*/  LOP3.LUT R12, R9, 0xff, RZ, 0xc0, !PT ;  /* 0x000000ff090c7812 */ /* 0x000fe400078ec0ff */
[----:B------:R-:W-:Y:S01]  /*1e110*/  SHF.R.U32.HI R9, RZ, 0x10, R8 ;  /* 0x00000010ff097819 */ /* 0x000fe20000011608 */
[----:B------:R-:W-:Y:S01]  /*1e120*/  IMAD.WIDE.U32 R2, R92, -0x2daee0ad, RZ ;  /* 0xd2511f535c027825 */ /* 0x000fe200078e00ff */
[----:B------:R-:W-:-:S02]  /*1e130*/  LOP3.LUT R14, R8, 0xff, RZ, 0xc0, !PT ;  /* 0x000000ff080e7812 */ /* 0x000fc400078ec0ff */
[----:B------:R-:W-:Y:S02]  /*1e140*/  SHF.R.U32.HI R13, RZ, 0x18, R8 ;  /* 0x00000018ff0d7819 */ /* 0x000fe40000011608 */
[----:B------:R-:W-:Y:S02]  /*1e150*/  SHF.R.U32.HI R10, RZ, 0x8, R10 ;  /* 0x00000008ff0a7819 */ /* 0x000fe4000001160a */
[----:B------:R-:W-:Y:S02]  /*1e160*/  SHF.R.U32.HI R11, RZ, 0x8, R0 ;  /* 0x00000008ff0b7819 */ /* 0x000fe40000011600 */
[----:B------:R-:W-:Y:S02]  /*1e170*/  LOP3.LUT R8, R9, 0xff, RZ, 0xc0, !PT ;  /* 0x000000ff09087812 */ /* 0x000fe400078ec0ff */
[----:B------:R-:W-:Y:S02]  /*1e180*/  LOP3.LUT R15, R3, R239, R124, 0x96, !PT ;  /* 0x000000ef030f7212 */ /* 0x000fe400078e967c */
[----:B------:R-:W-:-:S02]  /*1e190*/  PRMT R0, R17, 0x5410, R10 ;  /* 0x0000541011007816 */ /* 0x000fc4000000000a */
[----:B------:R-:W-:Y:S02]  /*1e1a0*/  PRMT R3, R12, 0x5410, R16 ;  /* 0x000054100c037816 */ /* 0x000fe40000000010 */
[----:B------:R-:W-:Y:S02]  /*1e1b0*/  PRMT R11, R14, 0x5410, R11 ;  /* 0x000054100e0b7816 */ /* 0x000fe4000000000b */
[----:B------:R-:W-:Y:S02]  /*1e1c0*/  PRMT R9, R8, 0x5410, R13 ;  /* 0x0000541008097816 */ /* 0x000fe4000000000d */
[----:B------:R-:W-:Y:S02]  /*1e1d0*/  LOP3.LUT R5, R178, R5, RZ, 0xc0, !PT ;  /* 0x00000005b2057212 */ /* 0x000fe400078ec0ff */
[--C-:B------:R-:W-:Y:S02]  /*1e1e0*/  HSET2.LE.AND R0, R0, R238.reuse, PT ;  /* 0x000000ee00007233 */ /* 0x100fe40003803000 */
[----:B------:R-:W-:-:S02]  /*1e1f0*/  HSET2.LE.AND R3, R3, R238, PT ;  /* 0x000000ee03037233 */ /* 0x000fc40003803000 */
[--C-:B------:R-:W-:Y:S02]  /*1e200*/  HSET2.LE.AND R8, R11, R238.reuse, PT ;  /* 0x000000ee0b087233 */ /* 0x100fe40003803000 */
[----:B------:R-:W-:Y:S02]  /*1e210*/  HSET2.LE.AND R9, R9, R238, PT ;  /* 0x000000ee09097233 */ /* 0x000fe40003803000 */
[----:B------:R-:W-:Y:S01]  /*1e220*/  LOP3.LUT R2, R21, R233, R2, 0x96, !PT ;  /* 0x000000e915027212 */ /* 0x000fe200078e9602 */
[C---:B----4-:R-:W-:Y:S01]  /*1e230*/  HMMA.16816.F32 R60, R4.reuse, R28, R84 ;  /* 0x0000001c043c723c */ /* 0x050fe20000001854 */
[----:B------:R-:W-:Y:S02]  /*1e240*/  LOP3.LUT R10, R246, R0, RZ, 0xc0, !PT ;  /* 0x00000000f60a7212 */ /* 0x000fe400078ec0ff */
[----:B------:R-:W-:Y:S02]  /*1e250*/  LOP3.LUT R11, R247, R3, RZ, 0xc0, !PT ;  /* 0x00000003f70b7212 */ /* 0x000fe400078ec0ff */
[----:B------:R-:W-:Y:S01]  /*1e260*/  LOP3.LUT R8, R240, R8, RZ, 0xc0, !PT ;  /* 0x00000008f0087212 */ /* 0x000fe200078ec0ff */
[----:B------:R-:W-:Y:S01]  /*1e270*/  HMMA.16816.F32 R48, R4, R30, R80 ;  /* 0x0000001e0430723c */ /* 0x000fe20000001850 */
[----:B------:R-:W-:Y:S01]  /*1e280*/  LOP3.LUT R9, R192, R9, RZ, 0xc0, !PT ;  /* 0x00000009c0097212 */ /* 0x000fe200078ec0ff */
[----:B------:R-:W-:-:S04]  /*1e290*/  IMAD.WIDE.U32 R2, R2, -0x326172a9, RZ ;  /* 0xcd9e8d5702027825 */ /* 0x000fc800078e00ff */
[----:B-1----:R-:W-:Y:S01]  /*1e2a0*/  HMMA.16816.F32 R72, R4, R36, R72 ;  /* 0x000000240448723c */ /* 0x002fe20000001848 */
[----:B------:R-:W-:-:S05]  /*1e2b0*/  IMAD.WIDE.U32 R16, R15, -0x326172a9, RZ ;  /* 0xcd9e8d570f107825 */ /* 0x000fca00078e00ff */
[----:B------:R-:W-:Y:S07]  /*1e2c0*/  HMMA.16816.F32 R32, R4, R38, R76 ;  /* 0x000000260420723c */ /* 0x000fee000000184c */
[----:B------:R-:W-:Y:S01]  /*1e2d0*/  IMAD.WIDE.U32 R4, R19, -0x326172a9, RZ ;  /* 0xcd9e8d5713047825 */ /* 0x000fe200078e00ff */
[----:B------:R-:W-:Y:S01]  /*1e2e0*/  HMMA.16816.F32 R80, R8, R28, R40 ;  /* 0x0000001c0850723c */ /* 0x000fe20000001828 */
[----:B------:R-:W-:Y:S01]  /*1e2f0*/  LOP3.LUT R6, R47, R233, R18, 0x96, !PT ;  /* 0x000000e92f067212 */ /* 0x000fe200078e9612 */
[----:B------:R-:W1:Y:S02]  /*1e300*/  LDSM.16.MT88.4 R40, [R223+0x5000] ;  /* 0x00500000df28783b */ /* 0x000e640000004200 */
[----:B------:R-:W-:-:S02]  /*1e310*/  LOP3.LUT R21, R5, R235, R150, 0x96, !PT ;  /* 0x000000eb05157212 */ /* 0x000fc400078e9696 */
[C---:B------:R-:W-:Y:S02]  /*1e320*/  LOP3.LUT R5, R2.reuse, 0xffff, RZ, 0xc0, !PT ;  /* 0x0000ffff02057812 */ /* 0x040fe400078ec0ff */
[----:B------:R-:W-:Y:S02]  /*1e330*/  LOP3.LUT R0, R3, R135, R16, 0x96, !PT ;  /* 0x0000008703007212 */ /* 0x000fe400078e9610 */
[----:B------:R-:W-:Y:S02]  /*1e340*/  LOP3.LUT R16, R2, 0xff, RZ, 0xc0, !PT ;  /* 0x000000ff02107812 */ /* 0x000fe400078ec0ff */
[--C-:B------:R-:W-:Y:S02]  /*1e350*/  SHF.R.U32.HI R7, RZ, 0x10, R2.reuse ;  /* 0x00000010ff077819 */ /* 0x100fe40000011602 */
[----:B------:R-:W-:Y:S01]  /*1e360*/  SHF.R.U32.HI R15, RZ, 0x18, R2 ;  /* 0x00000018ff0f7819 */ /* 0x000fe20000011602 */
[----:B------:R-:W-:Y:S01]  /*1e370*/  IMAD.WIDE.U32 R2, R6, -0x326172a9, RZ ;  /* 0xcd9e8d5706027825 */ /* 0x000fe200078e00ff */
[----:B------:R-:W-:-:S02]  /*1e380*/  SHF.R.U32.HI R12, RZ, 0x8, R5 ;  /* 0x00000008ff0c7819 */ /* 0x000fc40000011605 */
[C---:B------:R-:W-:Y:S02]  /*1e390*/  LOP3.LUT R5, R0.reuse, 0xffff, RZ, 0xc0, !PT ;  /* 0x0000ffff00057812 */ /* 0x040fe400078ec0ff */
[--C-:B------:R-:W-:Y:S02]  /*1e3a0*/  SHF.R.U32.HI R6, RZ, 0x10, R0.reuse ;  /* 0x00000010ff067819 */ /* 0x100fe40000011600 */
[----:B------:R-:W-:Y:S02]  /*1e3b0*/  LOP3.LUT R14, R0, 0xff, RZ, 0xc0, !PT ;  /* 0x000000ff000e7812 */ /* 0x000fe400078ec0ff */
[----:B------:R-:W-:Y:S02]  /*1e3c0*/  SHF.R.U32.HI R13, RZ, 0x18, R0 ;  /* 0x00000018ff0d7819 */ /* 0x000fe40000011600 */
[----:B------:R-:W-:Y:S02]  /*1e3d0*/  SHF.R.U32.HI R5, RZ, 0x8, R5 ;  /* 0x00000008ff057819 */ /* 0x000fe40000011605 */
[----:B------:R-:W-:-:S02]  /*1e3e0*/  LOP3.LUT R6, R6, 0xff, RZ, 0xc0, !PT ;  /* 0x000000ff06067812 */ /* 0x000fc400078ec0ff */
[----:B------:R-:W-:Y:S02]  /*1e3f0*/  LOP3.LUT R0, R3, R135, R4, 0x96, !PT ;  /* 0x0000008703007212 */ /* 0x000fe400078e9604 */
[----:B------:R-:W-:Y:S02]  /*1e400*/  PRMT R4, R16, 0x5410, R12 ;  /* 0x0000541010047816 */ /* 0x000fe4000000000c */
[----:B------:R-:W-:Y:S02]  /*1e410*/  PRMT R12, R14, 0x5410, R5 ;  /* 0x000054100e0c7816 */ /* 0x000fe40000000005 */
[----:B------:R-:W-:Y:S02]  /*1e420*/  LOP3.LUT R7, R7, 0xff, RZ, 0xc0, !PT ;  /* 0x000000ff07077812 */ /* 0x000fe400078ec0ff */
[----:B------:R-:W-:Y:S02]  /*1e430*/  PRMT R5, R6, 0x5410, R13 ;  /* 0x0000541006057816 */ /* 0x000fe4000000000d */
[----:B------:R-:W-:-:S02]  /*1e440*/  LOP3.LUT R13, R2, 0xffff, RZ, 0xc0, !PT ;  /* 0x0000ffff020d7812 */ /* 0x000fc400078ec0ff */
[----:B------:R-:W-:Y:S02]  /*1e450*/  HSET2.LE.AND R3, R4, R238, PT ;  /* 0x000000ee04037233 */ /* 0x000fe40003803000 */
[----:B------:R-:W-:Y:S02]  /*1e460*/  PRMT R7, R7, 0x5410, R15 ;  /* 0x0000541007077816 */ /* 0x000fe4000000000f */
[----:B------:R-:W-:Y:S02]  /*1e470*/  LOP3.LUT R16, R2, 0xff, RZ, 0xc0, !PT ;  /* 0x000000ff02107812 */ /* 0x000fe400078ec0ff */
[--C-:B------:R-:W-:Y:S02]  /*1e480*/  SHF.R.U32.HI R14, RZ, 0x10, R2.reuse ;  /* 0x00000010ff0e7819 */ /* 0x100fe40000011602 */
[----:B------:R-:W-:Y:S02]  /*1e490*/  SHF.R.U32.HI R15, RZ, 0x18, R2 ;  /* 0x00000018ff0f7819 */ /* 0x000fe40000011602 */
[----:B------:R-:W-:Y:S01]  /*1e4a0*/  LOP3.LUT R2, R0, 0xffff, RZ, 0xc0, !PT ;  /* 0x0000ffff00027812 */ /* 0x000fe200078ec0ff */
[----:B------:R-:W-:Y:S01]  /*1e4b0*/  HMMA.16816.F32 R84, R8, R30, R64 ;  /* 0x0000001e0854723c */ /* 0x000fe20000001840 */
[----:B------:R-:W-:-:S02]  /*1e4c0*/  LOP3.LUT R6, R188, R3, RZ, 0xc0, !PT ;  /* 0x00000003bc067212 */ /* 0x000fc400078ec0ff */
[----:B------:R-:W-:Y:S02]  /*1e4d0*/  HSET2.LE.AND R4, R12, R238, PT ;  /* 0x000000ee0c047233 */ /* 0x000fe40003803000 */
[----:B------:R-:W-:Y:S01]  /*1e4e0*/  SHF.R.U32.HI R3, RZ, 0x10, R0 ;  /* 0x00000010ff037819 */ /* 0x000fe20000011600 */
[----:B------:R-:W-:Y:S01]  /*1e4f0*/  HMMA.16816.F32 R76, R8, R36, R68 ;  /* 0x00000024084c723c */ /* 0x000fe20000001844 */
[----:B------:R-:W-:-:S05]  /*1e500*/  LOP3.LUT R12, R14, 0xff, RZ, 0xc0, !PT ;  /* 0x000000ff0e0c7812 */ /* 0x000fca00078ec0ff */
[----:B------:R-:W-:Y:S01]  /*1e510*/  HMMA.16816.F32 R64, R8, R38, R56 ;  /* 0x000000260840723c */ /* 0x000fe20000001838 */
[--C-:B------:R-:W-:Y:S02]  /*1e520*/  HSET2.LE.AND R7, R7, R238.reuse, PT ;  /* 0x000000ee07077233 */ /* 0x100fe40003803000 */
[----:B------:R-:W-:-:S04]  /*1e530*/  HSET2.LE.AND R5, R5, R238, PT ;  /* 0x000000ee05057233 */ /* 0x000fc80003803000 */
[----:B------:R-:W-:Y:S02]  /*1e540*/  LOP3.LUT R10, R0, 0xff, RZ, 0xc0, !PT ;  /* 0x000000ff000a7812 */ /* 0x000fe400078ec0ff */
[----:B------:R-:W-:Y:S02]  /*1e550*/  SHF.R.U32.HI R9, RZ, 0x8, R2 ;  /* 0x00000008ff097819 */ /* 0x000fe40000011602 */
[----:B------:R-:W-:Y:S02]  /*1e560*/  LOP3.LUT R2, R3, 0xff, RZ, 0xc0, !PT ;  /* 0x000000ff03027812 */ /* 0x000fe400078ec0ff */
[----:B------:R-:W-:Y:S02]  /*1e570*/  SHF.R.U32.HI R11, RZ, 0x8, R13 ;  /* 0x00000008ff0b7819 */ /* 0x000fe4000001160d */
[----:B------:R-:W-:Y:S02]  /*1e580*/  SHF.R.U32.HI R8, RZ, 0x18, R0 ;  /* 0x00000018ff087819 */ /* 0x000fe40000011600 */
[----:B------:R-:W-:-:S02]  /*1e590*/  PRMT R3, R12, 0x5410, R15 ;  /* 0x000054100c037816 */ /* 0x000fc4000000000f */
[----:B------:R-:W-:Y:S02]  /*1e5a0*/  PRMT R9, R10, 0x5410, R9 ;  /* 0x000054100a097816 */ /* 0x000fe40000000009 */
[----:B------:R-:W-:Y:S02]  /*1e5b0*/  PRMT R0, R16, 0x5410, R11 ;  /* 0x0000541010007816 */ /* 0x000fe4000000000b */
[----:B------:R-:W-:Y:S02]  /*1e5c0*/  PRMT R8, R2, 0x5410, R8 ;  /* 0x0000541002087816 */ /* 0x000fe40000000008 */
[----:B------:R-:W-:Y:S02]  /*1e5d0*/  LOP3.LUT R7, R159, R7, RZ, 0xc0, !PT ;  /* 0x000000079f077212 */ /* 0x000fe400078ec0ff */
[----:B------:R-:W-:Y:S02]  /*1e5e0*/  LOP3.LUT R4, R190, R4, RZ, 0xc0, !PT ;  /* 0x00000004be047212 */ /* 0x000fe400078ec0ff */
[----:B------:R-:W-:-:S02]  /*1e5f0*/  LOP3.LUT R5, R189, R5, RZ, 0xc0, !PT ;  /* 0x00000005bd057212 */ /* 0x000fc400078ec0ff */
[--C-:B------:R-:W-:Y:S02]  /*1e600*/  HSET2.LE.AND R2, R3, R238.reuse, PT ;  /* 0x000000ee03027233 */ /* 0x100fe40003803000 */
[--C-:B------:R-:W-:Y:S02]  /*1e610*/  HSET2.LE.AND R3, R9, R238.reuse, PT ;  /* 0x000000ee09037233 */ /* 0x100fe40003803000 */
[----:B------:R-:W-:Y:S02]  /*1e620*/  LOP3.LUT R9, R17, R235, R44, 0x96, !PT ;  /* 0x000000eb11097212 */ /* 0x000fe400078e962c */
[----:B------:R-:W-:Y:S02]  /*1e630*/  LOP3.LUT R94, R23, R239, R148, 0x96, !PT ;  /* 0x000000ef175e7212 */ /* 0x000fe400078e9694 */
[--C-:B------:R-:W-:Y:S02]  /*1e640*/  HSET2.LE.AND R0, R0, R238.reuse, PT ;  /* 0x000000ee00007233 */ /* 0x100fe40003803000 */
[----:B------:R-:W-:-:S02]  /*1e650*/  HSET2.LE.AND R8, R8, R238, PT ;  /* 0x000000ee08087233 */ /* 0x000fc40003803000 */
[----:B------:R-:W-:Y:S01]  /*1e660*/  LOP3.LUT R88, R91, R233, R22, 0x96, !PT ;  /* 0x000000e95b587212 */ /* 0x000fe200078e9616 */
[C---:B---3--:R-:W-:Y:S01]  /*1e670*/  HMMA.16816.F32 R68, R4.reuse, R24, R60 ;  /* 0x000000180444723c */ /* 0x048fe2000000183c */
[----:B------:R-:W-:Y:S02]  /*1e680*/  LOP3.LUT R15, R217, R2, RZ, 0xc0, !PT ;  /* 0x00000002d90f7212 */ /* 0x000fe400078ec0ff */
[----:B------:R-:W-:Y:S01]  /*1e690*/  LOP3.LUT R12, R252, R3, RZ, 0xc0, !PT ;  /* 0x00000003fc0c7212 */ /* 0x000fe200078ec0ff */
[----:B------:R-:W-:Y:S01]  /*1e6a0*/  IMAD.WIDE.U32 R2, R9, -0x2daee0ad, RZ ;  /* 0xd2511f5309027825 */ /* 0x000fe200078e00ff */
[----:B------:R-:W-:Y:S01]  /*1e6b0*/  LOP3.LUT R14, R218, R0, RZ, 0xc0, !PT ;  /* 0x00000000da0e7212 */ /* 0x000fe200078ec0ff */
[----:B------:R-:W-:Y:S01]  /*1e6c0*/  HMMA.16816.F32 R60, R4, R26, R48 ;  /* 0x0000001a043c723c */ /* 0x000fe20000001830 */
[----:B------:R-:W-:Y:S01]  /*1e6d0*/  LOP3.LUT R13, R249, R8, RZ, 0xc0, !PT ;  /* 0x00000008f90d7212 */ /* 0x000fe200078ec0ff */
[----:B------:R-:W-:-:S04]  /*1e6e0*/  IMAD.WIDE.U32 R18, R88, -0x326172a9, RZ ;  /* 0xcd9e8d5758127825 */ /* 0x000fc800078e00ff */
[----:B-1----:R-:W-:Y:S01]  /*1e6f0*/  HMMA.16816.F32 R56, R4, R40, R72 ;  /* 0x000000280438723c */ /* 0x002fe20000001848 */
[----:B------:R-:W-:-:S05]  /*1e700*/  LOP3.LUT R0, R3, R155, R20, 0x96, !PT ;  /* 0x0000009b03007212 */ /* 0x000fca00078e9614 */
[----:B------:R-:W-:Y:S01]  /*1e710*/  HMMA.16816.F32 R36, R4, R42, R32 ;  /* 0x0000002a0424723c */ /* 0x000fe20000001820 */
[----:B------:R-:W-:Y:S01]  /*1e720*/  LOP3.LUT R3, R2, 0xffff, RZ, 0xc0, !PT ;  /* 0x0000ffff02037812 */ /* 0x000fe200078ec0ff */
[----:B------:R-:W1:Y:S05]  /*1e730*/  LDSM.16.MT88.4 R32, [R226+0x5400] ;  /* 0x00540000e220783b */ /* 0x000e6a0000004200 */
[----:B------:R-:W-:Y:S01]  /*1e740*/  IMAD.WIDE.U32 R6, R94, -0x326172a9, RZ ;  /* 0xcd9e8d575e067825 */ /* 0x000fe200078e00ff */
[----:B------:R-:W-:Y:S03]  /*1e750*/  HMMA.16816.F32 R48, R12, R24, R80 ;  /* 0x000000180c30723c */ /* 0x000fe60000001850 */
[----:B------:R-:W-:Y:S01]  /*1e760*/  IMAD.WIDE.U32 R4, R21, -0x2daee0ad, RZ ;  /* 0xd2511f5315047825 */ /* 0x000fe200078e00ff */
[----:B------:R-:W-:-:S02]  /*1e770*/  LOP3.LUT R29, R7, R235, R160, 0x96, !PT ;  /* 0x000000eb071d7212 */ /* 0x000fc400078e96a0 */
[----:B------:R-:W-:Y:S01]  /*1e780*/  LOP3.LUT R21, R19, R135, R6, 0x96, !PT ;  /* 0x0000008713157212 */ /* 0x000fe200078e9606 */
[----:B------:R-:W-:Y:S01]  /*1e790*/  HMMA.16816.F32 R72, R12, R26, R84 ;  /* 0x0000001a0c48723c */ /* 0x000fe20000001854 */
[----:B------:R-:W-:Y:S01]  /*1e7a0*/  SHF.R.U32.HI R7, RZ, 0x10, R2 ;  /* 0x00000010ff077819 */ /* 0x000fe20000011602 */
[----:B------:R-:W3:Y:S01]  /*1e7b0*/  LDSM.16.MT88.4 R24, [R223+0x5400] ;  /* 0x00540000df18783b */ /* 0x000ee20000004200 */
[----:B------:R-:W-:Y:S02]  /*1e7c0*/  LOP3.LUT R6, R0, 0xffff, RZ, 0xc0, !PT ;  /* 0x0000ffff00067812 */ /* 0x000fe400078ec0ff */
[----:B------:R-:W-:Y:S02]  /*1e7d0*/  SHF.R.U32.HI R9, RZ, 0x10, R0 ;  /* 0x00000010ff097819 */ /* 0x000fe40000011600 */
[----:B------:R-:W-:Y:S02]  /*1e7e0*/  LOP3.LUT R11, R2, 0xff, RZ, 0xc0, !PT ;  /* 0x000000ff020b7812 */ /* 0x000fe400078ec0ff */
[----:B------:R-:W-:-:S02]  /*1e7f0*/  SHF.R.U32.HI R10, RZ, 0x18, R2 ;  /* 0x00000018ff0a7819 */ /* 0x000fc40000011602 */
[----:B------:R-:W-:Y:S02]  /*1e800*/  LOP3.LUT R17, R0, 0xff, RZ, 0xc0, !PT ;  /* 0x000000ff00117812 */ /* 0x000fe400078ec0ff */
[----:B------:R-:W-:Y:S02]  /*1e810*/  SHF.R.U32.HI R16, RZ, 0x18, R0 ;  /* 0x00000018ff107819 */ /* 0x000fe40000011600 */
[----:B------:R-:W-:Y:S02]  /*1e820*/  SHF.R.U32.HI R2, RZ, 0x8, R3 ;  /* 0x00000008ff027819 */ /* 0x000fe40000011603 */
[----:B------:R-:W-:Y:S02]  /*1e830*/  LOP3.LUT R0, R7, 0xff, RZ, 0xc0, !PT ;  /* 0x000000ff07007812 */ /* 0x000fe400078ec0ff */
[----:B------:R-:W-:Y:S02]  /*1e840*/  SHF.R.U32.HI R3, RZ, 0x8, R6 ;  /* 0x00000008ff037819 */ /* 0x000fe40000011606 */
[----:B------:R-:W-:-:S02]  /*1e850*/  LOP3.LUT R6, R9, 0xff, RZ, 0xc0, !PT ;  /* 0x000000ff09067812 */ /* 0x000fc400078ec0ff */
[----:B------:R-:W-:Y:S02]  /*1e860*/  PRMT R7, R0, 0x5410, R10 ;  /* 0x0000541000077816 */ /* 0x000fe4000000000a */
[----:B------:R-:W-:Y:S02]  /*1e870*/  PRMT R9, R11, 0x5410, R2 ;  /* 0x000054100b097816 */ /* 0x000fe40000000002 */
[----:B------:R-:W-:Y:S02]  /*1e880*/  PRMT R0, R17, 0x5410, R3 ;  /* 0x0000541011007816 */ /* 0x000fe40000000003 */
[----:B------:R-:W-:Y:S01]  /*1e890*/  PRMT R2, R6, 0x5410, R16 ;  /* 0x0000541006027816 */ /* 0x000fe20000000010 */
[----:B------:R-:W-:Y:S02]  /*1e8a0*/  IMAD.WIDE.U32 R22, R145, -0x326172a9, RZ ;  /* 0xcd9e8d5791167825 */ /* 0x000fe400078e00ff */
[--C-:B------:R-:W-:Y:S02]  /*1e8b0*/  HSET2.LE.AND R0, R0, R238.reuse, PT ;  /* 0x000000ee00007233 */ /* 0x100fe40003803000 */
[----:B------:R-:W-:-:S02]  /*1e8c0*/  HSET2.LE.AND R2, R2, R238, PT ;  /* 0x000000ee02027233 */ /* 0x000fc40003803000 */
[----:B------:R-:W-:Y:S02]  /*1e8d0*/  LOP3.LUT R8, R5, R155, R46, 0x96, !PT ;  /* 0x0000009b05087212 */ /* 0x000fe400078e962e */
[----:B------:R-:W-:Y:S02]  /*1e8e0*/  HSET2.LE.AND R3, R9, R238, PT ;  /* 0x000000ee09037233 */ /* 0x000fe40003803000 */
[----:B------:R-:W-:Y:S02]  /*1e8f0*/  LOP3.LUT R28, R23, R237, R96, 0x96, !PT ;  /* 0x000000ed171c7212 */ /* 0x000fe400078e9660 */
[C---:B------:R-:W-:Y:S02]  /*1e900*/  LOP3.LUT R16, R4.reuse, 0xffff, RZ, 0xc0, !PT ;  /* 0x0000ffff04107812 */ /* 0x040fe400078ec0ff */
[----:B------:R-:W-:Y:S02]  /*1e910*/  LOP3.LUT R23, R4, 0xff, RZ, 0xc0, !PT ;  /* 0x000000ff04177812 */ /* 0x000fe400078ec0ff */
[----:B------:R-:W-:-:S02]  /*1e920*/  SHF.R.U32.HI R17, RZ, 0x10, R4 ;  /* 0x00000010ff117819 */ /* 0x000fc40000011604 */
[----:B------:R-:W-:Y:S02]  /*1e930*/  SHF.R.U32.HI R20, RZ, 0x18, R4 ;  /* 0x00000018ff147819 */ /* 0x000fe40000011604 */
[----:B------:R-:W-:Y:S02]  /*1e940*/  LOP3.LUT R4, R200, R0, RZ, 0xc0, !PT ;  /* 0x00000000c8047212 */ /* 0x000fe400078ec0ff */
[----:B------:R-:W-:Y:S02]  /*1e950*/  LOP3.LUT R5, R202, R2, RZ, 0xc0, !PT ;  /* 0x00000002ca057212 */ /* 0x000fe400078ec0ff */
[----:B------:R-:W-:Y:S01]  /*1e960*/  LOP3.LUT R0, R8, 0xffff, RZ, 0xc0, !PT ;  /* 0x0000ffff08007812 */ /* 0x000fe200078ec0ff */
[C---:B------:R-:W-:Y:S01]  /*1e970*/  HMMA.16816.F32 R80, R12.reuse, R40, R76 ;  /* 0x000000280c50723c */ /* 0x040fe2000000184c */
[----:B------:R-:W-:Y:S02]  /*1e980*/  LOP3.LUT R6, R194, R3, RZ, 0xc0, !PT ;  /* 0x00000003c2067212 */ /* 0x000fe400078ec0ff */
[----:B------:R-:W-:Y:S01]  /*1e990*/  SHF.R.U32.HI R2, RZ, 0x10, R8 ;  /* 0x00000010ff027819 */ /* 0x000fe20000011608 */
[----:B------:R-:W-:Y:S01]  /*1e9a0*/  IMAD.WIDE.U32 R54, R93, -0x2daee0ad, RZ ;  /* 0xd2511f535d367825 */ /* 0x000fe200078e00ff */
[----:B------:R-:W-:Y:S01]  /*1e9b0*/  SHF.R.U32.HI R3, RZ, 0x8, R16 ;  /* 0x00000008ff037819 */ /* 0x000fe20000011610 */
[----:B------:R-:W-:Y:S01]  /*1e9c0*/  HMMA.16816.F32 R44, R12, R42, R64 ;  /* 0x0000002a0c2c723c */ /* 0x000fe20000001840 */
[----:B------:R-:W-:-:S06]  /*1e9d0*/  LOP3.LUT R9, R17, 0xff, RZ, 0xc0, !PT ;  /* 0x000000ff11097812 */ /* 0x000fcc00078ec0ff */
[----:B------:R-:W-:Y:S02]  /*1e9e0*/  LOP3.LUT R13, R8, 0xff, RZ, 0xc0, !PT ;  /* 0x000000ff080d7812 */ /* 0x000fe400078ec0ff */
[----:B------:R-:W-:Y:S02]  /*1e9f0*/  SHF.R.U32.HI R12, RZ, 0x18, R8 ;  /* 0x00000018ff0c7819 */ /* 0x000fe40000011608 */
[----:B------:R-:W-:Y:S02]  /*1ea00*/  SHF.R.U32.HI R8, RZ, 0x8, R0 ;  /* 0x00000008ff087819 */ /* 0x000fe40000011600 */
[----:B------:R-:W-:Y:S02]  /*1ea10*/  LOP3.LUT R0, R2, 0xff, RZ, 0xc0, !PT ;  /* 0x000000ff02007812 */ /* 0x000fe400078ec0ff */
[----:B------:R-:W-:Y:S02]  /*1ea20*/  PRMT R2, R23, 0x5410, R3 ;  /* 0x0000541017027816 */ /* 0x000fe40000000003 */
[----:B------:R-:W-:Y:S01]  /*1ea30*/  PRMT R3, R9, 0x5410, R20 ;  /* 0x0000541009037816 */ /* 0x000fe20000000014 */
[----:B------:R-:W-:Y:S01]  /*1ea40*/  IMAD.WIDE.U32 R10, R28, -0x2daee0ad, RZ ;  /* 0xd2511f531c0a7825 */ /* 0x000fe200078e00ff */
[----:B------:R-:W-:-:S02]  /*1ea50*/  LOP3.LUT R55, R55, R239, R126, 0x96, !PT ;  /* 0x000000ef37377212 */ /* 0x000fc400078e967e */
[----:B------:R-:W-:Y:S02]  /*1ea60*/  PRMT R9, R13, 0x5410, R8 ;  /* 0x000054100d097816 */ /* 0x000fe40000000008 */
[--C-:B------:R-:W-:Y:S02]  /*1ea70*/  HSET2.LE.AND R7, R7, R238.reuse, PT ;  /* 0x000000ee07077233 */ /* 0x100fe40003803000 */
[----:B------:R-:W-:Y:S01]  /*1ea80*/  PRMT R8, R0, 0x5410, R12 ;  /* 0x0000541000087816 */ /* 0x000fe2000000000c */
[----:B------:R-:W-:Y:S01]  /*1ea90*/  IMAD.WIDE.U32 R16, R55, -0x326172a9, RZ ;  /* 0xcd9e8d5737107825 */ /* 0x000fe200078e00ff */
[--C-:B------:R-:W-:Y:S02]  /*1eaa0*/  HSET2.LE.AND R0, R3, R238.reuse, PT ;  /* 0x000000ee03007233 */ /* 0x100fe40003803000 */
[--C-:B------:R-:W-:Y:S02]  /*1eab0*/  HSET2.LE.AND R2, R2, R238.reuse, PT ;  /* 0x000000ee02027233 */ /* 0x100fe40003803000 */
[----:B------:R-:W-:-:S02]  /*1eac0*/  HSET2.LE.AND R3, R9, R238, PT ;  /* 0x000000ee09037233 */ /* 0x000fc40003803000 */
[----:B------:R-:W-:Y:S02]  /*1ead0*/  LOP3.LUT R11, R11, R233, R54, 0x96, !PT ;  /* 0x000000e90b0b7212 */ /* 0x000fe400078e9636 */
[----:B------:R-:W-:Y:S02]  /*1eae0*/  LOP3.LUT R7, R191, R7, RZ, 0xc0, !PT ;  /* 0x00000007bf077212 */ /* 0x000fe400078ec0ff */
[----:B------:R-:W-:Y:S02]  /*1eaf0*/  HSET2.LE.AND R8, R8, R238, PT ;  /* 0x000000ee08087233 */ /* 0x000fe40003803000 */
[----:B------:R-:W-:Y:S02]  /*1eb00*/  LOP3.LUT R9, R17, R235, R22, 0x96, !PT ;  /* 0x000000eb11097212 */ /* 0x000fe400078e9616 */
[----:B------:R-:W-:Y:S02]  /*1eb10*/  LOP3.LUT R14, R248, R2, RZ, 0xc0, !PT ;  /* 0x00000002f80e7212 */ /* 0x000fe400078ec0ff */
[----:B------:R-:W-:Y:S01]  /*1eb20*/  LOP3.LUT R12, R231, R3, RZ, 0xc0, !PT ;  /* 0x00000003e70c7212 */ /* 0x000fe200078ec0ff */
[----:B------:R-:W-:Y:S01]  /*1eb30*/  IMAD.WIDE.U32 R2, R11, -0x326172a9, RZ ;  /* 0xcd9e8d570b027825 */ /* 0x000fe200078e00ff */
[----:B-1----:R-:W-:Y:S01]  /*1eb40*/  HMMA.16816.F32 R68, R4, R32, R68 ;  /* 0x000000200444723c */ /* 0x002fe20000001844 */
[----:B------:R-:W-:-:S02]  /*1eb50*/  LOP3.LUT R15, R230, R0, RZ, 0xc0, !PT ;  /* 0x00000000e60f7212 */ /* 0x000fc400078ec0ff */
[----:B------:R-:W-:-:S03]  /*1eb60*/  LOP3.LUT R13, R215, R8, RZ, 0xc0, !PT ;  /* 0x00000008d70d7212 */ /* 0x000fc600078ec0ff */
[----:B------:R-:W-:Y:S01]  /*1eb70*/  HMMA.16816.F32 R64, R4, R34, R60 ;  /* 0x000000220440723c */ /* 0x000fe2000000183c */
[----:B------:R-:W-:Y:S02]  /*1eb80*/  LOP3.LUT R0, R3, R135, R16, 0x96, !PT ;  /* 0x0000008703007212 */ /* 0x000fe400078e9610 */
[----:B------:R-:W-:-:S03]  /*1eb90*/  LOP3.LUT R3, R2, 0xffff, RZ, 0xc0, !PT ;  /* 0x0000ffff02037812 */ /* 0x000fc600078ec0ff */
[----:B---3--:R-:W-:Y:S01]  /*1eba0*/  HMMA.16816.F32 R56, R4, R24, R56 ;  /* 0x000000180438723c */ /* 0x008fe20000001838 */
[----:B------:R-:W-:-:S05]  /*1ebb0*/  LOP3.LUT R17, R18, 0xffff, RZ, 0xc0, !PT ;  /* 0x0000ffff12117812 */ /* 0x000fca00078ec0ff */
[----:B------:R-:W-:Y:S01]  /*1ebc0*/  HMMA.16816.F32 R40, R4, R26, R36 ;  /* 0x0000001a0428723c */ /* 0x000fe20000001824 */
[----:B------:R-:W-:Y:S02]  /*1ebd0*/  LOP3.LUT R23, R18, 0xff, RZ, 0xc0, !PT ;  /* 0x000000ff12177812 */ /* 0x000fe400078ec0ff */
[----:B------:R-:W-:-:S04]  /*1ebe0*/  SHF.R.U32.HI R8, RZ, 0x10, R2 ;  /* 0x00000010ff087819 */ /* 0x000fc80000011602 */
[----:B------:R-:W-:Y:S01]  /*1ebf0*/  IMAD.WIDE.U32 R4, R9, -0x2daee0ad, RZ ;  /* 0xd2511f5309047825 */ /* 0x000fe200078e00ff */
[--C-:B------:R-:W-:Y:S02]  /*1ec00*/  SHF.R.U32.HI R36, RZ, 0x10, R18.reuse ;  /* 0x00000010ff247819 */ /* 0x100fe40000011612 */
[----:B------:R-:W-:Y:S01]  /*1ec10*/  SHF.R.U32.HI R37, RZ, 0x18, R18 ;  /* 0x00000018ff257819 */ /* 0x000fe20000011612 */
[----:B------:R-:W-:Y:S01]  /*1ec20*/  IMAD.WIDE.U32 R6, R29, -0x2daee0ad, RZ ;  /* 0xd2511f531d067825 */ /* 0x000fe200078e00ff */
[----:B------:R-:W-:Y:S01]  /*1ec30*/  LOP3.LUT R16, R5, R155, R10, 0x96, !PT ;  /* 0x0000009b05107212 */ /* 0x000fe200078e960a */
[C---:B------:R-:W-:Y:S01]  /*1ec40*/  HMMA.16816.F32 R48, R12.reuse, R32, R48 ;  /* 0x000000200c30723c */ /* 0x040fe20000001830 */
[----:B------:R-:W-:Y:S01]  /*1ec50*/  LOP3.LUT R19, R2, 0xff, RZ, 0xc0, !PT ;  /* 0x000000ff02137812 */ /* 0x000fe200078ec0ff */
[----:B------:R-:W1:Y:S01]  /*1ec60*/  LDSM.16.MT88.4 R28, [R226+0x5800] ;  /* 0x00580000e21c783b */ /* 0x000e620000004200 */
[----:B------:R-:W-:Y:S02]  /*1ec70*/  SHF.R.U32.HI R18, RZ, 0x18, R2 ;  /* 0x00000018ff127819 */ /* 0x000fe40000011602 */
[----:B------:R-:W-:Y:S01]  /*1ec80*/  SHF.R.U32.HI R10, RZ, 0x8, R3 ;  /* 0x00000008ff0a7819 */ /* 0x000fe20000011603 */
[----:B------:R-:W-:Y:S01]  /*1ec90*/  HMMA.16816.F32 R76, R12, R34, R72 ;  /* 0x000000220c4c723c */ /* 0x000fe20000001848 */
[----:B------:R-:W-:Y:S01]  /*1eca0*/  LOP3.LUT R2, R0, 0xffff, RZ, 0xc0, !PT ;  /* 0x0000ffff00027812 */ /* 0x000fe200078ec0ff */
[----:B------:R-:W3:Y:S01]  /*1ecb0*/  LDSM.16.MT88.4 R32, [R223+0x5800] ;  /* 0x00580000df20783b */ /* 0x000ee20000004200 */
        /* <DEDUP_REMOVED lines=10> */
[----:B------:R-:W-:Y:S02]  /*1ed60*/  PRMT R9, R2, 0x5410, R11 ;  /* 0x0000541002097816 */ /* 0x000fe4000000000b */
[----:B------:R-:W-:Y:S02]  /*1ed70*/  LOP3.LUT R10, R36, 0xff, RZ, 0xc0, !PT ;  /* 0x000000ff240a7812 */ /* 0x000fe400078ec0ff */
[----:B------:R-:W-:-:S02]  /*1ed80*/  HSET2.LE.AND R0, R0, R238, PT ;  /* 0x000000ee00007233 */ /* 0x000fc40003803000 */
[--C-:B------:R-:W-:Y:S02]  /*1ed90*/  HSET2.LE.AND R2, R3, R238.reuse, PT ;  /* 0x000000ee03027233 */ /* 0x100fe40003803000 */
[----:B------:R-:W-:Y:S02]  /*1eda0*/  HSET2.LE.AND R3, R8, R238, PT ;  /* 0x000000ee08037233 */ /* 0x000fe40003803000 */
[----:B------:R-:W-:Y:S02]  /*1edb0*/  PRMT R17, R10, 0x5410, R37 ;  /* 0x000054100a117816 */ /* 0x000fe40000000025 */
[----:B------:R-:W-:Y:S02]  /*1edc0*/  LOP3.LUT R10, R197, R0, RZ, 0xc0, !PT ;  /* 0x00000000c50a7212 */ /* 0x000fe400078ec0ff */
[----:B------:R-:W-:Y:S02]  /*1edd0*/  LOP3.LUT R11, R196, R2, RZ, 0xc0, !PT ;  /* 0x00000002c40b7212 */ /* 0x000fe400078ec0ff */
[----:B------:R-:W-:-:S02]  /*1ede0*/  LOP3.LUT R0, R21, 0xffff, RZ, 0xc0, !PT ;  /* 0x0000ffff15007812 */ /* 0x000fc400078ec0ff */
[----:B------:R-:W-:Y:S01]  /*1edf0*/  SHF.R.U32.HI R2, RZ, 0x10, R21 ;  /* 0x00000010ff027819 */ /* 0x000fe20000011615 */
[C---:B------:R-:W-:Y:S01]  /*1ee00*/  HMMA.16816.F32 R60, R12.reuse, R24, R80 ;  /* 0x000000180c3c723c */ /* 0x040fe20000001850 */
[----:B------:R-:W-:Y:S02]  /*1ee10*/  LOP3.LUT R8, R204, R3, RZ, 0xc0, !PT ;  /* 0x00000003cc087212 */ /* 0x000fe400078ec0ff */
[----:B------:R-:W-:Y:S02]  /*1ee20*/  PRMT R22, R23, 0x5410, R22 ;  /* 0x0000541017167816 */ /* 0x000fe40000000016 */
[----:B------:R-:W-:Y:S01]  /*1ee30*/  LOP3.LUT R3, R21, 0xff, RZ, 0xc0, !PT ;  /* 0x000000ff15037812 */ /* 0x000fe200078ec0ff */
[----:B------:R-:W-:Y:S01]  /*1ee40*/  HMMA.16816.F32 R44, R12, R26, R44 ;  /* 0x0000001a0c2c723c */ /* 0x000fe2000000182c */
[----:B------:R-:W-:Y:S01]  /*1ee50*/  SHF.R.U32.HI R0, RZ, 0x8, R0 ;  /* 0x00000008ff007819 */ /* 0x000fe20000011600 */
[----:B------:R-:W4:Y:S01]  /*1ee60*/  LDSM.16.MT88.4 R24, [R226+0x5c00] ;  /* 0x005c0000e218783b */ /* 0x000f220000004200 */
[----:B------:R-:W-:-:S04]  /*1ee70*/  LOP3.LUT R2, R2, 0xff, RZ, 0xc0, !PT ;  /* 0x000000ff02027812 */ /* 0x000fc800078ec0ff */
[----:B------:R-:W-:Y:S02]  /*1ee80*/  SHF.R.U32.HI R12, RZ, 0x18, R21 ;  /* 0x00000018ff0c7819 */ /* 0x000fe40000011615 */
[----:B------:R-:W-:Y:S02]  /*1ee90*/  PRMT R0, R3, 0x5410, R0 ;  /* 0x0000541003007816 */ /* 0x000fe40000000000 */
[----:B------:R-:W-:Y:S02]  /*1eea0*/  PRMT R2, R2, 0x5410, R12 ;  /* 0x0000541002027816 */ /* 0x000fe4000000000c */
[--C-:B------:R-:W-:Y:S02]  /*1eeb0*/  HSET2.LE.AND R3, R22, R238.reuse, PT ;  /* 0x000000ee16037233 */ /* 0x100fe40003803000 */
[----:B------:R-:W-:Y:S02]  /*1eec0*/  HSET2.LE.AND R9, R9, R238, PT ;  /* 0x000000ee09097233 */ /* 0x000fe40003803000 */
[----:B------:R-:W-:-:S02]  /*1eed0*/  LOP3.LUT R5, R4, 0xffff, RZ, 0xc0, !PT ;  /* 0x0000ffff04057812 */ /* 0x000fc400078ec0ff */
[----:B------:R-:W-:Y:S02]  /*1eee0*/  LOP3.LUT R21, R4, 0xff, RZ, 0xc0, !PT ;  /* 0x000000ff04157812 */ /* 0x000fe400078ec0ff */
[--C-:B------:R-:W-:Y:S02]  /*1eef0*/  SHF.R.U32.HI R18, RZ, 0x10, R4.reuse ;  /* 0x00000010ff127819 */ /* 0x100fe40000011604 */
[----:B------:R-:W-:Y:S02]  /*1ef00*/  SHF.R.U32.HI R19, RZ, 0x18, R4 ;  /* 0x00000018ff137819 */ /* 0x000fe40000011604 */
[--C-:B------:R-:W-:Y:S02]  /*1ef10*/  HSET2.LE.AND R2, R2, R238.reuse, PT ;  /* 0x000000ee02027233 */ /* 0x100fe40003803000 */
[--C-:B------:R-:W-:Y:S02]  /*1ef20*/  HSET2.LE.AND R4, R17, R238.reuse, PT ;  /* 0x000000ee11047233 */ /* 0x100fe40003803000 */
[----:B------:R-:W-:-:S02]  /*1ef30*/  HSET2.LE.AND R0, R0, R238, PT ;  /* 0x000000ee00007233 */ /* 0x000fc40003803000 */
[----:B------:R-:W-:Y:S02]  /*1ef40*/  LOP3.LUT R14, R227, R3, RZ, 0xc0, !PT ;  /* 0x00000003e30e7212 */ /* 0x000fe400078ec0ff */
[----:B------:R-:W-:Y:S02]  /*1ef50*/  LOP3.LUT R3, R6, 0xffff, RZ, 0xc0, !PT ;  /* 0x0000ffff06037812 */ /* 0x000fe400078ec0ff */
[----:B------:R-:W-:Y:S02]  /*1ef60*/  LOP3.LUT R9, R203, R9, RZ, 0xc0, !PT ;  /* 0x00000009cb097212 */ /* 0x000fe400078ec0ff */
[----:B------:R-:W-:Y:S02]  /*1ef70*/  LOP3.LUT R13, R214, R2, RZ, 0xc0, !PT ;  /* 0x00000002d60d7212 */ /* 0x000fe400078ec0ff */
[----:B------:R-:W-:Y:S02]  /*1ef80*/  LOP3.LUT R15, R222, R4, RZ, 0xc0, !PT ;  /* 0x00000004de0f7212 */ /* 0x000fe400078ec0ff */
[----:B------:R-:W-:-:S02]  /*1ef90*/  LOP3.LUT R12, R216, R0, RZ, 0xc0, !PT ;  /* 0x00000000d80c7212 */ /* 0x000fc400078ec0ff */
[----:B------:R-:W-:Y:S02]  /*1efa0*/  LOP3.LUT R4, R6, 0xff, RZ, 0xc0, !PT ;  /* 0x000000ff06047812 */ /* 0x000fe400078ec0ff */
[----:B------:R-:W-:Y:S02]  /*1efb0*/  SHF.R.U32.HI R3, RZ, 0x8, R3 ;  /* 0x00000008ff037819 */ /* 0x000fe40000011603 */
[----:B------:R-:W-:Y:S02]  /*1efc0*/  SHF.R.U32.HI R2, RZ, 0x8, R5 ;  /* 0x00000008ff027819 */ /* 0x000fe40000011605 */
[----:B------:R-:W-:Y:S01]  /*1efd0*/  LOP3.LUT R0, R18, 0xff, RZ, 0xc0, !PT ;  /* 0x000000ff12007812 */ /* 0x000fe200078ec0ff */
[----:B-1----:R-:W-:Y:S01]  /*1efe0*/  HMMA.16816.F32 R72, R8, R30, R64 ;  /* 0x0000001e0848723c */ /* 0x002fe20000001840 */
[----:B------:R-:W-:Y:S02]  /*1eff0*/  PRMT R22, R4, 0x5410, R3 ;  /* 0x0000541004167816 */ /* 0x000fe40000000003 */
[----:B------:R-:W-:-:S02]  /*1f000*/  PRMT R5, R21, 0x5410, R2 ;  /* 0x0000541015057816 */ /* 0x000fc40000000002 */
[----:B------:R-:W-:Y:S01]  /*1f010*/  PRMT R2, R0, 0x5410, R19 ;  /* 0x0000541000027816 */ /* 0x000fe20000000013 */
[C---:B---3--:R-:W-:Y:S01]  /*1f020*/  HMMA.16816.F32 R64, R8.reuse, R32, R56 ;  /* 0x000000200840723c */ /* 0x048fe20000001838 */
[----:B------:R-:W-:Y:S02]  /*1f030*/  SHF.R.U32.HI R3, RZ, 0x10, R16 ;  /* 0x00000010ff037819 */ /* 0x000fe40000011610 */
[----:B------:R-:W-:Y:S02]  /*1f040*/  LOP3.LUT R0, R16, 0xffff, RZ, 0xc0, !PT ;  /* 0x0000ffff10007812 */ /* 0x000fe400078ec0ff */
[----:B------:R-:W-:Y:S01]  /*1f050*/  SHF.R.U32.HI R23, RZ, 0x18, R6 ;  /* 0x00000018ff177819 */ /* 0x000fe20000011606 */
[----:B------:R-:W-:Y:S01]  /*1f060*/  HMMA.16816.F32 R68, R8, R28, R68 ;  /* 0x0000001c0844723c */ /* 0x000fe20000001844 */
[----:B------:R-:W-:Y:S02]  /*1f070*/  LOP3.LUT R3, R3, 0xff, RZ, 0xc0, !PT ;  /* 0x000000ff03037812 */ /* 0x000fe400078ec0ff */
[----:B------:R-:W-:-:S03]  /*1f080*/  SHF.R.U32.HI R4, RZ, 0x8, R0 ;  /* 0x00000008ff047819 */ /* 0x000fc60000011600 */
[----:B------:R-:W-:Y:S01]  /*1f090*/  HMMA.16816.F32 R56, R8, R34, R40 ;  /* 0x000000220838723c */ /* 0x000fe20000001828 */
[----:B------:R-:W-:Y:S02]  /*1f0a0*/  LOP3.LUT R20, R7, R155, R90, 0x96, !PT ;  /* 0x0000009b07147212 */ /* 0x000fe400078e965a */
[----:B------:R-:W-:-:S04]  /*1f0b0*/  HSET2.LE.AND R0, R2, R238, PT ;  /* 0x000000ee02007233 */ /* 0x000fc80003803000 */
[----:B------:R-:W-:Y:S02]  /*1f0c0*/  SHF.R.U32.HI R11, RZ, 0x10, R6 ;  /* 0x00000010ff0b7819 */ /* 0x000fe40000011606 */
[----:B------:R-:W-:Y:S02]  /*1f0d0*/  SHF.R.U32.HI R6, RZ, 0x18, R16 ;  /* 0x00000018ff067819 */ /* 0x000fe40000011610 */
[----:B------:R-:W-:Y:S02]  /*1f0e0*/  LOP3.LUT R7, R16, 0xff, RZ, 0xc0, !PT ;  /* 0x000000ff10077812 */ /* 0x000fe400078ec0ff */
[----:B------:R-:W-:Y:S01]  /*1f0f0*/  HSET2.LE.AND R2, R5, R238, PT ;  /* 0x000000ee05027233 */ /* 0x000fe20003803000 */
[----:B------:R-:W1:Y:S01]  /*1f100*/  LDSM.16.MT88.4 R16, [R223+0x5c00] ;  /* 0x005c0000df10783b */ /* 0x000e620000004200 */
[----:B------:R-:W-:Y:S01]  /*1f110*/  PRMT R5, R3, 0x5410, R6 ;  /* 0x0000541003057816 */ /* 0x000fe20000000006 */
[----:B------:R-:W-:Y:S01]  /*1f120*/  IMAD.MOV.U32 R3, RZ, RZ, R162 ;  /* 0x000000ffff037224 */ /* 0x000fe200078e00a2 */
[----:B------:R-:W-:-:S02]  /*1f130*/  PRMT R8, R7, 0x5410, R4 ;  /* 0x0000541007087816 */ /* 0x000fc40000000004 */
[----:B------:R-:W-:Y:S02]  /*1f140*/  LOP3.LUT R6, R205, R2, RZ, 0xc0, !PT ;  /* 0x00000002cd067212 */ /* 0x000fe400078ec0ff */
[----:B------:R-:W-:Y:S02]  /*1f150*/  LOP3.LUT R7, R3, R0, RZ, 0xc0, !PT ;  /* 0x0000000003077212 */ /* 0x000fe400078ec0ff */
[----:B------:R-:W-:Y:S02]  /*1f160*/  LOP3.LUT R3, R20, 0xffff, RZ, 0xc0, !PT ;  /* 0x0000ffff14037812 */ /* 0x000fe400078ec0ff */
[----:B------:R-:W-:Y:S02]  /*1f170*/  SHF.R.U32.HI R4, RZ, 0x10, R20 ;  /* 0x00000010ff047819 */ /* 0x000fe40000011614 */
[--C-:B------:R-:W-:Y:S02]  /*1f180*/  HSET2.LE.AND R0, R8, R238.reuse, PT ;  /* 0x000000ee08007233 */ /* 0x100fe40003803000 */
[----:B------:R-:W-:-:S02]  /*1f190*/  HSET2.LE.AND R2, R5, R238, PT ;  /* 0x000000ee05027233 */ /* 0x000fc40003803000 */
[----:B------:R-:W-:Y:S02]  /*1f1a0*/  SHF.R.U32.HI R8, RZ, 0x8, R3 ;  /* 0x00000008ff087819 */ /* 0x000fe40000011603 */
[----:B------:R-:W-:Y:S02]  /*1f1b0*/  LOP3.LUT R3, R4, 0xff, RZ, 0xc0, !PT ;  /* 0x000000ff04037812 */ /* 0x000fe400078ec0ff */
[----:B------:R-:W-:Y:S02]  /*1f1c0*/  LOP3.LUT R4, R208, R0, RZ, 0xc0, !PT ;  /* 0x00000000d0047212 */ /* 0x000fe400078ec0ff */
[----:B------:R-:W-:Y:S01]  /*1f1d0*/  LOP3.LUT R5, R207, R2, RZ, 0xc0, !PT ;  /* 0x00000002cf057212 */ /* 0x000fe200078ec0ff */
[----:B------:R-:W-:Y:S01]  /*1f1e0*/  HMMA.16816.F32 R40, R12, R28, R48 ;  /* 0x0000001c0c28723c */ /* 0x000fe20000001830 */
[----:B------:R-:W-:Y:S02]  /*1f1f0*/  SHF.R.U32.HI R9, RZ, 0x18, R20 ;  /* 0x00000018ff097819 */ /* 0x000fe40000011614 */
[----:B------:R-:W-:-:S03]  /*1f200*/  LOP3.LUT R11, R11, 0xff, RZ, 0xc0, !PT ;  /* 0x000000ff0b0b7812 */ /* 0x000fc600078ec0ff */
[----:B------:R-:W-:Y:S01]  /*1f210*/  HMMA.16816.F32 R36, R12, R30, R76 ;  /* 0x0000001e0c24723c */ /* 0x000fe2000000184c */
[----:B------:R-:W-:Y:S02]  /*1f220*/  PRMT R2, R3, 0x5410, R9 ;  /* 0x0000541003027816 */ /* 0x000fe40000000009 */
[----:B------:R-:W-:-:S03]  /*1f230*/  LOP3.LUT R10, R20, 0xff, RZ, 0xc0, !PT ;  /* 0x000000ff140a7812 */ /* 0x000fc600078ec0ff */
[----:B------:R-:W-:Y:S01]  /*1f240*/  HMMA.16816.F32 R28, R12, R32, R60 ;  /* 0x000000200c1c723c */ /* 0x000fe2000000183c */
[----:B------:R-:W-:Y:S02]  /*1f250*/  HSET2.LE.AND R3, R22, R238, PT ;  /* 0x000000ee16037233 */ /* 0x000fe40003803000 */
[----:B------:R-:W-:-:S03]  /*1f260*/  PRMT R11, R11, 0x5410, R23 ;  /* 0x000054100b0b7816 */ /* 0x000fc60000000017 */
[----:B------:R-:W-:Y:S06]  /*1f270*/  HMMA.16816.F32 R12, R12, R34, R44 ;  /* 0x000000220c0c723c */ /* 0x000fec000000182c */
[C---:B----4-:R-:W-:Y:S06]  /*1f280*/  HMMA.16816.F32 R32, R4.reuse, R24, R68 ;  /* 0x000000180420723c */ /* 0x050fec0000001844 */
[----:B------:R-:W-:Y:S01]  /*1f290*/  HMMA.16816.F32 R20, R4, R26, R72 ;  /* 0x0000001a0414723c */ /* 0x000fe20000001848 */
[----:B------:R-:W-:-:S02]  /*1f2a0*/  PRMT R0, R10, 0x5410, R8 ;  /* 0x000054100a007816 */ /* 0x000fc40000000008 */
[--C-:B------:R-:W-:Y:S02]  /*1f2b0*/  HSET2.LE.AND R2, R2, R238.reuse, PT ;  /* 0x000000ee02027233 */ /* 0x100fe40003803000 */
[--C-:B------:R-:W-:Y:S02]  /*1f2c0*/  HSET2.LE.AND R11, R11, R238.reuse, PT ;  /* 0x000000ee0b0b7233 */ /* 0x100fe40003803000 */
[----:B------:R-:W-:Y:S02]  /*1f2d0*/  HSET2.LE.AND R0, R0, R238, PT ;  /* 0x000000ee00007233 */ /* 0x000fe40003803000 */
[----:B------:R-:W-:Y:S02]  /*1f2e0*/  LOP3.LUT R9, R220, R2, RZ, 0xc0, !PT ;  /* 0x00000002dc097212 */ /* 0x000fe400078ec0ff */
[----:B------:R-:W-:Y:S02]  /*1f2f0*/  LOP3.LUT R10, R211, R3, RZ, 0xc0, !PT ;  /* 0x00000003d30a7212 */ /* 0x000fe400078ec0ff */
[----:B------:R-:W-:-:S02]  /*1f300*/  LOP3.LUT R8, R234, R0, RZ, 0xc0, !PT ;  /* 0x00000000ea087212 */ /* 0x000fc400078ec0ff */
[----:B------:R-:W-:Y:S02]  /*1f310*/  LOP3.LUT R11, R212, R11, RZ, 0xc0, !PT ;  /* 0x0000000bd40b7212 */ /* 0x000fe400078ec0ff */
[----:B------:R-:W-:Y:S04]  /*1f320*/  STL.64 [R1+0x80], R32 ;  /* 0x0000802001007387 */ /* 0x000fe80000100a00 */
[----:B------:R1:W-:Y:S04]  /*1f330*/  STL.64 [R1+0x88], R34 ;  /* 0x0000882201007387 */ /* 0x0003e80000100a00 */
[----:B------:R-:W-:Y:S04]  /*1f340*/  STL.64 [R1+0x70], R20 ;  /* 0x0000701401007387 */ /* 0x000fe80000100a00 */
[----:B------:R3:W-:Y:S01]  /*1f350*/  STL.64 [R1+0x78], R22 ;  /* 0x0000781601007387 */ /* 0x0007e20000100a00 */
[C---:B-1----:R-:W-:Y:S06]  /*1f360*/  HMMA.16816.F32 R32, R4.reuse, R16, R64 ;  /* 0x000000100420723c */ /* 0x042fec0000001840 */
[----:B---3--:R-:W-:Y:S06]  /*1f370*/  HMMA.16816.F32 R20, R4, R18, R56 ;  /* 0x000000120414723c */ /* 0x008fec0000001838 */
[C---:B------:R-:W-:Y:S06]  /*1f380*/  HMMA.16816.F32 R4, R8.reuse, R24, R40 ;  /* 0x000000180804723c */ /* 0x040fec0000001828 */
[C---:B------:R-:W-:Y:S05]  /*1f390*/  HMMA.16816.F32 R24, R8.reuse, R26, R36 ;  /* 0x0000001a0818723c */ /* 0x040fea0000001824 */
[----:B------:R-:W-:Y:S04]  /*1f3a0*/  STL.64 [R1+0x60], R32 ;  /* 0x0000602001007387 */ /* 0x000fe80000100a00 */
[----:B------:R-:W-:Y:S04]  /*1f3b0*/  STL.64 [R1+0x68], R34 ;  /* 0x0000682201007387 */ /* 0x000fe80000100a00 */
[----:B------:R-:W-:Y:S04]  /*1f3c0*/  STL.64 [R1+0x50], R20 ;  /* 0x0000501401007387 */ /* 0x000fe80000100a00 */
[----:B------:R1:W-:Y:S04]  /*1f3d0*/  STL.64 [R1+0x58], R22 ;  /* 0x0000581601007387 */ /* 0x0003e80000100a00 */
[----:B------:R-:W-:Y:S04]  /*1f3e0*/  STL.64 [R1+0x40], R4 ;  /* 0x0000400401007387 */ /* 0x000fe80000100a00 */
[----:B------:R3:W-:Y:S01]  /*1f3f0*/  STL.64 [R1+0x48], R6 ;  /* 0x0000480601007387 */ /* 0x0007e20000100a00 */
[----:B------:R-:W4:Y:S01]  /*1f400*/  S2R R192, SR_TID.X ;  /* 0x0000000000c07919 */ /* 0x000f220000002100 */
[C---:B-1----:R-:W-:Y:S06]  /*1f410*/  HMMA.16816.F32 R20, R8.reuse, R16, R28 ;  /* 0x000000100814723c */ /* 0x042fec000000181c */
[----:B---3--:R-:W-:Y:S01]  /*1f420*/  HMMA.16816.F32 R4, R8, R18, R12 ;  /* 0x000000120804723c */ /* 0x008fe2000000180c */
[----:B------:R2:W-:Y:S04]  /*1f430*/  STL.64 [R1+0x30], R24 ;  /* 0x0000301801007387 */ /* 0x0005e80000100a00 */
[----:B------:R2:W-:-:S12]  /*1f440*/  STL.64 [R1+0x38], R26 ;  /* 0x0000381a01007387 */ /* 0x0005d80000100a00 */
[----:B------:R2:W-:Y:S04]  /*1f450*/  STL.64 [R1+0x20], R20 ;  /* 0x0000201401007387 */ /* 0x0005e80000100a00 */
[----:B------:R2:W-:Y:S04]  /*1f460*/  STL.64 [R1+0x28], R22 ;  /* 0x0000281601007387 */ /* 0x0005e80000100a00 */
[----:B------:R2:W-:Y:S04]  /*1f470*/  STL.64 [R1], R4 ;  /* 0x0000000401007387 */ /* 0x0005e80000100a00 */
[----:B------:R2:W-:Y:S01]  /*1f480*/  STL.64 [R1+0x8], R6 ;  /* 0x0000080601007387 */ /* 0x0005e20000100a00 */
[----:B----4-:R-:W-:Y:S01]  /*1f490*/  IMAD.SHL.U32 R192, R192, 0x2, RZ ;  /* 0x00000002c0c07824 */ /* 0x010fe200078e00ff */
[----:B------:R-:W-:Y:S01]  /*1f4a0*/  IADD3 R217, P0, R52, -0x200, RZ ;  /* 0xfffffe0034d97810 */ /* 0x000fe20007f1e0ff */
[----:B------:R-:W-:-:S02]  /*1f4b0*/  IMAD.MOV.U32 R133, RZ, RZ, R187 ;  /* 0x000000ffff857224 */ /* 0x000fc400078e00bb */
[----:B------:R-:W-:Y:S01]  /*1f4c0*/  FADD.FTZ R185, R213, R209 ;  /* 0x000000d1d5b97221 */ /* 0x000fe20000010000 */
[----:B------:R-:W-:Y:S01]  /*1f4d0*/  IMAD.MOV.U32 R134, RZ, RZ, R201 ;  /* 0x000000ffff867224 */ /* 0x000fe200078e00c9 */
[----:B------:R-:W-:Y:S01]  /*1f4e0*/  LOP3.LUT R192, R192, 0x6, RZ, 0xc0, !PT ;  /* 0x00000006c0c07812 */ /* 0x000fe200078ec0ff */
[----:B------:R-:W-:Y:S01]  /*1f4f0*/  @P6 IMAD.MOV.U32 R133, RZ, RZ, R187 ;  /* 0x000000ffff856224 */ /* 0x000fe200078e00bb */
[----:B------:R-:W-:Y:S01]  /*1f500*/  IADD3.X R216, R53, -0x1, RZ, P0, !PT ;  /* 0xffffffff35d87810 */ /* 0x000fe200007fe4ff */
[--C-:B------:R-:W-:Y:S02]  /*1f510*/  IMAD.MOV.U32 R12, RZ, RZ, R210.reuse ;  /* 0x000000ffff0c7224 */ /* 0x100fe400078e00d2 */
[----:B------:R-:W-:Y:S02]  /*1f520*/  IMAD.MOV.U32 R13, RZ, RZ, R179 ;  /* 0x000000ffff0d7224 */ /* 0x000fe400078e00b3 */
[----:B------:R-:W-:Y:S02]  /*1f530*/  @P6 IMAD.MOV.U32 R134, RZ, RZ, R201 ;  /* 0x000000ffff866224 */ /* 0x000fe400078e00c9 */
[----:B------:R-:W-:-:S02]  /*1f540*/  @P6 IMAD.MOV.U32 R12, RZ, RZ, R210 ;  /* 0x000000ffff0c6224 */ /* 0x000fc400078e00d2 */
[----:B------:R-:W-:Y:S02]  /*1f550*/  @P6 IMAD.MOV.U32 R13, RZ, RZ, R179 ;  /* 0x000000ffff0d6224 */ /* 0x000fe400078e00b3 */
[----:B------:R-:W-:Y:S02]  /*1f560*/  IMAD.MOV.U32 R0, RZ, RZ, R236 ;  /* 0x000000ffff007224 */ /* 0x000fe400078e00ec */
[----:B------:R-:W-:Y:S01]  /*1f570*/  @P6 VIADD R187, R221, 0xfffffffd ;  /* 0xfffffffdddbb6836 */ /* 0x000fe20000000000 */
[----:B------:R-:W-:Y:S06]  /*1f580*/  @P6 BRA `(.L_x_605) ;  /* 0x0000000000046947 */ /* 0x000fec0003800000 */
.L_x_600:
[----:B------:R-:W-:Y:S02]  /*1f590*/  IADD3 R187, R0, -0x1, RZ ;  /* 0xffffffff00bb7810 */ /* 0x000fe40007ffe0ff */
.L_x_605:
[----:B------:R-:W-:Y:S05]  /*1f5a0*/  BSYNC B2 ;  /* 0x0000000000027941 */ /* 0x000fea0003800000 */
.L_x_599:
[----:B------:R-:W-:-:S13]  /*1f5b0*/  ISETP.GE.AND P0, PT, R187, RZ, PT ;  /* 0x000000ffbb00720c */ /* 0x000fda0003f06270 */
[----:B------:R-:W-:Y:S05]  /*1f5c0*/  @!P0 BRA `(.L_x_606) ;  /* 0x000000c400b48947 */ /* 0x000fea0003800000 */
[----:B--23--:R-:W2:Y:S04]  /*1f5d0*/  LDL R4, [R1+0x2b4] ;  /* 0x0002b40001047983 */ /* 0x00cea80000100800 */
[----:B------:R-:W3:Y:S04]  /*1f5e0*/  LDL.LU R6, [R1+0x224] ;  /* 0x0002240001067983 */ /* 0x000ee80000300800 */
[----:B------:R-:W4:Y:S01]  /*1f5f0*/  LDL.LU R5, [R1+0x270] ;  /* 0x0002700001057983 */ /* 0x000f220000300800 */
[----:B-----5:R-:W-:Y:S01]  /*1f600*/  ISETP.GE.AND P2, PT, R152, R153, PT ;  /* 0x000000999800720c */ /* 0x020fe20003f46270 */
[----:B------:R-:W-:Y:S01]  /*1f610*/  IMAD.MOV.U32 R189, RZ, RZ, R133 ;  /* 0x000000ffffbd7224 */ /* 0x000fe200078e0085 */
[----:B------:R-:W-:Y:S01]  /*1f620*/  MOV R191, R12 ;  /* 0x0000000c00bf7202 */ /* 0x000fe20000000f00 */
[----:B------:R-:W-:-:S02]  /*1f630*/  IMAD.MOV.U32 R188, RZ, RZ, R134 ;  /* 0x000000ffffbc7224 */ /* 0x000fc400078e0086 */
[----:B------:R-:W-:Y:S01]  /*1f640*/  IMAD.MOV.U32 R190, RZ, RZ, R13 ;  /* 0x000000ffffbe7224 */ /* 0x000fe200078e000d */
[----:B--2---:R-:W-:Y:S01]  /*1f650*/  SHF.R.S32.HI R0, RZ, 0x1f, R4 ;  /* 0x0000001fff007819 */ /* 0x004fe20000011404 */
[----:B------:R-:W-:Y:S01]  /*1f660*/  IMAD.WIDE.U32 R2, R4, 0x70, RZ ;  /* 0x0000007004027825 */ /* 0x000fe200078e00ff */
[----:B---3--:R-:W-:-:S03]  /*1f670*/  SHF.R.S32.HI R2, RZ, 0x1f, R6 ;  /* 0x0000001fff027819 */ /* 0x008fc60000011406 */
[----:B------:R-:W-:Y:S02]  /*1f680*/  IMAD R0, R0, 0x70, RZ ;  /* 0x0000007000007824 */ /* 0x000fe400078e02ff */
[----:B------:R-:W-:Y:S02]  /*1f690*/  IMAD R4, R4, 0x38, R6 ;  /* 0x0000003804047824 */ /* 0x000fe400078e0206 */
[----:B------:R-:W-:Y:S01]  /*1f6a0*/  IMAD.IADD R0, R3, 0x1, R0 ;  /* 0x0000000103007824 */ /* 0x000fe200078e0200 */
[----:B----4-:R-:W-:-:S04]  /*1f6b0*/  SHF.R.S32.HI R3, RZ, 0x1f, R5 ;  /* 0x0000001fff037819 */ /* 0x010fc80000011405 */
[----:B------:R1:W-:Y:S02]  /*1f6c0*/  STL [R1+0x2a4], R0 ;  /* 0x0002a40001007387 */ /* 0x0003e40000100800 */
[----:B-1----:R-:W-:Y:S01]  /*1f6d0*/  VIADD R0, R4, 0x1 ;  /* 0x0000000104007836 */ /* 0x002fe20000000000 */
[C---:B------:R-:W-:Y:S02]  /*1f6e0*/  SHF.L.U64.HI R4, R6.reuse, 0x1, R2 ;  /* 0x0000000106047819 */ /* 0x040fe40000010202 */
[----:B------:R-:W-:Y:S02]  /*1f6f0*/  SHF.L.U32 R6, R6, 0x1, RZ ;  /* 0x0000000106067819 */ /* 0x000fe400000006ff */
[----:B------:R-:W-:Y:S01]  /*1f700*/  SHF.R.S32.HI R2, RZ, 0x1f, R0 ;  /* 0x0000001fff027819 */ /* 0x000fe20000011400 */
[----:B------:R1:W-:Y:S03]  /*1f710*/  STL [R1+0x29c], R4 ;  /* 0x00029c0401007387 */ /* 0x0003e60000100800 */
[C---:B------:R-:W-:Y:S01]  /*1f720*/  SHF.L.U64.HI R2, R0.reuse, 0x1, R2 ;  /* 0x0000000100027819 */ /* 0x040fe20000010202 */
[----:B------:R2:W-:Y:S01]  /*1f730*/  STL [R1+0x2a0], R6 ;  /* 0x0002a00601007387 */ /* 0x0005e20000100800 */
[----:B------:R-:W-:-:S02]  /*1f740*/  SHF.L.U32 R0, R0, 0x1, RZ ;  /* 0x0000000100007819 */ /* 0x000fc400000006ff */
[C---:B-1----:R-:W-:Y:S01]  /*1f750*/  SHF.L.U64.HI R4, R5.reuse, 0x1, R3 ;  /* 0x0000000105047819 */ /* 0x042fe20000010203 */
[----:B------:R-:W-:-:S04]  /*1f760*/  IMAD.SHL.U32 R3, R5, 0x2, RZ ;  /* 0x0000000205037824 */ /* 0x000fc800078e00ff */
[----:B------:R2:W-:Y:S04]  /*1f770*/  STL [R1+0x294], R4 ;  /* 0x0002940401007387 */ /* 0x0005e80000100800 */
[----:B------:R2:W-:Y:S04]  /*1f780*/  STL [R1+0x298], R3 ;  /* 0x0002980301007387 */ /* 0x0005e80000100800 */
[----:B------:R2:W-:Y:S04]  /*1f790*/  STL [R1+0x28c], R0 ;  /* 0x00028c0001007387 */ /* 0x0005e80000100800 */
[----:B------:R2:W-:Y:S02]  /*1f7a0*/  STL [R1+0x290], R2 ;  /* 0x0002900201007387 */ /* 0x0005e40000100800 */
.L_x_609:
[----:B-12---:R-:W2:Y:S01]  /*1f7b0*/  LDL.64 R6, [R1+0x2c0] ;  /* 0x0002c00001067983 */ /* 0x006ea20000100a00 */
[----:B------:R-:W-:Y:S05]  /*1f7c0*/  DEPBAR.LE SB0, 0x0 ;  /* 0x000080000000791a */ /* 0x000fea0000000000 */
[----:B------:R-:W2:Y:S01]  /*1f7d0*/  LDL.64 R2, [R1+0x2c8] ;  /* 0x0002c80001027983 */ /* 0x000ea20000100a00 */
[----:B------:R-:W-:Y:S05]  /*1f7e0*/  WARPSYNC.ALL ;  /* 0x0000000000007948 */ /* 0x000fea0003800000 */
[----:B------:R-:W3:Y:S01]  /*1f7f0*/  LDL.64 R16, [R1+0x10] ;  /* 0x0000100001107983 */ /* 0x000ee20000100a00 */
[C---:B-----5:R-:W-:Y:S01]  /*1f800*/  SHF.L.U64.HI R11, R244.reuse, 0x6, R245 ;  /* 0x00000006f40b7819 */ /* 0x060fe200000102f5 */
[----:B------:R-:W-:Y:S01]  /*1f810*/  IMAD R9, R245, 0x60, RZ ;  /* 0x00000060f5097824 */ /* 0x000fe200078e02ff */
[C---:B------:R-:W-:Y:S01]  /*1f820*/  SHF.L.U32 R5, R244.reuse, 0x7, RZ ;  /* 0x00000007f4057819 */ /* 0x040fe200000006ff */
[----:B------:R-:W-:Y:S01]  /*1f830*/  BAR.SYNC.DEFER_BLOCKING 0x0 ;  /* 0x0000000000007b1d */ /* 0x000fe20000010000 */
[----:B------:R-:W-:Y:S02]  /*1f840*/  SHF.R.S32.HI R4, RZ, 0x1f, R187 ;  /* 0x0000001fff047819 */ /* 0x000fe400000114bb */
[----:B------:R-:W-:Y:S05]  /*1f850*/  SHF.L.U64.HI R0, R244, 0x7, R245 ;  /* 0x00000007f4007819 */ /* 0x000fea00000102f5 */
[----:B------:R-:W-:Y:S04]  /*1f860*/  IMAD R0, R0, R187, RZ ;  /* 0x000000bb00007224 */ /* 0x000fe800078e02ff */
[----:B------:R-:W-:Y:S01]  /*1f870*/  IMAD R0, R4, R5, R0 ;  /* 0x0000000504007224 */ /* 0x000fe200078e0200 */
[C---:B------:R-:W-:Y:S01]  /*1f880*/  SHF.L.U32 R4, R244.reuse, 0x6, RZ ;  /* 0x00000006f4047819 */ /* 0x040fe200000006ff */
[----:B------:R-:W-:Y:S01]  /*1f890*/  @P2 STS [R195+0x4000], RZ ;  /* 0x004000ffc3002388 */ /* 0x000fe20000000800 */
[----:B------:R-:W-:Y:S05]  /*1f8a0*/  BSSY B0, `(.L_x_607) ;  /* 0x00000eb000007945 */ /* 0x000fea0003800000 */
[----:B------:R-:W-:Y:S06]  /*1f8b0*/  @P2 STS [R195+0x4004], RZ ;  /* 0x004004ffc3002388 */ /* 0x000fec0000000800 */
[----:B------:R-:W-:Y:S01]  /*1f8c0*/  @P2 STS.64 [R195+0x4008], RZ ;  /* 0x004008ffc3002388 */ /* 0x000fe20000000a00 */
[----:B--2---:R-:W-:Y:S01]  /*1f8d0*/  MOV R3, R7 ;  /* 0x0000000700037202 */ /* 0x004fe20000000f00 */
[----:B------:R-:W-:Y:S04]  /*1f8e0*/  IMAD.WIDE.U32 R6, R244, 0x60, RZ ;  /* 0x00000060f4067825 */ /* 0x000fe800078e00ff */
[----:B------:R-:W-:Y:S01]  /*1f8f0*/  IMAD.WIDE.U32 R2, R187, R5, R2 ;  /* 0x00000005bb027225 */ /* 0x000fe200078e0002 */
[----:B------:R-:W-:Y:S02]  /*1f900*/  IADD3 R9, R9, R7, RZ ;  /* 0x0000000709097210 */ /* 0x000fe40007ffe0ff */
[----:B------:R-:W-:Y:S02]  /*1f910*/  @!P2 IADD3 R12, P1, R6, R2, RZ ;  /* 0x00000002060ca210 */ /* 0x000fe40007f3e0ff */
[----:B---3--:R-:W-:Y:S02]  /*1f920*/  @!P2 LEA R10, P6, R2, R16, 0x1 ;  /* 0x00000010020aa211 */ /* 0x008fe400078c08ff */
[----:B------:R-:W-:Y:S02]  /*1f930*/  @!P2 IADD3 R7, P4, R4, R2, RZ ;  /* 0x000000020407a210 */ /* 0x000fe40007f9e0ff */
[----:B------:R-:W-:Y:S02]  /*1f940*/  IADD3 R0, R3, R0, RZ ;  /* 0x0000000003007210 */ /* 0x000fe40007ffe0ff */
[C---:B------:R-:W-:Y:S02]  /*1f950*/  @!P2 LEA R6, P3, R7.reuse, R16, 0x1 ;  /* 0x000000100706a211 */ /* 0x040fe400078608ff */
[----:B------:R-:W-:Y:S02]  /*1f960*/  @!P2 IADD3.X R14, R0, R11, RZ, P4, !PT ;  /* 0x0000000b000ea210 */ /* 0x000fe400027fe4ff */
[-C--:B------:R-:W-:Y:S02]  /*1f970*/  @!P2 LEA.HI.X R11, R2, R17.reuse, R0, 0x1, P6 ;  /* 0x00000011020ba211 */ /* 0x080fe400030f0c00 */
[----:B------:R-:W-:Y:S02]  /*1f980*/  @!P2 LEA.HI.X R7, R7, R17, R14, 0x1, P3 ;  /* 0x000000110707a211 */ /* 0x000fe400018f0c0e */
[----:B------:R-:W-:Y:S01]  /*1f990*/  @!P2 LEA R5, P0, R244, R2, 0x5 ;  /* 0x00000002f405a211 */ /* 0x000fe200078028ff */
[----:B------:R-:W-:Y:S01]  /*1f9a0*/  @!PT LDS RZ, [RZ] ;  /* 0x00000000fffff984 */ /* 0x000fe20000000800 */
[----:B------:R-:W-:Y:S01]  /*1f9b0*/  @!PT LDS RZ, [RZ] ;  /* 0x00000000fffff984 */ /* 0x000fe20000000800 */
[----:B------:R-:W-:Y:S01]  /*1f9c0*/  @!PT LDS RZ, [RZ] ;  /* 0x00000000fffff984 */ /* 0x000fe20000000800 */
[----:B------:R-:W-:Y:S01]  /*1f9d0*/  @!P2 LDGSTS.E.BYPASS.LTC128B.128 [R195+0x4000], desc[UR4][R10.64] ;  /* 0x040000000ac3afae */ /* 0x000fe2000b901d44 */
[----:B------:R-:W-:Y:S02]  /*1f9e0*/  @!P2 IADD3.X R3, R0, R9, RZ, P1, !PT ;  /* 0x000000090003a210 */ /* 0x000fe40000ffe4ff */
[----:B------:R-:W-:Y:S03]  /*1f9f0*/  @!P2 LEA.HI.X R13, R244, R0, R245, 0x5, P0 ;  /* 0x00000000f40da211 */ /* 0x000fe600000f2cf5 */
[----:B------:R-:W-:Y:S01]  /*1fa00*/  @P2 STS.128 [R195+0x4800], RZ ;  /* 0x004800ffc3002388 */ /* 0x000fe20000000c00 */
[CC--:B------:R-:W-:Y:S02]  /*1fa10*/  @!P2 LEA R8, P5, R5.reuse, R16.reuse, 0x1 ;  /* 0x000000100508a211 */ /* 0x0c0fe400078a08ff */
[C---:B------:R-:W-:Y:S02]  /*1fa20*/  @!P2 LEA R4, P0, R12.reuse, R16, 0x1 ;  /* 0x000000100c04a211 */ /* 0x040fe400078008ff */
[-C--:B------:R-:W-:Y:S02]  /*1fa30*/  @!P2 LEA.HI.X R9, R5, R17.reuse, R13, 0x1, P5 ;  /* 0x000000110509a211 */ /* 0x080fe400028f0c0d */
[----:B------:R-:W-:Y:S01]  /*1fa40*/  @!P2 LEA.HI.X R5, R12, R17, R3, 0x1, P0 ;  /* 0x000000110c05a211 */ /* 0x000fe200000f0c03 */
[C---:B------:R-:W-:Y:S01]  /*1fa50*/  IMAD R3, R187.reuse, 0x80, R192 ;  /* 0x00000080bb037824 */ /* 0x040fe200078e02c0 */
[----:B------:R-:W-:Y:S01]  /*1fa60*/  ISETP.GE.AND P0, PT, R187, 0x1, PT ;  /* 0x00000001bb00780c */ /* 0x000fe20003f06270 */
[----:B------:R-:W-:Y:S01]  /*1fa70*/  @!PT LDS RZ, [RZ] ;  /* 0x00000000fffff984 */ /* 0x000fe20000000800 */
[----:B------:R-:W-:Y:S01]  /*1fa80*/  @!PT LDS RZ, [RZ] ;  /* 0x00000000fffff984 */ /* 0x000fe20000000800 */
[----:B------:R-:W-:Y:S01]  /*1fa90*/  @!PT LDS RZ, [RZ] ;  /* 0x00000000fffff984 */ /* 0x000fe20000000800 */
[----:B------:R1:W-:Y:S03]  /*1faa0*/  @!P2 LDGSTS.E.BYPASS.LTC128B.128 [R195+0x4800], desc[UR4][R8.64] ;  /* 0x0480000008c3afae */ /* 0x0003e6000b901d44 */
[----:B------:R-:W-:Y:S03]  /*1fab0*/  I2FP.F32.S32 R0, R3 ;  /* 0x0000000300007245 */ /* 0x000fe60000201400 */
[----:B------:R-:W-:Y:S01]  /*1fac0*/  @P2 STS.128 [R195+0x5000], RZ ;  /* 0x005000ffc3002388 */ /* 0x000fe20000000c00 */
[C---:B------:R-:W-:Y:S05]  /*1fad0*/  IADD3 R2, R3.reuse, 0x1, RZ ;  /* 0x0000000103027810 */ /* 0x040fea0007ffe0ff */
[----:B------:R-:W-:Y:S01]  /*1fae0*/  @!PT LDS RZ, [RZ] ;  /* 0x00000000fffff984 */ /* 0x000fe20000000800 */
[----:B------:R-:W-:Y:S01]  /*1faf0*/  @!PT LDS RZ, [RZ] ;  /* 0x00000000fffff984 */ /* 0x000fe20000000800 */
[----:B------:R-:W-:Y:S01]  /*1fb00*/  @!PT LDS RZ, [RZ] ;  /* 0x00000000fffff984 */ /* 0x000fe20000000800 */
[----:B------:R-:W-:Y:S01]  /*1fb10*/  @!P2 LDGSTS.E.BYPASS.LTC128B.128 [R195+0x5000], desc[UR4][R6.64] ;  /* 0x0500000006c3afae */ /* 0x000fe2000b901d44 */
[----:B------:R-:W-:Y:S05]  /*1fb20*/  I2FP.F32.S32 R2, R2 ;  /* 0x0000000200027245 */ /* 0x000fea0000201400 */
[----:B------:R-:W-:Y:S06]  /*1fb30*/  @P2 STS.128 [R195+0x5800], RZ ;  /* 0x005800ffc3002388 */ /* 0x000fec0000000c00 */
[----:B------:R-:W-:Y:S01]  /*1fb40*/  @!PT LDS RZ, [RZ] ;  /* 0x00000000fffff984 */ /* 0x000fe20000000800 */
[----:B------:R-:W-:Y:S01]  /*1fb50*/  @!PT LDS RZ, [RZ] ;  /* 0x00000000fffff984 */ /* 0x000fe20000000800 */
[----:B------:R-:W-:Y:S01]  /*1fb60*/  @!PT LDS RZ, [RZ] ;  /* 0x00000000fffff984 */ /* 0x000fe20000000800 */
[----:B------:R2:W-:Y:S06]  /*1fb70*/  @!P2 LDGSTS.E.BYPASS.LTC128B.128 [R195+0x5800], desc[UR4][R4.64] ;  /* 0x0580000004c3afae */ /* 0x0005ec000b901d44 */
[----:B------:R-:W-:Y:S06]  /*1fb80*/  LDSM.16.M88.4 R28, [R136+0x2000] ;  /* 0x00200000881c783b */ /* 0x000fec0000000200 */
[----:B------:R-:W0:Y:S06]  /*1fb90*/  LDGDEPBAR ;  /* 0x00000000000079af */ /* 0x000e2c0000000000 */
[----:B------:R-:W1:Y:S06]  /*1fba0*/  LDSM.16.M88.4 R128, [R138+0x1000] ;  /* 0x001000008a80783b */ /* 0x000e6c0000000200 */
[----:B------:R-:W3:Y:S06]  /*1fbb0*/  LDSM.16.M88.4 R44, [R136+0x2400] ;  /* 0x00240000882c783b */ /* 0x000eec0000000200 */
[----:B------:R-:W4:Y:S06]  /*1fbc0*/  LDSM.16.M88.4 R76, [R136+0x2800] ;  /* 0x00280000884c783b */ /* 0x000f2c0000000200 */
[----:B------:R-:W5:Y:S06]  /*1fbd0*/  LDSM.16.M88.4 R92, [R136+0x2c00] ;  /* 0x002c0000885c783b */ /* 0x000f6c0000000200 */
[----:B------:R-:W2:Y:S06]  /*1fbe0*/  LDSM.16.M88.4 R140, [R136+0x3000] ;  /* 0x00300000888c783b */ /* 0x000eac0000000200 */
[----:B------:R-:W2:Y:S06]  /*1fbf0*/  LDSM.16.M88.4 R144, [R136+0x3400] ;  /* 0x003400008890783b */ /* 0x000eac0000000200 */
[----:B------:R-:W2:Y:S01]  /*1fc00*/  LDSM.16.M88.4 R152, [R136+0x3800] ;  /* 0x003800008898783b */ /* 0x000ea20000000200 */
[C---:B-1----:R-:W-:Y:S05]  /*1fc10*/  HMMA.16816.F32 R8, R128.reuse, R28, RZ ;  /* 0x0000001c8008723c */ /* 0x042fea00000018ff */
[----:B------:R-:W1:Y:S01]  /*1fc20*/  LDSM.16.M88.4 R148, [R136+0x3c00] ;  /* 0x003c00008894783b */ /* 0x000e620000000200 */
[C---:B---3--:R-:W-:Y:S05]  /*1fc30*/  HMMA.16816.F32 R24, R128.reuse, R44, RZ ;  /* 0x0000002c8018723c */ /* 0x048fea00000018ff */
[----:B------:R-:W-:Y:S01]  /*1fc40*/  LDSM.16.M88.4 R60, [R137] ;  /* 0x00000000893c783b */ /* 0x000fe20000000200 */
[C---:B----4-:R-:W-:Y:S05]  /*1fc50*/  HMMA.16816.F32 R40, R128.reuse, R76, RZ ;  /* 0x0000004c8028723c */ /* 0x050fea00000018ff */
[----:B------:R-:W3:Y:S01]  /*1fc60*/  LDSM.16.M88.4 R12, [R139+0x1000] ;  /* 0x001000008b0c783b */ /* 0x000ee20000000200 */
[C---:B-----5:R-:W-:Y:S05]  /*1fc70*/  HMMA.16816.F32 R56, R128.reuse, R92, RZ ;  /* 0x0000005c8038723c */ /* 0x060fea00000018ff */
[----:B------:R-:W4:Y:S01]  /*1fc80*/  LDSM.16.M88.4 R108, [R137+0x400] ;  /* 0x00040000896c783b */ /* 0x000f220000000200 */
[C---:B--2---:R-:W-:Y:S05]  /*1fc90*/  HMMA.16816.F32 R72, R128.reuse, R140, RZ ;  /* 0x0000008c8048723c */ /* 0x044fea00000018ff */
[----:B------:R-:W2:Y:S01]  /*1fca0*/  LDSM.16.M88.4 R156, [R137+0x800] ;  /* 0x00080000899c783b */ /* 0x000ea20000000200 */
[C---:B------:R-:W-:Y:S05]  /*1fcb0*/  HMMA.16816.F32 R88, R128.reuse, R144, RZ ;  /* 0x000000908058723c */ /* 0x040fea00000018ff */
[----:B------:R-:W5:Y:S01]  /*1fcc0*/  LDSM.16.M88.4 R160, [R137+0xc00] ;  /* 0x000c000089a0783b */ /* 0x000f620000000200 */
[C---:B------:R-:W-:Y:S05]  /*1fcd0*/  HMMA.16816.F32 R104, R128.reuse, R152, RZ ;  /* 0x000000988068723c */ /* 0x040fea00000018ff */
[----:B------:R-:W5:Y:S01]  /*1fce0*/  LDSM.16.M88.4 R164, [R137+0x1000] ;  /* 0x0010000089a4783b */ /* 0x000f620000000200 */
[C---:B-1----:R-:W-:Y:S05]  /*1fcf0*/  HMMA.16816.F32 R120, R128.reuse, R148, RZ ;  /* 0x000000948078723c */ /* 0x042fea00000018ff */
[----:B------:R-:W1:Y:S01]  /*1fd00*/  LDSM.16.M88.4 R168, [R137+0x1400] ;  /* 0x0014000089a8783b */ /* 0x000e620000000200 */
[C---:B------:R-:W-:Y:S05]  /*1fd10*/  HMMA.16816.F32 R16, R128.reuse, R30, RZ ;  /* 0x0000001e8010723c */ /* 0x040fea00000018ff */
[----:B------:R-:W1:Y:S01]  /*1fd20*/  LDSM.16.M88.4 R172, [R137+0x1800] ;  /* 0x0018000089ac783b */ /* 0x000e620000000200 */
[C---:B------:R-:W-:Y:S05]  /*1fd30*/  HMMA.16816.F32 R32, R128.reuse, R46, RZ ;  /* 0x0000002e8020723c */ /* 0x040fea00000018ff */
[----:B------:R-:W1:Y:S01]  /*1fd40*/  LDSM.16.M88.4 R176, [R137+0x1c00] ;  /* 0x001c000089b0783b */ /* 0x000e620000000200 */
[C---:B------:R-:W-:Y:S05]  /*1fd50*/  HMMA.16816.F32 R48, R128.reuse, R78, RZ ;  /* 0x0000004e8030723c */ /* 0x040fea00000018ff */
[----:B------:R-:W1:Y:S01]  /*1fd60*/  LDSM.16.M88.4 R124, [R138] ;  /* 0x000000008a7c783b */ /* 0x000e620000000200 */
[C---:B------:R-:W-:Y:S05]  /*1fd70*/  HMMA.16816.F32 R64, R128.reuse, R94, RZ ;  /* 0x0000005e8040723c */ /* 0x040fea00000018ff */
[----:B------:R-:W1:Y:S01]  /*1fd80*/  LDSM.16.M88.4 R132, [R139] ;  /* 0x000000008b84783b */ /* 0x000e620000000200 */
[C---:B------:R-:W-:Y:S01]  /*1fd90*/  HMMA.16816.F32 R80, R128.reuse, R142, RZ ;  /* 0x0000008e8050723c */ /* 0x040fe200000018ff */
[----:B------:R-:W-:Y:S04]  /*1fda0*/  DEPBAR.LE SB0, 0x0 ;  /* 0x000080000000791a */ /* 0x000fe80000000000 */
[----:B------:R-:W-:Y:S01]  /*1fdb0*/  BAR.SYNC.DEFER_BLOCKING 0x0 ;  /* 0x0000000000007b1d */ /* 0x000fe20000010000 */
[C---:B------:R-:W-:Y:S06]  /*1fdc0*/  HMMA.16816.F32 R96, R128.reuse, R146, RZ ;  /* 0x000000928060723c */ /* 0x040fec00000018ff */
[C---:B------:R-:W-:Y:S06]  /*1fdd0*/  HMMA.16816.F32 R112, R128.reuse, R154, RZ ;  /* 0x0000009a8070723c */ /* 0x040fec00000018ff */
[----:B------:R-:W-:Y:S06]  /*1fde0*/  HMMA.16816.F32 R128, R128, R150, RZ ;  /* 0x000000968080723c */ /* 0x000fec00000018ff */
[C---:B---3--:R-:W-:Y:S06]  /*1fdf0*/  HMMA.16816.F32 R8, R12.reuse, R60, R8 ;  /* 0x0000003c0c08723c */ /* 0x048fec0000001808 */
[C---:B----4-:R-:W-:Y:S06]  /*1fe00*/  HMMA.16816.F32 R24, R12.reuse, R108, R24 ;  /* 0x0000006c0c18723c */ /* 0x050fec0000001818 */
[C---:B--2---:R-:W-:Y:S06]  /*1fe10*/  HMMA.16816.F32 R40, R12.reuse, R156, R40 ;  /* 0x0000009c0c28723c */ /* 0x044fec0000001828 */
[C---:B-----5:R-:W-:Y:S06]  /*1fe20*/  HMMA.16816.F32 R56, R12.reuse, R160, R56 ;  /* 0x000000a00c38723c */ /* 0x060fec0000001838 */
[C---:B------:R-:W-:Y:S06]  /*1fe30*/  HMMA.16816.F32 R72, R12.reuse, R164, R72 ;  /* 0x000000a40c48723c */ /* 0x040fec0000001848 */
[C---:B-1----:R-:W-:Y:S06]  /*1fe40*/  HMMA.16816.F32 R88, R12.reuse, R168, R88 ;  /* 0x000000a80c58723c */ /* 0x042fec0000001858 */
        /* <DEDUP_REMOVED lines=10> */
[C---:B------:R-:W-:Y:S06]  /*1fef0*/  HMMA.16816.F32 R4, R124.reuse, R28, RZ ;  /* 0x0000001c7c04723c */ /* 0x040fec00000018ff */
[C---:B------:R-:W-:Y:S06]  /*1ff00*/  HMMA.16816.F32 R12, R124.reuse, R30, RZ ;  /* 0x0000001e7c0c723c */ /* 0x040fec00000018ff */
[C---:B------:R-:W-:Y:S06]  /*1ff10*/  HMMA.16816.F32 R20, R124.reuse, R44, RZ ;  /* 0x0000002c7c14723c */ /* 0x040fec00000018ff */
[----:B------:R-:W-:Y:S06]  /*1ff20*/  HMMA.16816.F32 R28, R124, R46, RZ ;  /* 0x0000002e7c1c723c */ /* 0x000fec00000018ff */
[C---:B------:R-:W-:Y:S06]  /*1ff30*/  HMMA.16816.F32 R4, R132.reuse, R60, R4 ;  /* 0x0000003c8404723c */ /* 0x040fec0000001804 */
[----:B------:R-:W-:Y:S06]  /*1ff40*/  HMMA.16816.F32 R12, R132, R62, R12 ;  /* 0x0000003e840c723c */ /* 0x000fec000000180c */
[C---:B------:R-:W-:Y:S06]  /*1ff50*/  HMMA.16816.F32 R36, R124.reuse, R76, RZ ;  /* 0x0000004c7c24723c */ /* 0x040fec00000018ff */
[----:B------:R-:W-:Y:S06]  /*1ff60*/  HMMA.16816.F32 R52, R124, R92, RZ ;  /* 0x0000005c7c34723c */ /* 0x000fec00000018ff */
[C---:B------:R-:W-:Y:S05]  /*1ff70*/  HMMA.16816.F32 R20, R132.reuse, R108, R20 ;  /* 0x0000006c8414723c */ /* 0x040fea0000001814 */
[CC--:B------:R-:W-:Y:S01]  /*1ff80*/  FFMA.FTZ R4, R182.reuse, R0.reuse, R4 ;  /* 0x00000000b6047223 */ /* 0x0c0fe20000010004 */
[----:B------:R-:W-:Y:S05]  /*1ff90*/  HMMA.16816.F32 R28, R132, R110, R28 ;  /* 0x0000006e841c723c */ /* 0x000fea000000181c */
[CC--:B------:R-:W-:Y:S01]  /*1ffa0*/  FFMA.FTZ R6, R182.reuse, R0.reuse, R6 ;  /* 0x00000000b6067223 */ /* 0x0c0fe20000010006 */
[C---:B------:R-:W-:Y:S05]  /*1ffb0*/  HMMA.16816.F32 R44, R124.reuse, R78, RZ ;  /* 0x0000004e7c2c723c */ /* 0x040fea00000018ff */
[CC--:B------:R-:W-:Y:S01]  /*1ffc0*/  FFMA.FTZ R8, R182.reuse, R0.reuse, R8 ;  /* 0x00000000b6087223 */ /* 0x0c0fe20000010008 */
[C---:B------:R-:W-:Y:S01]  /*1ffd0*/  HMMA.16816.F32 R60, R124.reuse, R94, RZ ;  /* 0x0000005e7c3c723c */ /* 0x040fe200000018ff */
[C---:B------:R-:W-:Y:S01]  /*1ffe0*/  FFMA.FTZ R10, R182.reuse, R0, R10 ;  /* 0x00000000b60a7223 */ /* 0x040fe2000001000a */
[CC--:B------:R-:W-:Y:S03]  /*1fff0*/  FFMA.FTZ R5, R182.reuse, R2.reuse, R5 ;  /* 0x00000002b6057223 */ /* 0x0c0fe60000010005 */
[CC--:B------:R-:W-:Y:S01]  /*20000*/  FFMA.FTZ R7, R182.reuse, R2.reuse, R7 ;  /* 0x00000002b6077223 */ /* 0x0c0fe20000010007 */
[C---:B------:R-:W-:Y:S01]  /*20010*/  HMMA.16816.F32 R68, R124.reuse, R140, RZ ;  /* 0x0000008c7c44723c */ /* 0x040fe200000018ff */
[CC--:B------:R-:W-:Y:S01]  /*20020*/  FFMA.FTZ R9, R182.reuse, R2.reuse, R9 ;  /* 0x00000002b6097223 */ /* 0x0c0fe20000010009 */
[C---:B------:R-:W-:Y:S04]  /*20030*/  FFMA.FTZ R11, R182.reuse, R2, R11 ;  /* 0x00000002b60b7223 */ /* 0x040fe8000001000b */
        /* <DEDUP_REMOVED lines=18> */
[----:B------:R-:W-:Y:S07]  /*20160*/  HMMA.16816.F32 R124, R132, R178, R124 ;  /* 0x000000b2847c723c */ /* 0x000fee000000187c */
[C---:B------:R-:W-:Y:S04]  /*20170*/  IADD3 R133, R3.reuse, 0x8, RZ ;  /* 0x0000000803857810 */ /* 0x040fe80007ffe0ff */
[----:B------:R-:W-:Y:S02]  /*20180*/  I2FP.F32.S32 R0, R133 ;  /* 0x0000008500007245 */ /* 0x000fe40000201400 */
[C---:B------:R-:W-:Y:S02]  /*20190*/  IADD3 R132, R3.reuse, 0x9, RZ ;  /* 0x0000000903847810 */ /* 0x040fe40007ffe0ff */
[C---:B------:R-:W-:Y:S01]  /*201a0*/  IADD3 R133, R3.reuse, 0x18, RZ ;  /* 0x0000001803857810 */ /* 0x040fe20007ffe0ff */
[CC--:B------:R-:W-:Y:S01]  /*201b0*/  FFMA.FTZ R12, R182.reuse, R0.reuse, R12 ;  /* 0x00000000b60c7223 */ /* 0x0c0fe2000001000c */
[CC--:B------:R-:W-:Y:S01]  /*201c0*/  FFMA.FTZ R14, R182.reuse, R0.reuse, R14 ;  /* 0x00000000b60e7223 */ /* 0x0c0fe2000001000e */
[C---:B------:R-:W-:Y:S01]  /*201d0*/  FFMA.FTZ R16, R182.reuse, R0, R16 ;  /* 0x00000000b6107223 */ /* 0x040fe20000010010 */
[----:B------:R-:W-:Y:S01]  /*201e0*/  I2FP.F32.S32 R2, R132 ;  /* 0x0000008400027245 */ /* 0x000fe20000201400 */
[C---:B------:R-:W-:Y:S01]  /*201f0*/  FFMA.FTZ R18, R182.reuse, R0, R18 ;  /* 0x00000000b6127223 */ /* 0x040fe20000010012 */
[C---:B------:R-:W-:Y:S01]  /*20200*/  IADD3 R0, R3.reuse, 0x10, RZ ;  /* 0x0000001003007810 */ /* 0x040fe20007ffe0ff */
[C---:B------:R-:W-:Y:S02]  /*20210*/  VIADD R132, R3.reuse, 0x11 ;  /* 0x0000001103847836 */ /* 0x040fe40000000000 */
[C---:B------:R-:W-:Y:S01]  /*20220*/  FFMA.FTZ R13, R182.reuse, R2, R13 ;  /* 0x00000002b60d7223 */ /* 0x040fe2000001000d */
[----:B------:R-:W-:Y:S01]  /*20230*/  I2FP.F32.S32 R0, R0 ;  /* 0x0000000000007245 */ /* 0x000fe20000201400 */
[CC--:B------:R-:W-:Y:S01]  /*20240*/  FFMA.FTZ R15, R182.reuse, R2.reuse, R15 ;  /* 0x00000002b60f7223 */ /* 0x0c0fe2000001000f */
[CC--:B------:R-:W-:Y:S01]  /*20250*/  FFMA.FTZ R17, R182.reuse, R2.reuse, R17 ;  /* 0x00000002b6117223 */ /* 0x0c0fe20000010011 */
[C---:B------:R-:W-:Y:S01]  /*20260*/  FFMA.FTZ R19, R182.reuse, R2, R19 ;  /* 0x00000002b6137223 */ /* 0x040fe20000010013 */
[----:B------:R-:W-:Y:S01]  /*20270*/  I2FP.F32.S32 R2, R132 ;  /* 0x0000008400027245 */ /* 0x000fe20000201400 */
[CC--:B------:R-:W-:Y:S01]  /*20280*/  FFMA.FTZ R20, R182.reuse, R0.reuse, R20 ;  /* 0x00000000b6147223 */ /* 0x0c0fe20000010014 */
[CC--:B------:R-:W-:Y:S01]  /*20290*/  FFMA.FTZ R22, R182.reuse, R0.reuse, R22 ;  /* 0x00000000b6167223 */ /* 0x0c0fe20000010016 */
[CC--:B------:R-:W-:Y:S01]  /*202a0*/  FFMA.FTZ R24, R182.reuse, R0.reuse, R24 ;  /* 0x00000000b6187223 */ /* 0x0c0fe20000010018 */
[C---:B------:R-:W-:Y:S01]  /*202b0*/  FFMA.FTZ R26, R182.reuse, R0, R26 ;  /* 0x00000000b61a7223 */ /* 0x040fe2000001001a */
[C---:B------:R-:W-:Y:S01]  /*202c0*/  IADD3 R132, R3.reuse, 0x19, RZ ;  /* 0x0000001903847810 */ /* 0x040fe20007ffe0ff */
[CC--:B------:R-:W-:Y:S01]  /*202d0*/  FFMA.FTZ R21, R182.reuse, R2.reuse, R21 ;  /* 0x00000002b6157223 */ /* 0x0c0fe20000010015 */
        /* <DEDUP_REMOVED lines=11> */
[CC--:B------:R-:W-:Y:S01]  /*20390*/  FFMA.FTZ R31, R182.reuse, R2.reuse, R31 ;  /* 0x00000002b61f7223 */ /* 0x0c0fe2000001001f */
[C---:B------:R-:W-:Y:S01]  /*203a0*/  FFMA.FTZ R33, R182.reuse, R2, R33 ;  /* 0x00000002b6217223 */ /* 0x040fe20000010021 */
[----:B------:R-:W-:Y:S01]  /*203b0*/  I2FP.F32.S32 R0, R0 ;  /* 0x0000000000007245 */ /* 0x000fe20000201400 */
[----:B------:R-:W-:Y:S01]  /*203c0*/  FFMA.FTZ R35, R182, R2, R35 ;  /* 0x00000002b6237223 */ /* 0x000fe20000010023 */
[----:B------:R-:W-:Y:S01]  /*203d0*/  IADD3 R2, R3, 0x21, RZ ;  /* 0x0000002103027810 */ /* 0x000fe20007ffe0ff */
[----:B------:R-:W-:Y:S06]  /*203e0*/  @!P0 BRA `(.L_x_608) ;  /* 0x0000000000d88947 */ /* 0x000fec0003800000 */
[----:B------:R-:W2:Y:S01]  /*203f0*/  LDL.64 R198, [R1+0x2b8] ;  /* 0x0002b80001c67983 */ /* 0x000ea20000100a00 */
[----:B------:R-:W-:Y:S01]  /*20400*/  VIADD R134, R187, 0xffffffff ;  /* 0xffffffffbb867836 */ /* 0x000fe20000000000 */
[C---:B------:R-:W-:Y:S01]  /*20410*/  SHF.L.U64.HI R135, R242.reuse, 0x7, R243 ;  /* 0x00000007f2877819 */ /* 0x040fe200000102f3 */
[----:B------:R-:W-:Y:S01]  /*20420*/  IMAD.SHL.U32 R141, R242, 0x80, RZ ;  /* 0x00000080f28d7824 */ /* 0x000fe200078e00ff */
[----:B------:R-:W3:Y:S02]  /*20430*/  LDL.64 R196, [R1+0x2d8] ;  /* 0x0002d80001c47983 */ /* 0x000ee40000100a00 */
[----:B------:R-:W-:Y:S01]  /*20440*/  SHF.R.S32.HI R140, RZ, 0x1f, R134 ;  /* 0x0000001fff8c7819 */ /* 0x000fe20000011486 */
[----:B------:R-:W-:Y:S01]  /*20450*/  IMAD R135, R135, R134, RZ ;  /* 0x0000008687877224 */ /* 0x000fe200078e02ff */
[----:B------:R1:W-:Y:S03]  /*20460*/  @P2 STS [R195+0x2000], RZ ;  /* 0x002000ffc3002388 */ /* 0x0003e60000000800 */
[-C--:B------:R-:W-:Y:S01]  /*20470*/  IMAD R135, R140, R141.reuse, R135 ;  /* 0x0000008d8c877224 */ /* 0x080fe200078e0287 */
[----:B------:R1:W-:Y:S04]  /*20480*/  @P2 STS [R195+0x2004], RZ ;  /* 0x002004ffc3002388 */ /* 0x0003e80000000800 */
[----:B------:R1:W-:Y:S01]  /*20490*/  @P2 STS.64 [R195+0x2008], RZ ;  /* 0x002008ffc3002388 */ /* 0x0003e20000000a00 */
[----:B---3--:R-:W-:Y:S02]  /*204a0*/  IMAD.MOV.U32 R132, RZ, RZ, R196 ;  /* 0x000000ffff847224 */ /* 0x008fe400078e00c4 */
[----:B--2---:R-:W-:Y:S02]  /*204b0*/  IMAD.MOV.U32 R133, RZ, RZ, R199 ;  /* 0x000000ffff857224 */ /* 0x004fe400078e00c7 */
[----:B------:R-:W-:Y:S04]  /*204c0*/  IMAD.WIDE.U32 R132, R134, R141, R132 ;  /* 0x0000008d86847225 */ /* 0x000fe800078e0084 */
[----:B------:R-:W-:Y:S01]  /*204d0*/  IMAD.IADD R133, R133, 0x1, R135 ;  /* 0x0000000185857824 */ /* 0x000fe200078e0287 */
[C---:B------:R-:W-:Y:S04]  /*204e0*/  @!P2 LEA R134, P0, R132.reuse, R250, 0x1 ;  /* 0x000000fa8486a211 */ /* 0x040fe800078008ff */
[----:B------:R-:W-:Y:S05]  /*204f0*/  @!P2 LEA.HI.X R135, R132, R251, R133, 0x1, P0 ;  /* 0x000000fb8487a211 */ /* 0x000fea00000f0c85 */
[----:B------:R-:W-:Y:S01]  /*20500*/  @!PT LDS RZ, [RZ] ;  /* 0x00000000fffff984 */ /* 0x000fe20000000800 */
[----:B------:R-:W-:Y:S01]  /*20510*/  @!PT LDS RZ, [RZ] ;  /* 0x00000000fffff984 */ /* 0x000fe20000000800 */
[----:B------:R-:W-:Y:S01]  /*20520*/  @!PT LDS RZ, [RZ] ;  /* 0x00000000fffff984 */ /* 0x000fe20000000800 */
[----:B------:R2:W-:Y:S04]  /*20530*/  @!P2 LDGSTS.E.BYPASS.LTC128B.128 [R195+0x2000], desc[UR4][R134.64] ;  /* 0x0200000086c3afae */ /* 0x0005e8000b901d44 */
[----:B------:R1:W-:Y:S01]  /*20540*/  @P2 STS.128 [R195+0x2800], RZ ;  /* 0x002800ffc3002388 */ /* 0x0003e20000000c00 */
[C---:B--2---:R-:W-:Y:S04]  /*20550*/  @!P2 LEA R135, P1, R242.reuse, R132, 0x5 ;  /* 0x00000084f287a211 */ /* 0x044fe800078228ff */
[C---:B------:R-:W-:Y:S02]  /*20560*/  @!P2 LEA R134, P0, R135.reuse, R250, 0x1 ;  /* 0x000000fa8786a211 */ /* 0x040fe400078008ff */
[C-C-:B------:R-:W-:Y:S04]  /*20570*/  @!P2 LEA.HI.X R140, R242.reuse, R133, R243.reuse, 0x5, P1 ;  /* 0x00000085f28ca211 */ /* 0x140fe800008f2cf3 */
[-C--:B------:R-:W-:Y:S02]  /*20580*/  @!P2 LEA.HI.X R135, R135, R251.reuse, R140, 0x1, P0 ;  /* 0x000000fb8787a211 */ /* 0x080fe400000f0c8c */
[C---:B------:R-:W-:Y:S03]  /*20590*/  SHF.L.U64.HI R140, R242.reuse, 0x6, R243 ;  /* 0x00000006f28c7819 */ /* 0x040fe600000102f3 */
[----:B------:R-:W-:Y:S01]  /*205a0*/  @!PT LDS RZ, [RZ] ;  /* 0x00000000fffff984 */ /* 0x000fe20000000800 */
[----:B------:R-:W-:Y:S01]  /*205b0*/  @!PT LDS RZ, [RZ] ;  /* 0x00000000fffff984 */ /* 0x000fe20000000800 */
[----:B------:R-:W-:Y:S01]  /*205c0*/  @!PT LDS RZ, [RZ] ;  /* 0x00000000fffff984 */ /* 0x000fe20000000800 */
[----:B------:R2:W-:Y:S04]  /*205d0*/  @!P2 LDGSTS.E.BYPASS.LTC128B.128 [R195+0x2800], desc[UR4][R134.64] ;  /* 0x0280000086c3afae */ /* 0x0005e8000b901d44 */
[----:B------:R1:W-:Y:S01]  /*205e0*/  @P2 STS.128 [R195+0x3000], RZ ;  /* 0x003000ffc3002388 */ /* 0x0003e20000000c00 */
[C---:B--2---:R-:W-:Y:S05]  /*205f0*/  IMAD.SHL.U32 R135, R242.reuse, 0x40, RZ ;  /* 0x00000040f2877824 */ /* 0x044fea00078e00ff */
[----:B------:R-:W-:Y:S04]  /*20600*/  @!P2 IADD3 R135, P1, R135, R132, RZ ;  /* 0x000000848787a210 */ /* 0x000fe80007f3e0ff */
[----:B------:R-:W-:Y:S01]  /*20610*/  @!P2 LEA R134, P0, R135, R250, 0x1 ;  /* 0x000000fa8786a211 */ /* 0x000fe200078008ff */
[----:B------:R-:W-:Y:S05]  /*20620*/  @!P2 IMAD.X R140, R133, 0x1, R140, P1 ;  /* 0x00000001858ca824 */ /* 0x000fea00008e068c */
[-C--:B------:R-:W-:Y:S01]  /*20630*/  @!P2 LEA.HI.X R135, R135, R251.reuse, R140, 0x1, P0 ;  /* 0x000000fb8787a211 */ /* 0x080fe200000f0c8c */
[----:B------:R-:W-:Y:S04]  /*20640*/  IMAD R140, R243, 0x60, RZ ;  /* 0x00000060f38c7824 */ /* 0x000fe800078e02ff */
[----:B------:R-:W-:Y:S01]  /*20650*/  @!PT LDS RZ, [RZ] ;  /* 0x00000000fffff984 */ /* 0x000fe20000000800 */
[----:B------:R-:W-:Y:S01]  /*20660*/  @!PT LDS RZ, [RZ] ;  /* 0x00000000fffff984 */ /* 0x000fe20000000800 */
[----:B------:R-:W-:Y:S01]  /*20670*/  @!PT LDS RZ, [RZ] ;  /* 0x00000000fffff984 */ /* 0x000fe20000000800 */
[----:B------:R2:W-:Y:S04]  /*20680*/  @!P2 LDGSTS.E.BYPASS.LTC128B.128 [R195+0x3000], desc[UR4][R134.64] ;  /* 0x0300000086c3afae */ /* 0x0005e8000b901d44 */
[----:B------:R1:W-:Y:S01]  /*20690*/  @P2 STS.128 [R195+0x3800], RZ ;  /* 0x003800ffc3002388 */ /* 0x0003e20000000c00 */
[----:B--2---:R-:W-:Y:S04]  /*206a0*/  IMAD.WIDE.U32 R134, R242, 0x60, RZ ;  /* 0x00000060f2867825 */ /* 0x004fe800078e00ff */
[----:B------:R-:W-:Y:S01]  /*206b0*/  IMAD.IADD R135, R140, 0x1, R135 ;  /* 0x000000018c877824 */ /* 0x000fe200078e0287 */
[----:B------:R-:W-:Y:S05]  /*206c0*/  @!P2 IADD3 R134, P0, R134, R132, RZ ;  /* 0x000000848686a210 */ /* 0x000fea0007f1e0ff */
[----:B------:R-:W-:Y:S01]  /*206d0*/  @!P2 IMAD.X R133, R133, 0x1, R135, P0 ;  /* 0x000000018585a824 */ /* 0x000fe200000e0687 */
[C---:B------:R-:W-:Y:S04]  /*206e0*/  @!P2 LEA R132, P0, R134.reuse, R250, 0x1 ;  /* 0x000000fa8684a211 */ /* 0x040fe800078008ff */
[----:B------:R-:W-:Y:S05]  /*206f0*/  @!P2 LEA.HI.X R133, R134, R251, R133, 0x1, P0 ;  /* 0x000000fb8685a211 */ /* 0x000fea00000f0c85 */
[----:B------:R-:W-:Y:S01]  /*20700*/  @!PT LDS RZ, [RZ] ;  /* 0x00000000fffff984 */ /* 0x000fe20000000800 */
[----:B------:R-:W-:Y:S01]  /*20710*/  @!PT LDS RZ, [RZ] ;  /* 0x00000000fffff984 */ /* 0x000fe20000000800 */
[----:B------:R-:W-:Y:S01]  /*20720*/  @!PT LDS RZ, [RZ] ;  /* 0x00000000fffff984 */ /* 0x000fe20000000800 */
[----:B------:R1:W-:Y:S04]  /*20730*/  @!P2 LDGSTS.E.BYPASS.LTC128B.128 [R195+0x3800], desc[UR4][R132.64] ;  /* 0x0380000084c3afae */ /* 0x0003e8000b901d44 */
[----:B------:R-:W0:Y:S02]  /*20740*/  LDGDEPBAR ;  /* 0x00000000000079af */ /* 0x000e240000000000 */
.L_x_608:
[----:B------:R-:W-:Y:S05]  /*20750*/  BSYNC B0 ;  /* 0x0000000000007941 */ /* 0x000fea0003800000 */
.L_x_607:
[----:B------:R-:W-:Y:S01]  /*20760*/  I2FP.F32.S32 R2, R2 ;  /* 0x0000000200027245 */ /* 0x000fe20000201400 */
[----:B-1----:R-:W2:Y:S01]  /*20770*/  LD.E R132, desc[UR4][R180.64+0xdc] ;  /* 0x0000dc04b4847980 */ /* 0x002ea2000c101900 */
[----:B------:R-:W-:Y:S01]  /*20780*/  FMNMX.FTZ R135, R6, R189, !PT ;  /* 0x000000bd06877209 */ /* 0x000fe20007810000 */
[----:B------:R-:W-:Y:S01]  /*20790*/  VIADD R134, R3, 0x28 ;  /* 0x0000002803867836 */ /* 0x000fe20000000000 */
[----:B------:R-:W-:Y:S01]  /*207a0*/  LOP3.LUT R194, R194, 0xfffffff7, RZ, 0xc0, !PT ;  /* 0xfffffff7c2c27812 */ /* 0x000fe200078ec0ff */
[CC--:B------:R-:W-:Y:S01]  /*207b0*/  FFMA.FTZ R36, R182.reuse, R0.reuse, R36 ;  /* 0x00000000b6247223 */ /* 0x0c0fe20000010024 */
[----:B------:R-:W-:Y:S01]  /*207c0*/  FMNMX.FTZ R135, R7, R135, !PT ;  /* 0x0000008707877209 */ /* 0x000fe20007810000 */
[-C--:B------:R-:W-:Y:S01]  /*207d0*/  FFMA.FTZ R38, R182, R0.reuse, R38 ;  /* 0x00000000b6267223 */ /* 0x080fe20000010026 */
[----:B------:R-:W-:Y:S01]  /*207e0*/  @P2 LOP3.LUT R194, R194, 0x8, RZ, 0xfc, !PT ;  /* 0x00000008c2c22812 */ /* 0x000fe200078efcff */
[CC--:B------:R-:W-:Y:S01]  /*207f0*/  FFMA.FTZ R40, R182.reuse, R0.reuse, R40 ;  /* 0x00000000b6287223 */ /* 0x0c0fe20000010028 */
[C---:B------:R-:W-:Y:S01]  /*20800*/  FFMA.FTZ R42, R182.reuse, R0, R42 ;  /* 0x00000000b62a7223 */ /* 0x040fe2000001002a */
[----:B------:R-:W-:Y:S01]  /*20810*/  I2FP.F32.S32 R0, R134 ;  /* 0x0000008600007245 */ /* 0x000fe20000201400 */
[-C--:B------:R-:W-:Y:S01]  /*20820*/  FFMA.FTZ R37, R182, R2.reuse, R37 ;  /* 0x00000002b6257223 */ /* 0x080fe20000010025 */
[----:B------:R-:W-:Y:S01]  /*20830*/  LOP3.LUT R194, R194, 0xffffffbf, RZ, 0xc0, !PT ;  /* 0xffffffbfc2c27812 */ /* 0x000fe200078ec0ff */
[CC--:B------:R-:W-:Y:S01]  /*20840*/  FFMA.FTZ R39, R182.reuse, R2.reuse, R39 ;  /* 0x00000002b6277223 */ /* 0x0c0fe20000010027 */
[CC--:B------:R-:W-:Y:S01]  /*20850*/  FFMA.FTZ R41, R182.reuse, R2.reuse, R41 ;  /* 0x00000002b6297223 */ /* 0x0c0fe20000010029 */
[C---:B------:R-:W-:Y:S01]  /*20860*/  FFMA.FTZ R43, R182.reuse, R2, R43 ;  /* 0x00000002b62b7223 */ /* 0x040fe2000001002b */
[CC--:B------:R-:W-:Y:S01]  /*20870*/  FFMA.FTZ R44, R182.reuse, R0.reuse, R44 ;  /* 0x00000000b62c7223 */ /* 0x0c0fe2000001002c */
[C---:B------:R-:W-:Y:S02]  /*20880*/  VIADD R133, R3.reuse, 0x29 ;  /* 0x0000002903857836 */ /* 0x040fe40000000000 */
[CC--:B------:R-:W-:Y:S01]  /*20890*/  FFMA.FTZ R46, R182.reuse, R0.reuse, R46 ;  /* 0x00000000b62e7223 */ /* 0x0c0fe2000001002e */
[CC--:B------:R-:W-:Y:S01]  /*208a0*/  FFMA.FTZ R48, R182.reuse, R0.reuse, R48 ;  /* 0x00000000b6307223 */ /* 0x0c0fe20000010030 */
[C---:B------:R-:W-:Y:S01]  /*208b0*/  FFMA.FTZ R50, R182.reuse, R0, R50 ;  /* 0x00000000b6327223 */ /* 0x040fe20000010032 */
[C---:B------:R-:W-:Y:S01]  /*208c0*/  VIADD R0, R3.reuse, 0x30 ;  /* 0x0000003003007836 */ /* 0x040fe20000000000 */
[----:B------:R-:W-:Y:S01]  /*208d0*/  I2FP.F32.S32 R2, R133 ;  /* 0x0000008500027245 */ /* 0x000fe20000201400 */
[----:B------:R-:W3:Y:S01]  /*208e0*/  LDL.LU R173, [R1+0x40] ;  /* 0x0000400001ad7983 */ /* 0x000ee20000300800 */
[C---:B------:R-:W-:Y:S02]  /*208f0*/  VIADD R134, R3.reuse, 0x38 ;  /* 0x0000003803867836 */ /* 0x040fe40000000000 */
[----:B------:R-:W-:Y:S01]  /*20900*/  I2FP.F32.S32 R0, R0 ;  /* 0x0000000000007245 */ /* 0x000fe20000201400 */
[C---:B------:R-:W-:Y:S02]  /*20910*/  VIADD R133, R3.reuse, 0x31 ;  /* 0x0000003103857836 */ /* 0x040fe40000000000 */
[CC--:B------:R-:W-:Y:S01]  /*20920*/  FFMA.FTZ R45, R182.reuse, R2.reuse, R45 ;  /* 0x00000002b62d7223 */ /* 0x0c0fe2000001002d */
        /* <DEDUP_REMOVED lines=20> */
[----:B------:R-:W4:Y:S01]  /*20a70*/  LDL.LU R172, [R1+0x44] ;  /* 0x0000440001ac7983 */ /* 0x000f220000300800 */
[C---:B------:R-:W-:Y:S02]  /*20a80*/  VIADD R133, R3.reuse, 0x41 ;  /* 0x0000004103857836 */ /* 0x040fe40000000000 */
[----:B------:R-:W-:Y:S01]  /*20a90*/  I2FP.F32.S32 R0, R0 ;  /* 0x0000000000007245 */ /* 0x000fe20000201400 */
[CC--:B------:R-:W-:Y:S01]  /*20aa0*/  FFMA.FTZ R61, R182.reuse, R2.reuse, R61 ;  /* 0x00000002b63d7223 */ /* 0x0c0fe2000001003d */
[CC--:B------:R-:W-:Y:S01]  /*20ab0*/  FFMA.FTZ R63, R182.reuse, R2.reuse, R63 ;  /* 0x00000002b63f7223 */ /* 0x0c0fe2000001003f */
[CC--:B------:R-:W-:Y:S01]  /*20ac0*/  FFMA.FTZ R65, R182.reuse, R2.reuse, R65 ;  /* 0x00000002b6417223 */ /* 0x0c0fe20000010041 */
[C---:B------:R-:W-:Y:S01]  /*20ad0*/  FFMA.FTZ R67, R182.reuse, R2, R67 ;  /* 0x00000002b6437223 */ /* 0x040fe20000010043 */
        /* <DEDUP_REMOVED lines=21> */
[CC--:B------:R-:W-:Y:S01]  /*20c30*/  FFMA.FTZ R77, R182.reuse, R2.reuse, R77 ;  /* 0x00000002b64d7223 */ /* 0x0c0fe2000001004d */
[CC--:B------:R-:W-:Y:S01]  /*20c40*/  FFMA.FTZ R79, R182.reuse, R2.reuse, R79 ;  /* 0x00000002b64f7223 */ /* 0x0c0fe2000001004f */
[CC--:B------:R-:W-:Y:S01]  /*20c50*/  FFMA.FTZ R81, R182.reuse, R2.reuse, R81 ;  /* 0x00000002b6517223 */ /* 0x0c0fe20000010051 */
[C---:B------:R-:W-:Y:S01]  /*20c60*/  FFMA.FTZ R83, R182.reuse, R2, R83 ;  /* 0x00000002b6537223 */ /* 0x040fe20000010053 */
[----:B------:R-:W-:Y:S01]  /*20c70*/  I2FP.F32.S32 R2, R133 ;  /* 0x0000008500027245 */ /* 0x000fe20000201400 */
[----:B------:R-:W-:Y:S02]  /*20c80*/  VIADD R134, R3, 0x58 ;  /* 0x0000005803867836 */ /* 0x000fe40000000000 */
[CC--:B------:R-:W-:Y:S01]  /*20c90*/  FFMA.FTZ R84, R182.reuse, R0.reuse, R84 ;  /* 0x00000000b6547223 */ /* 0x0c0fe20000010054 */
[CC--:B------:R-:W-:Y:S01]  /*20ca0*/  FFMA.FTZ R86, R182.reuse, R0.reuse, R86 ;  /* 0x00000000b6567223 */ /* 0x0c0fe20000010056 */
[CC--:B------:R-:W-:Y:S01]  /*20cb0*/  FFMA.FTZ R88, R182.reuse, R0.reuse, R88 ;  /* 0x00000000b6587223 */ /* 0x0c0fe20000010058 */
[C---:B------:R-:W-:Y:S01]  /*20cc0*/  FFMA.FTZ R90, R182.reuse, R0, R90 ;  /* 0x00000000b65a7223 */ /* 0x040fe2000001005a */
[----:B------:R-:W-:Y:S01]  /*20cd0*/  I2FP.F32.S32 R0, R134 ;  /* 0x0000008600007245 */ /* 0x000fe20000201400 */
[----:B------:R-:W-:Y:S01]  /*20ce0*/  FFMA.FTZ R85, R182, R2, R85 ;  /* 0x00000002b6557223 */ /* 0x000fe20000010055 */
[----:B------:R-:W-:Y:S01]  /*20cf0*/  FMNMX.FTZ R134, R4, R188, !PT ;  /* 0x000000bc04867209 */ /* 0x000fe20007810000 */
[CC--:B------:R-:W-:Y:S01]  /*20d00*/  FFMA.FTZ R87, R182.reuse, R2.reuse, R87 ;  /* 0x00000002b6577223 */ /* 0x0c0fe20000010057 */
[CC--:B------:R-:W-:Y:S01]  /*20d10*/  FFMA.FTZ R89, R182.reuse, R2.reuse, R89 ;  /* 0x00000002b6597223 */ /* 0x0c0fe20000010059 */
[C---:B------:R-:W-:Y:S01]  /*20d20*/  FFMA.FTZ R91, R182.reuse, R2, R91 ;  /* 0x00000002b65b7223 */ /* 0x040fe2000001005b */
[----:B------:R-:W-:Y:S01]  /*20d30*/  FMNMX.FTZ R134, R5, R134, !PT ;  /* 0x0000008605867209 */ /* 0x000fe20007810000 */
[CC--:B------:R-:W-:Y:S01]  /*20d40*/  FFMA.FTZ R92, R182.reuse, R0.reuse, R92 ;  /* 0x00000000b65c7223 */ /* 0x0c0fe2000001005c */
[C---:B------:R-:W-:Y:S02]  /*20d50*/  VIADD R133, R3.reuse, 0x59 ;  /* 0x0000005903857836 */ /* 0x040fe40000000000 */
[----:B------:R-:W-:Y:S01]  /*20d60*/  FFMA.FTZ R94, R182, R0, R94 ;  /* 0x00000000b65e7223 */ /* 0x000fe2000001005e */
[----:B------:R-:W-:Y:S01]  /*20d70*/  FMNMX.FTZ R134, R12, R134, !PT ;  /* 0x000000860c867209 */ /* 0x000fe20007810000 */
[CC--:B------:R-:W-:Y:S01]  /*20d80*/  FFMA.FTZ R96, R182.reuse, R0.reuse, R96 ;  /* 0x00000000b6607223 */ /* 0x0c0fe20000010060 */
[C---:B------:R-:W-:Y:S01]  /*20d90*/  FFMA.FTZ R98, R182.reuse, R0, R98 ;  /* 0x00000000b6627223 */ /* 0x040fe20000010062 */
[----:B------:R-:W-:Y:S01]  /*20da0*/  I2FP.F32.S32 R2, R133 ;  /* 0x0000008500027245 */ /* 0x000fe20000201400 */
[----:B------:R-:W-:Y:S01]  /*20db0*/  VIADD R0, R3, 0x60 ;  /* 0x0000006003007836 */ /* 0x000fe20000000000 */
[----:B------:R-:W-:Y:S01]  /*20dc0*/  FMNMX.FTZ R134, R13, R134, !PT ;  /* 0x000000860d867209 */ /* 0x000fe20007810000 */
[----:B------:R-:W4:Y:S01]  /*20dd0*/  LDL.LU R166, [R1+0x34] ;  /* 0x0000340001a67983 */ /* 0x000f220000300800 */
[----:B------:R-:W-:Y:S02]  /*20de0*/  VIADD R133, R3, 0x61 ;  /* 0x0000006103857836 */ /* 0x000fe40000000000 */
[C---:B------:R-:W-:Y:S01]  /*20df0*/  FFMA.FTZ R93, R182.reuse, R2, R93 ;  /* 0x00000002b65d7223 */ /* 0x040fe2000001005d */
[----:B------:R-:W-:Y:S01]  /*20e00*/  I2FP.F32.S32 R0, R0 ;  /* 0x0000000000007245 */ /* 0x000fe20000201400 */
[----:B------:R-:W-:Y:S01]  /*20e10*/  FFMA.FTZ R95, R182, R2, R95 ;  /* 0x00000002b65f7223 */ /* 0x000fe2000001005f */
[----:B------:R-:W-:Y:S01]  /*20e20*/  FMNMX.FTZ R134, R20, R134, !PT ;  /* 0x0000008614867209 */ /* 0x000fe20007810000 */
[CC--:B------:R-:W-:Y:S01]  /*20e30*/  FFMA.FTZ R97, R182.reuse, R2.reuse, R97 ;  /* 0x00000002b6617223 */ /* 0x0c0fe20000010061 */
[C---:B------:R-:W-:Y:S01]  /*20e40*/  FFMA.FTZ R99, R182.reuse, R2, R99 ;  /* 0x00000002b6637223 */ /* 0x040fe20000010063 */
[----:B------:R-:W-:Y:S01]  /*20e50*/  I2FP.F32.S32 R2, R133 ;  /* 0x0000008500027245 */ /* 0x000fe20000201400 */
[C---:B------:R-:W-:Y:S01]  /*20e60*/  FFMA.FTZ R100, R182.reuse, R0, R100 ;  /* 0x00000000b6647223 */ /* 0x040fe20000010064 */
[----:B------:R-:W-:Y:S01]  /*20e70*/  FMNMX.FTZ R134, R21, R134, !PT ;  /* 0x0000008615867209 */ /* 0x000fe20007810000 */
[CC--:B------:R-:W-:Y:S01]  /*20e80*/  FFMA.FTZ R102, R182.reuse, R0.reuse, R102 ;  /* 0x00000000b6667223 */ /* 0x0c0fe20000010066 */
[CC--:B------:R-:W-:Y:S01]  /*20e90*/  FFMA.FTZ R104, R182.reuse, R0.reuse, R104 ;  /* 0x00000000b6687223 */ /* 0x0c0fe20000010068 */
[----:B------:R-:W-:Y:S01]  /*20ea0*/  FFMA.FTZ R106, R182, R0, R106 ;  /* 0x00000000b66a7223 */ /* 0x000fe2000001006a */
[----:B------:R-:W-:Y:S01]  /*20eb0*/  FMNMX.FTZ R134, R28, R134, !PT ;  /* 0x000000861c867209 */ /* 0x000fe20007810000 */
[----:B------:R-:W-:Y:S01]  /*20ec0*/  VIADD R0, R3, 0x68 ;  /* 0x0000006803007836 */ /* 0x000fe20000000000 */
[----:B------:R-:W3:Y:S01]  /*20ed0*/  LDL.LU R165, [R1+0x20] ;  /* 0x0000200001a57983 */ /* 0x000ee20000300800 */
[C---:B------:R-:W-:Y:S01]  /*20ee0*/  FFMA.FTZ R101, R182.reuse, R2, R101 ;  /* 0x00000002b6657223 */ /* 0x040fe20000010065 */
[----:B------:R-:W-:Y:S01]  /*20ef0*/  FMNMX.FTZ R134, R29, R134, !PT ;  /* 0x000000861d867209 */ /* 0x000fe20007810000 */
[C---:B------:R-:W-:Y:S01]  /*20f00*/  FFMA.FTZ R103, R182.reuse, R2, R103 ;  /* 0x00000002b6677223 */ /* 0x040fe20000010067 */
[----:B------:R-:W-:Y:S01]  /*20f10*/  I2FP.F32.S32 R0, R0 ;  /* 0x0000000000007245 */ /* 0x000fe20000201400 */
[----:B------:R-:W-:Y:S01]  /*20f20*/  FFMA.FTZ R105, R182, R2, R105 ;  /* 0x00000002b6697223 */ /* 0x000fe20000010069 */
[----:B------:R-:W-:Y:S01]  /*20f30*/  FMNMX.FTZ R134, R36, R134, !PT ;  /* 0x0000008624867209 */ /* 0x000fe20007810000 */
[C---:B------:R-:W-:Y:S01]  /*20f40*/  FFMA.FTZ R107, R182.reuse, R2, R107 ;  /* 0x00000002b66b7223 */ /* 0x040fe2000001006b */
[----:B------:R-:W-:Y:S02]  /*20f50*/  VIADD R133, R3, 0x69 ;  /* 0x0000006903857836 */ /* 0x000fe40000000000 */
[C---:B------:R-:W-:Y:S01]  /*20f60*/  FFMA.FTZ R108, R182.reuse, R0, R108 ;  /* 0x00000000b66c7223 */ /* 0x040fe2000001006c */
[----:B------:R-:W-:Y:S01]  /*20f70*/  FMNMX.FTZ R134, R37, R134, !PT ;  /* 0x0000008625867209 */ /* 0x000fe20007810000 */
[CC--:B------:R-:W-:Y:S01]  /*20f80*/  FFMA.FTZ R110, R182.reuse, R0.reuse, R110 ;  /* 0x00000000b66e7223 */ /* 0x0c0fe2000001006e */
[CC--:B------:R-:W-:Y:S01]  /*20f90*/  FFMA.FTZ R112, R182.reuse, R0.reuse, R112 ;  /* 0x00000000b6707223 */ /* 0x0c0fe20000010070 */
[----:B------:R-:W-:Y:S01]  /*20fa0*/  I2FP.F32.S32 R2, R133 ;  /* 0x0000008500027245 */ /* 0x000fe20000201400 */
        /* <DEDUP_REMOVED lines=8> */
[CC--:B------:R-:W-:Y:S01]  /*21030*/  FFMA.FTZ R113, R182.reuse, R2.reuse, R113 ;  /* 0x00000002b6717223 */ /* 0x0c0fe20000010071 */
[C---:B------:R-:W-:Y:S02]  /*21040*/  VIADD R133, R3.reuse, 0x71 ;  /* 0x0000007103857836 */ /* 0x040fe40000000000 */
[C---:B------:R-:W-:Y:S01]  /*21050*/  FFMA.FTZ R115, R182.reuse, R2, R115 ;  /* 0x00000002b6737223 */ /* 0x040fe20000010073 */
[----:B------:R-:W3:Y:S01]  /*21060*/  LDL.LU R160, [R1] ;  /* 0x0000000001a07983 */ /* 0x000ee20000300800 */
[CC--:B------:R-:W-:Y:S01]  /*21070*/  FFMA.FTZ R116, R182.reuse, R0.reuse, R116 ;  /* 0x00000000b6747223 */ /* 0x0c0fe20000010074 */
[CC--:B------:R-:W-:Y:S01]  /*21080*/  FFMA.FTZ R118, R182.reuse, R0.reuse, R118 ;  /* 0x00000000b6767223 */ /* 0x0c0fe20000010076 */
[----:B------:R-:W-:Y:S01]  /*21090*/  I2FP.F32.S32 R2, R133 ;  /* 0x0000008500027245 */ /* 0x000fe20000201400 */
[-C--:B------:R-:W-:Y:S01]  /*210a0*/  FFMA.FTZ R120, R182, R0.reuse, R120 ;  /* 0x00000000b6787223 */ /* 0x080fe20000010078 */
[----:B------:R-:W-:Y:S01]  /*210b0*/  FMNMX.FTZ R133, R14, R135, !PT ;  /* 0x000000870e857209 */ /* 0x000fe20007810000 */
[C---:B------:R-:W-:Y:S01]  /*210c0*/  FFMA.FTZ R122, R182.reuse, R0, R122 ;  /* 0x00000000b67a7223 */ /* 0x040fe2000001007a */
[----:B------:R-:W-:Y:S01]  /*210d0*/  VIADD R0, R3, 0x78 ;  /* 0x0000007803007836 */ /* 0x000fe20000000000 */
[----:B------:R-:W3:Y:S01]  /*210e0*/  LDL.LU R152, [R1+0x4] ;  /* 0x0000040001987983 */ /* 0x000ee20000300800 */
[----:B------:R-:W-:Y:S01]  /*210f0*/  FMNMX.FTZ R133, R15, R133, !PT ;  /* 0x000000850f857209 */ /* 0x000fe20007810000 */
[CC--:B------:R-:W-:Y:S01]  /*21100*/  FFMA.FTZ R117, R182.reuse, R2.reuse, R117 ;  /* 0x00000002b6757223 */ /* 0x0c0fe20000010075 */
[----:B------:R-:W-:Y:S01]  /*21110*/  FFMA.FTZ R119, R182, R2, R119 ;  /* 0x00000002b6777223 */ /* 0x000fe20000010077 */
[----:B------:R-:W-:Y:S01]  /*21120*/  I2FP.F32.S32 R0, R0 ;  /* 0x0000000000007245 */ /* 0x000fe20000201400 */
[----:B------:R-:W-:Y:S01]  /*21130*/  STL [R1+0x314], R250 ;  /* 0x000314fa01007387 */ /* 0x000fe20000100800 */
[----:B------:R-:W-:Y:S01]  /*21140*/  FMNMX.FTZ R133, R22, R133, !PT ;  /* 0x0000008516857209 */ /* 0x000fe20007810000 */
[CC--:B------:R-:W-:Y:S01]  /*21150*/  FFMA.FTZ R121, R182.reuse, R2.reuse, R121 ;  /* 0x00000002b6797223 */ /* 0x0c0fe20000010079 */
[C---:B------:R-:W-:Y:S01]  /*21160*/  FFMA.FTZ R123, R182.reuse, R2, R123 ;  /* 0x00000002b67b7223 */ /* 0x040fe2000001007b */
[----:B------:R-:W-:Y:S01]  /*21170*/  VIADD R3, R3, 0x79 ;  /* 0x0000007903037836 */ /* 0x000fe20000000000 */
[----:B------:R-:W-:Y:S01]  /*21180*/  FMNMX.FTZ R2, R23, R133, !PT ;  /* 0x0000008517027209 */ /* 0x000fe20007810000 */
[CC--:B------:R-:W-:Y:S01]  /*21190*/  FFMA.FTZ R124, R182.reuse, R0.reuse, R124 ;  /* 0x00000000b67c7223 */ /* 0x0c0fe2000001007c */
[CC--:B------:R-:W-:Y:S01]  /*211a0*/  FFMA.FTZ R126, R182.reuse, R0.reuse, R126 ;  /* 0x00000000b67e7223 */ /* 0x0c0fe2000001007e */
[----:B------:R-:W-:Y:S01]  /*211b0*/  FFMA.FTZ R128, R182, R0, R128 ;  /* 0x00000000b6807223 */ /* 0x000fe20000010080 */
[----:B------:R-:W-:Y:S01]  /*211c0*/  FMNMX.FTZ R133, R30, R2, !PT ;  /* 0x000000021e857209 */ /* 0x000fe20007810000 */
[----:B------:R-:W-:Y:S01]  /*211d0*/  FFMA.FTZ R130, R182, R0, R130 ;  /* 0x00000000b6827223 */ /* 0x000fe20000010082 */
[----:B------:R-:W-:Y:S01]  /*211e0*/  I2FP.F32.S32 R0, R3 ;  /* 0x0000000300007245 */ /* 0x000fe20000201400 */
[----:B------:R-:W-:Y:S01]  /*211f0*/  STL [R1+0x310], R245 ;  /* 0x000310f501007387 */ /* 0x000fe20000100800 */
[----:B------:R-:W-:Y:S02]  /*21200*/  FMNMX.FTZ R3, R52, R134, !PT ;  /* 0x0000008634037209 */ /* 0x000fe40007810000 */
[----:B------:R-:W-:Y:S01]  /*21210*/  FMNMX.FTZ R2, R8, R190, !PT ;  /* 0x000000be08027209 */ /* 0x000fe20007810000 */
[----:B------:R-:W-:Y:S01]  /*21220*/  STL [R1+0x30c], R244 ;  /* 0x00030cf401007387 */ /* 0x000fe20000100800 */
[----:B------:R-:W-:Y:S01]  /*21230*/  FMNMX.FTZ R134, R10, R191, !PT ;  /* 0x000000bf0a867209 */ /* 0x000fe20007810000 */
[CC--:B------:R-:W-:Y:S01]  /*21240*/  FFMA.FTZ R125, R182.reuse, R0.reuse, R125 ;  /* 0x00000000b67d7223 */ /* 0x0c0fe2000001007d */
[----:B------:R-:W-:Y:S01]  /*21250*/  FMNMX.FTZ R135, R53, R3, !PT ;  /* 0x0000000335877209 */ /* 0x000fe20007810000 */
[----:B------:R-:W-:Y:S01]  /*21260*/  STL [R1+0x308], R243 ;  /* 0x000308f301007387 */ /* 0x000fe20000100800 */
[----:B------:R-:W-:Y:S01]  /*21270*/  FMNMX.FTZ R133, R31, R133, !PT ;  /* 0x000000851f857209 */ /* 0x000fe20007810000 */
[C---:B------:R-:W-:Y:S01]  /*21280*/  FFMA.FTZ R127, R182.reuse, R0, R127 ;  /* 0x00000000b67f7223 */ /* 0x040fe2000001007f */
[----:B------:R-:W-:Y:S01]  /*21290*/  FMNMX.FTZ R3, R9, R2, !PT ;  /* 0x0000000209037209 */ /* 0x000fe20007810000 */
[----:B------:R-:W-:Y:S01]  /*212a0*/  STL [R1+0x304], R242 ;  /* 0x000304f201007387 */ /* 0x000fe20000100800 */
[----:B------:R-:W-:Y:S01]  /*212b0*/  FMNMX.FTZ R2, R11, R134, !PT ;  /* 0x000000860b027209 */ /* 0x000fe20007810000 */
[-C--:B------:R-:W-:Y:S01]  /*212c0*/  FFMA.FTZ R129, R182, R0.reuse, R129 ;  /* 0x00000000b6817223 */ /* 0x080fe20000010081 */
[----:B------:R-:W-:Y:S01]  /*212d0*/  FMNMX.FTZ R135, R60, R135, !PT ;  /* 0x000000873c877209 */ /* 0x000fe20007810000 */
[----:B------:R-:W-:Y:S01]  /*212e0*/  STL [R1+0x300], R195 ;  /* 0x000300c301007387 */ /* 0x000fe20000100800 */
[----:B------:R-:W-:Y:S01]  /*212f0*/  FMNMX.FTZ R133, R38, R133, !PT ;  /* 0x0000008526857209 */ /* 0x000fe20007810000 */
[----:B------:R-:W-:Y:S01]  /*21300*/  FFMA.FTZ R131, R182, R0, R131 ;  /* 0x00000000b6837223 */ /* 0x000fe20000010083 */
        /* <DEDUP_REMOVED lines=87> */
[----:B-1----:R-:W-:Y:S02]  /*21880*/  FMNMX.FTZ R2, R2, R140, !PT ;  /* 0x0000008c02027209 */ /* 0x002fe40007810000 */
[----:B------:R-:W-:Y:S02]  /*21890*/  FMNMX.FTZ R133, R99, R3, !PT ;  /* 0x0000000363857209 */ /* 0x000fe40007810000 */
[----:B------:R-:W-:Y:S01]  /*218a0*/  FMNMX.FTZ R134, R104, R134, !PT ;  /* 0x0000008668867209 */ /* 0x000fe20007810000 */
[----:B------:R-:W1:Y:S01]  /*218b0*/  SHFL.BFLY PT, R144, R2, 0x1, 0x1f ;  /* 0x0c201f0002907f89 */ /* 0x000e6200000e0000 */
[----:B------:R-:W-:Y:S02]  /*218c0*/  FMNMX.FTZ R3, R127, R135, !PT ;  /* 0x000000877f037209 */ /* 0x000fe40007810000 */
[----:B------:R-:W-:Y:S02]  /*218d0*/  FMNMX.FTZ R133, R106, R133, !PT ;  /* 0x000000856a857209 */ /* 0x000fe40007810000 */
[----:B------:R-:W-:Y:S03]  /*218e0*/  FMNMX.FTZ R134, R105, R134, !PT ;  /* 0x0000008669867209 */ /* 0x000fe60007810000 */
[----:B------:R-:W2:Y:S01]  /*218f0*/  SHFL.BFLY PT, R140, R3, 0x2, 0x1f ;  /* 0x0c401f00038c7f89 */ /* 0x000ea200000e0000 */
        /* <DEDUP_REMOVED lines=13> */
[----:B--2---:R-:W-:Y:S01]  /*219d0*/  FMNMX.FTZ R3, R3, R140, !PT ;  /* 0x0000008c03037209 */ /* 0x004fe20007810000 */
[----:B------:R-:W-:Y:S01]  /*219e0*/  FMUL.FTZ R2, R132, R134 ;  /* 0x0000008684027220 */ /* 0x000fe20000410000 */
[----:B------:R-:W-:Y:S01]  /*219f0*/  FMNMX.FTZ R141, R131, R0, !PT ;  /* 0x00000000838d7209 */ /* 0x000fe20007810000 */
[C---:B------:R-:W-:Y:S01]  /*21a00*/  FADD.FTZ R0, -R134.reuse, R188 ;  /* 0x000000bc86007221 */ /* 0x040fe20000010100 */
[----:B------:R-:W-:Y:S01]  /*21a10*/  FSETP.NEU.FTZ.AND P0, PT, R134, -INF , PT ;  /* 0xff8000008600780b */ /* 0x000fe20003f1d000 */
[----:B------:R-:W1:Y:S02]  /*21a20*/  SHFL.BFLY PT, R140, R133, 0x2, 0x1f ;  /* 0x0c401f00858c7f89 */ /* 0x000e6400000e0000 */
[----:B------:R-:W-:Y:S01]  /*21a30*/  FMUL.FTZ R0, R132, R0 ;  /* 0x0000000084007220 */ /* 0x000fe20000410000 */
[----:B------:R-:W-:Y:S05]  /*21a40*/  FSEL R2, R2, RZ, P0 ;  /* 0x000000ff02027208 */ /* 0x000fea0000000000 */
[----:B------:R-:W2:Y:S01]  /*21a50*/  SHFL.BFLY PT, R142, R3, 0x1, 0x1f ;  /* 0x0c201f00038e7f89 */ /* 0x000ea200000e0000 */
[----:B------:R4:W1:Y:S07]  /*21a60*/  MUFU.EX2 R135, R0 ;  /* 0x0000000000877308 */ /* 0x00086e0000000800 */
[----:B------:R-:W2:Y:S01]  /*21a70*/  SHFL.BFLY PT, R143, R141, 0x2, 0x1f ;  /* 0x0c401f008d8f7f89 */ /* 0x000ea200000e0000 */
        /* <DEDUP_REMOVED lines=14> */
[--C-:B----4-:R-:W-:Y:S01]  /*21b60*/  FFMA.FTZ R0, R4, R132, -R2.reuse ;  /* 0x0000008404007223 */ /* 0x110fe20000010802 */
[----:B-1----:R-:W-:Y:S01]  /*21b70*/  FMNMX.FTZ R4, R133, R140, !PT ;  /* 0x0000008c85047209 */ /* 0x002fe20007810000 */
[C---:B------:R-:W-:Y:S01]  /*21b80*/  FMUL.FTZ R195, R135.reuse, R166 ;  /* 0x000000a687c37220 */ /* 0x040fe20000410000 */
[C---:B---3--:R-:W-:Y:S01]  /*21b90*/  FMUL.FTZ R250, R135.reuse, R165 ;  /* 0x000000a587fa7220 */ /* 0x048fe20000410000 */
[----:B------:R-:W-:Y:S01]  /*21ba0*/  FMUL.FTZ R137, R135, R172 ;  /* 0x000000ac87897220 */ /* 0x000fe20000410000 */
[----:B--2---:R-:W-:Y:S01]  /*21bb0*/  FMNMX.FTZ R133, R3, R142, !PT ;  /* 0x0000008e03857209 */ /* 0x004fe20007810000 */
[----:B------:R-:W-:Y:S01]  /*21bc0*/  FMUL.FTZ R242, R135, R171 ;  /* 0x000000ab87f27220 */ /* 0x000fe20000410000 */
[----:B------:R-:W-:Y:S01]  /*21bd0*/  SHFL.BFLY PT, R142, R4, 0x1, 0x1f ;  /* 0x0c201f00048e7f89 */ /* 0x000fe200000e0000 */
[-CC-:B------:R-:W-:Y:S01]  /*21be0*/  FFMA.FTZ R211, R116, R132.reuse, -R2.reuse ;  /* 0x0000008474d37223 */ /* 0x180fe20000010802 */
[----:B------:R-:W-:Y:S01]  /*21bf0*/  FMNMX.FTZ R141, R141, R143, !PT ;  /* 0x0000008f8d8d7209 */ /* 0x000fe20007810000 */
[C---:B------:R-:W-:Y:S01]  /*21c00*/  FADD.FTZ R3, -R133.reuse, R189 ;  /* 0x000000bd85037221 */ /* 0x040fe20000010100 */
[----:B------:R-:W-:Y:S01]  /*21c10*/  FSETP.NEU.FTZ.AND P0, PT, R133, -INF , PT ;  /* 0xff8000008500780b */ /* 0x000fe20003f1d000 */
[----:B------:R1:W-:Y:S01]  /*21c20*/  MUFU.EX2 R143, R5 ;  /* 0x00000005008f7308 */ /* 0x0003e20000000800 */
[-CC-:B------:R-:W-:Y:S01]  /*21c30*/  FFMA.FTZ R200, R101, R132.reuse, -R2.reuse ;  /* 0x0000008465c87223 */ /* 0x180fe20000010802 */
[----:B------:R-:W-:Y:S01]  /*21c40*/  FMUL.FTZ R3, R132, R3 ;  /* 0x0000000384037220 */ /* 0x000fe20000410000 */
[-CC-:B------:R-:W-:Y:S01]  /*21c50*/  FFMA.FTZ R213, R117, R132.reuse, -R2.reuse ;  /* 0x0000008475d57223 */ /* 0x180fe20000010802 */
[-CC-:B------:R-:W-:Y:S01]  /*21c60*/  FFMA.FTZ R218, R124, R132.reuse, -R2.reuse ;  /* 0x000000847cda7223 */ /* 0x180fe20000010802 */
[--C-:B------:R-:W-:Y:S01]  /*21c70*/  FFMA.FTZ R222, R125, R132, -R2.reuse ;  /* 0x000000847dde7223 */ /* 0x100fe20000010802 */
[C---:B------:R-:W-:Y:S04]  /*21c80*/  FMUL.FTZ R245, R135.reuse, R161 ;  /* 0x000000a187f57220 */ /* 0x040fe80000410000 */
[----:B------:R2:W-:Y:S01]  /*21c90*/  MUFU.EX2 R140, R3 ;  /* 0x00000003008c7308 */ /* 0x0005e20000000800 */
[C---:B------:R-:W-:Y:S09]  /*21ca0*/  FMUL.FTZ R60, R135.reuse, R160 ;  /* 0x000000a0873c7220 */ /* 0x040ff20000410000 */
[----:B------:R-:W3:Y:S01]  /*21cb0*/  MUFU.EX2 R0, R0 ;  /* 0x0000000000007308 */ /* 0x000ee20000000800 */
[----:B-1----:R-:W1:Y:S01]  /*21cc0*/  SHFL.BFLY PT, R5, R141, 0x1, 0x1f ;  /* 0x0c201f008d057f89 */ /* 0x002e6200000e0000 */
[----:B------:R-:W-:Y:S01]  /*21cd0*/  FMUL.FTZ R61, R135, R152 ;  /* 0x00000098873d7220 */ /* 0x000fe20000410000 */
[-CC-:B--2---:R-:W-:Y:S07]  /*21ce0*/  FFMA.FTZ R3, R12, R132.reuse, -R2.reuse ;  /* 0x000000840c037223 */ /* 0x184fee0000010802 */
[----:B------:R2:W-:Y:S01]  /*21cf0*/  MUFU.EX2 R145, R3 ;  /* 0x0000000300917308 */ /* 0x0005e20000000800 */
[----:B-1----:R-:W-:Y:S01]  /*21d00*/  FMNMX.FTZ R12, R141, R5, !PT ;  /* 0x000000058d0c7209 */ /* 0x002fe20007810000 */
[-CC-:B------:R-:W-:Y:S01]  /*21d10*/  FFMA.FTZ R141, R52, R132.reuse, -R2.reuse ;  /* 0x00000084348d7223 */ /* 0x180fe20000010802 */
[-CC-:B------:R-:W-:Y:S01]  /*21d20*/  FFMA.FTZ R5, R37, R132.reuse, -R2.reuse ;  /* 0x0000008425057223 */ /* 0x180fe20000010802 */
[--C-:B--2---:R-:W-:Y:S01]  /*21d30*/  FFMA.FTZ R3, R13, R132, -R2.reuse ;  /* 0x000000840d037223 */ /* 0x104fe20000010802 */
[----:B------:R-:W-:Y:S01]  /*21d40*/  FMNMX.FTZ R13, R4, R142, !PT ;  /* 0x0000008e040d7209 */ /* 0x000fe20007810000 */
[-CC-:B------:R-:W-:Y:S01]  /*21d50*/  FFMA.FTZ R4, R21, R132.reuse, -R2.reuse ;  /* 0x0000008415047223 */ /* 0x180fe20000010802 */
[-CC-:B------:R-:W-:Y:S03]  /*21d60*/  FFMA.FTZ R21, R28, R132.reuse, -R2.reuse ;  /* 0x000000841c157223 */ /* 0x180fe60000010802 */
[----:B------:R1:W-:Y:S01]  /*21d70*/  MUFU.EX2 R144, R3 ;  /* 0x0000000300907308 */ /* 0x0003e20000000800 */
[----:B------:R-:W-:Y:S01]  /*21d80*/  FSETP.NEU.FTZ.AND P1, PT, R13, -INF , PT ;  /* 0xff8000000d00780b */ /* 0x000fe20003f3d000 */
[-CC-:B------:R-:W-:Y:S01]  /*21d90*/  FFMA.FTZ R28, R45, R132.reuse, -R2.reuse ;  /* 0x000000842d1c7223 */ /* 0x180fe20000010802 */
[-CC-:B------:R-:W-:Y:S07]  /*21da0*/  FFMA.FTZ R142, R53, R132.reuse, -R2.reuse ;  /* 0x00000084358e7223 */ /* 0x180fee0000010802 */
[----:B------:R2:W-:Y:S10]  /*21db0*/  MUFU.EX2 R148, R4 ;  /* 0x0000000400947308 */ /* 0x0005f40000000800 */
[----:B------:R-:W-:Y:S01]  /*21dc0*/  MUFU.EX2 R156, R21 ;  /* 0x00000015009c7308 */ /* 0x000fe20000000800 */
[-CC-:B-1----:R-:W-:Y:S01]  /*21dd0*/  FFMA.FTZ R3, R20, R132.reuse, -R2.reuse ;  /* 0x0000008414037223 */ /* 0x182fe20000010802 */
[-CC-:B------:R-:W-:Y:S01]  /*21de0*/  FFMA.FTZ R20, R29, R132.reuse, -R2.reuse ;  /* 0x000000841d147223 */ /* 0x180fe20000010802 */
[-CC-:B------:R-:W-:Y:S07]  /*21df0*/  FFMA.FTZ R29, R44, R132.reuse, -R2.reuse ;  /* 0x000000842c1d7223 */ /* 0x180fee0000010802 */
[----:B------:R1:W-:Y:S01]  /*21e00*/  MUFU.EX2 R149, R3 ;  /* 0x0000000300957308 */ /* 0x0003e20000000800 */
[-C--:B--2---:R-:W-:Y:S09]  /*21e10*/  FFMA.FTZ R4, R36, R132.reuse, -R2 ;  /* 0x0000008424047223 */ /* 0x084ff20000010802 */
[----:B------:R2:W-:Y:S10]  /*21e20*/  MUFU.EX2 R44, R5 ;  /* 0x00000005002c7308 */ /* 0x0005f40000000800 */
[----:B------:R-:W-:Y:S01]  /*21e30*/  MUFU.EX2 R45, R29 ;  /* 0x0000001d002d7308 */ /* 0x000fe20000000800 */
[----:B-1----:R-:W-:Y:S05]  /*21e40*/  FMUL.FTZ R3, R132, R133 ;  /* 0x0000008584037220 */ /* 0x002fea0000410000 */
[----:B------:R-:W-:Y:S02]  /*21e50*/  FSEL R3, R3, RZ, P0 ;  /* 0x000000ff03037208 */ /* 0x000fe40000000000 */
[----:B------:R-:W-:Y:S01]  /*21e60*/  FSETP.NEU.FTZ.AND P0, PT, R12, -INF , PT ;  /* 0xff8000000c00780b */ /* 0x000fe20003f1d000 */
[----:B--2---:R-:W-:Y:S01]  /*21e70*/  FMUL.FTZ R5, R132, R13 ;  /* 0x0000000d84057220 */ /* 0x004fe20000410000 */
[----:B------:R-:W-:Y:S01]  /*21e80*/  MUFU.EX2 R153, R20 ;  /* 0x0000001400997308 */ /* 0x000fe20000000800 */
[-CC-:B------:R-:W-:Y:S01]  /*21e90*/  FFMA.FTZ R2, R6, R132.reuse, -R3.reuse ;  /* 0x0000008406027223 */ /* 0x180fe20000010803 */
[-CC-:B------:R-:W-:Y:S01]  /*21ea0*/  FFMA.FTZ R76, R30, R132.reuse, -R3.reuse ;  /* 0x000000841e4c7223 */ /* 0x180fe20000010803 */
[-CC-:B------:R-:W-:Y:S01]  /*21eb0*/  FFMA.FTZ R77, R31, R132.reuse, -R3.reuse ;  /* 0x000000841f4d7223 */ /* 0x180fe20000010803 */
[----:B------:R-:W-:Y:S01]  /*21ec0*/  FSEL R5, R5, RZ, P1 ;  /* 0x000000ff05057208 */ /* 0x000fe20000800000 */
        /* <DEDUP_REMOVED lines=29> */
[----:B------:R-:W-:Y:S01]  /*220a0*/  FMUL.FTZ R3, R135, R173 ;  /* 0x000000ad87037220 */ /* 0x000fe20000410000 */
[-CC-:B------:R-:W-:Y:S01]  /*220b0*/  FFMA.FTZ R116, R64, R132.reuse, -R5.reuse ;  /* 0x0000008440747223 */ /* 0x180fe20000010805 */
[----:B------:R1:W-:Y:S01]  /*220c0*/  MUFU.EX2 R52, R4 ;  /* 0x0000000400347308 */ /* 0x0003e20000000800 */
[-CC-:B------:R-:W-:Y:S01]  /*220d0*/  FFMA.FTZ R189, R104, R132.reuse, -R5.reuse ;  /* 0x0000008468bd7223 */ /* 0x180fe20000010805 */
[-CC-:B------:R-:W-:Y:S01]  /*220e0*/  FFMA.FTZ R199, R112, R132.reuse, -R5.reuse ;  /* 0x0000008470c77223 */ /* 0x180fe20000010805 */
[----:B------:R2:W-:Y:S01]  /*220f0*/  STL [R1+0x40], R3 ;  /* 0x0000400301007387 */ /* 0x0005e20000100800 */
[--C-:B------:R-:W-:Y:S01]  /*22100*/  FFMA.FTZ R31, R25, R132, -R5.reuse ;  /* 0x00000084191f7223 */ /* 0x100fe20000010805 */
[----:B---3--:R-:W-:Y:S01]  /*22110*/  F2FP.F16.F32.PACK_AB R25, R143, R0 ;  /* 0x000000008f19723e */ /* 0x008fe200000000ff */
[-CC-:B------:R-:W-:Y:S01]  /*22120*/  FFMA.FTZ R9, R9, R132.reuse, -R5.reuse ;  /* 0x0000008409097223 */ /* 0x180fe20000010805 */
[----:B------:R-:W3:Y:S03]  /*22130*/  LDL R21, [R1+0x288] ;  /* 0x0002880001157983 */ /* 0x000ee60000100800 */
[----:B------:R4:W-:Y:S01]  /*22140*/  MUFU.EX2 R103, R6 ;  /* 0x0000000600677308 */ /* 0x0009e20000000800 */
[-CC-:B------:R-:W-:Y:S01]  /*22150*/  FFMA.FTZ R16, R16, R132.reuse, -R5.reuse ;  /* 0x0000008410107223 */ /* 0x180fe20000010805 */
[-CC-:B------:R-:W-:Y:S01]  /*22160*/  FFMA.FTZ R165, R88, R132.reuse, -R5.reuse ;  /* 0x0000008458a57223 */ /* 0x180fe20000010805 */
[----:B------:R-:W3:Y:S01]  /*22170*/  LDL.LU R92, [R1+0x80] ;  /* 0x00008000015c7983 */ /* 0x000ee20000300800 */
[-CC-:B------:R-:W-:Y:S01]  /*22180*/  FFMA.FTZ R166, R89, R132.reuse, -R5.reuse ;  /* 0x0000008459a67223 */ /* 0x180fe20000010805 */
[-CC-:B------:R-:W-:Y:S01]  /*22190*/  FFMA.FTZ R17, R17, R132.reuse, -R5.reuse ;  /* 0x0000008411117223 */ /* 0x180fe20000010805 */
[-CC-:B------:R-:W-:Y:S01]  /*221a0*/  FFMA.FTZ R54, R33, R132.reuse, -R5.reuse ;  /* 0x0000008421367223 */ /* 0x180fe20000010805 */
[----:B------:R-:W3:Y:S03]  /*221b0*/  LDL.LU R93, [R1+0x84] ;  /* 0x00008400015d7983 */ /* 0x000ee60000300800 */
[----:B------:R2:W-:Y:S01]  /*221c0*/  MUFU.EX2 R23, R7 ;  /* 0x0000000700177308 */ /* 0x0005e20000000800 */
[----:B-1----:R-:W-:Y:S01]  /*221d0*/  FADD.FTZ R4, -R13, R190 ;  /* 0x000000be0d047221 */ /* 0x002fe20000010100 */
[-CC-:B------:R-:W-:Y:S01]  /*221e0*/  FFMA.FTZ R53, R32, R132.reuse, -R5.reuse ;  /* 0x0000008420357223 */ /* 0x180fe20000010805 */
[----:B------:R-:W3:Y:S01]  /*221f0*/  LDL.LU R95, [R1+0x70] ;  /* 0x00007000015f7983 */ /* 0x000ee20000300800 */
[--C-:B------:R-:W-:Y:S01]  /*22200*/  FFMA.FTZ R206, R120, R132, -R5.reuse ;  /* 0x0000008478ce7223 */ /* 0x100fe20000010805 */
[----:B------:R-:W-:Y:S01]  /*22210*/  FMUL.FTZ R4, R132, R4 ;  /* 0x0000000484047220 */ /* 0x000fe20000410000 */
[-CC-:B------:R-:W-:Y:S01]  /*22220*/  FFMA.FTZ R207, R121, R132.reuse, -R5.reuse ;  /* 0x0000008479cf7223 */ /* 0x180fe20000010805 */
[----:B------:R-:W3:Y:S03]  /*22230*/  LDL.LU R94, [R1+0x74] ;  /* 0x00007400015e7983 */ /* 0x000ee60000300800 */
[----:B------:R-:W-:Y:S01]  /*22240*/  MUFU.EX2 R102, R15 ;  /* 0x0000000f00667308 */ /* 0x000fe20000000800 */
[-CC-:B----4-:R-:W-:Y:S01]  /*22250*/  FFMA.FTZ R6, R8, R132.reuse, -R5.reuse ;  /* 0x0000008408067223 */ /* 0x190fe20000010805 */
[--C-:B------:R-:W-:Y:S01]  /*22260*/  FFMA.FTZ R55, R41, R132, -R5.reuse ;  /* 0x0000008429377223 */ /* 0x100fe20000010805 */
[----:B------:R-:W4:Y:S01]  /*22270*/  LDL.LU R84, [R1+0x60] ;  /* 0x0000600001547983 */ /* 0x000f220000300800 */
[----:B--2---:R-:W-:Y:S01]  /*22280*/  FMUL.FTZ R3, R132, R12 ;  /* 0x0000000c84037220 */ /* 0x004fe20000410000 */
[-CC-:B------:R-:W-:Y:S01]  /*22290*/  FFMA.FTZ R63, R49, R132.reuse, -R5.reuse ;  /* 0x00000084313f7223 */ /* 0x180fe20000010805 */
[-CC-:B------:R-:W-:Y:S01]  /*222a0*/  FFMA.FTZ R30, R24, R132.reuse, -R5.reuse ;  /* 0x00000084181e7223 */ /* 0x180fe20000010805 */
[----:B------:R-:W2:Y:S03]  /*222b0*/  LDL.LU R85, [R1+0x64] ;  /* 0x0000640001557983 */ /* 0x000ea60000300800 */
[----:B------:R1:W-:Y:S01]  /*222c0*/  MUFU.EX2 R14, R4 ;  /* 0x00000004000e7308 */ /* 0x0003e20000000800 */
[----:B------:R-:W-:Y:S01]  /*222d0*/  FFMA.FTZ R7, R135, R183, R0 ;  /* 0x000000b787077223 */ /* 0x000fe20000010000 */
[-CC-:B------:R-:W-:Y:S01]  /*222e0*/  FFMA.FTZ R173, R96, R132.reuse, -R5.reuse ;  /* 0x0000008460ad7223 */ /* 0x180fe20000010805 */
[----:B------:R-:W2:Y:S01]  /*222f0*/  LDL.LU R68, [R1+0x50] ;  /* 0x0000500001447983 */ /* 0x000ea20000300800 */
[-CC-:B------:R-:W-:Y:S01]  /*22300*/  FFMA.FTZ R161, R81, R132.reuse, -R5.reuse ;  /* 0x0000008451a17223 */ /* 0x180fe20000010805 */
[-CC-:B------:R-:W-:Y:S01]  /*22310*/  FFMA.FTZ R174, R97, R132.reuse, -R5.reuse ;  /* 0x0000008461ae7223 */ /* 0x180fe20000010805 */
[-CC-:B------:R-:W-:Y:S01]  /*22320*/  FFMA.FTZ R188, R105, R132.reuse, -R5.reuse ;  /* 0x0000008469bc7223 */ /* 0x180fe20000010805 */
[----:B------:R-:W2:Y:S03]  /*22330*/  LDL.LU R69, [R1+0x54] ;  /* 0x0000540001457983 */ /* 0x000ea60000300800 */
[----:B------:R-:W1:Y:S01]  /*22340*/  MUFU.EX2 R2, R2 ;  /* 0x0000000200027308 */ /* 0x000e620000000800 */
[-CC-:B------:R-:W-:Y:S01]  /*22350*/  FFMA.FTZ R160, R80, R132.reuse, -R5.reuse ;  /* 0x0000008450a07223 */ /* 0x180fe20000010805 */
[-CC-:B------:R-:W-:Y:S01]  /*22360*/  FFMA.FTZ R135, R72, R132.reuse, -R5.reuse ;  /* 0x0000008448877223 */ /* 0x180fe20000010805 */
[----:B------:R-:W2:Y:S01]  /*22370*/  LDL.LU R87, [R1+0x88] ;  /* 0x0000880001577983 */ /* 0x000ea20000300800 */
[-CC-:B------:R-:W-:Y:S01]  /*22380*/  FFMA.FTZ R152, R73, R132.reuse, -R5.reuse ;  /* 0x0000008449987223 */ /* 0x180fe20000010805 */
[-CC-:B------:R-:W-:Y:S01]  /*22390*/  FFMA.FTZ R62, R48, R132.reuse, -R5.reuse ;  /* 0x00000084303e7223 */ /* 0x180fe20000010805 */
[-C--:B------:R-:W-:Y:S01]  /*223a0*/  FFMA.FTZ R111, R56, R132.reuse, -R5 ;  /* 0x00000084386f7223 */ /* 0x080fe20000010805 */
[----:B------:R-:W2:Y:S03]  /*223b0*/  LDL.LU R86, [R1+0x8c] ;  /* 0x00008c0001567983 */ /* 0x000ea60000300800 */
[----:B------:R-:W-:Y:S01]  /*223c0*/  MUFU.EX2 R39, R28 ;  /* 0x0000001c00277308 */ /* 0x000fe20000000800 */
[----:B-1----:R-:W-:Y:S01]  /*223d0*/  FADD.FTZ R4, -R12, R191 ;  /* 0x000000bf0c047221 */ /* 0x002fe20000010100 */
[-CC-:B------:R-:W-:Y:S01]  /*223e0*/  FFMA.FTZ R117, R65, R132.reuse, -R5.reuse ;  /* 0x0000008441757223 */ /* 0x180fe20000010805 */
[----:B------:R-:W2:Y:S01]  /*223f0*/  LDL.LU R79, [R1+0x78] ;  /* 0x00007800014f7983 */ /* 0x000ea20000300800 */
[--C-:B------:R-:W-:Y:S01]  /*22400*/  FFMA.FTZ R110, R57, R132, -R5.reuse ;  /* 0x00000084396e7223 */ /* 0x100fe20000010805 */
[----:B------:R-:W-:Y:S01]  /*22410*/  FMUL.FTZ R8, R132, R4 ;  /* 0x0000000484087220 */ /* 0x000fe20000410000 */
[----:B------:R-:W-:Y:S01]  /*22420*/  FSEL R4, R3, RZ, P0 ;  /* 0x000000ff03047208 */ /* 0x000fe20000000000 */
[----:B------:R-:W2:Y:S03]  /*22430*/  LDL.LU R78, [R1+0x7c] ;  /* 0x00007c00014e7983 */ /* 0x000ea60000300800 */
[----:B------:R1:W-:Y:S01]  /*22440*/  MUFU.EX2 R3, R6 ;  /* 0x0000000600037308 */ /* 0x0003e20000000800 */
[-CC-:B------:R-:W-:Y:S01]  /*22450*/  FFMA.FTZ R40, R40, R132.reuse, -R5.reuse ;  /* 0x0000008428287223 */ /* 0x180fe20000010805 */
[-C--:B------:R-:W-:Y:S01]  /*22460*/  FFMA.FTZ R201, R113, R132.reuse, -R5 ;  /* 0x0000008471c97223 */ /* 0x080fe20000010805 */
[----:B------:R-:W2:Y:S01]  /*22470*/  LDL.LU R71, [R1+0x68] ;  /* 0x0000680001477983 */ /* 0x000ea20000300800 */
[-CC-:B------:R-:W-:Y:S01]  /*22480*/  FFMA.FTZ R104, R75, R132.reuse, -R4.reuse ;  /* 0x000000844b687223 */ /* 0x180fe20000010804 */
[-CC-:B------:R-:W-:Y:S01]  /*22490*/  FFMA.FTZ R208, R123, R132.reuse, -R4.reuse ;  /* 0x000000847bd07223 */ /* 0x180fe20000010804 */
[-CC-:B------:R-:W-:Y:S01]  /*224a0*/  FFMA.FTZ R112, R83, R132.reuse, -R4.reuse ;  /* 0x0000008453707223 */ /* 0x180fe20000010804 */
[----:B------:R-:W2:Y:S03]  /*224b0*/  LDL.LU R70, [R1+0x6c] ;  /* 0x00006c0001467983 */ /* 0x000ea60000300800 */
[----:B------:R-:W1:Y:S01]  /*224c0*/  MUFU.EX2 R22, R9 ;  /* 0x0000000900167308 */ /* 0x000e620000000800 */
[-CC-:B------:R-:W-:Y:S01]  /*224d0*/  FFMA.FTZ R15, R11, R132.reuse, -R4.reuse ;  /* 0x000000840b0f7223 */ /* 0x180fe20000010804 */
[----:B------:R-:W-:Y:S01]  /*224e0*/  FADD.FTZ R11, R143, R7 ;  /* 0x000000078f0b7221 */ /* 0x000fe20000010000 */
[----:B------:R-:W2:Y:S01]  /*224f0*/  LDL.LU R47, [R1+0x58] ;  /* 0x00005800012f7983 */ /* 0x000ea20000300800 */
[----:B------:R-:W-:Y:S01]  /*22500*/  FFMA.FTZ R179, R107, R132, -R4 ;  /* 0x000000846bb37223 */ /* 0x000fe20000010804 */
[----:B------:R-:W-:Y:S01]  /*22510*/  FFMA.FTZ R7, R140, R184, R2 ;  /* 0x000000b88c077223 */ /* 0x000fe20000010002 */
[-CC-:B------:R-:W-:Y:S01]  /*22520*/  FFMA.FTZ R183, R106, R132.reuse, -R4.reuse ;  /* 0x000000846ab77223 */ /* 0x180fe20000010804 */
[----:B------:R-:W2:Y:S03]  /*22530*/  LDL.LU R46, [R1+0x5c] ;  /* 0x00005c00012e7983 */ /* 0x000ea60000300800 */
[----:B------:R-:W-:Y:S01]  /*22540*/  MUFU.EX2 R8, R8 ;  /* 0x0000000800087308 */ /* 0x000fe20000000800 */
[-CC-:B-1----:R-:W-:Y:S01]  /*22550*/  FFMA.FTZ R6, R10, R132.reuse, -R4.reuse ;  /* 0x000000840a067223 */ /* 0x182fe20000010804 */
[-CC-:B------:R-:W-:Y:S01]  /*22560*/  FFMA.FTZ R28, R34, R132.reuse, -R4.reuse ;  /* 0x00000084221c7223 */ /* 0x180fe20000010804 */
[----:B------:R-:W2:Y:S01]  /*22570*/  LDL R118, [R1+0x2a8] ;  /* 0x0002a80001767983 */ /* 0x000ea20000100800 */
[----:B------:R-:W-:Y:S02]  /*22580*/  IMAD.SHL.U32 R34, R187, 0x4, RZ ;  /* 0x00000004bb227824 */ /* 0x000fe400078e00ff */
[----:B------:R-:W-:Y:S01]  /*22590*/  FADD.FTZ R10, R23, R7 ;  /* 0x00000007170a7221 */ /* 0x000fe20000010000 */
[--C-:B------:R-:W-:Y:S01]  /*225a0*/  FFMA.FTZ R105, R82, R132, -R4.reuse ;  /* 0x0000008452697223 */ /* 0x100fe20000010804 */
[----:B------:R-:W2:Y:S02]  /*225b0*/  LDL R29, [R1+0x2d0] ;  /* 0x0002d000011d7983 */ /* 0x000ea40000100800 */
[----:B------:R1:W1:Y:S01]  /*225c0*/  MUFU.EX2 R0, R6 ;  /* 0x0000000600007308 */ /* 0x0002620000000800 */
[----:B------:R-:W-:Y:S01]  /*225d0*/  LOP3.LUT R7, R229, R34, RZ, 0x3c, !PT ;  /* 0x00000022e5077212 */ /* 0x000fe200078e3cff */
[--C-:B------:R-:W-:Y:S01]  /*225e0*/  FFMA.FTZ R38, R35, R132, -R4.reuse ;  /* 0x0000008423267223 */ /* 0x100fe20000010804 */
[----:B------:R-:W-:Y:S01]  /*225f0*/  F2FP.F16.F32.PACK_AB R35, R23, R2 ;  /* 0x000000021723723e */ /* 0x000fe200000000ff */
[----:B------:R-:W2:Y:S01]  /*22600*/  LDL R64, [R1+0x2ac] ;  /* 0x0002ac0001407983 */ /* 0x000ea20000100800 */
[----:B------:R-:W-:Y:S01]  /*22610*/  F2FP.F16.F32.PACK_AB R41, R22, R3 ;  /* 0x000000031629723e */ /* 0x000fe200000000ff */
[-CC-:B------:R-:W-:Y:S01]  /*22620*/  FFMA.FTZ R120, R90, R132.reuse, -R4.reuse ;  /* 0x000000845a787223 */ /* 0x180fe20000010804 */
[-CC-:B------:R-:W-:Y:S01]  /*22630*/  FFMA.FTZ R121, R91, R132.reuse, -R4.reuse ;  /* 0x000000845b797223 */ /* 0x180fe20000010804 */
[----:B------:R2:W2:Y:S01]  /*22640*/  LDL.S16 R75, [R1+0xf4] ;  /* 0x0000f400014b7983 */ /* 0x0004a20000100600 */
[-CC-:B------:R-:W-:Y:S01]  /*22650*/  FFMA.FTZ R20, R18, R132.reuse, -R4.reuse ;  /* 0x0000008412147223 */ /* 0x180fe20000010804 */
[-CC-:B------:R-:W-:Y:S01]  /*22660*/  FFMA.FTZ R24, R19, R132.reuse, -R4.reuse ;  /* 0x0000008413187223 */ /* 0x180fe20000010804 */
[----:B------:R-:W-:Y:S01]  /*22670*/  F2FP.F16.F32.PACK_AB R19, R102, R103 ;  /* 0x000000676613723e */ /* 0x000fe200000000ff */
[----:B------:R2:W2:Y:S01]  /*22680*/  LDL.S16 R123, [R1+0xf0] ;  /* 0x0000f000017b7983 */ /* 0x0004a20000100600 */
[-CC-:B------:R-:W-:Y:S01]  /*22690*/  FFMA.FTZ R96, R66, R132.reuse, -R4.reuse ;  /* 0x0000008442607223 */ /* 0x180fe20000010804 */
[----:B------:R-:W-:Y:S01]  /*226a0*/  FFMA.FTZ R81, R58, R132, -R4 ;  /* 0x000000843a517223 */ /* 0x000fe20000010804 */
[----:B------:R-:W-:Y:S01]  /*226b0*/  MUFU.EX2 R20, R20 ;  /* 0x0000001400147308 */ /* 0x000fe20000000800 */
[----:B------:R2:W2:Y:S01]  /*226c0*/  LDL.S16 R119, [R1+0xec] ;  /* 0x0000ec0001777983 */ /* 0x0004a20000100600 */
[----:B-1----:R-:W-:Y:S01]  /*226d0*/  FFMA.FTZ R6, R14, R185, R3 ;  /* 0x000000b90e067223 */ /* 0x002fe20000010003 */
[----:B------:R-:W-:Y:S01]  /*226e0*/  FFMA.FTZ R2, R8, R186, R0 ;  /* 0x000000ba08027223 */ /* 0x000fe20000010000 */
[-CC-:B------:R-:W-:Y:S01]  /*226f0*/  FFMA.FTZ R26, R26, R132.reuse, -R4.reuse ;  /* 0x000000841a1a7223 */ /* 0x180fe20000010804 */
[----:B------:R1:W2:Y:S01]  /*22700*/  LDL.S16 R83, [R1+0xe8] ;  /* 0x0000e80001537983 */ /* 0x0002a20000100600 */
        /* <DEDUP_REMOVED lines=8> */
[--C-:B------:R-:W-:Y:S01]  /*22790*/  FFMA.FTZ R80, R59, R132, -R4.reuse ;  /* 0x000000843b507223 */ /* 0x100fe20000010804 */
[----:B------:R-:W-:Y:S01]  /*227a0*/  F2FP.F16.F32.PACK_AB R59, R153, R156 ;  /* 0x0000009c993b723e */ /* 0x000fe200000000ff */
[-CC-:B------:R-:W-:Y:S01]  /*227b0*/  FFMA.FTZ R67, R67, R132.reuse, -R4.reuse ;  /* 0x0000008443437223 */ /* 0x180fe20000010804 */
[-CC-:B------:R-:W-:Y:S01]  /*227c0*/  FFMA.FTZ R97, R74, R132.reuse, -R4.reuse ;  /* 0x000000844a617223 */ /* 0x180fe20000010804 */
[-CC-:B------:R-:W-:Y:S01]  /*227d0*/  FFMA.FTZ R171, R99, R132.reuse, -R4.reuse ;  /* 0x0000008463ab7223 */ /* 0x180fe20000010804 */
[-CC-:B------:R-:W-:Y:S01]  /*227e0*/  FFMA.FTZ R191, R115, R132.reuse, -R4.reuse ;  /* 0x0000008473bf7223 */ /* 0x180fe20000010804 */
[-CC-:B------:R-:W-:Y:S01]  /*227f0*/  FFMA.FTZ R214, R130, R132.reuse, -R4.reuse ;  /* 0x0000008482d67223 */ /* 0x180fe20000010804 */
[-C--:B------:R-:W-:Y:S01]  /*22800*/  FFMA.FTZ R4, R131, R132.reuse, -R4 ;  /* 0x0000008483047223 */ /* 0x080fe20000010804 */
[----:B------:R-:W2:Y:S01]  /*22810*/  LDL R82, [R1+0x2a0] ;  /* 0x0002a00001527983 */ /* 0x000ea20000100800 */
[----:B------:R-:W-:Y:S01]  /*22820*/  MUFU.EX2 R28, R28 ;  /* 0x0000001c001c7308 */ /* 0x000fe20000000800 */
[-CC-:B------:R-:W-:Y:S01]  /*22830*/  FFMA.FTZ R215, R128, R132.reuse, -R5.reuse ;  /* 0x0000008480d77223 */ /* 0x180fe20000010805 */
[----:B------:R-:W-:Y:S01]  /*22840*/  FFMA.FTZ R5, R129, R132, -R5 ;  /* 0x0000008481057223 */ /* 0x000fe20000010805 */
[----:B------:R-:W-:Y:S07]  /*22850*/  VIADD R132, R229, 0x646e171e ;  /* 0x646e171ee5847836 */ /* 0x000fee0000000000 */
[----:B------:R-:W-:Y:S01]  /*22860*/  MUFU.EX2 R5, R5 ;  /* 0x0000000500057308 */ /* 0x000fe20000000800 */
[----:B---3--:R-:W-:Y:S09]  /*22870*/  IMAD.WIDE.U32 R106, R21, -0x326172a9, RZ ;  /* 0xcd9e8d57156a7825 */ /* 0x008ff200078e00ff */
[----:B------:R-:W-:Y:S01]  /*22880*/  MUFU.EX2 R21, R16 ;  /* 0x0000001000157308 */ /* 0x000fe20000000800 */
[C---:B------:R-:W-:Y:S01]  /*22890*/  FMUL.FTZ R92, R14.reuse, R92 ;  /* 0x0000005c0e5c7220 */ /* 0x040fe20000410000 */
[C---:B------:R-:W-:Y:S08]  /*228a0*/  FMUL.FTZ R93, R14.reuse, R93 ;  /* 0x0000005d0e5d7220 */ /* 0x040ff00000410000 */
[----:B------:R-:W3:Y:S01]  /*228b0*/  MUFU.EX2 R16, R17 ;  /* 0x0000001100107308 */ /* 0x000ee20000000800 */
[C---:B------:R-:W-:Y:S01]  /*228c0*/  FMUL.FTZ R88, R14.reuse, R95 ;  /* 0x0000005f0e587220 */ /* 0x040fe20000410000 */
[C---:B------:R-:W-:Y:S01]  /*228d0*/  FMUL.FTZ R89, R14.reuse, R94 ;  /* 0x0000005e0e597220 */ /* 0x040fe20000410000 */
[C---:B----4-:R-:W-:Y:S01]  /*228e0*/  FMUL.FTZ R84, R14.reuse, R84 ;  /* 0x000000540e547220 */ /* 0x050fe20000410000 */
[----:B--2---:R-:W-:Y:S01]  /*228f0*/  FMUL.FTZ R85, R14, R85 ;  /* 0x000000550e557220 */ /* 0x004fe20000410000 */
[----:B---3--:R-:W-:Y:S01]  /*22900*/  F2FP.F16.F32.PACK_AB R66, R16, R21 ;  /* 0x000000151042723e */ /* 0x008fe200000000ff */
[----:B------:R-:W-:Y:S01]  /*22910*/  FMUL.FTZ R68, R14, R68 ;  /* 0x000000440e447220 */ /* 0x000fe20000410000 */
[----:B------:R-:W-:Y:S01]  /*22920*/  F2FP.F16.F32.PACK_AB R17, R144, R145 ;  /* 0x000000919011723e */ /* 0x000fe200000000ff */
[----:B------:R-:W-:Y:S02]  /*22930*/  FMUL.FTZ R69, R14, R69 ;  /* 0x000000450e457220 */ /* 0x000fe40000410000 */
[----:B------:R-:W2:Y:S01]  /*22940*/  MUFU.EX2 R14, R15 ;  /* 0x0000000f000e7308 */ /* 0x000ea20000000800 */
[C---:B------:R-:W-:Y:S01]  /*22950*/  FMUL.FTZ R94, R8.reuse, R87 ;  /* 0x00000057085e7220 */ /* 0x040fe20000410000 */
[C---:B------:R-:W-:Y:S01]  /*22960*/  FMUL.FTZ R95, R8.reuse, R86 ;  /* 0x00000056085f7220 */ /* 0x040fe20000410000 */
[C---:B------:R-:W-:Y:S01]  /*22970*/  FMUL.FTZ R90, R8.reuse, R79 ;  /* 0x0000004f085a7220 */ /* 0x040fe20000410000 */
[----:B------:R-:W-:Y:S01]  /*22980*/  FMUL.FTZ R91, R8, R78 ;  /* 0x0000004e085b7220 */ /* 0x000fe20000410000 */
[----:B--2---:R-:W-:Y:S01]  /*22990*/  F2FP.F16.F32.PACK_AB R49, R14, R0 ;  /* 0x000000000e31723e */ /* 0x004fe200000000ff */
[----:B------:R-:W-:Y:S01]  /*229a0*/  FADD.FTZ R0, R103, R10 ;  /* 0x0000000a67007221 */ /* 0x000fe20000010000 */
[----:B------:R-:W-:Y:S01]  /*229b0*/  FMUL.FTZ R86, R8, R71 ;  /* 0x0000004708567220 */ /* 0x000fe20000410000 */
[----:B------:R-:W-:Y:S01]  /*229c0*/  FADD.FTZ R18, R14, R2 ;  /* 0x000000020e127221 */ /* 0x000fe20000010000 */
[----:B------:R-:W-:Y:S01]  /*229d0*/  FMUL.FTZ R87, R8, R70 ;  /* 0x0000004608577220 */ /* 0x000fe20000410000 */
[----:B------:R-:W-:Y:S01]  /*229e0*/  FADD.FTZ R15, R102, R0 ;  /* 0x00000000660f7221 */ /* 0x000fe20000010000 */
[C---:B------:R-:W-:Y:S01]  /*229f0*/  FMUL.FTZ R70, R8.reuse, R47 ;  /* 0x0000002f08467220 */ /* 0x040fe20000410000 */
[----:B------:R-:W-:Y:S01]  /*22a00*/  FMUL.FTZ R71, R8, R46 ;  /* 0x0000002e08477220 */ /* 0x000fe20000410000 */
[----:B------:R-:W-:Y:S01]  /*22a10*/  FADD.FTZ R8, R22, R6 ;  /* 0x0000000616087221 */ /* 0x000fe20000010000 */
[----:B------:R-:W-:Y:S01]  /*22a20*/  LOP3.LUT R9, R118, R107, RZ, 0x3c, !PT ;  /* 0x0000006b76097212 */ /* 0x000fe200078e3cff */
[----:B------:R-:W-:Y:S02]  /*22a30*/  IMAD.WIDE.U32 R32, R29, -0x2daee0ad, RZ ;  /* 0xd2511f531d207825 */ /* 0x000fe400078e00ff */
[----:B------:R2:W-:Y:S02]  /*22a40*/  MUFU.EX2 R29, R141 ;  /* 0x0000008d001d7308 */ /* 0x0005e40000000800 */
[----:B------:R-:W-:Y:S01]  /*22a50*/  IMAD.WIDE.U32 R78, R9, -0x2daee0ad, RZ ;  /* 0xd2511f53094e7825 */ /* 0x000fe200078e00ff */
[----:B------:R-:W-:Y:S03]  /*22a60*/  LOP3.LUT R6, R7, R33, RZ, 0x3c, !PT ;  /* 0x0000002107067212 */ /* 0x000fe600078e3cff */
[----:B------:R-:W-:Y:S01]  /*22a70*/  FADD.FTZ R7, R145, R11 ;  /* 0x0000000b91077221 */ /* 0x000fe20000010000 */
[----:B------:R-:W-:Y:S01]  /*22a80*/  LOP3.LUT R3, R79, R64, R32, 0x96, !PT ;  /* 0x000000404f037212 */ /* 0x000fe200078e9620 */
[----:B------:R-:W-:Y:S01]  /*22a90*/  IMAD.WIDE.U32 R22, R6, -0x326172a9, RZ ;  /* 0xcd9e8d5706167825 */ /* 0x000fe200078e00ff */
[----:B------:R-:W-:Y:S03]  /*22aa0*/  F2FP.F16.F32.PACK_AB R79, R39, R45 ;  /* 0x0000002d274f723e */ /* 0x000fe600000000ff */
[----:B------:R-:W-:Y:S01]  /*22ab0*/  FADD.FTZ R6, R21, R8 ;  /* 0x0000000815067221 */ /* 0x000fe20000010000 */
[----:B------:R-:W-:Y:S01]  /*22ac0*/  IMAD.WIDE.U32 R46, R3, -0x326172a9, RZ ;  /* 0xcd9e8d57032e7825 */ /* 0x000fe200078e00ff */
[----:B------:R-:W-:Y:S03]  /*22ad0*/  LOP3.LUT R2, R23, R225, R106, 0x96, !PT ;  /* 0x000000e117027212 */ /* 0x000fe600078e966a */
[----:B------:R-:W-:Y:S01]  /*22ae0*/  FADD.FTZ R14, R16, R6 ;  /* 0x00000006100e7221 */ /* 0x000fe20000010000 */
[----:B------:R-:W-:Y:S01]  /*22af0*/  F2FP.F16.F32.PACK_AB R16, R148, R149 ;  /* 0x000000959410723e */ /* 0x000fe200000000ff */
[----:B--2---:R-:W-:Y:S01]  /*22b00*/  VIADD R141, R228, 0xb54cda56 ;  /* 0xb54cda56e48d7836 */ /* 0x004fe20000000000 */
[----:B------:R-:W-:Y:S01]  /*22b10*/  LOP3.LUT R0, R47, R224, R22, 0x96, !PT ;  /* 0x000000e02f007212 */ /* 0x000fe200078e9616 */
[----:B------:R-:W2:Y:S01]  /*22b20*/  MUFU.EX2 R6, R24 ;  /* 0x0000001800067308 */ /* 0x000ea20000000800 */
[----:B------:R-:W-:Y:S04]  /*22b30*/  IMAD.WIDE.U32 R2, R2, -0x2daee0ad, RZ ;  /* 0xd2511f5302027825 */ /* 0x000fe800078e00ff */
[----:B------:R-:W-:Y:S01]  /*22b40*/  FADD.FTZ R7, R144, R7 ;  /* 0x0000000790077221 */ /* 0x000fe20000010000 */
[----:B------:R-:W-:Y:S01]  /*22b50*/  IMAD.WIDE.U32 R10, R0, -0x2daee0ad, RZ ;  /* 0xd2511f53000a7825 */ /* 0x000fe200078e00ff */
[----:B------:R-:W-:Y:S03]  /*22b60*/  LOP3.LUT R0, R3, R232, R78, 0x96, !PT ;  /* 0x000000e803007212 */ /* 0x000fe600078e964e */
[----:B------:R-:W3:Y:S01]  /*22b70*/  MUFU.EX2 R24, R36 ;  /* 0x0000002400187308 */ /* 0x000ee20000000800 */
[----:B------:R-:W-:Y:S01]  /*22b80*/  LOP3.LUT R3, R11, R241, R2, 0x96, !PT ;  /* 0x000000f10b037212 */ /* 0x000fe200078e9602 */
[----:B------:R-:W-:Y:S04]  /*22b90*/  IMAD.WIDE.U32 R8, R0, -0x326172a9, RZ ;  /* 0xcd9e8d5700087825 */ /* 0x000fe800078e00ff */
[----:B------:R-:W-:Y:S01]  /*22ba0*/  FADD.FTZ R0, R149, R7 ;  /* 0x0000000795007221 */ /* 0x000fe20000010000 */
[----:B------:R-:W-:Y:S03]  /*22bb0*/  FADD.FTZ R2, R20, R18 ;  /* 0x0000001214027221 */ /* 0x000fe60000010000 */
[----:B------:R-:W-:Y:S01]  /*22bc0*/  FADD.FTZ R11, R148, R0 ;  /* 0x00000000940b7221 */ /* 0x000fe20000010000 */
[----:B------:R-:W-:Y:S01]  /*22bd0*/  LOP3.LUT R0, R9, R219, R46, 0x96, !PT ;  /* 0x000000db09007212 */ /* 0x000fe200078e962e */
[C---:B--2---:R-:W-:Y:S01]  /*22be0*/  FADD.FTZ R21, R6.reuse, R2 ;  /* 0x0000000206157221 */ /* 0x044fe20000010000 */
[----:B------:R-:W-:Y:S01]  /*22bf0*/  F2FP.F16.F32.PACK_AB R58, R6, R20 ;  /* 0x00000014063a723e */ /* 0x000fe200000000ff */
[----:B------:R-:W-:Y:S01]  /*22c00*/  IMAD.WIDE.U32 R2, R3, -0x326172a9, RZ ;  /* 0xcd9e8d5703027825 */ /* 0x000fe200078e00ff */
[----:B------:R-:W2:Y:S03]  /*22c10*/  MUFU.EX2 R18, R37 ;  /* 0x0000002500127308 */ /* 0x000ea60000000800 */
[----:B------:R-:W-:Y:S01]  /*22c20*/  IMAD.WIDE.U32 R6, R0, -0x2daee0ad, RZ ;  /* 0xd2511f5300067825 */ /* 0x000fe200078e00ff */
[----:B------:R-:W-:Y:S04]  /*22c30*/  LOP3.LUT R0, R3, R237, R8, 0x96, !PT ;  /* 0x000000ed03007212 */ /* 0x000fe800078e9608 */
[----:B------:R-:W-:Y:S02]  /*22c40*/  LOP3.LUT R7, R7, R239, R10, 0x96, !PT ;  /* 0x000000ef07077212 */ /* 0x000fe400078e960a */
[----:B------:R-:W4:Y:S01]  /*22c50*/  MUFU.EX2 R9, R30 ;  /* 0x0000001e00097308 */ /* 0x000f220000000800 */
[----:B------:R-:W-:Y:S04]  /*22c60*/  IMAD.WIDE.U32 R130, R0, -0x2daee0ad, RZ ;  /* 0xd2511f5300827825 */ /* 0x000fe800078e00ff */
[----:B---3--:R-:W-:Y:S01]  /*22c70*/  FADD.FTZ R0, R24, R15 ;  /* 0x0000000f18007221 */ /* 0x008fe20000010000 */
[----:B------:R-:W-:Y:S01]  /*22c80*/  IMAD.WIDE.U32 R126, R7, -0x326172a9, RZ ;  /* 0xcd9e8d57077e7825 */ /* 0x000fe200078e00ff */
[----:B------:R-:W-:Y:S02]  /*22c90*/  LOP3.LUT R3, R131, R233, R6, 0x96, !PT ;  /* 0x000000e983037212 */ /* 0x000fe400078e9606 */
[C---:B--2---:R-:W-:Y:S01]  /*22ca0*/  F2FP.F16.F32.PACK_AB R56, R18.reuse, R24 ;  /* 0x000000181238723e */ /* 0x044fe200000000ff */
[----:B------:R-:W2:Y:S01]  /*22cb0*/  MUFU.EX2 R8, R31 ;  /* 0x0000001f00087308 */ /* 0x000ea20000000800 */
[----:B------:R-:W-:Y:S01]  /*22cc0*/  LOP3.LUT R48, R127, R235, R2, 0x96, !PT ;  /* 0x000000eb7f307212 */ /* 0x000fe200078e9602 */
[----:B------:R-:W-:Y:S01]  /*22cd0*/  FADD.FTZ R10, R18, R0 ;  /* 0x00000000120a7221 */ /* 0x000fe20000010000 */
[----:B------:R-:W-:Y:S01]  /*22ce0*/  IMAD.WIDE.U32 R72, R3, -0x326172a9, RZ ;  /* 0xcd9e8d5703487825 */ /* 0x000fe200078e00ff */
[----:B------:R-:W-:Y:S03]  /*22cf0*/  PRMT R3, R25, 0x7632, R3 ;  /* 0x0000763219037816 */ /* 0x000fe60000000003 */
[----:B------:R-:W-:Y:S01]  /*22d00*/  FADD.FTZ R2, R156, R11 ;  /* 0x0000000b9c027221 */ /* 0x000fe20000010000 */
[----:B----4-:R-:W-:Y:S01]  /*22d10*/  FADD.FTZ R0, R9, R14 ;  /* 0x0000000e09007221 */ /* 0x010fe20000010000 */
[----:B------:R-:W-:Y:S01]  /*22d20*/  IMAD.MOV.U32 R30, RZ, RZ, R217 ;  /* 0x000000ffff1e7224 */ /* 0x000fe200078e00d9 */
[----:B------:R-:W-:Y:S01]  /*22d30*/  MUFU.EX2 R37, R76 ;  /* 0x0000004c00257308 */ /* 0x000fe20000000800 */
[C---:B--2---:R-:W-:Y:S01]  /*22d40*/  F2FP.F16.F32.PACK_AB R15, R8.reuse, R9 ;  /* 0x00000009080f723e */ /* 0x044fe200000000ff */
[----:B------:R-:W-:Y:S01]  /*22d50*/  FADD.FTZ R8, R8, R0 ;  /* 0x0000000008087221 */ /* 0x000fe20000010000 */
[----:B------:R-:W-:Y:S01]  /*22d60*/  LOP3.LUT R0, R73, R141, R126, 0x96, !PT ;  /* 0x0000008d49007212 */ /* 0x000fe200078e967e */
[----:B------:R-:W-:Y:S01]  /*22d70*/  FADD.FTZ R9, R153, R2 ;  /* 0x0000000299097221 */ /* 0x000fe20000010000 */
[----:B------:R-:W-:Y:S05]  /*22d80*/  IMAD.MOV.U32 R31, RZ, RZ, R216 ;  /* 0x000000ffff1f7224 */ /* 0x000fea00078e00d8 */
[----:B------:R-:W-:Y:S01]  /*22d90*/  MUFU.EX2 R36, R77 ;  /* 0x0000004d00247308 */ /* 0x000fe20000000800 */
[----:B------:R-:W-:Y:S01]  /*22da0*/  LOP3.LUT R2, R0, 0xff, RZ, 0xc0, !PT ;  /* 0x000000ff00027812 */ /* 0x000fe200078ec0ff */
[----:B------:R-:W-:Y:S01]  /*22db0*/  FADD.FTZ R9, R52, R9 ;  /* 0x0000000934097221 */ /* 0x000fe20000010000 */
[C---:B------:R-:W-:Y:S02]  /*22dc0*/  F2FP.F16.F32.PACK_AB R52, R44.reuse, R52 ;  /* 0x000000342c34723e */ /* 0x040fe400000000ff */
[----:B------:R-:W-:Y:S01]  /*22dd0*/  ISETP.GE.U32.AND P0, PT, R193, R2, PT ;  /* 0x00000002c100720c */ /* 0x000fe20003f06070 */
[----:B------:R-:W-:Y:S01]  /*22de0*/  FADD.FTZ R9, R44, R9 ;  /* 0x000000092c097221 */ /* 0x000fe20000010000 */
[----:B------:R-:W-:Y:S03]  /*22df0*/  PRMT R2, R25, 0x7610, R2 ;  /* 0x0000761019027816 */ /* 0x000fe60000000002 */
[----:B------:R-:W2:Y:S01]  /*22e00*/  MUFU.EX2 R14, R26 ;  /* 0x0000001a000e7308 */ /* 0x000ea20000000800 */
[----:B------:R-:W-:Y:S09]  /*22e10*/  PRMT R252, R2, 0x5410, R3 ;  /* 0x0000541002fc7816 */ /* 0x000ff20000000003 */
[----:B------:R-:W3:Y:S01]  /*22e20*/  MUFU.EX2 R7, R27 ;  /* 0x0000001b00077308 */ /* 0x000ee20000000800 */
[----:B------:R-:W-:Y:S05]  /*22e30*/  @!P0 HADD2 R75, -R2.H0_H0, -RZ.H0_H0 ;  /* 0xa00000ff024b8230 */ /* 0x000fea0000000900 */
[----:B------:R-:W-:Y:S01]  /*22e40*/  PRMT R11, R75, 0x7610, R11 ;  /* 0x000076104b0b7816 */ /* 0x000fe2000000000b */
[----:B------:R4:W-:Y:S03]  /*22e50*/  @!P0 STL.S16 [R1+0xf4], R75 ;  /* 0x0000f44b01008387 */ /* 0x0009e60000100600 */
[----:B------:R-:W-:Y:S01]  /*22e60*/  MUFU.EX2 R27, R108 ;  /* 0x0000006c001b7308 */ /* 0x000fe20000000800 */
[----:B--2---:R-:W-:Y:S01]  /*22e70*/  FADD.FTZ R6, R14, R21 ;  /* 0x000000150e067221 */ /* 0x004fe20000010000 */
[----:B------:R-:W-:Y:S05]  /*22e80*/  @!P0 PRMT R2, R11, 0x5410, RZ ;  /* 0x000054100b028816 */ /* 0x000fea00000000ff */
[----:B------:R2:W-:Y:S01]  /*22e90*/  ST.E.U16 desc[UR4][R30.64], R2 ;  /* 0x000000021e007985 */ /* 0x0005e2000c101504 */
[C---:B---3--:R-:W-:Y:S02]  /*22ea0*/  F2FP.F16.F32.PACK_AB R57, R7.reuse, R14 ;  /* 0x0000000e0739723e */ /* 0x048fe400000000ff */
[----:B------:R-:W-:Y:S01]  /*22eb0*/  MUFU.EX2 R26, R109 ;  /* 0x0000006d001a7308 */ /* 0x000fe20000000800 */
[--C-:B------:R-:W-:Y:S01]  /*22ec0*/  FADD.FTZ R24, R7, R6.reuse ;  /* 0x0000000607187221 */ /* 0x100fe20000010000 */
[----:B------:R-:W-:Y:S01]  /*22ed0*/  PRMT R6, R35, 0x7610, R6 ;  /* 0x0000761023067816 */ /* 0x000fe20000000006 */
[----:B------:R-:W-:Y:S01]  /*22ee0*/  FADD.FTZ R7, R37, R10 ;  /* 0x0000000a25077221 */ /* 0x000fe20000010000 */
[C---:B------:R-:W-:Y:S03]  /*22ef0*/  F2FP.F16.F32.PACK_AB R37, R36.reuse, R37 ;  /* 0x000000252425723e */ /* 0x040fe600000000ff */
[----:B------:R-:W-:Y:S03]  /*22f00*/  FADD.FTZ R10, R36, R7 ;  /* 0x00000007240a7221 */ /* 0x000fe60000010000 */
[----:B------:R-:W-:Y:S01]  /*22f10*/  MUFU.EX2 R21, R54 ;  /* 0x0000003600157308 */ /* 0x000fe20000000800 */
[----:B----4-:R-:W3:Y:S09]  /*22f20*/  LDL R75, [R1+0x29c] ;  /* 0x00029c00014b7983 */ /* 0x010ef20000100800 */
[----:B------:R-:W-:Y:S10]  /*22f30*/  MUFU.EX2 R20, R100 ;  /* 0x0000006400147308 */ /* 0x000ff40000000800 */
[----:B------:R-:W-:Y:S01]  /*22f40*/  MUFU.EX2 R18, R101 ;  /* 0x0000006500127308 */ /* 0x000fe20000000800 */
[----:B--2---:R-:W-:Y:S04]  /*22f50*/  LOP3.LUT R2, R0, 0xffff, RZ, 0xc0, !PT ;  /* 0x0000ffff00027812 */ /* 0x004fe800078ec0ff */
[----:B------:R-:W-:Y:S05]  /*22f60*/  SHF.R.U32.HI R2, RZ, 0x8, R2 ;  /* 0x00000008ff027819 */ /* 0x000fea0000011602 */
[----:B------:R-:W2:Y:S01]  /*22f70*/  MUFU.EX2 R14, R53 ;  /* 0x00000035000e7308 */ /* 0x000ea20000000800 */
[----:B------:R-:W-:Y:S04]  /*22f80*/  LOP3.LUT R2, R2, 0xffff, RZ, 0xc0, !PT ;  /* 0x0000ffff02027812 */ /* 0x000fe800078ec0ff */
[C---:B------:R-:W-:Y:S02]  /*22f90*/  ISETP.GE.U32.AND P4, PT, R193.reuse, R2, PT ;  /* 0x00000002c100720c */ /* 0x040fe40003f86070 */
[--C-:B------:R-:W-:Y:S03]  /*22fa0*/  SHF.R.U32.HI R2, RZ, 0x10, R0.reuse ;  /* 0x00000010ff027819 */ /* 0x100fe60000011600 */
[----:B------:R-:W4:Y:S01]  /*22fb0*/  MUFU.EX2 R11, R40 ;  /* 0x00000028000b7308 */ /* 0x000f220000000800 */
[----:B------:R-:W-:Y:S02]  /*22fc0*/  SHF.R.U32.HI R0, RZ, 0x18, R0 ;  /* 0x00000018ff007819 */ /* 0x000fe40000011600 */
[----:B------:R-:W-:Y:S02]  /*22fd0*/  LOP3.LUT R2, R2, 0xff, RZ, 0xc0, !PT ;  /* 0x000000ff02027812 */ /* 0x000fe400078ec0ff */
[C---:B------:R-:W-:Y:S02]  /*22fe0*/  ISETP.GE.U32.AND P1, PT, R193.reuse, R0, PT ;  /* 0x00000000c100720c */ /* 0x040fe40003f26070 */
[----:B------:R-:W-:Y:S03]  /*22ff0*/  ISETP.GE.U32.AND P3, PT, R193, R2, PT ;  /* 0x00000002c100720c */ /* 0x000fe60003f66070 */
[----:B------:R-:W1:Y:S01]  /*23000*/  MUFU.EX2 R7, R55 ;  /* 0x0000003700077308 */ /* 0x000e620000000800 */
[----:B------:R-:W-:Y:S01]  /*23010*/  PRMT R0, R35, 0x7632, R0 ;  /* 0x0000763223007816 */ /* 0x000fe20000000000 */
[----:B------:R-:W-:Y:S01]  /*23020*/  @!P4 HADD2 R123, -R3.H0_H0, -RZ.H0_H0 ;  /* 0xa00000ff037bc230 */ /* 0x000fe20000000900 */
[----:B------:R-:W-:Y:S01]  /*23030*/  IADD3 R2, P0, R30, R82, RZ ;  /* 0x000000521e027210 */ /* 0x000fe20007f1e0ff */
[----:B--2---:R-:W-:Y:S01]  /*23040*/  FADD.FTZ R8, R14, R8 ;  /* 0x000000080e087221 */ /* 0x004fe20000010000 */
[----:B------:R-:W-:Y:S02]  /*23050*/  PRMT R249, R6, 0x5410, R0 ;  /* 0x0000541006f97816 */ /* 0x000fe40000000000 */
[----:B------:R-:W-:Y:S01]  /*23060*/  PRMT R35, R123, 0x7610, R35 ;  /* 0x000076107b237816 */ /* 0x000fe20000000023 */
[----:B------:R-:W-:Y:S01]  /*23070*/  @!P4 STL.S16 [R1+0xf0], R123 ;  /* 0x0000f07b0100c387 */ /* 0x000fe20000100600 */
[----:B------:R-:W-:Y:S01]  /*23080*/  F2FP.F16.F32.PACK_AB R53, R18, R20 ;  /* 0x000000141235723e */ /* 0x000fe200000000ff */
[----:B------:R-:W-:Y:S01]  /*23090*/  @!P1 HADD2 R83, -R0.H0_H0, -RZ.H0_H0 ;  /* 0xa00000ff00539230 */ /* 0x000fe20000000900 */
[----:B------:R-:W-:Y:S01]  /*230a0*/  @!P4 PRMT R3, R35, 0x5410, RZ ;  /* 0x000054102303c816 */ /* 0x000fe200000000ff */
[----:B------:R-:W-:Y:S01]  /*230b0*/  @!P3 HADD2 R119, -R6.H0_H0, -RZ.H0_H0 ;  /* 0xa00000ff0677b230 */ /* 0x000fe20000000900 */
[C---:B------:R-:W-:Y:S01]  /*230c0*/  F2FP.F16.F32.PACK_AB R14, R21.reuse, R14 ;  /* 0x0000000e150e723e */ /* 0x040fe200000000ff */
[----:B------:R-:W-:Y:S01]  /*230d0*/  FADD.FTZ R8, R21, R8 ;  /* 0x0000000815087221 */ /* 0x000fe20000010000 */
[----:B------:R-:W-:Y:S01]  /*230e0*/  PRMT R65, R83, 0x7610, R65 ;  /* 0x0000761053417816 */ /* 0x000fe20000000041 */
[----:B------:R3:W-:Y:S01]  /*230f0*/  ST.E.U16 desc[UR4][R30.64+0x2], R3 ;  /* 0x000002031e007985 */ /* 0x0007e2000c101504 */
[----:B------:R-:W-:Y:S01]  /*23100*/  PRMT R74, R119, 0x7610, R74 ;  /* 0x00007610774a7816 */ /* 0x000fe2000000004a */
[----:B------:R2:W-:Y:S01]  /*23110*/  MUFU.EX2 R21, R62 ;  /* 0x0000003e00157308 */ /* 0x0005e20000000800 */
[----:B------:R-:W-:Y:S01]  /*23120*/  @!P1 PRMT R0, R65, 0x5410, RZ ;  /* 0x0000541041009816 */ /* 0x000fe200000000ff */
[----:B------:R-:W-:Y:S01]  /*23130*/  @!P3 STL.S16 [R1+0xec], R119 ;  /* 0x0000ec770100b387 */ /* 0x000fe20000100600 */
[----:B------:R-:W-:Y:S01]  /*23140*/  @!P3 PRMT R6, R74, 0x5410, RZ ;  /* 0x000054104a06b816 */ /* 0x000fe200000000ff */
[----:B----4-:R-:W-:Y:S01]  /*23150*/  FADD.FTZ R8, R11, R8 ;  /* 0x000000080b087221 */ /* 0x010fe20000010000 */
[----:B-1----:R-:W-:Y:S01]  /*23160*/  F2FP.F16.F32.PACK_AB R11, R7, R11 ;  /* 0x0000000b070b723e */ /* 0x002fe200000000ff */
[----:B------:R-:W-:Y:S04]  /*23170*/  @!P1 STL.S16 [R1+0xe8], R83 ;  /* 0x0000e85301009387 */ /* 0x000fe80000100600 */
[----:B------:R-:W1:Y:S01]  /*23180*/  MUFU.EX2 R25, R38 ;  /* 0x0000002600197308 */ /* 0x000e620000000800 */
[----:B------:R-:W4:Y:S04]  /*23190*/  LDL R35, [R1+0x2b0] ;  /* 0x0002b00001237983 */ /* 0x000f280000100800 */
[----:B--2---:R2:W2:Y:S01]  /*231a0*/  LDL.S16 R62, [R1+0x1c0] ;  /* 0x0001c000013e7983 */ /* 0x0044a20000100600 */
[----:B-1----:R-:W-:Y:S01]  /*231b0*/  F2FP.F16.F32.PACK_AB R40, R25, R28 ;  /* 0x0000001c1928723e */ /* 0x002fe200000000ff */
[----:B---3--:R-:W-:Y:S05]  /*231c0*/  IMAD.X R3, R31, 0x1, R75, P0 ;  /* 0x000000011f037824 */ /* 0x008fea00000e064b */
[----:B------:R1:W-:Y:S04]  /*231d0*/  ST.E.U16 desc[UR4][R2.64+0x2], R0 ;  /* 0x0000020002007985 */ /* 0x0003e8000c101504 */
[----:B------:R3:W-:Y:S01]  /*231e0*/  ST.E.U16 desc[UR4][R2.64], R6 ;  /* 0x0000000602007985 */ /* 0x0007e2000c101504 */
[----:B-1----:R-:W-:Y:S01]  /*231f0*/  FADD.FTZ R0, R20, R10 ;  /* 0x0000000a14007221 */ /* 0x002fe20000010000 */
[----:B------:R-:W-:Y:S01]  /*23200*/  FADD.FTZ R20, R7, R8 ;  /* 0x0000000807147221 */ /* 0x000fe20000010000 */
[----:B------:R-:W-:Y:S02]  /*23210*/  VIADD R8, R34, 0x1 ;  /* 0x0000000122087836 */ /* 0x000fe40000000000 */
[----:B---3--:R-:W-:Y:S01]  /*23220*/  FADD.FTZ R6, R28, R24 ;  /* 0x000000181c067221 */ /* 0x008fe20000010000 */
[----:B------:R-:W-:Y:S02]  /*23230*/  VIADD R10, R34, 0x2 ;  /* 0x00000002220a7836 */ /* 0x000fe40000000000 */
[----:B------:R-:W-:Y:S01]  /*23240*/  FADD.FTZ R20, R21, R20 ;  /* 0x0000001415147221 */ /* 0x000fe20000010000 */
[----:B------:R-:W-:Y:S01]  /*23250*/  FADD.FTZ R24, R25, R6 ;  /* 0x0000000619187221 */ /* 0x000fe20000010000 */
[----:B------:R-:W-:Y:S01]  /*23260*/  FADD.FTZ R25, R18, R0 ;  /* 0x0000000012197221 */ /* 0x000fe20000010000 */
[----:B------:R-:W-:Y:S01]  /*23270*/  LOP3.LUT R18, R229, R8, RZ, 0x3c, !PT ;  /* 0x00000008e5127212 */ /* 0x000fe200078e3cff */
[----:B------:R-:W-:Y:S01]  /*23280*/  FADD.FTZ R0, R45, R9 ;  /* 0x000000092d007221 */ /* 0x000fe20000010000 */
[----:B------:R-:W-:Y:S01]  /*23290*/  LOP3.LUT R10, R229, R10, RZ, 0x3c, !PT ;  /* 0x0000000ae50a7212 */ /* 0x000fe200078e3cff */
[----:B------:R-:W1:Y:S01]  /*232a0*/  MUFU.EX2 R8, R63 ;  /* 0x0000003f00087308 */ /* 0x000e620000000800 */
[----:B------:R-:W-:Y:S02]  /*232b0*/  VIADD R9, R34, 0x3 ;  /* 0x0000000322097836 */ /* 0x000fe40000000000 */
[----:B------:R-:W-:Y:S01]  /*232c0*/  FADD.FTZ R28, R39, R0 ;  /* 0x00000000271c7221 */ /* 0x000fe20000010000 */
[----:B------:R-:W-:Y:S02]  /*232d0*/  LOP3.LUT R102, R10, R33, RZ, 0x3c, !PT ;  /* 0x000000210a667212 */ /* 0x000fe400078e3cff */
[----:B------:R-:W-:Y:S04]  /*232e0*/  LOP3.LUT R9, R229, R9, RZ, 0x3c, !PT ;  /* 0x00000009e5097212 */ /* 0x000fe800078e3cff */
[----:B------:R3:W3:Y:S01]  /*232f0*/  MUFU.EX2 R6, R42 ;  /* 0x0000002a00067308 */ /* 0x0006e20000000800 */
[----:B------:R-:W-:Y:S01]  /*23300*/  LOP3.LUT R144, R9, R33, RZ, 0x3c, !PT ;  /* 0x0000002109907212 */ /* 0x000fe200078e3cff */
[----:B----4-:R-:W-:Y:S01]  /*23310*/  IMAD.WIDE.U32 R184, R35, -0x326172a9, RZ ;  /* 0xcd9e8d5723b87825 */ /* 0x010fe200078e00ff */
[----:B-1----:R-:W-:Y:S01]  /*23320*/  F2FP.F16.F32.PACK_AB R10, R8, R21 ;  /* 0x00000015080a723e */ /* 0x002fe200000000ff */
[----:B------:R-:W4:Y:S06]  /*23330*/  LDL R63, [R1+0x2b4] ;  /* 0x0002b400013f7983 */ /* 0x000f2c0000100800 */
[----:B------:R-:W1:Y:S01]  /*23340*/  MUFU.EX2 R0, R43 ;  /* 0x0000002b00007308 */ /* 0x000e620000000800 */
[----:B------:R-:W-:Y:S01]  /*23350*/  LOP3.LUT R7, R118, R185, RZ, 0x3c, !PT ;  /* 0x000000b976077212 */ /* 0x000fe200078e3cff */
[----:B------:R-:W2:Y:S01]  /*23360*/  LDL R35, [R1+0x2a4] ;  /* 0x0002a40001237983 */ /* 0x000ea20000100800 */
[----:B---3--:R-:W-:Y:S03]  /*23370*/  LOP3.LUT R42, R18, R33, RZ, 0x3c, !PT ;  /* 0x00000021122a7212 */ /* 0x008fe600078e3cff */
[----:B------:R-:W-:Y:S04]  /*23380*/  IMAD.WIDE.U32 R74, R7, -0x2daee0ad, RZ ;  /* 0xd2511f53074a7825 */ /* 0x000fe800078e00ff */
[----:B------:R-:W-:Y:S01]  /*23390*/  FADD.FTZ R9, R6, R24 ;  /* 0x0000001806097221 */ /* 0x000fe20000010000 */
[----:B------:R-:W3:Y:S01]  /*233a0*/  MUFU.EX2 R18, R142 ;  /* 0x0000008e00127308 */ /* 0x000ee20000000800 */
[----:B------:R-:W-:Y:S02]  /*233b0*/  LOP3.LUT R7, R75, R64, R32, 0x96, !PT ;  /* 0x000000404b077212 */ /* 0x000fe400078e9620 */
[----:B------:R-:W-:Y:S02]  /*233c0*/  F2FP.F16.F32.PACK_AB R75, R26, R27 ;  /* 0x0000001b1a4b723e */ /* 0x000fe400000000ff */
[C---:B-1----:R-:W-:Y:S01]  /*233d0*/  F2FP.F16.F32.PACK_AB R43, R0.reuse, R6 ;  /* 0x00000006002b723e */ /* 0x042fe200000000ff */
[----:B------:R-:W-:Y:S01]  /*233e0*/  FADD.FTZ R24, R0, R9 ;  /* 0x0000000900187221 */ /* 0x000fe20000010000 */
[----:B------:R-:W-:Y:S01]  /*233f0*/  LOP3.LUT R0, R23, R225, R184, 0x96, !PT ;  /* 0x000000e117007212 */ /* 0x000fe200078e96b8 */
[----:B------:R-:W-:Y:S04]  /*23400*/  IMAD.WIDE.U32 R44, R7, -0x326172a9, RZ ;  /* 0xcd9e8d57072c7825 */ /* 0x000fe800078e00ff */
[----:B------:R-:W-:Y:S01]  /*23410*/  FADD.FTZ R6, R27, R25 ;  /* 0x000000191b067221 */ /* 0x000fe20000010000 */
[----:B------:R3:W1:Y:S01]  /*23420*/  MUFU.EX2 R9, R50 ;  /* 0x0000003200097308 */ /* 0x0006620000000800 */
[----:B------:R-:W-:Y:S01]  /*23430*/  FADD.FTZ R25, R8, R20 ;  /* 0x0000001408197221 */ /* 0x000fe20000010000 */
[----:B------:R-:W-:Y:S01]  /*23440*/  LOP3.LUT R22, R45, R224, R22, 0x96, !PT ;  /* 0x000000e02d167212 */ /* 0x000fe200078e9616 */
[----:B------:R-:W-:Y:S01]  /*23450*/  FADD.FTZ R26, R26, R6 ;  /* 0x000000061a1a7221 */ /* 0x000fe20000010000 */
[----:B------:R-:W-:Y:S06]  /*23460*/  IMAD.WIDE.U32 R6, R0, -0x2daee0ad, RZ ;  /* 0xd2511f5300067825 */ /* 0x000fec00078e00ff */
[----:B------:R-:W1:Y:S01]  /*23470*/  MUFU.EX2 R0, R51 ;  /* 0x0000003300007308 */ /* 0x000e620000000800 */
[----:B------:R-:W-:Y:S01]  /*23480*/  IMAD.WIDE.U32 R22, R22, -0x2daee0ad, RZ ;  /* 0xd2511f5316167825 */ /* 0x000fe200078e00ff */
[----:B------:R-:W-:Y:S04]  /*23490*/  LOP3.LUT R7, R7, R232, R74, 0x96, !PT ;  /* 0x000000e807077212 */ /* 0x000fe800078e964a */
[----:B------:R-:W-:Y:S01]  /*234a0*/  LOP3.LUT R23, R23, R241, R6, 0x96, !PT ;  /* 0x000000f117177212 */ /* 0x000fe200078e9606 */
[----:B------:R-:W-:Y:S04]  /*234b0*/  IMAD.WIDE.U32 R20, R7, -0x326172a9, RZ ;  /* 0xcd9e8d5707147825 */ /* 0x000fe800078e00ff */
[----:B------:R-:W-:Y:S01]  /*234c0*/  FADD.FTZ R6, R29, R28 ;  /* 0x0000001c1d067221 */ /* 0x000fe20000010000 */
[----:B---3--:R-:W-:Y:S01]  /*234d0*/  F2FP.F16.F32.PACK_AB R50, R18, R29 ;  /* 0x0000001d1232723e */ /* 0x008fe200000000ff */
[----:B-1----:R-:W-:Y:S01]  /*234e0*/  FADD.FTZ R7, R9, R24 ;  /* 0x0000001809077221 */ /* 0x002fe20000010000 */
[----:B------:R-:W-:Y:S01]  /*234f0*/  LOP3.LUT R29, R72, 0xff, RZ, 0xc0, !PT ;  /* 0x000000ff481d7812 */ /* 0x000fe200078ec0ff */
[----:B------:R-:W-:Y:S01]  /*23500*/  FADD.FTZ R28, R18, R6 ;  /* 0x00000006121c7221 */ /* 0x000fe20000010000 */
[----:B------:R-:W-:Y:S02]  /*23510*/  LOP3.LUT R6, R21, R219, R44, 0x96, !PT ;  /* 0x000000db15067212 */ /* 0x000fe400078e962c */
[----:B------:R-:W-:Y:S01]  /*23520*/  PRMT R18, R41, 0x7632, R18 ;  /* 0x0000763229127816 */ /* 0x000fe20000000012 */
[C---:B------:R-:W-:Y:S01]  /*23530*/  FADD.FTZ R32, R0.reuse, R7 ;  /* 0x0000000700207221 */ /* 0x040fe20000010000 */
[----:B------:R-:W-:Y:S01]  /*23540*/  F2FP.F16.F32.PACK_AB R98, R0, R9 ;  /* 0x000000090062723e */ /* 0x000fe200000000ff */
[----:B------:R-:W-:Y:S04]  /*23550*/  IMAD.WIDE.U32 R8, R6, -0x2daee0ad, RZ ;  /* 0xd2511f5306087825 */ /* 0x000fe800078e00ff */
[----:B------:R-:W-:Y:S01]  /*23560*/  IMAD.WIDE.U32 R6, R23, -0x326172a9, RZ ;  /* 0xcd9e8d5717067825 */ /* 0x000fe200078e00ff */
[----:B------:R-:W-:Y:S04]  /*23570*/  LOP3.LUT R9, R9, R239, R22, 0x96, !PT ;  /* 0x000000ef09097212 */ /* 0x000fe800078e9616 */
[----:B------:R-:W-:Y:S01]  /*23580*/  LOP3.LUT R0, R7, R237, R20, 0x96, !PT ;  /* 0x000000ed07007212 */ /* 0x000fe200078e9614 */
[----:B------:R-:W-:Y:S04]  /*23590*/  IMAD.WIDE.U32 R82, R9, -0x326172a9, RZ ;  /* 0xcd9e8d5709527825 */ /* 0x000fe800078e00ff */
[----:B------:R-:W-:Y:S01]  /*235a0*/  IMAD.WIDE.U32 R118, R0, -0x2daee0ad, RZ ;  /* 0xd2511f5300767825 */ /* 0x000fe200078e00ff */
[----:B------:R-:W-:Y:S04]  /*235b0*/  LOP3.LUT R36, R83, R235, R6, 0x96, !PT ;  /* 0x000000eb53247212 */ /* 0x000fe800078e9606 */
[----:B------:R-:W-:Y:S05]  /*235c0*/  LOP3.LUT R0, R119, R233, R8, 0x96, !PT ;  /* 0x000000e977007212 */ /* 0x000fea00078e9608 */
[----:B------:R-:W-:Y:S05]  /*235d0*/  IMAD.WIDE.U32 R64, R0, -0x326172a9, RZ ;  /* 0xcd9e8d5700407825 */ /* 0x000fea00078e00ff */
[----:B------:R-:W-:Y:S01]  /*235e0*/  LOP3.LUT R0, R65, R141, R82, 0x96, !PT ;  /* 0x0000008d41007212 */ /* 0x000fe200078e9652 */
[----:B----4-:R-:W-:Y:S05]  /*235f0*/  IMAD R6, R63, 0x70, RZ ;  /* 0x000000703f067824 */ /* 0x010fea00078e02ff */
[----:B------:R-:W-:Y:S02]  /*23600*/  IADD3 R8, P0, R6, R2, RZ ;  /* 0x0000000206087210 */ /* 0x000fe40007f1e0ff */
[----:B------:R-:W-:Y:S03]  /*23610*/  LOP3.LUT R6, R0, 0xff, RZ, 0xc0, !PT ;  /* 0x000000ff00067812 */ /* 0x000fe600078ec0ff */
[----:B--2---:R-:W-:Y:S01]  /*23620*/  IMAD.X R9, R35, 0x1, R3, P0 ;  /* 0x0000000123097824 */ /* 0x004fe200000e0603 */
[----:B------:R-:W-:Y:S02]  /*23630*/  ISETP.GE.U32.AND P1, PT, R193, R6, PT ;  /* 0x00000006c100720c */ /* 0x000fe40003f26070 */
[----:B------:R-:W-:Y:S04]  /*23640*/  PRMT R6, R41, 0x7610, R6 ;  /* 0x0000761029067816 */ /* 0x000fe80000000006 */
[----:B------:R-:W-:Y:S07]  /*23650*/  PRMT R246, R6, 0x5410, R18 ;  /* 0x0000541006f67816 */ /* 0x000fee0000000012 */
[----:B------:R-:W-:Y:S05]  /*23660*/  @!P1 HADD2 R62, -R6.H0_H0, -RZ.H0_H0 ;  /* 0xa00000ff063e9230 */ /* 0x000fea0000000900 */
[----:B------:R-:W-:Y:S01]  /*23670*/  PRMT R7, R62, 0x7610, R7 ;  /* 0x000076103e077816 */ /* 0x000fe20000000007 */
[----:B------:R1:W-:Y:S03]  /*23680*/  @!P1 STL.S16 [R1+0x1c0], R62 ;  /* 0x0001c03e01009387 */ /* 0x0003e60000100600 */
[----:B------:R-:W-:Y:S01]  /*23690*/  @!P1 PRMT R6, R7, 0x5410, RZ ;  /* 0x0000541007069816 */ /* 0x000fe200000000ff */
[----:B------:R-:W2:Y:S04]  /*236a0*/  LDL R103, [R1+0x28c] ;  /* 0x00028c0001677983 */ /* 0x000ea80000100800 */
[----:B------:R-:W3:Y:S04]  /*236b0*/  LDL R77, [R1+0x290] ;  /* 0x00029000014d7983 */ /* 0x000ee80000100800 */
[----:B------:R-:W4:Y:S04]  /*236c0*/  LDL.LU R76, [R1+0x48] ;  /* 0x00004800014c7983 */ /* 0x000f280000300800 */
[----:B------:R-:W4:Y:S04]  /*236d0*/  LDL.LU R63, [R1+0x4c] ;  /* 0x00004c00013f7983 */ /* 0x000f280000300800 */
[----:B------:R1:W-:Y:S04]  /*236e0*/  ST.E.U16 desc[UR4][R8.64], R6 ;  /* 0x0000000608007985 */ /* 0x0003e8000c101504 */
[----:B-1----:R-:W4:Y:S04]  /*236f0*/  LDL.LU R62, [R1+0x38] ;  /* 0x00003800013e7983 */ /* 0x002f280000300800 */
[----:B------:R-:W4:Y:S04]  /*23700*/  LDL.LU R35, [R1+0x3c] ;  /* 0x00003c0001237983 */ /* 0x000f280000300800 */
[----:B------:R-:W4:Y:S04]  /*23710*/  LDL.LU R27, [R1+0x28] ;  /* 0x00002800011b7983 */ /* 0x000f280000300800 */
[----:B------:R-:W4:Y:S04]  /*23720*/  LDL.LU R24, [R1+0x2c] ;  /* 0x00002c0001187983 */ /* 0x000f280000300800 */
[----:B------:R-:W4:Y:S04]  /*23730*/  LDL.LU R23, [R1+0x8] ;  /* 0x0000080001177983 */ /* 0x000f280000300800 */
[----:B------:R-:W4:Y:S01]  /*23740*/  LDL.LU R22, [R1+0xc] ;  /* 0x00000c0001167983 */ /* 0x000f220000300800 */
[----:B------:R-:W-:Y:S03]  /*23750*/  LOP3.LUT R6, R72, 0xffff, RZ, 0xc0, !PT ;  /* 0x0000ffff48067812 */ /* 0x000fe600078ec0ff */
[----:B------:R1:W4:Y:S01]  /*23760*/  LDL.S16 R20, [R1+0x1f8] ;  /* 0x0001f80001147983 */ /* 0x0003220000100600 */
[----:B------:R-:W-:Y:S03]  /*23770*/  SHF.R.U32.HI R6, RZ, 0x8, R6 ;  /* 0x00000008ff067819 */ /* 0x000fe60000011606 */
[----:B------:R-:W4:Y:S01]  /*23780*/  LDL R7, [R1+0x298] ;  /* 0x0002980001077983 */ /* 0x000f220000100800 */
[----:B------:R-:W-:Y:S03]  /*23790*/  LOP3.LUT R6, R6, 0xffff, RZ, 0xc0, !PT ;  /* 0x0000ffff06067812 */ /* 0x000fe600078ec0ff */
[----:B------:R-:W4:Y:S01]  /*237a0*/  LDL R21, [R1+0x294] ;  /* 0x0002940001157983 */ /* 0x000f220000100800 */
[C---:B------:R-:W-:Y:S02]  /*237b0*/  ISETP.GE.U32.AND P2, PT, R193.reuse, R6, PT ;  /* 0x00000006c100720c */ /* 0x040fe40003f46070 */
[--C-:B------:R-:W-:Y:S04]  /*237c0*/  SHF.R.U32.HI R6, RZ, 0x10, R72.reuse ;  /* 0x00000010ff067819 */ /* 0x100fe80000011648 */
[----:B------:R-:W-:Y:S04]  /*237d0*/  LOP3.LUT R6, R6, 0xff, RZ, 0xc0, !PT ;  /* 0x000000ff06067812 */ /* 0x000fe800078ec0ff */
[C---:B------:R-:W-:Y:S02]  /*237e0*/  ISETP.GE.U32.AND P6, PT, R193.reuse, R6, PT ;  /* 0x00000006c100720c */ /* 0x040fe40003fc6070 */
[----:B------:R-:W-:Y:S04]  /*237f0*/  SHF.R.U32.HI R6, RZ, 0x18, R72 ;  /* 0x00000018ff067819 */ /* 0x000fe80000011648 */
[C---:B------:R-:W-:Y:S02]  /*23800*/  ISETP.GE.U32.AND P5, PT, R193.reuse, R6, PT ;  /* 0x00000006c100720c */ /* 0x040fe40003fa6070 */
[----:B------:R-:W-:Y:S04]  /*23810*/  LOP3.LUT R6, R0, 0xffff, RZ, 0xc0, !PT ;  /* 0x0000ffff00067812 */ /* 0x000fe800078ec0ff */
[----:B------:R-:W-:Y:S04]  /*23820*/  SHF.R.U32.HI R6, RZ, 0x8, R6 ;  /* 0x00000008ff067819 */ /* 0x000fe80000011606 */
[----:B------:R-:W-:Y:S04]  /*23830*/  LOP3.LUT R6, R6, 0xffff, RZ, 0xc0, !PT ;  /* 0x0000ffff06067812 */ /* 0x000fe800078ec0ff */
[C---:B------:R-:W-:Y:S02]  /*23840*/  ISETP.GE.U32.AND P4, PT, R193.reuse, R6, PT ;  /* 0x00000006c100720c */ /* 0x040fe40003f86070 */
[--C-:B------:R-:W-:Y:S02]  /*23850*/  SHF.R.U32.HI R6, RZ, 0x10, R0.reuse ;  /* 0x00000010ff067819 */ /* 0x100fe40000011600 */
[----:B------:R-:W-:Y:S02]  /*23860*/  SHF.R.U32.HI R0, RZ, 0x18, R0 ;  /* 0x00000018ff007819 */ /* 0x000fe40000011600 */
[----:B------:R-:W-:Y:S02]  /*23870*/  LOP3.LUT R6, R6, 0xff, RZ, 0xc0, !PT ;  /* 0x000000ff06067812 */ /* 0x000fe400078ec0ff */
[C---:B------:R-:W-:Y:S02]  /*23880*/  ISETP.GE.U32.AND P1, PT, R193.reuse, R0, PT ;  /* 0x00000000c100720c */ /* 0x040fe40003f26070 */
[----:B------:R-:W-:Y:S02]  /*23890*/  ISETP.GE.U32.AND P3, PT, R193, R6, PT ;  /* 0x00000006c100720c */ /* 0x000fe40003f66070 */
[----:B--2---:R-:W-:Y:S02]  /*238a0*/  IADD3 R8, P0, R30, R103, RZ ;  /* 0x000000671e087210 */ /* 0x004fe40007f1e0ff */
[----:B------:R1:W2:Y:S03]  /*238b0*/  LDL.S16 R103, [R1+0x1bc] ;  /* 0x0001bc0001677983 */ /* 0x0002a60000100600 */
[C---:B---3--:R-:W-:Y:S02]  /*238c0*/  IMAD.X R9, R31.reuse, 0x1, R77, P0 ;  /* 0x000000011f097824 */ /* 0x048fe400000e064d */
[C---:B----4-:R-:W-:Y:S01]  /*238d0*/  FMUL.FTZ R136, R140.reuse, R76 ;  /* 0x0000004c8c887220 */ /* 0x050fe20000410000 */
[C---:B------:R-:W-:Y:S01]  /*238e0*/  FMUL.FTZ R192, R140.reuse, R63 ;  /* 0x0000003f8cc07220 */ /* 0x040fe20000410000 */
[C---:B------:R-:W-:Y:S01]  /*238f0*/  FMUL.FTZ R139, R140.reuse, R62 ;  /* 0x0000003e8c8b7220 */ /* 0x040fe20000410000 */
[C---:B------:R-:W-:Y:S01]  /*23900*/  FMUL.FTZ R138, R140.reuse, R35 ;  /* 0x000000238c8a7220 */ /* 0x040fe20000410000 */
[C---:B------:R-:W-:Y:S01]  /*23910*/  FMUL.FTZ R244, R140.reuse, R27 ;  /* 0x0000001b8cf47220 */ /* 0x040fe20000410000 */
[C---:B------:R-:W-:Y:S02]  /*23920*/  FMUL.FTZ R243, R140.reuse, R24 ;  /* 0x000000188cf37220 */ /* 0x040fe40000410000 */
[----:B------:R-:W-:Y:S01]  /*23930*/  MUFU.EX2 R24, R146 ;  /* 0x0000009200187308 */ /* 0x000fe20000000800 */
[C---:B------:R-:W-:Y:S01]  /*23940*/  FMUL.FTZ R62, R140.reuse, R23 ;  /* 0x000000178c3e7220 */ /* 0x040fe20000410000 */
[----:B------:R-:W-:Y:S08]  /*23950*/  FMUL.FTZ R63, R140, R22 ;  /* 0x000000168c3f7220 */ /* 0x000ff00000410000 */
[----:B------:R-:W-:Y:S01]  /*23960*/  MUFU.EX2 R23, R151 ;  /* 0x0000009700177308 */ /* 0x000fe20000000800 */
[----:B------:R-:W-:Y:S01]  /*23970*/  @!P4 HADD2 R20, -R18.H0_H0, -RZ.H0_H0 ;  /* 0xa00000ff1214c230 */ /* 0x000fe20000000900 */
[----:B------:R-:W-:Y:S04]  /*23980*/  IADD3 R6, P0, R30, R7, RZ ;  /* 0x000000071e067210 */ /* 0x000fe80007f1e0ff */
[----:B------:R3:W-:Y:S01]  /*23990*/  @!P4 STL.S16 [R1+0x1f8], R20 ;  /* 0x0001f8140100c387 */ /* 0x0007e20000100600 */
[----:B------:R-:W-:Y:S03]  /*239a0*/  PRMT R0, R20, 0x7610, R0 ;  /* 0x0000761014007816 */ /* 0x000fe60000000000 */
[----:B------:R-:W4:Y:S01]  /*239b0*/  MUFU.EX2 R22, R150 ;  /* 0x0000009600167308 */ /* 0x000f220000000800 */
[----:B------:R1:W2:Y:S01]  /*239c0*/  LDL.S16 R35, [R1+0x1d8] ;  /* 0x0001d80001237983 */ /* 0x0002a20000100600 */
[----:B------:R-:W-:Y:S01]  /*239d0*/  @!P4 PRMT R18, R0, 0x5410, RZ ;  /* 0x000054100012c816 */ /* 0x000fe200000000ff */
[----:B------:R-:W-:Y:S01]  /*239e0*/  IMAD.X R7, R31, 0x1, R21, P0 ;  /* 0x000000011f077824 */ /* 0x000fe200000e0615 */
[----:B------:R-:W-:Y:S01]  /*239f0*/  ISETP.GE.U32.AND P4, PT, R193, R29, PT ;  /* 0x0000001dc100720c */ /* 0x000fe20003f86070 */
[----:B------:R1:W2:Y:S05]  /*23a00*/  LDL.S16 R77, [R1+0x1d4] ;  /* 0x0001d400014d7983 */ /* 0x0002aa0000100600 */
[----:B------:R-:W-:Y:S01]  /*23a10*/  MUFU.EX2 R0, R124 ;  /* 0x0000007c00007308 */ /* 0x000fe20000000800 */
[----:B------:R1:W2:Y:S04]  /*23a20*/  LDL.S16 R76, [R1+0x1b8] ;  /* 0x0001b800014c7983 */ /* 0x0002a80000100600 */
[----:B------:R1:W-:Y:S01]  /*23a30*/  ST.E.U16 desc[UR4][R8.64], R18 ;  /* 0x0000001208007985 */ /* 0x0003e2000c101504 */
[----:B----4-:R-:W-:Y:S04]  /*23a40*/  F2FP.F16.F32.PACK_AB R34, R22, R23 ;  /* 0x000000171622723e */ /* 0x010fe800000000ff */
[----:B---3--:R-:W3:Y:S02]  /*23a50*/  MUFU.EX2 R20, R125 ;  /* 0x0000007d00147308 */ /* 0x008ee40000000800 */
[----:B---3--:R-:W-:Y:S01]  /*23a60*/  F2FP.F16.F32.PACK_AB R41, R0, R20 ;  /* 0x000000140029723e */ /* 0x008fe200000000ff */
[----:B------:R-:W-:Y:S01]  /*23a70*/  FADD.FTZ R21, R20, R26 ;  /* 0x0000001a14157221 */ /* 0x000fe20000010000 */
[----:B-1----:R-:W-:Y:S06]  /*23a80*/  PRMT R18, R49, 0x7632, R18 ;  /* 0x0000763231127816 */ /* 0x002fec0000000012 */
[----:B------:R-:W1:Y:S01]  /*23a90*/  MUFU.EX2 R20, R111 ;  /* 0x0000006f00147308 */ /* 0x000e620000000800 */
[----:B------:R-:W-:Y:S09]  /*23aa0*/  FADD.FTZ R26, R0, R21 ;  /* 0x00000015001a7221 */ /* 0x000ff20000010000 */
[----:B------:R-:W3:Y:S01]  /*23ab0*/  MUFU.EX2 R0, R110 ;  /* 0x0000006e00007308 */ /* 0x000ee20000000800 */
[----:B-1----:R-:W-:Y:S01]  /*23ac0*/  FADD.FTZ R21, R20, R25 ;  /* 0x0000001914157221 */ /* 0x002fe20000010000 */
[----:B------:R-:W-:Y:S04]  /*23ad0*/  FADD.FTZ R25, R23, R28 ;  /* 0x0000001c17197221 */ /* 0x000fe80000010000 */
[----:B------:R-:W-:Y:S04]  /*23ae0*/  FADD.FTZ R28, R22, R25 ;  /* 0x00000019161c7221 */ /* 0x000fe80000010000 */
[----:B------:R-:W1:Y:S01]  /*23af0*/  MUFU.EX2 R22, R147 ;  /* 0x0000009300167308 */ /* 0x000e620000000800 */
[C---:B---3--:R-:W-:Y:S01]  /*23b00*/  F2FP.F16.F32.PACK_AB R55, R0.reuse, R20 ;  /* 0x000000140037723e */ /* 0x048fe200000000ff */
[----:B------:R-:W-:Y:S01]  /*23b10*/  FADD.FTZ R27, R0, R21 ;  /* 0x00000015001b7221 */ /* 0x000fe20000010000 */
[----:B------:R-:W-:Y:S04]  /*23b20*/  PRMT R0, R49, 0x7610, R0 ;  /* 0x0000761031007816 */ /* 0x000fe80000000000 */
[----:B------:R-:W-:Y:S03]  /*23b30*/  PRMT R231, R0, 0x5410, R18 ;  /* 0x0000541000e77816 */ /* 0x000fe60000000012 */
[----:B------:R-:W3:Y:S10]  /*23b40*/  MUFU.EX2 R21, R81 ;  /* 0x0000005100157308 */ /* 0x000ef40000000800 */
[----:B------:R-:W4:Y:S01]  /*23b50*/  MUFU.EX2 R20, R80 ;  /* 0x0000005000147308 */ /* 0x000f220000000800 */
[----:B-1----:R-:W-:Y:S01]  /*23b60*/  F2FP.F16.F32.PACK_AB R140, R22, R24 ;  /* 0x00000018168c723e */ /* 0x002fe200000000ff */
[----:B---3--:R-:W-:Y:S01]  /*23b70*/  FADD.FTZ R23, R21, R32 ;  /* 0x0000002015177221 */ /* 0x008fe20000010000 */
[C---:B----4-:R-:W-:Y:S07]  /*23b80*/  F2FP.F16.F32.PACK_AB R99, R20.reuse, R21 ;  /* 0x000000151463723e */ /* 0x050fee00000000ff */
[----:B------:R-:W1:Y:S01]  /*23b90*/  MUFU.EX2 R21, R116 ;  /* 0x0000007400157308 */ /* 0x000e620000000800 */
[----:B--2---:R-:W-:Y:S05]  /*23ba0*/  @!P3 HADD2 R103, -R0.H0_H0, -RZ.H0_H0 ;  /* 0xa00000ff0067b230 */ /* 0x004fea0000000900 */
[----:B------:R-:W-:Y:S01]  /*23bb0*/  PRMT R33, R103, 0x7610, R33 ;  /* 0x0000761067217816 */ /* 0x000fe20000000021 */
[----:B------:R-:W-:Y:S03]  /*23bc0*/  @!P3 STL.S16 [R1+0x1bc], R103 ;  /* 0x0001bc670100b387 */ /* 0x000fe60000100600 */
[----:B------:R-:W-:Y:S01]  /*23bd0*/  @!P3 PRMT R0, R33, 0x5410, RZ ;  /* 0x000054102100b816 */ /* 0x000fe200000000ff */
[----:B------:R4:W2:Y:S01]  /*23be0*/  LDL.S16 R109, [R1+0x208] ;  /* 0x00020800016d7983 */ /* 0x0008a20000100600 */
[----:B------:R-:W-:Y:S01]  /*23bf0*/  FADD.FTZ R33, R20, R23 ;  /* 0x0000001714217221 */ /* 0x000fe20000010000 */
[----:B------:R-:W-:Y:S02]  /*23c00*/  FADD.FTZ R23, R24, R26 ;  /* 0x0000001a18177221 */ /* 0x000fe40000010000 */
[----:B------:R3:W-:Y:S02]  /*23c10*/  ST.E.U16 desc[UR4][R6.64], R0 ;  /* 0x0000000006007985 */ /* 0x0007e4000c101504 */
[C---:B---3--:R-:W-:Y:S04]  /*23c20*/  LOP3.LUT R0, R64.reuse, 0xff, RZ, 0xc0, !PT ;  /* 0x000000ff40007812 */ /* 0x048fe800078ec0ff */
[----:B------:R-:W-:Y:S02]  /*23c30*/  ISETP.GE.U32.AND P0, PT, R193, R0, PT ;  /* 0x00000000c100720c */ /* 0x000fe40003f06070 */
[----:B------:R-:W-:Y:S04]  /*23c40*/  LOP3.LUT R0, R64, 0xffff, RZ, 0xc0, !PT ;  /* 0x0000ffff40007812 */ /* 0x000fe800078ec0ff */
[--C-:B------:R-:W-:Y:S01]  /*23c50*/  SHF.R.U32.HI R20, RZ, 0x8, R0.reuse ;  /* 0x00000008ff147819 */ /* 0x100fe20000011600 */
[----:B------:R-:W-:Y:S01]  /*23c60*/  @!P4 HADD2 R35, -R17.H0_H0, -RZ.H0_H0 ;  /* 0xa00000ff1123c230 */ /* 0x000fe20000000900 */
[C---:B------:R-:W-:Y:S04]  /*23c70*/  PRMT R0, R17.reuse, 0x7632, R0 ;  /* 0x0000763211007816 */ /* 0x040fe80000000000 */
[----:B------:R-:W-:Y:S01]  /*23c80*/  PRMT R238, R17, 0x5410, R0 ;  /* 0x0000541011ee7816 */ /* 0x000fe20000000000 */
[----:B------:R-:W-:Y:S01]  /*23c90*/  @!P2 HADD2 R77, -R0.H0_H0, -RZ.H0_H0 ;  /* 0xa00000ff004da230 */ /* 0x000fe20000000900 */
[----:B------:R-:W-:Y:S01]  /*23ca0*/  PRMT R25, R35, 0x7610, R25 ;  /* 0x0000761023197816 */ /* 0x000fe20000000019 */
[----:B------:R3:W-:Y:S01]  /*23cb0*/  @!P4 STL.S16 [R1+0x1d8], R35 ;  /* 0x0001d8230100c387 */ /* 0x0007e20000100600 */
[----:B------:R-:W-:Y:S02]  /*23cc0*/  @!P1 HADD2 R76, -R18.H0_H0, -RZ.H0_H0 ;  /* 0xa00000ff124c9230 */ /* 0x000fe40000000900 */
[----:B------:R-:W-:Y:S01]  /*23cd0*/  PRMT R24, R77, 0x7610, R24 ;  /* 0x000076104d187816 */ /* 0x000fe20000000018 */
[----:B------:R-:W-:Y:S01]  /*23ce0*/  @!P2 STL.S16 [R1+0x1d4], R77 ;  /* 0x0001d44d0100a387 */ /* 0x000fe20000100600 */
[----:B------:R-:W-:Y:S01]  /*23cf0*/  @!P4 PRMT R17, R25, 0x5410, RZ ;  /* 0x000054101911c816 */ /* 0x000fe200000000ff */
[----:B-1----:R-:W-:Y:S01]  /*23d00*/  FADD.FTZ R25, R21, R27 ;  /* 0x0000001b15197221 */ /* 0x002fe20000010000 */
[----:B------:R-:W-:Y:S01]  /*23d10*/  PRMT R29, R76, 0x7610, R29 ;  /* 0x000076104c1d7816 */ /* 0x000fe2000000001d */
[----:B------:R1:W-:Y:S01]  /*23d20*/  @!P1 STL.S16 [R1+0x1b8], R76 ;  /* 0x0001b84c01009387 */ /* 0x0003e20000100600 */
[----:B------:R-:W-:Y:S02]  /*23d30*/  @!P2 PRMT R0, R24, 0x5410, RZ ;  /* 0x000054101800a816 */ /* 0x000fe400000000ff */
[----:B------:R-:W-:Y:S01]  /*23d40*/  @!P1 PRMT R18, R29, 0x5410, RZ ;  /* 0x000054101d129816 */ /* 0x000fe200000000ff */
[----:B------:R4:W4:Y:S01]  /*23d50*/  LDL.S16 R123, [R1+0x204] ;  /* 0x00020400017b7983 */ /* 0x0009220000100600 */
[--C-:B------:R-:W-:Y:S03]  /*23d60*/  SHF.R.U32.HI R24, RZ, 0x18, R64.reuse ;  /* 0x00000018ff187819 */ /* 0x100fe60000011640 */
[----:B------:R2:W4:Y:S01]  /*23d70*/  LDL.S16 R103, [R1+0x1f4] ;  /* 0x0001f40001677983 */ /* 0x0005220000100600 */
[C---:B------:R-:W-:Y:S03]  /*23d80*/  ISETP.GE.U32.AND P1, PT, R193.reuse, R24, PT ;  /* 0x00000018c100720c */ /* 0x040fe60003f26070 */
[----:B------:R2:W4:Y:S04]  /*23d90*/  LDL.S16 R111, [R1+0x1b4] ;  /* 0x0001b400016f7983 */ /* 0x0005280000100600 */
[----:B------:R2:W4:Y:S01]  /*23da0*/  LDL.S16 R110, [R1+0x1b0] ;  /* 0x0001b000016e7983 */ /* 0x0005220000100600 */
[----:B---3--:R-:W-:Y:S01]  /*23db0*/  FADD.FTZ R35, R22, R23 ;  /* 0x0000001716237221 */ /* 0x008fe20000010000 */
[----:B------:R-:W-:Y:S01]  /*23dc0*/  LOP3.LUT R22, R20, 0xffff, RZ, 0xc0, !PT ;  /* 0x0000ffff14167812 */ /* 0x000fe200078ec0ff */
[----:B------:R-:W-:Y:S01]  /*23dd0*/  MUFU.EX2 R23, R154 ;  /* 0x0000009a00177308 */ /* 0x000fe20000000800 */
[----:B------:R3:W-:Y:S02]  /*23de0*/  ST.E.U16 desc[UR4][R6.64+0x2], R18 ;  /* 0x0000021206007985 */ /* 0x0007e4000c101504 */
[C---:B------:R-:W-:Y:S02]  /*23df0*/  ISETP.GE.U32.AND P3, PT, R193.reuse, R22, PT ;  /* 0x00000016c100720c */ /* 0x040fe40003f66070 */
[----:B------:R-:W-:Y:S01]  /*23e00*/  SHF.R.U32.HI R22, RZ, 0x10, R64 ;  /* 0x00000010ff167819 */ /* 0x000fe20000011640 */
[----:B------:R3:W-:Y:S01]  /*23e10*/  ST.E.U16 desc[UR4][R30.64+0x12], R0 ;  /* 0x000012001e007985 */ /* 0x0007e2000c101504 */
[----:B-1----:R-:W-:Y:S03]  /*23e20*/  IMAD.WIDE.U32 R76, R48, -0x2daee0ad, RZ ;  /* 0xd2511f53304c7825 */ /* 0x002fe600078e00ff */
[----:B------:R-:W1:Y:S01]  /*23e30*/  MUFU.EX2 R20, R117 ;  /* 0x0000007500147308 */ /* 0x000e620000000800 */
[----:B------:R-:W-:Y:S01]  /*23e40*/  LOP3.LUT R22, R22, 0xff, RZ, 0xc0, !PT ;  /* 0x000000ff16167812 */ /* 0x000fe200078ec0ff */
[----:B------:R3:W-:Y:S03]  /*23e50*/  ST.E.U16 desc[UR4][R30.64+0x10], R17 ;  /* 0x000010111e007985 */ /* 0x0007e6000c101504 */
[----:B------:R-:W-:Y:S05]  /*23e60*/  ISETP.GE.U32.AND P4, PT, R193, R22, PT ;  /* 0x00000016c100720c */ /* 0x000fea0003f86070 */
[----:B------:R-:W3:Y:S01]  /*23e70*/  MUFU.EX2 R22, R155 ;  /* 0x0000009b00167308 */ /* 0x000ee20000000800 */
[C---:B-1----:R-:W-:Y:S01]  /*23e80*/  F2FP.F16.F32.PACK_AB R131, R20.reuse, R21 ;  /* 0x000000151483723e */ /* 0x042fe200000000ff */
[----:B------:R-:W-:Y:S01]  /*23e90*/  FADD.FTZ R29, R20, R25 ;  /* 0x00000019141d7221 */ /* 0x000fe20000010000 */
[----:B------:R-:W-:Y:S02]  /*23ea0*/  LOP3.LUT R20, R77, R132, R130, 0x96, !PT ;  /* 0x000000844d147212 */ /* 0x000fe400078e9682 */
[C---:B---3--:R-:W-:Y:S02]  /*23eb0*/  PRMT R18, R19.reuse, 0x7632, R18 ;  /* 0x0000763213127816 */ /* 0x048fe40000000012 */
[----:B------:R-:W-:Y:S02]  /*23ec0*/  LOP3.LUT R0, R20, 0xff, RZ, 0xc0, !PT ;  /* 0x000000ff14007812 */ /* 0x000fe400078ec0ff */
[----:B------:R-:W-:Y:S02]  /*23ed0*/  PRMT R230, R19, 0x5410, R18 ;  /* 0x0000541013e67816 */ /* 0x000fe40000000012 */
[C---:B------:R-:W-:Y:S01]  /*23ee0*/  F2FP.F16.F32.PACK_AB R129, R22.reuse, R23 ;  /* 0x000000171681723e */ /* 0x040fe200000000ff */
[----:B------:R-:W-:Y:S04]  /*23ef0*/  FADD.FTZ R17, R23, R28 ;  /* 0x0000001c17117221 */ /* 0x000fe80000010000 */
[----:B------:R-:W-:Y:S01]  /*23f00*/  FADD.FTZ R32, R22, R17 ;  /* 0x0000001116207221 */ /* 0x000fe20000010000 */
[----:B------:R-:W-:Y:S04]  /*23f10*/  LOP3.LUT R17, R20, 0xffff, RZ, 0xc0, !PT ;  /* 0x0000ffff14117812 */ /* 0x000fe800078ec0ff */
[----:B------:R-:W-:Y:S01]  /*23f20*/  SHF.R.U32.HI R17, RZ, 0x8, R17 ;  /* 0x00000008ff117819 */ /* 0x000fe20000011611 */
[----:B--2---:R-:W-:Y:S05]  /*23f30*/  @!P6 HADD2 R109, -R19.H0_H0, -RZ.H0_H0 ;  /* 0xa00000ff136de230 */ /* 0x004fea0000000900 */
[----:B------:R-:W-:Y:S01]  /*23f40*/  PRMT R108, R109, 0x7610, R108 ;  /* 0x000076106d6c7816 */ /* 0x000fe2000000006c */
[----:B------:R1:W-:Y:S03]  /*23f50*/  @!P6 STL.S16 [R1+0x208], R109 ;  /* 0x0002086d0100e387 */ /* 0x0003e60000100600 */
[----:B------:R-:W-:Y:S02]  /*23f60*/  @!P6 PRMT R19, R108, 0x5410, RZ ;  /* 0x000054106c13e816 */ /* 0x000fe400000000ff */
[----:B------:R-:W-:Y:S01]  /*23f70*/  ISETP.GE.U32.AND P6, PT, R193, R0, PT ;  /* 0x00000000c100720c */ /* 0x000fe20003fc6070 */
[----:B------:R2:W3:Y:S01]  /*23f80*/  LDL.S16 R108, [R1+0x17c] ;  /* 0x00017c00016c7983 */ /* 0x0004e20000100600 */
[C---:B------:R-:W-:Y:S03]  /*23f90*/  PRMT R0, R66.reuse, 0x7610, R0 ;  /* 0x0000761042007816 */ /* 0x040fe60000000000 */
[----:B------:R2:W-:Y:S04]  /*23fa0*/  ST.E.U16 desc[UR4][R2.64+0x10], R19 ;  /* 0x0000101302007985 */ /* 0x0005e8000c101504 */
[----:B-1----:R1:W3:Y:S01]  /*23fb0*/  LDL.S16 R109, [R1+0x184] ;  /* 0x00018400016d7983 */ /* 0x0022e20000100600 */
[----:B--2---:R-:W-:Y:S02]  /*23fc0*/  LOP3.LUT R19, R17, 0xffff, RZ, 0xc0, !PT ;  /* 0x0000ffff11137812 */ /* 0x004fe400078ec0ff */
[----:B------:R-:W-:Y:S04]  /*23fd0*/  PRMT R17, R66, 0x7632, R17 ;  /* 0x0000763242117816 */ /* 0x000fe80000000011 */
[----:B------:R-:W-:Y:S01]  /*23fe0*/  PRMT R217, R0, 0x5410, R17 ;  /* 0x0000541000d97816 */ /* 0x000fe20000000011 */
[----:B----4-:R-:W-:Y:S02]  /*23ff0*/  @!P5 HADD2 R123, -R18.H0_H0, -RZ.H0_H0 ;  /* 0xa00000ff127bd230 */ /* 0x010fe40000000900 */
[----:B------:R-:W-:Y:S03]  /*24000*/  @!P0 HADD2 R103, -R0.H0_H0, -RZ.H0_H0 ;  /* 0xa00000ff00678230 */ /* 0x000fe60000000900 */
[----:B------:R-:W-:Y:S01]  /*24010*/  PRMT R39, R123, 0x7610, R39 ;  /* 0x000076107b277816 */ /* 0x000fe20000000027 */
[----:B------:R-:W-:Y:S01]  /*24020*/  @!P5 STL.S16 [R1+0x204], R123 ;  /* 0x0002047b0100d387 */ /* 0x000fe20000100600 */
[----:B------:R-:W-:Y:S01]  /*24030*/  @!P3 HADD2 R111, -R17.H0_H0, -RZ.H0_H0 ;  /* 0xa00000ff116fb230 */ /* 0x000fe20000000900 */
[----:B------:R-:W-:Y:S02]  /*24040*/  PRMT R122, R103, 0x7610, R122 ;  /* 0x00007610677a7816 */ /* 0x000fe4000000007a */
[----:B------:R2:W-:Y:S01]  /*24050*/  @!P0 STL.S16 [R1+0x1f4], R103 ;  /* 0x0001f46701008387 */ /* 0x0005e20000100600 */
[----:B------:R-:W-:Y:S02]  /*24060*/  @!P5 PRMT R18, R39, 0x5410, RZ ;  /* 0x000054102712d816 */ /* 0x000fe400000000ff */
[----:B------:R-:W-:Y:S01]  /*24070*/  @!P0 PRMT R0, R122, 0x5410, RZ ;  /* 0x000054107a008816 */ /* 0x000fe200000000ff */
[----:B------:R1:W4:Y:S01]  /*24080*/  LDL.S16 R39, [R1+0x174] ;  /* 0x0001740001277983 */ /* 0x0003220000100600 */
[----:B------:R-:W-:Y:S02]  /*24090*/  PRMT R25, R111, 0x7610, R25 ;  /* 0x000076106f197816 */ /* 0x000fe40000000019 */
[----:B------:R-:W-:Y:S01]  /*240a0*/  ISETP.GE.U32.AND P5, PT, R193, R19, PT ;  /* 0x00000013c100720c */ /* 0x000fe20003fa6070 */
[----:B------:R1:W-:Y:S01]  /*240b0*/  ST.E.U16 desc[UR4][R2.64+0x12], R18 ;  /* 0x0000121202007985 */ /* 0x0003e2000c101504 */
[----:B------:R-:W-:Y:S03]  /*240c0*/  @!P3 PRMT R17, R25, 0x5410, RZ ;  /* 0x000054101911b816 */ /* 0x000fe600000000ff */
[----:B------:R1:W-:Y:S04]  /*240d0*/  ST.E.U16 desc[UR4][R8.64+0xe], R0 ;  /* 0x00000e0008007985 */ /* 0x0003e8000c101504 */
[----:B------:R1:W-:Y:S04]  /*240e0*/  ST.E.U16 desc[UR4][R8.64+0x10], R17 ;  /* 0x0000101108007985 */ /* 0x0003e8000c101504 */
[----:B--2---:R2:W2:Y:S04]  /*240f0*/  LDL.S16 R103, [R1+0x178] ;  /* 0x0001780001677983 */ /* 0x0044a80000100600 */
[----:B------:R1:W-:Y:S02]  /*24100*/  @!P3 STL.S16 [R1+0x1b4], R111 ;  /* 0x0001b46f0100b387 */ /* 0x0003e40000100600 */
[----:B-1----:R-:W-:Y:S02]  /*24110*/  SHF.R.U32.HI R18, RZ, 0x10, R20 ;  /* 0x00000010ff127819 */ /* 0x002fe40000011614 */
[----:B------:R-:W-:Y:S02]  /*24120*/  PRMT R0, R58, 0x7610, R0 ;  /* 0x000076103a007816 */ /* 0x000fe40000000000 */
[----:B------:R-:W-:Y:S02]  /*24130*/  LOP3.LUT R19, R18, 0xff, RZ, 0xc0, !PT ;  /* 0x000000ff12137812 */ /* 0x000fe400078ec0ff */
[----:B------:R-:W-:Y:S01]  /*24140*/  PRMT R18, R58, 0x7632, R18 ;  /* 0x000076323a127816 */ /* 0x000fe20000000012 */
[----:B------:R-:W-:Y:S01]  /*24150*/  @!P4 HADD2 R110, -R0.H0_H0, -RZ.H0_H0 ;  /* 0xa00000ff006ec230 */ /* 0x000fe20000000900 */
[C---:B------:R-:W-:Y:S02]  /*24160*/  ISETP.GE.U32.AND P0, PT, R193.reuse, R19, PT ;  /* 0x00000013c100720c */ /* 0x040fe40003f06070 */
[----:B------:R-:W-:Y:S02]  /*24170*/  PRMT R216, R0, 0x5410, R18 ;  /* 0x0000541000d87816 */ /* 0x000fe40000000012 */
[----:B------:R-:W-:Y:S01]  /*24180*/  PRMT R24, R110, 0x7610, R24 ;  /* 0x000076106e187816 */ /* 0x000fe20000000018 */
[----:B------:R1:W-:Y:S01]  /*24190*/  @!P4 STL.S16 [R1+0x1b0], R110 ;  /* 0x0001b06e0100c387 */ /* 0x0003e20000100600 */
[----:B------:R-:W-:Y:S02]  /*241a0*/  PRMT R17, R56, 0x7610, R17 ;  /* 0x0000761038117816 */ /* 0x000fe40000000011 */
[----:B------:R-:W-:Y:S01]  /*241b0*/  @!P4 PRMT R0, R24, 0x5410, RZ ;  /* 0x000054101800c816 */ /* 0x000fe200000000ff */
[----:B------:R2:W2:Y:S01]  /*241c0*/  LDL.S16 R25, [R1+0x170] ;  /* 0x0001700001197983 */ /* 0x0004a20000100600 */
[----:B------:R-:W-:Y:S01]  /*241d0*/  SHF.R.U32.HI R19, RZ, 0x18, R20 ;  /* 0x00000018ff137819 */ /* 0x000fe20000011614 */
[----:B------:R-:W-:Y:S02]  /*241e0*/  IMAD.MOV.U32 R111, RZ, RZ, R107 ;  /* 0x000000ffff6f7224 */ /* 0x000fe400078e006b */
[----:B------:R2:W2:Y:S01]  /*241f0*/  LDL.S16 R24, [R1+0x16c] ;  /* 0x00016c0001187983 */ /* 0x0004a20000100600 */
[----:B------:R-:W-:Y:S02]  /*24200*/  ISETP.GE.U32.AND P3, PT, R193, R19, PT ;  /* 0x00000013c100720c */ /* 0x000fe40003f66070 */
[----:B------:R-:W-:Y:S01]  /*24210*/  PRMT R19, R56, 0x7632, R19 ;  /* 0x0000763238137816 */ /* 0x000fe20000000013 */
[----:B------:R1:W-:Y:S03]  /*24220*/  ST.E.U16 desc[UR4][R6.64+0x10], R0 ;  /* 0x0000100006007985 */ /* 0x0003e6000c101504 */
[----:B------:R-:W-:Y:S01]  /*24230*/  PRMT R247, R17, 0x5410, R19 ;  /* 0x0000541011f77816 */ /* 0x000fe20000000013 */
[----:B-1----:R-:W-:Y:S01]  /*24240*/  IMAD.MOV.U32 R110, RZ, RZ, R106 ;  /* 0x000000ffff6e7224 */ /* 0x002fe200078e006a */
[C---:B------:R-:W-:Y:S04]  /*24250*/  PRMT R0, R16.reuse, 0x7632, R0 ;  /* 0x0000763210007816 */ /* 0x040fe80000000000 */
[----:B------:R-:W-:Y:S01]  /*24260*/  PRMT R248, R16, 0x5410, R0 ;  /* 0x0000541010f87816 */ /* 0x000fe20000000000 */
[----:B---3--:R-:W-:Y:S05]  /*24270*/  @!P6 HADD2 R108, -R16.H0_H0, -RZ.H0_H0 ;  /* 0xa00000ff106ce230 */ /* 0x008fea0000000900 */
[----:B------:R-:W-:Y:S04]  /*24280*/  PRMT R66, R108, 0x7610, R66 ;  /* 0x000076106c427816 */ /* 0x000fe80000000042 */
[----:B------:R-:W-:Y:S01]  /*24290*/  @!P6 PRMT R16, R66, 0x5410, RZ ;  /* 0x000054104210e816 */ /* 0x000fe200000000ff */
[----:B------:R-:W-:Y:S05]  /*242a0*/  @!P1 HADD2 R109, -R18.H0_H0, -RZ.H0_H0 ;  /* 0xa00000ff126d9230 */ /* 0x000fea0000000900 */
[----:B------:R-:W-:Y:S01]  /*242b0*/  PRMT R38, R109, 0x7610, R38 ;  /* 0x000076106d267816 */ /* 0x000fe20000000026 */
[----:B------:R-:W-:Y:S03]  /*242c0*/  @!P1 STL.S16 [R1+0x184], R109 ;  /* 0x0001846d01009387 */ /* 0x000fe60000100600 */
[----:B------:R-:W-:Y:S01]  /*242d0*/  @!P1 PRMT R18, R38, 0x5410, RZ ;  /* 0x0000541026129816 */ /* 0x000fe200000000ff */
[----:B------:R-:W-:Y:S04]  /*242e0*/  @!P6 STL.S16 [R1+0x17c], R108 ;  /* 0x00017c6c0100e387 */ /* 0x000fe80000100600 */
[----:B------:R1:W-:Y:S04]  /*242f0*/  ST.E.U16 desc[UR4][R6.64+0x12], R18 ;  /* 0x0000121206007985 */ /* 0x0003e8000c101504 */
[----:B------:R-:W-:Y:S01]  /*24300*/  ST.E.U16 desc[UR4][R30.64+0x20], R16 ;  /* 0x000020101e007985 */ /* 0x000fe2000c101504 */
[----:B----4-:R-:W-:Y:S05]  /*24310*/  @!P0 HADD2 R39, -R17.H0_H0, -RZ.H0_H0 ;  /* 0xa00000ff11278230 */ /* 0x010fea0000000900 */
[----:B------:R-:W-:Y:S04]  /*24320*/  PRMT R26, R39, 0x7610, R26 ;  /* 0x00007610271a7816 */ /* 0x000fe8000000001a */
[----:B------:R-:W-:Y:S02]  /*24330*/  @!P0 PRMT R17, R26, 0x5410, RZ ;  /* 0x000054101a118816 */ /* 0x000fe400000000ff */
[----:B------:R-:W-:Y:S01]  /*24340*/  MUFU.EX2 R26, R162 ;  /* 0x000000a2001a7308 */ /* 0x000fe20000000800 */
[----:B--2---:R-:W-:Y:S05]  /*24350*/  @!P5 HADD2 R103, -R0.H0_H0, -RZ.H0_H0 ;  /* 0xa00000ff0067d230 */ /* 0x004fea0000000900 */
[----:B------:R-:W-:Y:S01]  /*24360*/  PRMT R58, R103, 0x7610, R58 ;  /* 0x00007610673a7816 */ /* 0x000fe2000000003a */
[----:B------:R-:W-:Y:S03]  /*24370*/  @!P5 STL.S16 [R1+0x178], R103 ;  /* 0x000178670100d387 */ /* 0x000fe60000100600 */
[----:B------:R-:W-:Y:S01]  /*24380*/  @!P5 PRMT R0, R58, 0x5410, RZ ;  /* 0x000054103a00d816 */ /* 0x000fe200000000ff */
[----:B------:R2:W-:Y:S04]  /*24390*/  @!P0 STL.S16 [R1+0x174], R39 ;  /* 0x0001742701008387 */ /* 0x0005e80000100600 */
[----:B------:R3:W-:Y:S04]  /*243a0*/  ST.E.U16 desc[UR4][R30.64+0x22], R0 ;  /* 0x000022001e007985 */ /* 0x0007e8000c101504 */
[----:B------:R4:W-:Y:S04]  /*243b0*/  ST.E.U16 desc[UR4][R2.64+0x20], R17 ;  /* 0x0000201102007985 */ /* 0x0009e8000c101504 */
[----:B-1----:R1:W4:Y:S01]  /*243c0*/  LDL.S16 R18, [R1+0x164] ;  /* 0x0001640001127983 */ /* 0x0023220000100600 */
[----:B------:R-:W-:Y:S05]  /*243d0*/  @!P3 HADD2 R25, -R19.H0_H0, -RZ.H0_H0 ;  /* 0xa00000ff1319b230 */ /* 0x000fea0000000900 */
[----:B------:R-:W-:Y:S01]  /*243e0*/  @!P3 STL.S16 [R1+0x170], R25 ;  /* 0x000170190100b387 */ /* 0x000fe20000100600 */
[----:B--2---:R-:W-:Y:S05]  /*243f0*/  IMAD.WIDE.U32 R38, R36, -0x2daee0ad, RZ ;  /* 0xd2511f5324267825 */ /* 0x004fea00078e00ff */
[----:B---3--:R-:W-:Y:S04]  /*24400*/  LOP3.LUT R0, R39, R132, R118, 0x96, !PT ;  /* 0x0000008427007212 */ /* 0x008fe800078e9676 */
[----:B------:R-:W-:Y:S02]  /*24410*/  LOP3.LUT R16, R0, 0xff, RZ, 0xc0, !PT ;  /* 0x000000ff00107812 */ /* 0x000fe400078ec0ff */
[----:B----4-:R-:W-:Y:S02]  /*24420*/  PRMT R17, R25, 0x7610, R17 ;  /* 0x0000761019117816 */ /* 0x010fe40000000011 */
[----:B------:R-:W-:Y:S02]  /*24430*/  ISETP.GE.U32.AND P0, PT, R193, R16, PT ;  /* 0x00000010c100720c */ /* 0x000fe40003f06070 */
[----:B------:R-:W-:Y:S02]  /*24440*/  @!P3 PRMT R19, R17, 0x5410, RZ ;  /* 0x000054101113b816 */ /* 0x000fe400000000ff */
[C---:B------:R-:W-:Y:S03]  /*24450*/  PRMT R16, R15.reuse, 0x7632, R16 ;  /* 0x000076320f107816 */ /* 0x040fe60000000010 */
[----:B------:R2:W-:Y:S01]  /*24460*/  ST.E.U16 desc[UR4][R2.64+0x22], R19 ;  /* 0x0000221302007985 */ /* 0x0005e2000c101504 */
[----:B------:R-:W-:Y:S05]  /*24470*/  PRMT R236, R15, 0x5410, R16 ;  /* 0x000054100fec7816 */ /* 0x000fea0000000010 */
[----:B------:R-:W-:Y:S05]  /*24480*/  @!P0 HADD2 R24, -R15.H0_H0, -RZ.H0_H0 ;  /* 0xa00000ff0f188230 */ /* 0x000fea0000000900 */
[----:B------:R-:W-:Y:S01]  /*24490*/  PRMT R20, R24, 0x7610, R20 ;  /* 0x0000761018147816 */ /* 0x000fe20000000014 */
[----:B------:R3:W-:Y:S03]  /*244a0*/  @!P0 STL.S16 [R1+0x16c], R24 ;  /* 0x00016c1801008387 */ /* 0x0007e60000100600 */
[----:B------:R-:W-:Y:S01]  /*244b0*/  @!P0 PRMT R15, R20, 0x5410, RZ ;  /* 0x00005410140f8816 */ /* 0x000fe200000000ff */
[----:B------:R1:W4:Y:S04]  /*244c0*/  LDL.S16 R17, [R1+0x154] ;  /* 0x0001540001117983 */ /* 0x0003280000100600 */
[----:B------:R1:W4:Y:S04]  /*244d0*/  LDL.S16 R20, [R1+0x15c] ;  /* 0x00015c0001147983 */ /* 0x0003280000100600 */
[----:B------:R1:W-:Y:S01]  /*244e0*/  ST.E.U16 desc[UR4][R8.64+0x1e], R15 ;  /* 0x00001e0f08007985 */ /* 0x0003e2000c101504 */
[----:B--2---:R-:W-:Y:S03]  /*244f0*/  MUFU.EX2 R19, R96 ;  /* 0x0000006000137308 */ /* 0x004fe60000000800 */
[----:B------:R2:W2:Y:S07]  /*24500*/  LDL.S16 R58, [R1+0x150] ;  /* 0x00015000013a7983 */ /* 0x0004ae0000100600 */
[----:B---3--:R-:W3:Y:S01]  /*24510*/  MUFU.EX2 R24, R163 ;  /* 0x000000a300187308 */ /* 0x008ee20000000800 */
[----:B-1----:R-:W-:Y:S02]  /*24520*/  LOP3.LUT R15, R0, 0xffff, RZ, 0xc0, !PT ;  /* 0x0000ffff000f7812 */ /* 0x002fe400078ec0ff */
[----:B---3--:R-:W-:Y:S02]  /*24530*/  F2FP.F16.F32.PACK_AB R54, R24, R26 ;  /* 0x0000001a1836723e */ /* 0x008fe400000000ff */
[----:B------:R-:W-:Y:S04]  /*24540*/  SHF.R.U32.HI R15, RZ, 0x8, R15 ;  /* 0x00000008ff0f7819 */ /* 0x000fe8000001160f */
[----:B------:R-:W-:Y:S04]  /*24550*/  LOP3.LUT R15, R15, 0xffff, RZ, 0xc0, !PT ;  /* 0x0000ffff0f0f7812 */ /* 0x000fe800078ec0ff */
[C---:B------:R-:W-:Y:S02]  /*24560*/  ISETP.GE.U32.AND P5, PT, R193.reuse, R15, PT ;  /* 0x0000000fc100720c */ /* 0x040fe40003fa6070 */
[--C-:B------:R-:W-:Y:S04]  /*24570*/  SHF.R.U32.HI R15, RZ, 0x18, R0.reuse ;  /* 0x00000018ff0f7819 */ /* 0x100fe80000011600 */
[C---:B------:R-:W-:Y:S02]  /*24580*/  ISETP.GE.U32.AND P1, PT, R193.reuse, R15, PT ;  /* 0x0000000fc100720c */ /* 0x040fe40003f26070 */
[C---:B------:R-:W-:Y:S04]  /*24590*/  LOP3.LUT R15, R76.reuse, 0xff, RZ, 0xc0, !PT ;  /* 0x000000ff4c0f7812 */ /* 0x040fe800078ec0ff */
[----:B------:R-:W-:Y:S02]  /*245a0*/  ISETP.GE.U32.AND P3, PT, R193, R15, PT ;  /* 0x0000000fc100720c */ /* 0x000fe40003f66070 */
[----:B------:R-:W-:Y:S02]  /*245b0*/  SHF.R.U32.HI R15, RZ, 0x10, R0 ;  /* 0x00000010ff0f7819 */ /* 0x000fe40000011600 */
[----:B------:R-:W-:Y:S02]  /*245c0*/  LOP3.LUT R0, R76, 0xffff, RZ, 0xc0, !PT ;  /* 0x0000ffff4c007812 */ /* 0x000fe400078ec0ff */
[----:B------:R-:W-:Y:S02]  /*245d0*/  LOP3.LUT R15, R15, 0xff, RZ, 0xc0, !PT ;  /* 0x000000ff0f0f7812 */ /* 0x000fe400078ec0ff */
[----:B------:R-:W-:Y:S02]  /*245e0*/  SHF.R.U32.HI R0, RZ, 0x8, R0 ;  /* 0x00000008ff007819 */ /* 0x000fe40000011600 */
[C---:B------:R-:W-:Y:S02]  /*245f0*/  ISETP.GE.U32.AND P4, PT, R193.reuse, R15, PT ;  /* 0x0000000fc100720c */ /* 0x040fe40003f86070 */
[----:B------:R-:W-:Y:S02]  /*24600*/  LOP3.LUT R0, R0, 0xffff, RZ, 0xc0, !PT ;  /* 0x0000ffff00007812 */ /* 0x000fe400078ec0ff */
[----:B------:R-:W-:Y:S02]  /*24610*/  SHF.R.U32.HI R15, RZ, 0x10, R76 ;  /* 0x00000010ff0f7819 */ /* 0x000fe4000001164c */
[----:B------:R-:W-:Y:S02]  /*24620*/  ISETP.GE.U32.AND P0, PT, R193, R0, PT ;  /* 0x00000000c100720c */ /* 0x000fe40003f06070 */
[----:B------:R-:W-:Y:S02]  /*24630*/  PRMT R0, R57, 0x7610, R0 ;  /* 0x0000761039007816 */ /* 0x000fe40000000000 */
[----:B------:R-:W-:Y:S04]  /*24640*/  LOP3.LUT R15, R15, 0xff, RZ, 0xc0, !PT ;  /* 0x000000ff0f0f7812 */ /* 0x000fe800078ec0ff */
[----:B------:R-:W-:Y:S02]  /*24650*/  ISETP.GE.U32.AND P6, PT, R193, R15, PT ;  /* 0x0000000fc100720c */ /* 0x000fe40003fc6070 */
[----:B------:R-:W-:Y:S04]  /*24660*/  PRMT R15, R57, 0x7632, R15 ;  /* 0x00007632390f7816 */ /* 0x000fe8000000000f */
[----:B------:R-:W-:Y:S01]  /*24670*/  PRMT R227, R0, 0x5410, R15 ;  /* 0x0000541000e37816 */ /* 0x000fe2000000000f */
[----:B------:R-:W-:Y:S05]  /*24680*/  @!P5 HADD2 R18, -R16.H0_H0, -RZ.H0_H0 ;  /* 0xa00000ff1012d230 */ /* 0x000fea0000000900 */
[----:B------:R-:W-:Y:S01]  /*24690*/  PRMT R22, R18, 0x7610, R22 ;  /* 0x0000761012167816 */ /* 0x000fe20000000016 */
[----:B------:R1:W-:Y:S03]  /*246a0*/  @!P5 STL.S16 [R1+0x164], R18 ;  /* 0x000164120100d387 */ /* 0x0003e60000100600 */
[----:B------:R-:W-:Y:S05]  /*246b0*/  @!P5 PRMT R16, R22, 0x5410, RZ ;  /* 0x000054101610d816 */ /* 0x000fea00000000ff */
[----:B------:R3:W-:Y:S01]  /*246c0*/  ST.E.U16 desc[UR4][R8.64+0x20], R16 ;  /* 0x0000201008007985 */ /* 0x0007e2000c101504 */
[----:B-1----:R-:W1:Y:S01]  /*246d0*/  MUFU.EX2 R18, R67 ;  /* 0x0000004300127308 */ /* 0x002e620000000800 */
[----:B---3--:R-:W-:Y:S02]  /*246e0*/  LOP3.LUT R16, R38, 0xff, RZ, 0xc0, !PT ;  /* 0x000000ff26107812 */ /* 0x008fe400078ec0ff */
[----:B-1----:R-:W-:Y:S01]  /*246f0*/  F2FP.F16.F32.PACK_AB R127, R18, R19 ;  /* 0x00000013127f723e */ /* 0x002fe200000000ff */
[----:B----4-:R-:W-:Y:S05]  /*24700*/  @!P4 HADD2 R17, -R0.H0_H0, -RZ.H0_H0 ;  /* 0xa00000ff0011c230 */ /* 0x010fea0000000900 */
[----:B------:R-:W-:Y:S01]  /*24710*/  PRMT R21, R17, 0x7610, R21 ;  /* 0x0000761011157816 */ /* 0x000fe20000000015 */
[----:B------:R1:W-:Y:S03]  /*24720*/  @!P4 STL.S16 [R1+0x154], R17 ;  /* 0x000154110100c387 */ /* 0x0003e60000100600 */
[----:B------:R-:W-:Y:S01]  /*24730*/  @!P4 PRMT R0, R21, 0x5410, RZ ;  /* 0x000054101500c816 */ /* 0x000fe200000000ff */
[----:B------:R4:W3:Y:S01]  /*24740*/  LDL.S16 R57, [R1+0x158] ;  /* 0x0001580001397983 */ /* 0x0008e20000100600 */
[C---:B------:R-:W-:Y:S01]  /*24750*/  ISETP.GE.U32.AND P4, PT, R193.reuse, R16, PT ;  /* 0x00000010c100720c */ /* 0x040fe20003f86070 */
[----:B--2---:R-:W-:Y:S01]  /*24760*/  @!P1 HADD2 R58, -R15.H0_H0, -RZ.H0_H0 ;  /* 0xa00000ff0f3a9230 */ /* 0x004fe20000000900 */
[----:B------:R-:W-:Y:S01]  /*24770*/  LOP3.LUT R16, R38, 0xffff, RZ, 0xc0, !PT ;  /* 0x0000ffff26107812 */ /* 0x000fe200078ec0ff */
[----:B------:R2:W-:Y:S01]  /*24780*/  ST.E.U16 desc[UR4][R6.64+0x20], R0 ;  /* 0x0000200006007985 */ /* 0x0005e2000c101504 */
[----:B------:R-:W-:Y:S02]  /*24790*/  MUFU.EX2 R21, R157 ;  /* 0x0000009d00157308 */ /* 0x000fe40000000800 */
[----:B------:R-:W-:Y:S01]  /*247a0*/  SHF.R.U32.HI R16, RZ, 0x8, R16 ;  /* 0x00000008ff107819 */ /* 0x000fe20000011610 */
[----:B------:R4:W4:Y:S03]  /*247b0*/  LDL.S16 R56, [R1+0x138] ;  /* 0x0001380001387983 */ /* 0x0009260000100600 */
[----:B------:R-:W-:Y:S01]  /*247c0*/  LOP3.LUT R16, R16, 0xffff, RZ, 0xc0, !PT ;  /* 0x0000ffff10107812 */ /* 0x000fe200078ec0ff */
[----:B------:R3:W4:Y:S04]  /*247d0*/  LDL.S16 R25, [R1+0x134] ;  /* 0x0001340001197983 */ /* 0x0007280000100600 */
[----:B------:R3:W4:Y:S01]  /*247e0*/  LDL.S16 R22, [R1+0x12c] ;  /* 0x00012c0001167983 */ /* 0x0007220000100600 */
[----:B-1----:R-:W-:Y:S04]  /*247f0*/  SHF.R.U32.HI R17, RZ, 0x18, R76 ;  /* 0x00000018ff117819 */ /* 0x002fe8000001164c */
[----:B------:R-:W-:Y:S02]  /*24800*/  ISETP.GE.U32.AND P5, PT, R193, R17, PT ;  /* 0x00000011c100720c */ /* 0x000fe40003fa6070 */
[C---:B------:R-:W-:Y:S02]  /*24810*/  PRMT R17, R59.reuse, 0x7632, R17 ;  /* 0x000076323b117816 */ /* 0x040fe40000000011 */
[----:B--2---:R-:W-:Y:S04]  /*24820*/  PRMT R0, R59, 0x7610, R0 ;  /* 0x000076103b007816 */ /* 0x004fe80000000000 */
[----:B------:R-:W-:Y:S01]  /*24830*/  PRMT R240, R0, 0x5410, R17 ;  /* 0x0000541000f07816 */ /* 0x000fe20000000011 */
[----:B------:R-:W-:Y:S05]  /*24840*/  @!P3 HADD2 R20, -R0.H0_H0, -RZ.H0_H0 ;  /* 0xa00000ff0014b230 */ /* 0x000fea0000000900 */
[----:B------:R-:W-:Y:S01]  /*24850*/  PRMT R27, R20, 0x7610, R27 ;  /* 0x00007610141b7816 */ /* 0x000fe2000000001b */
[----:B------:R1:W-:Y:S03]  /*24860*/  @!P3 STL.S16 [R1+0x15c], R20 ;  /* 0x00015c140100b387 */ /* 0x0003e60000100600 */
[----:B------:R-:W-:Y:S02]  /*24870*/  @!P3 PRMT R0, R27, 0x5410, RZ ;  /* 0x000054101b00b816 */ /* 0x000fe400000000ff */
[----:B------:R-:W-:Y:S01]  /*24880*/  ISETP.GE.U32.AND P3, PT, R193, R16, PT ;  /* 0x00000010c100720c */ /* 0x000fe20003f66070 */
[----:B------:R2:W2:Y:S01]  /*24890*/  LDL.S16 R27, [R1+0x128] ;  /* 0x00012800011b7983 */ /* 0x0004a20000100600 */
[----:B------:R-:W-:Y:S03]  /*248a0*/  SHF.R.U32.HI R16, RZ, 0x10, R38 ;  /* 0x00000010ff107819 */ /* 0x000fe60000011626 */
[----:B------:R-:W-:Y:S01]  /*248b0*/  @!P1 STL.S16 [R1+0x150], R58 ;  /* 0x0001503a01009387 */ /* 0x000fe20000100600 */
[----:B------:R-:W-:Y:S01]  /*248c0*/  LOP3.LUT R16, R16, 0xff, RZ, 0xc0, !PT ;  /* 0x000000ff10107812 */ /* 0x000fe200078ec0ff */
[----:B-1----:R-:W-:Y:S02]  /*248d0*/  FADD.FTZ R20, R19, R33 ;  /* 0x0000002113147221 */ /* 0x002fe40000010000 */
[----:B------:R-:W-:Y:S02]  /*248e0*/  MUFU.EX2 R19, R135 ;  /* 0x0000008700137308 */ /* 0x000fe40000000800 */
[----:B------:R-:W-:Y:S01]  /*248f0*/  FADD.FTZ R33, R18, R20 ;  /* 0x0000001412217221 */ /* 0x000fe20000010000 */
[----:B------:R-:W-:Y:S04]  /*24900*/  PRMT R18, R58, 0x7610, R18 ;  /* 0x000076103a127816 */ /* 0x000fe80000000012 */
[----:B------:R-:W-:Y:S03]  /*24910*/  @!P1 PRMT R15, R18, 0x5410, RZ ;  /* 0x00005410120f9816 */ /* 0x000fe600000000ff */
[----:B------:R-:W1:Y:S01]  /*24920*/  MUFU.EX2 R20, R158 ;  /* 0x0000009e00147308 */ /* 0x000e620000000800 */
[----:B------:R-:W-:Y:S02]  /*24930*/  ISETP.GE.U32.AND P1, PT, R193, R16, PT ;  /* 0x00000010c100720c */ /* 0x000fe40003f26070 */
[C---:B------:R-:W-:Y:S01]  /*24940*/  PRMT R16, R37.reuse, 0x7610, R16 ;  /* 0x0000761025107816 */ /* 0x040fe20000000010 */
[----:B------:R1:W-:Y:S04]  /*24950*/  ST.E.U16 desc[UR4][R6.64+0x22], R15 ;  /* 0x0000220f06007985 */ /* 0x0003e8000c101504 */
[----:B------:R1:W-:Y:S02]  /*24960*/  ST.E.U16 desc[UR4][R30.64+0x30], R0 ;  /* 0x000030001e007985 */ /* 0x0003e4000c101504 */
[----:B------:R-:W1:Y:S02]  /*24970*/  MUFU.EX2 R18, R152 ;  /* 0x0000009800127308 */ /* 0x000e640000000800 */
[----:B-1----:R-:W-:Y:S02]  /*24980*/  F2FP.F16.F32.PACK_AB R128, R20, R21 ;  /* 0x000000151480723e */ /* 0x002fe400000000ff */
[----:B------:R-:W-:Y:S02]  /*24990*/  F2FP.F16.F32.PACK_AB R125, R18, R19 ;  /* 0x00000013127d723e */ /* 0x000fe400000000ff */
[----:B------:R-:W-:Y:S02]  /*249a0*/  PRMT R15, R37, 0x7632, R15 ;  /* 0x00007632250f7816 */ /* 0x000fe4000000000f */
[----:B------:R-:W-:Y:S02]  /*249b0*/  SHF.R.U32.HI R0, RZ, 0x18, R38 ;  /* 0x00000018ff007819 */ /* 0x000fe40000011626 */
[----:B------:R-:W-:Y:S01]  /*249c0*/  PRMT R234, R16, 0x5410, R15 ;  /* 0x0000541010ea7816 */ /* 0x000fe2000000000f */
[----:B---3--:R-:W-:Y:S05]  /*249d0*/  @!P0 HADD2 R57, -R17.H0_H0, -RZ.H0_H0 ;  /* 0xa00000ff11398230 */ /* 0x008fea0000000900 */
[----:B------:R-:W-:Y:S01]  /*249e0*/  PRMT R51, R57, 0x7610, R51 ;  /* 0x0000761039337816 */ /* 0x000fe20000000033 */
[----:B------:R-:W-:Y:S01]  /*249f0*/  @!P0 STL.S16 [R1+0x158], R57 ;  /* 0x0001583901008387 */ /* 0x000fe20000100600 */
[----:B----4-:R-:W-:Y:S02]  /*24a00*/  @!P6 HADD2 R56, -R16.H0_H0, -RZ.H0_H0 ;  /* 0xa00000ff1038e230 */ /* 0x010fe40000000900 */
[----:B------:R-:W-:Y:S02]  /*24a10*/  @!P0 PRMT R17, R51, 0x5410, RZ ;  /* 0x0000541033118816 */ /* 0x000fe400000000ff */
[----:B------:R-:W-:Y:S01]  /*24a20*/  ISETP.GE.U32.AND P0, PT, R193, R0, PT ;  /* 0x00000000c100720c */ /* 0x000fe20003f06070 */
[----:B------:R1:W3:Y:S01]  /*24a30*/  LDL.S16 R51, [R1+0x14c] ;  /* 0x00014c0001337983 */ /* 0x0002e20000100600 */
[----:B------:R-:W-:Y:S01]  /*24a40*/  PRMT R0, R14, 0x7632, R0 ;  /* 0x000076320e007816 */ /* 0x000fe20000000000 */
[----:B------:R-:W-:Y:S01]  /*24a50*/  @!P5 HADD2 R25, -R15.H0_H0, -RZ.H0_H0 ;  /* 0xa00000ff0f19d230 */ /* 0x000fe20000000900 */
[----:B------:R-:W-:Y:S01]  /*24a60*/  PRMT R23, R56, 0x7610, R23 ;  /* 0x0000761038177816 */ /* 0x000fe20000000017 */
[----:B------:R-:W-:Y:S01]  /*24a70*/  @!P6 STL.S16 [R1+0x138], R56 ;  /* 0x000138380100e387 */ /* 0x000fe20000100600 */
[----:B------:R-:W-:Y:S01]  /*24a80*/  PRMT R163, R14, 0x5410, R0 ;  /* 0x000054100ea37816 */ /* 0x000fe20000000000 */
[----:B------:R-:W-:Y:S01]  /*24a90*/  @!P4 HADD2 R22, -R14.H0_H0, -RZ.H0_H0 ;  /* 0xa00000ff0e16c230 */ /* 0x000fe20000000900 */
[----:B------:R-:W-:Y:S01]  /*24aa0*/  @!P6 PRMT R16, R23, 0x5410, RZ ;  /* 0x000054101710e816 */ /* 0x000fe200000000ff */
[----:B------:R4:W-:Y:S01]  /*24ab0*/  @!P5 STL.S16 [R1+0x134], R25 ;  /* 0x000134190100d387 */ /* 0x0009e20000100600 */
[----:B------:R-:W-:Y:S01]  /*24ac0*/  PRMT R28, R25, 0x7610, R28 ;  /* 0x00007610191c7816 */ /* 0x000fe2000000001c */
[----:B------:R-:W1:Y:S01]  /*24ad0*/  MUFU.EX2 R23, R97 ;  /* 0x0000006100177308 */ /* 0x000e620000000800 */
[----:B------:R-:W-:Y:S01]  /*24ae0*/  PRMT R36, R22, 0x7610, R36 ;  /* 0x0000761016247816 */ /* 0x000fe20000000024 */
[----:B------:R1:W-:Y:S01]  /*24af0*/  @!P4 STL.S16 [R1+0x12c], R22 ;  /* 0x00012c160100c387 */ /* 0x0003e20000100600 */
[----:B------:R-:W-:Y:S02]  /*24b00*/  @!P5 PRMT R15, R28, 0x5410, RZ ;  /* 0x000054101c0fd816 */ /* 0x000fe400000000ff */
[----:B------:R-:W-:Y:S01]  /*24b10*/  @!P4 PRMT R14, R36, 0x5410, RZ ;  /* 0x00005410240ec816 */ /* 0x000fe200000000ff */
[----:B------:R-:W-:Y:S04]  /*24b20*/  ST.E.U16 desc[UR4][R30.64+0x32], R17 ;  /* 0x000032111e007985 */ /* 0x000fe8000c101504 */
[----:B------:R1:W-:Y:S04]  /*24b30*/  ST.E.U16 desc[UR4][R2.64+0x30], R16 ;  /* 0x0000301002007985 */ /* 0x0003e8000c101504 */
[----:B------:R1:W-:Y:S04]  /*24b40*/  ST.E.U16 desc[UR4][R2.64+0x32], R15 ;  /* 0x0000320f02007985 */ /* 0x0003e8000c101504 */
[----:B------:R1:W-:Y:S01]  /*24b50*/  ST.E.U16 desc[UR4][R8.64+0x2e], R14 ;  /* 0x00002e0e08007985 */ /* 0x0003e2000c101504 */
[----:B----4-:R-:W4:Y:S01]  /*24b60*/  MUFU.EX2 R25, R159 ;  /* 0x0000009f00197308 */ /* 0x010f220000000800 */
[----:B--2---:R-:W-:Y:S02]  /*24b70*/  @!P3 HADD2 R27, -R0.H0_H0, -RZ.H0_H0 ;  /* 0xa00000ff001bb230 */ /* 0x004fe40000000900 */
[--C-:B-1----:R-:W-:Y:S03]  /*24b80*/  FADD.FTZ R22, R21, R35.reuse ;  /* 0x0000002315167221 */ /* 0x102fe60000010000 */
[----:B------:R-:W-:Y:S01]  /*24b90*/  PRMT R35, R27, 0x7610, R35 ;  /* 0x000076101b237816 */ /* 0x000fe20000000023 */
[----:B------:R1:W-:Y:S03]  /*24ba0*/  @!P3 STL.S16 [R1+0x128], R27 ;  /* 0x0001281b0100b387 */ /* 0x0003e60000100600 */
[----:B------:R-:W-:Y:S01]  /*24bb0*/  @!P3 PRMT R0, R35, 0x5410, RZ ;  /* 0x000054102300b816 */ /* 0x000fe200000000ff */
[----:B------:R2:W2:Y:S01]  /*24bc0*/  LDL.S16 R36, [R1+0x168] ;  /* 0x0001680001247983 */ /* 0x0004a20000100600 */
[----:B------:R-:W-:Y:S03]  /*24bd0*/  FADD.FTZ R16, R26, R32 ;  /* 0x000000201a107221 */ /* 0x000fe60000010000 */
[----:B------:R2:W2:Y:S01]  /*24be0*/  LDL.S16 R26, [R1+0x19c] ;  /* 0x00019c00011a7983 */ /* 0x0004a20000100600 */
[----:B------:R-:W-:Y:S01]  /*24bf0*/  FADD.FTZ R15, R19, R29 ;  /* 0x0000001d130f7221 */ /* 0x000fe20000010000 */
[----:B------:R-:W-:Y:S04]  /*24c00*/  IMAD.WIDE.U32 R28, R42, -0x326172a9, RZ ;  /* 0xcd9e8d572a1c7825 */ /* 0x000fe800078e00ff */
[----:B------:R-:W-:Y:S01]  /*24c10*/  FADD.FTZ R24, R24, R16 ;  /* 0x0000001018187221 */ /* 0x000fe20000010000 */
[----:B------:R4:W-:Y:S01]  /*24c20*/  ST.E.U16 desc[UR4][R8.64+0x30], R0 ;  /* 0x0000300008007985 */ /* 0x0009e2000c101504 */
[----:B------:R-:W-:Y:S01]  /*24c30*/  FADD.FTZ R32, R18, R15 ;  /* 0x0000000f12207221 */ /* 0x000fe20000010000 */
[----:B------:R-:W-:Y:S02]  /*24c40*/  LOP3.LUT R15, R29, R225, R110, 0x96, !PT ;  /* 0x000000e11d0f7212 */ /* 0x000fe400078e966e */
[----:B------:R-:W-:Y:S03]  /*24c50*/  LOP3.LUT R14, R47, R224, R28, 0x96, !PT ;  /* 0x000000e02f0e7212 */ /* 0x000fe600078e961c */
[----:B------:R-:W-:Y:S02]  /*24c60*/  IMAD.WIDE.U32 R16, R15, -0x2daee0ad, RZ ;  /* 0xd2511f530f107825 */ /* 0x000fe400078e00ff */
[----:B------:R-:W4:Y:S02]  /*24c70*/  MUFU.EX2 R15, R164 ;  /* 0x000000a4000f7308 */ /* 0x000f240000000800 */
[----:B-1----:R-:W-:Y:S01]  /*24c80*/  FADD.FTZ R27, R20, R22 ;  /* 0x00000016141b7221 */ /* 0x002fe20000010000 */
[----:B------:R-:W-:Y:S01]  /*24c90*/  IMAD.WIDE.U32 R20, R14, -0x2daee0ad, RZ ;  /* 0xd2511f530e147825 */ /* 0x000fe200078e00ff */
[----:B------:R-:W-:Y:S06]  /*24ca0*/  PRMT R14, R40, 0x7610, R14 ;  /* 0x00007610280e7816 */ /* 0x000fec000000000e */
[----:B------:R-:W1:Y:S01]  /*24cb0*/  MUFU.EX2 R22, R104 ;  /* 0x0000006800167308 */ /* 0x000e620000000800 */
[----:B------:R-:W-:Y:S01]  /*24cc0*/  LOP3.LUT R21, R21, R241, R16, 0x96, !PT ;  /* 0x000000f115157212 */ /* 0x000fe200078e9610 */
[----:B------:R-:W-:Y:S01]  /*24cd0*/  FADD.FTZ R16, R23, R33 ;  /* 0x0000002117107221 */ /* 0x000fe20000010000 */
[----:B----4-:R-:W-:Y:S01]  /*24ce0*/  LOP3.LUT R0, R17, R232, R78, 0x96, !PT ;  /* 0x000000e811007212 */ /* 0x010fe200078e964e */
[----:B------:R-:W-:Y:S01]  /*24cf0*/  FADD.FTZ R17, R25, R27 ;  /* 0x0000001b19117221 */ /* 0x000fe20000010000 */
[C---:B------:R-:W-:Y:S03]  /*24d00*/  F2FP.F16.F32.PACK_AB R114, R15.reuse, R25 ;  /* 0x000000190f72723e */ /* 0x040fe600000000ff */
[----:B------:R-:W-:Y:S01]  /*24d10*/  IMAD.WIDE.U32 R18, R0, -0x326172a9, RZ ;  /* 0xcd9e8d5700127825 */ /* 0x000fe200078e00ff */
[----:B------:R-:W-:Y:S02]  /*24d20*/  PRMT R0, R40, 0x7632, R0 ;  /* 0x0000763228007816 */ /* 0x000fe40000000000 */
[C---:B-1----:R-:W-:Y:S01]  /*24d30*/  F2FP.F16.F32.PACK_AB R115, R22.reuse, R23 ;  /* 0x000000171673723e */ /* 0x042fe200000000ff */
[----:B------:R-:W-:Y:S01]  /*24d40*/  FADD.FTZ R33, R22, R16 ;  /* 0x0000001016217221 */ /* 0x000fe20000010000 */
[----:B------:R-:W-:Y:S01]  /*24d50*/  PRMT R162, R14, 0x5410, R0 ;  /* 0x000054100ea27816 */ /* 0x000fe20000000000 */
[----:B------:R-:W-:Y:S01]  /*24d60*/  FADD.FTZ R35, R15, R17 ;  /* 0x000000110f237221 */ /* 0x000fe20000010000 */
[----:B------:R-:W-:Y:S01]  /*24d70*/  LOP3.LUT R16, R19, R219, R46, 0x96, !PT ;  /* 0x000000db13107212 */ /* 0x000fe200078e962e */
[----:B------:R-:W-:Y:S04]  /*24d80*/  MUFU.EX2 R23, R167 ;  /* 0x000000a700177308 */ /* 0x000fe80000000800 */
[----:B------:R-:W-:Y:S06]  /*24d90*/  IMAD.WIDE.U32 R16, R16, -0x2daee0ad, RZ ;  /* 0xd2511f5310107825 */ /* 0x000fec00078e00ff */
[----:B------:R-:W1:Y:S01]  /*24da0*/  MUFU.EX2 R22, R168 ;  /* 0x000000a800167308 */ /* 0x000e620000000800 */
[----:B------:R-:W-:Y:S05]  /*24db0*/  LOP3.LUT R17, R17, R239, R20, 0x96, !PT ;  /* 0x000000ef11117212 */ /* 0x000fea00078e9614 */
[----:B------:R-:W-:Y:S04]  /*24dc0*/  IMAD.WIDE.U32 R106, R17, -0x326172a9, RZ ;  /* 0xcd9e8d57116a7825 */ /* 0x000fe800078e00ff */
[----:B------:R-:W-:Y:S01]  /*24dd0*/  MUFU.EX2 R17, R169 ;  /* 0x000000a900117308 */ /* 0x000fe20000000800 */
[----:B-1----:R-:W-:Y:S01]  /*24de0*/  F2FP.F16.F32.PACK_AB R104, R22, R23 ;  /* 0x000000171668723e */ /* 0x002fe200000000ff */
[----:B---3--:R-:W-:Y:S05]  /*24df0*/  @!P1 HADD2 R51, -R14.H0_H0, -RZ.H0_H0 ;  /* 0xa00000ff0e339230 */ /* 0x008fea0000000900 */
[----:B------:R-:W-:Y:S01]  /*24e00*/  PRMT R42, R51, 0x7610, R42 ;  /* 0x00007610332a7816 */ /* 0x000fe2000000002a */
[----:B------:R-:W-:Y:S03]  /*24e10*/  @!P1 STL.S16 [R1+0x14c], R51 ;  /* 0x00014c3301009387 */ /* 0x000fe60000100600 */
[----:B------:R-:W-:Y:S05]  /*24e20*/  @!P1 PRMT R14, R42, 0x5410, RZ ;  /* 0x000054102a0e9816 */ /* 0x000fea00000000ff */
[----:B------:R1:W-:Y:S02]  /*24e30*/  ST.E.U16 desc[UR4][R6.64+0x30], R14 ;  /* 0x0000300e06007985 */ /* 0x0003e4000c101504 */
[----:B-1----:R-:W-:Y:S05]  /*24e40*/  IMAD.WIDE.U32 R14, R21, -0x326172a9, RZ ;  /* 0xcd9e8d57150e7825 */ /* 0x002fea00078e00ff */
[----:B------:R-:W-:Y:S01]  /*24e50*/  LOP3.LUT R15, R15, R237, R18, 0x96, !PT ;  /* 0x000000ed0f0f7212 */ /* 0x000fe200078e9612 */
[----:B--2---:R-:W-:Y:S01]  /*24e60*/  @!P0 HADD2 R36, -R0.H0_H0, -RZ.H0_H0 ;  /* 0xa00000ff00248230 */ /* 0x004fe20000000900 */
[----:B------:R-:W-:Y:S03]  /*24e70*/  MUFU.EX2 R18, R160 ;  /* 0x000000a000127308 */ /* 0x000fe60000000800 */
[----:B------:R-:W-:Y:S01]  /*24e80*/  IMAD.WIDE.U32 R122, R15, -0x2daee0ad, RZ ;  /* 0xd2511f530f7a7825 */ /* 0x000fe200078e00ff */
[----:B------:R-:W-:Y:S01]  /*24e90*/  PRMT R19, R36, 0x7610, R19 ;  /* 0x0000761024137816 */ /* 0x000fe20000000013 */
[----:B------:R1:W-:Y:S03]  /*24ea0*/  @!P0 STL.S16 [R1+0x168], R36 ;  /* 0x0001682401008387 */ /* 0x0003e60000100600 */
[----:B------:R-:W-:Y:S02]  /*24eb0*/  @!P0 PRMT R0, R19, 0x5410, RZ ;  /* 0x0000541013008816 */ /* 0x000fe400000000ff */
[----:B------:R-:W2:Y:S01]  /*24ec0*/  MUFU.EX2 R15, R161 ;  /* 0x000000a1000f7308 */ /* 0x000ea20000000800 */
[----:B------:R-:W-:Y:S01]  /*24ed0*/  LOP3.LUT R16, R123, R233, R16, 0x96, !PT ;  /* 0x000000e97b107212 */ /* 0x000fe200078e9610 */
[----:B------:R4:W3:Y:S04]  /*24ee0*/  LDL.S16 R19, [R1+0x198] ;  /* 0x0001980001137983 */ /* 0x0008e80000100600 */
[----:B------:R4:W-:Y:S01]  /*24ef0*/  ST.E.U16 desc[UR4][R6.64+0x32], R0 ;  /* 0x0000320006007985 */ /* 0x0009e2000c101504 */
[----:B------:R-:W-:Y:S03]  /*24f00*/  IMAD.WIDE.U32 R66, R16, -0x326172a9, RZ ;  /* 0xcd9e8d5710427825 */ /* 0x000fe600078e00ff */
[----:B------:R-:W4:Y:S01]  /*24f10*/  MUFU.EX2 R16, R170 ;  /* 0x000000aa00107308 */ /* 0x000f220000000800 */
[----:B--2---:R-:W-:Y:S02]  /*24f20*/  F2FP.F16.F32.PACK_AB R113, R15, R18 ;  /* 0x000000120f71723e */ /* 0x004fe400000000ff */
[----:B-1----:R-:W-:Y:S01]  /*24f30*/  LOP3.LUT R36, R107, R235, R14, 0x96, !PT ;  /* 0x000000eb6b247212 */ /* 0x002fe200078e960e */
[----:B------:R-:W-:Y:S01]  /*24f40*/  FADD.FTZ R14, R18, R32 ;  /* 0x00000020120e7221 */ /* 0x000fe20000010000 */
[----:B------:R-:W-:Y:S01]  /*24f50*/  FADD.FTZ R18, R17, R24 ;  /* 0x0000001811127221 */ /* 0x000fe20000010000 */
[----:B----4-:R-:W-:Y:S02]  /*24f60*/  F2FP.F16.F32.PACK_AB R49, R16, R17 ;  /* 0x000000111031723e */ /* 0x010fe400000000ff */
[----:B------:R-:W-:Y:S01]  /*24f70*/  FADD.FTZ R27, R15, R14 ;  /* 0x0000000e0f1b7221 */ /* 0x000fe20000010000 */
[----:B------:R-:W-:Y:S01]  /*24f80*/  PRMT R15, R52, 0x7610, R15 ;  /* 0x00007610340f7816 */ /* 0x000fe2000000000f */
[----:B------:R-:W-:Y:S01]  /*24f90*/  IMAD.WIDE.U32 R58, R36, -0x2daee0ad, RZ ;  /* 0xd2511f53243a7825 */ /* 0x000fe200078e00ff */
[----:B------:R-:W-:Y:S04]  /*24fa0*/  LOP3.LUT R0, R67, R141, R106, 0x96, !PT ;  /* 0x0000008d43007212 */ /* 0x000fe800078e966a */
[----:B------:R-:W-:Y:S04]  /*24fb0*/  LOP3.LUT R14, R0, 0xff, RZ, 0xc0, !PT ;  /* 0x000000ff000e7812 */ /* 0x000fe800078ec0ff */
[----:B------:R-:W-:Y:S02]  /*24fc0*/  ISETP.GE.U32.AND P0, PT, R193, R14, PT ;  /* 0x0000000ec100720c */ /* 0x000fe40003f06070 */
[----:B------:R-:W-:Y:S04]  /*24fd0*/  PRMT R14, R52, 0x7632, R14 ;  /* 0x00007632340e7816 */ /* 0x000fe8000000000e */
[----:B------:R-:W-:Y:S07]  /*24fe0*/  PRMT R169, R15, 0x5410, R14 ;  /* 0x000054100fa97816 */ /* 0x000fee000000000e */
[----:B------:R-:W-:Y:S05]  /*24ff0*/  @!P0 HADD2 R26, -R15.H0_H0, -RZ.H0_H0 ;  /* 0xa00000ff0f1a8230 */ /* 0x000fea0000000900 */
[----:B------:R-:W-:Y:S01]  /*25000*/  PRMT R20, R26, 0x7610, R20 ;  /* 0x000076101a147816 */ /* 0x000fe20000000014 */
[----:B------:R1:W-:Y:S03]  /*25010*/  @!P0 STL.S16 [R1+0x19c], R26 ;  /* 0x00019c1a01008387 */ /* 0x0003e60000100600 */
[----:B------:R-:W-:Y:S01]  /*25020*/  @!P0 PRMT R15, R20, 0x5410, RZ ;  /* 0x00005410140f8816 */ /* 0x000fe200000000ff */
[----:B------:R4:W2:Y:S01]  /*25030*/  LDL.S16 R51, [R1+0x194] ;  /* 0x0001940001337983 */ /* 0x0008a20000100600 */
[----:B------:R-:W1:Y:S03]  /*25040*/  MUFU.EX2 R20, R105 ;  /* 0x0000006900147308 */ /* 0x000e660000000800 */
[----:B------:R4:W4:Y:S04]  /*25050*/  LDL.S16 R42, [R1+0x190] ;  /* 0x00019000012a7983 */ /* 0x0009280000100600 */
[----:B------:R1:W-:Y:S02]  /*25060*/  ST.E.U16 desc[UR4][R30.64+0x40], R15 ;  /* 0x0000400f1e007985 */ /* 0x0003e4000c101504 */
[----:B-1----:R-:W-:Y:S01]  /*25070*/  FADD.FTZ R21, R20, R33 ;  /* 0x0000002114157221 */ /* 0x002fe20000010000 */
[----:B------:R-:W-:Y:S01]  /*25080*/  FADD.FTZ R26, R16, R18 ;  /* 0x00000012101a7221 */ /* 0x000fe20000010000 */
[----:B------:R-:W-:Y:S02]  /*25090*/  LOP3.LUT R18, R45, R224, R28, 0x96, !PT ;  /* 0x000000e02d127212 */ /* 0x000fe400078e961c */
[----:B------:R-:W-:Y:S04]  /*250a0*/  LOP3.LUT R15, R0, 0xffff, RZ, 0xc0, !PT ;  /* 0x0000ffff000f7812 */ /* 0x000fe800078ec0ff */
[----:B------:R-:W-:Y:S04]  /*250b0*/  SHF.R.U32.HI R15, RZ, 0x8, R15 ;  /* 0x00000008ff0f7819 */ /* 0x000fe8000001160f */
[----:B------:R-:W-:Y:S04]  /*250c0*/  LOP3.LUT R15, R15, 0xffff, RZ, 0xc0, !PT ;  /* 0x0000ffff0f0f7812 */ /* 0x000fe800078ec0ff */
[----:B------:R-:W-:Y:S02]  /*250d0*/  ISETP.GE.U32.AND P3, PT, R193, R15, PT ;  /* 0x0000000fc100720c */ /* 0x000fe40003f66070 */
[--C-:B------:R-:W-:Y:S04]  /*250e0*/  SHF.R.U32.HI R15, RZ, 0x10, R0.reuse ;  /* 0x00000010ff0f7819 */ /* 0x100fe80000011600 */
[----:B------:R-:W-:Y:S02]  /*250f0*/  LOP3.LUT R16, R15, 0xff, RZ, 0xc0, !PT ;  /* 0x000000ff0f107812 */ /* 0x000fe400078ec0ff */
[----:B------:R-:W1:Y:S02]  /*25100*/  MUFU.EX2 R15, R112 ;  /* 0x00000070000f7308 */ /* 0x000e640000000800 */
[----:B------:R-:W-:Y:S02]  /*25110*/  ISETP.GE.U32.AND P1, PT, R193, R16, PT ;  /* 0x00000010c100720c */ /* 0x000fe40003f26070 */
[----:B------:R-:W-:Y:S02]  /*25120*/  SHF.R.U32.HI R16, RZ, 0x18, R0 ;  /* 0x00000018ff107819 */ /* 0x000fe40000011600 */
[----:B------:R-:W-:Y:S02]  /*25130*/  LOP3.LUT R0, R29, R225, R184, 0x96, !PT ;  /* 0x000000e11d007212 */ /* 0x000fe400078e96b8 */
[----:B------:R-:W-:Y:S02]  /*25140*/  ISETP.GE.U32.AND P0, PT, R193, R16, PT ;  /* 0x00000010c100720c */ /* 0x000fe40003f06070 */
[C---:B-1----:R-:W-:Y:S01]  /*25150*/  F2FP.F16.F32.PACK_AB R105, R15.reuse, R20 ;  /* 0x000000140f69723e */ /* 0x042fe200000000ff */
[----:B------:R-:W-:Y:S01]  /*25160*/  FADD.FTZ R25, R15, R21 ;  /* 0x000000150f197221 */ /* 0x000fe20000010000 */
[----:B---3--:R-:W-:Y:S05]  /*25170*/  @!P3 HADD2 R19, -R14.H0_H0, -RZ.H0_H0 ;  /* 0xa00000ff0e13b230 */ /* 0x008fea0000000900 */
[----:B------:R-:W-:Y:S01]  /*25180*/  PRMT R17, R19, 0x7610, R17 ;  /* 0x0000761013117816 */ /* 0x000fe20000000011 */
[----:B------:R1:W-:Y:S03]  /*25190*/  @!P3 STL.S16 [R1+0x198], R19 ;  /* 0x000198130100b387 */ /* 0x0003e60000100600 */
[----:B------:R-:W-:Y:S01]  /*251a0*/  @!P3 PRMT R14, R17, 0x5410, RZ ;  /* 0x00005410110eb816 */ /* 0x000fe200000000ff */
[----:B------:R-:W-:Y:S01]  /*251b0*/  IMAD.WIDE.U32 R16, R0, -0x2daee0ad, RZ ;  /* 0xd2511f5300107825 */ /* 0x000fe200078e00ff */
[----:B------:R-:W-:Y:S03]  /*251c0*/  PRMT R0, R53, 0x7632, R0 ;  /* 0x0000763235007816 */ /* 0x000fe60000000000 */
[----:B------:R3:W-:Y:S01]  /*251d0*/  ST.E.U16 desc[UR4][R30.64+0x42], R14 ;  /* 0x0000420e1e007985 */ /* 0x0007e2000c101504 */
[----:B------:R-:W-:Y:S05]  /*251e0*/  LOP3.LUT R15, R17, R232, R74, 0x96, !PT ;  /* 0x000000e8110f7212 */ /* 0x000fea00078e964a */
[----:B------:R-:W-:Y:S04]  /*251f0*/  IMAD.WIDE.U32 R20, R15, -0x326172a9, RZ ;  /* 0xcd9e8d570f147825 */ /* 0x000fe800078e00ff */
[----:B-1----:R-:W-:Y:S05]  /*25200*/  IMAD.WIDE.U32 R18, R18, -0x2daee0ad, RZ ;  /* 0xd2511f5312127825 */ /* 0x002fea00078e00ff */
[----:B------:R-:W-:Y:S01]  /*25210*/  LOP3.LUT R24, R19, R241, R16, 0x96, !PT ;  /* 0x000000f113187212 */ /* 0x000fe200078e9610 */
[--C-:B------:R-:W-:Y:S01]  /*25220*/  FADD.FTZ R16, R23, R35.reuse ;  /* 0x0000002317107221 */ /* 0x100fe20000010000 */
[----:B------:R-:W-:Y:S02]  /*25230*/  PRMT R35, R34, 0x7632, R35 ;  /* 0x0000763222237816 */ /* 0x000fe40000000023 */
[----:B---3--:R-:W-:Y:S01]  /*25240*/  PRMT R14, R53, 0x7610, R14 ;  /* 0x00007610350e7816 */ /* 0x008fe2000000000e */
[----:B------:R-:W-:Y:S03]  /*25250*/  FADD.FTZ R23, R22, R16 ;  /* 0x0000001016177221 */ /* 0x000fe60000010000 */
[----:B------:R-:W-:Y:S01]  /*25260*/  PRMT R167, R14, 0x5410, R0 ;  /* 0x000054100ea77816 */ /* 0x000fe20000000000 */
[----:B--2---:R-:W-:Y:S02]  /*25270*/  @!P1 HADD2 R51, -R14.H0_H0, -RZ.H0_H0 ;  /* 0xa00000ff0e339230 */ /* 0x004fe40000000900 */
[----:B----4-:R-:W-:Y:S03]  /*25280*/  @!P0 HADD2 R42, -R0.H0_H0, -RZ.H0_H0 ;  /* 0xa00000ff002a8230 */ /* 0x010fe60000000900 */
[----:B------:R-:W-:Y:S01]  /*25290*/  PRMT R19, R51, 0x7610, R19 ;  /* 0x0000761033137816 */ /* 0x000fe20000000013 */
[----:B------:R-:W-:Y:S01]  /*252a0*/  @!P1 STL.S16 [R1+0x194], R51 ;  /* 0x0001943301009387 */ /* 0x000fe20000100600 */
[----:B------:R-:W-:Y:S03]  /*252b0*/  PRMT R17, R42, 0x7610, R17 ;  /* 0x000076102a117816 */ /* 0x000fe60000000011 */
[----:B------:R1:W-:Y:S01]  /*252c0*/  @!P0 STL.S16 [R1+0x190], R42 ;  /* 0x0001902a01008387 */ /* 0x0003e20000100600 */
[----:B------:R-:W-:Y:S02]  /*252d0*/  @!P1 PRMT R14, R19, 0x5410, RZ ;  /* 0x00005410130e9816 */ /* 0x000fe400000000ff */
[----:B------:R-:W-:Y:S01]  /*252e0*/  @!P0 PRMT R0, R17, 0x5410, RZ ;  /* 0x0000541011008816 */ /* 0x000fe200000000ff */
[----:B------:R4:W2:Y:S01]  /*252f0*/  LDL.S16 R28, [R1+0x1ec] ;  /* 0x0001ec00011c7983 */ /* 0x0008a20000100600 */
[----:B------:R3:W-:Y:S03]  /*25300*/  MUFU.EX2 R19, R175 ;  /* 0x000000af00137308 */ /* 0x0007e60000000800 */
[----:B------:R4:W-:Y:S04]  /*25310*/  ST.E.U16 desc[UR4][R2.64+0x40], R14 ;  /* 0x0000400e02007985 */ /* 0x0009e8000c101504 */
[----:B------:R4:W-:Y:S01]  /*25320*/  ST.E.U16 desc[UR4][R2.64+0x42], R0 ;  /* 0x0000420002007985 */ /* 0x0009e2000c101504 */
[----:B---3--:R-:W-:Y:S03]  /*25330*/  IMAD.MOV.U32 R175, RZ, RZ, R243 ;  /* 0x000000ffffaf7224 */ /* 0x008fe600078e00f3 */
[----:B-1----:R1:W3:Y:S01]  /*25340*/  LDL.S16 R42, [R1+0x1f0] ;  /* 0x0001f000012a7983 */ /* 0x0022e20000100600 */
[----:B----4-:R-:W-:Y:S01]  /*25350*/  LOP3.LUT R14, R21, R219, R44, 0x96, !PT ;  /* 0x000000db150e7212 */ /* 0x010fe200078e962c */
[----:B------:R-:W-:Y:S04]  /*25360*/  MUFU.EX2 R0, R166 ;  /* 0x000000a600007308 */ /* 0x000fe80000000800 */
[----:B------:R-:W-:Y:S04]  /*25370*/  IMAD.WIDE.U32 R16, R14, -0x2daee0ad, RZ ;  /* 0xd2511f530e107825 */ /* 0x000fe800078e00ff */
[----:B------:R-:W-:Y:S01]  /*25380*/  IMAD.WIDE.U32 R14, R24, -0x326172a9, RZ ;  /* 0xcd9e8d57180e7825 */ /* 0x000fe200078e00ff */
[----:B------:R-:W-:Y:S02]  /*25390*/  LOP3.LUT R18, R17, R239, R18, 0x96, !PT ;  /* 0x000000ef11127212 */ /* 0x000fe400078e9612 */
[----:B------:R-:W-:Y:S01]  /*253a0*/  PRMT R24, R50, 0x7632, R24 ;  /* 0x0000763232187816 */ /* 0x000fe20000000018 */
[----:B------:R-:W4:Y:S01]  /*253b0*/  MUFU.EX2 R17, R165 ;  /* 0x000000a500117308 */ /* 0x000f220000000800 */
[----:B------:R-:W-:Y:S01]  /*253c0*/  LOP3.LUT R15, R15, R237, R20, 0x96, !PT ;  /* 0x000000ed0f0f7212 */ /* 0x000fe200078e9614 */
[----:B------:R-:W-:Y:S04]  /*253d0*/  IMAD.WIDE.U32 R96, R18, -0x326172a9, RZ ;  /* 0xcd9e8d5712607825 */ /* 0x000fe800078e00ff */
[----:B------:R-:W-:Y:S01]  /*253e0*/  IMAD.WIDE.U32 R108, R15, -0x2daee0ad, RZ ;  /* 0xd2511f530f6c7825 */ /* 0x000fe200078e00ff */
[----:B------:R-:W-:Y:S03]  /*253f0*/  LOP3.LUT R29, R97, R235, R14, 0x96, !PT ;  /* 0x000000eb611d7212 */ /* 0x000fe600078e960e */
[----:B------:R-:W1:Y:S01]  /*25400*/  MUFU.EX2 R15, R178 ;  /* 0x000000b2000f7308 */ /* 0x000e620000000800 */
[----:B------:R-:W-:Y:S05]  /*25410*/  LOP3.LUT R16, R109, R233, R16, 0x96, !PT ;  /* 0x000000e96d107212 */ /* 0x000fea00078e9610 */
[----:B------:R-:W-:Y:S01]  /*25420*/  IMAD.WIDE.U32 R52, R16, -0x326172a9, RZ ;  /* 0xcd9e8d5710347825 */ /* 0x000fe200078e00ff */
[----:B----4-:R-:W-:Y:S03]  /*25430*/  F2FP.F16.F32.PACK_AB R101, R0, R17 ;  /* 0x000000110065723e */ /* 0x010fe600000000ff */
[----:B------:R-:W4:Y:S01]  /*25440*/  MUFU.EX2 R16, R120 ;  /* 0x0000007800107308 */ /* 0x000f220000000800 */
[----:B------:R-:W-:Y:S01]  /*25450*/  PRMT R165, R34, 0x5410, R35 ;  /* 0x0000541022a57816 */ /* 0x000fe20000000023 */
[----:B------:R-:W-:Y:S04]  /*25460*/  FADD.FTZ R14, R17, R27 ;  /* 0x0000001b110e7221 */ /* 0x000fe80000010000 */
[----:B------:R-:W-:Y:S01]  /*25470*/  FADD.FTZ R20, R0, R14 ;  /* 0x0000000e00147221 */ /* 0x000fe20000010000 */
[----:B------:R-:W-:Y:S01]  /*25480*/  LOP3.LUT R0, R53, R141, R96, 0x96, !PT ;  /* 0x0000008d35007212 */ /* 0x000fe200078e9660 */
[----:B------:R-:W-:Y:S01]  /*25490*/  FADD.FTZ R14, R19, R26 ;  /* 0x0000001a130e7221 */ /* 0x000fe20000010000 */
[C---:B-1----:R-:W-:Y:S01]  /*254a0*/  F2FP.F16.F32.PACK_AB R48, R15.reuse, R19 ;  /* 0x000000130f30723e */ /* 0x042fe200000000ff */
[----:B------:R-:W-:Y:S02]  /*254b0*/  IMAD.MOV.U32 R178, RZ, RZ, R139 ;  /* 0x000000ffffb27224 */ /* 0x000fe400078e008b */
[----:B------:R-:W-:Y:S01]  /*254c0*/  FADD.FTZ R22, R15, R14 ;  /* 0x0000000e0f167221 */ /* 0x000fe20000010000 */
[----:B------:R-:W-:Y:S01]  /*254d0*/  LOP3.LUT R14, R0, 0xff, RZ, 0xc0, !PT ;  /* 0x000000ff000e7812 */ /* 0x000fe200078ec0ff */
[----:B------:R-:W1:Y:S03]  /*254e0*/  MUFU.EX2 R15, R121 ;  /* 0x00000079000f7308 */ /* 0x000e660000000800 */
[----:B------:R-:W-:Y:S01]  /*254f0*/  ISETP.GE.U32.AND P0, PT, R193, R14, PT ;  /* 0x0000000ec100720c */ /* 0x000fe20003f06070 */
[--C-:B----4-:R-:W-:Y:S01]  /*25500*/  FADD.FTZ R17, R16, R25.reuse ;  /* 0x0000001910117221 */ /* 0x110fe20000010000 */
[C---:B------:R-:W-:Y:S02]  /*25510*/  PRMT R14, R11.reuse, 0x7632, R14 ;  /* 0x000076320b0e7816 */ /* 0x040fe4000000000e */
[----:B------:R-:W-:Y:S02]  /*25520*/  PRMT R25, R50, 0x7610, R25 ;  /* 0x0000761032197816 */ /* 0x000fe40000000019 */
[----:B------:R-:W-:Y:S02]  /*25530*/  PRMT R159, R11, 0x5410, R14 ;  /* 0x000054100b9f7816 */ /* 0x000fe4000000000e */
[----:B------:R-:W-:Y:S02]  /*25540*/  PRMT R166, R25, 0x5410, R24 ;  /* 0x0000541019a67816 */ /* 0x000fe40000000018 */
[C---:B-1----:R-:W-:Y:S01]  /*25550*/  F2FP.F16.F32.PACK_AB R81, R15.reuse, R16 ;  /* 0x000000100f51723e */ /* 0x042fe200000000ff */
[----:B------:R-:W-:Y:S01]  /*25560*/  FADD.FTZ R26, R15, R17 ;  /* 0x000000110f1a7221 */ /* 0x000fe20000010000 */
[----:B------:R-:W-:Y:S01]  /*25570*/  SHF.R.U32.HI R17, RZ, 0x18, R66 ;  /* 0x00000018ff117819 */ /* 0x000fe20000011642 */
[----:B------:R1:W-:Y:S10]  /*25580*/  MUFU.EX2 R16, R176 ;  /* 0x000000b000107308 */ /* 0x0003f40000000800 */
[----:B------:R-:W4:Y:S01]  /*25590*/  MUFU.EX2 R15, R177 ;  /* 0x000000b1000f7308 */ /* 0x000f220000000800 */
[----:B-1----:R-:W-:Y:S01]  /*255a0*/  IMAD.MOV.U32 R176, RZ, RZ, R242 ;  /* 0x000000ffffb07224 */ /* 0x002fe200078e00f2 */
[----:B----4-:R-:W-:Y:S01]  /*255b0*/  F2FP.F16.F32.PACK_AB R112, R15, R16 ;  /* 0x000000100f70723e */ /* 0x010fe200000000ff */
[----:B------:R-:W-:Y:S02]  /*255c0*/  IMAD.MOV.U32 R177, RZ, RZ, R195 ;  /* 0x000000ffffb17224 */ /* 0x000fe400078e00c3 */
[----:B---3--:R-:W-:Y:S05]  /*255d0*/  @!P0 HADD2 R42, -R11.H0_H0, -RZ.H0_H0 ;  /* 0xa00000ff0b2a8230 */ /* 0x008fea0000000900 */
[----:B------:R-:W-:Y:S01]  /*255e0*/  PRMT R18, R42, 0x7610, R18 ;  /* 0x000076102a127816 */ /* 0x000fe20000000012 */
[----:B------:R1:W-:Y:S03]  /*255f0*/  @!P0 STL.S16 [R1+0x1f0], R42 ;  /* 0x0001f02a01008387 */ /* 0x0003e60000100600 */
[----:B------:R-:W-:Y:S01]  /*25600*/  @!P0 PRMT R11, R18, 0x5410, RZ ;  /* 0x00005410120b8816 */ /* 0x000fe200000000ff */
[----:B------:R4:W3:Y:S04]  /*25610*/  LDL.S16 R51, [R1+0x200] ;  /* 0x0002000001337983 */ /* 0x0008e80000100600 */
[----:B------:R4:W4:Y:S04]  /*25620*/  LDL.S16 R18, [R1+0x1ac] ;  /* 0x0001ac0001127983 */ /* 0x0009280000100600 */
[----:B------:R2:W-:Y:S04]  /*25630*/  ST.E.U16 desc[UR4][R8.64+0x3e], R11 ;  /* 0x00003e0b08007985 */ /* 0x0005e8000c101504 */
[----:B-1----:R1:W4:Y:S01]  /*25640*/  LDL.S16 R42, [R1+0x1e8] ;  /* 0x0001e800012a7983 */ /* 0x0023220000100600 */
[----:B--2---:R-:W-:Y:S04]  /*25650*/  LOP3.LUT R11, R0, 0xffff, RZ, 0xc0, !PT ;  /* 0x0000ffff000b7812 */ /* 0x004fe800078ec0ff */
[----:B------:R-:W-:Y:S04]  /*25660*/  SHF.R.U32.HI R11, RZ, 0x8, R11 ;  /* 0x00000008ff0b7819 */ /* 0x000fe8000001160b */
[----:B------:R-:W-:Y:S04]  /*25670*/  LOP3.LUT R11, R11, 0xffff, RZ, 0xc0, !PT ;  /* 0x0000ffff0b0b7812 */ /* 0x000fe800078ec0ff */
[C---:B------:R-:W-:Y:S02]  /*25680*/  ISETP.GE.U32.AND P0, PT, R193.reuse, R11, PT ;  /* 0x0000000bc100720c */ /* 0x040fe40003f06070 */
[--C-:B------:R-:W-:Y:S02]  /*25690*/  SHF.R.U32.HI R11, RZ, 0x18, R0.reuse ;  /* 0x00000018ff0b7819 */ /* 0x100fe40000011600 */
[----:B------:R-:W-:Y:S02]  /*256a0*/  SHF.R.U32.HI R0, RZ, 0x10, R0 ;  /* 0x00000010ff007819 */ /* 0x000fe40000011600 */
[C---:B------:R-:W-:Y:S02]  /*256b0*/  ISETP.GE.U32.AND P3, PT, R193.reuse, R11, PT ;  /* 0x0000000bc100720c */ /* 0x040fe40003f66070 */
[----:B------:R-:W-:Y:S02]  /*256c0*/  LOP3.LUT R11, R66, 0xff, RZ, 0xc0, !PT ;  /* 0x000000ff420b7812 */ /* 0x000fe400078ec0ff */
[----:B------:R-:W-:Y:S02]  /*256d0*/  LOP3.LUT R0, R0, 0xff, RZ, 0xc0, !PT ;  /* 0x000000ff00007812 */ /* 0x000fe400078ec0ff */
[C---:B------:R-:W-:Y:S01]  /*256e0*/  ISETP.GE.U32.AND P5, PT, R193.reuse, R11, PT ;  /* 0x0000000bc100720c */ /* 0x040fe20003fa6070 */
[----:B------:R-:W-:Y:S01]  /*256f0*/  @!P0 HADD2 R28, -R14.H0_H0, -RZ.H0_H0 ;  /* 0xa00000ff0e1c8230 */ /* 0x000fe20000000900 */
[----:B------:R-:W-:Y:S02]  /*25700*/  SHF.R.U32.HI R11, RZ, 0x10, R66 ;  /* 0x00000010ff0b7819 */ /* 0x000fe40000011642 */
[----:B------:R-:W-:Y:S02]  /*25710*/  ISETP.GE.U32.AND P6, PT, R193, R0, PT ;  /* 0x00000000c100720c */ /* 0x000fe40003fc6070 */
[----:B------:R-:W-:Y:S01]  /*25720*/  PRMT R19, R28, 0x7610, R19 ;  /* 0x000076101c137816 */ /* 0x000fe20000000013 */
[----:B------:R2:W-:Y:S01]  /*25730*/  @!P0 STL.S16 [R1+0x1ec], R28 ;  /* 0x0001ec1c01008387 */ /* 0x0005e20000100600 */
[----:B------:R-:W-:Y:S02]  /*25740*/  LOP3.LUT R11, R11, 0xff, RZ, 0xc0, !PT ;  /* 0x000000ff0b0b7812 */ /* 0x000fe400078ec0ff */
[----:B------:R-:W-:Y:S02]  /*25750*/  @!P0 PRMT R14, R19, 0x5410, RZ ;  /* 0x00005410130e8816 */ /* 0x000fe400000000ff */
[----:B------:R-:W-:Y:S01]  /*25760*/  LOP3.LUT R0, R66, 0xffff, RZ, 0xc0, !PT ;  /* 0x0000ffff42007812 */ /* 0x000fe200078ec0ff */
[----:B------:R1:W4:Y:S01]  /*25770*/  LDL.S16 R19, [R1+0x1fc] ;  /* 0x0001fc0001137983 */ /* 0x0003220000100600 */
[----:B------:R-:W-:Y:S02]  /*25780*/  ISETP.GE.U32.AND P4, PT, R193, R11, PT ;  /* 0x0000000bc100720c */ /* 0x000fe40003f86070 */
[----:B------:R-:W-:Y:S01]  /*25790*/  SHF.R.U32.HI R0, RZ, 0x8, R0 ;  /* 0x00000008ff007819 */ /* 0x000fe20000011600 */
[----:B------:R1:W-:Y:S01]  /*257a0*/  ST.E.U16 desc[UR4][R8.64+0x40], R14 ;  /* 0x0000400e08007985 */ /* 0x0003e2000c101504 */
[----:B------:R-:W-:Y:S02]  /*257b0*/  PRMT R11, R43, 0x7610, R11 ;  /* 0x000076102b0b7816 */ /* 0x000fe4000000000b */
[----:B------:R-:W-:Y:S02]  /*257c0*/  LOP3.LUT R0, R0, 0xffff, RZ, 0xc0, !PT ;  /* 0x0000ffff00007812 */ /* 0x000fe400078ec0ff */
[C---:B------:R-:W-:Y:S01]  /*257d0*/  ISETP.GE.U32.AND P0, PT, R193.reuse, R17, PT ;  /* 0x00000011c100720c */ /* 0x040fe20003f06070 */
[----:B------:R-:W-:Y:S01]  /*257e0*/  FADD.FTZ R17, R16, R23 ;  /* 0x0000001710117221 */ /* 0x000fe20000010000 */
[----:B------:R-:W-:Y:S02]  /*257f0*/  ISETP.GE.U32.AND P1, PT, R193, R0, PT ;  /* 0x00000000c100720c */ /* 0x000fe40003f26070 */
[----:B------:R-:W-:Y:S01]  /*25800*/  PRMT R0, R43, 0x7632, R0 ;  /* 0x000076322b007816 */ /* 0x000fe20000000000 */
[----:B------:R-:W-:Y:S01]  /*25810*/  FADD.FTZ R21, R15, R17 ;  /* 0x000000110f157221 */ /* 0x000fe20000010000 */
[----:B------:R-:W-:Y:S01]  /*25820*/  PRMT R15, R79, 0x7610, R15 ;  /* 0x000076104f0f7816 */ /* 0x000fe2000000000f */
[----:B------:R1:W-:Y:S01]  /*25830*/  MUFU.EX2 R17, R174 ;  /* 0x000000ae00117308 */ /* 0x0003e20000000800 */
[----:B------:R-:W-:Y:S02]  /*25840*/  PRMT R154, R11, 0x5410, R0 ;  /* 0x000054100b9a7816 */ /* 0x000fe40000000000 */
[----:B------:R-:W-:Y:S02]  /*25850*/  SHF.R.U32.HI R16, RZ, 0x10, R52 ;  /* 0x00000010ff107819 */ /* 0x000fe40000011634 */
[----:B------:R-:W-:Y:S02]  /*25860*/  PRMT R23, R41, 0x7610, R23 ;  /* 0x0000761029177816 */ /* 0x000fe40000000017 */
[----:B------:R-:W-:Y:S02]  /*25870*/  LOP3.LUT R16, R16, 0xff, RZ, 0xc0, !PT ;  /* 0x000000ff10107812 */ /* 0x000fe400078ec0ff */
[----:B--2---:R-:W-:Y:S02]  /*25880*/  LOP3.LUT R28, R52, 0xff, RZ, 0xc0, !PT ;  /* 0x000000ff341c7812 */ /* 0x004fe400078ec0ff */
[----:B-1----:R-:W-:Y:S01]  /*25890*/  PRMT R14, R79, 0x7632, R14 ;  /* 0x000076324f0e7816 */ /* 0x002fe2000000000e */
[----:B------:R-:W-:Y:S03]  /*258a0*/  IMAD.MOV.U32 R174, RZ, RZ, R244 ;  /* 0x000000ffffae7224 */ /* 0x000fe600078e00f4 */
[----:B------:R-:W-:Y:S01]  /*258b0*/  PRMT R160, R15, 0x5410, R14 ;  /* 0x000054100fa07816 */ /* 0x000fe2000000000e */
[----:B---3--:R-:W-:Y:S02]  /*258c0*/  @!P5 HADD2 R51, -R15.H0_H0, -RZ.H0_H0 ;  /* 0xa00000ff0f33d230 */ /* 0x008fe40000000900 */
[----:B----4-:R-:W-:Y:S03]  /*258d0*/  @!P6 HADD2 R18, -R11.H0_H0, -RZ.H0_H0 ;  /* 0xa00000ff0b12e230 */ /* 0x010fe60000000900 */
[----:B------:R-:W-:Y:S02]  /*258e0*/  PRMT R32, R51, 0x7610, R32 ;  /* 0x0000761033207816 */ /* 0x000fe40000000020 */
[----:B------:R-:W-:Y:S01]  /*258f0*/  PRMT R33, R18, 0x7610, R33 ;  /* 0x0000761012217816 */ /* 0x000fe20000000021 */
[----:B------:R1:W-:Y:S01]  /*25900*/  @!P6 STL.S16 [R1+0x1ac], R18 ;  /* 0x0001ac120100e387 */ /* 0x0003e20000100600 */
[----:B------:R-:W-:Y:S02]  /*25910*/  @!P5 PRMT R15, R32, 0x5410, RZ ;  /* 0x00005410200fd816 */ /* 0x000fe400000000ff */
[----:B------:R-:W-:Y:S02]  /*25920*/  @!P6 PRMT R11, R33, 0x5410, RZ ;  /* 0x00005410210be816 */ /* 0x000fe400000000ff */
[----:B------:R4:W2:Y:S04]  /*25930*/  LDL.S16 R33, [R1+0x238] ;  /* 0x0002380001217983 */ /* 0x0008a80000100600 */
[----:B------:R3:W-:Y:S01]  /*25940*/  @!P5 STL.S16 [R1+0x200], R51 ;  /* 0x000200330100d387 */ /* 0x0007e20000100600 */
[----:B------:R-:W-:Y:S01]  /*25950*/  ISETP.GE.U32.AND P5, PT, R193, R16, PT ;  /* 0x00000010c100720c */ /* 0x000fe20003fa6070 */
[----:B------:R-:W-:Y:S01]  /*25960*/  @!P3 HADD2 R42, -R0.H0_H0, -RZ.H0_H0 ;  /* 0xa00000ff002ab230 */ /* 0x000fe20000000900 */
[----:B------:R1:W-:Y:S01]  /*25970*/  MUFU.EX2 R16, R198 ;  /* 0x000000c600107308 */ /* 0x0003e20000000800 */
[----:B------:R3:W-:Y:S03]  /*25980*/  ST.E.U16 desc[UR4][R6.64+0x40], R11 ;  /* 0x0000400b06007985 */ /* 0x0007e6000c101504 */
[----:B------:R-:W-:Y:S01]  /*25990*/  PRMT R27, R42, 0x7610, R27 ;  /* 0x000076102a1b7816 */ /* 0x000fe2000000001b */
[----:B------:R-:W-:Y:S03]  /*259a0*/  @!P3 STL.S16 [R1+0x1e8], R42 ;  /* 0x0001e82a0100b387 */ /* 0x000fe60000100600 */
[----:B------:R-:W-:Y:S01]  /*259b0*/  @!P3 PRMT R0, R27, 0x5410, RZ ;  /* 0x000054101b00b816 */ /* 0x000fe200000000ff */
[----:B------:R4:W4:Y:S02]  /*259c0*/  LDL.S16 R32, [R1+0x21c] ;  /* 0x00021c0001207983 */ /* 0x0009240000100600 */
[----:B------:R-:W-:Y:S02]  /*259d0*/  @P5 LOP3.LUT R194, R194, 0x40, RZ, 0xfc, !PT ;  /* 0x00000040c2c25812 */ /* 0x000fe400078efcff */
[----:B------:R-:W-:Y:S01]  /*259e0*/  ISETP.GE.U32.AND P5, PT, R193, R28, PT ;  /* 0x0000001cc100720c */ /* 0x000fe20003fa6070 */
[----:B------:R2:W4:Y:S01]  /*259f0*/  LDL.S16 R27, [R1+0x218] ;  /* 0x00021800011b7983 */ /* 0x0005220000100600 */
[----:B-1----:R-:W1:Y:S01]  /*25a00*/  MUFU.EX2 R18, R173 ;  /* 0x000000ad00127308 */ /* 0x002e620000000800 */
[----:B------:R-:W-:Y:S02]  /*25a10*/  IMAD.MOV.U32 R198, RZ, RZ, R136 ;  /* 0x000000ffffc67224 */ /* 0x000fe400078e0088 */
[----:B------:R1:W-:Y:S04]  /*25a20*/  ST.E.U16 desc[UR4][R6.64+0x42], R0 ;  /* 0x0000420006007985 */ /* 0x0003e8000c101504 */
[----:B------:R-:W-:Y:S01]  /*25a30*/  ST.E.U16 desc[UR4][R30.64+0x50], R15 ;  /* 0x0000500f1e007985 */ /* 0x000fe2000c101504 */
[----:B---3--:R-:W-:Y:S01]  /*25a40*/  IMAD.WIDE.U32 R50, R29, -0x2daee0ad, RZ ;  /* 0xd2511f531d327825 */ /* 0x008fe200078e00ff */
[----:B------:R-:W-:Y:S02]  /*25a50*/  SHF.R.U32.HI R11, RZ, 0x18, R52 ;  /* 0x00000018ff0b7819 */ /* 0x000fe40000011634 */
[----:B-1----:R-:W-:Y:S01]  /*25a60*/  F2FP.F16.F32.PACK_AB R100, R17, R18 ;  /* 0x000000121164723e */ /* 0x002fe200000000ff */
[----:B------:R-:W-:Y:S01]  /*25a70*/  IMAD.MOV.U32 R173, RZ, RZ, R245 ;  /* 0x000000ffffad7224 */ /* 0x000fe200078e00f5 */
[----:B------:R-:W-:Y:S02]  /*25a80*/  ISETP.GE.U32.AND P6, PT, R193, R11, PT ;  /* 0x0000000bc100720c */ /* 0x000fe40003fc6070 */
[----:B------:R-:W1:Y:S01]  /*25a90*/  MUFU.EX2 R11, R200 ;  /* 0x000000c8000b7308 */ /* 0x000e620000000800 */
[----:B------:R-:W-:Y:S01]  /*25aa0*/  LOP3.LUT R0, R59, R132, R122, 0x96, !PT ;  /* 0x000000843b007212 */ /* 0x000fe200078e967a */
[----:B------:R-:W-:Y:S01]  /*25ab0*/  @!P1 HADD2 R19, -R14.H0_H0, -RZ.H0_H0 ;  /* 0xa00000ff0e139230 */ /* 0x000fe20000000900 */
[----:B-1----:R-:W-:Y:S04]  /*25ac0*/  F2FP.F16.F32.PACK_AB R124, R11, R16 ;  /* 0x000000100b7c723e */ /* 0x002fe800000000ff */
[----:B------:R-:W-:Y:S01]  /*25ad0*/  PRMT R40, R19, 0x7610, R40 ;  /* 0x0000761013287816 */ /* 0x000fe20000000028 */
[----:B------:R1:W-:Y:S03]  /*25ae0*/  @!P1 STL.S16 [R1+0x1fc], R19 ;  /* 0x0001fc1301009387 */ /* 0x0003e60000100600 */
[----:B------:R-:W-:Y:S05]  /*25af0*/  @!P1 PRMT R14, R40, 0x5410, RZ ;  /* 0x00005410280e9816 */ /* 0x000fea00000000ff */
[----:B------:R3:W-:Y:S01]  /*25b00*/  ST.E.U16 desc[UR4][R30.64+0x52], R14 ;  /* 0x0000520e1e007985 */ /* 0x0007e2000c101504 */
[----:B-1----:R-:W-:Y:S03]  /*25b10*/  FADD.FTZ R19, R18, R20 ;  /* 0x0000001412137221 */ /* 0x002fe60000010000 */
[----:B------:R1:W3:Y:S01]  /*25b20*/  LDL.S16 R18, [R1+0x224] ;  /* 0x0002240001127983 */ /* 0x0002e20000100600 */
[----:B------:R-:W-:Y:S01]  /*25b30*/  FADD.FTZ R19, R17, R19 ;  /* 0x0000001311137221 */ /* 0x000fe20000010000 */
[----:B------:R-:W-:Y:S04]  /*25b40*/  LOP3.LUT R17, R0, 0xff, RZ, 0xc0, !PT ;  /* 0x000000ff00117812 */ /* 0x000fe800078ec0ff */
[----:B------:R-:W-:Y:S01]  /*25b50*/  ISETP.GE.U32.AND P1, PT, R193, R17, PT ;  /* 0x00000011c100720c */ /* 0x000fe20003f26070 */
[----:B------:R-:W-:Y:S04]  /*25b60*/  FADD.FTZ R17, R16, R22 ;  /* 0x0000001610117221 */ /* 0x000fe80000010000 */
[----:B------:R-:W-:Y:S01]  /*25b70*/  FADD.FTZ R20, R11, R17 ;  /* 0x000000110b147221 */ /* 0x000fe20000010000 */
[----:B------:R-:W-:Y:S01]  /*25b80*/  LOP3.LUT R11, R0, 0xffff, RZ, 0xc0, !PT ;  /* 0x0000ffff000b7812 */ /* 0x000fe200078ec0ff */
[----:B------:R1:W-:Y:S03]  /*25b90*/  MUFU.EX2 R17, R189 ;  /* 0x000000bd00117308 */ /* 0x0003e60000000800 */
[----:B------:R-:W-:Y:S04]  /*25ba0*/  SHF.R.U32.HI R11, RZ, 0x8, R11 ;  /* 0x00000008ff0b7819 */ /* 0x000fe8000001160b */
[----:B------:R-:W-:Y:S01]  /*25bb0*/  LOP3.LUT R11, R11, 0xffff, RZ, 0xc0, !PT ;  /* 0x0000ffff0b0b7812 */ /* 0x000fe200078ec0ff */
[----:B-1----:R-:W-:Y:S02]  /*25bc0*/  IMAD.MOV.U32 R189, RZ, RZ, R133 ;  /* 0x000000ffffbd7224 */ /* 0x002fe400078e0085 */
[----:B--2---:R-:W-:Y:S05]  /*25bd0*/  @!P1 HADD2 R33, -R25.H0_H0, -RZ.H0_H0 ;  /* 0xa00000ff19219230 */ /* 0x004fea0000000900 */
[----:B------:R-:W-:Y:S01]  /*25be0*/  PRMT R16, R33, 0x7610, R16 ;  /* 0x0000761021107816 */ /* 0x000fe20000000010 */
[----:B------:R1:W-:Y:S03]  /*25bf0*/  @!P1 STL.S16 [R1+0x238], R33 ;  /* 0x0002382101009387 */ /* 0x0003e60000100600 */
[----:B------:R-:W-:Y:S02]  /*25c00*/  @!P1 PRMT R25, R16, 0x5410, RZ ;  /* 0x0000541010199816 */ /* 0x000fe400000000ff */
[----:B------:R-:W-:Y:S01]  /*25c10*/  ISETP.GE.U32.AND P1, PT, R193, R11, PT ;  /* 0x0000000bc100720c */ /* 0x000fe20003f26070 */
[----:B------:R2:W2:Y:S01]  /*25c20*/  LDL.S16 R16, [R1+0x220] ;  /* 0x0002200001107983 */ /* 0x0004a20000100600 */
[----:B------:R-:W-:Y:S11]  /*25c30*/  LOP3.LUT R11, R58, 0xff, RZ, 0xc0, !PT ;  /* 0x000000ff3a0b7812 */ /* 0x000ff600078ec0ff */
[----:B----4-:R-:W-:Y:S05]  /*25c40*/  @!P1 HADD2 R32, -R24.H0_H0, -RZ.H0_H0 ;  /* 0xa00000ff18209230 */ /* 0x010fea0000000900 */
[----:B------:R-:W-:Y:S01]  /*25c50*/  PRMT R15, R32, 0x7610, R15 ;  /* 0x00007610200f7816 */ /* 0x000fe2000000000f */
[----:B------:R-:W-:Y:S03]  /*25c60*/  @!P1 STL.S16 [R1+0x21c], R32 ;  /* 0x00021c2001009387 */ /* 0x000fe60000100600 */
[----:B------:R-:W-:Y:S02]  /*25c70*/  @!P1 PRMT R24, R15, 0x5410, RZ ;  /* 0x000054100f189816 */ /* 0x000fe400000000ff */
[----:B------:R-:W-:Y:S02]  /*25c80*/  ISETP.GE.U32.AND P1, PT, R193, R11, PT ;  /* 0x0000000bc100720c */ /* 0x000fe40003f26070 */
[----:B------:R-:W-:Y:S04]  /*25c90*/  LOP3.LUT R11, R52, 0xffff, RZ, 0xc0, !PT ;  /* 0x0000ffff340b7812 */ /* 0x000fe800078ec0ff */
[----:B------:R-:W-:Y:S04]  /*25ca0*/  SHF.R.U32.HI R11, RZ, 0x8, R11 ;  /* 0x00000008ff0b7819 */ /* 0x000fe8000001160b */
[----:B------:R-:W-:Y:S03]  /*25cb0*/  LOP3.LUT R11, R11, 0xffff, RZ, 0xc0, !PT ;  /* 0x0000ffff0b0b7812 */ /* 0x000fe600078ec0ff */
[----:B------:R-:W-:Y:S01]  /*25cc0*/  @!P1 HADD2 R27, -R34.H0_H0, -RZ.H0_H0 ;  /* 0xa00000ff221b9230 */ /* 0x000fe20000000900 */
[----:B------:R-:W-:Y:S02]  /*25cd0*/  ISETP.GE.U32.AND P2, PT, R193, R11, PT ;  /* 0x0000000bc100720c */ /* 0x000fe40003f46070 */
[----:B------:R-:W-:Y:S02]  /*25ce0*/  MUFU.EX2 R11, R171 ;  /* 0x000000ab000b7308 */ /* 0x000fe40000000800 */
[----:B---3--:R-:W-:Y:S01]  /*25cf0*/  PRMT R14, R27, 0x7610, R14 ;  /* 0x000076101b0e7816 */ /* 0x008fe2000000000e */
[----:B------:R-:W-:Y:S03]  /*25d00*/  @!P1 STL.S16 [R1+0x218], R27 ;  /* 0x0002181b01009387 */ /* 0x000fe60000100600 */
[----:B------:R-:W-:Y:S01]  /*25d10*/  @!P1 PRMT R34, R14, 0x5410, RZ ;  /* 0x000054100e229816 */ /* 0x000fe200000000ff */
[----:B------:R4:W3:Y:S03]  /*25d20*/  LDL.S16 R40, [R1+0x234] ;  /* 0x0002340001287983 */ /* 0x0008e60000100600 */
[----:B------:R-:W4:Y:S01]  /*25d30*/  MUFU.EX2 R14, R172 ;  /* 0x000000ac000e7308 */ /* 0x000f220000000800 */
[----:B-1----:R1:W3:Y:S01]  /*25d40*/  LDL.S16 R33, [R1+0x230] ;  /* 0x0002300001217983 */ /* 0x0022e20000100600 */
[C---:B----4-:R-:W-:Y:S01]  /*25d50*/  F2FP.F16.F32.PACK_AB R116, R11.reuse, R14 ;  /* 0x0000000e0b74723e */ /* 0x050fe200000000ff */
[----:B------:R-:W-:Y:S01]  /*25d60*/  FADD.FTZ R15, R14, R26 ;  /* 0x0000001a0e0f7221 */ /* 0x000fe20000010000 */
[----:B------:R-:W-:Y:S01]  /*25d70*/  SHF.R.U32.HI R14, RZ, 0x10, R0 ;  /* 0x00000010ff0e7819 */ /* 0x000fe20000011600 */
[----:B------:R-:W-:Y:S02]  /*25d80*/  IMAD.MOV.U32 R172, RZ, RZ, R250 ;  /* 0x000000ffffac7224 */ /* 0x000fe400078e00fa */
[----:B------:R-:W-:Y:S01]  /*25d90*/  FADD.FTZ R22, R11, R15 ;  /* 0x0000000f0b167221 */ /* 0x000fe20000010000 */
[--C-:B------:R-:W-:Y:S02]  /*25da0*/  SHF.R.U32.HI R11, RZ, 0x18, R0.reuse ;  /* 0x00000018ff0b7819 */ /* 0x100fe40000011600 */
[----:B------:R-:W-:Y:S02]  /*25db0*/  PRMT R0, R75, 0x7632, R0 ;  /* 0x000076324b007816 */ /* 0x000fe40000000000 */
[----:B------:R-:W-:Y:S02]  /*25dc0*/  ISETP.GE.U32.AND P1, PT, R193, R11, PT ;  /* 0x0000000bc100720c */ /* 0x000fe40003f26070 */
[----:B------:R-:W-:Y:S02]  /*25dd0*/  PRMT R11, R75, 0x7610, R11 ;  /* 0x000076104b0b7816 */ /* 0x000fe4000000000b */
[----:B------:R-:W-:Y:S02]  /*25de0*/  LOP3.LUT R14, R14, 0xff, RZ, 0xc0, !PT ;  /* 0x000000ff0e0e7812 */ /* 0x000fe400078ec0ff */
[----:B------:R-:W-:Y:S01]  /*25df0*/  PRMT R153, R11, 0x5410, R0 ;  /* 0x000054100b997816 */ /* 0x000fe20000000000 */
[----:B------:R-:W-:Y:S01]  /*25e00*/  @!P4 HADD2 R18, -R11.H0_H0, -RZ.H0_H0 ;  /* 0xa00000ff0b12c230 */ /* 0x000fe20000000900 */
[----:B------:R-:W-:Y:S04]  /*25e10*/  ISETP.GE.U32.AND P3, PT, R193, R14, PT ;  /* 0x0000000ec100720c */ /* 0x000fe80003f66070 */
[----:B------:R-:W-:Y:S01]  /*25e20*/  PRMT R15, R18, 0x7610, R15 ;  /* 0x00007610120f7816 */ /* 0x000fe2000000000f */
[----:B------:R4:W-:Y:S03]  /*25e30*/  @!P4 STL.S16 [R1+0x224], R18 ;  /* 0x000224120100c387 */ /* 0x0009e60000100600 */
[----:B------:R-:W-:Y:S02]  /*25e40*/  @!P4 PRMT R11, R15, 0x5410, RZ ;  /* 0x000054100f0bc816 */ /* 0x000fe400000000ff */
[----:B------:R1:W4:Y:S03]  /*25e50*/  MUFU.EX2 R15, R197 ;  /* 0x000000c5000f7308 */ /* 0x0003260000000800 */
[----:B------:R4:W-:Y:S01]  /*25e60*/  ST.E.U16 desc[UR4][R2.64+0x50], R11 ;  /* 0x0000500b02007985 */ /* 0x0009e2000c101504 */
[----:B-1----:R-:W-:Y:S02]  /*25e70*/  IMAD.MOV.U32 R197, RZ, RZ, R137 ;  /* 0x000000ffffc57224 */ /* 0x002fe400078e0089 */
[--C-:B----4-:R-:W-:Y:S01]  /*25e80*/  FADD.FTZ R18, R15, R21.reuse ;  /* 0x000000150f127221 */ /* 0x110fe20000010000 */
[----:B------:R-:W-:Y:S04]  /*25e90*/  PRMT R21, R41, 0x7632, R21 ;  /* 0x0000763229157816 */ /* 0x000fe80000000015 */
[----:B------:R-:W-:Y:S01]  /*25ea0*/  PRMT R164, R23, 0x5410, R21 ;  /* 0x0000541017a47816 */ /* 0x000fe20000000015 */
[----:B------:R-:W-:Y:S01]  /*25eb0*/  FADD.FTZ R11, R17, R19 ;  /* 0x00000013110b7221 */ /* 0x000fe20000010000 */
[----:B--2---:R-:W-:Y:S05]  /*25ec0*/  @!P0 HADD2 R16, -R0.H0_H0, -RZ.H0_H0 ;  /* 0xa00000ff00108230 */ /* 0x004fea0000000900 */
[----:B------:R-:W-:Y:S01]  /*25ed0*/  PRMT R14, R16, 0x7610, R14 ;  /* 0x00007610100e7816 */ /* 0x000fe2000000000e */
[----:B------:R1:W-:Y:S03]  /*25ee0*/  @!P0 STL.S16 [R1+0x220], R16 ;  /* 0x0002201001008387 */ /* 0x0003e60000100600 */
[----:B------:R-:W-:Y:S01]  /*25ef0*/  @!P0 PRMT R0, R14, 0x5410, RZ ;  /* 0x000054100e008816 */ /* 0x000fe200000000ff */
[----:B------:R4:W2:Y:S01]  /*25f00*/  LDL.S16 R32, [R1+0x214] ;  /* 0x0002140001207983 */ /* 0x0008a20000100600 */
[----:B------:R-:W1:Y:S03]  /*25f10*/  MUFU.EX2 R14, R196 ;  /* 0x000000c4000e7308 */ /* 0x000e660000000800 */
[----:B------:R4:W4:Y:S04]  /*25f20*/  LDL.S16 R26, [R1+0x210] ;  /* 0x00021000011a7983 */ /* 0x0009280000100600 */
[----:B------:R3:W-:Y:S01]  /*25f30*/  ST.E.U16 desc[UR4][R2.64+0x52], R0 ;  /* 0x0000520002007985 */ /* 0x0007e2000c101504 */
[C---:B-1----:R-:W-:Y:S01]  /*25f40*/  F2FP.F16.F32.PACK_AB R123, R14.reuse, R15 ;  /* 0x0000000f0e7b723e */ /* 0x042fe200000000ff */
[----:B------:R-:W-:Y:S01]  /*25f50*/  FADD.FTZ R27, R14, R18 ;  /* 0x000000120e1b7221 */ /* 0x000fe20000010000 */
[----:B------:R-:W1:Y:S10]  /*25f60*/  MUFU.EX2 R16, R188 ;  /* 0x000000bc00107308 */ /* 0x000e740000000800 */
[----:B------:R-:W-:Y:S01]  /*25f70*/  MUFU.EX2 R18, R211 ;  /* 0x000000d300127308 */ /* 0x000fe20000000800 */
[----:B---3--:R-:W-:Y:S01]  /*25f80*/  LOP3.LUT R0, R51, R132, R108, 0x96, !PT ;  /* 0x0000008433007212 */ /* 0x008fe200078e966c */
[----:B------:R-:W-:Y:S01]  /*25f90*/  @!P3 HADD2 R40, -R23.H0_H0, -RZ.H0_H0 ;  /* 0xa00000ff1728b230 */ /* 0x000fe20000000900 */
[C---:B-1----:R-:W-:Y:S01]  /*25fa0*/  F2FP.F16.F32.PACK_AB R119, R16.reuse, R17 ;  /* 0x000000111077723e */ /* 0x042fe200000000ff */
[----:B------:R-:W-:Y:S01]  /*25fb0*/  FADD.FTZ R36, R16, R11 ;  /* 0x0000000b10247221 */ /* 0x000fe20000010000 */
[----:B------:R-:W-:Y:S01]  /*25fc0*/  LOP3.LUT R11, R0, 0xff, RZ, 0xc0, !PT ;  /* 0x000000ff000b7812 */ /* 0x000fe200078ec0ff */
[----:B------:R-:W-:Y:S01]  /*25fd0*/  @!P1 HADD2 R33, -R21.H0_H0, -RZ.H0_H0 ;  /* 0xa00000ff15219230 */ /* 0x000fe20000000900 */
[----:B------:R-:W-:Y:S01]  /*25fe0*/  PRMT R14, R40, 0x7610, R14 ;  /* 0x00007610280e7816 */ /* 0x000fe2000000000e */
[----:B------:R1:W-:Y:S01]  /*25ff0*/  @!P3 STL.S16 [R1+0x234], R40 ;  /* 0x000234280100b387 */ /* 0x0003e20000100600 */
[C---:B------:R-:W-:Y:S01]  /*26000*/  ISETP.GE.U32.AND P4, PT, R193.reuse, R11, PT ;  /* 0x0000000bc100720c */ /* 0x040fe20003f86070 */
[----:B------:R-:W-:Y:S01]  /*26010*/  MUFU.EX2 R16, R203 ;  /* 0x000000cb00107308 */ /* 0x000fe20000000800 */
[----:B------:R-:W-:Y:S01]  /*26020*/  SHF.R.U32.HI R11, RZ, 0x18, R0 ;  /* 0x00000018ff0b7819 */ /* 0x000fe20000011600 */
[----:B------:R3:W-:Y:S01]  /*26030*/  @!P1 STL.S16 [R1+0x230], R33 ;  /* 0x0002302101009387 */ /* 0x0007e20000100600 */
[----:B------:R-:W-:Y:S01]  /*26040*/  @!P3 PRMT R23, R14, 0x5410, RZ ;  /* 0x000054100e17b816 */ /* 0x000fe200000000ff */
[----:B------:R-:W-:Y:S01]  /*26050*/  IMAD.MOV.U32 R188, RZ, RZ, R134 ;  /* 0x000000ffffbc7224 */ /* 0x000fe200078e0086 */
[----:B------:R-:W-:Y:S01]  /*26060*/  ISETP.GE.U32.AND P0, PT, R193, R11, PT ;  /* 0x0000000bc100720c */ /* 0x000fe20003f06070 */
[----:B------:R2:W4:Y:S01]  /*26070*/  LDL.S16 R19, [R1+0x1e4] ;  /* 0x0001e40001137983 */ /* 0x0005220000100600 */
[----:B------:R-:W-:Y:S03]  /*26080*/  PRMT R11, R33, 0x7610, R11 ;  /* 0x00007610210b7816 */ /* 0x000fe6000000000b */
[----:B------:R-:W3:Y:S01]  /*26090*/  MUFU.EX2 R14, R210 ;  /* 0x000000d2000e7308 */ /* 0x000ee20000000800 */
[----:B------:R-:W-:Y:S09]  /*260a0*/  @!P1 PRMT R21, R11, 0x5410, RZ ;  /* 0x000054100b159816 */ /* 0x000ff200000000ff */
[----:B------:R-:W3:Y:S01]  /*260b0*/  MUFU.EX2 R11, R209 ;  /* 0x000000d1000b7308 */ /* 0x000ee20000000800 */
[----:B-1----:R-:W-:Y:S09]  /*260c0*/  LOP3.LUT R40, R50, 0xff, RZ, 0xc0, !PT ;  /* 0x000000ff32287812 */ /* 0x002ff200078ec0ff */
[----:B------:R-:W1:Y:S01]  /*260d0*/  MUFU.EX2 R17, R213 ;  /* 0x000000d500117308 */ /* 0x000e620000000800 */
[----:B---3--:R-:W-:Y:S01]  /*260e0*/  FADD.FTZ R15, R14, R20 ;  /* 0x000000140e0f7221 */ /* 0x008fe20000010000 */
[----:B------:R-:W-:Y:S01]  /*260f0*/  FADD.FTZ R20, R16, R27 ;  /* 0x0000001b10147221 */ /* 0x000fe20000010000 */
[C---:B------:R-:W-:Y:S02]  /*26100*/  F2FP.F16.F32.PACK_AB R80, R11.reuse, R14 ;  /* 0x0000000e0b50723e */ /* 0x040fe400000000ff */
[----:B------:R-:W-:Y:S01]  /*26110*/  FADD.FTZ R33, R11, R15 ;  /* 0x0000000f0b217221 */ /* 0x000fe20000010000 */
[----:B------:R-:W-:Y:S04]  /*26120*/  SHF.R.U32.HI R11, RZ, 0x10, R0 ;  /* 0x00000010ff0b7819 */ /* 0x000fe80000011600 */
[----:B------:R-:W3:Y:S01]  /*26130*/  MUFU.EX2 R15, R202 ;  /* 0x000000ca000f7308 */ /* 0x000ee20000000800 */
[----:B------:R-:W-:Y:S02]  /*26140*/  LOP3.LUT R0, R0, 0xffff, RZ, 0xc0, !PT ;  /* 0x0000ffff00007812 */ /* 0x000fe400078ec0ff */
[----:B------:R-:W-:Y:S02]  /*26150*/  LOP3.LUT R11, R11, 0xff, RZ, 0xc0, !PT ;  /* 0x000000ff0b0b7812 */ /* 0x000fe400078ec0ff */
[----:B-1----:R-:W-:Y:S02]  /*26160*/  F2FP.F16.F32.PACK_AB R117, R17, R18 ;  /* 0x000000121175723e */ /* 0x002fe400000000ff */
[----:B------:R-:W-:Y:S02]  /*26170*/  ISETP.GE.U32.AND P1, PT, R193, R11, PT ;  /* 0x0000000bc100720c */ /* 0x000fe40003f26070 */
[--C-:B------:R-:W-:Y:S02]  /*26180*/  SHF.R.U32.HI R11, RZ, 0x8, R0.reuse ;  /* 0x00000008ff0b7819 */ /* 0x100fe40000011600 */
[C---:B------:R-:W-:Y:S02]  /*26190*/  PRMT R0, R10.reuse, 0x7632, R0 ;  /* 0x000076320a007816 */ /* 0x040fe40000000000 */
[----:B------:R-:W-:Y:S02]  /*261a0*/  LOP3.LUT R11, R11, 0xffff, RZ, 0xc0, !PT ;  /* 0x0000ffff0b0b7812 */ /* 0x000fe400078ec0ff */
[----:B------:R-:W-:Y:S02]  /*261b0*/  PRMT R142, R10, 0x5410, R0 ;  /* 0x000054100a8e7816 */ /* 0x000fe40000000000 */
[----:B------:R-:W-:Y:S01]  /*261c0*/  ISETP.GE.U32.AND P3, PT, R193, R11, PT ;  /* 0x0000000bc100720c */ /* 0x000fe20003f66070 */
[--C-:B---3--:R-:W-:Y:S01]  /*261d0*/  FADD.FTZ R27, R15, R20.reuse ;  /* 0x000000140f1b7221 */ /* 0x108fe20000010000 */
[----:B------:R-:W-:Y:S02]  /*261e0*/  PRMT R20, R55, 0x7610, R20 ;  /* 0x0000761037147816 */ /* 0x000fe40000000014 */
[----:B------:R-:W-:Y:S01]  /*261f0*/  F2FP.F16.F32.PACK_AB R109, R15, R16 ;  /* 0x000000100f6d723e */ /* 0x000fe200000000ff */
[----:B--2---:R-:W-:Y:S02]  /*26200*/  @!P5 HADD2 R32, -R10.H0_H0, -RZ.H0_H0 ;  /* 0xa00000ff0a20d230 */ /* 0x004fe40000000900 */
[----:B----4-:R-:W-:Y:S03]  /*26210*/  @!P2 HADD2 R26, -R0.H0_H0, -RZ.H0_H0 ;  /* 0xa00000ff001aa230 */ /* 0x010fe60000000900 */
[----:B------:R-:W-:Y:S01]  /*26220*/  PRMT R14, R32, 0x7610, R14 ;  /* 0x00007610200e7816 */ /* 0x000fe2000000000e */
[----:B------:R1:W-:Y:S03]  /*26230*/  @!P5 STL.S16 [R1+0x214], R32 ;  /* 0x000214200100d387 */ /* 0x0003e60000100600 */
[----:B------:R-:W-:Y:S01]  /*26240*/  @!P5 PRMT R10, R14, 0x5410, RZ ;  /* 0x000054100e0ad816 */ /* 0x000fe200000000ff */
[----:B------:R4:W2:Y:S01]  /*26250*/  LDL.S16 R29, [R1+0x1dc] ;  /* 0x0001dc00011d7983 */ /* 0x0008a20000100600 */
[----:B------:R-:W-:Y:S01]  /*26260*/  PRMT R11, R26, 0x7610, R11 ;  /* 0x000076101a0b7816 */ /* 0x000fe2000000000b */
[----:B------:R-:W3:Y:S01]  /*26270*/  MUFU.EX2 R14, R183 ;  /* 0x000000b7000e7308 */ /* 0x000ee20000000800 */
[C---:B------:R-:W-:Y:S01]  /*26280*/  LOP3.LUT P5, RZ, R194.reuse, 0x40, RZ, 0xc0, !PT ;  /* 0x00000040c2ff7812 */ /* 0x040fe200078ac0ff */
[----:B------:R-:W-:Y:S01]  /*26290*/  @!P2 STL.S16 [R1+0x210], R26 ;  /* 0x0002101a0100a387 */ /* 0x000fe20000100600 */
[----:B------:R-:W-:Y:S02]  /*262a0*/  @!P2 PRMT R0, R11, 0x5410, RZ ;  /* 0x000054100b00a816 */ /* 0x000fe400000000ff */
[----:B------:R-:W-:Y:S01]  /*262b0*/  LOP3.LUT R194, R194, 0xffffffdf, RZ, 0xc0, !PT ;  /* 0xffffffdfc2c27812 */ /* 0x000fe200078ec0ff */
[----:B------:R4:W4:Y:S04]  /*262c0*/  LDL.S16 R28, [R1+0x1e0] ;  /* 0x0001e000011c7983 */ /* 0x0009280000100600 */
[----:B------:R-:W1:Y:S01]  /*262d0*/  MUFU.EX2 R11, R179 ;  /* 0x000000b3000b7308 */ /* 0x000e620000000800 */
[----:B------:R1:W-:Y:S04]  /*262e0*/  ST.E.U16 desc[UR4][R8.64+0x4e], R10 ;  /* 0x00004e0a08007985 */ /* 0x0003e8000c101504 */
[----:B------:R1:W-:Y:S01]  /*262f0*/  ST.E.U16 desc[UR4][R8.64+0x50], R0 ;  /* 0x0000500008007985 */ /* 0x0003e2000c101504 */
[----:B---3--:R-:W-:Y:S01]  /*26300*/  FADD.FTZ R22, R14, R22 ;  /* 0x000000160e167221 */ /* 0x008fe20000010000 */
[C---:B-1----:R-:W-:Y:S01]  /*26310*/  F2FP.F16.F32.PACK_AB R97, R11.reuse, R14 ;  /* 0x0000000e0b61723e */ /* 0x042fe200000000ff */
[----:B------:R-:W-:Y:S02]  /*26320*/  IMAD.MOV.U32 R179, RZ, RZ, R138 ;  /* 0x000000ffffb37224 */ /* 0x000fe400078e008a */
[--C-:B------:R-:W-:Y:S01]  /*26330*/  FADD.FTZ R32, R11, R22.reuse ;  /* 0x000000160b207221 */ /* 0x100fe20000010000 */
[----:B------:R-:W-:Y:S01]  /*26340*/  PRMT R22, R55, 0x7632, R22 ;  /* 0x0000763237167816 */ /* 0x000fe20000000016 */
[----:B------:R1:W-:Y:S03]  /*26350*/  MUFU.EX2 R11, R199 ;  /* 0x000000c7000b7308 */ /* 0x0003e60000000800 */
[----:B------:R-:W-:Y:S02]  /*26360*/  PRMT R148, R20, 0x5410, R22 ;  /* 0x0000541014947816 */ /* 0x000fe40000000016 */
[C---:B------:R-:W-:Y:S05]  /*26370*/  PRMT R10, R98.reuse, 0x7610, R10 ;  /* 0x00007610620a7816 */ /* 0x040fea000000000a */
[----:B------:R-:W-:Y:S01]  /*26380*/  MUFU.EX2 R26, R204 ;  /* 0x000000cc001a7308 */ /* 0x000fe20000000800 */
[----:B------:R-:W-:Y:S01]  /*26390*/  PRMT R0, R98, 0x7632, R0 ;  /* 0x0000763262007816 */ /* 0x000fe20000000000 */
[----:B------:R-:W-:Y:S03]  /*263a0*/  @!P5 HADD2 R19, -R10.H0_H0, -RZ.H0_H0 ;  /* 0xa00000ff0a13d230 */ /* 0x000fe60000000900 */
[----:B------:R-:W-:Y:S01]  /*263b0*/  PRMT R135, R10, 0x5410, R0 ;  /* 0x000054100a877816 */ /* 0x000fe20000000000 */
[----:B-1----:R-:W-:Y:S01]  /*263c0*/  IMAD.MOV.U32 R199, RZ, RZ, R192 ;  /* 0x000000ffffc77224 */ /* 0x002fe200078e00c0 */
[----:B------:R-:W-:Y:S01]  /*263d0*/  PRMT R37, R19, 0x7610, R37 ;  /* 0x0000761013257816 */ /* 0x000fe20000000025 */
[----:B------:R1:W-:Y:S03]  /*263e0*/  @!P5 STL.S16 [R1+0x1e4], R19 ;  /* 0x0001e4130100d387 */ /* 0x0003e60000100600 */
[----:B------:R-:W-:Y:S01]  /*263f0*/  @!P5 PRMT R10, R37, 0x5410, RZ ;  /* 0x00005410250ad816 */ /* 0x000fe200000000ff */
[----:B------:R-:W3:Y:S04]  /*26400*/  S2R R192, SR_TID.X ;  /* 0x0000000000c07919 */ /* 0x000ee80000002100 */
[----:B------:R3:W-:Y:S01]  /*26410*/  ST.E.U16 desc[UR4][R6.64+0x50], R10 ;  /* 0x0000500a06007985 */ /* 0x0007e2000c101504 */
[----:B-1----:R-:W-:Y:S04]  /*26420*/  LOP3.LUT R19, R58, 0xffff, RZ, 0xc0, !PT ;  /* 0x0000ffff3a137812 */ /* 0x002fe800078ec0ff */
[----:B------:R-:W-:Y:S04]  /*26430*/  SHF.R.U32.HI R19, RZ, 0x8, R19 ;  /* 0x00000008ff137819 */ /* 0x000fe80000011613 */
[----:B------:R-:W-:Y:S01]  /*26440*/  LOP3.LUT R14, R19, 0xffff, RZ, 0xc0, !PT ;  /* 0x0000ffff130e7812 */ /* 0x000fe200078ec0ff */
[----:B---3--:R-:W1:Y:S01]  /*26450*/  MUFU.EX2 R10, R201 ;  /* 0x000000c9000a7308 */ /* 0x008e620000000800 */
[----:B------:R-:W-:Y:S02]  /*26460*/  IMAD.SHL.U32 R192, R192, 0x2, RZ ;  /* 0x00000002c0c07824 */ /* 0x000fe400078e00ff */
[----:B------:R-:W-:Y:S02]  /*26470*/  ISETP.GE.U32.AND P5, PT, R193, R14, PT ;  /* 0x0000000ec100720c */ /* 0x000fe40003fa6070 */
[----:B------:R-:W-:Y:S02]  /*26480*/  SHF.R.U32.HI R14, RZ, 0x18, R58 ;  /* 0x00000018ff0e7819 */ /* 0x000fe4000001163a */
[----:B------:R-:W-:Y:S02]  /*26490*/  LOP3.LUT R192, R192, 0x6, RZ, 0xc0, !PT ;  /* 0x00000006c0c07812 */ /* 0x000fe400078ec0ff */
[----:B-1----:R-:W-:Y:S01]  /*264a0*/  F2FP.F16.F32.PACK_AB R83, R10, R11 ;  /* 0x0000000b0a53723e */ /* 0x002fe200000000ff */
[----:B--2---:R-:W-:Y:S05]  /*264b0*/  @!P4 HADD2 R29, -R20.H0_H0, -RZ.H0_H0 ;  /* 0xa00000ff141dc230 */ /* 0x004fea0000000900 */
[----:B------:R-:W-:Y:S01]  /*264c0*/  PRMT R16, R29, 0x7610, R16 ;  /* 0x000076101d107816 */ /* 0x000fe20000000010 */
[----:B------:R-:W-:Y:S01]  /*264d0*/  @!P4 STL.S16 [R1+0x1dc], R29 ;  /* 0x0001dc1d0100c387 */ /* 0x000fe20000100600 */
[----:B----4-:R-:W-:Y:S02]  /*264e0*/  @!P6 HADD2 R28, -R0.H0_H0, -RZ.H0_H0 ;  /* 0xa00000ff001ce230 */ /* 0x010fe40000000900 */
[----:B------:R-:W-:Y:S01]  /*264f0*/  @!P4 PRMT R20, R16, 0x5410, RZ ;  /* 0x000054101014c816 */ /* 0x000fe200000000ff */
[----:B------:R-:W-:Y:S01]  /*26500*/  FADD.FTZ R16, R18, R33 ;  /* 0x0000002112107221 */ /* 0x000fe20000010000 */
[----:B------:R-:W-:Y:S02]  /*26510*/  ISETP.GE.U32.AND P4, PT, R193, R14, PT ;  /* 0x0000000ec100720c */ /* 0x000fe40003f86070 */
[----:B------:R-:W-:Y:S01]  /*26520*/  PRMT R15, R28, 0x7610, R15 ;  /* 0x000076101c0f7816 */ /* 0x000fe2000000000f */
[----:B------:R1:W-:Y:S01]  /*26530*/  @!P6 STL.S16 [R1+0x1e0], R28 ;  /* 0x0001e01c0100e387 */ /* 0x0003e20000100600 */
[----:B------:R2:W-:Y:S02]  /*26540*/  MUFU.EX2 R14, R191 ;  /* 0x000000bf000e7308 */ /* 0x0005e40000000800 */
[----:B------:R-:W-:Y:S01]  /*26550*/  @!P6 PRMT R0, R15, 0x5410, RZ ;  /* 0x000054100f00e816 */ /* 0x000fe200000000ff */
[----:B------:R4:W3:Y:S04]  /*26560*/  LDL.S16 R43, [R1+0x258] ;  /* 0x00025800012b7983 */ /* 0x0008e80000100600 */
[----:B------:R4:W4:Y:S03]  /*26570*/  LDL.S16 R42, [R1+0x254] ;  /* 0x00025400012a7983 */ /* 0x0009260000100600 */
[----:B------:R-:W1:Y:S01]  /*26580*/  MUFU.EX2 R15, R190 ;  /* 0x000000be000f7308 */ /* 0x000e620000000800 */
[----:B------:R3:W4:Y:S04]  /*26590*/  LDL.S16 R37, [R1+0x250] ;  /* 0x0002500001257983 */ /* 0x0007280000100600 */
[----:B------:R1:W-:Y:S01]  /*265a0*/  ST.E.U16 desc[UR4][R6.64+0x52], R0 ;  /* 0x0000520006007985 */ /* 0x0003e2000c101504 */
[----:B--2---:R-:W-:Y:S03]  /*265b0*/  IMAD.MOV.U32 R191, RZ, RZ, R12 ;  /* 0x000000ffffbf7224 */ /* 0x004fe600078e000c */
[----:B------:R-:W-:Y:S04]  /*265c0*/  ST.E.U16 desc[UR4][R30.64+0x60], R25 ;  /* 0x000060191e007985 */ /* 0x000fe8000c101504 */
[----:B------:R-:W-:Y:S01]  /*265d0*/  ST.E.U16 desc[UR4][R30.64+0x62], R24 ;  /* 0x000062181e007985 */ /* 0x000fe2000c101504 */
[----:B-1----:R-:W-:Y:S01]  /*265e0*/  IMAD.WIDE.U32 R28, R102, -0x326172a9, RZ ;  /* 0xcd9e8d57661c7825 */ /* 0x002fe200078e00ff */
[----:B------:R-:W-:Y:S02]  /*265f0*/  F2FP.F16.F32.PACK_AB R79, R14, R15 ;  /* 0x0000000f0e4f723e */ /* 0x000fe400000000ff */
[----:B------:R1:W-:Y:S01]  /*26600*/  ST.E.U16 desc[UR4][R2.64+0x60], R23 ;  /* 0x0000601702007985 */ /* 0x0003e2000c101504 */
[----:B------:R-:W-:Y:S01]  /*26610*/  IMAD.MOV.U32 R190, RZ, RZ, R13 ;  /* 0x000000ffffbe7224 */ /* 0x000fe200078e000d */
[----:B------:R-:W-:Y:S02]  /*26620*/  LOP3.LUT R19, R29, R225, R110, 0x96, !PT ;  /* 0x000000e11d137212 */ /* 0x000fe400078e966e */
[----:B------:R-:W-:Y:S01]  /*26630*/  LOP3.LUT R18, R47, R224, R28, 0x96, !PT ;  /* 0x000000e02f127212 */ /* 0x000fe200078e961c */
[----:B------:R-:W-:Y:S04]  /*26640*/  ST.E.U16 desc[UR4][R2.64+0x62], R21 ;  /* 0x0000621502007985 */ /* 0x000fe8000c101504 */
[----:B------:R-:W-:Y:S01]  /*26650*/  ST.E.U16 desc[UR4][R8.64+0x5e], R20 ;  /* 0x00005e1408007985 */ /* 0x000fe2000c101504 */
[----:B------:R-:W-:Y:S01]  /*26660*/  FADD.FTZ R0, R11, R36 ;  /* 0x000000240b007221 */ /* 0x000fe20000010000 */
[----:B------:R-:W-:Y:S03]  /*26670*/  FADD.FTZ R36, R17, R16 ;  /* 0x0000001011247221 */ /* 0x000fe60000010000 */
[----:B------:R-:W-:Y:S01]  /*26680*/  FADD.FTZ R33, R10, R0 ;  /* 0x000000000a217221 */ /* 0x000fe20000010000 */
[----:B------:R-:W-:Y:S01]  /*26690*/  IMAD.WIDE.U32 R10, R19, -0x2daee0ad, RZ ;  /* 0xd2511f53130a7825 */ /* 0x000fe200078e00ff */
[----:B------:R-:W2:Y:S03]  /*266a0*/  MUFU.EX2 R0, R212 ;  /* 0x000000d400007308 */ /* 0x000ea60000000800 */
[----:B------:R-:W-:Y:S01]  /*266b0*/  IMAD.WIDE.U32 R18, R18, -0x2daee0ad, RZ ;  /* 0xd2511f5312127825 */ /* 0x000fe200078e00ff */
[----:B------:R-:W-:Y:S04]  /*266c0*/  LOP3.LUT R11, R11, R232, R78, 0x96, !PT ;  /* 0x000000e80b0b7212 */ /* 0x000fe800078e964e */
[----:B------:R-:W-:Y:S01]  /*266d0*/  LOP3.LUT R19, R19, R241, R10, 0x96, !PT ;  /* 0x000000f113137212 */ /* 0x000fe200078e960a */
[----:B------:R-:W-:Y:S04]  /*266e0*/  IMAD.WIDE.U32 R16, R11, -0x326172a9, RZ ;  /* 0xcd9e8d570b107825 */ /* 0x000fe800078e00ff */
[----:B------:R-:W-:Y:S01]  /*266f0*/  FADD.FTZ R10, R15, R32 ;  /* 0x000000200f0a7221 */ /* 0x000fe20000010000 */
[----:B------:R-:W-:Y:S03]  /*26700*/  FADD.FTZ R11, R26, R27 ;  /* 0x0000001b1a0b7221 */ /* 0x000fe60000010000 */
[----:B------:R-:W-:Y:S01]  /*26710*/  FADD.FTZ R32, R14, R10 ;  /* 0x0000000a0e207221 */ /* 0x000fe20000010000 */
[----:B------:R-:W-:Y:S02]  /*26720*/  LOP3.LUT R10, R17, R219, R46, 0x96, !PT ;  /* 0x000000db110a7212 */ /* 0x000fe400078e962e */
[C---:B--2---:R-:W-:Y:S01]  /*26730*/  F2FP.F16.F32.PACK_AB R107, R0.reuse, R26 ;  /* 0x0000001a006b723e */ /* 0x044fe200000000ff */
[----:B------:R-:W-:Y:S02]  /*26740*/  FADD.FTZ R26, R0, R11 ;  /* 0x0000000b001a7221 */ /* 0x000fe40000010000 */
[----:B------:R-:W-:Y:S04]  /*26750*/  IMAD.WIDE.U32 R14, R10, -0x2daee0ad, RZ ;  /* 0xd2511f530a0e7825 */ /* 0x000fe800078e00ff */
[----:B------:R-:W-:Y:S01]  /*26760*/  IMAD.WIDE.U32 R10, R19, -0x326172a9, RZ ;  /* 0xcd9e8d57130a7825 */ /* 0x000fe200078e00ff */
[----:B------:R-:W-:Y:S04]  /*26770*/  LOP3.LUT R15, R15, R239, R18, 0x96, !PT ;  /* 0x000000ef0f0f7212 */ /* 0x000fe800078e9612 */
[----:B------:R-:W-:Y:S01]  /*26780*/  LOP3.LUT R0, R11, R237, R16, 0x96, !PT ;  /* 0x000000ed0b007212 */ /* 0x000fe200078e9610 */
[----:B------:R-:W-:Y:S01]  /*26790*/  IMAD.WIDE.U32 R102, R15, -0x326172a9, RZ ;  /* 0xcd9e8d570f667825 */ /* 0x000fe200078e00ff */
[----:B------:R-:W2:Y:S03]  /*267a0*/  MUFU.EX2 R11, R206 ;  /* 0x000000ce000b7308 */ /* 0x000ea60000000800 */
[----:B------:R-:W-:Y:S01]  /*267b0*/  IMAD.WIDE.U32 R120, R0, -0x2daee0ad, RZ ;  /* 0xd2511f5300787825 */ /* 0x000fe200078e00ff */
[----:B------:R-:W-:Y:S04]  /*267c0*/  LOP3.LUT R27, R103, R235, R10, 0x96, !PT ;  /* 0x000000eb671b7212 */ /* 0x000fe800078e960a */
[----:B------:R-:W-:Y:S02]  /*267d0*/  LOP3.LUT R14, R121, R233, R14, 0x96, !PT ;  /* 0x000000e9790e7212 */ /* 0x000fe400078e960e */
[----:B------:R-:W1:Y:S03]  /*267e0*/  MUFU.EX2 R0, R207 ;  /* 0x000000cf00007308 */ /* 0x000e660000000800 */
[----:B------:R-:W-:Y:S04]  /*267f0*/  IMAD.WIDE.U32 R56, R14, -0x326172a9, RZ ;  /* 0xcd9e8d570e387825 */ /* 0x000fe800078e00ff */
[----:B--2---:R-:W-:Y:S01]  /*26800*/  FADD.FTZ R10, R11, R33 ;  /* 0x000000210b0a7221 */ /* 0x004fe20000010000 */
[----:B-1----:R-:W-:Y:S02]  /*26810*/  LOP3.LUT R23, R57, R141, R102, 0x96, !PT ;  /* 0x0000008d39177212 */ /* 0x002fe400078e9666 */
[----:B------:R-:W1:Y:S02]  /*26820*/  MUFU.EX2 R14, R218 ;  /* 0x000000da000e7308 */ /* 0x000e640000000800 */
[----:B------:R-:W-:Y:S02]  /*26830*/  LOP3.LUT R15, R23, 0xff, RZ, 0xc0, !PT ;  /* 0x000000ff170f7812 */ /* 0x000fe400078ec0ff */
[C---:B------:R-:W-:Y:S01]  /*26840*/  F2FP.F16.F32.PACK_AB R75, R0.reuse, R11 ;  /* 0x0000000b004b723e */ /* 0x040fe200000000ff */
[--C-:B------:R-:W-:Y:S01]  /*26850*/  FADD.FTZ R25, R0, R10.reuse ;  /* 0x0000000a00197221 */ /* 0x100fe20000010000 */
[C---:B------:R-:W-:Y:S04]  /*26860*/  PRMT R10, R99.reuse, 0x7610, R10 ;  /* 0x00007610630a7816 */ /* 0x040fe8000000000a */
[----:B------:R-:W2:Y:S01]  /*26870*/  MUFU.EX2 R11, R222 ;  /* 0x000000de000b7308 */ /* 0x000ea20000000800 */
[----:B------:R-:W-:Y:S04]  /*26880*/  PRMT R0, R99, 0x7632, R0 ;  /* 0x0000763263007816 */ /* 0x000fe80000000000 */
[----:B------:R-:W-:Y:S01]  /*26890*/  PRMT R143, R10, 0x5410, R0 ;  /* 0x000054100a8f7816 */ /* 0x000fe20000000000 */
[----:B---3--:R-:W-:Y:S02]  /*268a0*/  @!P3 HADD2 R43, -R22.H0_H0, -RZ.H0_H0 ;  /* 0xa00000ff162bb230 */ /* 0x008fe40000000900 */
[----:B----4-:R-:W-:Y:S03]  /*268b0*/  @!P1 HADD2 R42, -R10.H0_H0, -RZ.H0_H0 ;  /* 0xa00000ff0a2a9230 */ /* 0x010fe60000000900 */
[----:B------:R-:W-:Y:S01]  /*268c0*/  PRMT R16, R43, 0x7610, R16 ;  /* 0x000076102b107816 */ /* 0x000fe20000000010 */
[----:B------:R-:W-:Y:S01]  /*268d0*/  @!P3 STL.S16 [R1+0x258], R43 ;  /* 0x0002582b0100b387 */ /* 0x000fe20000100600 */
[----:B------:R-:W-:Y:S01]  /*268e0*/  @!P0 HADD2 R37, -R0.H0_H0, -RZ.H0_H0 ;  /* 0xa00000ff00258230 */ /* 0x000fe20000000900 */
[----:B------:R-:W-:Y:S02]  /*268f0*/  PRMT R18, R42, 0x7610, R18 ;  /* 0x000076102a127816 */ /* 0x000fe40000000012 */
[----:B------:R3:W-:Y:S01]  /*26900*/  @!P1 STL.S16 [R1+0x254], R42 ;  /* 0x0002542a01009387 */ /* 0x0007e20000100600 */
[----:B------:R-:W-:Y:S01]  /*26910*/  @!P3 PRMT R22, R16, 0x5410, RZ ;  /* 0x000054101016b816 */ /* 0x000fe200000000ff */
[----:B-1----:R-:W-:Y:S01]  /*26920*/  FADD.FTZ R16, R14, R36 ;  /* 0x000000240e107221 */ /* 0x002fe20000010000 */
[----:B------:R-:W-:Y:S01]  /*26930*/  ISETP.GE.U32.AND P3, PT, R193, R15, PT ;  /* 0x0000000fc100720c */ /* 0x000fe20003f66070 */
[----:B------:R1:W-:Y:S01]  /*26940*/  @!P0 STL.S16 [R1+0x250], R37 ;  /* 0x0002502501008387 */ /* 0x0003e20000100600 */
[----:B------:R-:W-:Y:S01]  /*26950*/  PRMT R17, R37, 0x7610, R17 ;  /* 0x0000761025117816 */ /* 0x000fe20000000011 */
[C---:B--2---:R-:W-:Y:S01]  /*26960*/  FADD.FTZ R183, R11.reuse, R16 ;  /* 0x000000100bb77221 */ /* 0x044fe20000010000 */
[----:B------:R-:W-:Y:S01]  /*26970*/  F2FP.F16.F32.PACK_AB R14, R11, R14 ;  /* 0x0000000e0b0e723e */ /* 0x000fe200000000ff */
[----:B------:R4:W2:Y:S01]  /*26980*/  LDL.S16 R150, [R1+0x274] ;  /* 0x0002740001967983 */ /* 0x0008a20000100600 */
[----:B------:R-:W-:Y:S02]  /*26990*/  LOP3.LUT R15, R23, 0xffff, RZ, 0xc0, !PT ;  /* 0x0000ffff170f7812 */ /* 0x000fe400078ec0ff */
[----:B------:R-:W-:Y:S01]  /*269a0*/  SHF.R.U32.HI R11, RZ, 0x18, R23 ;  /* 0x00000018ff0b7819 */ /* 0x000fe20000011617 */
[----:B------:R4:W4:Y:S01]  /*269b0*/  LDL.S16 R149, [R1+0x270] ;  /* 0x0002700001957983 */ /* 0x0009220000100600 */
[----:B------:R-:W-:Y:S02]  /*269c0*/  @!P0 PRMT R0, R17, 0x5410, RZ ;  /* 0x0000541011008816 */ /* 0x000fe400000000ff */
[----:B------:R-:W-:Y:S01]  /*269d0*/  SHF.R.U32.HI R15, RZ, 0x8, R15 ;  /* 0x00000008ff0f7819 */ /* 0x000fe2000001160f */
[----:B------:R2:W4:Y:S01]  /*269e0*/  LDL.S16 R103, [R1+0x27c] ;  /* 0x00027c0001677983 */ /* 0x0005220000100600 */
[----:B------:R-:W-:Y:S02]  /*269f0*/  ISETP.GE.U32.AND P0, PT, R193, R11, PT ;  /* 0x0000000bc100720c */ /* 0x000fe40003f06070 */
[----:B------:R-:W-:Y:S01]  /*26a00*/  LOP3.LUT R11, R29, R225, R184, 0x96, !PT ;  /* 0x000000e11d0b7212 */ /* 0x000fe200078e96b8 */
[----:B------:R4:W-:Y:S01]  /*26a10*/  ST.E.U16 desc[UR4][R8.64+0x60], R22 ;  /* 0x0000601608007985 */ /* 0x0009e2000c101504 */
[----:B------:R-:W-:Y:S02]  /*26a20*/  LOP3.LUT R15, R15, 0xffff, RZ, 0xc0, !PT ;  /* 0x0000ffff0f0f7812 */ /* 0x000fe400078ec0ff */
[----:B------:R-:W-:Y:S01]  /*26a30*/  @!P1 PRMT R10, R18, 0x5410, RZ ;  /* 0x00005410120a9816 */ /* 0x000fe200000000ff */
[----:B------:R-:W-:Y:S01]  /*26a40*/  IMAD.WIDE.U32 R18, R11, -0x2daee0ad, RZ ;  /* 0xd2511f530b127825 */ /* 0x000fe200078e00ff */
[----:B------:R-:W-:Y:S01]  /*26a50*/  ISETP.GE.U32.AND P1, PT, R193, R15, PT ;  /* 0x0000000fc100720c */ /* 0x000fe20003f26070 */
[----:B---3--:R3:W3:Y:S01]  /*26a60*/  LDL.S16 R42, [R1+0x278] ;  /* 0x00027800012a7983 */ /* 0x0086e20000100600 */
[----:B------:R-:W-:Y:S01]  /*26a70*/  LOP3.LUT R16, R45, R224, R28, 0x96, !PT ;  /* 0x000000e02d107212 */ /* 0x000fe200078e961c */
[----:B------:R-:W1:Y:S01]  /*26a80*/  MUFU.EX2 R15, R205 ;  /* 0x000000cd000f7308 */ /* 0x000e620000000800 */
[----:B------:R-:W-:Y:S01]  /*26a90*/  LOP3.LUT R19, R19, R232, R74, 0x96, !PT ;  /* 0x000000e813137212 */ /* 0x000fe200078e964a */
[----:B-1----:R-:W-:Y:S01]  /*26aa0*/  IMAD.WIDE.U32 R36, R144, -0x326172a9, RZ ;  /* 0xcd9e8d5790247825 */ /* 0x002fe200078e00ff */
[----:B------:R-:W-:Y:S01]  /*26ab0*/  @P0 LOP3.LUT R194, R194, 0x20, RZ, 0xfc, !PT ;  /* 0x00000020c2c20812 */ /* 0x000fe200078efcff */
[----:B------:R-:W-:Y:S01]  /*26ac0*/  ST.E.U16 desc[UR4][R6.64+0x62], R0 ;  /* 0x0000620006007985 */ /* 0x000fe2000c101504 */
[----:B------:R-:W-:Y:S01]  /*26ad0*/  ISETP.GE.U32.AND P0, PT, R193, R40, PT ;  /* 0x00000028c100720c */ /* 0x000fe20003f06070 */
[----:B------:R-:W-:Y:S01]  /*26ae0*/  IMAD.WIDE.U32 R16, R16, -0x2daee0ad, RZ ;  /* 0xd2511f5310107825 */ /* 0x000fe200078e00ff */
[CC--:B------:R-:W-:Y:S03]  /*26af0*/  LOP3.LUT R33, R37.reuse, R225.reuse, R110, 0x96, !PT ;  /* 0x000000e125217212 */ /* 0x0c0fe600078e966e */
[----:B------:R-:W1:Y:S01]  /*26b00*/  MUFU.EX2 R11, R208 ;  /* 0x000000d0000b7308 */ /* 0x000e620000000800 */
[----:B------:R-:W-:Y:S01]  /*26b10*/  LOP3.LUT R28, R37, R225, R184, 0x96, !PT ;  /* 0x000000e1251c7212 */ /* 0x000fe200078e96b8 */
[----:B------:R-:W-:Y:S01]  /*26b20*/  IMAD.WIDE.U32 R20, R19, -0x326172a9, RZ ;  /* 0xcd9e8d5713147825 */ /* 0x000fe200078e00ff */
[----:B------:R-:W-:Y:S01]  /*26b30*/  LOP3.LUT R24, R17, R241, R18, 0x96, !PT ;  /* 0x000000f111187212 */ /* 0x000fe200078e9612 */
[----:B------:R-:W-:Y:S03]  /*26b40*/  ST.E.U16 desc[UR4][R6.64+0x60], R10 ;  /* 0x0000600a06007985 */ /* 0x000fe6000c101504 */
[----:B------:R-:W-:Y:S01]  /*26b50*/  LOP3.LUT R18, R21, R219, R44, 0x96, !PT ;  /* 0x000000db15127212 */ /* 0x000fe200078e962c */
[----:B------:R-:W-:Y:S01]  /*26b60*/  ST.E.U16 desc[UR4][R30.64+0x70], R34 ;  /* 0x000070221e007985 */ /* 0x000fe2000c101504 */
[----:B------:R-:W-:Y:S03]  /*26b70*/  FADD.FTZ R17, R15, R32 ;  /* 0x000000200f117221 */ /* 0x000fe60000010000 */
[----:B------:R-:W-:Y:S05]  /*26b80*/  IMAD.WIDE.U32 R18, R18, -0x2daee0ad, RZ ;  /* 0xd2511f5312127825 */ /* 0x000fea00078e00ff */
[----:B------:R-:W-:Y:S01]  /*26b90*/  LOP3.LUT R19, R19, R239, R16, 0x96, !PT ;  /* 0x000000ef13137212 */ /* 0x000fe200078e9610 */
[C---:B-1----:R-:W-:Y:S01]  /*26ba0*/  FADD.FTZ R21, R11.reuse, R17 ;  /* 0x000000110b157221 */ /* 0x042fe20000010000 */
[----:B------:R-:W-:Y:S01]  /*26bb0*/  F2FP.F16.F32.PACK_AB R37, R11, R15 ;  /* 0x0000000f0b25723e */ /* 0x000fe200000000ff */
[----:B------:R-:W-:Y:S01]  /*26bc0*/  IMAD.WIDE.U32 R16, R24, -0x326172a9, RZ ;  /* 0xcd9e8d5718107825 */ /* 0x000fe200078e00ff */
[----:B------:R-:W1:Y:S03]  /*26bd0*/  MUFU.EX2 R15, R220 ;  /* 0x000000dc000f7308 */ /* 0x000e660000000800 */
[----:B------:R-:W-:Y:S01]  /*26be0*/  IMAD.WIDE.U32 R98, R19, -0x326172a9, RZ ;  /* 0xcd9e8d5713627825 */ /* 0x000fe200078e00ff */
[----:B------:R-:W-:Y:S02]  /*26bf0*/  LOP3.LUT R11, R17, R237, R20, 0x96, !PT ;  /* 0x000000ed110b7212 */ /* 0x000fe400078e9614 */
[----:B------:R-:W-:Y:S02]  /*26c00*/  PRMT R19, R54, 0x7610, R19 ;  /* 0x0000761036137816 */ /* 0x000fe40000000013 */
[----:B------:R-:W-:Y:S01]  /*26c10*/  LOP3.LUT R24, R99, R235, R16, 0x96, !PT ;  /* 0x000000eb63187212 */ /* 0x000fe200078e9610 */
[----:B------:R-:W-:Y:S01]  /*26c20*/  IMAD.WIDE.U32 R110, R11, -0x2daee0ad, RZ ;  /* 0xd2511f530b6e7825 */ /* 0x000fe200078e00ff */
[----:B------:R-:W-:Y:S01]  /*26c30*/  PRMT R20, R49, 0x7632, R20 ;  /* 0x0000763231147816 */ /* 0x000fe20000000014 */
[----:B------:R-:W1:Y:S03]  /*26c40*/  MUFU.EX2 R11, R221 ;  /* 0x000000dd000b7308 */ /* 0x000e660000000800 */
[----:B------:R-:W-:Y:S01]  /*26c50*/  LOP3.LUT R18, R111, R233, R18, 0x96, !PT ;  /* 0x000000e96f127212 */ /* 0x000fe200078e9612 */
[----:B-1----:R-:W-:Y:S06]  /*26c60*/  FADD.FTZ R16, R15, R26 ;  /* 0x0000001a0f107221 */ /* 0x002fec0000010000 */
[----:B------:R-:W1:Y:S01]  /*26c70*/  MUFU.EX2 R17, R215 ;  /* 0x000000d700117308 */ /* 0x000e620000000800 */
[C---:B------:R-:W-:Y:S01]  /*26c80*/  F2FP.F16.F32.PACK_AB R26, R11.reuse, R15 ;  /* 0x0000000f0b1a723e */ /* 0x040fe200000000ff */
[----:B------:R-:W-:Y:S01]  /*26c90*/  FADD.FTZ R184, R11, R16 ;  /* 0x000000100bb87221 */ /* 0x000fe20000010000 */
[C---:B------:R-:W-:Y:S02]  /*26ca0*/  PRMT R15, R129.reuse, 0x7610, R15 ;  /* 0x00007610810f7816 */ /* 0x040fe4000000000f */
[----:B------:R-:W-:Y:S04]  /*26cb0*/  PRMT R11, R129, 0x7632, R11 ;  /* 0x00007632810b7816 */ /* 0x000fe8000000000b */
[----:B------:R-:W-:Y:S02]  /*26cc0*/  PRMT R158, R15, 0x5410, R11 ;  /* 0x000054100f9e7816 */ /* 0x000fe4000000000b */
[----:B-1----:R-:W-:Y:S01]  /*26cd0*/  F2FP.F16.F32.PACK_AB R32, R5, R17 ;  /* 0x000000110520723e */ /* 0x002fe200000000ff */
[----:B--2---:R-:W-:Y:S02]  /*26ce0*/  @!P3 HADD2 R150, -R15.H0_H0, -RZ.H0_H0 ;  /* 0xa00000ff0f96b230 */ /* 0x004fe40000000900 */
[----:B----4-:R-:W-:Y:S03]  /*26cf0*/  @!P1 HADD2 R149, -R11.H0_H0, -RZ.H0_H0 ;  /* 0xa00000ff0b959230 */ /* 0x010fe60000000900 */
[----:B------:R-:W-:Y:S04]  /*26d00*/  PRMT R55, R150, 0x7610, R55 ;  /* 0x0000761096377816 */ /* 0x000fe80000000037 */
[----:B------:R-:W-:Y:S02]  /*26d10*/  @!P3 PRMT R15, R55, 0x5410, RZ ;  /* 0x00005410370fb816 */ /* 0x000fe400000000ff */
[----:B------:R-:W-:Y:S04]  /*26d20*/  PRMT R22, R149, 0x7610, R22 ;  /* 0x0000761095167816 */ /* 0x000fe80000000016 */
[----:B------:R-:W-:Y:S01]  /*26d30*/  @!P1 PRMT R11, R22, 0x5410, RZ ;  /* 0x00005410160b9816 */ /* 0x000fe200000000ff */
[----:B---3--:R-:W-:Y:S05]  /*26d40*/  @!P5 HADD2 R42, -R35.H0_H0, -RZ.H0_H0 ;  /* 0xa00000ff232ad230 */ /* 0x008fea0000000900 */
[----:B------:R-:W-:Y:S01]  /*26d50*/  PRMT R111, R42, 0x7610, R111 ;  /* 0x000076102a6f7816 */ /* 0x000fe2000000006f */
[----:B------:R1:W-:Y:S03]  /*26d60*/  @!P5 STL.S16 [R1+0x278], R42 ;  /* 0x0002782a0100d387 */ /* 0x0003e60000100600 */
[----:B------:R-:W-:Y:S01]  /*26d70*/  @!P5 PRMT R35, R111, 0x5410, RZ ;  /* 0x000054106f23d816 */ /* 0x000fe200000000ff */
[----:B------:R4:W2:Y:S04]  /*26d80*/  LDL.S16 R129, [R1+0x284] ;  /* 0x0002840001817983 */ /* 0x0008a80000100600 */
[----:B------:R-:W-:Y:S04]  /*26d90*/  @!P3 STL.S16 [R1+0x274], R150 ;  /* 0x000274960100b387 */ /* 0x000fe80000100600 */
[----:B------:R-:W-:Y:S04]  /*26da0*/  @!P1 STL.S16 [R1+0x270], R149 ;  /* 0x0002709501009387 */ /* 0x000fe80000100600 */
[----:B------:R4:W3:Y:S04]  /*26db0*/  LDL.S16 R55, [R1+0x280] ;  /* 0x0002800001377983 */ /* 0x0008e80000100600 */
[----:B------:R-:W-:Y:S01]  /*26dc0*/  ST.E.U16 desc[UR4][R30.64+0x72], R35 ;  /* 0x000072231e007985 */ /* 0x000fe2000c101504 */
[----:B-1----:R-:W-:Y:S01]  /*26dd0*/  IMAD.WIDE.U32 R42, R18, -0x326172a9, RZ ;  /* 0xcd9e8d57122a7825 */ /* 0x002fe200078e00ff */
[----:B------:R-:W-:Y:S04]  /*26de0*/  PRMT R18, R54, 0x7632, R18 ;  /* 0x0000763236127816 */ /* 0x000fe80000000012 */
[----:B------:R-:W-:Y:S02]  /*26df0*/  LOP3.LUT R16, R43, R141, R98, 0x96, !PT ;  /* 0x0000008d2b107212 */ /* 0x000fe400078e9662 */
[----:B------:R-:W-:Y:S02]  /*26e00*/  PRMT R156, R19, 0x5410, R18 ;  /* 0x00005410139c7816 */ /* 0x000fe40000000012 */
[----:B------:R-:W-:Y:S02]  /*26e10*/  LOP3.LUT R0, R16, 0xff, RZ, 0xc0, !PT ;  /* 0x000000ff10007812 */ /* 0x000fe400078ec0ff */
[----:B------:R-:W-:Y:S02]  /*26e20*/  SHF.R.U32.HI R10, RZ, 0x18, R16 ;  /* 0x00000018ff0a7819 */ /* 0x000fe40000011610 */
[----:B------:R-:W-:Y:S01]  /*26e30*/  ISETP.GE.U32.AND P5, PT, R193, R0, PT ;  /* 0x00000000c100720c */ /* 0x000fe20003fa6070 */
[----:B------:R-:W-:Y:S01]  /*26e40*/  FADD.FTZ R0, R17, R25 ;  /* 0x0000001911007221 */ /* 0x000fe20000010000 */
[----:B------:R-:W-:Y:S02]  /*26e50*/  ISETP.GE.U32.AND P3, PT, R193, R10, PT ;  /* 0x0000000ac100720c */ /* 0x000fe40003f66070 */
[----:B------:R-:W-:Y:S01]  /*26e60*/  SHF.R.U32.HI R17, RZ, 0x18, R50 ;  /* 0x00000018ff117819 */ /* 0x000fe20000011632 */
[----:B------:R-:W-:Y:S01]  /*26e70*/  FADD.FTZ R185, R5, R0 ;  /* 0x0000000005b97221 */ /* 0x000fe20000010000 */
[----:B------:R-:W-:Y:S04]  /*26e80*/  LOP3.LUT R0, R56, 0xff, RZ, 0xc0, !PT ;  /* 0x000000ff38007812 */ /* 0x000fe800078ec0ff */
[C---:B------:R-:W-:Y:S02]  /*26e90*/  ISETP.GE.U32.AND P1, PT, R193.reuse, R0, PT ;  /* 0x00000000c100720c */ /* 0x040fe40003f26070 */
[----:B------:R-:W-:Y:S04]  /*26ea0*/  SHF.R.U32.HI R0, RZ, 0x10, R58 ;  /* 0x00000010ff007819 */ /* 0x000fe8000001163a */
[----:B------:R-:W-:Y:S04]  /*26eb0*/  LOP3.LUT R0, R0, 0xff, RZ, 0xc0, !PT ;  /* 0x000000ff00007812 */ /* 0x000fe800078ec0ff */
[----:B------:R-:W-:Y:S02]  /*26ec0*/  ISETP.GE.U32.AND P6, PT, R193, R0, PT ;  /* 0x00000000c100720c */ /* 0x000fe40003fc6070 */
[----:B------:R-:W-:Y:S01]  /*26ed0*/  MUFU.EX2 R0, R4 ;  /* 0x0000000400007308 */ /* 0x000fe20000000800 */
[----:B------:R-:W-:Y:S05]  /*26ee0*/  @!P1 HADD2 R103, -R19.H0_H0, -RZ.H0_H0 ;  /* 0xa00000ff13679230 */ /* 0x000fea0000000900 */
[----:B------:R-:W-:Y:S01]  /*26ef0*/  PRMT R5, R103, 0x7610, R5 ;  /* 0x0000761067057816 */ /* 0x000fe20000000005 */
[----:B------:R1:W-:Y:S03]  /*26f00*/  @!P1 STL.S16 [R1+0x27c], R103 ;  /* 0x00027c6701009387 */ /* 0x0003e60000100600 */
[----:B------:R-:W-:Y:S01]  /*26f10*/  @!P1 PRMT R19, R5, 0x5410, RZ ;  /* 0x0000541005139816 */ /* 0x000fe200000000ff */
[----:B------:R4:W4:Y:S01]  /*26f20*/  LDL.S16 R111, [R1+0x26c] ;  /* 0x00026c00016f7983 */ /* 0x0009220000100600 */
[----:B------:R-:W-:Y:S01]  /*26f30*/  ISETP.GE.U32.AND P1, PT, R193, R17, PT ;  /* 0x00000011c100720c */ /* 0x000fe20003f26070 */
[----:B------:R-:W1:Y:S02]  /*26f40*/  MUFU.EX2 R5, R214 ;  /* 0x000000d600057308 */ /* 0x000e640000000800 */
[----:B------:R2:W4:Y:S01]  /*26f50*/  LDL.S16 R22, [R1+0x24c] ;  /* 0x00024c0001167983 */ /* 0x0005220000100600 */
[----:B-1----:R-:W-:Y:S01]  /*26f60*/  F2FP.F16.F32.PACK_AB R4, R0, R5 ;  /* 0x000000050004723e */ /* 0x002fe200000000ff */
[--C-:B------:R-:W-:Y:S01]  /*26f70*/  FADD.FTZ R10, R5, R21.reuse ;  /* 0x00000015050a7221 */ /* 0x100fe20000010000 */
[----:B------:R-:W-:Y:S01]  /*26f80*/  LOP3.LUT R5, R50, 0xffff, RZ, 0xc0, !PT ;  /* 0x0000ffff32057812 */ /* 0x000fe200078ec0ff */
[----:B------:R1:W4:Y:S01]  /*26f90*/  LDL.S16 R103, [R1+0x268] ;  /* 0x0002680001677983 */ /* 0x0003220000100600 */
[----:B------:R-:W-:Y:S01]  /*26fa0*/  PRMT R21, R49, 0x7610, R21 ;  /* 0x0000761031157816 */ /* 0x000fe20000000015 */
[----:B------:R-:W-:Y:S01]  /*26fb0*/  FADD.FTZ R186, R0, R10 ;  /* 0x0000000a00ba7221 */ /* 0x000fe20000010000 */
[C---:B------:R-:W-:Y:S02]  /*26fc0*/  PRMT R0, R140.reuse, 0x7610, R0 ;  /* 0x000076108c007816 */ /* 0x040fe40000000000 */
[--C-:B------:R-:W-:Y:S02]  /*26fd0*/  SHF.R.U32.HI R10, RZ, 0x8, R5.reuse ;  /* 0x00000008ff0a7819 */ /* 0x100fe40000011605 */
[----:B------:R-:W-:Y:S02]  /*26fe0*/  PRMT R5, R140, 0x7632, R5 ;  /* 0x000076328c057816 */ /* 0x000fe40000000005 */
[----:B------:R-:W-:Y:S02]  /*26ff0*/  LOP3.LUT R10, R10, 0xffff, RZ, 0xc0, !PT ;  /* 0x0000ffff0a0a7812 */ /* 0x000fe400078ec0ff */
[----:B------:R-:W-:Y:S02]  /*27000*/  PRMT R161, R21, 0x5410, R20 ;  /* 0x0000541015a17816 */ /* 0x000fe40000000014 */
[----:B------:R-:W-:Y:S01]  /*27010*/  ISETP.GE.U32.AND P2, PT, R193, R10, PT ;  /* 0x0000000ac100720c */ /* 0x000fe20003f46070 */
[----:B--2---:R-:W-:Y:S05]  /*27020*/  @!P6 HADD2 R129, -R0.H0_H0, -RZ.H0_H0 ;  /* 0xa00000ff0081e230 */ /* 0x004fea0000000900 */
[----:B------:R-:W-:Y:S01]  /*27030*/  PRMT R17, R129, 0x7610, R17 ;  /* 0x0000761081117816 */ /* 0x000fe20000000011 */
[----:B------:R2:W-:Y:S01]  /*27040*/  @!P6 STL.S16 [R1+0x284], R129 ;  /* 0x000284810100e387 */ /* 0x0005e20000100600 */
[----:B---3--:R-:W-:Y:S05]  /*27050*/  @!P4 HADD2 R55, -R5.H0_H0, -RZ.H0_H0 ;  /* 0xa00000ff0537c230 */ /* 0x008fea0000000900 */
[----:B------:R-:W-:Y:S01]  /*27060*/  PRMT R10, R55, 0x7610, R10 ;  /* 0x00007610370a7816 */ /* 0x000fe2000000000a */
[----:B------:R3:W-:Y:S04]  /*27070*/  @!P4 STL.S16 [R1+0x280], R55 ;  /* 0x000280370100c387 */ /* 0x0007e80000100600 */
[----:B------:R1:W4:Y:S01]  /*27080*/  LDL.S16 R54, [R1+0x260] ;  /* 0x0002600001367983 */ /* 0x0003220000100600 */
[----:B--2---:R-:W-:Y:S02]  /*27090*/  PRMT R129, R0, 0x5410, R5 ;  /* 0x0000541000817816 */ /* 0x004fe40000000005 */
[----:B------:R-:W-:Y:S02]  /*270a0*/  @!P6 PRMT R0, R17, 0x5410, RZ ;  /* 0x000054101100e816 */ /* 0x000fe400000000ff */
[----:B------:R-:W-:Y:S02]  /*270b0*/  @!P4 PRMT R5, R10, 0x5410, RZ ;  /* 0x000054100a05c816 */ /* 0x000fe400000000ff */
[----:B------:R-:W-:Y:S01]  /*270c0*/  SHF.R.U32.HI R10, RZ, 0x10, R23 ;  /* 0x00000010ff0a7819 */ /* 0x000fe20000011617 */
[----:B------:R2:W-:Y:S01]  /*270d0*/  ST.E.U16 desc[UR4][R2.64+0x70], R0 ;  /* 0x0000700002007985 */ /* 0x0005e2000c101504 */
[----:B------:R-:W-:Y:S02]  /*270e0*/  SHF.R.U32.HI R17, RZ, 0x10, R50 ;  /* 0x00000010ff117819 */ /* 0x000fe40000011632 */
[----:B------:R-:W-:Y:S01]  /*270f0*/  LOP3.LUT R10, R10, 0xff, RZ, 0xc0, !PT ;  /* 0x000000ff0a0a7812 */ /* 0x000fe200078ec0ff */
[----:B------:R1:W-:Y:S01]  /*27100*/  ST.E.U16 desc[UR4][R2.64+0x72], R5 ;  /* 0x0000720502007985 */ /* 0x0003e2000c101504 */
[----:B------:R-:W-:Y:S02]  /*27110*/  LOP3.LUT R17, R17, 0xff, RZ, 0xc0, !PT ;  /* 0x000000ff11117812 */ /* 0x000fe400078ec0ff */
[----:B------:R-:W-:Y:S01]  /*27120*/  ISETP.GE.U32.AND P6, PT, R193, R10, PT ;  /* 0x0000000ac100720c */ /* 0x000fe20003fc6070 */
[----:B---3--:R3:W3:Y:S01]  /*27130*/  LDL.S16 R55, [R1+0x264] ;  /* 0x0002640001377983 */ /* 0x0086e20000100600 */
[----:B------:R-:W-:Y:S02]  /*27140*/  PRMT R10, R131, 0x7632, R10 ;  /* 0x00007632830a7816 */ /* 0x000fe4000000000a */
[----:B------:R-:W-:Y:S02]  /*27150*/  ISETP.GE.U32.AND P4, PT, R193, R17, PT ;  /* 0x00000011c100720c */ /* 0x000fe40003f86070 */
[----:B--2---:R-:W-:Y:S02]  /*27160*/  PRMT R0, R131, 0x7610, R0 ;  /* 0x0000761083007816 */ /* 0x004fe40000000000 */
[----:B-1----:R-:W-:Y:S03]  /*27170*/  PRMT R5, R127, 0x7610, R5 ;  /* 0x000076107f057816 */ /* 0x002fe60000000005 */
[----:B----4-:R-:W-:Y:S06]  /*27180*/  @!P0 HADD2 R111, -R0.H0_H0, -RZ.H0_H0 ;  /* 0xa00000ff006f8230 */ /* 0x010fec0000000900 */
[----:B------:R-:W-:Y:S01]  /*27190*/  @!P4 HADD2 R22, -R5.H0_H0, -RZ.H0_H0 ;  /* 0xa00000ff0516c230 */ /* 0x000fe20000000900 */
[----:B------:R-:W-:Y:S01]  /*271a0*/  PRMT R146, R111, 0x7610, R146 ;  /* 0x000076106f927816 */ /* 0x000fe20000000092 */
[----:B------:R1:W-:Y:S03]  /*271b0*/  @!P0 STL.S16 [R1+0x26c], R111 ;  /* 0x00026c6f01008387 */ /* 0x0003e60000100600 */
[----:B------:R-:W-:Y:S01]  /*271c0*/  PRMT R144, R22, 0x7610, R144 ;  /* 0x0000761016907816 */ /* 0x000fe20000000090 */
[----:B------:R-:W-:Y:S05]  /*271d0*/  @!P2 HADD2 R103, -R10.H0_H0, -RZ.H0_H0 ;  /* 0xa00000ff0a67a230 */ /* 0x000fea0000000900 */
[----:B------:R-:W-:Y:S01]  /*271e0*/  PRMT R17, R103, 0x7610, R17 ;  /* 0x0000761067117816 */ /* 0x000fe20000000011 */
[----:B------:R-:W-:Y:S04]  /*271f0*/  @!P2 STL.S16 [R1+0x268], R103 ;  /* 0x000268670100a387 */ /* 0x000fe80000100600 */
[----:B------:R4:W2:Y:S01]  /*27200*/  LDL.S16 R131, [R1+0x248] ;  /* 0x0002480001837983 */ /* 0x0008a20000100600 */
[----:B-1----:R-:W-:Y:S02]  /*27210*/  PRMT R111, R0, 0x5410, R10 ;  /* 0x00005410006f7816 */ /* 0x002fe4000000000a */
[----:B------:R-:W-:Y:S02]  /*27220*/  @!P0 PRMT R0, R146, 0x5410, RZ ;  /* 0x0000541092008816 */ /* 0x000fe400000000ff */
[----:B------:R-:W-:Y:S01]  /*27230*/  @!P2 PRMT R10, R17, 0x5410, RZ ;  /* 0x00005410110aa816 */ /* 0x000fe200000000ff */
[----:B------:R4:W4:Y:S01]  /*27240*/  LDL.S16 R146, [R1+0x240] ;  /* 0x0002400001927983 */ /* 0x0009220000100600 */
[----:B------:R-:W-:Y:S02]  /*27250*/  SHF.R.U32.HI R17, RZ, 0x10, R16 ;  /* 0x00000010ff117819 */ /* 0x000fe40000011610 */
[C---:B------:R-:W-:Y:S01]  /*27260*/  LOP3.LUT P0, RZ, R194.reuse, 0x20, RZ, 0xc0, !PT ;  /* 0x00000020c2ff7812 */ /* 0x040fe2000780c0ff */
[----:B------:R1:W-:Y:S01]  /*27270*/  ST.E.U16 desc[UR4][R8.64+0x6e], R0 ;  /* 0x00006e0008007985 */ /* 0x0003e2000c101504 */
[----:B------:R-:W-:Y:S03]  /*27280*/  LOP3.LUT R194, R194, 0xffffffef, RZ, 0xc0, !PT ;  /* 0xffffffefc2c27812 */ /* 0x000fe600078ec0ff */
[----:B------:R1:W-:Y:S04]  /*27290*/  @!P4 STL.S16 [R1+0x24c], R22 ;  /* 0x00024c160100c387 */ /* 0x0003e80000100600 */
[----:B------:R1:W-:Y:S02]  /*272a0*/  ST.E.U16 desc[UR4][R8.64+0x70], R10 ;  /* 0x0000700a08007985 */ /* 0x0003e4000c101504 */
[----:B-1----:R-:W-:Y:S02]  /*272b0*/  PRMT R0, R127, 0x7632, R0 ;  /* 0x000076327f007816 */ /* 0x002fe40000000000 */
[----:B------:R-:W-:Y:S01]  /*272c0*/  LOP3.LUT R22, R17, 0xff, RZ, 0xc0, !PT ;  /* 0x000000ff11167812 */ /* 0x000fe200078ec0ff */
[----:B------:R1:W4:Y:S01]  /*272d0*/  LDL.S16 R127, [R1+0x25c] ;  /* 0x00025c00017f7983 */ /* 0x0003220000100600 */
[----:B------:R-:W-:Y:S02]  /*272e0*/  PRMT R103, R5, 0x5410, R0 ;  /* 0x0000541005677816 */ /* 0x000fe40000000000 */
[----:B------:R-:W-:Y:S02]  /*272f0*/  @!P4 PRMT R5, R144, 0x5410, RZ ;  /* 0x000054109005c816 */ /* 0x000fe400000000ff */
[----:B------:R-:W-:Y:S03]  /*27300*/  LOP3.LUT R10, R56, 0xffff, RZ, 0xc0, !PT ;  /* 0x0000ffff380a7812 */ /* 0x000fe600078ec0ff */
[----:B------:R-:W-:Y:S01]  /*27310*/  ST.E.U16 desc[UR4][R6.64+0x70], R5 ;  /* 0x0000700506007985 */ /* 0x000fe2000c101504 */
[----:B------:R-:W-:Y:S04]  /*27320*/  SHF.R.U32.HI R10, RZ, 0x8, R10 ;  /* 0x00000008ff0a7819 */ /* 0x000fe8000001160a */
[----:B------:R-:W-:Y:S01]  /*27330*/  LOP3.LUT R10, R10, 0xffff, RZ, 0xc0, !PT ;  /* 0x0000ffff0a0a7812 */ /* 0x000fe200078ec0ff */
[----:B---3--:R-:W-:Y:S05]  /*27340*/  @!P1 HADD2 R55, -R0.H0_H0, -RZ.H0_H0 ;  /* 0xa00000ff00379230 */ /* 0x008fea0000000900 */
[----:B------:R-:W-:Y:S01]  /*27350*/  PRMT R17, R55, 0x7610, R17 ;  /* 0x0000761037117816 */ /* 0x000fe20000000011 */
[----:B------:R-:W-:Y:S03]  /*27360*/  @!P1 STL.S16 [R1+0x264], R55 ;  /* 0x0002643701009387 */ /* 0x000fe60000100600 */
[----:B------:R-:W-:Y:S02]  /*27370*/  @!P1 PRMT R0, R17, 0x5410, RZ ;  /* 0x0000541011009816 */ /* 0x000fe400000000ff */
[C---:B------:R-:W-:Y:S03]  /*27380*/  ISETP.GE.U32.AND P1, PT, R193.reuse, R10, PT ;  /* 0x0000000ac100720c */ /* 0x040fe60003f26070 */
[----:B------:R3:W-:Y:S04]  /*27390*/  ST.E.U16 desc[UR4][R6.64+0x72], R0 ;  /* 0x0000720006007985 */ /* 0x0007e8000c101504 */
[----:B------:R-:W-:Y:S04]  /*273a0*/  ST.E.U16 desc[UR4][R30.64+0x82], R11 ;  /* 0x0000820b1e007985 */ /* 0x000fe8000c101504 */
[----:B------:R-:W-:Y:S02]  /*273b0*/  ST.E.U16 desc[UR4][R30.64+0x80], R15 ;  /* 0x0000800f1e007985 */ /* 0x000fe4000c101504 */
[----:B------:R-:W-:Y:S05]  /*273c0*/  @!P1 HADD2 R54, -R18.H0_H0, -RZ.H0_H0 ;  /* 0xa00000ff12369230 */ /* 0x000fea0000000900 */
[----:B------:R-:W-:Y:S01]  /*273d0*/  PRMT R10, R54, 0x7610, R10 ;  /* 0x00007610360a7816 */ /* 0x000fe2000000000a */
[----:B------:R1:W-:Y:S03]  /*273e0*/  @!P1 STL.S16 [R1+0x260], R54 ;  /* 0x0002603601009387 */ /* 0x0003e60000100600 */
[----:B------:R-:W-:Y:S01]  /*273f0*/  @!P1 PRMT R18, R10, 0x5410, RZ ;  /* 0x000054100a129816 */ /* 0x000fe200000000ff */
[----:B------:R2:W4:Y:S04]  /*27400*/  LDL.S16 R144, [R1+0x244] ;  /* 0x0002440001907983 */ /* 0x0005280000100600 */
[----:B------:R2:W4:Y:S01]  /*27410*/  LDL.S16 R121, [R1+0x23c] ;  /* 0x00023c0001797983 */ /* 0x0005220000100600 */
[----:B---3--:R-:W-:Y:S02]  /*27420*/  LOP3.LUT R0, R16, 0xffff, RZ, 0xc0, !PT ;  /* 0x0000ffff10007812 */ /* 0x008fe400078ec0ff */
[----:B------:R-:W-:Y:S02]  /*27430*/  PRMT R16, R48, 0x7632, R16 ;  /* 0x0000763230107816 */ /* 0x000fe40000000010 */
[----:B------:R-:W-:Y:S04]  /*27440*/  SHF.R.U32.HI R0, RZ, 0x8, R0 ;  /* 0x00000008ff007819 */ /* 0x000fe80000011600 */
[----:B------:R-:W-:Y:S04]  /*27450*/  LOP3.LUT R0, R0, 0xffff, RZ, 0xc0, !PT ;  /* 0x0000ffff00007812 */ /* 0x000fe800078ec0ff */
[----:B------:R-:W-:Y:S01]  /*27460*/  ISETP.GE.U32.AND P4, PT, R193, R0, PT ;  /* 0x00000000c100720c */ /* 0x000fe20003f86070 */
[----:B-1----:R-:W-:Y:S05]  /*27470*/  IMAD.WIDE.U32 R54, R27, -0x2daee0ad, RZ ;  /* 0xd2511f531b367825 */ /* 0x002fea00078e00ff */
[----:B------:R-:W-:Y:S04]  /*27480*/  LOP3.LUT R17, R55, R132, R120, 0x96, !PT ;  /* 0x0000008437117212 */ /* 0x000fe800078e9678 */
[----:B------:R-:W-:Y:S04]  /*27490*/  LOP3.LUT R5, R17, 0xff, RZ, 0xc0, !PT ;  /* 0x000000ff11057812 */ /* 0x000fe800078ec0ff */
[----:B------:R-:W-:Y:S02]  /*274a0*/  ISETP.GE.U32.AND P1, PT, R193, R5, PT ;  /* 0x00000005c100720c */ /* 0x000fe40003f26070 */
[----:B------:R-:W-:Y:S05]  /*274b0*/  PRMT R5, R128, 0x7610, R5 ;  /* 0x0000761080057816 */ /* 0x000fea0000000005 */
[----:B--2---:R-:W-:Y:S05]  /*274c0*/  @!P6 HADD2 R131, -R5.H0_H0, -RZ.H0_H0 ;  /* 0xa00000ff0583e230 */ /* 0x004fea0000000900 */
[----:B------:R-:W-:Y:S01]  /*274d0*/  PRMT R145, R131, 0x7610, R145 ;  /* 0x0000761083917816 */ /* 0x000fe20000000091 */
[----:B----4-:R-:W-:Y:S05]  /*274e0*/  @!P1 HADD2 R146, -R21.H0_H0, -RZ.H0_H0 ;  /* 0xa00000ff15929230 */ /* 0x010fea0000000900 */
[----:B------:R-:W-:Y:S01]  /*274f0*/  PRMT R0, R146, 0x7610, R0 ;  /* 0x0000761092007816 */ /* 0x000fe20000000000 */
[----:B------:R-:W-:Y:S03]  /*27500*/  @!P1 STL.S16 [R1+0x240], R146 ;  /* 0x0002409201009387 */ /* 0x000fe60000100600 */
[----:B------:R-:W-:Y:S01]  /*27510*/  @!P1 PRMT R21, R0, 0x5410, RZ ;  /* 0x0000541000159816 */ /* 0x000fe200000000ff */
[----:B------:R1:W-:Y:S01]  /*27520*/  @!P6 STL.S16 [R1+0x248], R131 ;  /* 0x000248830100e387 */ /* 0x0003e20000100600 */
[----:B------:R-:W-:Y:S04]  /*27530*/  LOP3.LUT R0, R17, 0xffff, RZ, 0xc0, !PT ;  /* 0x0000ffff11007812 */ /* 0x000fe800078ec0ff */
[----:B------:R-:W-:Y:S04]  /*27540*/  SHF.R.U32.HI R0, RZ, 0x8, R0 ;  /* 0x00000008ff007819 */ /* 0x000fe80000011600 */
[----:B------:R-:W-:Y:S04]  /*27550*/  LOP3.LUT R0, R0, 0xffff, RZ, 0xc0, !PT ;  /* 0x0000ffff00007812 */ /* 0x000fe800078ec0ff */
[----:B------:R-:W-:Y:S11]  /*27560*/  ISETP.GE.U32.AND P1, PT, R193, R0, PT ;  /* 0x00000000c100720c */ /* 0x000ff60003f26070 */
[----:B------:R-:W-:Y:S02]  /*27570*/  @!UPT UIADD3 URZ, URZ, URZ, URZ ;  /* 0x0000003f3f3ff290 */ /* 0x000fe4000fffe03f */
[----:B------:R-:W-:Y:S05]  /*27580*/  @!P1 HADD2 R127, -R20.H0_H0, -RZ.H0_H0 ;  /* 0xa00000ff147f9230 */ /* 0x000fea0000000900 */
[----:B------:R-:W-:Y:S01]  /*27590*/  PRMT R0, R127, 0x7610, R0 ;  /* 0x000076107f007816 */ /* 0x000fe20000000000 */
[----:B------:R2:W-:Y:S03]  /*275a0*/  @!P1 STL.S16 [R1+0x25c], R127 ;  /* 0x00025c7f01009387 */ /* 0x0005e60000100600 */
[----:B------:R-:W-:Y:S01]  /*275b0*/  @!P1 PRMT R20, R0, 0x5410, RZ ;  /* 0x0000541000149816 */ /* 0x000fe200000000ff */
[----:B-1----:R1:W3:Y:S01]  /*275c0*/  LDL.S16 R131, [R1+0x22c] ;  /* 0x00022c0001837983 */ /* 0x0022e20000100600 */
[----:B------:R-:W-:Y:S04]  /*275d0*/  SHF.R.U32.HI R0, RZ, 0x10, R56 ;  /* 0x00000010ff007819 */ /* 0x000fe80000011638 */
[----:B------:R-:W-:Y:S02]  /*275e0*/  LOP3.LUT R10, R0, 0xff, RZ, 0xc0, !PT ;  /* 0x000000ff000a7812 */ /* 0x000fe400078ec0ff */
[----:B------:R-:W-:Y:S02]  /*275f0*/  PRMT R0, R128, 0x7632, R0 ;  /* 0x0000763280007816 */ /* 0x000fe40000000000 */
[----:B------:R-:W-:Y:S02]  /*27600*/  ISETP.GE.U32.AND P2, PT, R193, R10, PT ;  /* 0x0000000ac100720c */ /* 0x000fe40003f46070 */
[----:B------:R-:W-:Y:S02]  /*27610*/  SHF.R.U32.HI R10, RZ, 0x18, R56 ;  /* 0x00000018ff0a7819 */ /* 0x000fe40000011638 */
[----:B------:R-:W-:Y:S02]  /*27620*/  PRMT R146, R5, 0x5410, R0 ;  /* 0x0000541005927816 */ /* 0x000fe40000000000 */
[----:B------:R-:W-:Y:S02]  /*27630*/  ISETP.GE.U32.AND P1, PT, R193, R10, PT ;  /* 0x0000000ac100720c */ /* 0x000fe40003f26070 */
[----:B------:R-:W-:Y:S02]  /*27640*/  PRMT R10, R125, 0x7610, R10 ;  /* 0x000076107d0a7816 */ /* 0x000fe4000000000a */
[----:B------:R-:W-:Y:S01]  /*27650*/  @!P6 PRMT R5, R145, 0x5410, RZ ;  /* 0x000054109105e816 */ /* 0x000fe200000000ff */
[----:B--2---:R1:W2:Y:S04]  /*27660*/  LDL.S16 R127, [R1+0x228] ;  /* 0x00022800017f7983 */ /* 0x0042a80000100600 */
[----:B------:R-:W-:Y:S01]  /*27670*/  ST.E.U16 desc[UR4][R2.64+0x80], R5 ;  /* 0x0000800502007985 */ /* 0x000fe2000c101504 */
[----:B------:R-:W-:Y:S02]  /*27680*/  @!P0 HADD2 R144, -R0.H0_H0, -RZ.H0_H0 ;  /* 0xa00000ff00908230 */ /* 0x000fe40000000900 */
[----:B------:R-:W-:Y:S03]  /*27690*/  @!P5 HADD2 R121, -R10.H0_H0, -RZ.H0_H0 ;  /* 0xa00000ff0a79d230 */ /* 0x000fe60000000900 */
[----:B------:R-:W-:Y:S01]  /*276a0*/  PRMT R11, R144, 0x7610, R11 ;  /* 0x00007610900b7816 */ /* 0x000fe2000000000b */
[----:B------:R-:W-:Y:S03]  /*276b0*/  @!P0 STL.S16 [R1+0x244], R144 ;  /* 0x0002449001008387 */ /* 0x000fe60000100600 */
[----:B------:R-:W-:Y:S01]  /*276c0*/  @!P0 PRMT R0, R11, 0x5410, RZ ;  /* 0x000054100b008816 */ /* 0x000fe200000000ff */
[----:B------:R4:W-:Y:S01]  /*276d0*/  @!P5 STL.S16 [R1+0x23c], R121 ;  /* 0x00023c790100d387 */ /* 0x0009e20000100600 */
[----:B------:R-:W-:Y:S03]  /*276e0*/  PRMT R40, R121, 0x7610, R40 ;  /* 0x0000761079287816 */ /* 0x000fe60000000028 */
[----:B------:R1:W-:Y:S04]  /*276f0*/  ST.E.U16 desc[UR4][R2.64+0x82], R0 ;  /* 0x0000820002007985 */ /* 0x0003e8000c101504 */
[----:B------:R1:W2:Y:S04]  /*27700*/  LDL.S16 R11, [R1+0x1d0] ;  /* 0x0001d000010b7983 */ /* 0x0002a80000100600 */
[----:B----4-:R4:W4:Y:S01]  /*27710*/  LDL.S16 R121, [R1+0x20c] ;  /* 0x00020c0001797983 */ /* 0x0109220000100600 */
[C---:B-1----:R-:W-:Y:S04]  /*27720*/  LOP3.LUT R0, R42.reuse, 0xff, RZ, 0xc0, !PT ;  /* 0x000000ff2a007812 */ /* 0x042fe800078ec0ff */
[----:B------:R-:W-:Y:S02]  /*27730*/  ISETP.GE.U32.AND P0, PT, R193, R0, PT ;  /* 0x00000000c100720c */ /* 0x000fe40003f06070 */
[----:B------:R-:W-:Y:S04]  /*27740*/  LOP3.LUT R0, R42, 0xffff, RZ, 0xc0, !PT ;  /* 0x0000ffff2a007812 */ /* 0x000fe800078ec0ff */
[--C-:B------:R-:W-:Y:S02]  /*27750*/  SHF.R.U32.HI R5, RZ, 0x8, R0.reuse ;  /* 0x00000008ff057819 */ /* 0x100fe40000011600 */
[----:B------:R-:W-:Y:S02]  /*27760*/  PRMT R0, R125, 0x7632, R0 ;  /* 0x000076327d007816 */ /* 0x000fe40000000000 */
[----:B------:R-:W-:Y:S02]  /*27770*/  LOP3.LUT R5, R5, 0xffff, RZ, 0xc0, !PT ;  /* 0x0000ffff05057812 */ /* 0x000fe400078ec0ff */
[----:B------:R-:W-:Y:S02]  /*27780*/  PRMT R128, R10, 0x5410, R0 ;  /* 0x000054100a807816 */ /* 0x000fe40000000000 */
[----:B------:R-:W-:Y:S02]  /*27790*/  ISETP.GE.U32.AND P6, PT, R193, R5, PT ;  /* 0x00000005c100720c */ /* 0x000fe40003fc6070 */
[----:B------:R-:W-:Y:S02]  /*277a0*/  @!P5 PRMT R10, R40, 0x5410, RZ ;  /* 0x00005410280ad816 */ /* 0x000fe400000000ff */
[----:B------:R-:W-:Y:S01]  /*277b0*/  PRMT R5, R115, 0x7610, R5 ;  /* 0x0000761073057816 */ /* 0x000fe20000000005 */
[----:B------:R1:W4:Y:S04]  /*277c0*/  LDL.S16 R40, [R1+0x1cc] ;  /* 0x0001cc0001287983 */ /* 0x0003280000100600 */
[----:B------:R-:W-:Y:S04]  /*277d0*/  ST.E.U16 desc[UR4][R8.64+0x7e], R10 ;  /* 0x00007e0a08007985 */ /* 0x000fe8000c101504 */
[----:B------:R-:W-:Y:S02]  /*277e0*/  @P6 LOP3.LUT R194, R194, 0x10, RZ, 0xfc, !PT ;  /* 0x00000010c2c26812 */ /* 0x000fe400078efcff */
[----:B------:R-:W-:Y:S01]  /*277f0*/  ISETP.GE.U32.AND P6, PT, R193, R22, PT ;  /* 0x00000016c100720c */ /* 0x000fe20003fc6070 */
[----:B---3--:R-:W-:Y:S05]  /*27800*/  @!P4 HADD2 R131, -R0.H0_H0, -RZ.H0_H0 ;  /* 0xa00000ff0083c230 */ /* 0x008fea0000000900 */
[----:B------:R-:W-:Y:S01]  /*27810*/  PRMT R15, R131, 0x7610, R15 ;  /* 0x00007610830f7816 */ /* 0x000fe2000000000f */
[----:B------:R-:W-:Y:S03]  /*27820*/  @!P4 STL.S16 [R1+0x22c], R131 ;  /* 0x00022c830100c387 */ /* 0x000fe60000100600 */
[----:B------:R-:W-:Y:S05]  /*27830*/  @!P4 PRMT R0, R15, 0x5410, RZ ;  /* 0x000054100f00c816 */ /* 0x000fea00000000ff */
[----:B------:R3:W-:Y:S01]  /*27840*/  ST.E.U16 desc[UR4][R8.64+0x80], R0 ;  /* 0x0000800008007985 */ /* 0x0007e2000c101504 */
[----:B--2---:R-:W-:Y:S05]  /*27850*/  @!P6 HADD2 R127, -R5.H0_H0, -RZ.H0_H0 ;  /* 0xa00000ff057fe230 */ /* 0x004fea0000000900 */
[----:B------:R-:W-:Y:S01]  /*27860*/  PRMT R125, R127, 0x7610, R125 ;  /* 0x000076107f7d7816 */ /* 0x000fe2000000007d */
[----:B------:R2:W-:Y:S04]  /*27870*/  @!P6 STL.S16 [R1+0x228], R127 ;  /* 0x0002287f0100e387 */ /* 0x0005e80000100600 */
[----:B------:R1:W4:Y:S01]  /*27880*/  LDL.S16 R15, [R1+0x1a8] ;  /* 0x0001a800010f7983 */ /* 0x0003220000100600 */
[----:B---3--:R-:W-:Y:S04]  /*27890*/  SHF.R.U32.HI R0, RZ, 0x10, R42 ;  /* 0x00000010ff007819 */ /* 0x008fe8000001162a */
[----:B------:R-:W-:Y:S02]  /*278a0*/  LOP3.LUT R10, R0, 0xff, RZ, 0xc0, !PT ;  /* 0x000000ff000a7812 */ /* 0x000fe400078ec0ff */
[----:B------:R-:W-:Y:S02]  /*278b0*/  PRMT R0, R115, 0x7632, R0 ;  /* 0x0000763273007816 */ /* 0x000fe40000000000 */
[----:B------:R-:W-:Y:S02]  /*278c0*/  ISETP.GE.U32.AND P5, PT, R193, R10, PT ;  /* 0x0000000ac100720c */ /* 0x000fe40003fa6070 */
[----:B------:R-:W-:Y:S02]  /*278d0*/  SHF.R.U32.HI R10, RZ, 0x18, R42 ;  /* 0x00000018ff0a7819 */ /* 0x000fe4000001162a */
[----:B--2---:R-:W-:Y:S02]  /*278e0*/  PRMT R127, R5, 0x5410, R0 ;  /* 0x00005410057f7816 */ /* 0x004fe40000000000 */
[----:B------:R-:W-:Y:S02]  /*278f0*/  @!P6 PRMT R5, R125, 0x5410, RZ ;  /* 0x000054107d05e816 */ /* 0x000fe400000000ff */
[----:B------:R-:W-:Y:S02]  /*27900*/  ISETP.GE.U32.AND P4, PT, R193, R10, PT ;  /* 0x0000000ac100720c */ /* 0x000fe40003f86070 */
[C---:B------:R-:W-:Y:S01]  /*27910*/  PRMT R10, R114.reuse, 0x7610, R10 ;  /* 0x00007610720a7816 */ /* 0x040fe2000000000a */
[----:B------:R2:W-:Y:S02]  /*27920*/  ST.E.U16 desc[UR4][R6.64+0x80], R5 ;  /* 0x0000800506007985 */ /* 0x0005e4000c101504 */
[----:B--2---:R-:W-:Y:S04]  /*27930*/  PRMT R5, R114, 0x7632, R5 ;  /* 0x0000763272057816 */ /* 0x004fe80000000005 */
[----:B------:R-:W-:Y:S01]  /*27940*/  PRMT R131, R10, 0x5410, R5 ;  /* 0x000054100a837816 */ /* 0x000fe20000000005 */
[----:B------:R-:W-:Y:S05]  /*27950*/  @!P2 HADD2 R11, -R10.H0_H0, -RZ.H0_H0 ;  /* 0xa00000ff0a0ba230 */ /* 0x000fea0000000900 */
[----:B------:R-:W-:Y:S04]  /*27960*/  PRMT R41, R11, 0x7610, R41 ;  /* 0x000076100b297816 */ /* 0x000fe80000000029 */
[----:B------:R-:W-:Y:S01]  /*27970*/  @!P2 PRMT R10, R41, 0x5410, RZ ;  /* 0x00005410290aa816 */ /* 0x000fe200000000ff */
[----:B----4-:R-:W-:Y:S05]  /*27980*/  @!P3 HADD2 R121, -R0.H0_H0, -RZ.H0_H0 ;  /* 0xa00000ff0079b230 */ /* 0x010fea0000000900 */
[----:B------:R-:W-:Y:S01]  /*27990*/  PRMT R115, R121, 0x7610, R115 ;  /* 0x0000761079737816 */ /* 0x000fe20000000073 */
[----:B------:R-:W-:Y:S03]  /*279a0*/  @!P3 STL.S16 [R1+0x20c], R121 ;  /* 0x00020c790100b387 */ /* 0x000fe60000100600 */
[----:B------:R-:W-:Y:S01]  /*279b0*/  @!P3 PRMT R0, R115, 0x5410, RZ ;  /* 0x000054107300b816 */ /* 0x000fe200000000ff */
[----:B------:R2:W-:Y:S04]  /*279c0*/  @!P2 STL.S16 [R1+0x1d0], R11 ;  /* 0x0001d00b0100a387 */ /* 0x0005e80000100600 */
[----:B------:R1:W3:Y:S04]  /*279d0*/  LDL.S16 R144, [R1+0x1c8] ;  /* 0x0001c80001907983 */ /* 0x0002e80000100600 */
[----:B------:R4:W-:Y:S04]  /*279e0*/  ST.E.U16 desc[UR4][R6.64+0x82], R0 ;  /* 0x0000820006007985 */ /* 0x0009e8000c101504 */
[----:B------:R1:W-:Y:S04]  /*279f0*/  ST.E.U16 desc[UR4][R30.64+0x92], R18 ;  /* 0x000092121e007985 */ /* 0x0003e8000c101504 */
[----:B------:R-:W-:Y:S01]  /*27a00*/  ST.E.U16 desc[UR4][R30.64+0x90], R19 ;  /* 0x000090131e007985 */ /* 0x000fe2000c101504 */
[----:B------:R-:W-:Y:S03]  /*27a10*/  @!P1 HADD2 R40, -R5.H0_H0, -RZ.H0_H0 ;  /* 0xa00000ff05289230 */ /* 0x000fe60000000900 */
[----:B------:R-:W-:Y:S02]  /*27a20*/  ST.E.U16 desc[UR4][R2.64+0x90], R10 ;  /* 0x0000900a02007985 */ /* 0x000fe4000c101504 */
[----:B------:R-:W-:Y:S02]  /*27a30*/  PRMT R49, R40, 0x7610, R49 ;  /* 0x0000761028317816 */ /* 0x000fe40000000031 */
[----:B------:R1:W-:Y:S01]  /*27a40*/  @!P1 STL.S16 [R1+0x1cc], R40 ;  /* 0x0001cc2801009387 */ /* 0x0003e20000100600 */
[----:B--2---:R-:W-:Y:S02]  /*27a50*/  SHF.R.U32.HI R11, RZ, 0x18, R17 ;  /* 0x00000018ff0b7819 */ /* 0x004fe40000011611 */
[----:B------:R-:W-:Y:S01]  /*27a60*/  @!P1 PRMT R5, R49, 0x5410, RZ ;  /* 0x0000541031059816 */ /* 0x000fe200000000ff */
[----:B------:R2:W2:Y:S01]  /*27a70*/  LDL.S16 R121, [R1+0x1c4] ;  /* 0x0001c40001797983 */ /* 0x0004a20000100600 */
[----:B------:R-:W-:Y:S02]  /*27a80*/  ISETP.GE.U32.AND P2, PT, R193, R11, PT ;  /* 0x0000000bc100720c */ /* 0x000fe40003f46070 */
[C---:B------:R-:W-:Y:S01]  /*27a90*/  PRMT R11, R113.reuse, 0x7632, R11 ;  /* 0x00007632710b7816 */ /* 0x040fe2000000000b */
[----:B------:R2:W2:Y:S01]  /*27aa0*/  LDL.S16 R115, [R1+0x1a4] ;  /* 0x0001a40001737983 */ /* 0x0004a20000100600 */
[--C-:B----4-:R-:W-:Y:S02]  /*27ab0*/  SHF.R.U32.HI R0, RZ, 0x10, R17.reuse ;  /* 0x00000010ff007819 */ /* 0x110fe40000011611 */
[----:B------:R-:W-:Y:S01]  /*27ac0*/  PRMT R17, R48, 0x7610, R17 ;  /* 0x0000761030117816 */ /* 0x000fe20000000011 */
[----:B------:R-:W-:Y:S01]  /*27ad0*/  ST.E.U16 desc[UR4][R2.64+0x92], R5 ;  /* 0x0000920502007985 */ /* 0x000fe2000c101504 */
[----:B-1----:R-:W-:Y:S02]  /*27ae0*/  LOP3.LUT R18, R0, 0xff, RZ, 0xc0, !PT ;  /* 0x000000ff00127812 */ /* 0x002fe400078ec0ff */
[----:B------:R-:W-:Y:S02]  /*27af0*/  PRMT R0, R113, 0x7610, R0 ;  /* 0x0000761071007816 */ /* 0x000fe40000000000 */
[----:B------:R-:W-:Y:S02]  /*27b00*/  PRMT R157, R17, 0x5410, R16 ;  /* 0x00005410119d7816 */ /* 0x000fe40000000010 */
[----:B------:R-:W-:Y:S01]  /*27b10*/  PRMT R125, R0, 0x5410, R11 ;  /* 0x00005410007d7816 */ /* 0x000fe2000000000b */
[----:B------:R-:W-:Y:S04]  /*27b20*/  IMAD.WIDE.U32 R40, R24, -0x2daee0ad, RZ ;  /* 0xd2511f5318287825 */ /* 0x000fe800078e00ff */
[----:B------:R-:W-:Y:S05]  /*27b30*/  @!P0 HADD2 R15, -R0.H0_H0, -RZ.H0_H0 ;  /* 0xa00000ff000f8230 */ /* 0x000fea0000000900 */
[----:B------:R-:W-:Y:S01]  /*27b40*/  PRMT R23, R15, 0x7610, R23 ;  /* 0x000076100f177816 */ /* 0x000fe20000000017 */
[----:B------:R1:W-:Y:S03]  /*27b50*/  @!P0 STL.S16 [R1+0x1a8], R15 ;  /* 0x0001a80f01008387 */ /* 0x0003e60000100600 */
[----:B------:R-:W-:Y:S01]  /*27b60*/  @!P0 PRMT R0, R23, 0x5410, RZ ;  /* 0x0000541017008816 */ /* 0x000fe200000000ff */
[----:B------:R4:W4:Y:S04]  /*27b70*/  LDL.S16 R114, [R1+0x1a0] ;  /* 0x0001a00001727983 */ /* 0x0009280000100600 */
[----:B------:R2:W4:Y:S04]  /*27b80*/  LDL.S16 R113, [R1+0x180] ;  /* 0x0001800001717983 */ /* 0x0005280000100600 */
[----:B------:R2:W4:Y:S04]  /*27b90*/  LDL.S16 R49, [R1+0x18c] ;  /* 0x00018c0001317983 */ /* 0x0005280000100600 */
[----:B------:R2:W4:Y:S04]  /*27ba0*/  LDL.S16 R23, [R1+0x188] ;  /* 0x0001880001177983 */ /* 0x0005280000100600 */
[----:B------:R1:W-:Y:S02]  /*27bb0*/  ST.E.U16 desc[UR4][R8.64+0x8e], R0 ;  /* 0x00008e0008007985 */ /* 0x0003e4000c101504 */
[----:B-1----:R-:W-:Y:S04]  /*27bc0*/  LOP3.LUT R15, R41, R132, R110, 0x96, !PT ;  /* 0x00000084290f7212 */ /* 0x002fe800078e966e */
[----:B------:R-:W-:Y:S02]  /*27bd0*/  LOP3.LUT R10, R15, 0xff, RZ, 0xc0, !PT ;  /* 0x000000ff0f0a7812 */ /* 0x000fe400078ec0ff */
[----:B------:R-:W-:Y:S02]  /*27be0*/  SHF.R.U32.HI R5, RZ, 0x10, R15 ;  /* 0x00000010ff057819 */ /* 0x000fe4000001160f */
[----:B------:R-:W-:Y:S02]  /*27bf0*/  ISETP.GE.U32.AND P3, PT, R193, R10, PT ;  /* 0x0000000ac100720c */ /* 0x000fe40003f66070 */
[----:B------:R-:W-:Y:S02]  /*27c00*/  LOP3.LUT R10, R54, 0xff, RZ, 0xc0, !PT ;  /* 0x000000ff360a7812 */ /* 0x000fe400078ec0ff */
[----:B------:R-:W-:Y:S02]  /*27c10*/  LOP3.LUT R5, R5, 0xff, RZ, 0xc0, !PT ;  /* 0x000000ff05057812 */ /* 0x000fe400078ec0ff */
[C---:B------:R-:W-:Y:S02]  /*27c20*/  ISETP.GE.U32.AND P6, PT, R193.reuse, R10, PT ;  /* 0x0000000ac100720c */ /* 0x040fe40003fc6070 */
[----:B------:R-:W-:Y:S02]  /*27c30*/  ISETP.GE.U32.AND P0, PT, R193, R5, PT ;  /* 0x00000005c100720c */ /* 0x000fe40003f06070 */
[----:B------:R-:W-:Y:S02]  /*27c40*/  PRMT R5, R105, 0x7610, R5 ;  /* 0x0000761069057816 */ /* 0x000fe40000000005 */
[----:B------:R-:W-:Y:S04]  /*27c50*/  LOP3.LUT R0, R15, 0xffff, RZ, 0xc0, !PT ;  /* 0x0000ffff0f007812 */ /* 0x000fe800078ec0ff */
[----:B------:R-:W-:Y:S04]  /*27c60*/  SHF.R.U32.HI R0, RZ, 0x8, R0 ;  /* 0x00000008ff007819 */ /* 0x000fe80000011600 */
[----:B------:R-:W-:Y:S04]  /*27c70*/  LOP3.LUT R0, R0, 0xffff, RZ, 0xc0, !PT ;  /* 0x0000ffff00007812 */ /* 0x000fe800078ec0ff */
[C---:B------:R-:W-:Y:S02]  /*27c80*/  ISETP.GE.U32.AND P1, PT, R193.reuse, R0, PT ;  /* 0x00000000c100720c */ /* 0x040fe40003f26070 */
[----:B------:R-:W-:Y:S04]  /*27c90*/  LOP3.LUT R0, R54, 0xffff, RZ, 0xc0, !PT ;  /* 0x0000ffff36007812 */ /* 0x000fe800078ec0ff */
[----:B------:R-:W-:Y:S04]  /*27ca0*/  SHF.R.U32.HI R0, RZ, 0x8, R0 ;  /* 0x00000008ff007819 */ /* 0x000fe80000011600 */
[----:B------:R-:W-:Y:S01]  /*27cb0*/  LOP3.LUT R0, R0, 0xffff, RZ, 0xc0, !PT ;  /* 0x0000ffff00007812 */ /* 0x000fe200078ec0ff */
[----:B---3--:R-:W-:Y:S05]  /*27cc0*/  @!P6 HADD2 R144, -R17.H0_H0, -RZ.H0_H0 ;  /* 0xa00000ff1190e230 */ /* 0x008fea0000000900 */
[----:B------:R-:W-:Y:S01]  /*27cd0*/  PRMT R140, R144, 0x7610, R140 ;  /* 0x00007610908c7816 */ /* 0x000fe2000000008c */
[----:B------:R-:W-:Y:S03]  /*27ce0*/  @!P6 STL.S16 [R1+0x1c8], R144 ;  /* 0x0001c8900100e387 */ /* 0x000fe60000100600 */
[----:B------:R-:W-:Y:S02]  /*27cf0*/  @!P6 PRMT R17, R140, 0x5410, RZ ;  /* 0x000054108c11e816 */ /* 0x000fe400000000ff */
[----:B------:R-:W-:Y:S02]  /*27d00*/  ISETP.GE.U32.AND P6, PT, R193, R0, PT ;  /* 0x00000000c100720c */ /* 0x000fe40003fc6070 */
[----:B------:R-:W-:Y:S11]  /*27d10*/  PRMT R0, R105, 0x7632, R0 ;  /* 0x0000763269007816 */ /* 0x000ff60000000000 */
[----:B--2---:R-:W-:Y:S05]  /*27d20*/  @!P6 HADD2 R121, -R16.H0_H0, -RZ.H0_H0 ;  /* 0xa00000ff1079e230 */ /* 0x004fea0000000900 */
[----:B------:R-:W-:Y:S01]  /*27d30*/  PRMT R48, R121, 0x7610, R48 ;  /* 0x0000761079307816 */ /* 0x000fe20000000030 */
[----:B------:R1:W-:Y:S03]  /*27d40*/  @!P6 STL.S16 [R1+0x1c4], R121 ;  /* 0x0001c4790100e387 */ /* 0x0003e60000100600 */
[----:B------:R-:W-:Y:S02]  /*27d50*/  @!P6 PRMT R16, R48, 0x5410, RZ ;  /* 0x000054103010e816 */ /* 0x000fe400000000ff */
[----:B------:R-:W-:Y:S01]  /*27d60*/  LOP3.LUT P6, RZ, R194, 0x10, RZ, 0xc0, !PT ;  /* 0x00000010c2ff7812 */ /* 0x000fe200078cc0ff */
[----:B------:R2:W3:Y:S11]  /*27d70*/  LDL.S16 R48, [R1+0x160] ;  /* 0x0001600001307983 */ /* 0x0004f60000100600 */
[----:B------:R-:W-:Y:S01]  /*27d80*/  @!UPT UIADD3 URZ, URZ, URZ, URZ ;  /* 0x0000003f3f3ff290 */ /* 0x000fe2000fffe03f */
[----:B------:R-:W-:Y:S05]  /*27d90*/  @!P6 HADD2 R115, -R11.H0_H0, -RZ.H0_H0 ;  /* 0xa00000ff0b73e230 */ /* 0x000fea0000000900 */
[----:B------:R-:W-:Y:S01]  /*27da0*/  PRMT R10, R115, 0x7610, R10 ;  /* 0x00007610730a7816 */ /* 0x000fe2000000000a */
[----:B------:R-:W-:Y:S01]  /*27db0*/  @!P6 STL.S16 [R1+0x1a4], R115 ;  /* 0x0001a4730100e387 */ /* 0x000fe20000100600 */
[----:B-1----:R-:W-:Y:S02]  /*27dc0*/  PRMT R121, R5, 0x5410, R0 ;  /* 0x0000541005797816 */ /* 0x002fe40000000000 */
[----:B------:R-:W-:Y:S02]  /*27dd0*/  @!P6 PRMT R11, R10, 0x5410, RZ ;  /* 0x000054100a0be816 */ /* 0x000fe400000000ff */
[----:B------:R-:W-:Y:S03]  /*27de0*/  SHF.R.U32.HI R10, RZ, 0x18, R15 ;  /* 0x00000018ff0a7819 */ /* 0x000fe6000001160f */
[----:B------:R1:W-:Y:S01]  /*27df0*/  ST.E.U16 desc[UR4][R8.64+0x90], R11 ;  /* 0x0000900b08007985 */ /* 0x0003e2000c101504 */
[C---:B------:R-:W-:Y:S02]  /*27e00*/  ISETP.GE.U32.AND P6, PT, R193.reuse, R10, PT ;  /* 0x0000000ac100720c */ /* 0x040fe40003fc6070 */
[----:B------:R-:W-:Y:S01]  /*27e10*/  PRMT R10, R104, 0x7632, R10 ;  /* 0x00007632680a7816 */ /* 0x000fe2000000000a */
[----:B----4-:R-:W-:Y:S02]  /*27e20*/  @!P5 HADD2 R114, -R5.H0_H0, -RZ.H0_H0 ;  /* 0xa00000ff0572d230 */ /* 0x010fe40000000900 */
[----:B------:R-:W-:Y:S03]  /*27e30*/  @!P4 HADD2 R113, -R0.H0_H0, -RZ.H0_H0 ;  /* 0xa00000ff0071c230 */ /* 0x000fe60000000900 */
[----:B------:R-:W-:Y:S01]  /*27e40*/  PRMT R24, R114, 0x7610, R24 ;  /* 0x0000761072187816 */ /* 0x000fe20000000018 */
[----:B------:R-:W-:Y:S01]  /*27e50*/  @!P5 STL.S16 [R1+0x1a0], R114 ;  /* 0x0001a0720100d387 */ /* 0x000fe20000100600 */
[----:B-1----:R-:W-:Y:S02]  /*27e60*/  PRMT R11, R104, 0x7610, R11 ;  /* 0x00007610680b7816 */ /* 0x002fe4000000000b */
[----:B------:R-:W-:Y:S02]  /*27e70*/  @!P5 PRMT R5, R24, 0x5410, RZ ;  /* 0x000054101805d816 */ /* 0x000fe400000000ff */
[----:B------:R-:W-:Y:S01]  /*27e80*/  ISETP.GE.U32.AND P5, PT, R193, R18, PT ;  /* 0x00000012c100720c */ /* 0x000fe20003fa6070 */
[----:B------:R2:W4:Y:S01]  /*27e90*/  LDL.S16 R24, [R1+0x148] ;  /* 0x0001480001187983 */ /* 0x0005220000100600 */
[----:B------:R-:W-:Y:S01]  /*27ea0*/  PRMT R22, R113, 0x7610, R22 ;  /* 0x0000761071167816 */ /* 0x000fe20000000016 */
[----:B------:R-:W-:Y:S01]  /*27eb0*/  @!P2 HADD2 R23, -R10.H0_H0, -RZ.H0_H0 ;  /* 0xa00000ff0a17a230 */ /* 0x000fe20000000900 */
[----:B------:R-:W-:Y:S01]  /*27ec0*/  PRMT R150, R11, 0x5410, R10 ;  /* 0x000054100b967816 */ /* 0x000fe2000000000a */
[----:B------:R-:W-:Y:S01]  /*27ed0*/  @!P4 STL.S16 [R1+0x180], R113 ;  /* 0x000180710100c387 */ /* 0x000fe20000100600 */
[----:B------:R-:W-:Y:S02]  /*27ee0*/  @!P4 PRMT R0, R22, 0x5410, RZ ;  /* 0x000054101600c816 */ /* 0x000fe400000000ff */
[----:B------:R-:W-:Y:S01]  /*27ef0*/  PRMT R29, R23, 0x7610, R29 ;  /* 0x00007610171d7816 */ /* 0x000fe2000000001d */
[----:B------:R1:W-:Y:S03]  /*27f00*/  ST.E.U16 desc[UR4][R6.64+0x90], R5 ;  /* 0x0000900506007985 */ /* 0x0003e6000c101504 */
[----:B------:R-:W-:Y:S01]  /*27f10*/  @!P2 PRMT R10, R29, 0x5410, RZ ;  /* 0x000054101d0aa816 */ /* 0x000fe200000000ff */
[----:B------:R-:W-:Y:S01]  /*27f20*/  @!P5 HADD2 R49, -R11.H0_H0, -RZ.H0_H0 ;  /* 0xa00000ff0b31d230 */ /* 0x000fe20000000900 */
[----:B------:R2:W-:Y:S04]  /*27f30*/  ST.E.U16 desc[UR4][R6.64+0x92], R0 ;  /* 0x0000920006007985 */ /* 0x0005e8000c101504 */
[----:B------:R-:W-:Y:S01]  /*27f40*/  PRMT R15, R49, 0x7610, R15 ;  /* 0x00007610310f7816 */ /* 0x000fe2000000000f */
[----:B------:R-:W-:Y:S03]  /*27f50*/  @!P5 STL.S16 [R1+0x18c], R49 ;  /* 0x00018c310100d387 */ /* 0x000fe60000100600 */
[----:B------:R-:W-:Y:S01]  /*27f60*/  @!P5 PRMT R11, R15, 0x5410, RZ ;  /* 0x000054100f0bd816 */ /* 0x000fe200000000ff */
[----:B------:R2:W-:Y:S01]  /*27f70*/  @!P2 STL.S16 [R1+0x188], R23 ;  /* 0x000188170100a387 */ /* 0x0005e20000100600 */
[--C-:B------:R-:W-:Y:S03]  /*27f80*/  SHF.R.U32.HI R15, RZ, 0x18, R54.reuse ;  /* 0x00000018ff0f7819 */ /* 0x100fe60000011636 */
[----:B------:R3:W4:Y:S01]  /*27f90*/  LDL.S16 R22, [R1+0x13c] ;  /* 0x00013c0001167983 */ /* 0x0007220000100600 */
[----:B------:R-:W-:Y:S02]  /*27fa0*/  ISETP.GE.U32.AND P5, PT, R193, R15, PT ;  /* 0x0000000fc100720c */ /* 0x000fe40003fa6070 */
[----:B------:R-:W-:Y:S01]  /*27fb0*/  LOP3.LUT R15, R40, 0xff, RZ, 0xc0, !PT ;  /* 0x000000ff280f7812 */ /* 0x000fe200078ec0ff */
[----:B------:R-:W-:Y:S04]  /*27fc0*/  ST.E.U16 desc[UR4][R30.64+0xa0], R21 ;  /* 0x0000a0151e007985 */ /* 0x000fe8000c101504 */
[----:B------:R-:W-:Y:S01]  /*27fd0*/  ST.E.U16 desc[UR4][R30.64+0xa2], R20 ;  /* 0x0000a2141e007985 */ /* 0x000fe2000c101504 */
[----:B-1----:R-:W-:Y:S03]  /*27fe0*/  PRMT R5, R101, 0x7610, R5 ;  /* 0x0000761065057816 */ /* 0x002fe60000000005 */
[----:B------:R1:W-:Y:S01]  /*27ff0*/  ST.E.U16 desc[UR4][R2.64+0xa2], R10 ;  /* 0x0000a20a02007985 */ /* 0x0003e2000c101504 */
[----:B--2---:R-:W-:Y:S03]  /*28000*/  SHF.R.U32.HI R0, RZ, 0x10, R54 ;  /* 0x00000010ff007819 */ /* 0x004fe60000011636 */
[----:B------:R2:W-:Y:S01]  /*28010*/  ST.E.U16 desc[UR4][R2.64+0xa0], R11 ;  /* 0x0000a00b02007985 */ /* 0x0005e2000c101504 */
[----:B------:R-:W-:Y:S03]  /*28020*/  LOP3.LUT R0, R0, 0xff, RZ, 0xc0, !PT ;  /* 0x000000ff00007812 */ /* 0x000fe600078ec0ff */
[----:B------:R2:W4:Y:S01]  /*28030*/  LDL.S16 R23, [R1+0x140] ;  /* 0x0001400001177983 */ /* 0x0005220000100600 */
[----:B------:R-:W-:Y:S02]  /*28040*/  ISETP.GE.U32.AND P4, PT, R193, R0, PT ;  /* 0x00000000c100720c */ /* 0x000fe40003f86070 */
[----:B------:R-:W-:Y:S04]  /*28050*/  PRMT R0, R101, 0x7632, R0 ;  /* 0x0000763265007816 */ /* 0x000fe80000000000 */
[----:B------:R-:W-:Y:S02]  /*28060*/  PRMT R144, R5, 0x5410, R0 ;  /* 0x0000541005907816 */ /* 0x000fe40000000000 */
[----:B-1----:R-:W-:Y:S02]  /*28070*/  PRMT R10, R81, 0x7610, R10 ;  /* 0x00007610510a7816 */ /* 0x002fe4000000000a */
[----:B--2---:R-:W-:Y:S04]  /*28080*/  LOP3.LUT R11, R40, 0xffff, RZ, 0xc0, !PT ;  /* 0x0000ffff280b7812 */ /* 0x004fe800078ec0ff */
[----:B------:R-:W-:Y:S04]  /*28090*/  SHF.R.U32.HI R11, RZ, 0x8, R11 ;  /* 0x00000008ff0b7819 */ /* 0x000fe8000001160b */
[----:B------:R-:W-:Y:S01]  /*280a0*/  LOP3.LUT R11, R11, 0xffff, RZ, 0xc0, !PT ;  /* 0x0000ffff0b0b7812 */ /* 0x000fe200078ec0ff */
[----:B---3--:R-:W-:Y:S05]  /*280b0*/  @!P3 HADD2 R48, -R5.H0_H0, -RZ.H0_H0 ;  /* 0xa00000ff0530b230 */ /* 0x008fea0000000900 */
[----:B------:R-:W-:Y:S01]  /*280c0*/  PRMT R21, R48, 0x7610, R21 ;  /* 0x0000761030157816 */ /* 0x000fe20000000015 */
[----:B------:R-:W-:Y:S03]  /*280d0*/  @!P3 STL.S16 [R1+0x160], R48 ;  /* 0x000160300100b387 */ /* 0x000fe60000100600 */
[----:B------:R-:W-:Y:S02]  /*280e0*/  @!P3 PRMT R5, R21, 0x5410, RZ ;  /* 0x000054101505b816 */ /* 0x000fe400000000ff */
[----:B------:R-:W-:Y:S02]  /*280f0*/  ISETP.GE.U32.AND P3, PT, R193, R15, PT ;  /* 0x0000000fc100720c */ /* 0x000fe40003f66070 */
[----:B------:R-:W-:Y:S01]  /*28100*/  PRMT R15, R81, 0x7632, R15 ;  /* 0x00007632510f7816 */ /* 0x000fe2000000000f */
[----:B------:R1:W-:Y:S03]  /*28110*/  ST.E.U16 desc[UR4][R8.64+0x9e], R5 ;  /* 0x00009e0508007985 */ /* 0x0003e6000c101504 */
[----:B------:R-:W-:Y:S02]  /*28120*/  PRMT R140, R10, 0x5410, R15 ;  /* 0x000054100a8c7816 */ /* 0x000fe4000000000f */
[----:B-1----:R-:W-:Y:S01]  /*28130*/  SHF.R.U32.HI R5, RZ, 0x18, R40 ;  /* 0x00000018ff057819 */ /* 0x002fe20000011628 */
[----:B----4-:R-:W-:Y:S05]  /*28140*/  @!P1 HADD2 R24, -R0.H0_H0, -RZ.H0_H0 ;  /* 0xa00000ff00189230 */ /* 0x010fea0000000900 */
[----:B------:R-:W-:Y:S01]  /*28150*/  PRMT R20, R24, 0x7610, R20 ;  /* 0x0000761018147816 */ /* 0x000fe20000000014 */
[----:B------:R1:W-:Y:S03]  /*28160*/  @!P1 STL.S16 [R1+0x148], R24 ;  /* 0x0001481801009387 */ /* 0x0003e60000100600 */
[----:B------:R-:W-:Y:S01]  /*28170*/  @!P1 PRMT R0, R20, 0x5410, RZ ;  /* 0x0000541014009816 */ /* 0x000fe200000000ff */
[----:B------:R4:W2:Y:S01]  /*28180*/  LDL.S16 R29, [R1+0x144] ;  /* 0x00014400011d7983 */ /* 0x0008a20000100600 */
[----:B------:R-:W-:Y:S01]  /*28190*/  ISETP.GE.U32.AND P1, PT, R193, R11, PT ;  /* 0x0000000bc100720c */ /* 0x000fe20003f26070 */
[----:B------:R-:W-:Y:S01]  /*281a0*/  IMAD.WIDE.U32 R20, R33, -0x2daee0ad, RZ ;  /* 0xd2511f5321147825 */ /* 0x000fe200078e00ff */
[----:B------:R-:W-:Y:S01]  /*281b0*/  SHF.R.U32.HI R11, RZ, 0x10, R40 ;  /* 0x00000010ff0b7819 */ /* 0x000fe20000011628 */
[----:B------:R-:W-:Y:S03]  /*281c0*/  ST.E.U16 desc[UR4][R8.64+0xa0], R0 ;  /* 0x0000a00008007985 */ /* 0x000fe6000c101504 */
[----:B------:R-:W-:Y:S01]  /*281d0*/  LOP3.LUT R11, R11, 0xff, RZ, 0xc0, !PT ;  /* 0x000000ff0b0b7812 */ /* 0x000fe200078ec0ff */
[----:B------:R-:W-:Y:S05]  /*281e0*/  @!P6 HADD2 R22, -R15.H0_H0, -RZ.H0_H0 ;  /* 0xa00000ff0f16e230 */ /* 0x000fea0000000900 */
[----:B------:R-:W-:Y:S02]  /*281f0*/  PRMT R18, R22, 0x7610, R18 ;  /* 0x0000761016127816 */ /* 0x000fe40000000012 */
[----:B-1----:R-:W-:Y:S02]  /*28200*/  LOP3.LUT R24, R45, R224, R36, 0x96, !PT ;  /* 0x000000e02d187212 */ /* 0x002fe400078e9624 */
[----:B------:R-:W-:Y:S05]  /*28210*/  @!P6 PRMT R15, R18, 0x5410, RZ ;  /* 0x00005410120fe816 */ /* 0x000fea00000000ff */
[----:B------:R1:W-:Y:S01]  /*28220*/  ST.E.U16 desc[UR4][R6.64+0xa2], R15 ;  /* 0x0000a20f06007985 */ /* 0x0003e2000c101504 */
[----:B------:R-:W-:Y:S05]  /*28230*/  @!P0 HADD2 R23, -R10.H0_H0, -RZ.H0_H0 ;  /* 0xa00000ff0a178230 */ /* 0x000fea0000000900 */
[----:B------:R-:W-:Y:S01]  /*28240*/  PRMT R19, R23, 0x7610, R19 ;  /* 0x0000761017137816 */ /* 0x000fe20000000013 */
[----:B------:R-:W-:Y:S03]  /*28250*/  @!P0 STL.S16 [R1+0x140], R23 ;  /* 0x0001401701008387 */ /* 0x000fe60000100600 */
[----:B------:R-:W-:Y:S01]  /*28260*/  @!P0 PRMT R10, R19, 0x5410, RZ ;  /* 0x00005410130a8816 */ /* 0x000fe200000000ff */
[----:B------:R3:W-:Y:S01]  /*28270*/  @!P6 STL.S16 [R1+0x13c], R22 ;  /* 0x00013c160100e387 */ /* 0x0007e20000100600 */
[----:B------:R-:W-:Y:S02]  /*28280*/  ISETP.GE.U32.AND P0, PT, R193, R11, PT ;  /* 0x0000000bc100720c */ /* 0x000fe40003f06070 */
[----:B------:R-:W-:Y:S01]  /*28290*/  LOP3.LUT R11, R21, R232, R78, 0x96, !PT ;  /* 0x000000e8150b7212 */ /* 0x000fe200078e964e */
[----:B------:R4:W4:Y:S01]  /*282a0*/  LDL.S16 R101, [R1+0x130] ;  /* 0x0001300001657983 */ /* 0x0009220000100600 */
[----:B------:R-:W-:Y:S02]  /*282b0*/  ISETP.GE.U32.AND P6, PT, R193, R5, PT ;  /* 0x00000005c100720c */ /* 0x000fe40003fc6070 */
[----:B------:R-:W-:Y:S01]  /*282c0*/  LOP3.LUT R5, R47, R224, R36, 0x96, !PT ;  /* 0x000000e02f057212 */ /* 0x000fe200078e9624 */
[----:B------:R2:W4:Y:S01]  /*282d0*/  LDL.S16 R81, [R1+0x124] ;  /* 0x0001240001517983 */ /* 0x0005220000100600 */
[C---:B-1----:R-:W-:Y:S03]  /*282e0*/  PRMT R15, R100.reuse, 0x7610, R15 ;  /* 0x00007610640f7816 */ /* 0x042fe6000000000f */
[----:B------:R-:W-:Y:S01]  /*282f0*/  IMAD.WIDE.U32 R18, R5, -0x2daee0ad, RZ ;  /* 0xd2511f5305127825 */ /* 0x000fe200078e00ff */
[----:B------:R-:W-:Y:S04]  /*28300*/  ST.E.U16 desc[UR4][R6.64+0xa0], R10 ;  /* 0x0000a00a06007985 */ /* 0x000fe8000c101504 */
[----:B------:R-:W-:Y:S01]  /*28310*/  LOP3.LUT R19, R19, R241, R20, 0x96, !PT ;  /* 0x000000f113137212 */ /* 0x000fe200078e9614 */
[----:B------:R1:W-:Y:S04]  /*28320*/  ST.E.U16 desc[UR4][R30.64+0xb2], R16 ;  /* 0x0000b2101e007985 */ /* 0x0003e8000c101504 */
[----:B------:R-:W-:Y:S01]  /*28330*/  ST.E.U16 desc[UR4][R30.64+0xb0], R17 ;  /* 0x0000b0111e007985 */ /* 0x000fe2000c101504 */
[----:B---3--:R-:W-:Y:S05]  /*28340*/  IMAD.WIDE.U32 R22, R11, -0x326172a9, RZ ;  /* 0xcd9e8d570b167825 */ /* 0x008fea00078e00ff */
[----:B------:R-:W-:Y:S05]  /*28350*/  LOP3.LUT R5, R23, R219, R46, 0x96, !PT ;  /* 0x000000db17057212 */ /* 0x000fea00078e962e */
[----:B------:R-:W-:Y:S05]  /*28360*/  IMAD.WIDE.U32 R20, R5, -0x2daee0ad, RZ ;  /* 0xd2511f5305147825 */ /* 0x000fea00078e00ff */
[----:B------:R-:W-:Y:S01]  /*28370*/  LOP3.LUT R11, R21, R239, R18, 0x96, !PT ;  /* 0x000000ef150b7212 */ /* 0x000fe200078e9612 */
[----:B------:R-:W-:Y:S01]  /*28380*/  IMAD.WIDE.U32 R18, R19, -0x326172a9, RZ ;  /* 0xcd9e8d5713127825 */ /* 0x000fe200078e00ff */
[----:B-1----:R-:W-:Y:S03]  /*28390*/  PRMT R16, R100, 0x7632, R16 ;  /* 0x0000763264107816 */ /* 0x002fe60000000010 */
[----:B------:R-:W-:Y:S01]  /*283a0*/  IMAD.WIDE.U32 R104, R11, -0x326172a9, RZ ;  /* 0xcd9e8d570b687825 */ /* 0x000fe200078e00ff */
[C---:B------:R-:W-:Y:S02]  /*283b0*/  PRMT R11, R112.reuse, 0x7610, R11 ;  /* 0x00007610700b7816 */ /* 0x040fe4000000000b */
[----:B------:R-:W-:Y:S02]  /*283c0*/  LOP3.LUT R5, R19, R237, R22, 0x96, !PT ;  /* 0x000000ed13057212 */ /* 0x000fe400078e9616 */
[----:B------:R-:W-:Y:S03]  /*283d0*/  LOP3.LUT R23, R105, R235, R18, 0x96, !PT ;  /* 0x000000eb69177212 */ /* 0x000fe600078e9612 */
[----:B------:R-:W-:Y:S05]  /*283e0*/  IMAD.WIDE.U32 R114, R5, -0x2daee0ad, RZ ;  /* 0xd2511f5305727825 */ /* 0x000fea00078e00ff */
[----:B------:R-:W-:Y:S02]  /*283f0*/  LOP3.LUT R5, R115, R233, R20, 0x96, !PT ;  /* 0x000000e973057212 */ /* 0x000fe400078e9614 */
[----:B------:R-:W-:Y:S03]  /*28400*/  PRMT R115, R15, 0x5410, R16 ;  /* 0x000054100f737816 */ /* 0x000fe60000000010 */
[----:B------:R-:W-:Y:S01]  /*28410*/  IMAD.WIDE.U32 R48, R5, -0x326172a9, RZ ;  /* 0xcd9e8d5705307825 */ /* 0x000fe200078e00ff */
[----:B------:R-:W-:Y:S04]  /*28420*/  PRMT R5, R112, 0x7632, R5 ;  /* 0x0000763270057816 */ /* 0x000fe80000000005 */
[----:B------:R-:W-:Y:S02]  /*28430*/  PRMT R145, R11, 0x5410, R5 ;  /* 0x000054100b917816 */ /* 0x000fe40000000005 */
[----:B------:R-:W-:Y:S04]  /*28440*/  LOP3.LUT R0, R49, R141, R104, 0x96, !PT ;  /* 0x0000008d31007212 */ /* 0x000fe800078e9668 */
[C---:B------:R-:W-:Y:S01]  /*28450*/  LOP3.LUT R10, R0.reuse, 0xff, RZ, 0xc0, !PT ;  /* 0x000000ff000a7812 */ /* 0x040fe200078ec0ff */
[----:B--2---:R-:W-:Y:S05]  /*28460*/  @!P4 HADD2 R29, -R11.H0_H0, -RZ.H0_H0 ;  /* 0xa00000ff0b1dc230 */ /* 0x004fea0000000900 */
[----:B------:R-:W-:Y:S01]  /*28470*/  PRMT R19, R29, 0x7610, R19 ;  /* 0x000076101d137816 */ /* 0x000fe20000000013 */
[----:B------:R1:W-:Y:S03]  /*28480*/  @!P4 STL.S16 [R1+0x144], R29 ;  /* 0x0001441d0100c387 */ /* 0x0003e60000100600 */
[----:B------:R-:W-:Y:S02]  /*28490*/  @!P4 PRMT R11, R19, 0x5410, RZ ;  /* 0x00005410130bc816 */ /* 0x000fe400000000ff */
[----:B------:R-:W-:Y:S02]  /*284a0*/  ISETP.GE.U32.AND P4, PT, R193, R10, PT ;  /* 0x0000000ac100720c */ /* 0x000fe40003f86070 */
[----:B------:R-:W-:Y:S01]  /*284b0*/  LOP3.LUT R10, R0, 0xffff, RZ, 0xc0, !PT ;  /* 0x0000ffff000a7812 */ /* 0x000fe200078ec0ff */
[----:B------:R2:W-:Y:S03]  /*284c0*/  ST.E.U16 desc[UR4][R2.64+0xb0], R11 ;  /* 0x0000b00b02007985 */ /* 0x0005e6000c101504 */
[----:B------:R-:W-:Y:S04]  /*284d0*/  SHF.R.U32.HI R10, RZ, 0x8, R10 ;  /* 0x00000008ff0a7819 */ /* 0x000fe8000001160a */
[----:B------:R-:W-:Y:S01]  /*284e0*/  LOP3.LUT R10, R10, 0xffff, RZ, 0xc0, !PT ;  /* 0x0000ffff0a0a7812 */ /* 0x000fe200078ec0ff */
[----:B-1----:R1:W3:Y:S01]  /*284f0*/  LDL.S16 R29, [R1+0x120] ;  /* 0x00012000011d7983 */ /* 0x0022e20000100600 */
[----:B----4-:R-:W-:Y:S02]  /*28500*/  @!P5 HADD2 R101, -R5.H0_H0, -RZ.H0_H0 ;  /* 0xa00000ff0565d230 */ /* 0x010fe40000000900 */
[----:B------:R-:W-:Y:S03]  /*28510*/  @!P3 HADD2 R81, -R15.H0_H0, -RZ.H0_H0 ;  /* 0xa00000ff0f51b230 */ /* 0x000fe60000000900 */
[----:B------:R-:W-:Y:S01]  /*28520*/  PRMT R18, R101, 0x7610, R18 ;  /* 0x0000761065127816 */ /* 0x000fe20000000012 */
[----:B------:R4:W-:Y:S03]  /*28530*/  @!P5 STL.S16 [R1+0x130], R101 ;  /* 0x000130650100d387 */ /* 0x0009e60000100600 */
[----:B------:R-:W-:Y:S01]  /*28540*/  @!P5 PRMT R5, R18, 0x5410, RZ ;  /* 0x000054101205d816 */ /* 0x000fe200000000ff */
[----:B------:R-:W-:Y:S01]  /*28550*/  @!P3 STL.S16 [R1+0x124], R81 ;  /* 0x000124510100b387 */ /* 0x000fe20000100600 */
[----:B------:R-:W-:Y:S01]  /*28560*/  PRMT R17, R81, 0x7610, R17 ;  /* 0x0000761051117816 */ /* 0x000fe20000000011 */
[----:B------:R-:W-:Y:S01]  /*28570*/  IMAD.WIDE.U32 R18, R28, -0x2daee0ad, RZ ;  /* 0xd2511f531c127825 */ /* 0x000fe200078e00ff */
[----:B------:R-:W-:Y:S01]  /*28580*/  ISETP.GE.U32.AND P5, PT, R193, R10, PT ;  /* 0x0000000ac100720c */ /* 0x000fe20003fa6070 */
[----:B------:R1:W3:Y:S01]  /*28590*/  LDL.S16 R105, [R1+0x11c] ;  /* 0x00011c0001697983 */ /* 0x0002e20000100600 */
[----:B------:R-:W-:Y:S02]  /*285a0*/  SHF.R.U32.HI R10, RZ, 0x18, R0 ;  /* 0x00000018ff0a7819 */ /* 0x000fe40000011600 */
[----:B------:R-:W-:Y:S01]  /*285b0*/  @!P3 PRMT R15, R17, 0x5410, RZ ;  /* 0x00005410110fb816 */ /* 0x000fe200000000ff */
[----:B------:R1:W3:Y:S01]  /*285c0*/  LDL.S16 R151, [R1+0x114] ;  /* 0x0001140001977983 */ /* 0x0002e20000100600 */
[----:B------:R-:W-:Y:S02]  /*285d0*/  LOP3.LUT R17, R19, R232, R74, 0x96, !PT ;  /* 0x000000e813117212 */ /* 0x000fe400078e964a */
[----:B------:R-:W-:Y:S01]  /*285e0*/  ISETP.GE.U32.AND P3, PT, R193, R10, PT ;  /* 0x0000000ac100720c */ /* 0x000fe20003f66070 */
[----:B------:R1:W3:Y:S01]  /*285f0*/  LDL.S16 R149, [R1+0x110] ;  /* 0x0001100001957983 */ /* 0x0002e20000100600 */
[----:B------:R-:W-:Y:S01]  /*28600*/  SHF.R.U32.HI R0, RZ, 0x10, R0 ;  /* 0x00000010ff007819 */ /* 0x000fe20000011600 */
[----:B--2---:R-:W-:Y:S02]  /*28610*/  IMAD.WIDE.U32 R10, R24, -0x2daee0ad, RZ ;  /* 0xd2511f53180a7825 */ /* 0x004fe400078e00ff */
[----:B------:R2:W-:Y:S01]  /*28620*/  ST.E.U16 desc[UR4][R2.64+0xb2], R5 ;  /* 0x0000b20502007985 */ /* 0x0005e2000c101504 */
[----:B------:R-:W-:Y:S01]  /*28630*/  LOP3.LUT R0, R0, 0xff, RZ, 0xc0, !PT ;  /* 0x000000ff00007812 */ /* 0x000fe200078ec0ff */
[----:B------:R-:W-:Y:S01]  /*28640*/  IMAD.WIDE.U32 R20, R17, -0x326172a9, RZ ;  /* 0xcd9e8d5711147825 */ /* 0x000fe200078e00ff */
[----:B------:R-:W-:Y:S01]  /*28650*/  LOP3.LUT R22, R11, R241, R18, 0x96, !PT ;  /* 0x000000f10b167212 */ /* 0x000fe200078e9612 */
[----:B------:R1:W-:Y:S03]  /*28660*/  ST.E.U16 desc[UR4][R8.64+0xae], R15 ;  /* 0x0000ae0f08007985 */ /* 0x0003e6000c101504 */
[----:B------:R-:W-:Y:S05]  /*28670*/  LOP3.LUT R11, R21, R219, R44, 0x96, !PT ;  /* 0x000000db150b7212 */ /* 0x000fea00078e962c */
[----:B------:R-:W-:Y:S05]  /*28680*/  IMAD.WIDE.U32 R18, R11, -0x2daee0ad, RZ ;  /* 0xd2511f530b127825 */ /* 0x000fea00078e00ff */
[----:B------:R-:W-:Y:S01]  /*28690*/  LOP3.LUT R17, R19, R239, R10, 0x96, !PT ;  /* 0x000000ef13117212 */ /* 0x000fe200078e960a */
[----:B------:R-:W-:Y:S04]  /*286a0*/  IMAD.WIDE.U32 R10, R22, -0x326172a9, RZ ;  /* 0xcd9e8d57160a7825 */ /* 0x000fe800078e00ff */
[----:B----4-:R-:W-:Y:S01]  /*286b0*/  IMAD.WIDE.U32 R100, R17, -0x326172a9, RZ ;  /* 0xcd9e8d5711647825 */ /* 0x010fe200078e00ff */
[----:B------:R-:W-:Y:S04]  /*286c0*/  LOP3.LUT R11, R11, R237, R20, 0x96, !PT ;  /* 0x000000ed0b0b7212 */ /* 0x000fe800078e9614 */
[--C-:B------:R-:W-:Y:S01]  /*286d0*/  LOP3.LUT R19, R101, R235, R10.reuse, 0x96, !PT ;  /* 0x000000eb65137212 */ /* 0x100fe200078e960a */
[----:B------:R-:W-:Y:S01]  /*286e0*/  IMAD.WIDE.U32 R112, R11, -0x2daee0ad, RZ ;  /* 0xd2511f530b707825 */ /* 0x000fe200078e00ff */
[C---:B------:R-:W-:Y:S02]  /*286f0*/  PRMT R10, R116.reuse, 0x7610, R10 ;  /* 0x00007610740a7816 */ /* 0x040fe4000000000a */
[----:B--2---:R-:W-:Y:S02]  /*28700*/  PRMT R5, R116, 0x7632, R5 ;  /* 0x0000763274057816 */ /* 0x004fe40000000005 */
[--C-:B------:R-:W-:Y:S02]  /*28710*/  LOP3.LUT R11, R113, R233, R18.reuse, 0x96, !PT ;  /* 0x000000e9710b7212 */ /* 0x100fe400078e9612 */
[----:B-1----:R-:W-:Y:S01]  /*28720*/  PRMT R15, R124, 0x7632, R15 ;  /* 0x000076327c0f7816 */ /* 0x002fe2000000000f */
[----:B---3--:R-:W-:Y:S05]  /*28730*/  @!P1 HADD2 R29, -R16.H0_H0, -RZ.H0_H0 ;  /* 0xa00000ff101d9230 */ /* 0x008fea0000000900 */
[----:B------:R-:W-:Y:S01]  /*28740*/  PRMT R18, R29, 0x7610, R18 ;  /* 0x000076101d127816 */ /* 0x000fe20000000012 */
[----:B------:R1:W-:Y:S03]  /*28750*/  @!P1 STL.S16 [R1+0x120], R29 ;  /* 0x0001201d01009387 */ /* 0x0003e60000100600 */
[----:B------:R-:W-:Y:S01]  /*28760*/  @!P1 PRMT R16, R18, 0x5410, RZ ;  /* 0x0000541012109816 */ /* 0x000fe200000000ff */
[----:B------:R4:W2:Y:S01]  /*28770*/  LDL.S16 R81, [R1+0x118] ;  /* 0x0001180001517983 */ /* 0x0008a20000100600 */
[----:B------:R-:W-:Y:S03]  /*28780*/  ISETP.GE.U32.AND P1, PT, R193, R0, PT ;  /* 0x00000000c100720c */ /* 0x000fe60003f26070 */
[----:B------:R4:W3:Y:S04]  /*28790*/  LDL.S16 R18, [R1+0x108] ;  /* 0x0001080001127983 */ /* 0x0008e80000100600 */
[----:B------:R4:W-:Y:S01]  /*287a0*/  ST.E.U16 desc[UR4][R8.64+0xb0], R16 ;  /* 0x0000b01008007985 */ /* 0x0009e2000c101504 */
[----:B-1----:R-:W-:Y:S01]  /*287b0*/  IMAD.WIDE.U32 R28, R11, -0x326172a9, RZ ;  /* 0xcd9e8d570b1c7825 */ /* 0x002fe200078e00ff */
[----:B------:R-:W-:Y:S03]  /*287c0*/  PRMT R11, R124, 0x7610, R11 ;  /* 0x000076107c0b7816 */ /* 0x000fe6000000000b */
[----:B------:R-:W-:Y:S01]  /*287d0*/  @!P0 HADD2 R105, -R10.H0_H0, -RZ.H0_H0 ;  /* 0xa00000ff0a698230 */ /* 0x000fe20000000900 */
[----:B------:R-:W-:Y:S01]  /*287e0*/  LOP3.LUT R0, R29, R141, R100, 0x96, !PT ;  /* 0x0000008d1d007212 */ /* 0x000fe200078e9664 */
[----:B------:R-:W-:Y:S03]  /*287f0*/  @!P4 HADD2 R151, -R11.H0_H0, -RZ.H0_H0 ;  /* 0xa00000ff0b97c230 */ /* 0x000fe60000000900 */
[----:B------:R-:W-:Y:S01]  /*28800*/  PRMT R147, R105, 0x7610, R147 ;  /* 0x0000761069937816 */ /* 0x000fe20000000093 */
[----:B------:R1:W-:Y:S01]  /*28810*/  @!P0 STL.S16 [R1+0x11c], R105 ;  /* 0x00011c6901008387 */ /* 0x0003e20000100600 */
[C---:B------:R-:W-:Y:S01]  /*28820*/  LOP3.LUT R17, R0.reuse, 0xff, RZ, 0xc0, !PT ;  /* 0x000000ff00117812 */ /* 0x040fe200078ec0ff */
[----:B------:R-:W-:Y:S01]  /*28830*/  @!P5 HADD2 R149, -R15.H0_H0, -RZ.H0_H0 ;  /* 0xa00000ff0f95d230 */ /* 0x000fe20000000900 */
[----:B------:R-:W-:Y:S02]  /*28840*/  PRMT R124, R151, 0x7610, R124 ;  /* 0x00007610977c7816 */ /* 0x000fe4000000007c */
[----:B----4-:R-:W-:Y:S02]  /*28850*/  LOP3.LUT R16, R0, 0xffff, RZ, 0xc0, !PT ;  /* 0x0000ffff00107812 */ /* 0x010fe400078ec0ff */
[----:B------:R-:W-:Y:S02]  /*28860*/  PRMT R99, R149, 0x7610, R99 ;  /* 0x0000761095637816 */ /* 0x000fe40000000063 */
[----:B------:R-:W-:Y:S04]  /*28870*/  SHF.R.U32.HI R16, RZ, 0x8, R16 ;  /* 0x00000008ff107819 */ /* 0x000fe80000011610 */
[----:B------:R-:W-:Y:S02]  /*28880*/  LOP3.LUT R16, R16, 0xffff, RZ, 0xc0, !PT ;  /* 0x0000ffff10107812 */ /* 0x000fe400078ec0ff */
[----:B-1----:R-:W-:Y:S02]  /*28890*/  PRMT R105, R10, 0x5410, R5 ;  /* 0x000054100a697816 */ /* 0x002fe40000000005 */
[----:B------:R-:W-:Y:S02]  /*288a0*/  @!P0 PRMT R10, R147, 0x5410, RZ ;  /* 0x00005410930a8816 */ /* 0x000fe400000000ff */
[----:B------:R-:W-:Y:S01]  /*288b0*/  ISETP.GE.U32.AND P0, PT, R193, R17, PT ;  /* 0x00000011c100720c */ /* 0x000fe20003f06070 */
[----:B------:R1:W4:Y:S01]  /*288c0*/  LDL.S16 R147, [R1+0x10c] ;  /* 0x00010c0001937983 */ /* 0x0003220000100600 */
[----:B------:R-:W-:Y:S03]  /*288d0*/  PRMT R17, R80, 0x7610, R17 ;  /* 0x0000761050117816 */ /* 0x000fe60000000011 */
[----:B------:R1:W-:Y:S04]  /*288e0*/  @!P4 STL.S16 [R1+0x114], R151 ;  /* 0x000114970100c387 */ /* 0x0003e80000100600 */
[----:B------:R1:W-:Y:S04]  /*288f0*/  ST.E.U16 desc[UR4][R6.64+0xb0], R10 ;  /* 0x0000b00a06007985 */ /* 0x0003e8000c101504 */
[----:B------:R1:W-:Y:S04]  /*28900*/  @!P5 STL.S16 [R1+0x110], R149 ;  /* 0x000110950100d387 */ /* 0x0003e80000100600 */
[----:B------:R2:W4:Y:S01]  /*28910*/  LDL.S16 R141, [R1+0x100] ;  /* 0x00010000018d7983 */ /* 0x0005220000100600 */
[----:B-1----:R-:W-:Y:S02]  /*28920*/  PRMT R151, R11, 0x5410, R15 ;  /* 0x000054100b977816 */ /* 0x002fe4000000000f */
[----:B------:R-:W-:Y:S02]  /*28930*/  @!P5 PRMT R15, R99, 0x5410, RZ ;  /* 0x00005410630fd816 */ /* 0x000fe400000000ff */
[----:B------:R-:W-:Y:S01]  /*28940*/  @!P4 PRMT R11, R124, 0x5410, RZ ;  /* 0x000054107c0bc816 */ /* 0x000fe200000000ff */
[----:B------:R1:W4:Y:S01]  /*28950*/  LDL.S16 R99, [R1+0x104] ;  /* 0x0001040001637983 */ /* 0x0003220000100600 */
[--C-:B------:R-:W-:Y:S02]  /*28960*/  SHF.R.U32.HI R10, RZ, 0x18, R0.reuse ;  /* 0x00000018ff0a7819 */ /* 0x100fe40000011600 */
[----:B------:R-:W-:Y:S01]  /*28970*/  SHF.R.U32.HI R0, RZ, 0x10, R0 ;  /* 0x00000010ff007819 */ /* 0x000fe20000011600 */
[----:B------:R1:W4:Y:S01]  /*28980*/  LDL.S16 R124, [R1+0xfc] ;  /* 0x0000fc00017c7983 */ /* 0x0003220000100600 */
[C---:B------:R-:W-:Y:S02]  /*28990*/  ISETP.GE.U32.AND P5, PT, R193.reuse, R10, PT ;  /* 0x0000000ac100720c */ /* 0x040fe40003fa6070 */
[----:B------:R-:W-:Y:S02]  /*289a0*/  LOP3.LUT R10, R48, 0xff, RZ, 0xc0, !PT ;  /* 0x000000ff300a7812 */ /* 0x000fe400078ec0ff */
[C---:B------:R-:W-:Y:S02]  /*289b0*/  ISETP.GE.U32.AND P4, PT, R193.reuse, R16, PT ;  /* 0x00000010c100720c */ /* 0x040fe40003f86070 */
[----:B------:R-:W-:Y:S02]  /*289c0*/  ISETP.GE.U32.AND P2, PT, R193, R10, PT ;  /* 0x0000000ac100720c */ /* 0x000fe40003f46070 */
[----:B------:R-:W-:Y:S04]  /*289d0*/  PRMT R16, R80, 0x7632, R16 ;  /* 0x0000763250107816 */ /* 0x000fe80000000010 */
[----:B------:R-:W-:Y:S01]  /*289e0*/  PRMT R149, R17, 0x5410, R16 ;  /* 0x0000541011957816 */ /* 0x000fe20000000010 */
[----:B--2---:R-:W-:Y:S06]  /*289f0*/  @!P6 HADD2 R81, -R5.H0_H0, -RZ.H0_H0 ;  /* 0xa00000ff0551e230 */ /* 0x004fec0000000900 */
[----:B---3--:R-:W-:Y:S01]  /*28a00*/  @!P2 HADD2 R18, -R17.H0_H0, -RZ.H0_H0 ;  /* 0xa00000ff1112a230 */ /* 0x008fe20000000900 */
[----:B------:R-:W-:Y:S04]  /*28a10*/  PRMT R10, R81, 0x7610, R10 ;  /* 0x00007610510a7816 */ /* 0x000fe8000000000a */
[----:B------:R-:W-:Y:S01]  /*28a20*/  @!P6 PRMT R5, R10, 0x5410, RZ ;  /* 0x000054100a05e816 */ /* 0x000fe200000000ff */
[----:B------:R2:W-:Y:S01]  /*28a30*/  @!P2 STL.S16 [R1+0x108], R18 ;  /* 0x000108120100a387 */ /* 0x0005e20000100600 */
[----:B------:R-:W-:Y:S03]  /*28a40*/  PRMT R152, R18, 0x7610, R152 ;  /* 0x0000761012987816 */ /* 0x000fe60000000098 */
[----:B------:R3:W-:Y:S01]  /*28a50*/  @!P6 STL.S16 [R1+0x118], R81 ;  /* 0x000118510100e387 */ /* 0x0007e20000100600 */
[----:B------:R-:W-:Y:S02]  /*28a60*/  @!P2 PRMT R17, R152, 0x5410, RZ ;  /* 0x000054109811a816 */ /* 0x000fe400000000ff */
[----:B------:R-:W-:Y:S01]  /*28a70*/  LOP3.LUT P2, RZ, R194, 0x8, RZ, 0xc0, !PT ;  /* 0x00000008c2ff7812 */ /* 0x000fe2000784c0ff */
[----:B------:R1:W-:Y:S04]  /*28a80*/  ST.E.U16 desc[UR4][R6.64+0xb2], R5 ;  /* 0x0000b20506007985 */ /* 0x0003e8000c101504 */
[----:B------:R-:W-:Y:S04]  /*28a90*/  ST.E.U16 desc[UR4][R30.64+0xc0], R11 ;  /* 0x0000c00b1e007985 */ /* 0x000fe8000c101504 */
[----:B------:R-:W-:Y:S01]  /*28aa0*/  ST.E.U16 desc[UR4][R30.64+0xc2], R15 ;  /* 0x0000c20f1e007985 */ /* 0x000fe2000c101504 */
[----:B--2---:R-:W-:Y:S02]  /*28ab0*/  LOP3.LUT R18, R0, 0xff, RZ, 0xc0, !PT ;  /* 0x000000ff00127812 */ /* 0x004fe400078ec0ff */
[----:B------:R-:W-:Y:S02]  /*28ac0*/  PRMT R0, R123, 0x7610, R0 ;  /* 0x000076107b007816 */ /* 0x000fe40000000000 */
[----:B------:R-:W-:Y:S01]  /*28ad0*/  ISETP.GE.U32.AND P6, PT, R193, R18, PT ;  /* 0x00000012c100720c */ /* 0x000fe20003fc6070 */
[----:B---3--:R2:W3:Y:S01]  /*28ae0*/  LDL.S16 R81, [R1+0xf8] ;  /* 0x0000f80001517983 */ /* 0x0084e20000100600 */
[----:B-1----:R-:W-:Y:S04]  /*28af0*/  LOP3.LUT R5, R48, 0xffff, RZ, 0xc0, !PT ;  /* 0x0000ffff30057812 */ /* 0x002fe800078ec0ff */
[--C-:B------:R-:W-:Y:S02]  /*28b00*/  SHF.R.U32.HI R10, RZ, 0x8, R5.reuse ;  /* 0x00000008ff0a7819 */ /* 0x100fe40000011605 */
[----:B------:R-:W-:Y:S02]  /*28b10*/  PRMT R5, R123, 0x7632, R5 ;  /* 0x000076327b057816 */ /* 0x000fe40000000005 */
[----:B------:R-:W-:Y:S01]  /*28b20*/  LOP3.LUT R10, R10, 0xffff, RZ, 0xc0, !PT ;  /* 0x0000ffff0a0a7812 */ /* 0x000fe200078ec0ff */
[----:B----4-:R-:W-:Y:S05]  /*28b30*/  @!P1 HADD2 R147, -R0.H0_H0, -RZ.H0_H0 ;  /* 0xa00000ff00939230 */ /* 0x010fea0000000900 */
[----:B------:R-:W-:Y:S01]  /*28b40*/  PRMT R116, R147, 0x7610, R116 ;  /* 0x0000761093747816 */ /* 0x000fe20000000074 */
[----:B------:R1:W-:Y:S02]  /*28b50*/  @!P1 STL.S16 [R1+0x10c], R147 ;  /* 0x00010c9301009387 */ /* 0x0003e40000100600 */
[----:B-1----:R-:W-:Y:S02]  /*28b60*/  PRMT R147, R0, 0x5410, R5 ;  /* 0x0000541000937816 */ /* 0x002fe40000000005 */
[----:B------:R-:W-:Y:S01]  /*28b70*/  @!P1 PRMT R0, R116, 0x5410, RZ ;  /* 0x0000541074009816 */ /* 0x000fe200000000ff */
[----:B------:R-:W-:Y:S01]  /*28b80*/  @!P3 HADD2 R99, -R5.H0_H0, -RZ.H0_H0 ;  /* 0xa00000ff0563b230 */ /* 0x000fe20000000900 */
[----:B------:R-:W-:Y:S01]  /*28b90*/  ISETP.GE.U32.AND P1, PT, R193, R10, PT ;  /* 0x0000000ac100720c */ /* 0x000fe20003f26070 */
[----:B------:R2:W4:Y:S01]  /*28ba0*/  LDL.S16 R116, [R1+0xe4] ;  /* 0x0000e40001747983 */ /* 0x0005220000100600 */
[----:B------:R-:W-:Y:S02]  /*28bb0*/  SHF.R.U32.HI R10, RZ, 0x10, R48 ;  /* 0x00000010ff0a7819 */ /* 0x000fe40000011630 */
[----:B------:R-:W-:Y:S01]  /*28bc0*/  PRMT R47, R99, 0x7610, R47 ;  /* 0x00007610632f7816 */ /* 0x000fe2000000002f */
[----:B------:R1:W-:Y:S01]  /*28bd0*/  ST.E.U16 desc[UR4][R2.64+0xc0], R0 ;  /* 0x0000c00002007985 */ /* 0x0003e2000c101504 */
[----:B------:R-:W-:Y:S02]  /*28be0*/  LOP3.LUT R10, R10, 0xff, RZ, 0xc0, !PT ;  /* 0x000000ff0a0a7812 */ /* 0x000fe400078ec0ff */
[----:B------:R-:W-:Y:S05]  /*28bf0*/  @!P3 PRMT R5, R47, 0x5410, RZ ;  /* 0x000054102f05b816 */ /* 0x000fea00000000ff */
[----:B------:R-:W-:Y:S01]  /*28c00*/  @!P1 HADD2 R141, -R16.H0_H0, -RZ.H0_H0 ;  /* 0xa00000ff108d9230 */ /* 0x000fe20000000900 */
[----:B------:R2:W-:Y:S04]  /*28c10*/  ST.E.U16 desc[UR4][R2.64+0xc2], R5 ;  /* 0x0000c20502007985 */ /* 0x0005e8000c101504 */
[----:B------:R-:W-:Y:S01]  /*28c20*/  PRMT R11, R141, 0x7610, R11 ;  /* 0x000076108d0b7816 */ /* 0x000fe2000000000b */
[----:B------:R-:W-:Y:S03]  /*28c30*/  @!P1 STL.S16 [R1+0x100], R141 ;  /* 0x0001008d01009387 */ /* 0x000fe60000100600 */
[----:B------:R-:W-:Y:S01]  /*28c40*/  @!P1 PRMT R16, R11, 0x5410, RZ ;  /* 0x000054100b109816 */ /* 0x000fe200000000ff */
[----:B------:R2:W-:Y:S01]  /*28c50*/  @!P3 STL.S16 [R1+0x104], R99 ;  /* 0x000104630100b387 */ /* 0x0005e20000100600 */
[----:B------:R-:W-:Y:S02]  /*28c60*/  ISETP.GE.U32.AND P1, PT, R193, R10, PT ;  /* 0x0000000ac100720c */ /* 0x000fe40003f26070 */
[C---:B------:R-:W-:Y:S02]  /*28c70*/  PRMT R10, R119.reuse, 0x7632, R10 ;  /* 0x00007632770a7816 */ /* 0x040fe4000000000a */
[----:B------:R-:W-:Y:S02]  /*28c80*/  SHF.R.U32.HI R11, RZ, 0x18, R48 ;  /* 0x00000018ff0b7819 */ /* 0x000fe40000011630 */
[----:B-1----:R-:W-:Y:S02]  /*28c90*/  PRMT R0, R119, 0x7610, R0 ;  /* 0x0000761077007816 */ /* 0x002fe40000000000 */
[----:B------:R-:W-:Y:S02]  /*28ca0*/  ISETP.GE.U32.AND P3, PT, R193, R11, PT ;  /* 0x0000000bc100720c */ /* 0x000fe40003f66070 */
[----:B------:R-:W-:Y:S01]  /*28cb0*/  PRMT R119, R0, 0x5410, R10 ;  /* 0x0000541000777816 */ /* 0x000fe2000000000a */
[----:B------:R-:W-:Y:S01]  /*28cc0*/  @!P0 HADD2 R124, -R0.H0_H0, -RZ.H0_H0 ;  /* 0xa00000ff007c8230 */ /* 0x000fe20000000900 */
[C---:B------:R-:W-:Y:S02]  /*28cd0*/  LOP3.LUT R11, R28.reuse, 0xff, RZ, 0xc0, !PT ;  /* 0x000000ff1c0b7812 */ /* 0x040fe400078ec0ff */
[----:B--2---:R-:W-:Y:S02]  /*28ce0*/  LOP3.LUT R5, R28, 0xffff, RZ, 0xc0, !PT ;  /* 0x0000ffff1c057812 */ /* 0x004fe400078ec0ff */
[----:B------:R-:W-:Y:S02]  /*28cf0*/  PRMT R46, R124, 0x7610, R46 ;  /* 0x000076107c2e7816 */ /* 0x000fe4000000002e */
[----:B------:R-:W-:Y:S02]  /*28d00*/  SHF.R.U32.HI R5, RZ, 0x8, R5 ;  /* 0x00000008ff057819 */ /* 0x000fe40000011605 */
[----:B------:R-:W-:Y:S01]  /*28d10*/  @!P0 PRMT R0, R46, 0x5410, RZ ;  /* 0x000054102e008816 */ /* 0x000fe200000000ff */
[----:B------:R1:W2:Y:S01]  /*28d20*/  LDL.S16 R99, [R1+0xe0] ;  /* 0x0000e00001637983 */ /* 0x0002a20000100600 */
[----:B------:R-:W-:Y:S03]  /*28d30*/  LOP3.LUT R5, R5, 0xffff, RZ, 0xc0, !PT ;  /* 0x0000ffff05057812 */ /* 0x000fe600078ec0ff */
[----:B------:R-:W-:Y:S01]  /*28d40*/  @!P0 STL.S16 [R1+0xfc], R124 ;  /* 0x0000fc7c01008387 */ /* 0x000fe20000100600 */
[----:B------:R-:W-:Y:S03]  /*28d50*/  ISETP.GE.U32.AND P0, PT, R193, R11, PT ;  /* 0x0000000bc100720c */ /* 0x000fe60003f06070 */
[----:B------:R1:W2:Y:S04]  /*28d60*/  LDL.S16 R47, [R1+0xdc] ;  /* 0x0000dc00012f7983 */ /* 0x0002a80000100600 */
[----:B------:R1:W2:Y:S04]  /*28d70*/  LDL.S16 R46, [R1+0xd8] ;  /* 0x0000d800012e7983 */ /* 0x0002a80000100600 */
[----:B------:R1:W-:Y:S02]  /*28d80*/  ST.E.U16 desc[UR4][R8.64+0xbe], R0 ;  /* 0x0000be0008007985 */ /* 0x0003e4000c101504 */
[----:B-1----:R-:W-:Y:S01]  /*28d90*/  PRMT R0, R97, 0x7610, R0 ;  /* 0x0000761061007816 */ /* 0x002fe20000000000 */
[----:B---3--:R-:W-:Y:S05]  /*28da0*/  @!P4 HADD2 R81, -R10.H0_H0, -RZ.H0_H0 ;  /* 0xa00000ff0a51c230 */ /* 0x008fea0000000900 */
[----:B------:R-:W-:Y:S01]  /*28db0*/  PRMT R11, R81, 0x7610, R11 ;  /* 0x00007610510b7816 */ /* 0x000fe2000000000b */
[----:B------:R1:W-:Y:S03]  /*28dc0*/  @!P4 STL.S16 [R1+0xf8], R81 ;  /* 0x0000f8510100c387 */ /* 0x0003e60000100600 */
[----:B------:R-:W-:Y:S02]  /*28dd0*/  @!P4 PRMT R10, R11, 0x5410, RZ ;  /* 0x000054100b0ac816 */ /* 0x000fe400000000ff */
[----:B------:R-:W-:Y:S02]  /*28de0*/  ISETP.GE.U32.AND P4, PT, R193, R5, PT ;  /* 0x00000005c100720c */ /* 0x000fe40003f86070 */
[----:B------:R-:W-:Y:S01]  /*28df0*/  PRMT R5, R97, 0x7632, R5 ;  /* 0x0000763261057816 */ /* 0x000fe20000000005 */
[----:B------:R3:W-:Y:S01]  /*28e00*/  ST.E.U16 desc[UR4][R8.64+0xc0], R10 ;  /* 0x0000c00a08007985 */ /* 0x0007e2000c101504 */
[--C-:B------:R-:W-:Y:S04]  /*28e10*/  SHF.R.U32.HI R11, RZ, 0x10, R28.reuse ;  /* 0x00000010ff0b7819 */ /* 0x100fe8000001161c */
[----:B------:R-:W-:Y:S01]  /*28e20*/  LOP3.LUT R11, R11, 0xff, RZ, 0xc0, !PT ;  /* 0x000000ff0b0b7812 */ /* 0x000fe200078ec0ff */
[----:B-1----:R1:W2:Y:S01]  /*28e30*/  LDL.S16 R81, [R1+0xd4] ;  /* 0x0000d40001517983 */ /* 0x0022a20000100600 */
[----:B---3--:R-:W-:Y:S01]  /*28e40*/  SHF.R.U32.HI R10, RZ, 0x18, R28 ;  /* 0x00000018ff0a7819 */ /* 0x008fe2000001161c */
[----:B----4-:R-:W-:Y:S05]  /*28e50*/  @!P6 HADD2 R116, -R0.H0_H0, -RZ.H0_H0 ;  /* 0xa00000ff0074e230 */ /* 0x010fea0000000900 */
[----:B------:R-:W-:Y:S01]  /*28e60*/  PRMT R113, R116, 0x7610, R113 ;  /* 0x0000761074717816 */ /* 0x000fe20000000071 */
[----:B------:R3:W-:Y:S02]  /*28e70*/  @!P6 STL.S16 [R1+0xe4], R116 ;  /* 0x0000e4740100e387 */ /* 0x0007e40000100600 */
[----:B---3--:R-:W-:Y:S02]  /*28e80*/  PRMT R116, R0, 0x5410, R5 ;  /* 0x0000541000747816 */ /* 0x008fe40000000005 */
[----:B------:R-:W-:Y:S02]  /*28e90*/  @!P6 PRMT R0, R113, 0x5410, RZ ;  /* 0x000054107100e816 */ /* 0x000fe400000000ff */
[----:B------:R-:W-:Y:S02]  /*28ea0*/  ISETP.GE.U32.AND P6, PT, R193, R11, PT ;  /* 0x0000000bc100720c */ /* 0x000fe40003fc6070 */
[----:B------:R-:W-:Y:S01]  /*28eb0*/  PRMT R11, R109, 0x7632, R11 ;  /* 0x000076326d0b7816 */ /* 0x000fe2000000000b */
[----:B------:R3:W-:Y:S01]  /*28ec0*/  ST.E.U16 desc[UR4][R6.64+0xc0], R0 ;  /* 0x0000c00006007985 */ /* 0x0007e2000c101504 */
[----:B--2---:R-:W-:Y:S05]  /*28ed0*/  @!P5 HADD2 R99, -R5.H0_H0, -RZ.H0_H0 ;  /* 0xa00000ff0563d230 */ /* 0x004fea0000000900 */
[----:B------:R-:W-:Y:S01]  /*28ee0*/  PRMT R80, R99, 0x7610, R80 ;  /* 0x0000761063507816 */ /* 0x000fe20000000050 */
[----:B------:R-:W-:Y:S03]  /*28ef0*/  @!P5 STL.S16 [R1+0xe0], R99 ;  /* 0x0000e0630100d387 */ /* 0x000fe60000100600 */
[----:B------:R-:W-:Y:S02]  /*28f00*/  @!P5 PRMT R5, R80, 0x5410, RZ ;  /* 0x000054105005d816 */ /* 0x000fe400000000ff */
[----:B------:R-:W-:Y:S01]  /*28f10*/  ISETP.GE.U32.AND P5, PT, R193, R10, PT ;  /* 0x0000000ac100720c */ /* 0x000fe20003fa6070 */
[----:B------:R1:W2:Y:S01]  /*28f20*/  LDL.S16 R80, [R1+0xcc] ;  /* 0x0000cc0001507983 */ /* 0x0002a20000100600 */
[----:B------:R-:W-:Y:S03]  /*28f30*/  @!P3 HADD2 R46, -R11.H0_H0, -RZ.H0_H0 ;  /* 0xa00000ff0b2eb230 */ /* 0x000fe60000000900 */
[----:B------:R-:W-:Y:S01]  /*28f40*/  ST.E.U16 desc[UR4][R6.64+0xc2], R5 ;  /* 0x0000c20506007985 */ /* 0x000fe2000c101504 */
[----:B---3--:R-:W-:Y:S02]  /*28f50*/  PRMT R0, R109, 0x7610, R0 ;  /* 0x000076106d007816 */ /* 0x008fe40000000000 */
[----:B------:R-:W-:Y:S01]  /*28f60*/  PRMT R45, R46, 0x7610, R45 ;  /* 0x000076102e2d7816 */ /* 0x000fe2000000002d */
[----:B------:R1:W3:Y:S01]  /*28f70*/  LDL.S16 R109, [R1+0xd0] ;  /* 0x0000d000016d7983 */ /* 0x0002e20000100600 */
[----:B------:R-:W-:Y:S01]  /*28f80*/  PRMT R123, R0, 0x5410, R11 ;  /* 0x00005410007b7816 */ /* 0x000fe2000000000b */
[----:B------:R-:W-:Y:S01]  /*28f90*/  @!P1 HADD2 R47, -R0.H0_H0, -RZ.H0_H0 ;  /* 0xa00000ff002f9230 */ /* 0x000fe20000000900 */
[----:B------:R-:W-:Y:S01]  /*28fa0*/  @!P3 PRMT R11, R45, 0x5410, RZ ;  /* 0x000054102d0bb816 */ /* 0x000fe200000000ff */
[----:B------:R-:W-:Y:S03]  /*28fb0*/  ST.E.U16 desc[UR4][R30.64+0xd0], R17 ;  /* 0x0000d0111e007985 */ /* 0x000fe6000c101504 */
[----:B------:R-:W-:Y:S01]  /*28fc0*/  PRMT R15, R47, 0x7610, R15 ;  /* 0x000076102f0f7816 */ /* 0x000fe2000000000f */
[----:B------:R-:W-:Y:S03]  /*28fd0*/  ST.E.U16 desc[UR4][R30.64+0xd2], R16 ;  /* 0x0000d2101e007985 */ /* 0x000fe6000c101504 */
[----:B------:R-:W-:Y:S01]  /*28fe0*/  @!P1 PRMT R0, R15, 0x5410, RZ ;  /* 0x000054100f009816 */ /* 0x000fe200000000ff */
[----:B------:R-:W-:Y:S04]  /*28ff0*/  @!P1 STL.S16 [R1+0xdc], R47 ;  /* 0x0000dc2f01009387 */ /* 0x000fe80000100600 */
[----:B------:R4:W-:Y:S04]  /*29000*/  ST.E.U16 desc[UR4][R2.64+0xd0], R0 ;  /* 0x0000d00002007985 */ /* 0x0009e8000c101504 */
[----:B------:R1:W-:Y:S04]  /*29010*/  @!P3 STL.S16 [R1+0xd8], R46 ;  /* 0x0000d82e0100b387 */ /* 0x0003e80000100600 */
[----:B------:R1:W-:Y:S01]  /*29020*/  ST.E.U16 desc[UR4][R2.64+0xd2], R11 ;  /* 0x0000d20b02007985 */ /* 0x0003e2000c101504 */
[----:B----4-:R-:W-:Y:S01]  /*29030*/  PRMT R0, R83, 0x7610, R0 ;  /* 0x0000761053007816 */ /* 0x010fe20000000000 */
[----:B-1----:R-:W-:Y:S05]  /*29040*/  IMAD.WIDE.U32 R46, R23, -0x2daee0ad, RZ ;  /* 0xd2511f53172e7825 */ /* 0x002fea00078e00ff */
[-C--:B------:R-:W-:Y:S04]  /*29050*/  LOP3.LUT R10, R47, R132.reuse, R114, 0x96, !PT ;  /* 0x000000842f0a7212 */ /* 0x080fe800078e9672 */
[C---:B------:R-:W-:Y:S04]  /*29060*/  LOP3.LUT R5, R10.reuse, 0xff, RZ, 0xc0, !PT ;  /* 0x000000ff0a057812 */ /* 0x040fe800078ec0ff */
[----:B------:R-:W-:Y:S02]  /*29070*/  ISETP.GE.U32.AND P1, PT, R193, R5, PT ;  /* 0x00000005c100720c */ /* 0x000fe40003f26070 */
[----:B------:R-:W-:Y:S04]  /*29080*/  LOP3.LUT R5, R10, 0xffff, RZ, 0xc0, !PT ;  /* 0x0000ffff0a057812 */ /* 0x000fe800078ec0ff */
[----:B------:R-:W-:Y:S04]  /*29090*/  SHF.R.U32.HI R5, RZ, 0x8, R5 ;  /* 0x00000008ff057819 */ /* 0x000fe80000011605 */
[----:B------:R-:W-:Y:S02]  /*290a0*/  LOP3.LUT R15, R5, 0xffff, RZ, 0xc0, !PT ;  /* 0x0000ffff050f7812 */ /* 0x000fe400078ec0ff */
[----:B------:R-:W-:Y:S02]  /*290b0*/  PRMT R5, R83, 0x7632, R5 ;  /* 0x0000763253057816 */ /* 0x000fe40000000005 */
[----:B------:R-:W-:Y:S02]  /*290c0*/  ISETP.GE.U32.AND P3, PT, R193, R15, PT ;  /* 0x0000000fc100720c */ /* 0x000fe40003f66070 */
[----:B------:R-:W-:Y:S02]  /*290d0*/  PRMT R113, R0, 0x5410, R5 ;  /* 0x0000541000717816 */ /* 0x000fe40000000005 */
[--C-:B------:R-:W-:Y:S02]  /*290e0*/  SHF.R.U32.HI R15, RZ, 0x18, R10.reuse ;  /* 0x00000018ff0f7819 */ /* 0x100fe4000001160a */
[----:B------:R-:W-:Y:S01]  /*290f0*/  SHF.R.U32.HI R10, RZ, 0x10, R10 ;  /* 0x00000010ff0a7819 */ /* 0x000fe2000001160a */
[----:B------:R-:W-:Y:S05]  /*29100*/  @!P0 HADD2 R81, -R0.H0_H0, -RZ.H0_H0 ;  /* 0xa00000ff00518230 */ /* 0x000fea0000000900 */
[----:B------:R-:W-:Y:S01]  /*29110*/  PRMT R44, R81, 0x7610, R44 ;  /* 0x00007610512c7816 */ /* 0x000fe2000000002c */
[----:B------:R1:W-:Y:S03]  /*29120*/  @!P0 STL.S16 [R1+0xd4], R81 ;  /* 0x0000d45101008387 */ /* 0x0003e60000100600 */
[----:B------:R-:W-:Y:S01]  /*29130*/  @!P0 PRMT R0, R44, 0x5410, RZ ;  /* 0x000054102c008816 */ /* 0x000fe200000000ff */
[----:B------:R4:W4:Y:S01]  /*29140*/  LDL.S16 R99, [R1+0xc4] ;  /* 0x0000c40001637983 */ /* 0x0009220000100600 */
[----:B------:R-:W-:Y:S01]  /*29150*/  ISETP.GE.U32.AND P0, PT, R193, R15, PT ;  /* 0x0000000fc100720c */ /* 0x000fe20003f06070 */
[----:B------:R-:W-:Y:S01]  /*29160*/  IMAD.WIDE.U32 R44, R19, -0x2daee0ad, RZ ;  /* 0xd2511f53132c7825 */ /* 0x000fe200078e00ff */
[----:B------:R-:W-:Y:S01]  /*29170*/  LOP3.LUT R15, R10, 0xff, RZ, 0xc0, !PT ;  /* 0x000000ff0a0f7812 */ /* 0x000fe200078ec0ff */
[----:B------:R2:W4:Y:S01]  /*29180*/  LDL.S16 R97, [R1+0xc8] ;  /* 0x0000c80001617983 */ /* 0x0005220000100600 */
[----:B------:R-:W-:Y:S02]  /*29190*/  PRMT R10, R79, 0x7632, R10 ;  /* 0x000076324f0a7816 */ /* 0x000fe4000000000a */
[----:B------:R-:W-:Y:S01]  /*291a0*/  LOP3.LUT R11, R45, R132, R112, 0x96, !PT ;  /* 0x000000842d0b7212 */ /* 0x000fe200078e9670 */
[----:B------:R1:W-:Y:S04]  /*291b0*/  ST.E.U16 desc[UR4][R8.64+0xce], R0 ;  /* 0x0000ce0008007985 */ /* 0x0003e8000c101504 */
[----:B-1----:R1:W4:Y:S01]  /*291c0*/  LDL.S16 R81, [R1+0xc0] ;  /* 0x0000c00001517983 */ /* 0x0023220000100600 */
[----:B------:R-:W-:Y:S05]  /*291d0*/  PRMT R0, R79, 0x7610, R0 ;  /* 0x000076104f007816 */ /* 0x000fea0000000000 */
[----:B--2---:R-:W-:Y:S05]  /*291e0*/  @!P6 HADD2 R80, -R0.H0_H0, -RZ.H0_H0 ;  /* 0xa00000ff0050e230 */ /* 0x004fea0000000900 */
[----:B------:R-:W-:Y:S01]  /*291f0*/  PRMT R101, R80, 0x7610, R101 ;  /* 0x0000761050657816 */ /* 0x000fe20000000065 */
[----:B---3--:R-:W-:Y:S05]  /*29200*/  @!P4 HADD2 R109, -R5.H0_H0, -RZ.H0_H0 ;  /* 0xa00000ff056dc230 */ /* 0x008fea0000000900 */
[----:B------:R-:W-:Y:S01]  /*29210*/  PRMT R35, R109, 0x7610, R35 ;  /* 0x000076106d237816 */ /* 0x000fe20000000023 */
[----:B------:R2:W-:Y:S03]  /*29220*/  @!P4 STL.S16 [R1+0xd0], R109 ;  /* 0x0000d06d0100c387 */ /* 0x0005e60000100600 */
[----:B------:R-:W-:Y:S01]  /*29230*/  @!P4 PRMT R5, R35, 0x5410, RZ ;  /* 0x000054102305c816 */ /* 0x000fe200000000ff */
[----:B------:R3:W-:Y:S01]  /*29240*/  @!P6 STL.S16 [R1+0xcc], R80 ;  /* 0x0000cc500100e387 */ /* 0x0007e20000100600 */
[----:B------:R-:W-:Y:S02]  /*29250*/  ISETP.GE.U32.AND P4, PT, R193, R15, PT ;  /* 0x0000000fc100720c */ /* 0x000fe40003f86070 */
[----:B------:R-:W-:Y:S01]  /*29260*/  LOP3.LUT R15, R11, 0xff, RZ, 0xc0, !PT ;  /* 0x000000ff0b0f7812 */ /* 0x000fe200078ec0ff */
[----:B------:R1:W4:Y:S04]  /*29270*/  LDL.S16 R35, [R1+0xb8] ;  /* 0x0000b80001237983 */ /* 0x0003280000100600 */
[----:B------:R1:W-:Y:S01]  /*29280*/  ST.E.U16 desc[UR4][R8.64+0xd0], R5 ;  /* 0x0000d00508007985 */ /* 0x0003e2000c101504 */
[----:B--2---:R-:W-:Y:S02]  /*29290*/  PRMT R109, R0, 0x5410, R10 ;  /* 0x00005410006d7816 */ /* 0x004fe4000000000a */
[----:B------:R-:W-:Y:S01]  /*292a0*/  @!P6 PRMT R0, R101, 0x5410, RZ ;  /* 0x000054106500e816 */ /* 0x000fe200000000ff */
[----:B------:R-:W-:Y:S01]  /*292b0*/  VIADD R101, R228, 0xb54cda56 ;  /* 0xb54cda56e4657836 */ /* 0x000fe20000000000 */
[----:B------:R-:W-:Y:S01]  /*292c0*/  ISETP.GE.U32.AND P6, PT, R193, R15, PT ;  /* 0x0000000fc100720c */ /* 0x000fe20003fc6070 */
[----:B---3--:R2:W3:Y:S04]  /*292d0*/  LDL.S16 R80, [R1+0xbc] ;  /* 0x0000bc0001507983 */ /* 0x0084e80000100600 */
[----:B------:R2:W-:Y:S01]  /*292e0*/  ST.E.U16 desc[UR4][R6.64+0xd0], R0 ;  /* 0x0000d00006007985 */ /* 0x0005e2000c101504 */
[----:B-1----:R-:W-:Y:S04]  /*292f0*/  LOP3.LUT R5, R11, 0xffff, RZ, 0xc0, !PT ;  /* 0x0000ffff0b057812 */ /* 0x002fe800078ec0ff */
[----:B------:R-:W-:Y:S04]  /*29300*/  SHF.R.U32.HI R5, RZ, 0x8, R5 ;  /* 0x00000008ff057819 */ /* 0x000fe80000011605 */
[----:B------:R-:W-:Y:S02]  /*29310*/  LOP3.LUT R15, R5, 0xffff, RZ, 0xc0, !PT ;  /* 0x0000ffff050f7812 */ /* 0x000fe400078ec0ff */
[C---:B------:R-:W-:Y:S02]  /*29320*/  PRMT R5, R117.reuse, 0x7632, R5 ;  /* 0x0000763275057816 */ /* 0x040fe40000000005 */
[----:B--2---:R-:W-:Y:S04]  /*29330*/  PRMT R0, R117, 0x7610, R0 ;  /* 0x0000761075007816 */ /* 0x004fe80000000000 */
[----:B------:R-:W-:Y:S01]  /*29340*/  PRMT R155, R0, 0x5410, R5 ;  /* 0x00005410009b7816 */ /* 0x000fe20000000005 */
[----:B----4-:R-:W-:Y:S02]  /*29350*/  @!P5 HADD2 R99, -R10.H0_H0, -RZ.H0_H0 ;  /* 0xa00000ff0a63d230 */ /* 0x010fe40000000900 */
[----:B------:R-:W-:Y:S03]  /*29360*/  @!P1 HADD2 R97, -R0.H0_H0, -RZ.H0_H0 ;  /* 0xa00000ff00619230 */ /* 0x000fe60000000900 */
[----:B------:R-:W-:Y:S01]  /*29370*/  PRMT R79, R99, 0x7610, R79 ;  /* 0x00007610634f7816 */ /* 0x000fe2000000004f */
[----:B------:R1:W-:Y:S01]  /*29380*/  @!P5 STL.S16 [R1+0xc4], R99 ;  /* 0x0000c4630100d387 */ /* 0x0003e20000100600 */
[----:B------:R-:W-:Y:S03]  /*29390*/  PRMT R24, R97, 0x7610, R24 ;  /* 0x0000761061187816 */ /* 0x000fe60000000018 */
[----:B------:R2:W-:Y:S01]  /*293a0*/  @!P1 STL.S16 [R1+0xc8], R97 ;  /* 0x0000c86101009387 */ /* 0x0005e20000100600 */
[----:B------:R-:W-:Y:S02]  /*293b0*/  @!P5 PRMT R10, R79, 0x5410, RZ ;  /* 0x000054104f0ad816 */ /* 0x000fe400000000ff */
[----:B------:R-:W-:Y:S01]  /*293c0*/  @!P1 PRMT R0, R24, 0x5410, RZ ;  /* 0x0000541018009816 */ /* 0x000fe200000000ff */
[----:B------:R4:W4:Y:S01]  /*293d0*/  LDL.S16 R79, [R1+0xb4] ;  /* 0x0000b400014f7983 */ /* 0x0009220000100600 */
[C---:B------:R-:W-:Y:S02]  /*293e0*/  ISETP.GE.U32.AND P5, PT, R193.reuse, R15, PT ;  /* 0x0000000fc100720c */ /* 0x040fe40003fa6070 */
[--C-:B------:R-:W-:Y:S01]  /*293f0*/  SHF.R.U32.HI R15, RZ, 0x18, R11.reuse ;  /* 0x00000018ff0f7819 */ /* 0x100fe2000001160b */
[----:B------:R3:W4:Y:S01]  /*29400*/  LDL.S16 R24, [R1+0xb0] ;  /* 0x0000b00001187983 */ /* 0x0007220000100600 */
[----:B------:R-:W-:Y:S02]  /*29410*/  SHF.R.U32.HI R11, RZ, 0x10, R11 ;  /* 0x00000010ff0b7819 */ /* 0x000fe4000001160b */
[----:B------:R-:W-:Y:S01]  /*29420*/  ISETP.GE.U32.AND P1, PT, R193, R15, PT ;  /* 0x0000000fc100720c */ /* 0x000fe20003f26070 */
[----:B------:R2:W-:Y:S01]  /*29430*/  ST.E.U16 desc[UR4][R6.64+0xd2], R10 ;  /* 0x0000d20a06007985 */ /* 0x0005e2000c101504 */
[----:B------:R-:W-:Y:S01]  /*29440*/  LOP3.LUT R15, R46, 0xff, RZ, 0xc0, !PT ;  /* 0x000000ff2e0f7812 */ /* 0x000fe200078ec0ff */
[----:B------:R-:W-:Y:S02]  /*29450*/  @!P3 HADD2 R81, -R5.H0_H0, -RZ.H0_H0 ;  /* 0xa00000ff0551b230 */ /* 0x000fe40000000900 */
[----:B------:R2:W-:Y:S03]  /*29460*/  ST.E.U16 desc[UR4][R30.64+0xe0], R0 ;  /* 0x0000e0001e007985 */ /* 0x0005e6000c101504 */
[----:B------:R-:W-:Y:S01]  /*29470*/  PRMT R78, R81, 0x7610, R78 ;  /* 0x00007610514e7816 */ /* 0x000fe2000000004e */
[----:B------:R-:W-:Y:S01]  /*29480*/  @!P3 STL.S16 [R1+0xc0], R81 ;  /* 0x0000c0510100b387 */ /* 0x000fe20000100600 */
[----:B-1----:R-:W-:Y:S02]  /*29490*/  VIADD R99, R229, 0x646e171e ;  /* 0x646e171ee5637836 */ /* 0x002fe40000000000 */
[----:B------:R-:W-:Y:S02]  /*294a0*/  @!P3 PRMT R5, R78, 0x5410, RZ ;  /* 0x000054104e05b816 */ /* 0x000fe400000000ff */
[C---:B------:R-:W-:Y:S01]  /*294b0*/  ISETP.GE.U32.AND P3, PT, R193.reuse, R15, PT ;  /* 0x0000000fc100720c */ /* 0x040fe20003f66070 */
[----:B------:R1:W4:Y:S01]  /*294c0*/  LDL.S16 R78, [R1+0xac] ;  /* 0x0000ac00014e7983 */ /* 0x0003220000100600 */
[----:B------:R-:W-:Y:S02]  /*294d0*/  LOP3.LUT R15, R46, 0xffff, RZ, 0xc0, !PT ;  /* 0x0000ffff2e0f7812 */ /* 0x000fe400078ec0ff */
[----:B--2---:R-:W-:Y:S01]  /*294e0*/  PRMT R97, R193, 0x7054, R193 ;  /* 0x00007054c1617816 */ /* 0x004fe200000000c1 */
[----:B------:R2:W-:Y:S01]  /*294f0*/  ST.E.U16 desc[UR4][R30.64+0xe2], R5 ;  /* 0x0000e2051e007985 */ /* 0x0005e2000c101504 */
[C---:B------:R-:W-:Y:S02]  /*29500*/  PRMT R10, R107.reuse, 0x7632, R10 ;  /* 0x000076326b0a7816 */ /* 0x040fe4000000000a */
[----:B------:R-:W-:Y:S04]  /*29510*/  PRMT R0, R107, 0x7610, R0 ;  /* 0x000076106b007816 */ /* 0x000fe80000000000 */
[----:B------:R-:W-:Y:S02]  /*29520*/  PRMT R152, R0, 0x5410, R10 ;  /* 0x0000541000987816 */ /* 0x000fe4000000000a */
[----:B--2---:R-:W-:Y:S02]  /*29530*/  LOP3.LUT R5, R11, 0xff, RZ, 0xc0, !PT ;  /* 0x000000ff0b057812 */ /* 0x004fe400078ec0ff */
[--C-:B------:R-:W-:Y:S02]  /*29540*/  SHF.R.U32.HI R11, RZ, 0x8, R15.reuse ;  /* 0x00000008ff0b7819 */ /* 0x100fe4000001160f */
[----:B------:R-:W-:Y:S02]  /*29550*/  PRMT R15, R37, 0x7632, R15 ;  /* 0x00007632250f7816 */ /* 0x000fe4000000000f */
[----:B------:R-:W-:Y:S01]  /*29560*/  LOP3.LUT R11, R11, 0xffff, RZ, 0xc0, !PT ;  /* 0x0000ffff0b0b7812 */ /* 0x000fe200078ec0ff */
[----:B------:R-:W-:Y:S05]  /*29570*/  @!P0 HADD2 R35, -R10.H0_H0, -RZ.H0_H0 ;  /* 0xa00000ff0a238230 */ /* 0x000fea0000000900 */
[----:B------:R-:W-:Y:S04]  /*29580*/  PRMT R25, R35, 0x7610, R25 ;  /* 0x0000761023197816 */ /* 0x000fe80000000019 */
[----:B------:R-:W-:Y:S05]  /*29590*/  @!P0 PRMT R10, R25, 0x5410, RZ ;  /* 0x00005410190a8816 */ /* 0x000fea00000000ff */
[----:B------:R2:W-:Y:S01]  /*295a0*/  ST.E.U16 desc[UR4][R2.64+0xe2], R10 ;  /* 0x0000e20a02007985 */ /* 0x0005e2000c101504 */
[----:B---3--:R-:W-:Y:S05]  /*295b0*/  @!P4 HADD2 R80, -R0.H0_H0, -RZ.H0_H0 ;  /* 0xa00000ff0050c230 */ /* 0x008fea0000000900 */
[----:B------:R-:W-:Y:S01]  /*295c0*/  PRMT R27, R80, 0x7610, R27 ;  /* 0x00007610501b7816 */ /* 0x000fe2000000001b */
[----:B------:R-:W-:Y:S03]  /*295d0*/  @!P4 STL.S16 [R1+0xbc], R80 ;  /* 0x0000bc500100c387 */ /* 0x000fe60000100600 */
[----:B------:R-:W-:Y:S01]  /*295e0*/  @!P4 PRMT R0, R27, 0x5410, RZ ;  /* 0x000054101b00c816 */ /* 0x000fe200000000ff */
[----:B------:R3:W-:Y:S01]  /*295f0*/  @!P0 STL.S16 [R1+0xb8], R35 ;  /* 0x0000b82301008387 */ /* 0x0007e20000100600 */
[----:B------:R-:W-:Y:S02]  /*29600*/  ISETP.GE.U32.AND P4, PT, R193, R5, PT ;  /* 0x00000005c100720c */ /* 0x000fe40003f86070 */
[----:B------:R-:W-:Y:S01]  /*29610*/  PRMT R5, R75, 0x7610, R5 ;  /* 0x000076104b057816 */ /* 0x000fe20000000005 */
[----:B------:R1:W-:Y:S01]  /*29620*/  ST.E.U16 desc[UR4][R2.64+0xe0], R0 ;  /* 0x0000e00002007985 */ /* 0x0003e2000c101504 */
[----:B------:R-:W-:Y:S02]  /*29630*/  ISETP.GE.U32.AND P0, PT, R193, R11, PT ;  /* 0x0000000bc100720c */ /* 0x000fe40003f06070 */
[----:B------:R-:W-:Y:S01]  /*29640*/  SHF.R.U32.HI R11, RZ, 0x10, R46 ;  /* 0x00000010ff0b7819 */ /* 0x000fe2000001162e */
[----:B------:R1:W4:Y:S01]  /*29650*/  LDL.S16 R27, [R1+0xa4] ;  /* 0x0000a400011b7983 */ /* 0x0003220000100600 */
[----:B--2---:R-:W-:Y:S02]  /*29660*/  PRMT R10, R37, 0x7610, R10 ;  /* 0x00007610250a7816 */ /* 0x004fe4000000000a */
[----:B------:R-:W-:Y:S01]  /*29670*/  LOP3.LUT R11, R11, 0xff, RZ, 0xc0, !PT ;  /* 0x000000ff0b0b7812 */ /* 0x000fe200078ec0ff */
[----:B------:R2:W2:Y:S01]  /*29680*/  LDL.S16 R25, [R1+0xa0] ;  /* 0x0000a00001197983 */ /* 0x0004a20000100600 */
[----:B------:R-:W-:Y:S03]  /*29690*/  PRMT R132, R10, 0x5410, R15 ;  /* 0x000054100a847816 */ /* 0x000fe6000000000f */
[----:B---3--:R3:W3:Y:S01]  /*296a0*/  LDL.S16 R35, [R1+0xa8] ;  /* 0x0000a80001237983 */ /* 0x0086e20000100600 */
[----:B-1----:R-:W-:Y:S04]  /*296b0*/  PRMT R0, R75, 0x7632, R0 ;  /* 0x000076324b007816 */ /* 0x002fe80000000000 */
[----:B------:R-:W-:Y:S01]  /*296c0*/  PRMT R124, R5, 0x5410, R0 ;  /* 0x00005410057c7816 */ /* 0x000fe20000000000 */
[----:B----4-:R-:W-:Y:S02]  /*296d0*/  @!P6 HADD2 R79, -R5.H0_H0, -RZ.H0_H0 ;  /* 0xa00000ff054fe230 */ /* 0x010fe40000000900 */
[----:B------:R-:W-:Y:S03]  /*296e0*/  @!P5 HADD2 R24, -R0.H0_H0, -RZ.H0_H0 ;  /* 0xa00000ff0018d230 */ /* 0x000fe60000000900 */
[----:B------:R-:W-:Y:S01]  /*296f0*/  PRMT R22, R79, 0x7610, R22 ;  /* 0x000076104f167816 */ /* 0x000fe20000000016 */
[----:B------:R-:W-:Y:S01]  /*29700*/  @!P6 STL.S16 [R1+0xb4], R79 ;  /* 0x0000b44f0100e387 */ /* 0x000fe20000100600 */
[----:B------:R-:W-:Y:S03]  /*29710*/  PRMT R74, R24, 0x7610, R74 ;  /* 0x00007610184a7816 */ /* 0x000fe6000000004a */
[----:B------:R1:W-:Y:S01]  /*29720*/  @!P5 STL.S16 [R1+0xb0], R24 ;  /* 0x0000b0180100d387 */ /* 0x0003e20000100600 */
[----:B------:R-:W-:Y:S02]  /*29730*/  @!P6 PRMT R5, R22, 0x5410, RZ ;  /* 0x000054101605e816 */ /* 0x000fe400000000ff */
[----:B------:R-:W-:Y:S01]  /*29740*/  @!P5 PRMT R0, R74, 0x5410, RZ ;  /* 0x000054104a00d816 */ /* 0x000fe200000000ff */
[----:B------:R4:W4:Y:S01]  /*29750*/  LDL.S16 R22, [R1+0x98] ;  /* 0x0000980001167983 */ /* 0x0009220000100600 */
[C---:B------:R-:W-:Y:S02]  /*29760*/  ISETP.GE.U32.AND P6, PT, R193.reuse, R11, PT ;  /* 0x0000000bc100720c */ /* 0x040fe40003fc6070 */
[----:B------:R-:W-:Y:S01]  /*29770*/  SHF.R.U32.HI R11, RZ, 0x18, R46 ;  /* 0x00000018ff0b7819 */ /* 0x000fe2000001162e */
[----:B------:R1:W-:Y:S03]  /*29780*/  ST.E.U16 desc[UR4][R8.64+0xde], R5 ;  /* 0x0000de0508007985 */ /* 0x0003e6000c101504 */
[C---:B------:R-:W-:Y:S01]  /*29790*/  ISETP.GE.U32.AND P5, PT, R193.reuse, R11, PT ;  /* 0x0000000bc100720c */ /* 0x040fe20003fa6070 */
[----:B------:R-:W-:Y:S01]  /*297a0*/  @!P4 HADD2 R78, -R10.H0_H0, -RZ.H0_H0 ;  /* 0xa00000ff0a4ec230 */ /* 0x000fe20000000900 */
[----:B------:R-:W-:Y:S01]  /*297b0*/  LOP3.LUT R11, R44, 0xff, RZ, 0xc0, !PT ;  /* 0x000000ff2c0b7812 */ /* 0x000fe200078ec0ff */
[----:B------:R1:W-:Y:S03]  /*297c0*/  ST.E.U16 desc[UR4][R8.64+0xe0], R0 ;  /* 0x0000e00008007985 */ /* 0x0003e6000c101504 */
[----:B------:R-:W-:Y:S04]  /*297d0*/  PRMT R36, R78, 0x7610, R36 ;  /* 0x000076104e247816 */ /* 0x000fe80000000024 */
[----:B------:R-:W-:Y:S01]  /*297e0*/  @!P4 PRMT R10, R36, 0x5410, RZ ;  /* 0x00005410240ac816 */ /* 0x000fe200000000ff */
[----:B-1----:R1:W4:Y:S04]  /*297f0*/  LDL.S16 R24, [R1+0x9c] ;  /* 0x00009c0001187983 */ /* 0x0023280000100600 */
[----:B------:R1:W-:Y:S04]  /*29800*/  ST.E.U16 desc[UR4][R6.64+0xe0], R10 ;  /* 0x0000e00a06007985 */ /* 0x0003e8000c101504 */
[----:B------:R-:W-:Y:S01]  /*29810*/  @!P4 STL.S16 [R1+0xac], R78 ;  /* 0x0000ac4e0100c387 */ /* 0x000fe20000100600 */
[----:B------:R-:W-:Y:S02]  /*29820*/  ISETP.GE.U32.AND P4, PT, R193, R11, PT ;  /* 0x0000000bc100720c */ /* 0x000fe40003f86070 */
[----:B------:R-:W-:Y:S02]  /*29830*/  LOP3.LUT R5, R44, 0xffff, RZ, 0xc0, !PT ;  /* 0x0000ffff2c057812 */ /* 0x000fe400078ec0ff */
[----:B------:R-:W-:Y:S02]  /*29840*/  PRMT R11, R14, 0x7632, R11 ;  /* 0x000076320e0b7816 */ /* 0x000fe4000000000b */
[--C-:B------:R-:W-:Y:S02]  /*29850*/  SHF.R.U32.HI R0, RZ, 0x8, R5.reuse ;  /* 0x00000008ff007819 */ /* 0x100fe40000011605 */
[----:B------:R-:W-:Y:S02]  /*29860*/  PRMT R5, R26, 0x7610, R5 ;  /* 0x000076101a057816 */ /* 0x000fe40000000005 */
[----:B------:R-:W-:Y:S02]  /*29870*/  PRMT R141, R14, 0x5410, R11 ;  /* 0x000054100e8d7816 */ /* 0x000fe4000000000b */
[----:B-1----:R-:W-:Y:S02]  /*29880*/  LOP3.LUT R10, R0, 0xffff, RZ, 0xc0, !PT ;  /* 0x0000ffff000a7812 */ /* 0x002fe400078ec0ff */
[----:B------:R-:W-:Y:S02]  /*29890*/  PRMT R0, R26, 0x7632, R0 ;  /* 0x000076321a007816 */ /* 0x000fe40000000000 */
[----:B------:R-:W-:Y:S01]  /*298a0*/  LOP3.LUT R26, R72, 0xff, RZ, 0xc0, !PT ;  /* 0x000000ff481a7812 */ /* 0x000fe200078ec0ff */
[----:B------:R-:W-:Y:S02]  /*298b0*/  @!P3 HADD2 R27, -R14.H0_H0, -RZ.H0_H0 ;  /* 0xa00000ff0e1bb230 */ /* 0x000fe40000000900 */
[----:B--2---:R-:W-:Y:S03]  /*298c0*/  @!P0 HADD2 R25, -R11.H0_H0, -RZ.H0_H0 ;  /* 0xa00000ff0b198230 */ /* 0x004fe60000000900 */
[----:B------:R-:W-:Y:S02]  /*298d0*/  PRMT R21, R27, 0x7610, R21 ;  /* 0x000076101b157816 */ /* 0x000fe40000000015 */
[----:B------:R-:W-:Y:S02]  /*298e0*/  PRMT R17, R25, 0x7610, R17 ;  /* 0x0000761019117816 */ /* 0x000fe40000000011 */
[----:B------:R-:W-:Y:S02]  /*298f0*/  @!P3 PRMT R14, R21, 0x5410, RZ ;  /* 0x00005410150eb816 */ /* 0x000fe400000000ff */
[----:B------:R-:W-:Y:S01]  /*29900*/  @!P0 PRMT R11, R17, 0x5410, RZ ;  /* 0x00005410110b8816 */ /* 0x000fe200000000ff */
[----:B---3--:R-:W-:Y:S05]  /*29910*/  @!P1 HADD2 R35, -R15.H0_H0, -RZ.H0_H0 ;  /* 0xa00000ff0f239230 */ /* 0x008fea0000000900 */
[----:B------:R-:W-:Y:S01]  /*29920*/  PRMT R23, R35, 0x7610, R23 ;  /* 0x0000761023177816 */ /* 0x000fe20000000017 */
[----:B------:R-:W-:Y:S03]  /*29930*/  @!P1 STL.S16 [R1+0xa8], R35 ;  /* 0x0000a82301009387 */ /* 0x000fe60000100600 */
[----:B------:R-:W-:Y:S02]  /*29940*/  @!P1 PRMT R15, R23, 0x5410, RZ ;  /* 0x00005410170f9816 */ /* 0x000fe400000000ff */
[C---:B------:R-:W-:Y:S01]  /*29950*/  ISETP.GE.U32.AND P1, PT, R193.reuse, R10, PT ;  /* 0x0000000ac100720c */ /* 0x040fe20003f26070 */
[----:B------:R1:W2:Y:S01]  /*29960*/  LDL.S16 R23, [R1+0x94] ;  /* 0x0000940001177983 */ /* 0x0002a20000100600 */
[--C-:B------:R-:W-:Y:S03]  /*29970*/  SHF.R.U32.HI R10, RZ, 0x10, R44.reuse ;  /* 0x00000010ff0a7819 */ /* 0x100fe6000001162c */
[----:B------:R3:W-:Y:S01]  /*29980*/  @!P3 STL.S16 [R1+0xa4], R27 ;  /* 0x0000a41b0100b387 */ /* 0x0007e20000100600 */
[----:B------:R-:W-:Y:S03]  /*29990*/  LOP3.LUT R10, R10, 0xff, RZ, 0xc0, !PT ;  /* 0x000000ff0a0a7812 */ /* 0x000fe600078ec0ff */
[----:B------:R1:W-:Y:S01]  /*299a0*/  @!P0 STL.S16 [R1+0xa0], R25 ;  /* 0x0000a01901008387 */ /* 0x0003e20000100600 */
[C---:B------:R-:W-:Y:S02]  /*299b0*/  ISETP.GE.U32.AND P3, PT, R193.reuse, R10, PT ;  /* 0x0000000ac100720c */ /* 0x040fe40003f66070 */
[----:B------:R-:W-:Y:S01]  /*299c0*/  SHF.R.U32.HI R10, RZ, 0x18, R44 ;  /* 0x00000018ff0a7819 */ /* 0x000fe2000001162c */
[----:B------:R1:W-:Y:S03]  /*299d0*/  ST.E.U16 desc[UR4][R6.64+0xe2], R15 ;  /* 0x0000e20f06007985 */ /* 0x0003e6000c101504 */
[----:B------:R-:W-:Y:S01]  /*299e0*/  ISETP.GE.U32.AND P0, PT, R193, R10, PT ;  /* 0x0000000ac100720c */ /* 0x000fe20003f06070 */
[----:B------:R-:W-:Y:S01]  /*299f0*/  ST.E.U16 desc[UR4][R30.64+0xf0], R14 ;  /* 0x0000f00e1e007985 */ /* 0x000fe2000c101504 */
[-C--:B------:R-:W-:Y:S03]  /*29a00*/  LOP3.LUT R10, R65, R101.reuse, R82, 0x96, !PT ;  /* 0x00000065410a7212 */ /* 0x080fe600078e9652 */
[----:B------:R1:W-:Y:S01]  /*29a10*/  ST.E.U16 desc[UR4][R30.64+0xf2], R11 ;  /* 0x0000f20b1e007985 */ /* 0x0003e2000c101504 */
[--C-:B---3--:R-:W-:Y:S02]  /*29a20*/  SHF.R.U32.HI R27, RZ, 0x18, R72.reuse ;  /* 0x00000018ff1b7819 */ /* 0x108fe40000011648 */
[----:B-1----:R-:W-:Y:S02]  /*29a30*/  SHF.R.U32.HI R25, RZ, 0x10, R72 ;  /* 0x00000010ff197819 */ /* 0x002fe40000011648 */
[----:B------:R-:W-:Y:S02]  /*29a40*/  LOP3.LUT R15, R73, R101, R126, 0x96, !PT ;  /* 0x00000065490f7212 */ /* 0x000fe400078e967e */
[----:B------:R-:W-:Y:S02]  /*29a50*/  PRMT R126, R5, 0x5410, R0 ;  /* 0x00005410057e7816 */ /* 0x000fe40000000000 */
[----:B------:R-:W-:Y:S01]  /*29a60*/  LOP3.LUT R11, R10, 0xff, RZ, 0xc0, !PT ;  /* 0x000000ff0a0b7812 */ /* 0x000fe200078ec0ff */
[----:B----4-:R-:W-:Y:S05]  /*29a70*/  @!P5 HADD2 R22, -R0.H0_H0, -RZ.H0_H0 ;  /* 0xa00000ff0016d230 */ /* 0x010fea0000000900 */
[----:B------:R-:W-:Y:S04]  /*29a80*/  PRMT R33, R22, 0x7610, R33 ;  /* 0x0000761016217816 */ /* 0x000fe80000000021 */
[----:B------:R-:W-:Y:S05]  /*29a90*/  @!P5 PRMT R0, R33, 0x5410, RZ ;  /* 0x000054102100d816 */ /* 0x000fea00000000ff */
[----:B------:R1:W-:Y:S01]  /*29aa0*/  ST.E.U16 desc[UR4][R2.64+0xf2], R0 ;  /* 0x0000f20002007985 */ /* 0x0003e2000c101504 */
[----:B------:R-:W-:Y:S05]  /*29ab0*/  @!P6 HADD2 R24, -R5.H0_H0, -RZ.H0_H0 ;  /* 0xa00000ff0518e230 */ /* 0x000fea0000000900 */
[----:B------:R-:W-:Y:S01]  /*29ac0*/  PRMT R34, R24, 0x7610, R34 ;  /* 0x0000761018227816 */ /* 0x000fe20000000022 */
[----:B------:R3:W-:Y:S03]  /*29ad0*/  @!P6 STL.S16 [R1+0x9c], R24 ;  /* 0x00009c180100e387 */ /* 0x0007e60000100600 */
[----:B------:R-:W-:Y:S01]  /*29ae0*/  @!P6 PRMT R5, R34, 0x5410, RZ ;  /* 0x000054102205e816 */ /* 0x000fe200000000ff */
[----:B------:R4:W-:Y:S04]  /*29af0*/  @!P5 STL.S16 [R1+0x98], R22 ;  /* 0x000098160100d387 */ /* 0x0009e80000100600 */
[----:B------:R2:W2:Y:S04]  /*29b00*/  LDL.S16 R21, [R1+0x1c] ;  /* 0x00001c0001157983 */ /* 0x0004a80000100600 */
[----:B------:R2:W2:Y:S01]  /*29b10*/  LDL.S16 R17, [R1+0x18] ;  /* 0x0000180001117983 */ /* 0x0004a20000100600 */
[----:B-1----:R-:W-:Y:S03]  /*29b20*/  PRMT R0, R32, 0x7632, R0 ;  /* 0x0000763220007816 */ /* 0x002fe60000000000 */
[----:B------:R1:W-:Y:S01]  /*29b30*/  ST.E.U16 desc[UR4][R2.64+0xf0], R5 ;  /* 0x0000f00502007985 */ /* 0x0003e2000c101504 */
[----:B---3--:R-:W-:Y:S03]  /*29b40*/  LOP3.LUT R24, R72, 0xffff, RZ, 0xc0, !PT ;  /* 0x0000ffff48187812 */ /* 0x008fe600078ec0ff */
[----:B----4-:R4:W3:Y:S01]  /*29b50*/  LDL.S16 R22, [R1+0x90] ;  /* 0x0000900001167983 */ /* 0x0108e20000100600 */
[----:B-1----:R-:W-:Y:S02]  /*29b60*/  PRMT R2, R32, 0x7610, R2 ;  /* 0x0000761020027816 */ /* 0x002fe40000000002 */
[----:B------:R-:W-:Y:S02]  /*29b70*/  PRMT R3, R4, 0x7632, R3 ;  /* 0x0000763204037816 */ /* 0x000fe40000000003 */
[----:B------:R-:W-:Y:S02]  /*29b80*/  PRMT R107, R2, 0x5410, R0 ;  /* 0x00005410026b7816 */ /* 0x000fe40000000000 */
[----:B------:R-:W-:Y:S02]  /*29b90*/  PRMT R117, R4, 0x5410, R3 ;  /* 0x0000541004757816 */ /* 0x000fe40000000003 */
[----:B------:R-:W-:Y:S04]  /*29ba0*/  LOP3.LUT R5, R10, 0xffff, RZ, 0xc0, !PT ;  /* 0x0000ffff0a057812 */ /* 0x000fe800078ec0ff */
[----:B------:R-:W-:Y:S04]  /*29bb0*/  SHF.R.U32.HI R5, RZ, 0x8, R5 ;  /* 0x00000008ff057819 */ /* 0x000fe80000011605 */
[----:B------:R-:W-:Y:S02]  /*29bc0*/  PRMT R14, R11, 0x5410, R5 ;  /* 0x000054100b0e7816 */ /* 0x000fe40000000005 */
[----:B------:R-:W-:Y:S02]  /*29bd0*/  LOP3.LUT R5, R64, 0xffff, RZ, 0xc0, !PT ;  /* 0x0000ffff40057812 */ /* 0x000fe400078ec0ff */
[----:B------:R-:W-:Y:S01]  /*29be0*/  SHF.R.U32.HI R11, RZ, 0x10, R64 ;  /* 0x00000010ff0b7819 */ /* 0x000fe20000011640 */
[----:B--2---:R-:W-:Y:S05]  /*29bf0*/  @!P4 HADD2 R23, -R2.H0_H0, -RZ.H0_H0 ;  /* 0xa00000ff0217c230 */ /* 0x004fea0000000900 */
[----:B------:R-:W-:Y:S01]  /*29c00*/  PRMT R16, R23, 0x7610, R16 ;  /* 0x0000761017107816 */ /* 0x000fe20000000010 */
[----:B------:R-:W-:Y:S03]  /*29c10*/  @!P4 STL.S16 [R1+0x94], R23 ;  /* 0x000094170100c387 */ /* 0x000fe60000100600 */
[----:B------:R-:W-:Y:S02]  /*29c20*/  @!P4 PRMT R2, R16, 0x5410, RZ ;  /* 0x000054101002c816 */ /* 0x000fe400000000ff */
[----:B------:R-:W-:Y:S03]  /*29c30*/  LOP3.LUT R16, R64, 0xff, RZ, 0xc0, !PT ;  /* 0x000000ff40107812 */ /* 0x000fe600078ec0ff */
[----:B------:R1:W-:Y:S02]  /*29c40*/  ST.E.U16 desc[UR4][R8.64+0xee], R2 ;  /* 0x0000ee0208007985 */ /* 0x0003e4000c101504 */
[----:B-1----:R-:W-:Y:S04]  /*29c50*/  SHF.R.U32.HI R2, RZ, 0x10, R10 ;  /* 0x00000010ff027819 */ /* 0x002fe8000001160a */
[----:B------:R-:W-:Y:S01]  /*29c60*/  LOP3.LUT R2, R2, 0xff, RZ, 0xc0, !PT ;  /* 0x000000ff02027812 */ /* 0x000fe200078ec0ff */
[----:B------:R-:W-:Y:S02]  /*29c70*/  @!P3 HADD2 R21, -R4.H0_H0, -RZ.H0_H0 ;  /* 0xa00000ff0415b230 */ /* 0x000fe40000000900 */
[----:B------:R-:W-:Y:S03]  /*29c80*/  @!P0 HADD2 R17, -R3.H0_H0, -RZ.H0_H0 ;  /* 0xa00000ff03118230 */ /* 0x000fe60000000900 */
[----:B------:R-:W-:Y:S02]  /*29c90*/  PRMT R19, R21, 0x7610, R19 ;  /* 0x0000761015137816 */ /* 0x000fe40000000013 */
[----:B------:R-:W-:Y:S02]  /*29ca0*/  PRMT R18, R17, 0x7610, R18 ;  /* 0x0000761011127816 */ /* 0x000fe40000000012 */
[----:B------:R-:W-:Y:S02]  /*29cb0*/  @!P3 PRMT R4, R19, 0x5410, RZ ;  /* 0x000054101304b816 */ /* 0x000fe400000000ff */
[----:B------:R-:W-:Y:S01]  /*29cc0*/  @!P0 PRMT R3, R18, 0x5410, RZ ;  /* 0x0000541012038816 */ /* 0x000fe200000000ff */
[----:B---3--:R-:W-:Y:S05]  /*29cd0*/  @!P1 HADD2 R22, -R0.H0_H0, -RZ.H0_H0 ;  /* 0xa00000ff00169230 */ /* 0x008fea0000000900 */
[----:B------:R-:W-:Y:S01]  /*29ce0*/  PRMT R20, R22, 0x7610, R20 ;  /* 0x0000761016147816 */ /* 0x000fe20000000014 */
[----:B------:R-:W-:Y:S03]  /*29cf0*/  @!P1 STL.S16 [R1+0x90], R22 ;  /* 0x0000901601009387 */ /* 0x000fe60000100600 */
[----:B------:R-:W-:Y:S01]  /*29d00*/  @!P1 PRMT R0, R20, 0x5410, RZ ;  /* 0x0000541014009816 */ /* 0x000fe200000000ff */
[----:B------:R-:W-:Y:S01]  /*29d10*/  @!P3 STL.S16 [R1+0x1c], R21 ;  /* 0x00001c150100b387 */ /* 0x000fe20000100600 */
[----:B------:R-:W-:Y:S03]  /*29d20*/  ISETP.GT.AND P1, PT, R187, RZ, PT ;  /* 0x000000ffbb00720c */ /* 0x000fe60003f24270 */
[----:B------:R1:W-:Y:S04]  /*29d30*/  @!P0 STL.S16 [R1+0x18], R17 ;  /* 0x0000181101008387 */ /* 0x0003e80000100600 */
[----:B------:R4:W5:Y:S04]  /*29d40*/  LDL.LU R250, [R1+0x314] ;  /* 0x0003140001fa7983 */ /* 0x0009680000300800 */
[----:B------:R4:W5:Y:S04]  /*29d50*/  LDL.LU R245, [R1+0x310] ;  /* 0x0003100001f57983 */ /* 0x0009680000300800 */
[----:B------:R4:W5:Y:S04]  /*29d60*/  LDL.LU R244, [R1+0x30c] ;  /* 0x00030c0001f47983 */ /* 0x0009680000300800 */
[----:B------:R4:W5:Y:S04]  /*29d70*/  LDL.LU R243, [R1+0x308] ;  /* 0x0003080001f37983 */ /* 0x0009680000300800 */
[----:B------:R4:W5:Y:S04]  /*29d80*/  LDL.LU R242, [R1+0x304] ;  /* 0x0003040001f27983 */ /* 0x0009680000300800 */
[----:B------:R4:W5:Y:S01]  /*29d90*/  LDL.LU R195, [R1+0x300] ;  /* 0x0003000001c37983 */ /* 0x0009620000300800 */
[----:B-1----:R-:W-:Y:S03]  /*29da0*/  SHF.R.U32.HI R17, RZ, 0x18, R64 ;  /* 0x00000018ff117819 */ /* 0x002fe60000011640 */
[----:B------:R4:W5:Y:S04]  /*29db0*/  LDL.LU R139, [R1+0x2fc] ;  /* 0x0002fc00018b7983 */ /* 0x0009680000300800 */
[----:B------:R4:W5:Y:S04]  /*29dc0*/  LDL.LU R138, [R1+0x2f8] ;  /* 0x0002f800018a7983 */ /* 0x0009680000300800 */
[----:B------:R-:W2:Y:S04]  /*29dd0*/  LDL.LU R196, [R1+0x40] ;  /* 0x0000400001c47983 */ /* 0x000ea80000300800 */
[----:B------:R4:W5:Y:S04]  /*29de0*/  LDL.LU R137, [R1+0x2f4] ;  /* 0x0002f40001897983 */ /* 0x0009680000300800 */
[----:B------:R1:W-:Y:S04]  /*29df0*/  ST.E.U16 desc[UR4][R8.64+0xf0], R0 ;  /* 0x0000f00008007985 */ /* 0x0003e8000c101504 */
[----:B------:R4:W5:Y:S04]  /*29e00*/  LDL.LU R136, [R1+0x2f0] ;  /* 0x0002f00001887983 */ /* 0x0009680000300800 */
[----:B------:R3:W-:Y:S04]  /*29e10*/  ST.E.U16 desc[UR4][R6.64+0xf2], R3 ;  /* 0x0000f20306007985 */ /* 0x0007e8000c101504 */
[----:B------:R4:W-:Y:S04]  /*29e20*/  ST.E.U16 desc[UR4][R6.64+0xf0], R4 ;  /* 0x0000f00406007985 */ /* 0x0009e8000c101504 */
[----:B------:R-:W4:Y:S01]  /*29e30*/  LDSM.16.MT88.4 R20, [R226+0x4000] ;  /* 0x00400000e214783b */ /* 0x000f220000004200 */
[--C-:B-1----:R-:W-:Y:S02]  /*29e40*/  HSET2.LE.AND R0, R14, R97.reuse, PT ;  /* 0x000000610e007233 */ /* 0x102fe40003803000 */
[----:B------:R-:W-:Y:S02]  /*29e50*/  SHF.R.U32.HI R8, RZ, 0x18, R15 ;  /* 0x00000018ff087819 */ /* 0x000fe4000001160f */
[----:B------:R-:W-:Y:S02]  /*29e60*/  LOP3.LUT R9, R25, 0xff, RZ, 0xc0, !PT ;  /* 0x000000ff19097812 */ /* 0x000fe400078ec0ff */
[----:B---3--:R-:W-:Y:S02]  /*29e70*/  SHF.R.U32.HI R3, RZ, 0x8, R5 ;  /* 0x00000008ff037819 */ /* 0x008fe40000011605 */
[----:B------:R-:W-:Y:S02]  /*29e80*/  LOP3.LUT R5, R11, 0xff, RZ, 0xc0, !PT ;  /* 0x000000ff0b057812 */ /* 0x000fe400078ec0ff */
[----:B------:R-:W-:Y:S02]  /*29e90*/  PRMT R3, R16, 0x5410, R3 ;  /* 0x0000541010037816 */ /* 0x000fe40000000003 */
[----:B------:R-:W-:Y:S02]  /*29ea0*/  PRMT R5, R5, 0x5410, R17 ;  /* 0x0000541005057816 */ /* 0x000fe40000000011 */
[----:B----4-:R-:W-:Y:S01]  /*29eb0*/  SHF.R.U32.HI R4, RZ, 0x18, R10 ;  /* 0x00000018ff047819 */ /* 0x010fe2000001160a */
[----:B------:R-:W1:Y:S01]  /*29ec0*/  LDSM.16.MT88.4 R16, [R223+0x4000] ;  /* 0x00400000df10783b */ /* 0x000e620000004200 */
[----:B------:R-:W-:Y:S02]  /*29ed0*/  LOP3.LUT R10, R15, 0xff, RZ, 0xc0, !PT ;  /* 0x000000ff0f0a7812 */ /* 0x000fe400078ec0ff */
[----:B------:R-:W-:Y:S02]  /*29ee0*/  PRMT R2, R2, 0x5410, R4 ;  /* 0x0000541002027816 */ /* 0x000fe40000000004 */
[----:B------:R-:W-:Y:S02]  /*29ef0*/  LOP3.LUT R4, R246, R0, RZ, 0xc0, !PT ;  /* 0x00000000f6047212 */ /* 0x000fe400078ec0ff */
[--C-:B------:R-:W-:Y:S02]  /*29f00*/  HSET2.LE.AND R0, R3, R97.reuse, PT ;  /* 0x0000006103007233 */ /* 0x100fe40003803000 */
[--C-:B------:R-:W-:Y:S02]  /*29f10*/  HSET2.LE.AND R2, R2, R97.reuse, PT ;  /* 0x0000006102027233 */ /* 0x100fe40003803000 */
[--C-:B------:R-:W-:Y:S02]  /*29f20*/  HSET2.LE.AND R3, R5, R97.reuse, PT ;  /* 0x0000006105037233 */ /* 0x100fe40003803000 */
[----:B------:R-:W-:Y:S02]  /*29f30*/  LOP3.LUT R6, R217, R0, RZ, 0xc0, !PT ;  /* 0x00000000d9067212 */ /* 0x000fe400078ec0ff */
[----:B------:R-:W-:Y:S02]  /*29f40*/  LOP3.LUT R5, R231, R2, RZ, 0xc0, !PT ;  /* 0x00000002e7057212 */ /* 0x000fe400078ec0ff */
[----:B------:R-:W-:Y:S02]  /*29f50*/  LOP3.LUT R0, R15, 0xffff, RZ, 0xc0, !PT ;  /* 0x0000ffff0f007812 */ /* 0x000fe400078ec0ff */
[----:B------:R-:W-:Y:S02]  /*29f60*/  SHF.R.U32.HI R2, RZ, 0x10, R15 ;  /* 0x00000010ff027819 */ /* 0x000fe4000001160f */
[----:B------:R-:W-:Y:S02]  /*29f70*/  LOP3.LUT R7, R216, R3, RZ, 0xc0, !PT ;  /* 0x00000003d8077212 */ /* 0x000fe400078ec0ff */
[----:B------:R-:W-:Y:S02]  /*29f80*/  SHF.R.U32.HI R3, RZ, 0x8, R24 ;  /* 0x00000008ff037819 */ /* 0x000fe40000011618 */
[----:B------:R-:W-:Y:S02]  /*29f90*/  SHF.R.U32.HI R0, RZ, 0x8, R0 ;  /* 0x00000008ff007819 */ /* 0x000fe40000011600 */
[----:B------:R-:W-:Y:S01]  /*29fa0*/  LOP3.LUT R2, R2, 0xff, RZ, 0xc0, !PT ;  /* 0x000000ff02027812 */ /* 0x000fe200078ec0ff */
[C---:B------:R-:W-:Y:S05]  /*29fb0*/  HMMA.16816.F32 R92, R4.reuse, R20, R92 ;  /* 0x00000014045c723c */ /* 0x040fea000000185c */
[----:B------:R-:W-:Y:S01]  /*29fc0*/  PRMT R3, R26, 0x5410, R3 ;  /* 0x000054101a037816 */ /* 0x000fe20000000003 */
[C---:B------:R-:W-:Y:S05]  /*29fd0*/  HMMA.16816.F32 R88, R4.reuse, R22, R88 ;  /* 0x000000160458723c */ /* 0x040fea0000001858 */
[----:B------:R-:W-:Y:S01]  /*29fe0*/  PRMT R0, R10, 0x5410, R0 ;  /* 0x000054100a007816 */ /* 0x000fe20000000000 */
[C---:B-1----:R-:W-:Y:S05]  /*29ff0*/  HMMA.16816.F32 R84, R4.reuse, R16, R84 ;  /* 0x000000100454723c */ /* 0x042fea0000001854 */
[----:B------:R-:W-:Y:S01]  /*2a000*/  PRMT R8, R2, 0x5410, R8 ;  /* 0x0000541002087816 */ /* 0x000fe20000000008 */
[----:B------:R-:W-:Y:S05]  /*2a010*/  HMMA.16816.F32 R68, R4, R18, R68 ;  /* 0x000000120444723c */ /* 0x000fea0000001844 */
[----:B------:R-:W-:Y:S02]  /*2a020*/  PRMT R9, R9, 0x5410, R27 ;  /* 0x0000541009097816 */ /* 0x000fe4000000001b */
[--C-:B------:R-:W-:Y:S01]  /*2a030*/  HSET2.LE.AND R2, R3, R97.reuse, PT ;  /* 0x0000006103027233 */ /* 0x100fe20003803000 */
[----:B------:R-:W1:Y:S03]  /*2a040*/  LDSM.16.MT88.4 R24, [R226+0x4400] ;  /* 0x00440000e218783b */ /* 0x000e660000004200 */
[--C-:B------:R-:W-:Y:S02]  /*2a050*/  HSET2.LE.AND R0, R0, R97.reuse, PT ;  /* 0x0000006100007233 */ /* 0x100fe40003803000 */
[--C-:B------:R-:W-:Y:S02]  /*2a060*/  HSET2.LE.AND R3, R8, R97.reuse, PT ;  /* 0x0000006108037233 */ /* 0x100fe40003803000 */
[--C-:B------:R-:W-:Y:S02]  /*2a070*/  HSET2.LE.AND R11, R9, R97.reuse, PT ;  /* 0x00000061090b7233 */ /* 0x100fe40003803000 */
[----:B------:R-:W-:Y:S02]  /*2a080*/  LOP3.LUT R8, R252, R0, RZ, 0xc0, !PT ;  /* 0x00000000fc087212 */ /* 0x000fe400078ec0ff */
[----:B------:R-:W-:Y:S02]  /*2a090*/  LOP3.LUT R10, R238, R2, RZ, 0xc0, !PT ;  /* 0x00000002ee0a7212 */ /* 0x000fe400078ec0ff */
[----:B------:R-:W-:Y:S02]  /*2a0a0*/  LOP3.LUT R9, R249, R3, RZ, 0xc0, !PT ;  /* 0x00000003f9097212 */ /* 0x000fe400078ec0ff */
[----:B------:R-:W-:Y:S02]  /*2a0b0*/  LOP3.LUT R0, R39, R99, R118, 0x96, !PT ;  /* 0x0000006327007212 */ /* 0x000fe400078e9676 */
[C---:B------:R-:W-:Y:S02]  /*2a0c0*/  LOP3.LUT R2, R38.reuse, 0xffff, RZ, 0xc0, !PT ;  /* 0x0000ffff26027812 */ /* 0x040fe400078ec0ff */
[--C-:B------:R-:W-:Y:S02]  /*2a0d0*/  SHF.R.U32.HI R3, RZ, 0x10, R38.reuse ;  /* 0x00000010ff037819 */ /* 0x100fe40000011626 */
[----:B------:R-:W-:Y:S02]  /*2a0e0*/  LOP3.LUT R6, R38, 0xff, RZ, 0xc0, !PT ;  /* 0x000000ff26067812 */ /* 0x000fe400078ec0ff */
[----:B------:R-:W-:Y:S02]  /*2a0f0*/  SHF.R.U32.HI R15, RZ, 0x18, R38 ;  /* 0x00000018ff0f7819 */ /* 0x000fe40000011626 */
[----:B------:R-:W-:Y:S01]  /*2a100*/  SHF.R.U32.HI R5, RZ, 0x8, R2 ;  /* 0x00000008ff057819 */ /* 0x000fe20000011602 */
[----:B------:R-:W3:Y:S01]  /*2a110*/  LDSM.16.MT88.4 R36, [R223+0x4400] ;  /* 0x00440000df24783b */ /* 0x000ee20000004200 */
[C---:B------:R-:W-:Y:S02]  /*2a120*/  LOP3.LUT R2, R0.reuse, 0xffff, RZ, 0xc0, !PT ;  /* 0x0000ffff00027812 */ /* 0x040fe400078ec0ff */
[----:B------:R-:W-:Y:S02]  /*2a130*/  LOP3.LUT R4, R3, 0xff, RZ, 0xc0, !PT ;  /* 0x000000ff03047812 */ /* 0x000fe400078ec0ff */
[----:B------:R-:W-:Y:S02]  /*2a140*/  SHF.R.U32.HI R3, RZ, 0x10, R0 ;  /* 0x00000010ff037819 */ /* 0x000fe40000011600 */
[----:B------:R-:W-:Y:S02]  /*2a150*/  LOP3.LUT R14, R0, 0xff, RZ, 0xc0, !PT ;  /* 0x000000ff000e7812 */ /* 0x000fe400078ec0ff */
[----:B------:R-:W-:Y:S02]  /*2a160*/  SHF.R.U32.HI R2, RZ, 0x8, R2 ;  /* 0x00000008ff027819 */ /* 0x000fe40000011602 */
[----:B------:R-:W-:Y:S02]  /*2a170*/  SHF.R.U32.HI R7, RZ, 0x18, R0 ;  /* 0x00000018ff077819 */ /* 0x000fe40000011600 */
[----:B------:R-:W-:Y:S02]  /*2a180*/  LOP3.LUT R0, R3, 0xff, RZ, 0xc0, !PT ;  /* 0x000000ff03007812 */ /* 0x000fe400078ec0ff */
[----:B------:R-:W-:Y:S02]  /*2a190*/  PRMT R2, R14, 0x5410, R2 ;  /* 0x000054100e027816 */ /* 0x000fe40000000002 */
[----:B------:R-:W-:Y:S02]  /*2a1a0*/  LOP3.LUT R11, R230, R11, RZ, 0xc0, !PT ;  /* 0x0000000be60b7212 */ /* 0x000fe400078ec0ff */
[----:B------:R-:W-:Y:S02]  /*2a1b0*/  PRMT R3, R6, 0x5410, R5 ;  /* 0x0000541006037816 */ /* 0x000fe40000000005 */
[----:B------:R-:W-:Y:S02]  /*2a1c0*/  PRMT R4, R4, 0x5410, R15 ;  /* 0x0000541004047816 */ /* 0x000fe4000000000f */
[----:B------:R-:W-:Y:S01]  /*2a1d0*/  PRMT R0, R0, 0x5410, R7 ;  /* 0x0000541000007816 */ /* 0x000fe20000000007 */
[C---:B------:R-:W-:Y:S05]  /*2a1e0*/  HMMA.16816.F32 R72, R8.reuse, R22, R176 ;  /* 0x000000160848723c */ /* 0x040fea00000018b0 */
[--C-:B------:R-:W-:Y:S01]  /*2a1f0*/  HSET2.LE.AND R2, R2, R97.reuse, PT ;  /* 0x0000006102027233 */ /* 0x100fe20003803000 */
[C---:B------:R-:W-:Y:S05]  /*2a200*/  HMMA.16816.F32 R32, R8.reuse, R16, R172 ;  /* 0x000000100820723c */ /* 0x040fea00000018ac */
[--C-:B------:R-:W-:Y:S01]  /*2a210*/  HSET2.LE.AND R3, R3, R97.reuse, PT ;  /* 0x0000006103037233 */ /* 0x100fe20003803000 */
[----:B------:R-:W-:Y:S01]  /*2a220*/  HMMA.16816.F32 R60, R8, R18, R60 ;  /* 0x00000012083c723c */ /* 0x000fe2000000183c */
[----:B------:R-:W4:Y:S04]  /*2a230*/  LDSM.16.MT88.4 R16, [R226+0x4800] ;  /* 0x00480000e210783b */ /* 0x000f280000004200 */
[--C-:B------:R-:W-:Y:S02]  /*2a240*/  HSET2.LE.AND R5, R0, R97.reuse, PT ;  /* 0x0000006100057233 */ /* 0x100fe40003803000 */
[--C-:B------:R-:W-:Y:S04]  /*2a250*/  HSET2.LE.AND R7, R4, R97.reuse, PT ;  /* 0x0000006104077233 */ /* 0x100fe80003803000 */
[----:B------:R-:W-:Y:S02]  /*2a260*/  LOP3.LUT R0, R77, R99, R130, 0x96, !PT ;  /* 0x000000634d007212 */ /* 0x000fe400078e9682 */
[----:B------:R-:W-:Y:S02]  /*2a270*/  LOP3.LUT R4, R236, R2, RZ, 0xc0, !PT ;  /* 0x00000002ec047212 */ /* 0x000fe400078ec0ff */
[----:B------:R-:W-:Y:S02]  /*2a280*/  LOP3.LUT R2, R76, 0xffff, RZ, 0xc0, !PT ;  /* 0x0000ffff4c027812 */ /* 0x000fe400078ec0ff */
[----:B------:R-:W-:Y:S02]  /*2a290*/  LOP3.LUT R6, R163, R3, RZ, 0xc0, !PT ;  /* 0x00000003a3067212 */ /* 0x000fe400078ec0ff */
[----:B------:R-:W-:Y:S02]  /*2a2a0*/  LOP3.LUT R3, R0, 0xffff, RZ, 0xc0, !PT ;  /* 0x0000ffff00037812 */ /* 0x000fe400078ec0ff */
[----:B------:R-:W-:Y:S02]  /*2a2b0*/  LOP3.LUT R5, R227, R5, RZ, 0xc0, !PT ;  /* 0x00000005e3057212 */ /* 0x000fe400078ec0ff */
[----:B------:R-:W-:Y:S02]  /*2a2c0*/  LOP3.LUT R7, R162, R7, RZ, 0xc0, !PT ;  /* 0x00000007a2077212 */ /* 0x000fe400078ec0ff */
[--C-:B------:R-:W-:Y:S02]  /*2a2d0*/  SHF.R.U32.HI R15, RZ, 0x10, R76.reuse ;  /* 0x00000010ff0f7819 */ /* 0x100fe4000001164c */
[----:B------:R-:W-:Y:S02]  /*2a2e0*/  SHF.R.U32.HI R14, RZ, 0x18, R76 ;  /* 0x00000018ff0e7819 */ /* 0x000fe4000001164c */
[----:B------:R-:W-:Y:S01]  /*2a2f0*/  IADD3 R217, P0, R30, -0x100, RZ ;  /* 0xffffff001ed97810 */ /* 0x000fe20007f1e0ff */
[C---:B-1----:R-:W-:Y:S05]  /*2a300*/  HMMA.16816.F32 R92, R4.reuse, R24, R92 ;  /* 0x00000018045c723c */ /* 0x042fea000000185c */
[----:B------:R-:W-:Y:S01]  /*2a310*/  IADD3.X R216, R31, -0x1, RZ, P0, !PT ;  /* 0xffffffff1fd87810 */ /* 0x000fe200007fe4ff */
[C---:B------:R-:W-:Y:S06]  /*2a320*/  HMMA.16816.F32 R88, R4.reuse, R26, R88 ;  /* 0x0000001a0458723c */ /* 0x040fec0000001858 */
[C---:B---3--:R-:W-:Y:S06]  /*2a330*/  HMMA.16816.F32 R84, R4.reuse, R36, R84 ;  /* 0x000000240454723c */ /* 0x048fec0000001854 */
[----:B------:R-:W-:Y:S07]  /*2a340*/  HMMA.16816.F32 R68, R4, R38, R68 ;  /* 0x000000260444723c */ /* 0x000fee0000001844 */
[----:B------:R-:W-:Y:S01]  /*2a350*/  LOP3.LUT R6, R52, 0xff, RZ, 0xc0, !PT ;  /* 0x000000ff34067812 */ /* 0x000fe200078ec0ff */
[----:B--2---:R-:W-:Y:S01]  /*2a360*/  HMMA.16816.F32 R80, R8, R20, R196 ;  /* 0x000000140850723c */ /* 0x004fe200000018c4 */
[----:B------:R-:W1:Y:S06]  /*2a370*/  LDSM.16.MT88.4 R20, [R223+0x4800] ;  /* 0x00480000df14783b */ /* 0x000e6c0000004200 */
[----:B------:R-:W-:Y:S04]  /*2a380*/  SHF.R.U32.HI R8, RZ, 0x8, R2 ;  /* 0x00000008ff087819 */ /* 0x000fe80000011602 */
[--C-:B------:R-:W-:Y:S02]  /*2a390*/  SHF.R.U32.HI R2, RZ, 0x10, R0.reuse ;  /* 0x00000010ff027819 */ /* 0x100fe40000011600 */
[----:B------:R-:W-:Y:S02]  /*2a3a0*/  LOP3.LUT R10, R76, 0xff, RZ, 0xc0, !PT ;  /* 0x000000ff4c0a7812 */ /* 0x000fe400078ec0ff */
[----:B------:R-:W-:Y:S02]  /*2a3b0*/  LOP3.LUT R11, R0, 0xff, RZ, 0xc0, !PT ;  /* 0x000000ff000b7812 */ /* 0x000fe400078ec0ff */
[----:B------:R-:W-:Y:S02]  /*2a3c0*/  SHF.R.U32.HI R9, RZ, 0x8, R3 ;  /* 0x00000008ff097819 */ /* 0x000fe40000011603 */
[----:B------:R-:W-:Y:S02]  /*2a3d0*/  SHF.R.U32.HI R3, RZ, 0x18, R0 ;  /* 0x00000018ff037819 */ /* 0x000fe40000011600 */
[----:B------:R-:W-:Y:S02]  /*2a3e0*/  LOP3.LUT R0, R2, 0xff, RZ, 0xc0, !PT ;  /* 0x000000ff02007812 */ /* 0x000fe400078ec0ff */
[----:B------:R-:W-:Y:S02]  /*2a3f0*/  PRMT R2, R10, 0x5410, R8 ;  /* 0x000054100a027816 */ /* 0x000fe40000000008 */
[----:B------:R-:W-:Y:S02]  /*2a400*/  PRMT R8, R11, 0x5410, R9 ;  /* 0x000054100b087816 */ /* 0x000fe40000000009 */
[----:B------:R-:W-:Y:S02]  /*2a410*/  PRMT R3, R0, 0x5410, R3 ;  /* 0x0000541000037816 */ /* 0x000fe40000000003 */
[--C-:B------:R-:W-:Y:S02]  /*2a420*/  HSET2.LE.AND R2, R2, R97.reuse, PT ;  /* 0x0000006102027233 */ /* 0x100fe40003803000 */
[--C-:B------:R-:W-:Y:S02]  /*2a430*/  HSET2.LE.AND R0, R8, R97.reuse, PT ;  /* 0x0000006108007233 */ /* 0x100fe40003803000 */
[--C-:B------:R-:W-:Y:S02]  /*2a440*/  HSET2.LE.AND R3, R3, R97.reuse, PT ;  /* 0x0000006103037233 */ /* 0x100fe40003803000 */
[----:B------:R-:W-:Y:S02]  /*2a450*/  LOP3.LUT R10, R240, R2, RZ, 0xc0, !PT ;  /* 0x00000002f00a7212 */ /* 0x000fe400078ec0ff */
[----:B------:R-:W-:Y:S02]  /*2a460*/  LOP3.LUT R11, R15, 0xff, RZ, 0xc0, !PT ;  /* 0x000000ff0f0b7812 */ /* 0x000fe400078ec0ff */
[----:B------:R-:W-:Y:S02]  /*2a470*/  LOP3.LUT R8, R248, R0, RZ, 0xc0, !PT ;  /* 0x00000000f8087212 */ /* 0x000fe400078ec0ff */
[----:B------:R-:W-:Y:S02]  /*2a480*/  LOP3.LUT R2, R52, 0xffff, RZ, 0xc0, !PT ;  /* 0x0000ffff34027812 */ /* 0x000fe400078ec0ff */
[----:B------:R-:W-:Y:S02]  /*2a490*/  LOP3.LUT R0, R53, R101, R96, 0x96, !PT ;  /* 0x0000006535007212 */ /* 0x000fe400078e9660 */
[----:B------:R-:W-:Y:S02]  /*2a4a0*/  LOP3.LUT R9, R247, R3, RZ, 0xc0, !PT ;  /* 0x00000003f7097212 */ /* 0x000fe400078ec0ff */
[----:B------:R-:W-:Y:S02]  /*2a4b0*/  PRMT R11, R11, 0x5410, R14 ;  /* 0x000054100b0b7816 */ /* 0x000fe4000000000e */
[----:B------:R-:W-:Y:S02]  /*2a4c0*/  SHF.R.U32.HI R3, RZ, 0x10, R52 ;  /* 0x00000010ff037819 */ /* 0x000fe40000011634 */
[----:B------:R-:W-:Y:S02]  /*2a4d0*/  SHF.R.U32.HI R5, RZ, 0x8, R2 ;  /* 0x00000008ff057819 */ /* 0x000fe40000011602 */
[C---:B------:R-:W-:Y:S02]  /*2a4e0*/  LOP3.LUT R2, R0.reuse, 0xffff, RZ, 0xc0, !PT ;  /* 0x0000ffff00027812 */ /* 0x040fe400078ec0ff */
[----:B------:R-:W-:Y:S02]  /*2a4f0*/  LOP3.LUT R4, R3, 0xff, RZ, 0xc0, !PT ;  /* 0x000000ff03047812 */ /* 0x000fe400078ec0ff */
[--C-:B------:R-:W-:Y:S02]  /*2a500*/  HSET2.LE.AND R11, R11, R97.reuse, PT ;  /* 0x000000610b0b7233 */ /* 0x100fe40003803000 */
[----:B------:R-:W-:Y:S02]  /*2a510*/  SHF.R.U32.HI R3, RZ, 0x10, R0 ;  /* 0x00000010ff037819 */ /* 0x000fe40000011600 */
[----:B------:R-:W-:Y:S02]  /*2a520*/  LOP3.LUT R14, R0, 0xff, RZ, 0xc0, !PT ;  /* 0x000000ff000e7812 */ /* 0x000fe400078ec0ff */
[----:B------:R-:W-:Y:S02]  /*2a530*/  SHF.R.U32.HI R2, RZ, 0x8, R2 ;  /* 0x00000008ff027819 */ /* 0x000fe40000011602 */
        /* <DEDUP_REMOVED lines=8> */
[C---:B------:R-:W-:Y:S03]  /*2a5c0*/  HMMA.16816.F32 R76, R8.reuse, R24, R80 ;  /* 0x00000018084c723c */ /* 0x040fe60000001850 */
[--C-:B------:R-:W-:Y:S02]  /*2a5d0*/  HSET2.LE.AND R2, R2, R97.reuse, PT ;  /* 0x0000006102027233 */ /* 0x100fe40003803000 */
[--C-:B------:R-:W-:Y:S01]  /*2a5e0*/  HSET2.LE.AND R3, R3, R97.reuse, PT ;  /* 0x0000006103037233 */ /* 0x100fe20003803000 */
[C---:B------:R-:W-:Y:S01]  /*2a5f0*/  HMMA.16816.F32 R72, R8.reuse, R26, R72 ;  /* 0x0000001a0848723c */ /* 0x040fe20000001848 */
[----:B------:R-:W2:Y:S04]  /*2a600*/  LDSM.16.MT88.4 R24, [R226+0x4c00] ;  /* 0x004c0000e218783b */ /* 0x000ea80000004200 */
[--C-:B------:R-:W-:Y:S01]  /*2a610*/  HSET2.LE.AND R5, R0, R97.reuse, PT ;  /* 0x0000006100057233 */ /* 0x100fe20003803000 */
[C---:B------:R-:W-:Y:S05]  /*2a620*/  HMMA.16816.F32 R32, R8.reuse, R36, R32 ;  /* 0x000000240820723c */ /* 0x040fea0000001820 */
[--C-:B------:R-:W-:Y:S01]  /*2a630*/  HSET2.LE.AND R7, R4, R97.reuse, PT ;  /* 0x0000006104077233 */ /* 0x100fe20003803000 */
[----:B------:R-:W-:Y:S05]  /*2a640*/  HMMA.16816.F32 R60, R8, R38, R60 ;  /* 0x00000026083c723c */ /* 0x000fea000000183c */
[----:B------:R-:W-:Y:S02]  /*2a650*/  LOP3.LUT R0, R67, R101, R106, 0x96, !PT ;  /* 0x0000006543007212 */ /* 0x000fe400078e966a */
[----:B------:R-:W-:Y:S04]  /*2a660*/  LOP3.LUT R4, R159, R2, RZ, 0xc0, !PT ;  /* 0x000000029f047212 */ /* 0x000fe800078ec0ff */
[----:B------:R-:W-:Y:S02]  /*2a670*/  LOP3.LUT R2, R66, 0xffff, RZ, 0xc0, !PT ;  /* 0x0000ffff42027812 */ /* 0x000fe400078ec0ff */
[----:B------:R-:W-:Y:S02]  /*2a680*/  LOP3.LUT R6, R142, R3, RZ, 0xc0, !PT ;  /* 0x000000038e067212 */ /* 0x000fe400078ec0ff */
[----:B------:R-:W-:Y:S02]  /*2a690*/  LOP3.LUT R3, R0, 0xffff, RZ, 0xc0, !PT ;  /* 0x0000ffff00037812 */ /* 0x000fe400078ec0ff */
[----:B------:R-:W-:Y:S02]  /*2a6a0*/  SHF.R.U32.HI R8, RZ, 0x8, R2 ;  /* 0x00000008ff087819 */ /* 0x000fe40000011602 */
[----:B------:R-:W-:Y:S02]  /*2a6b0*/  SHF.R.U32.HI R2, RZ, 0x10, R0 ;  /* 0x00000010ff027819 */ /* 0x000fe40000011600 */
[----:B------:R-:W-:Y:S02]  /*2a6c0*/  LOP3.LUT R10, R66, 0xff, RZ, 0xc0, !PT ;  /* 0x000000ff420a7812 */ /* 0x000fe400078ec0ff */
[----:B------:R-:W-:Y:S02]  /*2a6d0*/  LOP3.LUT R11, R0, 0xff, RZ, 0xc0, !PT ;  /* 0x000000ff000b7812 */ /* 0x000fe400078ec0ff */
[----:B------:R-:W-:Y:S02]  /*2a6e0*/  SHF.R.U32.HI R9, RZ, 0x8, R3 ;  /* 0x00000008ff097819 */ /* 0x000fe40000011603 */
[----:B------:R-:W-:Y:S02]  /*2a6f0*/  SHF.R.U32.HI R15, RZ, 0x10, R66 ;  /* 0x00000010ff0f7819 */ /* 0x000fe40000011642 */
[----:B------:R-:W-:Y:S02]  /*2a700*/  SHF.R.U32.HI R3, RZ, 0x18, R0 ;  /* 0x00000018ff037819 */ /* 0x000fe40000011600 */
[----:B------:R-:W-:Y:S02]  /*2a710*/  LOP3.LUT R0, R2, 0xff, RZ, 0xc0, !PT ;  /* 0x000000ff02007812 */ /* 0x000fe400078ec0ff */
[----:B------:R-:W-:Y:S02]  /*2a720*/  PRMT R2, R10, 0x5410, R8 ;  /* 0x000054100a027816 */ /* 0x000fe40000000008 */
[----:B------:R-:W-:Y:S02]  /*2a730*/  PRMT R8, R11, 0x5410, R9 ;  /* 0x000054100b087816 */ /* 0x000fe40000000009 */
[----:B------:R-:W-:Y:S02]  /*2a740*/  SHF.R.U32.HI R14, RZ, 0x18, R66 ;  /* 0x00000018ff0e7819 */ /* 0x000fe40000011642 */
[----:B------:R-:W-:Y:S02]  /*2a750*/  LOP3.LUT R11, R15, 0xff, RZ, 0xc0, !PT ;  /* 0x000000ff0f0b7812 */ /* 0x000fe400078ec0ff */
[----:B------:R-:W-:Y:S02]  /*2a760*/  PRMT R3, R0, 0x5410, R3 ;  /* 0x0000541000037816 */ /* 0x000fe40000000003 */
[----:B------:R-:W-:Y:S02]  /*2a770*/  PRMT R11, R11, 0x5410, R14 ;  /* 0x000054100b0b7816 */ /* 0x000fe4000000000e */
[----:B------:R-:W-:Y:S02]  /*2a780*/  LOP3.LUT R5, R154, R5, RZ, 0xc0, !PT ;  /* 0x000000059a057212 */ /* 0x000fe400078ec0ff */
[----:B------:R-:W-:Y:S02]  /*2a790*/  LOP3.LUT R7, R135, R7, RZ, 0xc0, !PT ;  /* 0x0000000787077212 */ /* 0x000fe400078ec0ff */
[--C-:B------:R-:W-:Y:S02]  /*2a7a0*/  HSET2.LE.AND R2, R2, R97.reuse, PT ;  /* 0x0000006102027233 */ /* 0x100fe40003803000 */
[--C-:B------:R-:W-:Y:S02]  /*2a7b0*/  HSET2.LE.AND R0, R8, R97.reuse, PT ;  /* 0x0000006108007233 */ /* 0x100fe40003803000 */
[--C-:B------:R-:W-:Y:S01]  /*2a7c0*/  HSET2.LE.AND R3, R3, R97.reuse, PT ;  /* 0x0000006103037233 */ /* 0x100fe20003803000 */
[C---:B----4-:R-:W-:Y:S05]  /*2a7d0*/  HMMA.16816.F32 R64, R4.reuse, R16, R92 ;  /* 0x000000100440723c */ /* 0x050fea000000185c */
[--C-:B------:R-:W-:Y:S01]  /*2a7e0*/  HSET2.LE.AND R11, R11, R97.reuse, PT ;  /* 0x000000610b0b7233 */ /* 0x100fe20003803000 */
[C---:B------:R-:W-:Y:S05]  /*2a7f0*/  HMMA.16816.F32 R88, R4.reuse, R18, R88 ;  /* 0x000000120458723c */ /* 0x040fea0000001858 */
[----:B------:R-:W-:Y:S01]  /*2a800*/  LOP3.LUT R8, R169, R0, RZ, 0xc0, !PT ;  /* 0x00000000a9087212 */ /* 0x000fe200078ec0ff */
[C---:B-1----:R-:W-:Y:S05]  /*2a810*/  HMMA.16816.F32 R84, R4.reuse, R20, R84 ;  /* 0x000000140454723c */ /* 0x042fea0000001854 */
[----:B------:R-:W-:Y:S01]  /*2a820*/  LOP3.LUT R10, R160, R2, RZ, 0xc0, !PT ;  /* 0x00000002a00a7212 */ /* 0x000fe200078ec0ff */
[----:B------:R-:W-:Y:S05]  /*2a830*/  HMMA.16816.F32 R68, R4, R22, R68 ;  /* 0x000000160444723c */ /* 0x000fea0000001844 */
[----:B------:R-:W-:Y:S02]  /*2a840*/  LOP3.LUT R9, R167, R3, RZ, 0xc0, !PT ;  /* 0x00000003a7097212 */ /* 0x000fe400078ec0ff */
[----:B------:R-:W-:Y:S04]  /*2a850*/  LOP3.LUT R11, R153, R11, RZ, 0xc0, !PT ;  /* 0x0000000b990b7212 */ /* 0x000fe800078ec0ff */
[----:B------:R-:W-:Y:S02]  /*2a860*/  LOP3.LUT R2, R50, 0xffff, RZ, 0xc0, !PT ;  /* 0x0000ffff32027812 */ /* 0x000fe400078ec0ff */
[-C--:B------:R-:W-:Y:S01]  /*2a870*/  LOP3.LUT R0, R51, R99.reuse, R108, 0x96, !PT ;  /* 0x0000006333007212 */ /* 0x080fe200078e966c */
[C---:B------:R-:W-:Y:S05]  /*2a880*/  HMMA.16816.F32 R36, R8.reuse, R16, R76 ;  /* 0x000000100824723c */ /* 0x040fea000000184c */
[----:B------:R-:W-:Y:S01]  /*2a890*/  SHF.R.U32.HI R3, RZ, 0x10, R50 ;  /* 0x00000010ff037819 */ /* 0x000fe20000011632 */
[C---:B------:R-:W-:Y:S01]  /*2a8a0*/  HMMA.16816.F32 R72, R8.reuse, R18, R72 ;  /* 0x000000120848723c */ /* 0x040fe20000001848 */
[----:B------:R-:W1:Y:S04]  /*2a8b0*/  LDSM.16.MT88.4 R16, [R223+0x4c00] ;  /* 0x004c0000df10783b */ /* 0x000e680000004200 */
[----:B------:R-:W-:Y:S01]  /*2a8c0*/  SHF.R.U32.HI R5, RZ, 0x8, R2 ;  /* 0x00000008ff057819 */ /* 0x000fe20000011602 */
[C---:B------:R-:W-:Y:S05]  /*2a8d0*/  HMMA.16816.F32 R32, R8.reuse, R20, R32 ;  /* 0x000000140820723c */ /* 0x040fea0000001820 */
[C---:B------:R-:W-:Y:S01]  /*2a8e0*/  LOP3.LUT R2, R0.reuse, 0xffff, RZ, 0xc0, !PT ;  /* 0x0000ffff00027812 */ /* 0x040fe200078ec0ff */
[----:B------:R-:W-:Y:S01]  /*2a8f0*/  HMMA.16816.F32 R60, R8, R22, R60 ;  /* 0x00000016083c723c */ /* 0x000fe2000000183c */
[----:B------:R-:W3:Y:S04]  /*2a900*/  LDSM.16.MT88.4 R20, [R226+0x5000] ;  /* 0x00500000e214783b */ /* 0x000ee80000004200 */
[----:B------:R-:W-:Y:S02]  /*2a910*/  LOP3.LUT R4, R3, 0xff, RZ, 0xc0, !PT ;  /* 0x000000ff03047812 */ /* 0x000fe400078ec0ff */
[----:B------:R-:W-:Y:S04]  /*2a920*/  SHF.R.U32.HI R3, RZ, 0x10, R0 ;  /* 0x00000010ff037819 */ /* 0x000fe80000011600 */
[----:B------:R-:W-:Y:S02]  /*2a930*/  LOP3.LUT R14, R0, 0xff, RZ, 0xc0, !PT ;  /* 0x000000ff000e7812 */ /* 0x000fe400078ec0ff */
[----:B------:R-:W-:Y:S02]  /*2a940*/  SHF.R.U32.HI R2, RZ, 0x8, R2 ;  /* 0x00000008ff027819 */ /* 0x000fe40000011602 */
[----:B------:R-:W-:Y:S02]  /*2a950*/  LOP3.LUT R6, R50, 0xff, RZ, 0xc0, !PT ;  /* 0x000000ff32067812 */ /* 0x000fe400078ec0ff */
[----:B------:R-:W-:Y:S02]  /*2a960*/  SHF.R.U32.HI R7, RZ, 0x18, R0 ;  /* 0x00000018ff077819 */ /* 0x000fe40000011600 */
[----:B------:R-:W-:Y:S02]  /*2a970*/  SHF.R.U32.HI R15, RZ, 0x18, R50 ;  /* 0x00000018ff0f7819 */ /* 0x000fe40000011632 */
[----:B------:R-:W-:Y:S02]  /*2a980*/  LOP3.LUT R0, R3, 0xff, RZ, 0xc0, !PT ;  /* 0x000000ff03007812 */ /* 0x000fe400078ec0ff */
[----:B------:R-:W-:Y:S02]  /*2a990*/  PRMT R2, R14, 0x5410, R2 ;  /* 0x000054100e027816 */ /* 0x000fe40000000002 */
[----:B------:R-:W-:Y:S02]  /*2a9a0*/  PRMT R3, R6, 0x5410, R5 ;  /* 0x0000541006037816 */ /* 0x000fe40000000005 */
[----:B------:R-:W-:Y:S02]  /*2a9b0*/  PRMT R4, R4, 0x5410, R15 ;  /* 0x0000541004047816 */ /* 0x000fe4000000000f */
[----:B------:R-:W-:Y:S02]  /*2a9c0*/  PRMT R0, R0, 0x5410, R7 ;  /* 0x0000541000007816 */ /* 0x000fe40000000007 */
[--C-:B------:R-:W-:Y:S02]  /*2a9d0*/  HSET2.LE.AND R2, R2, R97.reuse, PT ;  /* 0x0000006102027233 */ /* 0x100fe40003803000 */
[--C-:B------:R-:W-:Y:S02]  /*2a9e0*/  HSET2.LE.AND R3, R3, R97.reuse, PT ;  /* 0x0000006103037233 */ /* 0x100fe40003803000 */
[--C-:B------:R-:W-:Y:S02]  /*2a9f0*/  HSET2.LE.AND R5, R0, R97.reuse, PT ;  /* 0x0000006100057233 */ /* 0x100fe40003803000 */
[--C-:B------:R-:W-:Y:S02]  /*2aa00*/  HSET2.LE.AND R7, R4, R97.reuse, PT ;  /* 0x0000006104077233 */ /* 0x100fe40003803000 */
[----:B------:R-:W-:Y:S02]  /*2aa10*/  LOP3.LUT R0, R59, R99, R122, 0x96, !PT ;  /* 0x000000633b007212 */ /* 0x000fe400078e967a */
[----:B------:R-:W-:Y:S02]  /*2aa20*/  LOP3.LUT R4, R148, R2, RZ, 0xc0, !PT ;  /* 0x0000000294047212 */ /* 0x000fe400078ec0ff */
        /* <DEDUP_REMOVED lines=13> */
[----:B------:R-:W-:Y:S02]  /*2ab00*/  LOP3.LUT R5, R143, R5, RZ, 0xc0, !PT ;  /* 0x000000058f057212 */ /* 0x000fe400078ec0ff */
[----:B------:R-:W-:Y:S02]  /*2ab10*/  LOP3.LUT R7, R103, R7, RZ, 0xc0, !PT ;  /* 0x0000000767077212 */ /* 0x000fe400078ec0ff */
[----:B------:R-:W-:Y:S02]  /*2ab20*/  SHF.R.U32.HI R14, RZ, 0x18, R58 ;  /* 0x00000018ff0e7819 */ /* 0x000fe4000001163a */
[----:B------:R-:W-:Y:S02]  /*2ab30*/  LOP3.LUT R11, R15, 0xff, RZ, 0xc0, !PT ;  /* 0x000000ff0f0b7812 */ /* 0x000fe400078ec0ff */
[----:B------:R-:W-:Y:S01]  /*2ab40*/  PRMT R3, R0, 0x5410, R3 ;  /* 0x0000541000037816 */ /* 0x000fe20000000003 */
[C---:B--2---:R-:W-:Y:S05]  /*2ab50*/  HMMA.16816.F32 R64, R4.reuse, R24, R64 ;  /* 0x000000180440723c */ /* 0x044fea0000001840 */
[--C-:B------:R-:W-:Y:S01]  /*2ab60*/  HSET2.LE.AND R2, R2, R97.reuse, PT ;  /* 0x0000006102027233 */ /* 0x100fe20003803000 */
[C---:B------:R-:W-:Y:S05]  /*2ab70*/  HMMA.16816.F32 R88, R4.reuse, R26, R88 ;  /* 0x0000001a0458723c */ /* 0x040fea0000001858 */
[----:B------:R-:W-:Y:S01]  /*2ab80*/  PRMT R11, R11, 0x5410, R14 ;  /* 0x000054100b0b7816 */ /* 0x000fe2000000000e */
[C---:B-1----:R-:W-:Y:S05]  /*2ab90*/  HMMA.16816.F32 R84, R4.reuse, R16, R84 ;  /* 0x000000100454723c */ /* 0x042fea0000001854 */
[--C-:B------:R-:W-:Y:S01]  /*2aba0*/  HSET2.LE.AND R0, R8, R97.reuse, PT ;  /* 0x0000006108007233 */ /* 0x100fe20003803000 */
[----:B------:R-:W-:Y:S05]  /*2abb0*/  HMMA.16816.F32 R68, R4, R18, R68 ;  /* 0x000000120444723c */ /* 0x000fea0000001844 */
[--C-:B------:R-:W-:Y:S02]  /*2abc0*/  HSET2.LE.AND R3, R3, R97.reuse, PT ;  /* 0x0000006103037233 */ /* 0x100fe40003803000 */
[--C-:B------:R-:W-:Y:S04]  /*2abd0*/  HSET2.LE.AND R11, R11, R97.reuse, PT ;  /* 0x000000610b0b7233 */ /* 0x100fe80003803000 */
[----:B------:R-:W-:Y:S02]  /*2abe0*/  LOP3.LUT R10, R165, R2, RZ, 0xc0, !PT ;  /* 0x00000002a50a7212 */ /* 0x000fe400078ec0ff */
[----:B------:R-:W-:Y:S02]  /*2abf0*/  LOP3.LUT R8, R166, R0, RZ, 0xc0, !PT ;  /* 0x00000000a6087212 */ /* 0x000fe400078ec0ff */
[----:B------:R-:W-:Y:S02]  /*2ac00*/  LOP3.LUT R2, R42, 0xffff, RZ, 0xc0, !PT ;  /* 0x0000ffff2a027812 */ /* 0x000fe400078ec0ff */
[----:B------:R-:W-:Y:S02]  /*2ac10*/  LOP3.LUT R0, R43, R101, R98, 0x96, !PT ;  /* 0x000000652b007212 */ /* 0x000fe400078e9662 */
[----:B------:R-:W-:Y:S02]  /*2ac20*/  LOP3.LUT R9, R164, R3, RZ, 0xc0, !PT ;  /* 0x00000003a4097212 */ /* 0x000fe400078ec0ff */
[----:B------:R-:W-:Y:S02]  /*2ac30*/  LOP3.LUT R11, R129, R11, RZ, 0xc0, !PT ;  /* 0x0000000b810b7212 */ /* 0x000fe400078ec0ff */
[----:B------:R-:W-:Y:S02]  /*2ac40*/  SHF.R.U32.HI R3, RZ, 0x10, R42 ;  /* 0x00000010ff037819 */ /* 0x000fe4000001162a */
[----:B------:R-:W-:Y:S02]  /*2ac50*/  SHF.R.U32.HI R5, RZ, 0x8, R2 ;  /* 0x00000008ff057819 */ /* 0x000fe40000011602 */
[C---:B------:R-:W-:Y:S01]  /*2ac60*/  LOP3.LUT R2, R0.reuse, 0xffff, RZ, 0xc0, !PT ;  /* 0x0000ffff00027812 */ /* 0x040fe200078ec0ff */
[C---:B------:R-:W-:Y:S05]  /*2ac70*/  HMMA.16816.F32 R36, R8.reuse, R24, R36 ;  /* 0x000000180824723c */ /* 0x040fea0000001824 */
[----:B------:R-:W-:Y:S01]  /*2ac80*/  LOP3.LUT R4, R3, 0xff, RZ, 0xc0, !PT ;  /* 0x000000ff03047812 */ /* 0x000fe200078ec0ff */
[C---:B------:R-:W-:Y:S01]  /*2ac90*/  HMMA.16816.F32 R72, R8.reuse, R26, R72 ;  /* 0x0000001a0848723c */ /* 0x040fe20000001848 */
[----:B------:R-:W1:Y:S04]  /*2aca0*/  LDSM.16.MT88.4 R24, [R223+0x5000] ;  /* 0x00500000df18783b */ /* 0x000e680000004200 */
[----:B------:R-:W-:Y:S01]  /*2acb0*/  SHF.R.U32.HI R3, RZ, 0x10, R0 ;  /* 0x00000010ff037819 */ /* 0x000fe20000011600 */
[C---:B------:R-:W-:Y:S05]  /*2acc0*/  HMMA.16816.F32 R32, R8.reuse, R16, R32 ;  /* 0x000000100820723c */ /* 0x040fea0000001820 */
[----:B------:R-:W-:Y:S01]  /*2acd0*/  LOP3.LUT R14, R0, 0xff, RZ, 0xc0, !PT ;  /* 0x000000ff000e7812 */ /* 0x000fe200078ec0ff */
[----:B------:R-:W-:Y:S01]  /*2ace0*/  HMMA.16816.F32 R60, R8, R18, R60 ;  /* 0x00000012083c723c */ /* 0x000fe2000000183c */
[----:B------:R-:W-:Y:S04]  /*2acf0*/  LDSM.16.MT88.4 R16, [R226+0x5400] ;  /* 0x00540000e210783b */ /* 0x000fe80000004200 */
[----:B------:R-:W-:Y:S02]  /*2ad00*/  SHF.R.U32.HI R2, RZ, 0x8, R2 ;  /* 0x00000008ff027819 */ /* 0x000fe40000011602 */
[----:B------:R-:W-:Y:S04]  /*2ad10*/  LOP3.LUT R6, R42, 0xff, RZ, 0xc0, !PT ;  /* 0x000000ff2a067812 */ /* 0x000fe800078ec0ff */
        /* <DEDUP_REMOVED lines=35> */
[C---:B---3--:R-:W-:Y:S05]  /*2af50*/  HMMA.16816.F32 R64, R4.reuse, R20, R64 ;  /* 0x000000140440723c */ /* 0x048fea0000001840 */
        /* <DEDUP_REMOVED lines=10> */
[C---:B------:R-:W-:Y:S01]  /*2b000*/  HMMA.16816.F32 R76, R8.reuse, R20, R36 ;  /* 0x00000014084c723c */ /* 0x040fe20000001824 */
[----:B------:R-:W1:Y:S04]  /*2b010*/  LDSM.16.MT88.4 R36, [R223+0x5400] ;  /* 0x00540000df24783b */ /* 0x000e680000004200 */
[----:B------:R-:W-:Y:S01]  /*2b020*/  SHF.R.U32.HI R3, RZ, 0x10, R40 ;  /* 0x00000010ff037819 */ /* 0x000fe20000011628 */
[C---:B------:R-:W-:Y:S03]  /*2b030*/  HMMA.16816.F32 R72, R8.reuse, R22, R72 ;  /* 0x000000160848723c */ /* 0x040fe60000001848 */
[----:B------:R-:W2:Y:S02]  /*2b040*/  LDSM.16.MT88.4 R20, [R226+0x5800] ;  /* 0x00580000e214783b */ /* 0x000ea40000004200 */
[----:B------:R-:W-:Y:S01]  /*2b050*/  SHF.R.U32.HI R5, RZ, 0x8, R2 ;  /* 0x00000008ff057819 */ /* 0x000fe20000011602 */
[C---:B------:R-:W-:Y:S05]  /*2b060*/  HMMA.16816.F32 R32, R8.reuse, R24, R32 ;  /* 0x000000180820723c */ /* 0x040fea0000001820 */
[C---:B------:R-:W-:Y:S01]  /*2b070*/  LOP3.LUT R2, R0.reuse, 0xffff, RZ, 0xc0, !PT ;  /* 0x0000ffff00027812 */ /* 0x040fe200078ec0ff */
[----:B------:R-:W-:Y:S05]  /*2b080*/  HMMA.16816.F32 R60, R8, R26, R60 ;  /* 0x0000001a083c723c */ /* 0x000fea000000183c */
[----:B------:R-:W-:Y:S02]  /*2b090*/  LOP3.LUT R4, R3, 0xff, RZ, 0xc0, !PT ;  /* 0x000000ff03047812 */ /* 0x000fe400078ec0ff */
[----:B------:R-:W-:Y:S04]  /*2b0a0*/  SHF.R.U32.HI R3, RZ, 0x10, R0 ;  /* 0x00000010ff037819 */ /* 0x000fe80000011600 */
[----:B------:R-:W-:Y:S02]  /*2b0b0*/  LOP3.LUT R14, R0, 0xff, RZ, 0xc0, !PT ;  /* 0x000000ff000e7812 */ /* 0x000fe400078ec0ff */
[----:B------:R-:W-:Y:S02]  /*2b0c0*/  SHF.R.U32.HI R2, RZ, 0x8, R2 ;  /* 0x00000008ff027819 */ /* 0x000fe40000011602 */
[----:B------:R-:W-:Y:S02]  /*2b0d0*/  LOP3.LUT R6, R40, 0xff, RZ, 0xc0, !PT ;  /* 0x000000ff28067812 */ /* 0x000fe400078ec0ff */
[----:B------:R-:W-:Y:S02]  /*2b0e0*/  SHF.R.U32.HI R7, RZ, 0x18, R0 ;  /* 0x00000018ff077819 */ /* 0x000fe40000011600 */
[----:B------:R-:W-:Y:S02]  /*2b0f0*/  SHF.R.U32.HI R15, RZ, 0x18, R40 ;  /* 0x00000018ff0f7819 */ /* 0x000fe40000011628 */
[----:B------:R-:W-:Y:S01]  /*2b100*/  LOP3.LUT R0, R3, 0xff, RZ, 0xc0, !PT ;  /* 0x000000ff03007812 */ /* 0x000fe200078ec0ff */
[----:B------:R-:W3:Y:S01]  /*2b110*/  LDSM.16.MT88.4 R40, [R223+0x5800] ;  /* 0x00580000df28783b */ /* 0x000ee20000004200 */
        /* <DEDUP_REMOVED lines=14> */
[--C-:B------:R-:W-:Y:S02]  /*2b200*/  SHF.R.U32.HI R2, RZ, 0x10, R0.reuse ;  /* 0x00000010ff027819 */ /* 0x100fe40000011600 */
[----:B------:R-:W-:Y:S02]  /*2b210*/  LOP3.LUT R10, R54, 0xff, RZ, 0xc0, !PT ;  /* 0x000000ff360a7812 */ /* 0x000fe400078ec0ff */
[----:B------:R-:W-:Y:S02]  /*2b220*/  SHF.R.U32.HI R9, RZ, 0x8, R3 ;  /* 0x00000008ff097819 */ /* 0x000fe40000011603 */
[----:B------:R-:W-:Y:S02]  /*2b230*/  LOP3.LUT R11, R0, 0xff, RZ, 0xc0, !PT ;  /* 0x000000ff000b7812 */ /* 0x000fe400078ec0ff */
[----:B------:R-:W-:Y:S02]  /*2b240*/  SHF.R.U32.HI R3, RZ, 0x18, R0 ;  /* 0x00000018ff037819 */ /* 0x000fe40000011600 */
[----:B------:R-:W-:Y:S02]  /*2b250*/  LOP3.LUT R0, R2, 0xff, RZ, 0xc0, !PT ;  /* 0x000000ff02007812 */ /* 0x000fe400078ec0ff */
[----:B------:R-:W-:Y:S02]  /*2b260*/  PRMT R2, R10, 0x5410, R8 ;  /* 0x000054100a027816 */ /* 0x000fe40000000008 */
[----:B------:R-:W-:Y:S02]  /*2b270*/  LOP3.LUT R5, R140, R5, RZ, 0xc0, !PT ;  /* 0x000000058c057212 */ /* 0x000fe400078ec0ff */
[----:B------:R-:W-:Y:S02]  /*2b280*/  LOP3.LUT R7, R105, R7, RZ, 0xc0, !PT ;  /* 0x0000000769077212 */ /* 0x000fe400078ec0ff */
[----:B------:R-:W-:Y:S02]  /*2b290*/  PRMT R8, R11, 0x5410, R9 ;  /* 0x000054100b087816 */ /* 0x000fe40000000009 */
[----:B------:R-:W-:Y:S02]  /*2b2a0*/  PRMT R3, R0, 0x5410, R3 ;  /* 0x0000541000037816 */ /* 0x000fe40000000003 */
[--C-:B------:R-:W-:Y:S01]  /*2b2b0*/  SHF.R.U32.HI R15, RZ, 0x10, R54.reuse ;  /* 0x00000010ff0f7819 */ /* 0x100fe20000011636 */
[C---:B-1----:R-:W-:Y:S05]  /*2b2c0*/  HMMA.16816.F32 R24, R4.reuse, R38, R68 ;  /* 0x000000260418723c */ /* 0x042fea0000001844 */
[--C-:B------:R-:W-:Y:S01]  /*2b2d0*/  HSET2.LE.AND R2, R2, R97.reuse, PT ;  /* 0x0000006102027233 */ /* 0x100fe20003803000 */
[C---:B------:R-:W-:Y:S05]  /*2b2e0*/  HMMA.16816.F32 R64, R4.reuse, R16, R64 ;  /* 0x000000100440723c */ /* 0x040fea0000001840 */
[----:B------:R-:W-:Y:S01]  /*2b2f0*/  SHF.R.U32.HI R14, RZ, 0x18, R54 ;  /* 0x00000018ff0e7819 */ /* 0x000fe20000011636 */
[C---:B------:R-:W-:Y:S05]  /*2b300*/  HMMA.16816.F32 R56, R4.reuse, R18, R56 ;  /* 0x000000120438723c */ /* 0x040fea0000001838 */
[--C-:B------:R-:W-:Y:S01]  /*2b310*/  HSET2.LE.AND R0, R8, R97.reuse, PT ;  /* 0x0000006108007233 */ /* 0x100fe20003803000 */
[----:B------:R-:W-:Y:S05]  /*2b320*/  HMMA.16816.F32 R52, R4, R36, R84 ;  /* 0x000000240434723c */ /* 0x000fea0000001854 */
[--C-:B------:R-:W-:Y:S02]  /*2b330*/  HSET2.LE.AND R3, R3, R97.reuse, PT ;  /* 0x0000006103037233 */ /* 0x100fe40003803000 */
[----:B------:R-:W-:Y:S04]  /*2b340*/  LOP3.LUT R11, R15, 0xff, RZ, 0xc0, !PT ;  /* 0x000000ff0f0b7812 */ /* 0x000fe800078ec0ff */
[----:B------:R-:W-:Y:S02]  /*2b350*/  LOP3.LUT R10, R157, R2, RZ, 0xc0, !PT ;  /* 0x000000029d0a7212 */ /* 0x000fe400078ec0ff */
[----:B------:R-:W-:Y:S02]  /*2b360*/  LOP3.LUT R8, R161, R0, RZ, 0xc0, !PT ;  /* 0x00000000a1087212 */ /* 0x000fe400078ec0ff */
[----:B------:R-:W-:Y:S02]  /*2b370*/  LOP3.LUT R2, R28, 0xffff, RZ, 0xc0, !PT ;  /* 0x0000ffff1c027812 */ /* 0x000fe400078ec0ff */
[----:B------:R-:W-:Y:S02]  /*2b380*/  LOP3.LUT R9, R150, R3, RZ, 0xc0, !PT ;  /* 0x0000000396097212 */ /* 0x000fe400078ec0ff */
[----:B------:R-:W-:Y:S02]  /*2b390*/  LOP3.LUT R0, R29, R101, R100, 0x96, !PT ;  /* 0x000000651d007212 */ /* 0x000fe400078e9664 */
        /* <DEDUP_REMOVED lines=9> */
[----:B------:R-:W-:Y:S02]  /*2b430*/  LOP3.LUT R6, R28, 0xff, RZ, 0xc0, !PT ;  /* 0x000000ff1c067812 */ /* 0x000fe400078ec0ff */
[----:B------:R-:W-:Y:S02]  /*2b440*/  SHF.R.U32.HI R7, RZ, 0x18, R28 ;  /* 0x00000018ff077819 */ /* 0x000fe4000001161c */
[----:B------:R-:W-:Y:S02]  /*2b450*/  SHF.R.U32.HI R14, RZ, 0x18, R0 ;  /* 0x00000018ff0e7819 */ /* 0x000fe40000011600 */
[----:B------:R-:W-:Y:S02]  /*2b460*/  LOP3.LUT R3, R3, 0xff, RZ, 0xc0, !PT ;  /* 0x000000ff03037812 */ /* 0x000fe400078ec0ff */
[----:B------:R-:W-:Y:S02]  /*2b470*/  LOP3.LUT R11, R145, R11, RZ, 0xc0, !PT ;  /* 0x0000000b910b7212 */ /* 0x000fe400078ec0ff */
[----:B------:R-:W-:Y:S02]  /*2b480*/  PRMT R2, R15, 0x5410, R2 ;  /* 0x000054100f027816 */ /* 0x000fe40000000002 */
[----:B------:R-:W-:Y:S02]  /*2b490*/  PRMT R4, R6, 0x5410, R4 ;  /* 0x0000541006047816 */ /* 0x000fe40000000004 */
[----:B------:R-:W-:Y:S01]  /*2b4a0*/  PRMT R7, R5, 0x5410, R7 ;  /* 0x0000541005077816 */ /* 0x000fe20000000007 */
[C---:B------:R-:W-:Y:S05]  /*2b4b0*/  HMMA.16816.F32 R76, R8.reuse, R16, R76 ;  /* 0x00000010084c723c */ /* 0x040fea000000184c */
[----:B------:R-:W-:Y:S01]  /*2b4c0*/  PRMT R5, R3, 0x5410, R14 ;  /* 0x0000541003057816 */ /* 0x000fe2000000000e */
[C---:B------:R-:W-:Y:S05]  /*2b4d0*/  HMMA.16816.F32 R72, R8.reuse, R18, R72 ;  /* 0x000000120848723c */ /* 0x040fea0000001848 */
[--C-:B------:R-:W-:Y:S01]  /*2b4e0*/  HSET2.LE.AND R2, R2, R97.reuse, PT ;  /* 0x0000006102027233 */ /* 0x100fe20003803000 */
[C---:B------:R-:W-:Y:S05]  /*2b4f0*/  HMMA.16816.F32 R32, R8.reuse, R36, R32 ;  /* 0x000000240820723c */ /* 0x040fea0000001820 */
[--C-:B------:R-:W-:Y:S01]  /*2b500*/  HSET2.LE.AND R3, R4, R97.reuse, PT ;  /* 0x0000006104037233 */ /* 0x100fe20003803000 */
[----:B------:R-:W-:Y:S05]  /*2b510*/  HMMA.16816.F32 R60, R8, R38, R60 ;  /* 0x00000026083c723c */ /* 0x000fea000000183c */
[----:B------:R-:W-:Y:S02]  /*2b520*/  LOP3.LUT R0, R49, R101, R104, 0x96, !PT ;  /* 0x0000006531007212 */ /* 0x000fe400078e9668 */
[--C-:B------:R-:W-:Y:S04]  /*2b530*/  HSET2.LE.AND R5, R5, R97.reuse, PT ;  /* 0x0000006105057233 */ /* 0x100fe80003803000 */
[--C-:B------:R-:W-:Y:S02]  /*2b540*/  HSET2.LE.AND R7, R7, R97.reuse, PT ;  /* 0x0000006107077233 */ /* 0x100fe40003803000 */
[----:B------:R-:W-:Y:S02]  /*2b550*/  LOP3.LUT R14, R48, 0xffff, RZ, 0xc0, !PT ;  /* 0x0000ffff300e7812 */ /* 0x000fe400078ec0ff */
[----:B------:R-:W-:Y:S02]  /*2b560*/  LOP3.LUT R4, R119, R2, RZ, 0xc0, !PT ;  /* 0x0000000277047212 */ /* 0x000fe400078ec0ff */
[----:B------:R-:W-:Y:S02]  /*2b570*/  LOP3.LUT R6, R113, R3, RZ, 0xc0, !PT ;  /* 0x0000000371067212 */ /* 0x000fe400078ec0ff */
[----:B------:R-:W-:Y:S02]  /*2b580*/  LOP3.LUT R2, R0, 0xffff, RZ, 0xc0, !PT ;  /* 0x0000ffff00027812 */ /* 0x000fe400078ec0ff */
[----:B------:R-:W-:Y:S02]  /*2b590*/  LOP3.LUT R5, R116, R5, RZ, 0xc0, !PT ;  /* 0x0000000574057212 */ /* 0x000fe400078ec0ff */
[----:B------:R-:W-:Y:S02]  /*2b5a0*/  LOP3.LUT R7, R109, R7, RZ, 0xc0, !PT ;  /* 0x000000076d077212 */ /* 0x000fe400078ec0ff */
[----:B------:R-:W-:Y:S02]  /*2b5b0*/  SHF.R.U32.HI R3, RZ, 0x10, R0 ;  /* 0x00000010ff037819 */ /* 0x000fe40000011600 */
[----:B------:R-:W-:Y:S02]  /*2b5c0*/  LOP3.LUT R17, R48, 0xff, RZ, 0xc0, !PT ;  /* 0x000000ff30117812 */ /* 0x000fe400078ec0ff */
[----:B------:R-:W-:Y:S01]  /*2b5d0*/  SHF.R.U32.HI R8, RZ, 0x8, R14 ;  /* 0x00000008ff087819 */ /* 0x000fe2000001160e */
[C---:B--2---:R-:W-:Y:S05]  /*2b5e0*/  HMMA.16816.F32 R68, R4.reuse, R20, R64 ;  /* 0x000000140444723c */ /* 0x044fea0000001840 */
[----:B------:R-:W-:Y:S01]  /*2b5f0*/  LOP3.LUT R11, R0, 0xff, RZ, 0xc0, !PT ;  /* 0x000000ff000b7812 */ /* 0x000fe200078ec0ff */
[C---:B---3--:R-:W-:Y:S01]  /*2b600*/  HMMA.16816.F32 R64, R4.reuse, R42, R24 ;  /* 0x0000002a0440723c */ /* 0x048fe20000001818 */
[----:B------:R-:W1:Y:S04]  /*2b610*/  LDSM.16.MT88.4 R24, [R226+0x5c00] ;  /* 0x005c0000e218783b */ /* 0x000e680000004200 */
[----:B------:R-:W-:Y:S01]  /*2b620*/  SHF.R.U32.HI R2, RZ, 0x8, R2 ;  /* 0x00000008ff027819 */ /* 0x000fe20000011602 */
[C---:B------:R-:W-:Y:S05]  /*2b630*/  HMMA.16816.F32 R56, R4.reuse, R22, R56 ;  /* 0x000000160438723c */ /* 0x040fea0000001838 */
[----:B------:R-:W-:Y:S01]  /*2b640*/  SHF.R.U32.HI R10, RZ, 0x18, R0 ;  /* 0x00000018ff0a7819 */ /* 0x000fe20000011600 */
[----:B------:R-:W-:Y:S05]  /*2b650*/  HMMA.16816.F32 R52, R4, R40, R52 ;  /* 0x000000280434723c */ /* 0x000fea0000001834 */
[----:B------:R-:W-:Y:S02]  /*2b660*/  LOP3.LUT R0, R3, 0xff, RZ, 0xc0, !PT ;  /* 0x000000ff03007812 */ /* 0x000fe400078ec0ff */
[----:B------:R-:W-:Y:S04]  /*2b670*/  PRMT R3, R17, 0x5410, R8 ;  /* 0x0000541011037816 */ /* 0x000fe80000000008 */
[----:B------:R-:W-:Y:S02]  /*2b680*/  SHF.R.U32.HI R15, RZ, 0x10, R48 ;  /* 0x00000010ff0f7819 */ /* 0x000fe40000011630 */
[----:B------:R-:W-:Y:S02]  /*2b690*/  PRMT R2, R11, 0x5410, R2 ;  /* 0x000054100b027816 */ /* 0x000fe40000000002 */
[--C-:B------:R-:W-:Y:S02]  /*2b6a0*/  HSET2.LE.AND R3, R3, R97.reuse, PT ;  /* 0x0000006103037233 */ /* 0x100fe40003803000 */
[----:B------:R-:W-:Y:S02]  /*2b6b0*/  SHF.R.U32.HI R16, RZ, 0x18, R48 ;  /* 0x00000018ff107819 */ /* 0x000fe40000011630 */
[----:B------:R-:W-:Y:S02]  /*2b6c0*/  LOP3.LUT R9, R15, 0xff, RZ, 0xc0, !PT ;  /* 0x000000ff0f097812 */ /* 0x000fe400078ec0ff */
[----:B------:R-:W-:Y:S02]  /*2b6d0*/  PRMT R8, R0, 0x5410, R10 ;  /* 0x0000541000087816 */ /* 0x000fe4000000000a */
[--C-:B------:R-:W-:Y:S02]  /*2b6e0*/  HSET2.LE.AND R0, R2, R97.reuse, PT ;  /* 0x0000006102007233 */ /* 0x100fe40003803000 */
[----:B------:R-:W-:Y:S02]  /*2b6f0*/  PRMT R9, R9, 0x5410, R16 ;  /* 0x0000541009097816 */ /* 0x000fe40000000010 */
[----:B------:R-:W-:Y:S02]  /*2b700*/  LOP3.LUT R18, R149, R3, RZ, 0xc0, !PT ;  /* 0x0000000395127212 */ /* 0x000fe400078ec0ff */
[--C-:B------:R-:W-:Y:S02]  /*2b710*/  HSET2.LE.AND R8, R8, R97.reuse, PT ;  /* 0x0000006108087233 */ /* 0x100fe40003803000 */
[--C-:B------:R-:W-:Y:S02]  /*2b720*/  HSET2.LE.AND R9, R9, R97.reuse, PT ;  /* 0x0000006109097233 */ /* 0x100fe40003803000 */
[----:B------:R-:W-:Y:S02]  /*2b730*/  LOP3.LUT R16, R151, R0, RZ, 0xc0, !PT ;  /* 0x0000000097107212 */ /* 0x000fe400078ec0ff */
[----:B------:R-:W-:Y:S02]  /*2b740*/  LOP3.LUT R2, R45, R99, R112, 0x96, !PT ;  /* 0x000000632d027212 */ /* 0x000fe400078e9670 */
[----:B------:R-:W-:Y:S02]  /*2b750*/  LOP3.LUT R3, R44, 0xffff, RZ, 0xc0, !PT ;  /* 0x0000ffff2c037812 */ /* 0x000fe400078ec0ff */
[C---:B------:R-:W-:Y:S02]  /*2b760*/  LOP3.LUT R4, R2.reuse, 0xffff, RZ, 0xc0, !PT ;  /* 0x0000ffff02047812 */ /* 0x040fe400078ec0ff */
[----:B------:R-:W-:Y:S02]  /*2b770*/  SHF.R.U32.HI R5, RZ, 0x8, R3 ;  /* 0x00000008ff057819 */ /* 0x000fe40000011603 */
[----:B------:R-:W-:Y:S02]  /*2b780*/  LOP3.LUT R6, R2, 0xff, RZ, 0xc0, !PT ;  /* 0x000000ff02067812 */ /* 0x000fe400078ec0ff */
[----:B------:R-:W-:Y:S02]  /*2b790*/  SHF.R.U32.HI R3, RZ, 0x8, R4 ;  /* 0x00000008ff037819 */ /* 0x000fe40000011604 */
[----:B------:R-:W-:Y:S02]  /*2b7a0*/  LOP3.LUT R7, R44, 0xff, RZ, 0xc0, !PT ;  /* 0x000000ff2c077812 */ /* 0x000fe400078ec0ff */
[----:B------:R-:W-:Y:S02]  /*2b7b0*/  LOP3.LUT R17, R147, R8, RZ, 0xc0, !PT ;  /* 0x0000000893117212 */ /* 0x000fe400078ec0ff */
[----:B------:R-:W-:Y:S02]  /*2b7c0*/  SHF.R.U32.HI R8, RZ, 0x10, R44 ;  /* 0x00000010ff087819 */ /* 0x000fe4000001162c */
[----:B------:R-:W-:Y:S02]  /*2b7d0*/  SHF.R.U32.HI R4, RZ, 0x10, R2 ;  /* 0x00000010ff047819 */ /* 0x000fe40000011602 */
[----:B------:R-:W-:Y:S02]  /*2b7e0*/  LOP3.LUT R19, R123, R9, RZ, 0xc0, !PT ;  /* 0x000000097b137212 */ /* 0x000fe400078ec0ff */
[----:B------:R-:W-:Y:S02]  /*2b7f0*/  PRMT R3, R6, 0x5410, R3 ;  /* 0x0000541006037816 */ /* 0x000fe40000000003 */
[----:B------:R-:W-:Y:S02]  /*2b800*/  PRMT R9, R7, 0x5410, R5 ;  /* 0x0000541007097816 */ /* 0x000fe40000000005 */
[----:B------:R-:W-:Y:S01]  /*2b810*/  SHF.R.U32.HI R14, RZ, 0x18, R44 ;  /* 0x00000018ff0e7819 */ /* 0x000fe2000001162c */
[C---:B------:R-:W-:Y:S05]  /*2b820*/  HMMA.16816.F32 R48, R16.reuse, R20, R76 ;  /* 0x000000141030723c */ /* 0x040fea000000184c */
[----:B------:R-:W-:Y:S01]  /*2b830*/  LOP3.LUT R6, R8, 0xff, RZ, 0xc0, !PT ;  /* 0x000000ff08067812 */ /* 0x000fe200078ec0ff */
[C---:B------:R-:W-:Y:S01]  /*2b840*/  HMMA.16816.F32 R36, R16.reuse, R22, R72 ;  /* 0x000000161024723c */ /* 0x040fe20000001848 */
[----:B------:R-:W2:Y:S04]  /*2b850*/  LDSM.16.MT88.4 R20, [R223+0x5c00] ;  /* 0x005c0000df14783b */ /* 0x000ea80000004200 */
[----:B------:R-:W-:Y:S01]  /*2b860*/  SHF.R.U32.HI R5, RZ, 0x18, R2 ;  /* 0x00000018ff057819 */ /* 0x000fe20000011602 */
[C---:B------:R-:W-:Y:S05]  /*2b870*/  HMMA.16816.F32 R32, R16.reuse, R40, R32 ;  /* 0x000000281020723c */ /* 0x040fea0000001820 */
[----:B------:R-:W-:Y:S01]  /*2b880*/  LOP3.LUT R4, R4, 0xff, RZ, 0xc0, !PT ;  /* 0x000000ff04047812 */ /* 0x000fe200078ec0ff */
[----:B------:R-:W-:Y:S05]  /*2b890*/  HMMA.16816.F32 R16, R16, R42, R60 ;  /* 0x0000002a1010723c */ /* 0x000fea000000183c */
[--C-:B------:R-:W-:Y:S02]  /*2b8a0*/  HSET2.LE.AND R2, R3, R97.reuse, PT ;  /* 0x0000006103027233 */ /* 0x100fe40003803000 */
[----:B------:R-:W-:Y:S04]  /*2b8b0*/  LOP3.LUT R10, R46, 0xffff, RZ, 0xc0, !PT ;  /* 0x0000ffff2e0a7812 */ /* 0x000fe800078ec0ff */
[--C-:B------:R-:W-:Y:S02]  /*2b8c0*/  HSET2.LE.AND R3, R9, R97.reuse, PT ;  /* 0x0000006109037233 */ /* 0x100fe40003803000 */
[----:B------:R-:W-:Y:S02]  /*2b8d0*/  PRMT R9, R6, 0x5410, R14 ;  /* 0x0000541006097816 */ /* 0x000fe4000000000e */
[----:B------:R-:W-:Y:S02]  /*2b8e0*/  PRMT R4, R4, 0x5410, R5 ;  /* 0x0000541004047816 */ /* 0x000fe40000000005 */
[----:B------:R-:W-:Y:S02]  /*2b8f0*/  SHF.R.U32.HI R7, RZ, 0x8, R10 ;  /* 0x00000008ff077819 */ /* 0x000fe4000001160a */
[----:B------:R-:W-:Y:S02]  /*2b900*/  LOP3.LUT R8, R124, R2, RZ, 0xc0, !PT ;  /* 0x000000027c087212 */ /* 0x000fe400078ec0ff */
[----:B------:R-:W-:Y:S02]  /*2b910*/  LOP3.LUT R10, R107, R3, RZ, 0xc0, !PT ;  /* 0x000000036b0a7212 */ /* 0x000fe400078ec0ff */
[----:B------:R-:W-:Y:S02]  /*2b920*/  LOP3.LUT R11, R46, 0xff, RZ, 0xc0, !PT ;  /* 0x000000ff2e0b7812 */ /* 0x000fe400078ec0ff */
[--C-:B------:R-:W-:Y:S02]  /*2b930*/  HSET2.LE.AND R2, R4, R97.reuse, PT ;  /* 0x0000006104027233 */ /* 0x100fe40003803000 */
[--C-:B------:R-:W-:Y:S02]  /*2b940*/  HSET2.LE.AND R3, R9, R97.reuse, PT ;  /* 0x0000006109037233 */ /* 0x100fe40003803000 */
[----:B------:R-:W-:Y:S02]  /*2b950*/  PRMT R15, R11, 0x5410, R7 ;  /* 0x000054100b0f7816 */ /* 0x000fe40000000007 */
[----:B------:R-:W-:Y:S02]  /*2b960*/  LOP3.LUT R9, R132, R2, RZ, 0xc0, !PT ;  /* 0x0000000284097212 */ /* 0x000fe400078ec0ff */
[----:B------:R-:W-:Y:S02]  /*2b970*/  LOP3.LUT R11, R117, R3, RZ, 0xc0, !PT ;  /* 0x00000003750b7212 */ /* 0x000fe400078ec0ff */
[----:B------:R-:W-:Y:S02]  /*2b980*/  LOP3.LUT R0, R47, R99, R114, 0x96, !PT ;  /* 0x000000632f007212 */ /* 0x000fe400078e9672 */
[--C-:B------:R-:W-:Y:S02]  /*2b990*/  SHF.R.U32.HI R28, RZ, 0x10, R46.reuse ;  /* 0x00000010ff1c7819 */ /* 0x100fe4000001162e */
[----:B------:R-:W-:Y:S01]  /*2b9a0*/  SHF.R.U32.HI R29, RZ, 0x18, R46 ;  /* 0x00000018ff1d7819 */ /* 0x000fe2000001162e */
[C---:B-1----:R-:W-:Y:S05]  /*2b9b0*/  HMMA.16816.F32 R40, R8.reuse, R24, R68 ;  /* 0x000000180828723c */ /* 0x042fea0000001844 */
[--C-:B------:R-:W-:Y:S01]  /*2b9c0*/  SHF.R.U32.HI R6, RZ, 0x10, R0.reuse ;  /* 0x00000010ff067819 */ /* 0x100fe20000011600 */
[C---:B--2---:R-:W-:Y:S05]  /*2b9d0*/  HMMA.16816.F32 R44, R8.reuse, R20, R52 ;  /* 0x00000014082c723c */ /* 0x044fea0000001834 */
[----:B------:R-:W-:Y:S02]  /*2b9e0*/  LOP3.LUT R4, R6, 0xff, RZ, 0xc0, !PT ;  /* 0x000000ff06047812 */ /* 0x000fe400078ec0ff */
[C---:B------:R-:W-:Y:S04]  /*2b9f0*/  LOP3.LUT R5, R0.reuse, 0xffff, RZ, 0xc0, !PT ;  /* 0x0000ffff00057812 */ /* 0x040fe800078ec0ff */
[--C-:B------:R-:W-:Y:S02]  /*2ba00*/  HSET2.LE.AND R2, R15, R97.reuse, PT ;  /* 0x000000610f027233 */ /* 0x100fe40003803000 */
[----:B------:R-:W-:Y:S02]  /*2ba10*/  SHF.R.U32.HI R7, RZ, 0x18, R0 ;  /* 0x00000018ff077819 */ /* 0x000fe40000011600 */
[----:B------:R-:W-:Y:S02]  /*2ba20*/  LOP3.LUT R14, R0, 0xff, RZ, 0xc0, !PT ;  /* 0x000000ff000e7812 */ /* 0x000fe400078ec0ff */
[----:B------:R-:W-:Y:S01]  /*2ba30*/  STL.64 [R1+0x80], R40 ;  /* 0x0000802801007387 */ /* 0x000fe20000100a00 */
[----:B------:R-:W-:Y:S02]  /*2ba40*/  LOP3.LUT R6, R141, R2, RZ, 0xc0, !PT ;  /* 0x000000028d067212 */ /* 0x000fe400078ec0ff */
[----:B------:R-:W-:Y:S02]  /*2ba50*/  PRMT R3, R4, 0x5410, R7 ;  /* 0x0000541004037816 */ /* 0x000fe40000000007 */
[----:B------:R-:W-:Y:S01]  /*2ba60*/  SHF.R.U32.HI R0, RZ, 0x8, R5 ;  /* 0x00000008ff007819 */ /* 0x000fe20000011605 */
[----:B------:R1:W-:Y:S01]  /*2ba70*/  STL.64 [R1+0x88], R42 ;  /* 0x0000882a01007387 */ /* 0x0003e20000100a00 */
[----:B------:R-:W-:Y:S02]  /*2ba80*/  LOP3.LUT R7, R28, 0xff, RZ, 0xc0, !PT ;  /* 0x000000ff1c077812 */ /* 0x000fe400078ec0ff */
[----:B------:R-:W-:Y:S02]  /*2ba90*/  PRMT R0, R14, 0x5410, R0 ;  /* 0x000054100e007816 */ /* 0x000fe40000000000 */
[----:B------:R-:W-:Y:S02]  /*2baa0*/  PRMT R7, R7, 0x5410, R29 ;  /* 0x0000541007077816 */ /* 0x000fe4000000001d */
[--C-:B------:R-:W-:Y:S02]  /*2bab0*/  HSET2.LE.AND R3, R3, R97.reuse, PT ;  /* 0x0000006103037233 */ /* 0x100fe40003803000 */
[--C-:B------:R-:W-:Y:S02]  /*2bac0*/  HSET2.LE.AND R0, R0, R97.reuse, PT ;  /* 0x0000006100007233 */ /* 0x100fe40003803000 */
[----:B------:R-:W-:Y:S02]  /*2bad0*/  HSET2.LE.AND R7, R7, R97, PT ;  /* 0x0000006107077233 */ /* 0x000fe40003803000 */
[----:B------:R-:W-:Y:S02]  /*2bae0*/  LOP3.LUT R5, R152, R3, RZ, 0xc0, !PT ;  /* 0x0000000398057212 */ /* 0x000fe400078ec0ff */
[----:B------:R-:W-:Y:S01]  /*2baf0*/  LOP3.LUT R4, R155, R0, RZ, 0xc0, !PT ;  /* 0x000000009b047212 */ /* 0x000fe200078ec0ff */
[----:B------:R-:W-:Y:S01]  /*2bb00*/  VIADD R0, R187, 0xffffffff ;  /* 0xffffffffbb007836 */ /* 0x000fe20000000000 */
[----:B------:R-:W-:Y:S03]  /*2bb10*/  LOP3.LUT R7, R126, R7, RZ, 0xc0, !PT ;  /* 0x000000077e077212 */ /* 0x000fe600078ec0ff */
[----:B------:R-:W-:Y:S01]  /*2bb20*/  IMAD.MOV.U32 R187, RZ, RZ, R0 ;  /* 0x000000ffffbb7224 */ /* 0x000fe200078e0000 */
[C---:B-1----:R-:W-:Y:S06]  /*2bb30*/  HMMA.16816.F32 R40, R8.reuse, R26, R56 ;  /* 0x0000001a0828723c */ /* 0x042fec0000001838 */
[----:B------:R-:W-:Y:S11]  /*2bb40*/  HMMA.16816.F32 R8, R8, R22, R64 ;  /* 0x000000160808723c */ /* 0x000ff60000001840 */
[----:B------:R-:W-:Y:S06]  /*2bb50*/  @!UPT UIADD3 URZ, URZ, URZ, URZ ;  /* 0x0000003f3f3ff290 */ /* 0x000fec000fffe03f */
[----:B------:R-:W-:Y:S06]  /*2bb60*/  STL.64 [R1+0x70], R40 ;  /* 0x0000702801007387 */ /* 0x000fec0000100a00 */
[----:B------:R1:W-:Y:S06]  /*2bb70*/  STL.64 [R1+0x78], R42 ;  /* 0x0000782a01007387 */ /* 0x0003ec0000100a00 */
[----:B------:R-:W-:Y:S06]  /*2bb80*/  STL.64 [R1+0x60], R44 ;  /* 0x0000602c01007387 */ /* 0x000fec0000100a00 */
[----:B------:R-:W-:Y:S06]  /*2bb90*/  STL.64 [R1+0x68], R46 ;  /* 0x0000682e01007387 */ /* 0x000fec0000100a00 */
[----:B------:R-:W-:Y:S06]  /*2bba0*/  STL.64 [R1+0x50], R8 ;  /* 0x0000500801007387 */ /* 0x000fec0000100a00 */
[----:B------:R2:W-:Y:S01]  /*2bbb0*/  STL.64 [R1+0x58], R10 ;  /* 0x0000580a01007387 */ /* 0x0005e20000100a00 */
[C---:B-1----:R-:W-:Y:S06]  /*2bbc0*/  HMMA.16816.F32 R40, R4.reuse, R24, R48 ;  /* 0x000000180428723c */ /* 0x042fec0000001830 */
[C---:B------:R-:W-:Y:S11]  /*2bbd0*/  HMMA.16816.F32 R24, R4.reuse, R26, R36 ;  /* 0x0000001a0418723c */ /* 0x040ff60000001824 */
[----:B------:R-:W-:Y:S06]  /*2bbe0*/  @!UPT UIADD3 URZ, URZ, URZ, URZ ;  /* 0x0000003f3f3ff290 */ /* 0x000fec000fffe03f */
[----:B------:R1:W-:Y:S01]  /*2bbf0*/  STL.64 [R1+0x40], R40 ;  /* 0x0000402801007387 */ /* 0x0003e20000100a00 */
[C---:B--2---:R-:W-:Y:S05]  /*2bc00*/  HMMA.16816.F32 R8, R4.reuse, R20, R32 ;  /* 0x000000140408723c */ /* 0x044fea0000001820 */
[----:B------:R1:W-:Y:S01]  /*2bc10*/  STL.64 [R1+0x48], R42 ;  /* 0x0000482a01007387 */ /* 0x0003e20000100a00 */
[----:B------:R-:W-:Y:S05]  /*2bc20*/  HMMA.16816.F32 R4, R4, R22, R16 ;  /* 0x000000160404723c */ /* 0x000fea0000001810 */
[----:B------:R1:W-:Y:S06]  /*2bc30*/  STL.64 [R1+0x30], R24 ;  /* 0x0000301801007387 */ /* 0x0003ec0000100a00 */
[----:B------:R1:W-:Y:S06]  /*2bc40*/  STL.64 [R1+0x38], R26 ;  /* 0x0000381a01007387 */ /* 0x0003ec0000100a00 */
[----:B------:R1:W-:Y:S06]  /*2bc50*/  STL.64 [R1+0x20], R8 ;  /* 0x0000200801007387 */ /* 0x0003ec0000100a00 */
[----:B------:R1:W-:Y:S06]  /*2bc60*/  STL.64 [R1+0x28], R10 ;  /* 0x0000280a01007387 */ /* 0x0003ec0000100a00 */
[----:B------:R1:W-:Y:S06]  /*2bc70*/  STL.64 [R1], R4 ;  /* 0x0000000401007387 */ /* 0x0003ec0000100a00 */
[----:B------:R1:W-:Y:S01]  /*2bc80*/  STL.64 [R1+0x8], R6 ;  /* 0x0000080601007387 */ /* 0x0003e20000100a00 */
[----:B------:R-:W-:Y:S05]  /*2bc90*/  @P1 BRA `(.L_x_609) ;  /* 0xffffff3800c41947 */ /* 0x000fea000383ffff */
.L_x_606:
[----:B---3-5:R3:W5:Y:S04]  /*2bca0*/  LD.E R33, desc[UR4][R180.64+0xd8] ;  /* 0x0000d804b4217980 */ /* 0x028768000c101900 */
[----:B-12---:R3:W5:Y:S01]  /*2bcb0*/  LD.E R6, desc[UR4][R180.64+0x17c] ;  /* 0x00017c04b4067980 */ /* 0x006762000c101900 */
[----:B------:R-:W-:-:S03]  /*2bcc0*/  UMOV UR6, 0xffffffff ;  /* 0xffffffff00067882 */ /* 0x000fc60000000000 */
[----:B------:R-:W-:Y:S05]  /*2bcd0*/  BRA.DIV UR6, `(.L_x_610) ;  /* 0x0000002206dc7947 */ /* 0x000fea000b800000 */
[----:B------:R-:W1:Y:S04]  /*2bce0*/  SHFL.BFLY PT, R0, R183, 0x2, 0x1f ;  /* 0x0c401f00b7007f89 */ /* 0x000e6800000e0000 */
[----:B------:R-:W2:Y:S04]  /*2bcf0*/  SHFL.BFLY PT, R2, R184, 0x2, 0x1f ;  /* 0x0c401f00b8027f89 */ /* 0x000ea800000e0000 */
[----:B------:R-:W4:Y:S04]  /*2bd00*/  SHFL.BFLY PT, R3, R185, 0x2, 0x1f ;  /* 0x0c401f00b9037f89 */ /* 0x000f2800000e0000 */
[----:B------:R-:W3:Y:S01]  /*2bd10*/  SHFL.BFLY PT, R4, R186, 0x2, 0x1f ;  /* 0x0c401f00ba047f89 */ /* 0x000ee200000e0000 */
[----:B-1----:R-:W-:Y:S01]  /*2bd20*/  FADD.FTZ R8, R0, R183 ;  /* 0x000000b700087221 */ /* 0x002fe20000010000 */
[----:B--2---:R-:W-:-:S04]  /*2bd30*/  FADD.FTZ R7, R2, R184 ;  /* 0x000000b802077221 */ /* 0x004fc80000010000 */
[----:B------:R-:W1:Y:S01]  /*2bd40*/  SHFL.BFLY PT, R11, R8, 0x1, 0x1f ;  /* 0x0c201f00080b7f89 */ /* 0x000e6200000e0000 */
[----:B----4-:R-:W-:-:S03]  /*2bd50*/  FADD.FTZ R5, R3, R185 ;  /* 0x000000b903057221 */ /* 0x010fc60000010000 */
[----:B------:R-:W2:Y:S01]  /*2bd60*/  SHFL.BFLY PT, R10, R7, 0x1, 0x1f ;  /* 0x0c201f00070a7f89 */ /* 0x000ea200000e0000 */
[----:B---3--:R-:W-:-:S03]  /*2bd70*/  FADD.FTZ R2, R4, R186 ;  /* 0x000000ba04027221 */ /* 0x008fc60000010000 */
[----:B------:R-:W3:Y:S04]  /*2bd80*/  SHFL.BFLY PT, R9, R5, 0x1, 0x1f ;  /* 0x0c201f0005097f89 */ /* 0x000ee800000e0000 */
[----:B------:R4:W4:Y:S01]  /*2bd90*/  SHFL.BFLY PT, R4, R2, 0x1, 0x1f ;  /* 0x0c201f0002047f89 */ /* 0x00092200000e0000 */
[----:B-1----:R-:W-:Y:S01]  /*2bda0*/  FADD.FTZ R32, R8, R11 ;  /* 0x0000000b08207221 */ /* 0x002fe20000010000 */
[----:B--2---:R-:W-:Y:S01]  /*2bdb0*/  FADD.FTZ R31, R7, R10 ;  /* 0x0000000a071f7221 */ /* 0x004fe20000010000 */
[----:B---3--:R-:W-:-:S07]  /*2bdc0*/  FADD.FTZ R30, R5, R9 ;  /* 0x00000009051e7221 */ /* 0x008fce0000010000 */
.L_x_647:
[----:B------:R-:W2:Y:S04]  /*2bdd0*/  LDL.LU R37, [R1+0x54] ;  /* 0x0000540001257983 */ /* 0x000ea80000300800 */
[----:B------:R-:W3:Y:S04]  /*2bde0*/  LDL.LU R41, [R1+0x88] ;  /* 0x0000880001297983 */ /* 0x000ee80000300800 */
        /* <DEDUP_REMOVED lines=20> */
[----:B------:R-:W3:Y:S04]  /*2bf30*/  LDL.LU R39, [R1] ;  /* 0x0000000001277983 */ /* 0x000ee80000300800 */
        /* <DEDUP_REMOVED lines=8> */
[----:B------:R-:W3:Y:S01]  /*2bfc0*/  LDL.LU R35, [R1+0xc] ;  /* 0x00000c0001237983 */ /* 0x000ee20000300800 */
[----:B------:R-:W-:Y:S01]  /*2bfd0*/  FSETP.NE.FTZ.AND P5, PT, R32, RZ, PT ;  /* 0x000000ff2000720b */ /* 0x000fe20003fb5000 */
[----:B------:R-:W-:Y:S01]  /*2bfe0*/  IMAD.MOV.U32 R3, RZ, RZ, 0x3f800000 ;  /* 0x3f800000ff037424 */ /* 0x000fe200078e00ff */
[----:B------:R-:W-:Y:S01]  /*2bff0*/  MOV R0, 0x3f800000 ;  /* 0x3f80000000007802 */ /* 0x000fe20000000f00 */
[----:B------:R-:W3:Y:S01]  /*2c000*/  LDL R53, [R1+0x2d4] ;  /* 0x0002d40001357983 */ /* 0x000ee20000100800 */
[----:B------:R-:W-:Y:S01]  /*2c010*/  FSETP.NE.FTZ.AND P4, PT, R31, RZ, PT ;  /* 0x000000ff1f00720b */ /* 0x000fe20003f95000 */
[----:B----4-:R-:W-:Y:S01]  /*2c020*/  FADD.FTZ R29, R2, R4 ;  /* 0x00000004021d7221 */ /* 0x010fe20000010000 */
[----:B------:R-:W-:Y:S01]  /*2c030*/  FSETP.NE.FTZ.AND P3, PT, R30, RZ, PT ;  /* 0x000000ff1e00720b */ /* 0x000fe20003f75000 */
[----:B------:R-:W1:Y:S01]  /*2c040*/  S2R R50, SR_TID.X ;  /* 0x0000000000327919 */ /* 0x000e620000002100 */
[----:B------:R-:W-:Y:S01]  /*2c050*/  MOV R2, 0x3f800000 ;  /* 0x3f80000000027802 */ /* 0x000fe20000000f00 */
[----:B------:R-:W-:Y:S01]  /*2c060*/  IMAD.MOV.U32 R4, RZ, RZ, 0x3f800000 ;  /* 0x3f800000ff047424 */ /* 0x000fe200078e00ff */
[----:B------:R-:W-:-:S03]  /*2c070*/  FSETP.NE.FTZ.AND P2, PT, R29, RZ, PT ;  /* 0x000000ff1d00720b */ /* 0x000fc60003f55000 */
[----:B------:R-:W4:Y:S08]  /*2c080*/  @P5 MUFU.RCP R0, R32 ;  /* 0x0000002000005308 */ /* 0x000f300000001000 */
[----:B------:R-:W1:Y:S08]  /*2c090*/  @P4 MUFU.RCP R3, R31 ;  /* 0x0000001f00034308 */ /* 0x000e700000001000 */
[----:B------:R-:W1:Y:S01]  /*2c0a0*/  @P3 MUFU.RCP R2, R30 ;  /* 0x0000001e00023308 */ /* 0x000e620000001000 */
[----:B----45:R-:W-:-:S07]  /*2c0b0*/  FMUL.FTZ R0, R6, R0 ;  /* 0x0000000006007220 */ /* 0x030fce0000410000 */
[----:B------:R-:W4:Y:S01]  /*2c0c0*/  @P2 MUFU.RCP R4, R29 ;  /* 0x0000001d00042308 */ /* 0x000f220000001000 */
[C---:B-1----:R-:W-:Y:S01]  /*2c0d0*/  FMUL.FTZ R3, R6.reuse, R3 ;  /* 0x0000000306037220 */ /* 0x042fe20000410000 */
[----:B------:R-:W-:Y:S01]  /*2c0e0*/  SHF.R.S32.HI R51, RZ, 0x1f, R50 ;  /* 0x0000001fff337819 */ /* 0x000fe20000011432 */
[----:B------:R-:W1:Y:S01]  /*2c0f0*/  S2UR UR6, SR_CgaCtaId ;  /* 0x00000000000679c3 */ /* 0x000e620000008800 */
[----:B------:R-:W-:Y:S01]  /*2c100*/  FMUL.FTZ R2, R6, R2 ;  /* 0x0000000206027220 */ /* 0x000fe20000410000 */
[----:B------:R-:W-:Y:S02]  /*2c110*/  UMOV UR7, 0x400 ;  /* 0x0000040000077882 */ /* 0x000fe40000000000 */
[----:B-1----:R-:W-:Y:S01]  /*2c120*/  ULEA UR6, UR6, UR7, 0x18 ;  /* 0x0000000706067291 */ /* 0x002fe2000f8ec03f */
[C---:B--2---:R-:W-:Y:S01]  /*2c130*/  FMUL.FTZ R37, R2.reuse, R37 ;  /* 0x0000002502257220 */ /* 0x044fe20000410000 */
        /* <DEDUP_REMOVED lines=12> */
[----:B------:R-:W-:Y:S01]  /*2c200*/  LEA.HI R39, R51, R50, RZ, 0x2 ;  /* 0x0000003233277211 */ /* 0x000fe200078f10ff */
[----:B------:R-:W-:-:S03]  /*2c210*/  FMUL.FTZ R34, R0, R34 ;  /* 0x0000002200227220 */ /* 0x000fc60000410000 */
[----:B------:R-:W-:Y:S01]  /*2c220*/  SHF.R.S32.HI R49, RZ, 0x2, R39 ;  /* 0x00000002ff317819 */ /* 0x000fe20000011427 */
[----:B----4-:R-:W-:Y:S01]  /*2c230*/  FMUL.FTZ R0, R6, R4 ;  /* 0x0000000406007220 */ /* 0x010fe20000410000 */
        /* <DEDUP_REMOVED lines=17> */
[----:B------:R-:W-:Y:S01]  /*2c350*/  FMUL.FTZ R35, R3, R35 ;  /* 0x0000002303237220 */ /* 0x000fe20000410000 */
[----:B------:R-:W-:-:S04]  /*2c360*/  SHF.R.S32.HI R3, RZ, 0x1f, R49 ;  /* 0x0000001fff037819 */ /* 0x000fc80000011431 */
[----:B------:R-:W-:-:S04]  /*2c370*/  LEA.HI R3, R3, R49, RZ, 0x3 ;  /* 0x0000003103037211 */ /* 0x000fc800078f18ff */
[----:B------:R-:W-:-:S04]  /*2c380*/  LOP3.LUT R3, R3, 0xfffffff8, RZ, 0xc0, !PT ;  /* 0xfffffff803037812 */ /* 0x000fc800078ec0ff */
[----:B------:R-:W-:Y:S02]  /*2c390*/  IADD3 R3, R49, -R3, RZ ;  /* 0x8000000331037210 */ /* 0x000fe40007ffe0ff */
[----:B------:R-:W-:Y:S02]  /*2c3a0*/  F2FP.F16.F32.PACK_AB R18, R14, R15 ;  /* 0x0000000f0e12723e */ /* 0x000fe400000000ff */
[----:B------:R-:W-:Y:S02]  /*2c3b0*/  LEA.HI R2, R3, R3, RZ, 0x1 ;  /* 0x0000000303027211 */ /* 0x000fe400078f08ff */
[----:B------:R-:W-:Y:S02]  /*2c3c0*/  F2FP.F16.F32.PACK_AB R20, R4, R5 ;  /* 0x000000050414723e */ /* 0x000fe400000000ff */
[----:B------:R-:W-:Y:S02]  /*2c3d0*/  F2FP.F16.F32.PACK_AB R15, R25, R26 ;  /* 0x0000001a190f723e */ /* 0x000fe400000000ff */
[----:B------:R-:W-:-:S02]  /*2c3e0*/  LEA.HI R26, R51, R50, RZ, 0x5 ;  /* 0x00000032331a7211 */ /* 0x000fc400078f28ff */
[----:B------:R-:W-:Y:S02]  /*2c3f0*/  LOP3.LUT R4, R39, 0xfffffffc, RZ, 0xc0, !PT ;  /* 0xfffffffc27047812 */ /* 0x000fe400078ec0ff */
[----:B------:R-:W-:Y:S02]  /*2c400*/  SHF.R.S32.HI R0, RZ, 0x1, R2 ;  /* 0x00000001ff007819 */ /* 0x000fe40000011402 */
[----:B------:R-:W-:Y:S02]  /*2c410*/  F2FP.F16.F32.PACK_AB R19, R16, R17 ;  /* 0x000000111013723e */ /* 0x000fe400000000ff */
[----:B------:R-:W-:Y:S02]  /*2c420*/  F2FP.F16.F32.PACK_AB R17, R6, R7 ;  /* 0x000000070611723e */ /* 0x000fe400000000ff */
[----:B------:R-:W-:Y:S01]  /*2c430*/  LOP3.LUT R2, R2, 0x3fffffe, RZ, 0xc0, !PT ;  /* 0x03fffffe02027812 */ /* 0x000fe200078ec0ff */
[----:B------:R-:W-:Y:S01]  /*2c440*/  IMAD.IADD R4, R50, 0x1, -R4 ;  /* 0x0000000132047824 */ /* 0x000fe200078e0a04 */
[----:B------:R-:W-:-:S02]  /*2c450*/  SHF.R.S32.HI R5, RZ, 0x5, R26 ;  /* 0x00000005ff057819 */ /* 0x000fc4000001141a */
[----:B------:R-:W-:Y:S02]  /*2c460*/  SHF.L.U32 R6, R0, 0x6, RZ ;  /* 0x0000000600067819 */ /* 0x000fe400000006ff */
[----:B------:R-:W-:Y:S01]  /*2c470*/  IADD3 R2, R3, -R2, RZ ;  /* 0x8000000203027210 */ /* 0x000fe20007ffe0ff */
[----:B------:R-:W-:Y:S01]  /*2c480*/  IMAD R4, R5, 0x100, R4 ;  /* 0x0000010005047824 */ /* 0x000fe200078e0204 */
[----:B------:R-:W-:-:S03]  /*2c490*/  LOP3.LUT R3, R6, 0xc0, RZ, 0xc0, !PT ;  /* 0x000000c006037812 */ /* 0x000fc600078ec0ff */
[----:B------:R-:W-:Y:S01]  /*2c4a0*/  IMAD R2, R2, 0x10, R4 ;  /* 0x0000001002027824 */ /* 0x000fe200078e0204 */
[----:B------:R-:W-:Y:S02]  /*2c4b0*/  LEA.HI R3, R3, R3, RZ, 0x1d ;  /* 0x0000000303037211 */ /* 0x000fe400078fe8ff */
[C---:B------:R-:W-:Y:S02]  /*2c4c0*/  LOP3.LUT R5, R0.reuse, 0x1, RZ, 0xc0, !PT ;  /* 0x0000000100057812 */ /* 0x040fe400078ec0ff */
[----:B------:R-:W-:Y:S01]  /*2c4d0*/  LOP3.LUT P0, RZ, R0, 0x2, RZ, 0xc0, !PT ;  /* 0x0000000200ff7812 */ /* 0x000fe2000780c0ff */
[----:B------:R-:W-:Y:S01]  /*2c4e0*/  IMAD.U32 R2, R2, 0x2, R3 ;  /* 0x0000000202027824 */ /* 0x000fe200078e0003 */
[----:B------:R-:W-:Y:S02]  /*2c4f0*/  ISETP.NE.U32.AND P1, PT, R5, 0x1, PT ;  /* 0x000000010500780c */ /* 0x000fe40003f25070 */
[----:B------:R-:W-:Y:S02]  /*2c500*/  MOV R4, 0x10 ;  /* 0x0000001000047802 */ /* 0x000fe40000000f00 */
[----:B------:R-:W-:-:S02]  /*2c510*/  LEA R0, R2, UR6, 0x1 ;  /* 0x0000000602007c11 */ /* 0x000fc4000f8e08ff */
[----:B------:R-:W-:Y:S02]  /*2c520*/  SEL R4, R4, 0xfffffff0, P1 ;  /* 0xfffffff004047807 */ /* 0x000fe40000800000 */
[----:B------:R-:W-:Y:S01]  /*2c530*/  F2FP.F16.F32.PACK_AB R24, R10, R11 ;  /* 0x0000000b0a18723e */ /* 0x000fe200000000ff */
[----:B------:R-:W-:Y:S01]  /*2c540*/  VIADD R2, R0, 0x20 ;  /* 0x0000002000027836 */ /* 0x000fe20000000000 */
[----:B------:R-:W-:Y:S02]  /*2c550*/  F2FP.F16.F32.PACK_AB R23, R8, R9 ;  /* 0x000000090817723e */ /* 0x000fe400000000ff */
[----:B------:R-:W-:Y:S02]  /*2c560*/  IADD3 R3, R0, R4, RZ ;  /* 0x0000000400037210 */ /* 0x000fe40007ffe0ff */
[----:B------:R-:W-:Y:S02]  /*2c570*/  F2FP.F16.F32.PACK_AB R5, R40, R41 ;  /* 0x000000292805723e */ /* 0x000fe400000000ff */
[----:B------:R-:W-:-:S02]  /*2c580*/  @P0 IADD3 R2, R0, -0x20, RZ ;  /* 0xffffffe000020810 */ /* 0x000fc40007ffe0ff */
[----:B------:R-:W-:Y:S01]  /*2c590*/  ISETP.NE.AND P0, PT, R53, -0x1, PT ;  /* 0xffffffff3500780c */ /* 0x000fe20003f05270 */
[----:B------:R-:W-:Y:S01]  /*2c5a0*/  STS [R0], R24 ;  /* 0x0000001800007388 */ /* 0x000fe20000000800 */
[----:B------:R-:W-:-:S03]  /*2c5b0*/  F2FP.F16.F32.PACK_AB R8, R42, R43 ;  /* 0x0000002b2a08723e */ /* 0x000fc600000000ff */
[----:B------:R-:W-:Y:S01]  /*2c5c0*/  STS [R0+0x200], R23 ;  /* 0x0002001700007388 */ /* 0x000fe20000000800 */
[----:B------:R-:W-:-:S03]  /*2c5d0*/  F2FP.F16.F32.PACK_AB R16, R27, R28 ;  /* 0x0000001c1b10723e */ /* 0x000fc600000000ff */
[----:B------:R-:W-:Y:S01]  /*2c5e0*/  STS [R3], R19 ;  /* 0x0000001303007388 */ /* 0x000fe20000000800 */
[----:B------:R-:W-:-:S03]  /*2c5f0*/  F2FP.F16.F32.PACK_AB R11, R34, R48 ;  /* 0x00000030220b723e */ /* 0x000fc600000000ff */
[----:B------:R-:W-:Y:S01]  /*2c600*/  STS [R3+0x200], R18 ;  /* 0x0002001203007388 */ /* 0x000fe20000000800 */
[----:B------:R-:W-:-:S03]  /*2c610*/  F2FP.F16.F32.PACK_AB R10, R35, R36 ;  /* 0x00000024230a723e */ /* 0x000fc600000000ff */
[----:B------:R-:W-:Y:S01]  /*2c620*/  STS [R0+0x1000], R20 ;  /* 0x0010001400007388 */ /* 0x000fe20000000800 */
[----:B------:R-:W-:-:S03]  /*2c630*/  F2FP.F16.F32.PACK_AB R14, R21, R22 ;  /* 0x00000016150e723e */ /* 0x000fc600000000ff */
[----:B------:R1:W-:Y:S01]  /*2c640*/  STS [R0+0x1200], R5 ;  /* 0x0012000500007388 */ /* 0x0003e20000000800 */
[----:B------:R-:W-:Y:S02]  /*2c650*/  F2FP.F16.F32.PACK_AB R7, R44, R45 ;  /* 0x0000002d2c07723e */ /* 0x000fe400000000ff */
[----:B------:R-:W-:Y:S01]  /*2c660*/  F2FP.F16.F32.PACK_AB R9, R37, R38 ;  /* 0x000000262509723e */ /* 0x000fe200000000ff */
[----:B------:R-:W-:Y:S01]  /*2c670*/  STS [R3+0x1000], R17 ;  /* 0x0010001103007388 */ /* 0x000fe20000000800 */
[----:B------:R-:W-:-:S03]  /*2c680*/  F2FP.F16.F32.PACK_AB R6, R46, R47 ;  /* 0x0000002f2e06723e */ /* 0x000fc600000000ff */
[----:B------:R-:W-:Y:S04]  /*2c690*/  STS [R3+0x1200], R8 ;  /* 0x0012000803007388 */ /* 0x000fe80000000800 */
[----:B------:R2:W-:Y:S04]  /*2c6a0*/  STS [R2], R16 ;  /* 0x0000001002007388 */ /* 0x0005e80000000800 */
[----:B------:R-:W-:Y:S01]  /*2c6b0*/  STS [R2+0x200], R15 ;  /* 0x0002000f02007388 */ /* 0x000fe20000000800 */
[----:B-1----:R-:W-:-:S05]  /*2c6c0*/  IMAD.IADD R0, R4, 0x1, R2 ;  /* 0x0000000104007824 */ /* 0x002fca00078e0202 */
[----:B------:R-:W-:Y:S04]  /*2c6d0*/  STS [R0], R11 ;  /* 0x0000000b00007388 */ /* 0x000fe80000000800 */
[----:B------:R1:W-:Y:S04]  /*2c6e0*/  STS [R0+0x200], R10 ;  /* 0x0002000a00007388 */ /* 0x0003e80000000800 */
[----:B------:R-:W-:Y:S04]  /*2c6f0*/  STS [R2+0x1000], R14 ;  /* 0x0010000e02007388 */ /* 0x000fe80000000800 */
[----:B------:R3:W-:Y:S04]  /*2c700*/  STS [R2+0x1200], R7 ;  /* 0x0012000702007388 */ /* 0x0007e80000000800 */
[----:B------:R-:W-:Y:S04]  /*2c710*/  STS [R0+0x1000], R9 ;  /* 0x0010000900007388 */ /* 0x000fe80000000800 */
[----:B------:R4:W-:Y:S04]  /*2c720*/  STS [R0+0x1200], R6 ;  /* 0x0012000600007388 */ /* 0x0009e80000000800 */
[----:B--2---:R2:W5:Y:S04]  /*2c730*/  LD.E.64 R16, desc[UR4][R180.64+0x70] ;  /* 0x00007004b4107980 */ /* 0x004568000c101b00 */
[----:B------:R2:W5:Y:S04]  /*2c740*/  LD.E.64 R18, desc[UR4][R180.64+0x90] ;  /* 0x00009004b4127980 */ /* 0x000568000c101b00 */
[----:B-1----:R-:W2:Y:S04]  /*2c750*/  @P0 LD.E.64 R10, desc[UR4][R180.64+0x88] ;  /* 0x00008804b40a0980 */ /* 0x002ea8000c101b00 */
[----:B---3--:R-:W3:Y:S04]  /*2c760*/  @!P0 LD.E.64 R2, desc[UR4][R180.64+0x80] ;  /* 0x00008004b4028980 */ /* 0x008ee8000c101b00 */
[----:B----4-:R-:W4:Y:S01]  /*2c770*/  LD.E.U16 R0, desc[UR4][R180.64+0x1c8] ;  /* 0x0001c804b4007980 */ /* 0x010f22000c101500 */
[----:B------:R-:W1:Y:S01]  /*2c780*/  @P5 MUFU.LG2 R9, R32 ;  /* 0x0000002000095308 */ /* 0x000e620000000c00 */
[----:B------:R-:W4:Y:S01]  /*2c790*/  S2R R52, SR_CTAID.Y ;  /* 0x0000000000347919 */ /* 0x000f220000002600 */
[----:B------:R-:W-:-:S06]  /*2c7a0*/  MOV R24, 0x7f800000 ;  /* 0x7f80000000187802 */ /* 0x000fcc0000000f00 */
[----:B------:R-:W4:Y:S01]  /*2c7b0*/  @P4 MUFU.LG2 R8, R31 ;  /* 0x0000001f00084308 */ /* 0x000f220000000c00 */
[----:B-1----:R-:W-:Y:S01]  /*2c7c0*/  @P5 FMUL.FTZ R9, R9, 0.69314718246459960938 ;  /* 0x3f31721809095820 */ /* 0x002fe20000410000 */
[-C--:B--2---:R-:W-:Y:S02]  /*2c7d0*/  @P0 IMAD R6, R11, R53.reuse, RZ ;  /* 0x000000350b060224 */ /* 0x084fe400078e02ff */
[----:B------:R-:W-:Y:S02]  /*2c7e0*/  @P0 IMAD.WIDE.U32 R4, R10, R53, RZ ;  /* 0x000000350a040225 */ /* 0x000fe400078e00ff */
[----:B------:R1:W5:Y:S02]  /*2c7f0*/  @!P0 LD.E.64 R10, desc[UR4][R180.64+0x88] ;  /* 0x00008804b40a8980 */ /* 0x000364000c101b00 */
[----:B------:R-:W-:Y:S01]  /*2c800*/  @P5 FFMA.FTZ R24, R33, R134, R9 ;  /* 0x0000008621185223 */ /* 0x000fe20000010009 */
[----:B------:R-:W2:Y:S01]  /*2c810*/  @P2 MUFU.LG2 R14, R29 ;  /* 0x0000001d000e2308 */ /* 0x000ea20000000c00 */
[----:B----4-:R-:W-:-:S07]  /*2c820*/  PRMT R9, R0, 0x7770, RZ ;  /* 0x0000777000097816 */ /* 0x010fce00000000ff */
[----:B------:R-:W4:Y:S01]  /*2c830*/  @P3 MUFU.LG2 R7, R30 ;  /* 0x0000001e00073308 */ /* 0x000f220000000c00 */
[----:B------:R-:W-:Y:S02]  /*2c840*/  PRMT R0, R0, 0x7771, RZ ;  /* 0x0000777100007816 */ /* 0x000fe400000000ff */
[----:B------:R-:W-:-:S04]  /*2c850*/  ISETP.NE.AND P1, PT, R9, RZ, PT ;  /* 0x000000ff0900720c */ /* 0x000fc80003f25270 */
[----:B------:R-:W-:Y:S01]  /*2c860*/  ISETP.NE.OR P5, PT, R0, RZ, !P1 ;  /* 0x000000ff0000720c */ /* 0x000fe20004fa5670 */
[----:B------:R-:W-:Y:S01]  /*2c870*/  @P4 FMUL.FTZ R8, R8, 0.69314718246459960938 ;  /* 0x3f31721808084820 */ /* 0x000fe20000410000 */
[----:B------:R-:W-:Y:S01]  /*2c880*/  @!P0 SHF.R.S32.HI R15, RZ, 0x1f, R52 ;  /* 0x0000001fff0f8819 */ /* 0x000fe20000011434 */
[----:B---3--:R-:W-:Y:S01]  /*2c890*/  @!P0 IMAD R3, R3, R52, RZ ;  /* 0x0000003403038224 */ /* 0x008fe200078e02ff */
[----:B------:R-:W-:Y:S01]  /*2c8a0*/  MOV R23, 0x7f800000 ;  /* 0x7f80000000177802 */ /* 0x000fe20000000f00 */
[----:B------:R-:W-:Y:S01]  /*2c8b0*/  @P4 FFMA.FTZ R23, R33, R133, R8 ;  /* 0x0000008521174223 */ /* 0x000fe20000010008 */
[----:B------:R-:W-:Y:S01]  /*2c8c0*/  @P0 MOV R22, R4 ;  /* 0x0000000400160202 */ /* 0x000fe20000000f00 */
[----:B------:R-:W-:Y:S02]  /*2c8d0*/  @!P0 IMAD R8, R2, R15, R3 ;  /* 0x0000000f02088224 */ /* 0x000fe400078e0203 */
[----:B--2---:R-:W-:Y:S01]  /*2c8e0*/  @P2 FMUL.FTZ R4, R14, 0.69314718246459960938 ;  /* 0x3f3172180e042820 */ /* 0x004fe20000410000 */
[----:B------:R-:W-:-:S04]  /*2c8f0*/  @!P0 IMAD.WIDE.U32 R2, R2, R52, RZ ;  /* 0x0000003402028225 */ /* 0x000fc800078e00ff */
[----:B----4-:R-:W-:Y:S01]  /*2c900*/  @P3 FMUL.FTZ R7, R7, 0.69314718246459960938 ;  /* 0x3f31721807073820 */ /* 0x010fe20000410000 */
[----:B------:R-:W-:Y:S01]  /*2c910*/  BSSY B1, `(.L_x_611) ;  /* 0x0000016000017945 */ /* 0x000fe20003800000 */
[----:B------:R-:W-:Y:S01]  /*2c920*/  MOV R20, 0x7f800000 ;  /* 0x7f80000000147802 */ /* 0x000fe20000000f00 */
[----:B------:R-:W-:Y:S02]  /*2c930*/  IMAD.MOV.U32 R21, RZ, RZ, 0x7f800000 ;  /* 0x7f800000ff157424 */ /* 0x000fe400078e00ff */
[----:B------:R-:W-:Y:S01]  /*2c940*/  @P2 FFMA.FTZ R21, R33, R12, R4 ;  /* 0x0000000c21152223 */ /* 0x000fe20000010004 */
[----:B------:R-:W-:Y:S01]  /*2c950*/  @P0 IMAD.IADD R25, R5, 0x1, R6 ;  /* 0x0000000105190824 */ /* 0x000fe200078e0206 */
[----:B------:R-:W-:Y:S01]  /*2c960*/  PLOP3.LUT P4, PT, PT, PT, PT, 0x8, 0x0 ;  /* 0x000000000000781c */ /* 0x000fe20003f8e170 */
[----:B------:R-:W-:Y:S01]  /*2c970*/  @P3 FFMA.FTZ R20, R33, R13, R7 ;  /* 0x0000000d21143223 */ /* 0x000fe20000010007 */
[----:B------:R-:W-:Y:S02]  /*2c980*/  @!P0 IADD3 R25, R3, R8, RZ ;  /* 0x0000000803198210 */ /* 0x000fe40007ffe0ff */
[----:B------:R-:W-:-:S02]  /*2c990*/  CS2R R4, SRZ ;  /* 0x0000000000047805 */ /* 0x000fc4000001ff00 */
[----:B------:R-:W-:Y:S01]  /*2c9a0*/  @!P0 MOV R22, R2 ;  /* 0x0000000200168202 */ /* 0x000fe20000000f00 */
[----:B-1----:R-:W-:Y:S06]  /*2c9b0*/  @P5 BRA `(.L_x_612) ;  /* 0x00000000002c5947 */ /* 0x002fec0003800000 */
[----:B------:R-:W-:Y:S01]  /*2c9c0*/  ISETP.NE.AND P0, PT, R53, -0x1, PT ;  /* 0xffffffff3500780c */ /* 0x000fe20003f05270 */
[----:B------:R-:W-:Y:S01]  /*2c9d0*/  BSSY B0, `(.L_x_613) ;  /* 0x0000006000007945 */ /* 0x000fe20003800000 */
[----:B------:R-:W-:-:S11]  /*2c9e0*/  PLOP3.LUT P4, PT, PT, PT, PT, 0x80, 0x0 ;  /* 0x000000000000781c */ /* 0x000fd60003f8f070 */
[----:B------:R-:W-:Y:S05]  /*2c9f0*/  @P0 BRA `(.L_x_614) ;  /* 0x00000000000c0947 */ /* 0x000fea0003800000 */
[----:B------:R-:W2:Y:S02]  /*2ca00*/  LD.E R0, desc[UR4][R180.64+0xb4] ;  /* 0x0000b404b4007980 */ /* 0x000ea4000c101900 */
[----:B--2---:R-:W-:-:S05]  /*2ca10*/  IMAD R53, R0, R52, RZ ;  /* 0x0000003400357224 */ /* 0x004fca00078e02ff */
[----:B------:R1:W-:Y:S02]  /*2ca20*/  STL [R1+0x2d4], R53 ;  /* 0x0002d43501007387 */ /* 0x0003e40000100800 */
.L_x_614:
[----:B------:R-:W-:Y:S05]  /*2ca30*/  BSYNC B0 ;  /* 0x0000000000007941 */ /* 0x000fea0003800000 */
.L_x_613:
[----:B------:R-:W-:Y:S01]  /*2ca40*/  PRMT R0, RZ, 0x7610, R0 ;  /* 0x00007610ff007816 */ /* 0x000fe20000000000 */
[--C-:B------:R-:W-:Y:S01]  /*2ca50*/  IMAD.MOV.U32 R4, RZ, RZ, R53.reuse ;  /* 0x000000ffff047224 */ /* 0x100fe200078e0035 */
[----:B------:R-:W-:Y:S02]  /*2ca60*/  SHF.R.S32.HI R5, RZ, 0x1f, R53 ;  /* 0x0000001fff057819 */ /* 0x000fe40000011435 */
.L_x_612:
[----:B------:R-:W-:Y:S05]  /*2ca70*/  BSYNC B1 ;  /* 0x0000000000017941 */ /* 0x000fea0003800000 */
.L_x_611:
[----:B------:R-:W-:-:S13]  /*2ca80*/  LOP3.LUT P0, RZ, R0, 0xff, RZ, 0xc0, !PT ;  /* 0x000000ff00ff7812 */ /* 0x000fda000780c0ff */
[----:B------:R-:W2:Y:S01]  /*2ca90*/  @P0 LD.E.64 R6, desc[UR4][R180.64+0xb0] ;  /* 0x0000b004b4060980 */ /* 0x000ea2000c101b00 */
[----:B------:R-:W-:Y:S01]  /*2caa0*/  BSSY B0, `(.L_x_615) ;  /* 0x0000009000007945 */ /* 0x000fe20003800000 */
[----:B------:R-:W-:Y:S01]  /*2cab0*/  @P0 MOV R2, 0x1 ;  /* 0x0000000100020802 */ /* 0x000fe20000000f00 */
[----:B--2---:R-:W-:Y:S02]  /*2cac0*/  @P0 IMAD R0, R6, R7, RZ ;  /* 0x0000000706000224 */ /* 0x004fe400078e02ff */
[----:B------:R-:W-:Y:S05]  /*2cad0*/  @P0 BRA `(.L_x_616) ;  /* 0x0000000000140947 */ /* 0x000fea0003800000 */
[----:B------:R-:W2:Y:S04]  /*2cae0*/  @P1 LD.E R0, desc[UR4][R180.64+0xd4] ;  /* 0x0000d404b4001980 */ /* 0x000ea8000c101900 */
[----:B------:R-:W2:Y:S04]  /*2caf0*/  LD.E R2, desc[UR4][R180.64+0x60] ;  /* 0x00006004b4027980 */ /* 0x000ea8000c101900 */
[----:B------:R-:W2:Y:S01]  /*2cb00*/  @!P1 LD.E R0, desc[UR4][R180.64+0xb4] ;  /* 0x0000b404b4009980 */ /* 0x000ea2000c101900 */
[----:B------:R-:W-:Y:S01]  /*2cb10*/  MOV R6, 0x1 ;  /* 0x0000000100067802 */ /* 0x000fe20000000f00 */
[----:B--2---:R-:W-:-:S02]  /*2cb20*/  IMAD R2, R0, R2, RZ ;  /* 0x0000000200027224 */ /* 0x004fc400078e02ff */
.L_x_616:
[----:B------:R-:W-:Y:S05]  /*2cb30*/  BSYNC B0 ;  /* 0x0000000000007941 */ /* 0x000fea0003800000 */
.L_x_615:
[----:B------:R-:W2:Y:S01]  /*2cb40*/  S2R R27, SR_CTAID.Z ;  /* 0x00000000001b7919 */ /* 0x000ea20000002700 */
[----:B------:R-:W-:Y:S01]  /*2cb50*/  IMAD R2, R52, R2, RZ ;  /* 0x0000000234027224 */ /* 0x000fe200078e02ff */
[----:B------:R-:W-:Y:S01]  /*2cb60*/  LOP3.LUT R3, R26, 0xffffffe0, RZ, 0xc0, !PT ;  /* 0xffffffe01a037812 */ /* 0x000fe200078ec0ff */
[----:B------:R-:W3:Y:S03]  /*2cb70*/  S2R R36, SR_CTAID.X ;  /* 0x0000000000247919 */ /* 0x000ee60000002500 */
[----:B------:R-:W-:Y:S01]  /*2cb80*/  SEL R2, R2, RZ, !P4 ;  /* 0x000000ff02027207 */ /* 0x000fe20006000000 */
[----:B------:R-:W-:Y:S01]  /*2cb90*/  IMAD.IADD R3, R50, 0x1, -R3 ;  /* 0x0000000132037824 */ /* 0x000fe200078e0a03 */
[----:B------:R-:W-:Y:S05]  /*2cba0*/  WARPSYNC.ALL ;  /* 0x0000000000007948 */ /* 0x000fea0003800000 */
[----:B------:R-:W-:Y:S01]  /*2cbb0*/  LOP3.LUT P2, RZ, R3, 0x3, RZ, 0xc0, !PT ;  /* 0x0000000303ff7812 */ /* 0x000fe2000784c0ff */
[----:B--2---:R-:W-:-:S02]  /*2cbc0*/  IMAD R0, R27, R0, R2 ;  /* 0x000000001b007224 */ /* 0x004fc400078e0202 */
[----:B------:R2:W5:Y:S01]  /*2cbd0*/  LD.E.64 R2, desc[UR4][R180.64+0xa0] ;  /* 0x0000a004b4027980 */ /* 0x000562000c101b00 */
[----:B---3--:R-:W-:Y:S01]  /*2cbe0*/  IMAD R7, R36, R6, RZ ;  /* 0x0000000624077224 */ /* 0x008fe200078e02ff */
[----:B------:R-:W-:Y:S03]  /*2cbf0*/  BAR.SYNC.DEFER_BLOCKING 0x0 ;  /* 0x0000000000007b1d */ /* 0x000fe60000010000 */
[----:B------:R-:W-:-:S03]  /*2cc00*/  IMAD.SHL.U32 R7, R7, 0x80, RZ ;  /* 0x0000008007077824 */ /* 0x000fc600078e00ff */
[----:B------:R2:W3:Y:S04]  /*2cc10*/  LDS.128 R28, [R195] ;  /* 0x00000000c31c7984 */ /* 0x0004e80000000c00 */
[----:B------:R2:W4:Y:S04]  /*2cc20*/  LDS.128 R32, [R195+0x800] ;  /* 0x00080000c3207984 */ /* 0x0005280000000c00 */
[----:B------:R2:W1:Y:S04]  /*2cc30*/  LDS.128 R40, [R195+0x1000] ;  /* 0x00100000c3287984 */ /* 0x0004680000000c00 */
[----:B------:R2:W1:Y:S01]  /*2cc40*/  LDS.128 R44, [R195+0x1800] ;  /* 0x00180000c32c7984 */ /* 0x0004620000000c00 */
[----:B------:R-:W-:Y:S01]  /*2cc50*/  IADD3 R13, P1, P0, R7, R4, R0 ;  /* 0x00000004070d7210 */ /* 0x000fe2000783e000 */
[----:B------:R-:W-:Y:S01]  /*2cc60*/  BSSY B0, `(.L_x_617) ;  /* 0x0000033000007945 */ /* 0x000fe20003800000 */
[----:B------:R-:W-:-:S02]  /*2cc70*/  SHF.R.S32.HI R8, RZ, 0x1f, R7 ;  /* 0x0000001fff087819 */ /* 0x000fc40000011407 */
[----:B------:R-:W-:-:S04]  /*2cc80*/  SHF.R.S32.HI R0, RZ, 0x1f, R0 ;  /* 0x0000001fff007819 */ /* 0x000fc80000011400 */
[----:B------:R-:W-:Y:S01]  /*2cc90*/  IADD3.X R4, R8, R5, R0, P1, P0 ;  /* 0x0000000508047210 */ /* 0x000fe20000fe0400 */
[----:B------:R-:W-:Y:S06]  /*2cca0*/  @P2 BRA `(.L_x_618) ;  /* 0x0000000000b82947 */ /* 0x000fec0003800000 */
[----:B------:R-:W2:Y:S01]  /*2ccb0*/  LDL.LU R12, [R1+0x2e8] ;  /* 0x0002e800010c7983 */ /* 0x000ea20000300800 */
[----:B------:R-:W3:Y:S02]  /*2ccc0*/  S2R R8, SR_TID.X ;  /* 0x0000000000087919 */ /* 0x000ee40000002100 */
[----:B---3--:R-:W-:-:S04]  /*2ccd0*/  SHF.R.S32.HI R7, RZ, 0x1f, R8 ;  /* 0x0000001fff077819 */ /* 0x008fc80000011408 */
        /* <DEDUP_REMOVED lines=12> */
[C---:B------:R-:W-:Y:S02]  /*2cda0*/  VIADD R7, R0.reuse, 0x8 ;  /* 0x0000000800077836 */ /* 0x040fe40000000000 */
[C---:B------:R-:W-:Y:S02]  /*2cdb0*/  VIADD R5, R0.reuse, 0x40 ;  /* 0x0000004000057836 */ /* 0x040fe40000000000 */
[C---:B------:R-:W-:Y:S01]  /*2cdc0*/  VIADD R9, R0.reuse, 0x48 ;  /* 0x0000004800097836 */ /* 0x040fe20000000000 */
[-C--:B--2---:R-:W-:Y:S02]  /*2cdd0*/  ISETP.GE.AND P6, PT, R0, R12.reuse, PT ;  /* 0x0000000c0000720c */ /* 0x084fe40003fc6270 */
[-C--:B------:R-:W-:Y:S02]  /*2cde0*/  ISETP.GE.AND P5, PT, R7, R12.reuse, PT ;  /* 0x0000000c0700720c */ /* 0x080fe40003fa6270 */
[-C--:B------:R-:W-:Y:S02]  /*2cdf0*/  ISETP.GE.AND P4, PT, R5, R12.reuse, PT ;  /* 0x0000000c0500720c */ /* 0x080fe40003f86270 */
[----:B------:R-:W-:-:S07]  /*2ce00*/  ISETP.GE.AND P3, PT, R9, R12, PT ;  /* 0x0000000c0900720c */ /* 0x000fce0003f66270 */
[-C--:B------:R-:W-:Y:S02]  /*2ce10*/  @!P6 IMAD R0, R0, R6.reuse, RZ ;  /* 0x000000060000e224 */ /* 0x080fe400078e02ff */
[-C--:B------:R-:W-:Y:S02]  /*2ce20*/  @!P5 IMAD R7, R7, R6.reuse, RZ ;  /* 0x000000060707d224 */ /* 0x080fe400078e02ff */
[-C--:B------:R-:W-:Y:S01]  /*2ce30*/  @!P4 IMAD R15, R5, R6.reuse, RZ ;  /* 0x00000006050fc224 */ /* 0x080fe200078e02ff */
[----:B------:R-:W-:Y:S01]  /*2ce40*/  @!P6 IADD3 R12, P0, R0, R13, RZ ;  /* 0x0000000d000ce210 */ /* 0x000fe20007f1e0ff */
[----:B------:R-:W-:-:S03]  /*2ce50*/  @!P3 IMAD R5, R9, R6, RZ ;  /* 0x000000060905b224 */ /* 0x000fc600078e02ff */
[----:B------:R-:W-:Y:S02]  /*2ce60*/  @!P6 LEA.HI.X.SX32 R14, R0, R4, 0x1, P0 ;  /* 0x00000004000ee211 */ /* 0x000fe400000f0eff */
[C---:B-----5:R-:W-:Y:S02]  /*2ce70*/  @!P6 LEA R8, P0, R12.reuse, R2, 0x2 ;  /* 0x000000020c08e211 */ /* 0x060fe400078010ff */
[----:B------:R-:W-:Y:S02]  /*2ce80*/  @!P5 IADD3 R0, P2, R7, R13, RZ ;  /* 0x0000000d0700d210 */ /* 0x000fe40007f5e0ff */
[----:B------:R-:W-:Y:S02]  /*2ce90*/  @!P6 LEA.HI.X R9, R12, R3, R14, 0x2, P0 ;  /* 0x000000030c09e211 */ /* 0x000fe400000f140e */
[-C--:B------:R-:W-:Y:S02]  /*2cea0*/  @!P4 IADD3 R14, P1, R15, R13.reuse, RZ ;  /* 0x0000000d0f0ec210 */ /* 0x080fe40007f3e0ff */
[----:B------:R-:W-:Y:S01]  /*2ceb0*/  @!P3 IADD3 R12, P0, R5, R13, RZ ;  /* 0x0000000d050cb210 */ /* 0x000fe20007f1e0ff */
[----:B------:R2:W-:Y:S01]  /*2cec0*/  @!P6 ST.E desc[UR4][R8.64], R24 ;  /* 0x000000180800e985 */ /* 0x0005e2000c101904 */
[----:B------:R-:W-:-:S02]  /*2ced0*/  @!P5 LEA.HI.X.SX32 R7, R7, R4, 0x1, P2 ;  /* 0x000000040707d211 */ /* 0x000fc400010f0eff */
[----:B------:R-:W-:Y:S02]  /*2cee0*/  @!P5 LEA R6, P2, R0, R2, 0x2 ;  /* 0x000000020006d211 */ /* 0x000fe400078410ff */
[-C--:B------:R-:W-:Y:S02]  /*2cef0*/  @!P4 LEA.HI.X.SX32 R15, R15, R4.reuse, 0x1, P1 ;  /* 0x000000040f0fc211 */ /* 0x080fe400008f0eff */
[----:B------:R-:W-:Y:S02]  /*2cf00*/  @!P3 LEA.HI.X.SX32 R13, R5, R4, 0x1, P0 ;  /* 0x00000004050db211 */ /* 0x000fe400000f0eff */
[-C--:B------:R-:W-:Y:S02]  /*2cf10*/  @!P4 LEA R4, P1, R14, R2.reuse, 0x2 ;  /* 0x000000020e04c211 */ /* 0x080fe400078210ff */
[----:B------:R-:W-:Y:S02]  /*2cf20*/  @!P3 LEA R2, P0, R12, R2, 0x2 ;  /* 0x000000020c02b211 */ /* 0x000fe400078010ff */
[----:B------:R-:W-:-:S02]  /*2cf30*/  @!P5 LEA.HI.X R7, R0, R3, R7, 0x2, P2 ;  /* 0x000000030007d211 */ /* 0x000fc400010f1407 */
[-C--:B------:R-:W-:Y:S02]  /*2cf40*/  @!P4 LEA.HI.X R5, R14, R3.reuse, R15, 0x2, P1 ;  /* 0x000000030e05c211 */ /* 0x080fe400008f140f */
[----:B------:R-:W-:Y:S01]  /*2cf50*/  @!P3 LEA.HI.X R3, R12, R3, R13, 0x2, P0 ;  /* 0x000000030c03b211 */ /* 0x000fe200000f140d */
[----:B------:R2:W-:Y:S04]  /*2cf60*/  @!P5 ST.E desc[UR4][R6.64], R23 ;  /* 0x000000170600d985 */ /* 0x0005e8000c101904 */
[----:B------:R2:W-:Y:S04]  /*2cf70*/  @!P4 ST.E desc[UR4][R4.64], R20 ;  /* 0x000000140400c985 */ /* 0x0005e8000c101904 */
[----:B------:R2:W-:Y:S02]  /*2cf80*/  @!P3 ST.E desc[UR4][R2.64], R21 ;  /* 0x000000150200b985 */ /* 0x0005e4000c101904 */
.L_x_618:
[----:B------:R-:W-:Y:S05]  /*2cf90*/  BSYNC B0 ;  /* 0x0000000000007941 */ /* 0x000fea0003800000 */
.L_x_617:
[----:B--2---:R-:W2:Y:S04]  /*2cfa0*/  LDL.LU R4, [R1+0x2ec] ;  /* 0x0002ec0001047983 */ /* 0x004ea80000300800 */
[----:B------:R-:W3:Y:S04]  /*2cfb0*/  LD.E R6, desc[UR4][R180.64+0xc0] ;  /* 0x0000c004b4067980 */ /* 0x000ee8000c101900 */
[----:B------:R1:W5:Y:S02]  /*2cfc0*/  LDL.64 R12, [R1+0x2e0] ;  /* 0x0002e000010c7983 */ /* 0x0003640000100a00 */
[----:B-----5:R-:W4:Y:S01]  /*2cfd0*/  S2R R2, SR_TID.X ;  /* 0x0000000000027919 */ /* 0x020f220000002100 */
[----:B------:R-:W-:Y:S01]  /*2cfe0*/  SHF.R.S32.HI R5, RZ, 0x1f, R27 ;  /* 0x0000001fff057819 */ /* 0x000fe2000001141b */
[----:B------:R-:W-:-:S04]  /*2cff0*/  IMAD R3, R19, R27, RZ ;  /* 0x0000001b13037224 */ /* 0x000fc800078e02ff */
[----:B------:R-:W-:Y:S01]  /*2d000*/  IMAD R5, R18, R5, R3 ;  /* 0x0000000512057224 */ /* 0x000fe200078e0203 */
[----:B----4-:R-:W-:-:S04]  /*2d010*/  SHF.R.S32.HI R0, RZ, 0x1f, R2 ;  /* 0x0000001fff007819 */ /* 0x010fc80000011402 */
[----:B------:R-:W-:-:S04]  /*2d020*/  LEA.HI R0, R0, R2, RZ, 0x2 ;  /* 0x0000000200007211 */ /* 0x000fc800078f10ff */
[----:B------:R-:W-:-:S05]  /*2d030*/  LOP3.LUT R0, R0, 0xfffffffc, RZ, 0xc0, !PT ;  /* 0xfffffffc00007812 */ /* 0x000fca00078ec0ff */
[----:B------:R-:W-:-:S04]  /*2d040*/  IMAD.IADD R0, R2, 0x1, -R0 ;  /* 0x0000000102007824 */ /* 0x000fc800078e0a00 */
[----:B------:R-:W-:-:S05]  /*2d050*/  IMAD.SHL.U32 R0, R0, 0x8, RZ ;  /* 0x0000000800007824 */ /* 0x000fca00078e00ff */
[----:B------:R-:W-:Y:S02]  /*2d060*/  IADD3 R2, P0, R0, R22, RZ ;  /* 0x0000001600027210 */ /* 0x000fe40007f1e0ff */
[----:B------:R-:W-:-:S05]  /*2d070*/  SHF.R.S32.HI R7, RZ, 0x1f, R0 ;  /* 0x0000001fff077819 */ /* 0x000fca0000011400 */
[----:B------:R-:W-:Y:S01]  /*2d080*/  IMAD.X R3, R7, 0x1, R25, P0 ;  /* 0x0000000107037824 */ /* 0x000fe200000e0619 */
[----:B------:R-:W-:Y:S01]  /*2d090*/  LEA.HI.SX32 R7, R39, 0x20, 0x1e ;  /* 0x0000002027077811 */ /* 0x000fe200078ff2ff */
[----:B------:R-:W-:Y:S01]  /*2d0a0*/  BSSY B0, `(.L_x_619) ;  /* 0x0000014000007945 */ /* 0x000fe20003800000 */
[----:B--2---:R-:W-:Y:S01]  /*2d0b0*/  IMAD R4, R36, -0x80, R4 ;  /* 0xffffff8024047824 */ /* 0x004fe200078e0204 */
[----:B---3--:R-:W-:-:S04]  /*2d0c0*/  ISETP.GE.AND P1, PT, R0, R6, PT ;  /* 0x000000060000720c */ /* 0x008fc80003f26270 */
[-C--:B------:R-:W-:Y:S02]  /*2d0d0*/  ISETP.GE.OR P0, PT, R49, R4.reuse, P1 ;  /* 0x000000043100720c */ /* 0x080fe40000f06670 */
[----:B------:R-:W-:Y:S02]  /*2d0e0*/  LEA.HI.SX32 R6, R39, 0x40, 0x1e ;  /* 0x0000004027067811 */ /* 0x000fe400078ff2ff */
[-C--:B------:R-:W-:Y:S02]  /*2d0f0*/  ISETP.GE.OR P3, PT, R7, R4.reuse, P1 ;  /* 0x000000040700720c */ /* 0x080fe40000f66670 */
[----:B------:R-:W-:Y:S01]  /*2d100*/  ISETP.GE.OR P2, PT, R6, R4, P1 ;  /* 0x000000040600720c */ /* 0x000fe20000f46670 */
[----:B------:R-:W-:Y:S01]  /*2d110*/  IMAD.WIDE.U32 R6, R18, R27, R2 ;  /* 0x0000001b12067225 */ /* 0x000fe200078e0002 */
[----:B------:R-:W-:-:S03]  /*2d120*/  LEA.HI.SX32 R0, R39, 0x60, 0x1e ;  /* 0x0000006027007811 */ /* 0x000fc600078ff2ff */
[----:B------:R-:W-:Y:S01]  /*2d130*/  IMAD.IADD R5, R7, 0x1, R5 ;  /* 0x0000000107057824 */ /* 0x000fe200078e0205 */
[----:B------:R-:W-:Y:S01]  /*2d140*/  ISETP.GE.OR P1, PT, R0, R4, P1 ;  /* 0x000000040000720c */ /* 0x000fe20000f26670 */
[----:B-1----:R-:W-:-:S12]  /*2d150*/  @P0 BRA `(.L_x_620) ;  /* 0x0000000000200947 */ /* 0x002fd80003800000 */
[----:B------:R-:W-:Y:S01]  /*2d160*/  MOV R4, R6 ;  /* 0x0000000600047202 */ /* 0x000fe20000000f00 */
[----:B------:R-:W-:-:S04]  /*2d170*/  IMAD R0, R13, R10, RZ ;  /* 0x0000000a0d007224 */ /* 0x000fc800078e02ff */
[----:B------:R-:W-:-:S04]  /*2d180*/  IMAD.WIDE.U32 R2, R12, R10, R4 ;  /* 0x0000000a0c027225 */ /* 0x000fc800078e0004 */
[----:B------:R-:W-:Y:S01]  /*2d190*/  IMAD R0, R12, R11, R0 ;  /* 0x0000000b0c007224 */ /* 0x000fe200078e0200 */
[----:B------:R-:W-:-:S04]  /*2d1a0*/  LEA R8, P0, R2, R16, 0x1 ;  /* 0x0000001002087211 */ /* 0x000fc800078008ff */
[----:B------:R-:W-:-:S04]  /*2d1b0*/  IADD3 R0, R3, R0, RZ ;  /* 0x0000000003007210 */ /* 0x000fc80007ffe0ff */
[----:B------:R-:W-:-:S05]  /*2d1c0*/  LEA.HI.X R9, R2, R17, R0, 0x1, P0 ;  /* 0x0000001102097211 */ /* 0x000fca00000f0c00 */
[----:B------:R1:W-:Y:S02]  /*2d1d0*/  ST.E.128 desc[UR4][R8.64], R28 ;  /* 0x0000001c08007985 */ /* 0x0003e4000c101d04 */
.L_x_620:
[----:B------:R-:W-:Y:S05]  /*2d1e0*/  BSYNC B0 ;  /* 0x0000000000007941 */ /* 0x000fea0003800000 */
.L_x_619:
[----:B------:R-:W-:Y:S04]  /*2d1f0*/  BSSY B0, `(.L_x_621) ;  /* 0x000000d000007945 */ /* 0x000fe80003800000 */
[----:B------:R-:W-:Y:S05]  /*2d200*/  @P3 BRA `(.L_x_622) ;  /* 0x00000000002c3947 */ /* 0x000fea0003800000 */
[----:B-1----:R-:W-:Y:S01]  /*2d210*/  IADD3 R8, P0, R12, 0x20, RZ ;  /* 0x000000200c087810 */ /* 0x002fe20007f1e0ff */
[----:B------:R-:W-:Y:S01]  /*2d220*/  IMAD.MOV.U32 R2, RZ, RZ, R6 ;  /* 0x000000ffff027224 */ /* 0x000fe200078e0006 */
[----:B------:R-:W-:-:S03]  /*2d230*/  MOV R3, R5 ;  /* 0x0000000500037202 */ /* 0x000fc60000000f00 */
[----:B------:R-:W-:Y:S02]  /*2d240*/  IMAD.X R0, RZ, RZ, R13, P0 ;  /* 0x000000ffff007224 */ /* 0x000fe400000e060d */
[----:B------:R-:W-:-:S04]  /*2d250*/  IMAD.WIDE.U32 R2, R10, R8, R2 ;  /* 0x000000080a027225 */ /* 0x000fc800078e0002 */
[----:B------:R-:W-:-:S04]  /*2d260*/  IMAD R0, R0, R10, RZ ;  /* 0x0000000a00007224 */ /* 0x000fc800078e02ff */
[----:B------:R-:W-:Y:S01]  /*2d270*/  IMAD R0, R11, R8, R0 ;  /* 0x000000080b007224 */ /* 0x000fe200078e0200 */
[----:B------:R-:W-:-:S04]  /*2d280*/  LEA R8, P0, R2, R16, 0x1 ;  /* 0x0000001002087211 */ /* 0x000fc800078008ff */
[----:B------:R-:W-:-:S04]  /*2d290*/  IADD3 R0, R3, R0, RZ ;  /* 0x0000000003007210 */ /* 0x000fc80007ffe0ff */
[----:B------:R-:W-:-:S05]  /*2d2a0*/  LEA.HI.X R9, R2, R17, R0, 0x1, P0 ;  /* 0x0000001102097211 */ /* 0x000fca00000f0c00 */
[----:B------:R2:W-:Y:S02]  /*2d2b0*/  ST.E.128 desc[UR4][R8.64], R32 ;  /* 0x0000002008007985 */ /* 0x0005e4000c101d04 */
.L_x_622:
[----:B------:R-:W-:Y:S05]  /*2d2c0*/  BSYNC B0 ;  /* 0x0000000000007941 */ /* 0x000fea0003800000 */
.L_x_621:
[----:B------:R-:W-:Y:S04]  /*2d2d0*/  BSSY B0, `(.L_x_623) ;  /* 0x000000d000007945 */ /* 0x000fe80003800000 */
[----:B------:R-:W-:Y:S05]  /*2d2e0*/  @P2 BRA `(.L_x_624) ;  /* 0x00000000002c2947 */ /* 0x000fea0003800000 */
[----:B-12---:R-:W-:Y:S01]  /*2d2f0*/  IADD3 R8, P0, R12, 0x40, RZ ;  /* 0x000000400c087810 */ /* 0x006fe20007f1e0ff */
        /* <DEDUP_REMOVED lines=10> */
.L_x_624:
[----:B------:R-:W-:Y:S05]  /*2d3a0*/  BSYNC B0 ;  /* 0x0000000000007941 */ /* 0x000fea0003800000 */
.L_x_623:
[----:B-123--:R-:W-:Y:S02]  /*2d3b0*/  MOV R8, 0x50 ;  /* 0x0000005000087802 */ /* 0x00efe40000000f00 */
[----:B------:R-:W-:-:S03]  /*2d3c0*/  MOV R3, 0x0 ;  /* 0x0000000000037802 */ /* 0x000fc60000000f00 */
[----:B------:R-:W-:-:S04]  /*2d3d0*/  IMAD.MOV.U32 R2, RZ, RZ, R8 ;  /* 0x000000ffff027224 */ /* 0x000fc800078e0008 */
[----:B------:R-:W-:Y:S05]  /*2d3e0*/  @P1 RET.REL.NODEC R2 `(_ZN5flash16flash_fwd_kernelI23Flash_fwd_kernel_traitsILi32ELi128ELi128ELi4ELb0ELb0EN7cutlass6half_tE19Flash_kernel_traitsILi32ELi128ELi128ELi4ES3_EELb1ELb1ELb0ELb1ELb0ELb0ELb0ELb1EEEvNS_16Flash_fwd_paramsE) ;  /* 0xfffffd2c02041950 */ /* 0x000fea0003c3ffff */
[----:B------:R-:W-:Y:S01]  /*2d3f0*/  IADD3 R7, P0, R12, 0x60, RZ ;  /* 0x000000600c077810 */ /* 0x000fe20007f1e0ff */
[----:B------:R-:W-:Y:S01]  /*2d400*/  IMAD.MOV.U32 R2, RZ, RZ, R6 ;  /* 0x000000ffff027224 */ /* 0x000fe200078e0006 */
[----:B------:R-:W-:-:S03]  /*2d410*/  MOV R3, R5 ;  /* 0x0000000500037202 */ /* 0x000fc60000000f00 */
[----:B------:R-:W-:Y:S02]  /*2d420*/  IMAD.X R0, RZ, RZ, R13, P0 ;  /* 0x000000ffff007224 */ /* 0x000fe400000e060d */
[----:B------:R-:W-:-:S04]  /*2d430*/  IMAD.WIDE.U32 R4, R10, R7, R2 ;  /* 0x000000070a047225 */ /* 0x000fc800078e0002 */
[----:B------:R-:W-:Y:S01]  /*2d440*/  IMAD R0, R0, R10, RZ ;  /* 0x0000000a00007224 */ /* 0x000fe200078e02ff */
[----:B------:R-:W-:-:S03]  /*2d450*/  LEA R2, P0, R4, R16, 0x1 ;  /* 0x0000001004027211 */ /* 0x000fc600078008ff */
[----:B------:R-:W-:-:S04]  /*2d460*/  IMAD R0, R11, R7, R0 ;  /* 0x000000070b007224 */ /* 0x000fc800078e0200 */
[----:B------:R-:W-:-:S05]  /*2d470*/  IMAD.IADD R0, R5, 0x1, R0 ;  /* 0x0000000105007824 */ /* 0x000fca00078e0200 */
[----:B------:R-:W-:-:S05]  /*2d480*/  LEA.HI.X R3, R4, R17, R0, 0x1, P0 ;  /* 0x0000001104037211 */ /* 0x000fca00000f0c00 */
[----:B------:R1:W-:Y:S02]  /*2d490*/  ST.E.128 desc[UR4][R2.64], R44 ;  /* 0x0000002c02007985 */ /* 0x0003e4000c101d04 */
[----:B-1----:R-:W-:Y:S02]  /*2d4a0*/  MOV R2, R8 ;  /* 0x0000000800027202 */ /* 0x002fe40000000f00 */
[----:B------:R-:W-:-:S04]  /*2d4b0*/  MOV R3, 0x0 ;  /* 0x0000000000037802 */ /* 0x000fc80000000f00 */
[----:B------:R-:W-:Y:S05]  /*2d4c0*/  RET.REL.NODEC R2 `(_ZN5flash16flash_fwd_kernelI23Flash_fwd_kernel_traitsILi32ELi128ELi128ELi4ELb0ELb0EN7cutlass6half_tE19Flash_kernel_traitsILi32ELi128ELi128ELi4ES3_EELb1ELb1ELb0ELb1ELb0ELb0ELb0ELb1EEEvNS_16Flash_fwd_paramsE) ;  /* 0xfffffd2802cc7950 */ /* 0x000fea0003c3ffff */
.L_x_570:
[----:B------:R-:W2:Y:S04]  /*2d4d0*/  LDL R17, [R1+0x2d4] ;  /* 0x0002d40001117983 */ /* 0x000ea80000100800 */
[----:B------:R-:W3:Y:S04]  /*2d4e0*/  LD.E.U16 R0, desc[UR4][R180.64+0x1c8] ;  /* 0x0001c804b4007980 */ /* 0x000ee8000c101500 */
[----:B------:R-:W4:Y:S04]  /*2d4f0*/  LD.E.64 R2, desc[UR4][R180.64+0x88] ;  /* 0x00008804b4027980 */ /* 0x000f28000c101b00 */
[----:B------:R1:W5:Y:S04]  /*2d500*/  LD.E.64 R10, desc[UR4][R180.64+0x70] ;  /* 0x00007004b40a7980 */ /* 0x000368000c101b00 */
[----:B------:R1:W5:Y:S01]  /*2d510*/  LD.E.64 R14, desc[UR4][R180.64+0x90] ;  /* 0x00009004b40e7980 */ /* 0x000362000c101b00 */
[----:B--2---:R-:W-:-:S13]  /*2d520*/  ISETP.NE.AND P0, PT, R17, -0x1, PT ;  /* 0xffffffff1100780c */ /* 0x004fda0003f05270 */
[----:B------:R-:W2:Y:S01]  /*2d530*/  @!P0 LD.E.64 R6, desc[UR4][R180.64+0x80] ;  /* 0x00008004b4068980 */ /* 0x000ea2000c101b00 */
[----:B------:R-:W1:Y:S01]  /*2d540*/  S2R R16, SR_CTAID.Y ;  /* 0x0000000000107919 */ /* 0x000e620000002600 */
[-C--:B----4-:R-:W-:Y:S02]  /*2d550*/  @P0 IMAD R8, R3, R17.reuse, RZ ;  /* 0x0000001103080224 */ /* 0x090fe400078e02ff */
[----:B------:R-:W-:Y:S01]  /*2d560*/  @P0 IMAD.WIDE.U32 R4, R2, R17, RZ ;  /* 0x0000001102040225 */ /* 0x000fe200078e00ff */
[----:B------:R-:W-:Y:S01]  /*2d570*/  BSSY B1, `(.L_x_625) ;  /* 0x000001f000017945 */ /* 0x000fe20003800000 */
[----:B------:R-:W-:Y:S02]  /*2d580*/  PLOP3.LUT P5, PT, PT, PT, PT, 0x8, 0x0 ;  /* 0x000000000000781c */ /* 0x000fe40003fae170 */
[----:B------:R-:W-:Y:S01]  /*2d590*/  @P0 IMAD.IADD R13, R5, 0x1, R8 ;  /* 0x00000001050d0824 */ /* 0x000fe200078e0208 */
[----:B------:R-:W-:Y:S01]  /*2d5a0*/  CS2R R20, SRZ ;  /* 0x0000000000147805 */ /* 0x000fe2000001ff00 */
[----:B------:R-:W-:-:S02]  /*2d5b0*/  @P0 IMAD.MOV.U32 R5, RZ, RZ, R3 ;  /* 0x000000ffff050224 */ /* 0x000fc400078e0003 */
[----:B------:R-:W-:Y:S01]  /*2d5c0*/  @!P0 IMAD.MOV.U32 R5, RZ, RZ, R3 ;  /* 0x000000ffff058224 */ /* 0x000fe200078e0003 */
[----:B-1----:R-:W-:Y:S01]  /*2d5d0*/  @!P0 SHF.R.S32.HI R12, RZ, 0x1f, R16 ;  /* 0x0000001fff0c8819 */ /* 0x002fe20000011410 */
[----:B--2---:R-:W-:Y:S01]  /*2d5e0*/  @!P0 IMAD R9, R7, R16, RZ ;  /* 0x0000001007098224 */ /* 0x004fe200078e02ff */
[C---:B---3--:R-:W-:Y:S02]  /*2d5f0*/  PRMT R7, R0.reuse, 0x7770, RZ ;  /* 0x0000777000077816 */ /* 0x048fe400000000ff */
[----:B------:R-:W-:Y:S02]  /*2d600*/  PRMT R0, R0, 0x7771, RZ ;  /* 0x0000777100007816 */ /* 0x000fe400000000ff */
[----:B------:R-:W-:-:S04]  /*2d610*/  ISETP.NE.AND P1, PT, R7, RZ, PT ;  /* 0x000000ff0700720c */ /* 0x000fc80003f25270 */
[----:B------:R-:W-:Y:S01]  /*2d620*/  ISETP.NE.OR P2, PT, R0, RZ, !P1 ;  /* 0x000000ff0000720c */ /* 0x000fe20004f45670 */
[C---:B------:R-:W-:Y:S02]  /*2d630*/  @!P0 IMAD R9, R6.reuse, R12, R9 ;  /* 0x0000000c06098224 */ /* 0x040fe400078e0209 */
[----:B------:R-:W-:-:S04]  /*2d640*/  @!P0 IMAD.WIDE.U32 R6, R6, R16, RZ ;  /* 0x0000001006068225 */ /* 0x000fc800078e00ff */
[----:B------:R-:W-:Y:S01]  /*2d650*/  @P0 IMAD.MOV.U32 R12, RZ, RZ, R4 ;  /* 0x000000ffff0c0224 */ /* 0x000fe200078e0004 */
[-C--:B------:R-:W-:Y:S01]  /*2d660*/  @P0 MOV R4, R2.reuse ;  /* 0x0000000200040202 */ /* 0x080fe20000000f00 */
[----:B------:R-:W-:Y:S01]  /*2d670*/  @!P0 IMAD.IADD R13, R7, 0x1, R9 ;  /* 0x00000001070d8824 */ /* 0x000fe200078e0209 */
[----:B------:R-:W-:Y:S02]  /*2d680*/  @!P0 MOV R4, R2 ;  /* 0x0000000200048202 */ /* 0x000fe40000000f00 */
[----:B------:R-:W-:Y:S01]  /*2d690*/  @!P0 MOV R12, R6 ;  /* 0x00000006000c8202 */ /* 0x000fe20000000f00 */
[----:B------:R-:W-:Y:S06]  /*2d6a0*/  @P2 BRA `(.L_x_626) ;  /* 0x00000000002c2947 */ /* 0x000fec0003800000 */
[----:B------:R-:W-:Y:S01]  /*2d6b0*/  ISETP.NE.AND P0, PT, R17, -0x1, PT ;  /* 0xffffffff1100780c */ /* 0x000fe20003f05270 */
[----:B------:R-:W-:Y:S01]  /*2d6c0*/  BSSY B0, `(.L_x_627) ;  /* 0x0000006000007945 */ /* 0x000fe20003800000 */
[----:B------:R-:W-:-:S11]  /*2d6d0*/  PLOP3.LUT P5, PT, PT, PT, PT, 0x80, 0x0 ;  /* 0x000000000000781c */ /* 0x000fd60003faf070 */
[----:B------:R-:W-:Y:S05]  /*2d6e0*/  @P0 BRA `(.L_x_628) ;  /* 0x00000000000c0947 */ /* 0x000fea0003800000 */
[----:B------:R-:W2:Y:S02]  /*2d6f0*/  LD.E R0, desc[UR4][R180.64+0xb4] ;  /* 0x0000b404b4007980 */ /* 0x000ea4000c101900 */
[----:B--2---:R-:W-:-:S05]  /*2d700*/  IMAD R17, R16, R0, RZ ;  /* 0x0000000010117224 */ /* 0x004fca00078e02ff */
[----:B------:R1:W-:Y:S02]  /*2d710*/  STL [R1+0x2d4], R17 ;  /* 0x0002d41101007387 */ /* 0x0003e40000100800 */
.L_x_628:
[----:B------:R-:W-:Y:S05]  /*2d720*/  BSYNC B0 ;  /* 0x0000000000007941 */ /* 0x000fea0003800000 */
.L_x_627:
[----:B------:R-:W-:Y:S01]  /*2d730*/  PRMT R0, RZ, 0x7610, R0 ;  /* 0x00007610ff007816 */ /* 0x000fe20000000000 */
[--C-:B------:R-:W-:Y:S01]  /*2d740*/  IMAD.MOV.U32 R20, RZ, RZ, R17.reuse ;  /* 0x000000ffff147224 */ /* 0x100fe200078e0011 */
[----:B------:R-:W-:Y:S02]  /*2d750*/  SHF.R.S32.HI R21, RZ, 0x1f, R17 ;  /* 0x0000001fff157819 */ /* 0x000fe40000011411 */
.L_x_626:
[----:B------:R-:W-:Y:S05]  /*2d760*/  BSYNC B1 ;  /* 0x0000000000017941 */ /* 0x000fea0003800000 */
.L_x_625:
[----:B------:R-:W-:Y:S01]  /*2d770*/  LOP3.LUT P0, RZ, R0, 0xff, RZ, 0xc0, !PT ;  /* 0x000000ff00ff7812 */ /* 0x000fe2000780c0ff */
[----:B------:R-:W2:Y:S04]  /*2d780*/  LDL.LU R2, [R1+0x2ec] ;  /* 0x0002ec0001027983 */ /* 0x000ea80000300800 */
[----:B------:R3:W5:Y:S04]  /*2d790*/  LD.E R22, desc[UR4][R180.64+0xc0] ;  /* 0x0000c004b4167980 */ /* 0x000768000c101900 */
[----:B------:R3:W5:Y:S04]  /*2d7a0*/  LD.E.64 R18, desc[UR4][R180.64+0xa0] ;  /* 0x0000a004b4127980 */ /* 0x000768000c101b00 */
[----:B------:R-:W4:Y:S01]  /*2d7b0*/  @P0 LD.E.64 R24, desc[UR4][R180.64+0xb0] ;  /* 0x0000b004b4180980 */ /* 0x000f22000c101b00 */
[----:B------:R-:W1:Y:S01]  /*2d7c0*/  S2R R31, SR_CTAID.Z ;  /* 0x00000000001f7919 */ /* 0x000e620000002700 */
[----:B------:R-:W-:Y:S01]  /*2d7d0*/  LEA.HI R8, R39, R231, RZ, 0x2 ;  /* 0x000000e727087211 */ /* 0x000fe200078f10ff */
[----:B------:R-:W-:Y:S03]  /*2d7e0*/  BSSY B0, `(.L_x_629) ;  /* 0x0000010000007945 */ /* 0x000fe60003800000 */
[----:B------:R-:W-:-:S02]  /*2d7f0*/  LOP3.LUT R26, R8, 0xfffffffc, RZ, 0xc0, !PT ;  /* 0xfffffffc081a7812 */ /* 0x000fc400078ec0ff */
[----:B------:R-:W-:-:S03]  /*2d800*/  SHF.R.S32.HI R8, RZ, 0x2, R8 ;  /* 0x00000002ff087819 */ /* 0x000fc60000011408 */
[----:B------:R-:W-:Y:S01]  /*2d810*/  IMAD.IADD R26, R231, 0x1, -R26 ;  /* 0x00000001e71a7824 */ /* 0x000fe200078e0a1a */
[----:B-1----:R-:W-:Y:S01]  /*2d820*/  SHF.R.S32.HI R0, RZ, 0x1f, R31 ;  /* 0x0000001fff007819 */ /* 0x002fe2000001141f */
[----:B-----5:R-:W-:-:S04]  /*2d830*/  IMAD R6, R15, R31, RZ ;  /* 0x0000001f0f067224 */ /* 0x020fc800078e02ff */
[----:B------:R-:W-:Y:S01]  /*2d840*/  IMAD R6, R14, R0, R6 ;  /* 0x000000000e067224 */ /* 0x000fe200078e0206 */
[----:B--2---:R-:W-:Y:S01]  /*2d850*/  IADD3 R0, -R248, R2, RZ ;  /* 0x00000002f8007210 */ /* 0x004fe20007ffe1ff */
[----:B------:R-:W-:Y:S02]  /*2d860*/  @P0 IMAD.MOV.U32 R2, RZ, RZ, 0x1 ;  /* 0x00000001ff020424 */ /* 0x000fe400078e00ff */
[----:B----4-:R-:W-:Y:S01]  /*2d870*/  @P0 IMAD R23, R24, R25, RZ ;  /* 0x0000001918170224 */ /* 0x010fe200078e02ff */
[----:B---3--:R-:W-:Y:S06]  /*2d880*/  @P0 BRA `(.L_x_630) ;  /* 0x0000000000140947 */ /* 0x008fec0003800000 */
[----:B------:R-:W2:Y:S04]  /*2d890*/  @P1 LD.E R23, desc[UR4][R180.64+0xd4] ;  /* 0x0000d404b4171980 */ /* 0x000ea8000c101900 */
[----:B------:R-:W2:Y:S04]  /*2d8a0*/  LD.E R2, desc[UR4][R180.64+0x60] ;  /* 0x00006004b4027980 */ /* 0x000ea8000c101900 */
[----:B------:R-:W2:Y:S01]  /*2d8b0*/  @!P1 LD.E R23, desc[UR4][R180.64+0xb4] ;  /* 0x0000b404b4179980 */ /* 0x000ea2000c101900 */
[----:B------:R-:W-:Y:S01]  /*2d8c0*/  MOV R24, 0x1 ;  /* 0x0000000100187802 */ /* 0x000fe20000000f00 */
[----:B--2---:R-:W-:-:S02]  /*2d8d0*/  IMAD R2, R23, R2, RZ ;  /* 0x0000000217027224 */ /* 0x004fc400078e02ff */
.L_x_630:
[----:B------:R-:W-:Y:S05]  /*2d8e0*/  BSYNC B0 ;  /* 0x0000000000007941 */ /* 0x000fea0003800000 */
.L_x_629:
[----:B------:R-:W1:Y:S01]  /*2d8f0*/  S2R R3, SR_CTAID.X ;  /* 0x0000000000037919 */ /* 0x000e620000002500 */
[----:B------:R-:W-:Y:S01]  /*2d900*/  IMAD.SHL.U32 R30, R26, 0x8, RZ ;  /* 0x000000081a1e7824 */ /* 0x000fe200078e00ff */
[C---:B------:R-:W-:Y:S01]  /*2d910*/  ISETP.GE.AND P3, PT, R8.reuse, R0, PT ;  /* 0x000000000800720c */ /* 0x040fe20003f66270 */
[C---:B------:R-:W-:Y:S01]  /*2d920*/  VIADD R27, R8.reuse, 0x20 ;  /* 0x00000020081b7836 */ /* 0x040fe20000000000 */
[----:B------:R-:W-:Y:S01]  /*2d930*/  SHF.R.S32.HI R9, RZ, 0x1f, R8 ;  /* 0x0000001fff097819 */ /* 0x000fe20000011408 */
[----:B------:R-:W-:Y:S01]  /*2d940*/  VIADD R28, R8, 0x40 ;  /* 0x00000040081c7836 */ /* 0x000fe20000000000 */
[----:B------:R-:W-:Y:S01]  /*2d950*/  IADD3 R12, P4, R30, R12, RZ ;  /* 0x0000000c1e0c7210 */ /* 0x000fe20007f9e0ff */
[----:B------:R-:W-:Y:S01]  /*2d960*/  IMAD R2, R16, R2, RZ ;  /* 0x0000000210027224 */ /* 0x000fe200078e02ff */
[----:B------:R-:W-:Y:S01]  /*2d970*/  ISETP.GE.AND P2, PT, R27, R0, PT ;  /* 0x000000001b00720c */ /* 0x000fe20003f46270 */
[----:B------:R-:W-:Y:S01]  /*2d980*/  VIADD R29, R8, 0x60 ;  /* 0x00000060081d7836 */ /* 0x000fe20000000000 */
[C---:B------:R-:W-:Y:S01]  /*2d990*/  LEA.HI.X.SX32 R13, R30.reuse, R13, 0x1, P4 ;  /* 0x0000000d1e0d7211 */ /* 0x040fe200020f0eff */
[----:B------:R-:W-:Y:S01]  /*2d9a0*/  BSSY B0, `(.L_x_631) ;  /* 0x0000013000007945 */ /* 0x000fe20003800000 */
[----:B------:R-:W-:-:S02]  /*2d9b0*/  ISETP.GE.OR P4, PT, R30, R22, P3 ;  /* 0x000000161e00720c */ /* 0x000fc40001f86670 */
[----:B------:R-:W-:Y:S01]  /*2d9c0*/  ISETP.GE.AND P1, PT, R28, R0, PT ;  /* 0x000000001c00720c */ /* 0x000fe20003f26270 */
[----:B------:R-:W-:Y:S01]  /*2d9d0*/  IMAD.WIDE.U32 R12, R31, R14, R12 ;  /* 0x0000000e1f0c7225 */ /* 0x000fe200078e000c */
[----:B------:R-:W-:Y:S02]  /*2d9e0*/  SEL R25, R2, RZ, !P5 ;  /* 0x000000ff02197207 */ /* 0x000fe40006800000 */
[----:B------:R-:W-:Y:S01]  /*2d9f0*/  ISETP.GE.AND P0, PT, R29, R0, PT ;  /* 0x000000001d00720c */ /* 0x000fe20003f06270 */
[----:B------:R-:W-:Y:S01]  /*2da00*/  IMAD.IADD R7, R13, 0x1, R6 ;  /* 0x000000010d077824 */ /* 0x000fe200078e0206 */
[CC--:B------:R-:W-:Y:S02]  /*2da10*/  ISETP.GE.OR P6, PT, R30.reuse, R22.reuse, P2 ;  /* 0x000000161e00720c */ /* 0x0c0fe400017c6670 */
[----:B------:R-:W-:Y:S01]  /*2da20*/  ISETP.GE.OR P5, PT, R30, R22, P1 ;  /* 0x000000161e00720c */ /* 0x000fe20000fa6670 */
[----:B-1----:R-:W-:Y:S02]  /*2da30*/  IMAD.WIDE R2, R3, 0x80, R8 ;  /* 0x0000008003027825 */ /* 0x002fe400078e0208 */
[----:B------:R-:W-:Y:S10]  /*2da40*/  @P4 BRA `(.L_x_632) ;  /* 0x0000000000204947 */ /* 0x000ff40003800000 */
[----:B------:R-:W-:Y:S01]  /*2da50*/  MOV R6, R12 ;  /* 0x0000000c00067202 */ /* 0x000fe20000000f00 */
[----:B------:R-:W-:-:S04]  /*2da60*/  IMAD R0, R3, R4, RZ ;  /* 0x0000000403007224 */ /* 0x000fc800078e02ff */
[----:B------:R-:W-:-:S04]  /*2da70*/  IMAD.WIDE.U32 R14, R2, R4, R6 ;  /* 0x00000004020e7225 */ /* 0x000fc800078e0006 */
[----:B------:R-:W-:Y:S01]  /*2da80*/  IMAD R0, R2, R5, R0 ;  /* 0x0000000502007224 */ /* 0x000fe200078e0200 */
[----:B------:R-:W-:-:S04]  /*2da90*/  LEA R16, P4, R14, R10, 0x1 ;  /* 0x0000000a0e107211 */ /* 0x000fc800078808ff */
[----:B------:R-:W-:-:S04]  /*2daa0*/  IADD3 R0, R15, R0, RZ ;  /* 0x000000000f007210 */ /* 0x000fc80007ffe0ff */
[----:B------:R-:W-:-:S05]  /*2dab0*/  LEA.HI.X R17, R14, R11, R0, 0x1, P4 ;  /* 0x0000000b0e117211 */ /* 0x000fca00020f0c00 */
[----:B------:R1:W-:Y:S02]  /*2dac0*/  ST.E.128 desc[UR4][R16.64], RZ ;  /* 0x000000ff10007985 */ /* 0x0003e4000c101d04 */
.L_x_632:
[----:B------:R-:W-:Y:S05]  /*2dad0*/  BSYNC B0 ;  /* 0x0000000000007941 */ /* 0x000fea0003800000 */
.L_x_631:
[----:B------:R-:W-:Y:S01]  /*2dae0*/  BSSY B0, `(.L_x_633) ;  /* 0x0000013000007945 */ /* 0x000fe20003800000 */
[----:B------:R-:W-:Y:S01]  /*2daf0*/  ISETP.GE.OR P4, PT, R30, R22, P0 ;  /* 0x000000161e00720c */ /* 0x000fe20000786670 */
[----:B------:R-:W-:Y:S01]  /*2db00*/  IMAD R25, R31, R23, R25 ;  /* 0x000000171f197224 */ /* 0x000fe200078e0219 */
[----:B------:R-:W-:Y:S01]  /*2db10*/  ISETP.NE.OR P3, PT, R26, RZ, P3 ;  /* 0x000000ff1a00720c */ /* 0x000fe20001f65670 */
[----:B------:R-:W-:Y:S01]  /*2db20*/  IMAD R22, R248, R24, RZ ;  /* 0x00000018f8167224 */ /* 0x000fe200078e02ff */
[C---:B------:R-:W-:Y:S02]  /*2db30*/  ISETP.NE.OR P2, PT, R26.reuse, RZ, P2 ;  /* 0x000000ff1a00720c */ /* 0x040fe40001745670 */
[----:B------:R-:W-:Y:S01]  /*2db40*/  ISETP.NE.OR P1, PT, R26, RZ, P1 ;  /* 0x000000ff1a00720c */ /* 0x000fe20000f25670 */
[----:B------:R-:W-:-:S12]  /*2db50*/  @P6 BRA `(.L_x_634) ;  /* 0x00000000002c6947 */ /* 0x000fd80003800000 */
[----:B------:R-:W-:Y:S02]  /*2db60*/  IADD3 R0, P6, R2, 0x20, RZ ;  /* 0x0000002002007810 */ /* 0x000fe40007fde0ff */
[----:B------:R-:W-:-:S03]  /*2db70*/  MOV R15, R7 ;  /* 0x00000007000f7202 */ /* 0x000fc60000000f00 */
[----:B------:R-:W-:-:S04]  /*2db80*/  IMAD.X R14, RZ, RZ, R3, P6 ;  /* 0x000000ffff0e7224 */ /* 0x000fc800030e0603 */
[----:B-1----:R-:W-:Y:S02]  /*2db90*/  IMAD R16, R14, R4, RZ ;  /* 0x000000040e107224 */ /* 0x002fe400078e02ff */
[----:B------:R-:W-:-:S04]  /*2dba0*/  IMAD.MOV.U32 R14, RZ, RZ, R12 ;  /* 0x000000ffff0e7224 */ /* 0x000fc800078e000c */
[----:B------:R-:W-:-:S04]  /*2dbb0*/  IMAD.WIDE.U32 R14, R4, R0, R14 ;  /* 0x00000000040e7225 */ /* 0x000fc800078e000e */
[----:B------:R-:W-:Y:S01]  /*2dbc0*/  IMAD R0, R5, R0, R16 ;  /* 0x0000000005007224 */ /* 0x000fe200078e0210 */
[----:B------:R-:W-:-:S04]  /*2dbd0*/  LEA R16, P6, R14, R10, 0x1 ;  /* 0x0000000a0e107211 */ /* 0x000fc800078c08ff */
[----:B------:R-:W-:-:S04]  /*2dbe0*/  IADD3 R0, R15, R0, RZ ;  /* 0x000000000f007210 */ /* 0x000fc80007ffe0ff */
[----:B------:R-:W-:-:S05]  /*2dbf0*/  LEA.HI.X R17, R14, R11, R0, 0x1, P6 ;  /* 0x0000000b0e117211 */ /* 0x000fca00030f0c00 */
[----:B------:R2:W-:Y:S02]  /*2dc00*/  ST.E.128 desc[UR4][R16.64], RZ ;  /* 0x000000ff10007985 */ /* 0x0005e4000c101d04 */
.L_x_634:
[----:B------:R-:W-:Y:S05]  /*2dc10*/  BSYNC B0 ;  /* 0x0000000000007941 */ /* 0x000fea0003800000 */
.L_x_633:
[----:B------:R-:W-:Y:S04]  /*2dc20*/  BSSY B0, `(.L_x_635) ;  /* 0x000000d000007945 */ /* 0x000fe80003800000 */
[----:B------:R-:W-:Y:S05]  /*2dc30*/  @P5 BRA `(.L_x_636) ;  /* 0x00000000002c5947 */ /* 0x000fea0003800000 */
[----:B------:R-:W-:Y:S02]  /*2dc40*/  IADD3 R0, P5, R2, 0x40, RZ ;  /* 0x0000004002007810 */ /* 0x000fe40007fbe0ff */
[----:B------:R-:W-:-:S03]  /*2dc50*/  MOV R15, R7 ;  /* 0x00000007000f7202 */ /* 0x000fc60000000f00 */
[----:B------:R-:W-:-:S04]  /*2dc60*/  IMAD.X R14, RZ, RZ, R3, P5 ;  /* 0x000000ffff0e7224 */ /* 0x000fc800028e0603 */
[----:B-12---:R-:W-:Y:S02]  /*2dc70*/  IMAD R16, R14, R4, RZ ;  /* 0x000000040e107224 */ /* 0x006fe400078e02ff */
[----:B------:R-:W-:-:S04]  /*2dc80*/  IMAD.MOV.U32 R14, RZ, RZ, R12 ;  /* 0x000000ffff0e7224 */ /* 0x000fc800078e000c */
[----:B------:R-:W-:-:S04]  /*2dc90*/  IMAD.WIDE.U32 R14, R4, R0, R14 ;  /* 0x00000000040e7225 */ /* 0x000fc800078e000e */
[----:B------:R-:W-:Y:S01]  /*2dca0*/  IMAD R0, R5, R0, R16 ;  /* 0x0000000005007224 */ /* 0x000fe200078e0210 */
[----:B------:R-:W-:-:S04]  /*2dcb0*/  LEA R16, P5, R14, R10, 0x1 ;  /* 0x0000000a0e107211 */ /* 0x000fc800078a08ff */
[----:B------:R-:W-:-:S04]  /*2dcc0*/  IADD3 R0, R15, R0, RZ ;  /* 0x000000000f007210 */ /* 0x000fc80007ffe0ff */
[----:B------:R-:W-:-:S05]  /*2dcd0*/  LEA.HI.X R17, R14, R11, R0, 0x1, P5 ;  /* 0x0000000b0e117211 */ /* 0x000fca00028f0c00 */
[----:B------:R3:W-:Y:S02]  /*2dce0*/  ST.E.128 desc[UR4][R16.64], RZ ;  /* 0x000000ff10007985 */ /* 0x0007e4000c101d04 */
.L_x_636:
[----:B------:R-:W-:Y:S05]  /*2dcf0*/  BSYNC B0 ;  /* 0x0000000000007941 */ /* 0x000fea0003800000 */
.L_x_635:
[----:B------:R-:W-:Y:S04]  /*2dd00*/  BSSY B0, `(.L_x_637) ;  /* 0x000000c000007945 */ /* 0x000fe80003800000 */
[----:B------:R-:W-:Y:S05]  /*2dd10*/  @P4 BRA `(.L_x_638) ;  /* 0x0000000000284947 */ /* 0x000fea0003800000 */
[----:B------:R-:W-:Y:S02]  /*2dd20*/  IADD3 R0, P4, R2, 0x60, RZ ;  /* 0x0000006002007810 */ /* 0x000fe40007f9e0ff */
[----:B------:R-:W-:Y:S02]  /*2dd30*/  MOV R6, R12 ;  /* 0x0000000c00067202 */ /* 0x000fe40000000f00 */
[----:B------:R-:W-:-:S03]  /*2dd40*/  IADD3.X R2, RZ, R3, RZ, P4, !PT ;  /* 0x00000003ff027210 */ /* 0x000fc600027fe4ff */
[----:B------:R-:W-:-:S04]  /*2dd50*/  IMAD.WIDE.U32 R6, R4, R0, R6 ;  /* 0x0000000004067225 */ /* 0x000fc800078e0006 */
[----:B------:R-:W-:-:S04]  /*2dd60*/  IMAD R2, R2, R4, RZ ;  /* 0x0000000402027224 */ /* 0x000fc800078e02ff */
[----:B------:R-:W-:Y:S01]  /*2dd70*/  IMAD R4, R5, R0, R2 ;  /* 0x0000000005047224 */ /* 0x000fe200078e0202 */
[----:B------:R-:W-:-:S04]  /*2dd80*/  LEA R2, P4, R6, R10, 0x1 ;  /* 0x0000000a06027211 */ /* 0x000fc800078808ff */
[----:B------:R-:W-:-:S04]  /*2dd90*/  IADD3 R4, R7, R4, RZ ;  /* 0x0000000407047210 */ /* 0x000fc80007ffe0ff */
[----:B------:R-:W-:-:S05]  /*2dda0*/  LEA.HI.X R3, R6, R11, R4, 0x1, P4 ;  /* 0x0000000b06037211 */ /* 0x000fca00020f0c04 */
[----:B------:R4:W-:Y:S02]  /*2ddb0*/  ST.E.128 desc[UR4][R2.64], RZ ;  /* 0x000000ff02007985 */ /* 0x0009e4000c101d04 */
.L_x_638:
[----:B------:R-:W-:Y:S05]  /*2ddc0*/  BSYNC B0 ;  /* 0x0000000000007941 */ /* 0x000fea0003800000 */
.L_x_637:
[----:B----4-:R-:W-:Y:S01]  /*2ddd0*/  SHF.R.S32.HI R2, RZ, 0x1f, R22 ;  /* 0x0000001fff027819 */ /* 0x010fe20000011416 */
[----:B------:R-:W-:Y:S01]  /*2dde0*/  @!P3 IMAD R0, R8, R24, RZ ;  /* 0x000000180800b224 */ /* 0x000fe200078e02ff */
[--C-:B------:R-:W-:Y:S01]  /*2ddf0*/  IADD3 R9, P5, P4, R22, R20, R25.reuse ;  /* 0x0000001416097210 */ /* 0x100fe20007cbe019 */
[-C--:B------:R-:W-:Y:S01]  /*2de00*/  @!P2 IMAD R3, R27, R24.reuse, RZ ;  /* 0x000000181b03a224 */ /* 0x080fe200078e02ff */
[----:B------:R-:W-:Y:S01]  /*2de10*/  SHF.R.S32.HI R4, RZ, 0x1f, R25 ;  /* 0x0000001fff047819 */ /* 0x000fe20000011419 */
[----:B------:R-:W-:Y:S01]  /*2de20*/  @!P1 IMAD R5, R28, R24, RZ ;  /* 0x000000181c059224 */ /* 0x000fe200078e02ff */
[----:B------:R-:W-:Y:S02]  /*2de30*/  ISETP.NE.OR P0, PT, R26, RZ, P0 ;  /* 0x000000ff1a00720c */ /* 0x000fe40000705670 */
[----:B------:R-:W-:Y:S02]  /*2de40*/  IADD3.X R8, R2, R21, R4, P5, P4 ;  /* 0x0000001502087210 */ /* 0x000fe40002fe8404 */
[----:B------:R-:W-:-:S02]  /*2de50*/  @!P3 IADD3 R2, P4, R0, R9, RZ ;  /* 0x000000090002b210 */ /* 0x000fc40007f9e0ff */
[-C--:B------:R-:W-:Y:S02]  /*2de60*/  @!P2 IADD3 R10, P5, R3, R9.reuse, RZ ;  /* 0x00000009030aa210 */ /* 0x080fe40007fbe0ff */
[----:B------:R-:W-:Y:S02]  /*2de70*/  @!P3 LEA.HI.X.SX32 R4, R0, R8, 0x1, P4 ;  /* 0x000000080004b211 */ /* 0x000fe400020f0eff */
[C---:B------:R-:W-:Y:S02]  /*2de80*/  @!P3 LEA R6, P6, R2.reuse, R18, 0x2 ;  /* 0x000000120206b211 */ /* 0x040fe400078c10ff */
[----:B------:R-:W-:Y:S02]  /*2de90*/  @!P1 IADD3 R0, P4, R5, R9, RZ ;  /* 0x0000000905009210 */ /* 0x000fe40007f9e0ff */
[----:B------:R-:W-:Y:S02]  /*2dea0*/  @!P2 LEA.HI.X.SX32 R11, R3, R8, 0x1, P5 ;  /* 0x00000008030ba211 */ /* 0x000fe400028f0eff */
[----:B------:R-:W-:-:S02]  /*2deb0*/  @!P3 LEA.HI.X R7, R2, R19, R4, 0x2, P6 ;  /* 0x000000130207b211 */ /* 0x000fc400030f1404 */
[----:B------:R-:W-:Y:S02]  /*2dec0*/  @!P2 LEA R4, P5, R10, R18, 0x2 ;  /* 0x000000120a04a211 */ /* 0x000fe400078a10ff */
[----:B------:R-:W-:Y:S02]  /*2ded0*/  @!P1 LEA.HI.X.SX32 R3, R5, R8, 0x1, P4 ;  /* 0x0000000805039211 */ /* 0x000fe400020f0eff */
[----:B------:R-:W-:Y:S02]  /*2dee0*/  @!P1 LEA R2, P4, R0, R18, 0x2 ;  /* 0x0000001200029211 */ /* 0x000fe400078810ff */
[-C--:B------:R-:W-:Y:S01]  /*2def0*/  @!P2 LEA.HI.X R5, R10, R19.reuse, R11, 0x2, P5 ;  /* 0x000000130a05a211 */ /* 0x080fe200028f140b */
[----:B------:R-:W-:Y:S01]  /*2df00*/  @!P3 IMAD.MOV.U32 R11, RZ, RZ, 0x7f800000 ;  /* 0x7f800000ff0bb424 */ /* 0x000fe200078e00ff */
[----:B------:R-:W-:Y:S01]  /*2df10*/  @!P1 LEA.HI.X R3, R0, R19, R3, 0x2, P4 ;  /* 0x0000001300039211 */ /* 0x000fe200020f1403 */
[----:B------:R-:W-:Y:S01]  /*2df20*/  @!P2 IMAD.MOV.U32 R10, RZ, RZ, 0x7f800000 ;  /* 0x7f800000ff0aa424 */ /* 0x000fe200078e00ff */
[----:B------:R-:W-:Y:S01]  /*2df30*/  MOV R12, 0x50 ;  /* 0x00000050000c7802 */ /* 0x000fe20000000f00 */
[----:B------:R-:W-:Y:S01]  /*2df40*/  @!P1 IMAD.MOV.U32 R0, RZ, RZ, 0x7f800000 ;  /* 0x7f800000ff009424 */ /* 0x000fe200078e00ff */
[----:B------:R-:W-:Y:S04]  /*2df50*/  @!P3 ST.E desc[UR4][R6.64], R11 ;  /* 0x0000000b0600b985 */ /* 0x000fe8000c101904 */
[----:B------:R-:W-:Y:S04]  /*2df60*/  @!P2 ST.E desc[UR4][R4.64], R10 ;  /* 0x0000000a0400a985 */ /* 0x000fe8000c101904 */
[----:B------:R4:W-:Y:S02]  /*2df70*/  @!P1 ST.E desc[UR4][R2.64], R0 ;  /* 0x0000000002009985 */ /* 0x0009e4000c101904 */
[----:B----4-:R-:W-:-:S02]  /*2df80*/  IMAD.MOV.U32 R2, RZ, RZ, R12 ;  /* 0x000000ffff027224 */ /* 0x010fc400078e000c */
[----:B------:R-:W-:-:S04]  /*2df90*/  IMAD.MOV.U32 R3, RZ, RZ, 0x0 ;  /* 0x00000000ff037424 */ /* 0x000fc800078e00ff */
[----:B-123--:R-:W-:Y:S05]  /*2dfa0*/  @P0 RET.REL.NODEC R2 `(_ZN5flash16flash_fwd_kernelI23Flash_fwd_kernel_traitsILi32ELi128ELi128ELi4ELb0ELb0EN7cutlass6half_tE19Flash_kernel_traitsILi32ELi128ELi128ELi4ES3_EELb1ELb1ELb0ELb1ELb0ELb0ELb0ELb1EEEvNS_16Flash_fwd_paramsE) ;  /* 0xfffffd2002140950 */ /* 0x00efea0003c3ffff */
[----:B------:R-:W-:-:S05]  /*2dfb0*/  IMAD R0, R29, R24, RZ ;  /* 0x000000181d007224 */ /* 0x000fca00078e02ff */
[----:B------:R-:W-:-:S04]  /*2dfc0*/  IADD3 R3, P0, R0, R9, RZ ;  /* 0x0000000900037210 */ /* 0x000fc80007f1e0ff */
[----:B------:R-:W-:Y:S02]  /*2dfd0*/  LEA.HI.X.SX32 R0, R0, R8, 0x1, P0 ;  /* 0x0000000800007211 */ /* 0x000fe400000f0eff */
[----:B------:R-:W-:-:S04]  /*2dfe0*/  LEA R2, P0, R3, R18, 0x2 ;  /* 0x0000001203027211 */ /* 0x000fc800078010ff */
[----:B------:R-:W-:Y:S01]  /*2dff0*/  LEA.HI.X R3, R3, R19, R0, 0x2, P0 ;  /* 0x0000001303037211 */ /* 0x000fe200000f1400 */
[----:B------:R-:W-:-:S05]  /*2e000*/  IMAD.MOV.U32 R0, RZ, RZ, 0x7f800000 ;  /* 0x7f800000ff007424 */ /* 0x000fca00078e00ff */
[----:B------:R1:W-:Y:S02]  /*2e010*/  ST.E desc[UR4][R2.64], R0 ;  /* 0x0000000002007985 */ /* 0x0003e4000c101904 */
[----:B-1----:R-:W-:Y:S02]  /*2e020*/  IMAD.MOV.U32 R2, RZ, RZ, R12 ;  /* 0x000000ffff027224 */ /* 0x002fe400078e000c */
[----:B------:R-:W-:-:S04]  /*2e030*/  IMAD.MOV.U32 R3, RZ, RZ, 0x0 ;  /* 0x00000000ff037424 */ /* 0x000fc800078e00ff */
[----:B------:R-:W-:Y:S05]  /*2e040*/  RET.REL.NODEC R2 `(_ZN5flash16flash_fwd_kernelI23Flash_fwd_kernel_traitsILi32ELi128ELi128ELi4ELb0ELb0EN7cutlass6half_tE19Flash_kernel_traitsILi32ELi128ELi128ELi4ES3_EELb1ELb1ELb0ELb1ELb0ELb0ELb0ELb1EEEvNS_16Flash_fwd_paramsE) ;  /* 0xfffffd1c02ec7950 */ /* 0x000fea0003c3ffff */
.L_x_610:
[----:B------:R-:W-:Y:S01]  /*2e050*/  IMAD.MOV.U32 R0, RZ, RZ, 0x2 ;  /* 0x00000002ff007424 */ /* 0x000fe200078e00ff */
[----:B------:R-:W-:Y:S01]  /*2e060*/  MOV R2, R183 ;  /* 0x000000b700027202 */ /* 0x000fe20000000f00 */
[----:B------:R-:W-:Y:S01]  /*2e070*/  IMAD.MOV.U32 R4, RZ, RZ, -0x1 ;  /* 0xffffffffff047424 */ /* 0x000fe200078e00ff */
[----:B------:R-:W-:-:S07]  /*2e080*/  MOV R3, 0x1f ;  /* 0x0000001f00037802 */ /* 0x000fce0000000f00 */
[----:B---3-5:R-:W-:Y:S05]  /*2e090*/  WARPSYNC.COLLECTIVE R4, `(.L_x_639) ;  /* 0x0000000004087348 */ /* 0x028fea0003c00000 */
[----:B------:R1:W2:Y:S02]  /*2e0a0*/  SHFL.BFLY P0, R0, R2, R0, R3 ;  /* 0x0c00000002007389 */ /* 0x0002a40000000003 */
[----:B-123-5:R-:W-:Y:S01]  /*2e0b0*/  ENDCOLLECTIVE ;  /* 0x000000000000791b */ /* 0x02efe20003800000 */
.L_x_639:
[----:B------:R-:W-:Y:S01]  /*2e0c0*/  FADD.FTZ R8, R0, R183 ;  /* 0x000000b700087221 */ /* 0x000fe20000010000 */
[----:B------:R-:W-:-:S04]  /*2e0d0*/  IMAD.MOV.U32 R0, RZ, RZ, 0x1 ;  /* 0x00000001ff007424 */ /* 0x000fc800078e00ff */
[----:B------:R-:W-:-:S07]  /*2e0e0*/  MOV R2, R8 ;  /* 0x0000000800027202 */ /* 0x000fce0000000f00 */
[----:B------:R-:W-:Y:S05]  /*2e0f0*/  WARPSYNC.COLLECTIVE R4, `(.L_x_640) ;  /* 0x0000000004087348 */ /* 0x000fea0003c00000 */
[----:B------:R1:W2:Y:S02]  /*2e100*/  SHFL.BFLY P0, R0, R2, R0, R3 ;  /* 0x0c00000002007389 */ /* 0x0002a40000000003 */
[----:B-12---:R-:W-:Y:S01]  /*2e110*/  ENDCOLLECTIVE ;  /* 0x000000000000791b */ /* 0x006fe20003800000 */
.L_x_640:
[----:B------:R-:W-:Y:S01]  /*2e120*/  MOV R11, R0 ;  /* 0x00000000000b7202 */ /* 0x000fe20000000f00 */
[----:B------:R-:W-:Y:S01]  /*2e130*/  IMAD.MOV.U32 R0, RZ, RZ, 0x2 ;  /* 0x00000002ff007424 */ /* 0x000fe200078e00ff */
[----:B------:R-:W-:-:S03]  /*2e140*/  MOV R2, R184 ;  /* 0x000000b800027202 */ /* 0x000fc60000000f00 */
[----:B------:R-:W-:-:S07]  /*2e150*/  FADD.FTZ R32, R8, R11 ;  /* 0x0000000b08207221 */ /* 0x000fce0000010000 */
[----:B------:R-:W-:Y:S05]  /*2e160*/  WARPSYNC.COLLECTIVE R4, `(.L_x_641) ;  /* 0x0000000004087348 */ /* 0x000fea0003c00000 */
[----:B------:R1:W2:Y:S02]  /*2e170*/  SHFL.BFLY P0, R0, R2, R0, R3 ;  /* 0x0c00000002007389 */ /* 0x0002a40000000003 */
[----:B-12---:R-:W-:Y:S01]  /*2e180*/  ENDCOLLECTIVE ;  /* 0x000000000000791b */ /* 0x006fe20003800000 */
.L_x_641:
[----:B------:R-:W-:Y:S01]  /*2e190*/  MOV R2, R0 ;  /* 0x0000000000027202 */ /* 0x000fe20000000f00 */
[----:B------:R-:W-:-:S04]  /*2e1a0*/  IMAD.MOV.U32 R0, RZ, RZ, 0x1 ;  /* 0x00000001ff007424 */ /* 0x000fc800078e00ff */
[----:B------:R-:W-:-:S05]  /*2e1b0*/  FADD.FTZ R7, R2, R184 ;  /* 0x000000b802077221 */ /* 0x000fca0000010000 */
[----:B------:R-:W-:-:S07]  /*2e1c0*/  MOV R2, R7 ;  /* 0x0000000700027202 */ /* 0x000fce0000000f00 */
[----:B------:R-:W-:Y:S05]  /*2e1d0*/  WARPSYNC.COLLECTIVE R4, `(.L_x_642) ;  /* 0x0000000004087348 */ /* 0x000fea0003c00000 */
[----:B------:R1:W2:Y:S02]  /*2e1e0*/  SHFL.BFLY P0, R0, R2, R0, R3 ;  /* 0x0c00000002007389 */ /* 0x0002a40000000003 */
[----:B-12---:R-:W-:Y:S01]  /*2e1f0*/  ENDCOLLECTIVE ;  /* 0x000000000000791b */ /* 0x006fe20003800000 */
.L_x_642:
[----:B------:R-:W-:Y:S01]  /*2e200*/  MOV R10, R0 ;  /* 0x00000000000a7202 */ /* 0x000fe20000000f00 */
[----:B------:R-:W-:Y:S01]  /*2e210*/  IMAD.MOV.U32 R0, RZ, RZ, 0x2 ;  /* 0x00000002ff007424 */ /* 0x000fe200078e00ff */
[----:B------:R-:W-:-:S03]  /*2e220*/  MOV R2, R185 ;  /* 0x000000b900027202 */ /* 0x000fc60000000f00 */
[----:B------:R-:W-:-:S07]  /*2e230*/  FADD.FTZ R31, R7, R10 ;  /* 0x0000000a071f7221 */ /* 0x000fce0000010000 */
[----:B------:R-:W-:Y:S05]  /*2e240*/  WARPSYNC.COLLECTIVE R4, `(.L_x_643) ;  /* 0x0000000004087348 */ /* 0x000fea0003c00000 */
[----:B------:R1:W2:Y:S02]  /*2e250*/  SHFL.BFLY P0, R0, R2, R0, R3 ;  /* 0x0c00000002007389 */ /* 0x0002a40000000003 */
[----:B-12---:R-:W-:Y:S01]  /*2e260*/  ENDCOLLECTIVE ;  /* 0x000000000000791b */ /* 0x006fe20003800000 */
.L_x_643:
[----:B------:R-:W-:Y:S01]  /*2e270*/  MOV R3, R0 ;  /* 0x0000000000037202 */ /* 0x000fe20000000f00 */
[----:B------:R-:W-:-:S04]  /*2e280*/  IMAD.MOV.U32 R0, RZ, RZ, 0x1 ;  /* 0x00000001ff007424 */ /* 0x000fc800078e00ff */
[----:B------:R-:W-:Y:S01]  /*2e290*/  FADD.FTZ R5, R3, R185 ;  /* 0x000000b903057221 */ /* 0x000fe20000010000 */
[----:B------:R-:W-:-:S04]  /*2e2a0*/  MOV R3, 0x1f ;  /* 0x0000001f00037802 */ /* 0x000fc80000000f00 */
[----:B------:R-:W-:-:S07]  /*2e2b0*/  MOV R2, R5 ;  /* 0x0000000500027202 */ /* 0x000fce0000000f00 */
[----:B------:R-:W-:Y:S05]  /*2e2c0*/  WARPSYNC.COLLECTIVE R4, `(.L_x_644) ;  /* 0x0000000004087348 */ /* 0x000fea0003c00000 */
[----:B------:R1:W2:Y:S02]  /*2e2d0*/  SHFL.BFLY P0, R0, R2, R0, R3 ;  /* 0x0c00000002007389 */ /* 0x0002a40000000003 */
[----:B-12---:R-:W-:Y:S01]  /*2e2e0*/  ENDCOLLECTIVE ;  /* 0x000000000000791b */ /* 0x006fe20003800000 */
.L_x_644:
[----:B------:R-:W-:Y:S01]  /*2e2f0*/  MOV R9, R0 ;  /* 0x0000000000097202 */ /* 0x000fe20000000f00 */
[----:B------:R-:W-:Y:S01]  /*2e300*/  IMAD.MOV.U32 R2, RZ, RZ, R186 ;  /* 0x000000ffff027224 */ /* 0x000fe200078e00ba */
[----:B------:R-:W-:-:S03]  /*2e310*/  MOV R0, 0x2 ;  /* 0x0000000200007802 */ /* 0x000fc60000000f00 */
[----:B------:R-:W-:-:S07]  /*2e320*/  FADD.FTZ R30, R5, R9 ;  /* 0x00000009051e7221 */ /* 0x000fce0000010000 */
[----:B------:R-:W-:Y:S05]  /*2e330*/  WARPSYNC.COLLECTIVE R4, `(.L_x_645) ;  /* 0x0000000004087348 */ /* 0x000fea0003c00000 */
[----:B------:R1:W2:Y:S02]  /*2e340*/  SHFL.BFLY P0, R0, R2, R0, R3 ;  /* 0x0c00000002007389 */ /* 0x0002a40000000003 */
[----:B-12---:R-:W-:Y:S01]  /*2e350*/  ENDCOLLECTIVE ;  /* 0x000000000000791b */ /* 0x006fe20003800000 */
.L_x_645:
[----:B------:R-:W-:Y:S01]  /*2e360*/  MOV R4, R0 ;  /* 0x0000000000047202 */ /* 0x000fe20000000f00 */
[----:B------:R-:W-:-:S04]  /*2e370*/  IMAD.MOV.U32 R0, RZ, RZ, 0x1 ;  /* 0x00000001ff007424 */ /* 0x000fc800078e00ff */
[----:B------:R-:W-:Y:S01]  /*2e380*/  FADD.FTZ R2, R4, R186 ;  /* 0x000000ba04027221 */ /* 0x000fe20000010000 */
[----:B------:R-:W-:-:S07]  /*2e390*/  MOV R4, 0xffffffff ;  /* 0xffffffff00047802 */ /* 0x000fce0000000f00 */
[----:B------:R-:W-:Y:S05]  /*2e3a0*/  WARPSYNC.COLLECTIVE R4, `(.L_x_646) ;  /* 0x0000000004087348 */ /* 0x000fea0003c00000 */
[----:B------:R1:W2:Y:S02]  /*2e3b0*/  SHFL.BFLY P0, R0, R2, R0, R3 ;  /* 0x0c00000002007389 */ /* 0x0002a40000000003 */
[----:B-12---:R-:W-:Y:S01]  /*2e3c0*/  ENDCOLLECTIVE ;  /* 0x000000000000791b */ /* 0x006fe20003800000 */
.L_x_646:
[----:B------:R-:W-:Y:S01]  /*2e3d0*/  MOV R4, R0 ;  /* 0x0000000000047202 */ /* 0x000fe20000000f00 */
[----:B------:R-:W-:Y:S06]  /*2e3e0*/  BRA `(.L_x_647) ;  /* 0xffffffd800787947 */ /* 0x000fec000383ffff */
.L_x_648:
        /* <DEDUP_REMOVED lines=9> */
.L_x_715:


//--------------------- .text._ZN5flash16flash_fwd_kernelI23Flash_fwd_kernel_traitsILi32ELi128ELi128ELi4ELb0ELb0EN7cutlass6half_tE19Flash_kernel_traitsILi32ELi128ELi128ELi4ES3_EELb0ELb1ELb0ELb1ELb0ELb0ELb1ELb0EEEvNS_16Flash_fwd_paramsE --------------------------
	.section	.text._ZN5flash16flash_fwd_kernelI23Flash_fwd_kernel_traitsILi32ELi128ELi128ELi4ELb0ELb0EN7cutlass6half_tE19Flash_kernel_traitsILi32ELi128ELi128ELi4ES3_EELb0ELb1ELb0ELb1ELb0ELb0ELb1ELb0EEEvNS_16Flash_fwd_paramsE,"ax",@progbits
	.align	128
        .global         _ZN5flash16flash_fwd_kernelI23Flash_fwd_kernel_traitsILi32ELi128ELi128ELi4ELb0ELb0EN7cutlass6half_tE19Flash_kernel_traitsILi32ELi128ELi128ELi4ES3_EELb0ELb1ELb0ELb1ELb0ELb0ELb1ELb0EEEvNS_16Flash_fwd_paramsE
        .type           _ZN5flash16flash_fwd_kernelI23Flash_fwd_kernel_traitsILi32ELi128ELi128ELi4ELb0ELb0EN7cutlass6half_tE19Flash_kernel_traitsILi32ELi128ELi128ELi4ES3_EELb0ELb1ELb0ELb1ELb0ELb0ELb1ELb0EEEvNS_16Flash_fwd_paramsE,@function
        .size           _ZN5flash16flash_fwd_kernelI23Flash_fwd_kernel_traitsILi32ELi128ELi128ELi4ELb0ELb0EN7cutlass6half_tE19Flash_kernel_traitsILi32ELi128ELi128ELi4ES3_EELb0ELb1ELb0ELb1ELb0ELb0ELb1ELb0EEEvNS_16Flash_fwd_paramsE,(.L_x_729 - _ZN5flash16flash_fwd_kernelI23Flash_fwd_kernel_traitsILi32ELi128ELi128ELi4ELb0ELb0EN7cutlass6half_tE19Flash_kernel_traitsILi32ELi128ELi128ELi4ES3_EELb0ELb1ELb0ELb1ELb0ELb0ELb1ELb0EEEvNS_16Flash_fwd_paramsE)
        .other          _ZN5flash16flash_fwd_kernelI23Flash_fwd_kernel_traitsILi32ELi128ELi128ELi4ELb0ELb0EN7cutlass6half_tE19Flash_kernel_traitsILi32ELi128ELi128ELi4ES3_EELb0ELb1ELb0ELb1ELb0ELb0ELb1ELb0EEEvNS_16Flash_fwd_paramsE,@"STO_CUDA_ENTRY STV_DEFAULT"
_ZN5flash16flash_fwd_kernelI23Flash_fwd_kernel_traitsILi32ELi128ELi128ELi4ELb0ELb0EN7cutlass6half_tE19Flash_kernel_traitsILi32ELi128ELi128ELi4ES3_EELb0ELb1ELb0ELb1ELb0ELb0ELb1ELb0EEEvNS_16Flash_fwd_paramsE:
.text._ZN5flash16flash_fwd_kernelI23Flash_fwd_kernel_traitsILi32ELi128ELi128ELi4ELb0ELb0EN7cutlass6half_tE19Flash_kernel_traitsILi32ELi128ELi128ELi4ES3_EELb0ELb1ELb0ELb1ELb0ELb0ELb1ELb0EEEvNS_16Flash_fwd_paramsE:
[----:B------:R-:W-:Y:S08]  /*0000*/  LDC R1, c[0x0][0x28] ;  /* 0x00000a00ff017b82 */ /* 0x000ff00000000800 */
[----:B------:R-:W1:Y:S01]  /*0010*/  S2UR UR28, SR_CTAID.Y ;  /* 0x00000000001c79c3 */ /* 0x000e620000002600 */
[----:B------:R-:W-:Y:S01]  /*0020*/  ULDC.64 UR4, c[0x0][0x300] ;  /* 0x0000c00000047ab9 */ /* 0x000fe20000000a00 */
[----:B------:R-:W-:Y:S01]  /*0030*/  ULDC.64 UR6, c[0x0][0x2f0] ;  /* 0x0000bc0000067ab9 */ /* 0x000fe20000000a00 */
[----:B------:R-:W-:-:S02]  /*0040*/  UISETP.NE.U32.AND UP1, UPT, UR4, URZ, UPT ;  /* 0x0000003f0400728c */ /* 0x000fc4000bf25070 */
[----:B------:R-:W-:Y:S02]  /*0050*/  UISETP.NE.U32.AND UP2, UPT, UR6, URZ, UPT ;  /* 0x0000003f0600728c */ /* 0x000fe4000bf45070 */
[----:B------:R-:W-:Y:S02]  /*0060*/  UISETP.NE.AND.EX UP1, UPT, UR5, URZ, UPT, UP1 ;  /* 0x0000003f0500728c */ /* 0x000fe4000bf25310 */
[----:B------:R-:W-:Y:S01]  /*0070*/  UISETP.NE.AND.EX UP2, UPT, UR7, URZ, UPT, UP2 ;  /* 0x0000003f0700728c */ /* 0x000fe2000bf45320 */
[----:B------:R-:W-:Y:S01]  /*0080*/  ULDC.64 UR8, c[0x0][0x2f0] ;  /* 0x0000bc0000087ab9 */ /* 0x000fe20000000a00 */
[----:B------:R-:W-:Y:S02]  /*0090*/  ULDC.U8 UR6, c[0x0][0x3c2] ;  /* 0x0000f08000067ab9 */ /* 0x000fe40000000000 */
[----:B------:R-:W-:Y:S01]  /*00a0*/  PLOP3.LUT P0, PT, PT, PT, UP1, 0x80, 0x0 ;  /* 0x000000000000781c */ /* 0x000fe20003f0f018 */
[----:B------:R-:W-:Y:S01]  /*00b0*/  ULDC.64 UR4, c[0x0][0x2f8] ;  /* 0x0000be0000047ab9 */ /* 0x000fe20000000a00 */
[----:B------:R-:W-:Y:S01]  /*00c0*/  PLOP3.LUT P2, PT, PT, PT, UP2, 0x80, 0x0 ;  /* 0x000000000000781c */ /* 0x000fe20003f4f028 */
[----:B------:R-:W-:-:S02]  /*00d0*/  UISETP.NE.AND UP3, UPT, UR6, URZ, UPT ;  /* 0x0000003f0600728c */ /* 0x000fc4000bf65270 */
[----:B------:R-:W-:Y:S01]  /*00e0*/  UISETP.EQ.U32.AND UP0, UPT, UR4, URZ, UPT ;  /* 0x0000003f0400728c */ /* 0x000fe2000bf02070 */
[----:B------:R-:W-:Y:S01]  /*00f0*/  ULDC.64 UR20, c[0x0][0x208] ;  /* 0x0000820000147ab9 */ /* 0x000fe20000000a00 */
[----:B------:R-:W-:Y:S02]  /*0100*/  ULDC.64 UR6, c[0x0][0x2f8] ;  /* 0x0000be0000067ab9 */ /* 0x000fe40000000a00 */
[----:B------:R-:W-:Y:S02]  /*0110*/  UISETP.EQ.OR.EX UP0, UPT, UR5, URZ, !UP3, UP0 ;  /* 0x0000003f0500728c */ /* 0x000fe4000df02700 */
[----:B-1----:R-:W-:-:S06]  /*0120*/  UIMAD.WIDE UR8, UR28, 0x4, UR8 ;  /* 0x000000041c0878a5 */ /* 0x002fcc000f8e0208 */
[----:B------:R-:W-:Y:S02]  /*0130*/  IMAD.U32 R10, RZ, RZ, UR8 ;  /* 0x00000008ff0a7e24 */ /* 0x000fe4000f8e00ff */
[----:B------:R-:W-:Y:S01]  /*0140*/  IMAD.U32 R11, RZ, RZ, UR9 ;  /* 0x00000009ff0b7e24 */ /* 0x000fe2000f8e00ff */
[----:B------:R-:W-:Y:S02]  /*0150*/  @UP1 ULDC.64 UR8, c[0x0][0x300] ;  /* 0x0000c00000081ab9 */ /* 0x000fe40000000a00 */
[----:B------:R-:W-:Y:S02]  /*0160*/  @UP1 UIMAD.WIDE UR8, UR28, 0x4, UR8 ;  /* 0x000000041c0818a5 */ /* 0x000fe4000f8e0208 */
[----:B------:R-:W2:Y:S04]  /*0170*/  @P2 LDG.E R4, desc[UR20][R10.64] ;  /* 0x000000140a042981 */ /* 0x000ea8000c1e1900 */
[----:B------:R-:W-:Y:S01]  /*0180*/  IMAD.U32 R8, RZ, RZ, UR8 ;  /* 0x00000008ff087e24 */ /* 0x000fe2000f8e00ff */
[----:B------:R-:W3:Y:S01]  /*0190*/  @P2 LDG.E R0, desc[UR20][R10.64+0x4] ;  /* 0x000004140a002981 */ /* 0x000ee2000c1e1900 */
[----:B------:R-:W-:Y:S01]  /*01a0*/  IMAD.U32 R9, RZ, RZ, UR9 ;  /* 0x00000009ff097e24 */ /* 0x000fe2000f8e00ff */
[----:B------:R-:W-:Y:S01]  /*01b0*/  PLOP3.LUT P1, PT, PT, PT, UP0, 0x80, 0x0 ;  /* 0x000000000000781c */ /* 0x000fe20003f2f008 */
[----:B------:R-:W-:-:S03]  /*01c0*/  UIMAD.WIDE UR6, UR28, 0x4, UR6 ;  /* 0x000000041c0678a5 */ /* 0x000fc6000f8e0206 */
[----:B------:R-:W4:Y:S03]  /*01d0*/  @P0 LDG.E R2, desc[UR20][R8.64] ;  /* 0x0000001408020981 */ /* 0x000f26000c1e1900 */
[----:B------:R-:W-:Y:S02]  /*01e0*/  IMAD.U32 R6, RZ, RZ, UR6 ;  /* 0x00000006ff067e24 */ /* 0x000fe4000f8e00ff */
        /* <DEDUP_REMOVED lines=12> */
[----:B------:R-:W-:Y:S01]  /*02b0*/  @UP2 UIADD3 UR19, UR19, -UR17, URZ ;  /* 0x8000001113132290 */ /* 0x000fe2000fffe03f */
[----:B-----5:R-:W-:-:S06]  /*02c0*/  @!P1 R2UR UR8, R3 ;  /* 0x00000000030892ca */ /* 0x020fcc00000e0000 */
[----:B------:R-:W-:Y:S01]  /*02d0*/  @!UP2 ULDC UR19, c[0x0][0x2c4] ;  /* 0x0000b1000013aab9 */ /* 0x000fe20000000800 */
[----:B-1----:R-:W-:Y:S08]  /*02e0*/  @!P0 BRA `(.L_x_649) ;  /* 0x00000000001c8947 */ /* 0x002ff00003800000 */
[----:B------:R-:W-:-:S13]  /*02f0*/  PLOP3.LUT P0, PT, PT, PT, UP3, 0x80, 0x0 ;  /* 0x000000000000781c */ /* 0x000fda0003f0f038 */
[----:B------:R-:W2:Y:S04]  /*0300*/  @P0 LDG.E R0, desc[UR20][R6.64+0x4] ;  /* 0x0000041406000981 */ /* 0x000ea8000c1e1900 */
[----:B------:R-:W3:Y:S01]  /*0310*/  @!P0 LDG.E R2, desc[UR20][R6.64] ;  /* 0x0000001406028981 */ /* 0x000ee2000c1e1900 */
[----:B--2---:R-:W-:-:S13]  /*0320*/  @P0 R2UR UR6, R0 ;  /* 0x00000000000602ca */ /* 0x004fda00000e0000 */
[----:B------:R-:W-:-:S07]  /*0330*/  @UP3 UIADD3 UR6, UR6, -UR8, URZ ;  /* 0x8000000806063290 */ /* 0x000fce000fffe03f */
[----:B---3--:R-:W-:Y:S01]  /*0340*/  @!P0 R2UR UR6, R2 ;  /* 0x00000000020682ca */ /* 0x008fe200000e0000 */
[----:B------:R-:W-:-:S14]  /*0350*/  BRA `(.L_x_650) ;  /* 0x0000000000047947 */ /* 0x000fdc0003800000 */
.L_x_649:
[----:B------:R-:W-:-:S05]  /*0360*/  ULDC UR6, c[0x0][0x2c8] ;  /* 0x0000b20000067ab9 */ /* 0x000fca0000000800 */
.L_x_650:
        /* <DEDUP_REMOVED lines=47> */
[----:B------:R-:W-:Y:S01]  /*0660*/  SHF.R.S32.HI R9, RZ, 0x3, R10 ;  /* 0x00000003ff097819 */ /* 0x000fe2000001140a */
[----:B------:R-:W-:Y:S01]  /*0670*/  @UP1 UIMAD.WIDE.U32 UR12, UR17, UR4, URZ ;  /* 0x00000004110c12a5 */ /* 0x000fe2000f8e003f */
[----:B------:R-:W-:Y:S01]  /*0680*/  SHF.R.S32.HI R16, RZ, 0x2, R15 ;  /* 0x00000002ff107819 */ /* 0x000fe2000001140f */
[----:B------:R-:W-:-:S02]  /*0690*/  @UP0 ULDC.64 UR10, c[0x0][0x248] ;  /* 0x00009200000a0ab9 */ /* 0x000fc40000000a00 */
[----:B------:R-:W-:Y:S01]  /*06a0*/  @UP1 UIMAD UR6, UR17, UR5, UR13 ;  /* 0x00000005110612a4 */ /* 0x000fe2000f8e020d */
[----:B------:R-:W-:Y:S01]  /*06b0*/  IMAD.SHL.U32 R19, R9, 0x40, RZ ;  /* 0x0000004009137824 */ /* 0x000fe200078e00ff */
[----:B------:R-:W-:Y:S01]  /*06c0*/  @UP0 UIADD3 UR13, UR7, UR8, URZ ;  /* 0x00000008070d0290 */ /* 0x000fe2000fffe03f */
[----:B-1----:R-:W-:Y:S01]  /*06d0*/  IABS R0, R5 ;  /* 0x0000000500007213 */ /* 0x002fe20000000000 */
[----:B------:R-:W-:Y:S02]  /*06e0*/  @!UP1 ULDC.64 UR4, c[0x0][0x228] ;  /* 0x00008a0000049ab9 */ /* 0x000fe40000000a00 */
[----:B------:R-:W-:Y:S01]  /*06f0*/  @UP0 UIMAD.WIDE.U32 UR32, UR13, UR10, URZ ;  /* 0x0000000a0d2002a5 */ /* 0x000fe2000f8e003f */
[----:B------:R-:W-:Y:S01]  /*0700*/  LOP3.LUT R19, R19, 0xc0, RZ, 0xc0, !PT ;  /* 0x000000c013137812 */ /* 0x000fe200078ec0ff */
[----:B------:R-:W1:Y:S01]  /*0710*/  I2F.RP R8, R0 ;  /* 0x0000000000087306 */ /* 0x000e620000209400 */
[----:B------:R-:W-:Y:S02]  /*0720*/  @!UP1 UIMAD UR9, UR9, UR4, URZ ;  /* 0x00000004090992a4 */ /* 0x000fe4000f8e023f */
[----:B------:R-:W-:Y:S01]  /*0730*/  @!UP1 UIMAD.WIDE.U32 UR14, UR28, UR4, URZ ;  /* 0x000000041c0e92a5 */ /* 0x000fe2000f8e003f */
[----:B--2---:R-:W-:Y:S01]  /*0740*/  IABS R2, R2 ;  /* 0x0000000200027213 */ /* 0x004fe20000000000 */
[----:B------:R-:W-:-:S02]  /*0750*/  @!UP1 UIMAD UR5, UR28, UR5, UR9 ;  /* 0x000000051c0592a4 */ /* 0x000fc4000f8e0209 */
[----:B------:R-:W-:Y:S01]  /*0760*/  @UP0 UIMAD UR13, UR13, UR11, URZ ;  /* 0x0000000b0d0d02a4 */ /* 0x000fe2000f8e023f */
[----:B------:R-:W-:Y:S01]  /*0770*/  @UP1 UMOV UR26, UR12 ;  /* 0x0000000c001a1c82 */ /* 0x000fe20008000000 */
[----:B------:R-:W-:Y:S02]  /*0780*/  @UP0 UMOV UR24, UR32 ;  /* 0x0000002000180c82 */ /* 0x000fe40008000000 */
[----:B------:R-:W-:Y:S02]  /*0790*/  @UP0 UIADD3 UR13, UR33, UR13, URZ ;  /* 0x0000000d210d0290 */ /* 0x000fe4000fffe03f */
[----:B------:R-:W-:Y:S01]  /*07a0*/  @!UP1 UIADD3 UR6, UR15, UR5, URZ ;  /* 0x000000050f069290 */ /* 0x000fe2000fffe03f */
[----:B-1----:R-:W1:Y:S01]  /*07b0*/  MUFU.RCP R6, R8 ;  /* 0x0000000800067308 */ /* 0x002e620000001000 */
[----:B------:R-:W-:Y:S01]  /*07c0*/  @!UP1 UMOV UR26, UR14 ;  /* 0x0000000e001a9c82 */ /* 0x000fe20008000000 */
[----:B-1----:R-:W-:Y:S01]  /*07d0*/  VIADD R6, R6, 0xffffffe ;  /* 0x0ffffffe06067836 */ /* 0x002fe20000000000 */
[----:B------:R-:W-:-:S05]  /*07e0*/  LEA.HI R8, R13, R4, RZ, 0x5 ;  /* 0x000000040d087211 */ /* 0x000fca00078f28ff */
[----:B------:R-:W1:Y:S01]  /*07f0*/  F2I.FTZ.U32.TRUNC.NTZ R7, R6 ;  /* 0x0000000600077305 */ /* 0x000e62000021f000 */
[----:B------:R-:W-:Y:S01]  /*0800*/  SHF.R.S32.HI R149, RZ, 0x5, R8 ;  /* 0x00000005ff957819 */ /* 0x000fe20000011408 */
[----:B-1----:R-:W-:Y:S02]  /*0810*/  IMAD.MOV R3, RZ, RZ, -R7 ;  /* 0x000000ffff037224 */ /* 0x002fe400078e0a07 */
[----:B------:R-:W-:Y:S02]  /*0820*/  IMAD.MOV.U32 R6, RZ, RZ, RZ ;  /* 0x000000ffff067224 */ /* 0x000fe400078e00ff */
[----:B------:R-:W-:-:S04]  /*0830*/  IMAD R3, R3, R0, RZ ;  /* 0x0000000003037224 */ /* 0x000fc800078e02ff */
[----:B------:R-:W-:Y:S01]  /*0840*/  IMAD.HI.U32 R3, R7, R3, R6 ;  /* 0x0000000307037227 */ /* 0x000fe200078e0006 */
[C---:B------:R-:W-:Y:S02]  /*0850*/  LOP3.LUT R7, R15.reuse, 0xfffffffc, RZ, 0xc0, !PT ;  /* 0xfffffffc0f077812 */ /* 0x040fe400078ec0ff */
[----:B------:R-:W-:-:S03]  /*0860*/  LEA.HI R15, R15, R16, RZ, 0x1 ;  /* 0x000000100f0f7211 */ /* 0x000fc600078f08ff */
[----:B------:R-:W-:Y:S01]  /*0870*/  IMAD.HI.U32 R11, R3, R2, RZ ;  /* 0x00000002030b7227 */ /* 0x000fe200078e00ff */
[----:B------:R-:W-:-:S03]  /*0880*/  LOP3.LUT R15, R15, 0x7fffffe, RZ, 0xc0, !PT ;  /* 0x07fffffe0f0f7812 */ /* 0x000fc600078ec0ff */
[----:B------:R-:W-:Y:S02]  /*0890*/  IMAD.IADD R236, R4, 0x1, -R7 ;  /* 0x0000000104ec7824 */ /* 0x000fe400078e0a07 */
[----:B------:R-:W-:Y:S02]  /*08a0*/  IMAD.MOV R3, RZ, RZ, -R11 ;  /* 0x000000ffff037224 */ /* 0x000fe400078e0a0b */
[----:B------:R-:W-:Y:S02]  /*08b0*/  IMAD.SHL.U32 R236, R236, 0x8, RZ ;  /* 0x00000008ecec7824 */ /* 0x000fe400078e00ff */
[----:B------:R-:W-:Y:S01]  /*08c0*/  IMAD R3, R0, R3, R2 ;  /* 0x0000000300037224 */ /* 0x000fe200078e0202 */
[----:B------:R-:W-:Y:S02]  /*08d0*/  SHF.R.U32.HI R2, RZ, 0x3, R19 ;  /* 0x00000003ff027819 */ /* 0x000fe40000011613 */
[----:B------:R-:W-:Y:S01]  /*08e0*/  LOP3.LUT R7, R19, 0x18, R236, 0xf8, !PT ;  /* 0x0000001813077812 */ /* 0x000fe200078ef8ec */
        /* <DEDUP_REMOVED lines=15> */
.L_x_652:
        /* <DEDUP_REMOVED lines=24> */
[----:B------:R-:W-:Y:S01]  /*0b60*/  UIADD3 UR12, UR15, UR5, URZ ;  /* 0x000000050f0c7290 */ /* 0x000fe2000fffe03f */
[----:B------:R-:W-:-:S11]  /*0b70*/  UMOV UR16, UR14 ;  /* 0x0000000e00107c82 */ /* 0x000fd60008000000 */
.L_x_653:
[----:B------:R-:W1:Y:S01]  /*0b80*/  S2UR UR15, SR_CgaCtaId ;  /* 0x00000000000f79c3 */ /* 0x000e620000008800 */
[----:B------:R-:W-:Y:S01]  /*0b90*/  UIADD3 UR14, -UR31, UR19, URZ ;  /* 0x000000131f0e7290 */ /* 0x000fe2000fffe13f */
[----:B------:R-:W-:Y:S01]  /*0ba0*/  @!P1 IMAD.IADD R3, R3, 0x1, -R0 ;  /* 0x0000000103039824 */ /* 0x000fe200078e0a00 */
[----:B------:R-:W-:Y:S01]  /*0bb0*/  SHF.R.S32.HI R237, RZ, 0x1f, R236 ;  /* 0x0000001fffed7819 */ /* 0x000fe200000114ec */
[----:B------:R-:W-:Y:S01]  /*0bc0*/  ULDC.64 UR4, c[0x0][0x258] ;  /* 0x0000960000047ab9 */ /* 0x000fe20000000a00 */
[----:B------:R-:W-:Y:S01]  /*0bd0*/  IADD3 R6, P0, R236, UR26, RZ ;  /* 0x0000001aec067c10 */ /* 0x000fe2000ff1e0ff */
[----:B------:R-:W-:Y:S01]  /*0be0*/  UIMAD UR7, UR29, UR4, URZ ;  /* 0x000000041d0772a4 */ /* 0x000fe2000f8e023f */
[C---:B------:R-:W-:Y:S01]  /*0bf0*/  ISETP.GE.AND P3, PT, R16.reuse, UR14, PT ;  /* 0x0000000e10007c0c */ /* 0x040fe2000bf66270 */
[----:B------:R-:W-:Y:S01]  /*0c00*/  IMAD.U32 R14, RZ, RZ, UR4 ;  /* 0x00000004ff0e7e24 */ /* 0x000fe2000f8e00ff */
[----:B------:R-:W-:Y:S01]  /*0c10*/  ISETP.GE.U32.AND P6, PT, R3, R0, PT ;  /* 0x000000000300720c */ /* 0x000fe20003fc6070 */
[----:B------:R-:W-:Y:S01]  /*0c20*/  UIMAD UR5, UR30, UR5, UR7 ;  /* 0x000000051e0572a4 */ /* 0x000fe2000f8e0207 */
[----:B------:R-:W-:Y:S01]  /*0c30*/  IADD3.X R7, R237, UR6, RZ, P0, !PT ;  /* 0x00000006ed077c10 */ /* 0x000fe200087fe4ff */
[----:B------:R-:W-:Y:S01]  /*0c40*/  UMOV UR4, 0x400 ;  /* 0x0000040000047882 */ /* 0x000fe20000000000 */
[C---:B------:R-:W-:Y:S01]  /*0c50*/  LOP3.LUT R2, R5.reuse, UR30, RZ, 0x3c, !PT ;  /* 0x0000001e05027c12 */ /* 0x040fe2000f8e3cff */
[----:B------:R-:W-:Y:S01]  /*0c60*/  VIADD R3, R16, 0x20 ;  /* 0x0000002010037836 */ /* 0x000fe20000000000 */
[----:B------:R-:W-:Y:S01]  /*0c70*/  SHF.R.S32.HI R17, RZ, 0x1f, R16 ;  /* 0x0000001fff117819 */ /* 0x000fe20000011410 */
[----:B------:R-:W-:Y:S01]  /*0c80*/  IMAD.WIDE.U32 R14, R14, UR30, R6 ;  /* 0x0000001e0e0e7c25 */ /* 0x000fe2000f8e0006 */
[----:B------:R-:W-:Y:S01]  /*0c90*/  ISETP.GE.AND P4, PT, R2, RZ, PT ;  /* 0x000000ff0200720c */ /* 0x000fe20003f86270 */
[----:B------:R-:W-:Y:S01]  /*0ca0*/  BSSY B0, `(.L_x_654) ;  /* 0x0000022000007945 */ /* 0x000fe20003800000 */
[----:B------:R-:W-:Y:S01]  /*0cb0*/  ISETP.NE.AND P5, PT, R5, RZ, PT ;  /* 0x000000ff0500720c */ /* 0x000fe20003fa5270 */
[C---:B------:R-:W-:Y:S01]  /*0cc0*/  VIADD R2, R16.reuse, 0x40 ;  /* 0x0000004010027836 */ /* 0x040fe20000000000 */
[----:B------:R-:W-:Y:S01]  /*0cd0*/  ISETP.GE.AND P2, PT, R3, UR14, PT ;  /* 0x0000000e03007c0c */ /* 0x000fe2000bf46270 */
[----:B------:R-:W-:Y:S01]  /*0ce0*/  VIADD R0, R16, 0x60 ;  /* 0x0000006010007836 */ /* 0x000fe20000000000 */
[----:B-1----:R-:W-:Y:S01]  /*0cf0*/  ULEA UR4, UR15, UR4, 0x18 ;  /* 0x000000040f047291 */ /* 0x002fe2000f8ec03f */
[----:B------:R-:W-:-:S02]  /*0d00*/  IMAD.U32 R21, RZ, RZ, UR18 ;  /* 0x00000012ff157e24 */ /* 0x000fc4000f8e00ff */
        /* <DEDUP_REMOVED lines=27> */
.L_x_655:
[----:B------:R-:W-:Y:S05]  /*0ec0*/  BSYNC B0 ;  /* 0x0000000000007941 */ /* 0x000fea0003800000 */
.L_x_654:
        /* <DEDUP_REMOVED lines=22> */
.L_x_657:
[----:B------:R-:W-:Y:S05]  /*1030*/  BSYNC B0 ;  /* 0x0000000000007941 */ /* 0x000fea0003800000 */
.L_x_656:
        /* <DEDUP_REMOVED lines=22> */
.L_x_659:
[----:B------:R-:W-:Y:S05]  /*11a0*/  BSYNC B0 ;  /* 0x0000000000007941 */ /* 0x000fea0003800000 */
.L_x_658:
        /* <DEDUP_REMOVED lines=21> */
.L_x_661:
[----:B------:R-:W-:Y:S05]  /*1300*/  BSYNC B0 ;  /* 0x0000000000007941 */ /* 0x000fea0003800000 */
.L_x_660:
[----:B-1----:R-:W-:Y:S01]  /*1310*/  MOV R6, R11 ;  /* 0x0000000b00067202 */ /* 0x002fe20000000f00 */
[----:B------:R-:W-:Y:S01]  /*1320*/  IMAD R7, R17, UR10, RZ ;  /* 0x0000000a11077c24 */ /* 0x000fe2000f8e02ff */
[----:B------:R-:W-:Y:S01]  /*1330*/  UIADD3 UR5, UR22, -0x1, URZ ;  /* 0xffffffff16057890 */ /* 0x000fe2000fffe03f */
[----:B------:R-:W-:Y:S01]  /*1340*/  IMAD.WIDE.U32 R18, R16, UR10, R236 ;  /* 0x0000000a10127c25 */ /* 0x000fe2000f8e00ec */
[----:B------:R-:W-:Y:S01]  /*1350*/  @!P4 IADD3 R6, -R6, RZ, RZ ;  /* 0x000000ff0606c210 */ /* 0x000fe20007ffe1ff */
[----:B------:R-:W-:Y:S01]  /*1360*/  ULDC.64 UR6, c[0x0][0x260] ;  /* 0x0000980000067ab9 */ /* 0x000fe20000000a00 */
[----:B------:R-:W-:Y:S01]  /*1370*/  @!P5 LOP3.LUT R6, RZ, R5, RZ, 0x33, !PT ;  /* 0x00000005ff06d212 */ /* 0x000fe200078e33ff */
        /* <DEDUP_REMOVED lines=19> */
[----:B------:R-:W-:Y:S01]  /*14b0*/  MOV R19, UR5 ;  /* 0x0000000500137c02 */ /* 0x000fe20008000f00 */
[----:B------:R-:W-:Y:S01]  /*14c0*/  UIMAD UR12, UR32, UR24, UR12 ;  /* 0x00000018200c72a4 */ /* 0x000fe2000f8e020c */
[----:B------:R-:W-:Y:S01]  /*14d0*/  IADD3 R233, R231, R233, RZ ;  /* 0x000000e9e7e97210 */ /* 0x000fe20007ffe0ff */
        /* <DEDUP_REMOVED lines=24> */
.L_x_663:
[----:B------:R-:W-:Y:S05]  /*1660*/  BSYNC B0 ;  /* 0x0000000000007941 */ /* 0x000fea0003800000 */
.L_x_662:
        /* <DEDUP_REMOVED lines=8> */
[----:B------:R-:W-:Y:S01]  /*16f0*/  IADD3 R12, P0, R18, UR16, RZ ;  /* 0x00000010120c7c10 */ /* 0x000fe2000ff1e0ff */
[----:B------:R-:W-:-:S03]  /*1700*/  ULDC.64 UR6, c[0x0][0x218] ;  /* 0x0000860000067ab9 */ /* 0x000fc60000000a00 */
[----:B------:R-:W-:Y:S02]  /*1710*/  IADD3.X R5, R21, UR15, RZ, P0, !PT ;  /* 0x0000000f15057c10 */ /* 0x000fe400087fe4ff */
[----:B-1----:R-:W-:-:S04]  /*1720*/  LEA R14, P0, R12, UR6, 0x1 ;  /* 0x000000060c0e7c11 */ /* 0x002fc8000f8008ff */
[----:B------:R-:W-:-:S05]  /*1730*/  LEA.HI.X R15, R12, UR7, R5, 0x1, P0 ;  /* 0x000000070c0f7c11 */ /* 0x000fca00080f0c05 */
[----:B------:R-:W-:Y:S01]  /*1740*/  @!PT LDS RZ, [RZ] ;  /* 0x00000000fffff984 */ /* 0x000fe20000000800 */
[----:B------:R-:W-:Y:S01]  /*1750*/  @!PT LDS RZ, [RZ] ;  /* 0x00000000fffff984 */ /* 0x000fe20000000800 */
[----:B------:R-:W-:Y:S01]  /*1760*/  @!PT LDS RZ, [RZ] ;  /* 0x00000000fffff984 */ /* 0x000fe20000000800 */
[----:B------:R1:W-:Y:S04]  /*1770*/  LDGSTS.E.BYPASS.LTC128B.128 [R229+0x2800], desc[UR20][R14.64] ;  /* 0x028000000ee57fae */ /* 0x0003e8000b901d54 */
.L_x_665:
[----:B------:R-:W-:Y:S05]  /*1780*/  BSYNC B0 ;  /* 0x0000000000007941 */ /* 0x000fea0003800000 */
.L_x_664:
        /* <DEDUP_REMOVED lines=18> */
.L_x_667:
[----:B------:R-:W-:Y:S05]  /*18b0*/  BSYNC B0 ;  /* 0x0000000000007941 */ /* 0x000fea0003800000 */
.L_x_666:
        /* <DEDUP_REMOVED lines=18> */
.L_x_669:
[----:B------:R-:W-:Y:S05]  /*19e0*/  BSYNC B0 ;  /* 0x0000000000007941 */ /* 0x000fea0003800000 */
.L_x_668:
        /* <DEDUP_REMOVED lines=13> */
[----:B-1----:R-:W-:Y:S01]  /*1ac0*/  LOP3.LUT R15, R8, 0xffffffe0, RZ, 0xc0, !PT ;  /* 0xffffffe0080f7812 */ /* 0x002fe200078ec0ff */
[----:B------:R-:W-:Y:S01]  /*1ad0*/  @UP1 ULEA UR12, UP0, UR34, UR12, 0x2 ;  /* 0x0000000c220c1291 */ /* 0x000fe2000f80103f */
[----:B------:R-:W-:Y:S01]  /*1ae0*/  ISETP.GE.AND P3, PT, R3, UR26, PT ;  /* 0x0000001a03007c0c */ /* 0x000fe2000bf66270 */
[----:B------:R-:W-:Y:S01]  /*1af0*/  @UP1 UIADD3 UR7, UR35, UR7, URZ ;  /* 0x0000000723071290 */ /* 0x000fe2000fffe03f */
[----:B------:R-:W-:-:S04]  /*1b00*/  DEPBAR.LE SB0, 0x0 ;  /* 0x000080000000791a */ /* 0x000fc80000000000 */
[----:B------:R-:W-:Y:S01]  /*1b10*/  @UP1 ULEA.HI.X UR13, UR34, UR13, UR7, 0x2, UP0 ;  /* 0x0000000d220d1291 */ /* 0x000fe200080f1407 */
[----:B------:R-:W-:Y:S01]  /*1b20*/  IMAD.U32 R18, RZ, RZ, UR12 ;  /* 0x0000000cff127e24 */ /* 0x000fe2000f8e00ff */
[----:B------:R-:W-:Y:S01]  /*1b30*/  ISETP.GE.AND P2, PT, R2, UR26, PT ;  /* 0x0000001a02007c0c */ /* 0x000fe2000bf46270 */
[----:B------:R-:W-:-:S03]  /*1b40*/  @UP1 ULDC UR6, c[0x0][0x2e8] ;  /* 0x0000ba0000061ab9 */ /* 0x000fc60000000800 */
[----:B------:R-:W-:-:S05]  /*1b50*/  IMAD.U32 R19, RZ, RZ, UR13 ;  /* 0x0000000dff137e24 */ /* 0x000fca000f8e00ff */
[----:B------:R-:W5:Y:S01]  /*1b60*/  @P0 LDG.E R5, desc[UR20][R18.64] ;  /* 0x0000001412050981 */ /* 0x000f62000c1e1900 */
[----:B------:R-:W-:Y:S01]  /*1b70*/  SHF.R.S32.HI R12, RZ, 0x4, R13 ;  /* 0x00000004ff0c7819 */ /* 0x000fe2000001140d */
[----:B------:R-:W-:Y:S01]  /*1b80*/  IMAD.IADD R228, R4, 0x1, -R15 ;  /* 0x0000000104e47824 */ /* 0x000fe200078e0a0f */
[C---:B------:R-:W-:Y:S01]  /*1b90*/  LOP3.LUT R151, R13.reuse, 0xfffffff0, RZ, 0xc0, !PT ;  /* 0xfffffff00d977812 */ /* 0x040fe200078ec0ff */
[----:B------:R-:W5:Y:S01]  /*1ba0*/  @P0 MUFU.RCP R14, UR6 ;  /* 0x00000006000e0d08 */ /* 0x000f620008001000 */
[----:B------:R-:W-:Y:S01]  /*1bb0*/  LEA.HI R147, R13, R12, RZ, 0x1 ;  /* 0x0000000c0d937211 */ /* 0x000fe200078f08ff */
[----:B------:R-:W-:Y:S01]  /*1bc0*/  IMAD.SHL.U32 R9, R9, 0x8, RZ ;  /* 0x0000000809097824 */ /* 0x000fe200078e00ff */
[----:B------:R-:W-:Y:S01]  /*1bd0*/  LOP3.LUT R3, R10, 0xfffffff8, RZ, 0xc0, !PT ;  /* 0xfffffff80a037812 */ /* 0x000fe200078ec0ff */
[----:B------:R-:W-:Y:S01]  /*1be0*/  IMAD.IADD R151, R4, 0x1, -R151 ;  /* 0x0000000104977824 */ /* 0x000fe200078e0a97 */
[----:B------:R-:W-:Y:S01]  /*1bf0*/  LOP3.LUT R147, R147, 0xfffffffe, RZ, 0xc0, !PT ;  /* 0xfffffffe93937812 */ /* 0x000fe200078ec0ff */
[----:B------:R-:W-:Y:S01]  /*1c00*/  USHF.L.U64.HI UR28, UR8, 0x7, UR9 ;  /* 0x00000007081c7899 */ /* 0x000fe20008010209 */
[----:B------:R-:W-:Y:S01]  /*1c10*/  ISETP.GE.AND P1, PT, R0, UR26, PT ;  /* 0x0000001a00007c0c */ /* 0x000fe2000bf26270 */
[----:B------:R-:W-:Y:S01]  /*1c20*/  IMAD.IADD R158, R4, 0x1, -R3 ;  /* 0x00000001049e7824 */ /* 0x000fe200078e0a03 */
[----:B------:R-:W-:Y:S01]  /*1c30*/  SHF.R.S32.HI R3, RZ, 0x1f, R228 ;  /* 0x0000001fff037819 */ /* 0x000fe200000114e4 */
[----:B------:R-:W-:Y:S01]  /*1c40*/  IMAD.IADD R147, R12, 0x1, -R147 ;  /* 0x000000010c937824 */ /* 0x000fe200078e0a93 */
[----:B------:R-:W-:Y:S01]  /*1c50*/  LEA.HI R12, R151, R151, RZ, 0x1 ;  /* 0x00000097970c7211 */ /* 0x000fe200078f08ff */
[----:B------:R-:W-:Y:S01]  /*1c60*/  USHF.L.U32 UR29, UR8, 0x7, URZ ;  /* 0x00000007081d7899 */ /* 0x000fe2000800063f */
[----:B------:R-:W-:Y:S01]  /*1c70*/  LEA.HI R228, R3, R228, RZ, 0x2 ;  /* 0x000000e403e47211 */ /* 0x000fe200078f10ff */
[----:B------:R-:W-:Y:S01]  /*1c80*/  UIMAD UR12, UR28, UR5, URZ ;  /* 0x000000051c0c72a4 */ /* 0x000fe2000f8e023f */
[--C-:B------:R-:W-:Y:S01]  /*1c90*/  SHF.R.S32.HI R10, RZ, 0x1, R12.reuse ;  /* 0x00000001ff0a7819 */ /* 0x100fe2000001140c */
[----:B------:R-:W-:Y:S01]  /*1ca0*/  IMAD.U32 R15, RZ, RZ, UR5 ;  /* 0x00000005ff0f7e24 */ /* 0x000fe2000f8e00ff */
[----:B------:R-:W-:Y:S01]  /*1cb0*/  SHF.R.S32.HI R3, RZ, 0x1f, R12 ;  /* 0x0000001fff037819 */ /* 0x000fe2000001140c */
[----:B------:R-:W-:Y:S01]  /*1cc0*/  IMAD.IADD R11, R7, 0x1, R11 ;  /* 0x00000001070b7824 */ /* 0x000fe200078e020b */
[----:B------:R-:W-:Y:S01]  /*1cd0*/  LEA.HI R13, R158, R158, RZ, 0x1 ;  /* 0x0000009e9e0d7211 */ /* 0x000fe200078f08ff */
[----:B------:R-:W-:Y:S01]  /*1ce0*/  UIMAD UR12, UR32, UR29, UR12 ;  /* 0x0000001d200c72a4 */ /* 0x000fe2000f8e020c */
[----:B------:R-:W-:Y:S01]  /*1cf0*/  LEA.HI R3, R3, R10, RZ, 0x2 ;  /* 0x0000000a03037211 */ /* 0x000fe200078f10ff */
[----:B------:R-:W-:Y:S01]  /*1d00*/  UMOV UR6, URZ ;  /* 0x0000003f00067c82 */ /* 0x000fe20008000000 */
[----:B------:R-:W-:Y:S01]  /*1d10*/  SHF.R.S32.HI R2, RZ, 0x1f, R151 ;  /* 0x0000001fff027819 */ /* 0x000fe20000011497 */
[----:B------:R-:W-:Y:S01]  /*1d20*/  BSSY B0, `(.L_x_670) ;  /* 0x000003b000007945 */ /* 0x000fe20003800000 */
[----:B------:R-:W-:-:S02]  /*1d30*/  LOP3.LUT R3, R3, 0xfffffffc, RZ, 0xc0, !PT ;  /* 0xfffffffc03037812 */ /* 0x000fc400078ec0ff */
[----:B------:R-:W-:Y:S02]  /*1d40*/  SHF.R.S32.HI R0, RZ, 0x1, R13 ;  /* 0x00000001ff007819 */ /* 0x000fe4000001140d */
[----:B------:R-:W-:Y:S01]  /*1d50*/  LOP3.LUT R12, R12, 0x7fffffe, RZ, 0xc0, !PT ;  /* 0x07fffffe0c0c7812 */ /* 0x000fe200078ec0ff */
[----:B------:R-:W-:Y:S01]  /*1d60*/  IMAD.IADD R3, R10, 0x1, -R3 ;  /* 0x000000010a037824 */ /* 0x000fe200078e0a03 */
[----:B------:R-:W-:Y:S01]  /*1d70*/  LOP3.LUT R13, R13, 0x7fffffe, RZ, 0xc0, !PT ;  /* 0x07fffffe0d0d7812 */ /* 0x000fe200078ec0ff */
[----:B------:R-:W-:Y:S01]  /*1d80*/  IMAD.SHL.U32 R8, R0, 0x40, RZ ;  /* 0x0000004000087824 */ /* 0x000fe200078e00ff */
[----:B------:R-:W-:Y:S01]  /*1d90*/  LEA.HI R2, R2, R151, RZ, 0x3 ;  /* 0x0000009702027211 */ /* 0x000fe200078f18ff */
[----:B------:R-:W-:Y:S01]  /*1da0*/  IMAD.IADD R151, R151, 0x1, -R12 ;  /* 0x0000000197977824 */ /* 0x000fe200078e0a0c */
[----:B------:R-:W-:Y:S01]  /*1db0*/  BAR.SYNC.DEFER_BLOCKING 0x0 ;  /* 0x0000000000007b1d */ /* 0x000fe20000010000 */
[----:B------:R-:W-:Y:S01]  /*1dc0*/  ISETP.GE.AND P4, PT, R16, UR26, PT ;  /* 0x0000001a10007c0c */ /* 0x000fe2000bf86270 */
[----:B------:R-:W-:Y:S01]  /*1dd0*/  IMAD.IADD R158, R158, 0x1, -R13 ;  /* 0x000000019e9e7824 */ /* 0x000fe200078e0a0d */
[----:B------:R-:W-:Y:S01]  /*1de0*/  LOP3.LUT R8, R8, 0xc0, RZ, 0xc0, !PT ;  /* 0x000000c008087812 */ /* 0x000fe200078ec0ff */
[----:B------:R-:W-:Y:S01]  /*1df0*/  IMAD.SHL.U32 R12, R3, 0x40, RZ ;  /* 0x00000040030c7824 */ /* 0x000fe200078e00ff */
[----:B------:R-:W-:Y:S01]  /*1e00*/  LEA R13, R149, UR31, 0x4 ;  /* 0x0000001f950d7c11 */ /* 0x000fe2000f8e20ff */
[----:B------:R-:W-:Y:S01]  /*1e10*/  IMAD.SHL.U32 R2, R2, 0x20, RZ ;  /* 0x0000002002027824 */ /* 0x000fe200078e00ff */
[----:B------:R-:W-:Y:S01]  /*1e20*/  LOP3.LUT R9, R8, 0x8, R9, 0xf8, !PT ;  /* 0x0000000808097812 */ /* 0x000fe200078ef809 */
[C---:B------:R-:W-:Y:S01]  /*1e30*/  IMAD R158, R147.reuse, 0x8, R158 ;  /* 0x00000008939e7824 */ /* 0x040fe200078e029e */
[----:B------:R-:W-:Y:S01]  /*1e40*/  LOP3.LUT R12, R12, 0xc0, RZ, 0xc0, !PT ;  /* 0x000000c00c0c7812 */ /* 0x000fe200078ec0ff */
[----:B------:R-:W-:Y:S01]  /*1e50*/  IMAD.SHL.U32 R147, R147, 0x8, RZ ;  /* 0x0000000893937824 */ /* 0x000fe200078e00ff */
[----:B------:R-:W-:-:S02]  /*1e60*/  LOP3.LUT R2, R2, 0xffffff00, RZ, 0xc0, !PT ;  /* 0xffffff0002027812 */ /* 0x000fc400078ec0ff */
[----:B------:R-:W-:Y:S02]  /*1e70*/  SHF.R.U32.HI R8, RZ, 0x3, R8 ;  /* 0x00000003ff087819 */ /* 0x000fe40000011608 */
[----:B------:R-:W-:Y:S01]  /*1e80*/  LOP3.LUT R147, R12, 0x8, R147, 0xf8, !PT ;  /* 0x000000080c937812 */ /* 0x000fe200078ef893 */
[----:B------:R-:W-:Y:S01]  /*1e90*/  IMAD R10, R149, 0x200, R2 ;  /* 0x00000200950a7824 */ /* 0x000fe200078e0202 */
[----:B------:R-:W-:Y:S02]  /*1ea0*/  SHF.R.U32.HI R12, RZ, 0x3, R12 ;  /* 0x00000003ff0c7819 */ /* 0x000fe4000001160c */
[----:B------:R-:W-:Y:S01]  /*1eb0*/  SHF.R.S32.HI R228, RZ, 0x2, R228 ;  /* 0x00000002ffe47819 */ /* 0x000fe200000114e4 */
[----:B------:R-:W-:Y:S01]  /*1ec0*/  IMAD R10, R151, 0x20, R10 ;  /* 0x00000020970a7824 */ /* 0x000fe200078e020a */
[----:B------:R-:W-:Y:S02]  /*1ed0*/  LOP3.LUT R147, R147, R12, RZ, 0x3c, !PT ;  /* 0x0000000c93937212 */ /* 0x000fe400078e3cff */
[----:B------:R-:W-:Y:S01]  /*1ee0*/  LOP3.LUT R9, R9, R8, RZ, 0x3c, !PT ;  /* 0x0000000809097212 */ /* 0x000fe200078e3cff */
[----:B------:R1:W-:Y:S01]  /*1ef0*/  @P4 STS [R229+0x4000], RZ ;  /* 0x004000ffe5004388 */ /* 0x0003e20000000800 */
[----:B------:R-:W-:Y:S01]  /*1f00*/  IMAD.U32 R8, RZ, RZ, UR25 ;  /* 0x00000019ff087e24 */ /* 0x000fe2000f8e00ff */
[----:B------:R-:W-:Y:S01]  /*1f10*/  IADD3 R13, R13, 0x1, R228 ;  /* 0x000000010d0d7810 */ /* 0x000fe20007ffe0e4 */
[----:B------:R-:W-:Y:S01]  /*1f20*/  IMAD.IADD R159, R147, 0x1, R10 ;  /* 0x00000001939f7824 */ /* 0x000fe200078e020a */
[----:B------:R1:W-:Y:S01]  /*1f30*/  @P4 STS [R229+0x4004], RZ ;  /* 0x004004ffe5004388 */ /* 0x0003e20000000800 */
[----:B------:R-:W-:Y:S01]  /*1f40*/  IMAD.MOV.U32 R10, RZ, RZ, R6 ;  /* 0x000000ffff0a7224 */ /* 0x000fe200078e0006 */
[----:B------:R-:W-:Y:S01]  /*1f50*/  IADD3 R8, R8, -UR19, R13 ;  /* 0x8000001308087c10 */ /* 0x000fe2000fffe00d */
[----:B------:R-:W-:Y:S01]  /*1f60*/  IMAD.U32 R158, R158, 0x20, R9 ;  /* 0x000000209e9e7824 */ /* 0x000fe200078e0009 */
[----:B------:R1:W-:Y:S01]  /*1f70*/  @P4 STS.64 [R229+0x4008], RZ ;  /* 0x004008ffe5004388 */ /* 0x0003e20000000a00 */
[----:B------:R-:W-:-:S02]  /*1f80*/  LEA R159, R159, UR4, 0x1 ;  /* 0x000000049f9f7c11 */ /* 0x000fc4000f8e08ff */
[----:B------:R-:W-:Y:S02]  /*1f90*/  VIADD R8, R8, UR27 ;  /* 0x0000001b08087c36 */ /* 0x000fe40008000000 */
        /* <DEDUP_REMOVED lines=19> */
.L_x_671:
[----:B------:R-:W-:Y:S05]  /*20d0*/  BSYNC B0 ;  /* 0x0000000000007941 */ /* 0x000fea0003800000 */
.L_x_670:
        /* <DEDUP_REMOVED lines=19> */
.L_x_673:
[----:B------:R-:W-:Y:S05]  /*2210*/  BSYNC B0 ;  /* 0x0000000000007941 */ /* 0x000fea0003800000 */
.L_x_672:
        /* <DEDUP_REMOVED lines=19> */
.L_x_675:
[----:B------:R-:W-:Y:S05]  /*2350*/  BSYNC B0 ;  /* 0x0000000000007941 */ /* 0x000fea0003800000 */
.L_x_674:
        /* <DEDUP_REMOVED lines=19> */
.L_x_677:
[----:B------:R-:W-:Y:S05]  /*2490*/  BSYNC B0 ;  /* 0x0000000000007941 */ /* 0x000fea0003800000 */
.L_x_676:
[----:B------:R-:W-:Y:S01]  /*24a0*/  LDSM.16.M88.4 R92, [R158+0x2000] ;  /* 0x002000009e5c783b */ /* 0x000fe20000000200 */
[----:B------:R-:W-:Y:S01]  /*24b0*/  LOP3.LUT P1, RZ, R3, 0x2, RZ, 0xc0, !PT ;  /* 0x0000000203ff7812 */ /* 0x000fe2000782c0ff */
[----:B------:R-:W-:Y:S01]  /*24c0*/  IMAD.MOV.U32 R3, RZ, RZ, 0x10 ;  /* 0x00000010ff037424 */ /* 0x000fe200078e00ff */
[----:B------:R-:W-:Y:S01]  /*24d0*/  LOP3.LUT P0, RZ, R0, 0x2, RZ, 0xc0, !PT ;  /* 0x0000000200ff7812 */ /* 0x000fe2000780c0ff */
[----:B--2-4-:R-:W2:Y:S01]  /*24e0*/  LDSM.16.M88.4 R24, [R159+0x1000] ;  /* 0x001000009f18783b */ /* 0x014ea20000000200 */
[----:B------:R-:W-:Y:S01]  /*24f0*/  ULDC UR7, c[0x0][0x39c] ;  /* 0x0000e70000077ab9 */ /* 0x000fe20000000800 */
[----:B------:R-:W-:Y:S01]  /*2500*/  UISETP.GE.AND UP0, UPT, UR22, 0x2, UPT ;  /* 0x000000021600788c */ /* 0x000fe2000bf06270 */
[C---:B------:R-:W-:Y:S01]  /*2510*/  SEL R0, R3.reuse, 0xfffffff0, !P1 ;  /* 0xfffffff003007807 */ /* 0x040fe20004800000 */
[----:B------:R-:W4:Y:S01]  /*2520*/  LDSM.16.M88.4 R84, [R158+0x2400] ;  /* 0x002400009e54783b */ /* 0x000f220000000200 */
[----:B------:R-:W-:-:S03]  /*2530*/  SEL R3, R3, 0xfffffff0, !P0 ;  /* 0xfffffff003037807 */ /* 0x000fc60004000000 */
[----:B------:R-:W-:Y:S01]  /*2540*/  IMAD R157, R0, 0x2, R159 ;  /* 0x00000002009d7824 */ /* 0x000fe200078e029f */
[----:B------:R-:W5:Y:S01]  /*2550*/  LDSM.16.M88.4 R108, [R159] ;  /* 0x000000009f6c783b */ /* 0x000f620000000200 */
[----:B------:R-:W-:-:S03]  /*2560*/  IMAD R156, R3, 0x2, R158 ;  /* 0x00000002039c7824 */ /* 0x000fc600078e029e */
[----:B------:R-:W-:Y:S04]  /*2570*/  LDSM.16.M88.4 R104, [R157+0x1000] ;  /* 0x001000009d68783b */ /* 0x000fe80000000200 */
[----:B------:R-:W3:Y:S04]  /*2580*/  LDSM.16.M88.4 R140, [R156+0x2000] ;  /* 0x002000009c8c783b */ /* 0x000ee80000000200 */
[----:B------:R-:W3:Y:S04]  /*2590*/  LDSM.16.M88.4 R136, [R156+0x2400] ;  /* 0x002400009c88783b */ /* 0x000ee80000000200 */
[----:B-1----:R-:W1:Y:S04]  /*25a0*/  LDSM.16.M88.4 R12, [R157] ;  /* 0x000000009d0c783b */ /* 0x002e680000000200 */
[----:B------:R-:W1:Y:S04]  /*25b0*/  LDSM.16.M88.4 R76, [R158+0x2800] ;  /* 0x002800009e4c783b */ /* 0x000e680000000200 */
[----:B------:R-:W-:Y:S04]  /*25c0*/  LDSM.16.M88.4 R132, [R156+0x2800] ;  /* 0x002800009c84783b */ /* 0x000fe80000000200 */
[----:B------:R-:W-:Y:S01]  /*25d0*/  LDSM.16.M88.4 R60, [R158+0x3000] ;  /* 0x003000009e3c783b */ /* 0x000fe20000000200 */
[C---:B--2---:R-:W-:Y:S03]  /*25e0*/  HMMA.16816.F32 R20, R24.reuse, R92, RZ ;  /* 0x0000005c1814723c */ /* 0x044fe600000018ff */
[----:B------:R-:W2:Y:S04]  /*25f0*/  LDSM.16.M88.4 R68, [R158+0x2c00] ;  /* 0x002c00009e44783b */ /* 0x000ea80000000200 */
[----:B------:R-:W-:Y:S01]  /*2600*/  LDSM.16.M88.4 R124, [R156+0x3000] ;  /* 0x003000009c7c783b */ /* 0x000fe20000000200 */
[----:B----4-:R-:W-:Y:S03]  /*2610*/  HMMA.16816.F32 R16, R24, R84, RZ ;  /* 0x000000541810723c */ /* 0x010fe600000018ff */
[----:B------:R-:W-:Y:S03]  /*2620*/  LDSM.16.M88.4 R128, [R156+0x2c00] ;  /* 0x002c00009c80783b */ /* 0x000fe60000000200 */
[C---:B-----5:R-:W-:Y:S01]  /*2630*/  HMMA.16816.F32 R28, R108.reuse, R92, RZ ;  /* 0x0000005c6c1c723c */ /* 0x060fe200000018ff */
[----:B------:R-:W4:Y:S04]  /*2640*/  LDSM.16.M88.4 R52, [R158+0x3400] ;  /* 0x003400009e34783b */ /* 0x000f280000000200 */
[----:B------:R-:W5:Y:S01]  /*2650*/  LDSM.16.M88.4 R120, [R156+0x3400] ;  /* 0x003400009c78783b */ /* 0x000f620000000200 */
[----:B------:R-:W-:Y:S03]  /*2660*/  HMMA.16816.F32 R32, R108, R84, RZ ;  /* 0x000000546c20723c */ /* 0x000fe600000018ff */
[----:B------:R-:W-:Y:S03]  /*2670*/  LDSM.16.M88.4 R112, [R158+0x3c00] ;  /* 0x003c00009e70783b */ /* 0x000fe60000000200 */
[C---:B---3--:R-:W-:Y:S01]  /*2680*/  HMMA.16816.F32 R20, R104.reuse, R140, R20 ;  /* 0x0000008c6814723c */ /* 0x048fe20000001814 */
[----:B------:R-:W3:Y:S04]  /*2690*/  LDSM.16.M88.4 R36, [R158+0x3800] ;  /* 0x003800009e24783b */ /* 0x000ee80000000200 */
[----:B------:R-:W-:Y:S01]  /*26a0*/  LDSM.16.M88.4 R100, [R156+0x3800] ;  /* 0x003800009c64783b */ /* 0x000fe20000000200 */
[----:B------:R-:W-:Y:S03]  /*26b0*/  HMMA.16816.F32 R16, R104, R136, R16 ;  /* 0x000000886810723c */ /* 0x000fe60000001810 */
[----:B------:R-:W0:Y:S03]  /*26c0*/  LDGDEPBAR ;  /* 0x00000000000079af */ /* 0x000e260000000000 */
[C---:B-1----:R-:W-:Y:S06]  /*26d0*/  HMMA.16816.F32 R28, R12.reuse, R140, R28 ;  /* 0x0000008c0c1c723c */ /* 0x042fec000000181c */
[----:B------:R-:W-:Y:S06]  /*26e0*/  HMMA.16816.F32 R32, R12, R136, R32 ;  /* 0x000000880c20723c */ /* 0x000fec0000001820 */
[----:B------:R-:W-:Y:S01]  /*26f0*/  FMUL.FTZ R140, R20, UR7 ;  /* 0x00000007148c7c20 */ /* 0x000fe20008410000 */
[----:B------:R-:W-:Y:S01]  /*2700*/  FMUL.FTZ R145, R21, UR7 ;  /* 0x0000000715917c20 */ /* 0x000fe20008410000 */
[----:B------:R-:W-:Y:S01]  /*2710*/  FMUL.FTZ R9, R22, UR7 ;  /* 0x0000000716097c20 */ /* 0x000fe20008410000 */
[----:B------:R-:W-:Y:S01]  /*2720*/  FMUL.FTZ R136, R23, UR7 ;  /* 0x0000000717887c20 */ /* 0x000fe20008410000 */
[-C--:B------:R-:W-:Y:S02]  /*2730*/  HMMA.16816.F32 R44, R24, R76.reuse, RZ ;  /* 0x0000004c182c723c */ /* 0x080fe400000018ff */
[----:B------:R-:W-:Y:S01]  /*2740*/  FMUL.FTZ R16, R16, UR7 ;  /* 0x0000000710107c20 */ /* 0x000fe20008410000 */
[----:B------:R-:W-:Y:S01]  /*2750*/  FMUL.FTZ R17, R17, UR7 ;  /* 0x0000000711117c20 */ /* 0x000fe20008410000 */
[----:B------:R-:W-:Y:S01]  /*2760*/  FMUL.FTZ R18, R18, UR7 ;  /* 0x0000000712127c20 */ /* 0x000fe20008410000 */
[----:B------:R-:W-:Y:S01]  /*2770*/  MUFU.TANH R145, R145 ;  /* 0x0000009100917308 */ /* 0x000fe20000002400 */
[----:B------:R-:W-:Y:S02]  /*2780*/  HMMA.16816.F32 R20, R108, R76, RZ ;  /* 0x0000004c6c14723c */ /* 0x000fe400000018ff */
[----:B------:R-:W-:Y:S01]  /*2790*/  FMUL.FTZ R28, R28, UR7 ;  /* 0x000000071c1c7c20 */ /* 0x000fe20008410000 */
[----:B------:R-:W-:Y:S01]  /*27a0*/  FMUL.FTZ R29, R29, UR7 ;  /* 0x000000071d1d7c20 */ /* 0x000fe20008410000 */
[----:B------:R-:W-:Y:S01]  /*27b0*/  FMUL.FTZ R31, R31, UR7 ;  /* 0x000000071f1f7c20 */ /* 0x000fe20008410000 */
[----:B------:R-:W-:Y:S01]  /*27c0*/  FMUL.FTZ R5, R30, UR7 ;  /* 0x000000071e057c20 */ /* 0x000fe20008410000 */
[----:B--2---:R-:W-:Y:S01]  /*27d0*/  HMMA.16816.F32 R40, R24, R68, RZ ;  /* 0x000000441828723c */ /* 0x004fe200000018ff */
[----:B------:R-:W-:Y:S01]  /*27e0*/  MUFU.TANH R153, R16 ;  /* 0x0000001000997308 */ /* 0x000fe20000002400 */
[----:B------:R-:W-:Y:S01]  /*27f0*/  FMUL.FTZ R32, R32, UR7 ;  /* 0x0000000720207c20 */ /* 0x000fe20008410000 */
[----:B------:R-:W-:Y:S01]  /*2800*/  FMUL.FTZ R33, R33, UR7 ;  /* 0x0000000721217c20 */ /* 0x000fe20008410000 */
[----:B------:R-:W-:Y:S01]  /*2810*/  FMUL.FTZ R34, R34, UR7 ;  /* 0x0000000722227c20 */ /* 0x000fe20008410000 */
[----:B------:R-:W-:Y:S01]  /*2820*/  FMUL.FTZ R35, R35, UR7 ;  /* 0x0000000723237c20 */ /* 0x000fe20008410000 */
[----:B----4-:R-:W-:Y:S03]  /*2830*/  HMMA.16816.F32 R116, R108, R52, RZ ;  /* 0x000000346c74723c */ /* 0x010fe600000018ff */
[----:B------:R-:W-:Y:S03]  /*2840*/  MUFU.TANH R154, R17 ;  /* 0x00000011009a7308 */ /* 0x000fe60000002400 */
[-C--:B------:R-:W-:Y:S05]  /*2850*/  HMMA.16816.F32 R44, R104, R132.reuse, R44 ;  /* 0x00000084682c723c */ /* 0x080fea000000182c */
[----:B------:R-:W-:Y:S01]  /*2860*/  MUFU.TANH R141, R28 ;  /* 0x0000001c008d7308 */ /* 0x000fe20000002400 */
[----:B------:R-:W-:Y:S06]  /*2870*/  HMMA.16816.F32 R20, R12, R132, R20 ;  /* 0x000000840c14723c */ /* 0x000fec0000001814 */
[----:B------:R-:W-:Y:S01]  /*2880*/  HMMA.16816.F32 R40, R104, R128, R40 ;  /* 0x000000806828723c */ /* 0x000fe20000001828 */
[----:B------:R1:W-:Y:S01]  /*2890*/  MUFU.TANH R132, R18 ;  /* 0x0000001200847308 */ /* 0x0003e20000002400 */
[----:B------:R-:W-:-:S04]  /*28a0*/  FMUL.FTZ R133, R19, UR7 ;  /* 0x0000000713857c20 */ /* 0x000fc80008410000 */
[----:B-----5:R-:W-:Y:S03]  /*28b0*/  HMMA.16816.F32 R116, R12, R120, R116 ;  /* 0x000000780c74723c */ /* 0x020fe60000001874 */
[----:B------:R-:W-:Y:S03]  /*28c0*/  MUFU.TANH R144, R29 ;  /* 0x0000001d00907308 */ /* 0x000fe60000002400 */
[C---:B------:R-:W-:Y:S01]  /*28d0*/  HMMA.16816.F32 R96, R24.reuse, R94, RZ ;  /* 0x0000005e1860723c */ /* 0x040fe200000018ff */
[----:B------:R-:W-:Y:S01]  /*28e0*/  FMUL.FTZ R44, R44, UR7 ;  /* 0x000000072c2c7c20 */ /* 0x000fe20008410000 */
[----:B------:R-:W-:Y:S01]  /*28f0*/  FMUL.FTZ R45, R45, UR7 ;  /* 0x000000072d2d7c20 */ /* 0x000fe20008410000 */
[----:B------:R-:W-:Y:S02]  /*2900*/  FMUL.FTZ R46, R46, UR7 ;  /* 0x000000072e2e7c20 */ /* 0x000fe40008410000 */
[----:B------:R2:W4:Y:S01]  /*2910*/  MUFU.TANH R146, R31 ;  /* 0x0000001f00927308 */ /* 0x0005220000002400 */
[----:B-1----:R-:W-:Y:S01]  /*2920*/  HMMA.16816.F32 R16, R24, R60, RZ ;  /* 0x0000003c1810723c */ /* 0x002fe200000018ff */
[----:B------:R-:W-:Y:S01]  /*2930*/  FMUL.FTZ R155, R22, UR7 ;  /* 0x00000007169b7c20 */ /* 0x000fe20008410000 */
[----:B------:R-:W-:-:S04]  /*2940*/  FMUL.FTZ R160, R23, UR7 ;  /* 0x0000000717a07c20 */ /* 0x000fc80008410000 */
[----:B---3--:R-:W-:Y:S01]  /*2950*/  HMMA.16816.F32 R48, R108, R36, RZ ;  /* 0x000000246c30723c */ /* 0x008fe200000018ff */
[----:B------:R-:W-:Y:S01]  /*2960*/  MUFU.TANH R137, R32 ;  /* 0x0000002000897308 */ /* 0x000fe20000002400 */
[----:B------:R-:W-:Y:S01]  /*2970*/  FMUL.FTZ R40, R40, UR7 ;  /* 0x0000000728287c20 */ /* 0x000fe20008410000 */
[----:B------:R-:W-:Y:S01]  /*2980*/  FMUL.FTZ R41, R41, UR7 ;  /* 0x0000000729297c20 */ /* 0x000fe20008410000 */
[----:B------:R-:W-:Y:S01]  /*2990*/  FMUL.FTZ R167, R42, UR7 ;  /* 0x000000072aa77c20 */ /* 0x000fe20008410000 */
[----:B------:R-:W-:Y:S01]  /*29a0*/  FMUL.FTZ R168, R43, UR7 ;  /* 0x000000072ba87c20 */ /* 0x000fe20008410000 */
[----:B------:R-:W-:Y:S01]  /*29b0*/  HMMA.16816.F32 R56, R24, R54, RZ ;  /* 0x000000361838723c */ /* 0x000fe200000018ff */
[----:B------:R-:W-:Y:S01]  /*29c0*/  FMUL.FTZ R117, R117, UR7 ;  /* 0x0000000775757c20 */ /* 0x000fe20008410000 */
[----:B------:R-:W-:Y:S01]  /*29d0*/  FMUL.FTZ R116, R116, UR7 ;  /* 0x0000000774747c20 */ /* 0x000fe20008410000 */
[----:B------:R-:W-:Y:S01]  /*29e0*/  MUFU.TANH R148, R33 ;  /* 0x0000002100947308 */ /* 0x000fe20000002400 */
[----:B------:R-:W-:-:S02]  /*29f0*/  FMUL.FTZ R118, R118, UR7 ;  /* 0x0000000776767c20 */ /* 0x000fc40008410000 */
[----:B--2---:R-:W-:Y:S05]  /*2a00*/  HMMA.16816.F32 R28, R108, R68, RZ ;  /* 0x000000446c1c723c */ /* 0x004fea00000018ff */
[----:B------:R-:W-:Y:S01]  /*2a10*/  MUFU.TANH R150, R34 ;  /* 0x0000002200967308 */ /* 0x000fe20000002400 */
[----:B------:R-:W-:Y:S06]  /*2a20*/  HMMA.16816.F32 R16, R104, R124, R16 ;  /* 0x0000007c6810723c */ /* 0x000fec0000001810 */
[C---:B------:R-:W-:Y:S01]  /*2a30*/  HMMA.16816.F32 R72, R24.reuse, R70, RZ ;  /* 0x000000461848723c */ /* 0x040fe200000018ff */
[----:B------:R1:W-:Y:S05]  /*2a40*/  MUFU.TANH R152, R35 ;  /* 0x0000002300987308 */ /* 0x0003ea0000002400 */
[----:B------:R-:W-:Y:S03]  /*2a50*/  HMMA.16816.F32 R88, R24, R86, RZ ;  /* 0x000000561858723c */ /* 0x000fe600000018ff */
[----:B------:R-:W-:Y:S03]  /*2a60*/  MUFU.TANH R161, R44 ;  /* 0x0000002c00a17308 */ /* 0x000fe60000002400 */
[----:B------:R-:W-:Y:S05]  /*2a70*/  HMMA.16816.F32 R28, R12, R128, R28 ;  /* 0x000000800c1c723c */ /* 0x000fea000000181c */
[----:B------:R-:W-:Y:S01]  /*2a80*/  MUFU.TANH R162, R45 ;  /* 0x0000002d00a27308 */ /* 0x000fe20000002400 */
[----:B-1----:R-:W-:Y:S01]  /*2a90*/  HMMA.16816.F32 R32, R108, R60, RZ ;  /* 0x0000003c6c20723c */ /* 0x002fe200000018ff */
[----:B------:R-:W-:Y:S01]  /*2aa0*/  FMUL.FTZ R128, R20, UR7 ;  /* 0x0000000714807c20 */ /* 0x000fe20008410000 */
[----:B------:R-:W-:Y:S01]  /*2ab0*/  FMUL.FTZ R129, R21, UR7 ;  /* 0x0000000715817c20 */ /* 0x000fe20008410000 */
[----:B------:R-:W-:Y:S01]  /*2ac0*/  FMUL.FTZ R16, R16, UR7 ;  /* 0x0000000710107c20 */ /* 0x000fe20008410000 */
[----:B------:R-:W-:Y:S01]  /*2ad0*/  FMUL.FTZ R175, R17, UR7 ;  /* 0x0000000711af7c20 */ /* 0x000fe20008410000 */
[----:B------:R-:W-:Y:S01]  /*2ae0*/  FMUL.FTZ R177, R18, UR7 ;  /* 0x0000000712b17c20 */ /* 0x000fe20008410000 */
[----:B------:R-:W-:Y:S01]  /*2af0*/  HMMA.16816.F32 R20, R24, R52, RZ ;  /* 0x000000341814723c */ /* 0x000fe200000018ff */
[----:B------:R1:W-:Y:S01]  /*2b00*/  MUFU.TANH R173, R16 ;  /* 0x0000001000ad7308 */ /* 0x0003e20000002400 */
[----:B------:R-:W-:-:S04]  /*2b10*/  FMUL.FTZ R178, R19, UR7 ;  /* 0x0000000713b27c20 */ /* 0x000fc80008410000 */
[C---:B------:R-:W-:Y:S03]  /*2b20*/  HMMA.16816.F32 R80, R24.reuse, R78, RZ ;  /* 0x0000004e1850723c */ /* 0x040fe600000018ff */
[----:B------:R-:W-:Y:S03]  /*2b30*/  MUFU.TANH R165, R40 ;  /* 0x0000002800a57308 */ /* 0x000fe60000002400 */
[----:B------:R-:W-:Y:S01]  /*2b40*/  FMUL.FTZ R163, R30, UR7 ;  /* 0x000000071ea37c20 */ /* 0x000fe20008410000 */
[----:B------:R-:W-:Y:S01]  /*2b50*/  FMUL.FTZ R164, R31, UR7 ;  /* 0x000000071fa47c20 */ /* 0x000fe20008410000 */
[----:B------:R-:W-:Y:S03]  /*2b60*/  HMMA.16816.F32 R64, R24, R62, RZ ;  /* 0x0000003e1840723c */ /* 0x000fe600000018ff */
[----:B------:R2:W-:Y:S01]  /*2b70*/  MUFU.TANH R166, R41 ;  /* 0x0000002900a67308 */ /* 0x0005e20000002400 */
[----:B-1----:R-:W1:Y:S01]  /*2b80*/  LDSM.16.M88.4 R16, [R156+0x3c00] ;  /* 0x003c00009c10783b */ /* 0x002e620000000200 */
[----:B------:R-:W-:-:S04]  /*2b90*/  DEPBAR.LE SB0, 0x0 ;  /* 0x000080000000791a */ /* 0x000fc80000000000 */
[----:B------:R-:W-:Y:S02]  /*2ba0*/  HMMA.16816.F32 R32, R12, R124, R32 ;  /* 0x0000007c0c20723c */ /* 0x000fe40000001820 */
[----:B------:R3:W-:Y:S04]  /*2bb0*/  MUFU.TANH R124, R46 ;  /* 0x0000002e007c7308 */ /* 0x0007e80000002400 */
[----:B------:R-:W-:Y:S01]  /*2bc0*/  HMMA.16816.F32 R20, R104, R120, R20 ;  /* 0x000000786814723c */ /* 0x000fe20000001814 */
[----:B------:R-:W-:-:S03]  /*2bd0*/  FMUL.FTZ R125, R47, UR7 ;  /* 0x000000072f7d7c20 */ /* 0x000fc60008410000 */
[----:B------:R-:W-:Y:S02]  /*2be0*/  MUFU.TANH R136, R136 ;  /* 0x0000008800887308 */ /* 0x000fe40000002400 */
[----:B--2---:R-:W-:Y:S01]  /*2bf0*/  HMMA.16816.F32 R40, R24, R38, RZ ;  /* 0x000000261828723c */ /* 0x004fe200000018ff */
[----:B------:R-:W-:Y:S01]  /*2c00*/  FMUL.FTZ R120, R28, UR7 ;  /* 0x000000071c787c20 */ /* 0x000fe20008410000 */
[----:B------:R-:W-:-:S04]  /*2c10*/  FMUL.FTZ R121, R29, UR7 ;  /* 0x000000071d797c20 */ /* 0x000fc80008410000 */
[C---:B------:R-:W-:Y:S01]  /*2c20*/  HMMA.16816.F32 R28, R24.reuse, R112, RZ ;  /* 0x00000070181c723c */ /* 0x040fe200000018ff */
[----:B------:R-:W-:Y:S05]  /*2c30*/  MUFU.TANH R133, R133 ;  /* 0x0000008500857308 */ /* 0x000fea0000002400 */
[C---:B---3--:R-:W-:Y:S01]  /*2c40*/  HMMA.16816.F32 R44, R24.reuse, R36, RZ ;  /* 0x00000024182c723c */ /* 0x048fe200000018ff */
        /* <DEDUP_REMOVED lines=9> */
[----:B------:R-:W-:-:S02]  /*2ce0*/  FMUL.FTZ R23, R23, UR7 ;  /* 0x0000000717177c20 */ /* 0x000fc40008410000 */
[C---:B------:R-:W-:Y:S01]  /*2cf0*/  HMMA.16816.F32 R92, R108.reuse, R94, RZ ;  /* 0x0000005e6c5c723c */ /* 0x040fe200000018ff */
[----:B------:R-:W-:Y:S05]  /*2d00*/  MUFU.TANH R169, R33 ;  /* 0x0000002100a97308 */ /* 0x000fea0000002400 */
[C---:B------:R-:W-:Y:S03]  /*2d10*/  HMMA.16816.F32 R60, R108.reuse, R62, RZ ;  /* 0x0000003e6c3c723c */ /* 0x040fe600000018ff */
[----:B------:R-:W-:Y:S03]  /*2d20*/  MUFU.TANH R171, R34 ;  /* 0x0000002200ab7308 */ /* 0x000fe60000002400 */
[C---:B------:R-:W-:Y:S05]  /*2d30*/  HMMA.16816.F32 R52, R108.reuse, R54, RZ ;  /* 0x000000366c34723c */ /* 0x040fea00000018ff */
[----:B------:R2:W-:Y:S01]  /*2d40*/  MUFU.TANH R172, R35 ;  /* 0x0000002300ac7308 */ /* 0x0005e20000002400 */
[C---:B------:R-:W-:Y:S06]  /*2d50*/  HMMA.16816.F32 R68, R108.reuse, R70, RZ ;  /* 0x000000466c44723c */ /* 0x040fec00000018ff */
[----:B------:R-:W-:Y:S01]  /*2d60*/  HMMA.16816.F32 R76, R108, R78, RZ ;  /* 0x0000004e6c4c723c */ /* 0x000fe200000018ff */
[----:B------:R-:W-:Y:S05]  /*2d70*/  MUFU.TANH R129, R129 ;  /* 0x0000008100817308 */ /* 0x000fea0000002400 */
[----:B-1----:R-:W-:Y:S03]  /*2d80*/  HMMA.16816.F32 R28, R104, R16, R28 ;  /* 0x00000010681c723c */ /* 0x002fe6000000181c */
[----:B------:R-:W-:Y:S03]  /*2d90*/  MUFU.TANH R155, R155 ;  /* 0x0000009b009b7308 */ /* 0x000fe60000002400 */
[C---:B------:R-:W-:Y:S05]  /*2da0*/  HMMA.16816.F32 R36, R108.reuse, R38, RZ ;  /* 0x000000266c24723c */ /* 0x040fea00000018ff */
[----:B------:R-:W-:Y:S01]  /*2db0*/  MUFU.TANH R128, R128 ;  /* 0x0000008000807308 */ /* 0x000fe20000002400 */
[----:B--2---:R-:W-:Y:S06]  /*2dc0*/  HMMA.16816.F32 R32, R108, R112, RZ ;  /* 0x000000706c20723c */ /* 0x004fec00000018ff */
[----:B------:R-:W-:Y:S01]  /*2dd0*/  HMMA.16816.F32 R48, R12, R100, R48 ;  /* 0x000000640c30723c */ /* 0x000fe20000001830 */
[----:B------:R-:W-:Y:S01]  /*2de0*/  FMUL.FTZ R112, R119, UR7 ;  /* 0x0000000777707c20 */ /* 0x000fe20008410000 */
[----:B------:R-:W-:Y:S04]  /*2df0*/  MUFU.TANH R160, R160 ;  /* 0x000000a000a07308 */ /* 0x000fe80000002400 */
[C---:B------:R-:W-:Y:S01]  /*2e00*/  HMMA.16816.F32 R96, R104.reuse, R142, R96 ;  /* 0x0000008e6860723c */ /* 0x040fe20000001860 */
[----:B------:R-:W-:Y:S01]  /*2e10*/  FMUL.FTZ R29, R29, UR7 ;  /* 0x000000071d1d7c20 */ /* 0x000fe20008410000 */
[----:B------:R-:W-:Y:S01]  /*2e20*/  FMUL.FTZ R28, R28, UR7 ;  /* 0x000000071c1c7c20 */ /* 0x000fe20008410000 */
[----:B------:R-:W-:Y:S01]  /*2e30*/  FMUL.FTZ R30, R30, UR7 ;  /* 0x000000071e1e7c20 */ /* 0x000fe20008410000 */
[----:B------:R-:W-:Y:S02]  /*2e40*/  MUFU.TANH R125, R125 ;  /* 0x0000007d007d7308 */ /* 0x000fe40000002400 */
[C---:B------:R-:W-:Y:S06]  /*2e50*/  HMMA.16816.F32 R56, R104.reuse, R122, R56 ;  /* 0x0000007a6838723c */ /* 0x040fec0000001838 */
[C---:B------:R-:W-:Y:S01]  /*2e60*/  HMMA.16816.F32 R72, R104.reuse, R130, R72 ;  /* 0x000000826848723c */ /* 0x040fe20000001848 */
[----:B------:R-:W-:Y:S05]  /*2e70*/  MUFU.TANH R120, R120 ;  /* 0x0000007800787308 */ /* 0x000fea0000002400 */
[----:B------:R-:W-:Y:S03]  /*2e80*/  HMMA.16816.F32 R24, R104, R18, R24 ;  /* 0x000000126818723c */ /* 0x000fe60000001818 */
[----:B------:R-:W-:Y:S03]  /*2e90*/  MUFU.TANH R163, R163 ;  /* 0x000000a300a37308 */ /* 0x000fe60000002400 */
[----:B------:R-:W-:Y:S01]  /*2ea0*/  HMMA.16816.F32 R84, R108, R86, RZ ;  /* 0x000000566c54723c */ /* 0x000fe200000018ff */
[----:B------:R-:W-:-:S04]  /*2eb0*/  FMUL.FTZ R99, R99, UR7 ;  /* 0x0000000763637c20 */ /* 0x000fc80008410000 */
[----:B------:R-:W-:Y:S01]  /*2ec0*/  MUFU.TANH R121, R121 ;  /* 0x0000007900797308 */ /* 0x000fe20000002400 */
[C---:B------:R-:W-:Y:S06]  /*2ed0*/  HMMA.16816.F32 R92, R12.reuse, R142, R92 ;  /* 0x0000008e0c5c723c */ /* 0x040fec000000185c */
[----:B------:R-:W-:Y:S01]  /*2ee0*/  HMMA.16816.F32 R60, R12, R126, R60 ;  /* 0x0000007e0c3c723c */ /* 0x000fe2000000183c */
[----:B------:R-:W-:Y:S01]  /*2ef0*/  FMUL.FTZ R74, R74, UR7 ;  /* 0x000000074a4a7c20 */ /* 0x000fe20008410000 */
[----:B------:R-:W-:Y:S04]  /*2f00*/  MUFU.TANH R167, R167 ;  /* 0x000000a700a77308 */ /* 0x000fe80000002400 */
[----:B------:R-:W-:Y:S04]  /*2f10*/  HMMA.16816.F32 R108, R108, R114, RZ ;  /* 0x000000726c6c723c */ /* 0x000fe800000018ff */
[----:B------:R-:W-:Y:S02]  /*2f20*/  MUFU.TANH R164, R164 ;  /* 0x000000a400a47308 */ /* 0x000fe40000002400 */
[C---:B------:R-:W-:Y:S06]  /*2f30*/  HMMA.16816.F32 R44, R104.reuse, R100, R44 ;  /* 0x00000064682c723c */ /* 0x040fec000000182c */
[----:B------:R-:W-:Y:S01]  /*2f40*/  HMMA.16816.F32 R88, R104, R138, R88 ;  /* 0x0000008a6858723c */ /* 0x000fe20000001858 */
[----:B------:R-:W-:Y:S01]  /*2f50*/  SHF.R.S32.HI R100, RZ, 0x1f, R149 ;  /* 0x0000001fff647819 */ /* 0x000fe20000011495 */
[----:B------:R1:W-:Y:S01]  /*2f60*/  MUFU.TANH R101, R30 ;  /* 0x0000001e00657308 */ /* 0x0003e20000002400 */
[----:B------:R-:W-:-:S03]  /*2f70*/  FMUL.FTZ R114, R94, UR7 ;  /* 0x000000075e727c20 */ /* 0x000fc60008410000 */
[C---:B------:R-:W-:Y:S04]  /*2f80*/  HMMA.16816.F32 R64, R104.reuse, R126, R64 ;  /* 0x0000007e6840723c */ /* 0x040fe80000001840 */
[----:B------:R-:W-:Y:S02]  /*2f90*/  MUFU.TANH R114, R114 ;  /* 0x0000007200727308 */ /* 0x000fe40000002400 */
[C---:B------:R-:W-:Y:S06]  /*2fa0*/  HMMA.16816.F32 R80, R104.reuse, R134, R80 ;  /* 0x000000866850723c */ /* 0x040fec0000001850 */
[----:B------:R-:W-:Y:S01]  /*2fb0*/  HMMA.16816.F32 R40, R104, R102, R40 ;  /* 0x000000666828723c */ /* 0x000fe20000001828 */
[----:B-1----:R-:W-:Y:S01]  /*2fc0*/  FMUL.FTZ R30, R72, UR7 ;  /* 0x00000007481e7c20 */ /* 0x002fe20008410000 */
[----:B------:R-:W-:Y:S01]  /*2fd0*/  FMUL.FTZ R72, R58, UR7 ;  /* 0x000000073a487c20 */ /* 0x000fe20008410000 */
[----:B------:R-:W-:Y:S01]  /*2fe0*/  FMUL.FTZ R58, R24, UR7 ;  /* 0x00000007183a7c20 */ /* 0x000fe20008410000 */
[----:B------:R-:W-:Y:S01]  /*2ff0*/  MUFU.TANH R126, R74 ;  /* 0x0000004a007e7308 */ /* 0x000fe20000002400 */
[----:B------:R-:W-:Y:S01]  /*3000*/  FMUL.FTZ R45, R45, UR7 ;  /* 0x000000072d2d7c20 */ /* 0x000fe20008410000 */
[----:B------:R-:W-:Y:S01]  /*3010*/  HMMA.16816.F32 R52, R12, R122, R52 ;  /* 0x0000007a0c34723c */ /* 0x000fe20000001834 */
[----:B------:R-:W-:Y:S01]  /*3020*/  LEA.HI R104, R100, R149, RZ, 0x2 ;  /* 0x0000009564687211 */ /* 0x000fe200078f10ff */
[----:B------:R-:W-:-:S02]  /*3030*/  IMAD R100, R151, 0x20, R2 ;  /* 0x0000002097647824 */ /* 0x000fc400078e0202 */
[----:B------:R-:W-:Y:S01]  /*3040*/  FMUL.FTZ R105, R95, UR7 ;  /* 0x000000075f697c20 */ /* 0x000fe20008410000 */
[----:B------:R-:W-:Y:S01]  /*3050*/  VIADD R2, R158, 0x2000 ;  /* 0x000020009e027836 */ /* 0x000fe20000000000 */
[----:B------:R-:W-:Y:S01]  /*3060*/  LOP3.LUT R104, R104, 0xfffffffc, RZ, 0xc0, !PT ;  /* 0xfffffffc68687812 */ /* 0x000fe200078ec0ff */
[C---:B------:R-:W-:Y:S01]  /*3070*/  HMMA.16816.F32 R68, R12.reuse, R130, R68 ;  /* 0x000000820c44723c */ /* 0x040fe20000001844 */
[----:B------:R-:W-:Y:S01]  /*3080*/  IMAD.IADD R239, R147, 0x1, R100 ;  /* 0x0000000193ef7824 */ /* 0x000fe200078e0264 */
[----:B------:R-:W-:Y:S01]  /*3090*/  MUFU.TANH R122, R30 ;  /* 0x0000001e007a7308 */ /* 0x000fe20000002400 */
[----:B------:R-:W-:Y:S02]  /*30a0*/  IMAD R156, R3, 0x2, R2 ;  /* 0x00000002039c7824 */ /* 0x000fe400078e0202 */
[----:B------:R-:W-:Y:S01]  /*30b0*/  FMUL.FTZ R2, R98, UR7 ;  /* 0x0000000762027c20 */ /* 0x000fe20008410000 */
[----:B------:R-:W-:Y:S01]  /*30c0*/  FMUL.FTZ R98, R89, UR7 ;  /* 0x0000000759627c20 */ /* 0x000fe20008410000 */
[----:B------:R-:W-:Y:S01]  /*30d0*/  HMMA.16816.F32 R76, R12, R134, R76 ;  /* 0x000000860c4c723c */ /* 0x000fe2000000184c */
[----:B------:R-:W-:Y:S01]  /*30e0*/  FMUL.FTZ R3, R90, UR7 ;  /* 0x000000075a037c20 */ /* 0x000fe20008410000 */
[----:B------:R-:W-:Y:S01]  /*30f0*/  FMUL.FTZ R90, R91, UR7 ;  /* 0x000000075b5a7c20 */ /* 0x000fe20008410000 */
[----:B------:R-:W-:-:S02]  /*3100*/  IMAD.IADD R235, R149, 0x1, -R104 ;  /* 0x0000000195eb7824 */ /* 0x000fc400078e0a68 */
[----:B------:R-:W-:Y:S01]  /*3110*/  FMUL.FTZ R81, R81, UR7 ;  /* 0x0000000751517c20 */ /* 0x000fe20008410000 */
[----:B------:R-:W-:Y:S01]  /*3120*/  MUFU.TANH R168, R168 ;  /* 0x000000a800a87308 */ /* 0x000fe20000002400 */
[----:B------:R-:W-:Y:S01]  /*3130*/  HMMA.16816.F32 R32, R12, R16, R32 ;  /* 0x000000100c20723c */ /* 0x000fe20000001820 */
[----:B------:R-:W-:Y:S01]  /*3140*/  FMUL.FTZ R47, R47, UR7 ;  /* 0x000000072f2f7c20 */ /* 0x000fe20008410000 */
[----:B------:R-:W-:Y:S01]  /*3150*/  FMUL.FTZ R44, R44, UR7 ;  /* 0x000000072c2c7c20 */ /* 0x000fe20008410000 */
[----:B------:R-:W-:-:S03]  /*3160*/  FMUL.FTZ R46, R46, UR7 ;  /* 0x000000072e2e7c20 */ /* 0x000fc60008410000 */
[C---:B------:R-:W-:Y:S01]  /*3170*/  HMMA.16816.F32 R36, R12.reuse, R102, R36 ;  /* 0x000000660c24723c */ /* 0x040fe20000001824 */
[----:B------:R-:W-:Y:S01]  /*3180*/  FMUL.FTZ R17, R49, UR7 ;  /* 0x0000000731117c20 */ /* 0x000fe20008410000 */
[----:B------:R-:W-:Y:S01]  /*3190*/  FMUL.FTZ R49, R51, UR7 ;  /* 0x0000000733317c20 */ /* 0x000fe20008410000 */
[----:B------:R-:W-:Y:S01]  /*31a0*/  FMUL.FTZ R16, R48, UR7 ;  /* 0x0000000730107c20 */ /* 0x000fe20008410000 */
[----:B------:R1:W-:Y:S01]  /*31b0*/  MUFU.TANH R51, R29 ;  /* 0x0000001d00337308 */ /* 0x0003e20000002400 */
[----:B------:R-:W-:Y:S01]  /*31c0*/  FMUL.FTZ R48, R50, UR7 ;  /* 0x0000000732307c20 */ /* 0x000fe20008410000 */
[C---:B------:R-:W-:Y:S01]  /*31d0*/  HMMA.16816.F32 R84, R12.reuse, R138, R84 ;  /* 0x0000008a0c54723c */ /* 0x040fe20000001854 */
[----:B------:R-:W-:Y:S01]  /*31e0*/  FMUL.FTZ R107, R53, UR7 ;  /* 0x00000007356b7c20 */ /* 0x000fe20008410000 */
[----:B------:R-:W-:Y:S01]  /*31f0*/  FMUL.FTZ R91, R69, UR7 ;  /* 0x00000007455b7c20 */ /* 0x000fe20008410000 */
[----:B------:R-:W-:Y:S02]  /*3200*/  IMAD.MOV.U32 R69, RZ, RZ, 0x8 ;  /* 0x00000008ff457424 */ /* 0x000fe400078e00ff */
[----:B------:R-:W-:Y:S01]  /*3210*/  FMUL.FTZ R103, R60, UR7 ;  /* 0x000000073c677c20 */ /* 0x000fe20008410000 */
[----:B------:R-:W-:Y:S01]  /*3220*/  FMUL.FTZ R113, R52, UR7 ;  /* 0x0000000734717c20 */ /* 0x000fe20008410000 */
[----:B------:R2:W-:Y:S01]  /*3230*/  MUFU.TANH R50, R28 ;  /* 0x0000001c00327308 */ /* 0x0005e20000002400 */
[----:B------:R-:W-:Y:S01]  /*3240*/  HMMA.16816.F32 R108, R12, R18, R108 ;  /* 0x000000120c6c723c */ /* 0x000fe2000000186c */
[----:B------:R-:W-:Y:S01]  /*3250*/  FMUL.FTZ R89, R79, UR7 ;  /* 0x000000074f597c20 */ /* 0x000fe20008410000 */
[----:B------:R-:W-:Y:S01]  /*3260*/  FMUL.FTZ R100, R77, UR7 ;  /* 0x000000074d647c20 */ /* 0x000fe20008410000 */
[----:B------:R-:W-:Y:S01]  /*3270*/  FMUL.FTZ R106, R68, UR7 ;  /* 0x00000007446a7c20 */ /* 0x000fe20008410000 */
[----:B------:R-:W-:Y:S01]  /*3280*/  FMUL.FTZ R102, R76, UR7 ;  /* 0x000000074c667c20 */ /* 0x000fe20008410000 */
[----:B------:R-:W-:Y:S01]  /*3290*/  FMUL.FTZ R32, R32, UR7 ;  /* 0x0000000720207c20 */ /* 0x000fe20008410000 */
[----:B------:R-:W-:Y:S01]  /*32a0*/  FMUL.FTZ R33, R33, UR7 ;  /* 0x0000000721217c20 */ /* 0x000fe20008410000 */
[----:B------:R-:W-:Y:S01]  /*32b0*/  FMUL.FTZ R15, R96, UR7 ;  /* 0x00000007600f7c20 */ /* 0x000fe20008410000 */
[----:B-1----:R-:W-:Y:S01]  /*32c0*/  FMUL.FTZ R29, R56, UR7 ;  /* 0x00000007381d7c20 */ /* 0x002fe20008410000 */
[----:B------:R-:W-:Y:S01]  /*32d0*/  FMUL.FTZ R96, R97, UR7 ;  /* 0x0000000761607c20 */ /* 0x000fe20008410000 */
[----:B------:R1:W-:Y:S01]  /*32e0*/  MUFU.TANH R56, R2 ;  /* 0x0000000200387308 */ /* 0x0003e20000002400 */
[----:B------:R-:W-:Y:S01]  /*32f0*/  FMUL.FTZ R97, R88, UR7 ;  /* 0x0000000758617c20 */ /* 0x000fe20008410000 */
[----:B------:R-:W-:Y:S01]  /*3300*/  FMUL.FTZ R19, R65, UR7 ;  /* 0x0000000741137c20 */ /* 0x000fe20008410000 */
[----:B------:R-:W-:Y:S01]  /*3310*/  FMUL.FTZ R65, R41, UR7 ;  /* 0x0000000729417c20 */ /* 0x000fe20008410000 */
[----:B------:R-:W-:Y:S01]  /*3320*/  FMUL.FTZ R12, R80, UR7 ;  /* 0x00000007500c7c20 */ /* 0x000fe20008410000 */
[----:B------:R-:W-:Y:S01]  /*3330*/  FMUL.FTZ R41, R27, UR7 ;  /* 0x000000071b297c20 */ /* 0x000fe20008410000 */
[----:B--2---:R-:W-:Y:S01]  /*3340*/  FMUL.FTZ R28, R73, UR7 ;  /* 0x00000007491c7c20 */ /* 0x004fe20008410000 */
[----:B------:R-:W-:Y:S01]  /*3350*/  FMUL.FTZ R73, R57, UR7 ;  /* 0x0000000739497c20 */ /* 0x000fe20008410000 */
[----:B------:R-:W-:Y:S01]  /*3360*/  FMUL.FTZ R57, R25, UR7 ;  /* 0x0000000719397c20 */ /* 0x000fe20008410000 */
[----:B------:R-:W-:Y:S01]  /*3370*/  FMUL.FTZ R25, R93, UR7 ;  /* 0x000000075d197c20 */ /* 0x000fe20008410000 */
[----:B------:R-:W-:Y:S01]  /*3380*/  FMUL.FTZ R93, R63, UR7 ;  /* 0x000000073f5d7c20 */ /* 0x000fe20008410000 */
[----:B------:R-:W-:-:S02]  /*3390*/  IMAD.U32 R63, RZ, RZ, UR5 ;  /* 0x00000005ff3f7e24 */ /* 0x000fc4000f8e00ff */
[----:B------:R-:W-:Y:S01]  /*33a0*/  FMUL.FTZ R80, R66, UR7 ;  /* 0x0000000742507c20 */ /* 0x000fe20008410000 */
[----:B------:R2:W-:Y:S01]  /*33b0*/  MUFU.TANH R24, R97 ;  /* 0x0000006100187308 */ /* 0x0005e20000002400 */
[----:B------:R-:W-:Y:S01]  /*33c0*/  FMUL.FTZ R66, R40, UR7 ;  /* 0x0000000728427c20 */ /* 0x000fe20008410000 */
[----:B------:R-:W-:Y:S01]  /*33d0*/  FMUL.FTZ R40, R92, UR7 ;  /* 0x000000075c287c20 */ /* 0x000fe20008410000 */
[----:B------:R-:W-:Y:S01]  /*33e0*/  FMUL.FTZ R95, R37, UR7 ;  /* 0x00000007255f7c20 */ /* 0x000fe20008410000 */
[----:B-1----:R-:W-:Y:S02]  /*33f0*/  IMAD.SHL.U32 R2, R4, 0x2, RZ ;  /* 0x0000000204027824 */ /* 0x002fe400078e00ff */
[----:B------:R-:W-:Y:S01]  /*3400*/  FMUL.FTZ R79, R38, UR7 ;  /* 0x00000007264f7c20 */ /* 0x000fe20008410000 */
[----:B------:R-:W-:Y:S01]  /*3410*/  VIADDMNMX R4, R8, R69, UR25, PT ;  /* 0x0000001908047e46 */ /* 0x000fe2000b800145 */
[----:B------:R-:W-:Y:S01]  /*3420*/  FMUL.FTZ R94, R85, UR7 ;  /* 0x00000007555e7c20 */ /* 0x000fe20008410000 */
[----:B------:R1:W-:Y:S01]  /*3430*/  MUFU.TANH R27, R98 ;  /* 0x00000062001b7308 */ /* 0x0003e20000002400 */
[----:B------:R-:W-:Y:S01]  /*3440*/  LOP3.LUT R182, R2, 0x6, RZ, 0xc0, !PT ;  /* 0x0000000602b67812 */ /* 0x000fe200078ec0ff */
[----:B------:R-:W-:Y:S01]  /*3450*/  FMUL.FTZ R85, R86, UR7 ;  /* 0x0000000756557c20 */ /* 0x000fe20008410000 */
[----:B------:R-:W-:Y:S01]  /*3460*/  FMUL.FTZ R86, R36, UR7 ;  /* 0x0000000724567c20 */ /* 0x000fe20008410000 */
[----:B------:R-:W-:Y:S01]  /*3470*/  FMUL.FTZ R14, R31, UR7 ;  /* 0x000000071f0e7c20 */ /* 0x000fe20008410000 */
[----:B------:R-:W-:Y:S01]  /*3480*/  FMUL.FTZ R31, R67, UR7 ;  /* 0x00000007431f7c20 */ /* 0x000fe20008410000 */
[----:B------:R-:W-:-:S02]  /*3490*/  IMAD R63, R63, 0x80, R182 ;  /* 0x000000803f3f7824 */ /* 0x000fc400078e02b6 */
[----:B------:R-:W-:Y:S01]  /*34a0*/  FMUL.FTZ R67, R59, UR7 ;  /* 0x000000073b437c20 */ /* 0x000fe20008410000 */
[----:B------:R3:W-:Y:S01]  /*34b0*/  MUFU.TANH R60, R3 ;  /* 0x00000003003c7308 */ /* 0x0007e20000002400 */
[----:B--2---:R-:W-:Y:S01]  /*34c0*/  FMUL.FTZ R97, R61, UR7 ;  /* 0x000000073d617c20 */ /* 0x004fe20008410000 */
[----:B------:R-:W-:Y:S02]  /*34d0*/  VIADD R53, R63, 0x1 ;  /* 0x000000013f357836 */ /* 0x000fe40000000000 */
[----:B------:R-:W-:Y:S01]  /*34e0*/  FMUL.FTZ R59, R43, UR7 ;  /* 0x000000072b3b7c20 */ /* 0x000fe20008410000 */
[----:B------:R-:W-:Y:S02]  /*34f0*/  IMAD.MOV.U32 R61, RZ, RZ, 0x40 ;  /* 0x00000040ff3d7424 */ /* 0x000fe400078e00ff */
[----:B------:R-:W-:Y:S01]  /*3500*/  FMUL.FTZ R43, R26, UR7 ;  /* 0x000000071a2b7c20 */ /* 0x000fe20008410000 */
[----:B------:R-:W-:Y:S01]  /*3510*/  FMUL.FTZ R104, R84, UR7 ;  /* 0x0000000754687c20 */ /* 0x000fe20008410000 */
[----:B------:R-:W-:Y:S01]  /*3520*/  I2FP.F32.S32 R37, R53 ;  /* 0x0000003500257245 */ /* 0x000fe20000201400 */
[----:B------:R2:W5:Y:S01]  /*3530*/  MUFU.TANH R38, R40 ;  /* 0x0000002800267308 */ /* 0x0005620000002400 */
[----:B-1----:R-:W-:Y:S01]  /*3540*/  FMUL.FTZ R98, R55, UR7 ;  /* 0x0000000737627c20 */ /* 0x002fe20008410000 */
[----:B------:R-:W-:Y:S01]  /*3550*/  IMAD.MOV.U32 R55, RZ, RZ, 0x48 ;  /* 0x00000048ff377424 */ /* 0x000fe200078e00ff */
[----:B------:R-:W-:Y:S01]  /*3560*/  ISETP.GE.AND P1, PT, R53, R4, PT ;  /* 0x000000043500720c */ /* 0x000fe20003f26270 */
[C---:B----4-:R-:W-:Y:S01]  /*3570*/  FFMA.FTZ R146, R37.reuse, UR6, R146 ;  /* 0x0000000625927c23 */ /* 0x050fe20008010092 */
[C---:B------:R-:W-:Y:S01]  /*3580*/  FFMA.FTZ R145, R37.reuse, UR6, R145 ;  /* 0x0000000625917c23 */ /* 0x040fe20008010091 */
[----:B------:R-:W-:Y:S01]  /*3590*/  FMUL.FTZ R84, R70, UR7 ;  /* 0x0000000746547c20 */ /* 0x000fe20008410000 */
[C---:B------:R-:W-:Y:S01]  /*35a0*/  VIADDMNMX R2, R8.reuse, R55, UR25, PT ;  /* 0x0000001908027e46 */ /* 0x040fe2000b800137 */
[----:B------:R1:W-:Y:S01]  /*35b0*/  MUFU.TANH R88, R96 ;  /* 0x0000006000587308 */ /* 0x0003e20000002400 */
[C---:B---3--:R-:W-:Y:S01]  /*35c0*/  VIADDMNMX R3, R8.reuse, R61, UR25, PT ;  /* 0x0000001908037e46 */ /* 0x048fe2000b80013d */
[----:B------:R-:W-:Y:S01]  /*35d0*/  FFMA.FTZ R55, R37, UR6, R144 ;  /* 0x0000000625377c23 */ /* 0x000fe20008010090 */
[----:B------:R-:W-:Y:S01]  /*35e0*/  VIMNMX R8, R8, UR25, PT ;  /* 0x0000001908087c48 */ /* 0x000fe2000bfe0100 */
[----:B------:R-:W-:Y:S01]  /*35f0*/  VIADD R61, R63, 0x9 ;  /* 0x000000093f3d7836 */ /* 0x000fe20000000000 */
[----:B------:R-:W-:Y:S01]  /*3600*/  ISETP.GE.AND P0, PT, R53, R3, PT ;  /* 0x000000033500720c */ /* 0x000fe20003f06270 */
[----:B------:R-:W-:Y:S01]  /*3610*/  FMUL.FTZ R18, R83, UR7 ;  /* 0x0000000753127c20 */ /* 0x000fe20008410000 */
[C---:B------:R-:W-:Y:S01]  /*3620*/  ISETP.GE.AND P3, PT, R53.reuse, R8, PT ;  /* 0x000000083500720c */ /* 0x040fe20003f66270 */
[----:B------:R3:W-:Y:S01]  /*3630*/  MUFU.TANH R36, R25 ;  /* 0x0000001900247308 */ /* 0x0007e20000002400 */
[----:B------:R-:W-:Y:S01]  /*3640*/  ISETP.GE.AND P4, PT, R53, R2, PT ;  /* 0x000000023500720c */ /* 0x000fe20003f86270 */
[----:B------:R-:W-:Y:S01]  /*3650*/  FMUL.FTZ R13, R82, UR7 ;  /* 0x00000007520d7c20 */ /* 0x000fe20008410000 */
[----:B------:R-:W-:Y:S01]  /*3660*/  FSEL R55, R55, -INF , !P3 ;  /* 0xff80000037377808 */ /* 0x000fe20005800000 */
[----:B------:R-:W-:Y:S01]  /*3670*/  FMUL.FTZ R83, R71, UR7 ;  /* 0x0000000747537c20 */ /* 0x000fe20008410000 */
[----:B--2---:R-:W-:Y:S01]  /*3680*/  FSEL R40, R146, -INF , !P1 ;  /* 0xff80000092287808 */ /* 0x004fe20004800000 */
[----:B------:R-:W-:Y:S01]  /*3690*/  VIADD R71, R63, 0x11 ;  /* 0x000000113f477836 */ /* 0x000fe20000000000 */
[----:B------:R-:W-:Y:S01]  /*36a0*/  ISETP.GE.AND P1, PT, R61, R8, PT ;  /* 0x000000083d00720c */ /* 0x000fe20003f26270 */
[----:B------:R-:W2:Y:S01]  /*36b0*/  MUFU.TANH R15, R15 ;  /* 0x0000000f000f7308 */ /* 0x000ea20000002400 */
[----:B-1----:R-:W-:Y:S01]  /*36c0*/  FMUL.FTZ R96, R78, UR7 ;  /* 0x000000074e607c20 */ /* 0x002fe20008410000 */
[----:B------:R-:W-:Y:S01]  /*36d0*/  FMUL.FTZ R78, R39, UR7 ;  /* 0x00000007274e7c20 */ /* 0x000fe20008410000 */
[----:B------:R-:W-:-:S02]  /*36e0*/  VIADD R39, R63, 0x8 ;  /* 0x000000083f277836 */ /* 0x000fc40000000000 */
[----:B------:R-:W-:Y:S01]  /*36f0*/  FMUL.FTZ R82, R75, UR7 ;  /* 0x000000074b527c20 */ /* 0x000fe20008410000 */
[----:B------:R-:W-:Y:S01]  /*3700*/  FMUL.FTZ R75, R64, UR7 ;  /* 0x00000007404b7c20 */ /* 0x000fe20008410000 */
[----:B------:R-:W-:Y:S01]  /*3710*/  FMUL.FTZ R64, R42, UR7 ;  /* 0x000000072a407c20 */ /* 0x000fe20008410000 */
[----:B------:R-:W-:Y:S01]  /*3720*/  FMUL.FTZ R42, R87, UR7 ;  /* 0x00000007572a7c20 */ /* 0x000fe20008410000 */
[C---:B------:R-:W-:Y:S01]  /*3730*/  ISETP.GE.AND P2, PT, R39.reuse, R8, PT ;  /* 0x000000082700720c */ /* 0x040fe20003f46270 */
[----:B------:R1:W-:Y:S01]  /*3740*/  MUFU.TANH R69, R12 ;  /* 0x0000000c00457308 */ /* 0x0003e20000002400 */
[C---:B------:R-:W-:Y:S01]  /*3750*/  ISETP.GE.AND P6, PT, R39.reuse, R4, PT ;  /* 0x000000042700720c */ /* 0x040fe20003fc6270 */
[----:B------:R-:W-:Y:S01]  /*3760*/  FMUL.FTZ R77, R110, UR7 ;  /* 0x000000076e4d7c20 */ /* 0x000fe20008410000 */
[----:B------:R-:W-:Y:S01]  /*3770*/  ISETP.GE.AND P5, PT, R39, R3, PT ;  /* 0x000000032700720c */ /* 0x000fe20003fa6270 */
[----:B------:R-:W-:Y:S01]  /*3780*/  FMUL.FTZ R76, R109, UR7 ;  /* 0x000000076d4c7c20 */ /* 0x000fe20008410000 */
[----:B------:R-:W-:Y:S01]  /*3790*/  ISETP.GE.AND P3, PT, R39, R2, PT ;  /* 0x000000022700720c */ /* 0x000fe20003f66270 */
[----:B------:R-:W-:Y:S01]  /*37a0*/  VIADD R109, R63, 0x19 ;  /* 0x000000193f6d7836 */ /* 0x000fe20000000000 */
[----:B------:R-:W-:Y:S01]  /*37b0*/  I2FP.F32.S32 R39, R39 ;  /* 0x0000002700277245 */ /* 0x000fe20000201400 */
[----:B------:R-:W-:Y:S01]  /*37c0*/  MUFU.TANH R52, R105 ;  /* 0x0000006900347308 */ /* 0x000fe20000002400 */
[----:B---3--:R-:W-:Y:S01]  /*37d0*/  FSEL R25, R145, -INF , !P0 ;  /* 0xff80000091197808 */ /* 0x008fe20004000000 */
[----:B------:R-:W-:Y:S01]  /*37e0*/  FMUL.FTZ R92, R62, UR7 ;  /* 0x000000073e5c7c20 */ /* 0x000fe20008410000 */
[----:B------:R-:W-:Y:S01]  /*37f0*/  ISETP.GE.AND P0, PT, R61, R4, PT ;  /* 0x000000043d00720c */ /* 0x000fe20003f06270 */
[C---:B-----5:R-:W-:Y:S01]  /*3800*/  FFMA.FTZ R38, R39.reuse, UR6, R38 ;  /* 0x0000000627267c23 */ /* 0x060fe20008010026 */
[C---:B--2---:R-:W-:Y:S01]  /*3810*/  FFMA.FTZ R15, R39.reuse, UR6, R15 ;  /* 0x00000006270f7c23 */ /* 0x044fe2000801000f */
[----:B------:R-:W-:Y:S01]  /*3820*/  FFMA.FTZ R56, R39, UR6, R56 ;  /* 0x0000000627387c23 */ /* 0x000fe20008010038 */
[----:B------:R-:W-:Y:S01]  /*3830*/  VIADD R123, R63, 0x28 ;  /* 0x000000283f7b7836 */ /* 0x000fe20000000000 */
[----:B------:R-:W2:Y:S01]  /*3840*/  MUFU.TANH R26, R99 ;  /* 0x00000063001a7308 */ /* 0x000ea20000002400 */
[----:B-1----:R-:W-:Y:S01]  /*3850*/  FFMA.FTZ R12, R37, UR6, R136 ;  /* 0x00000006250c7c23 */ /* 0x002fe20008010088 */
[----:B------:R-:W-:Y:S01]  /*3860*/  FSEL R53, R38, -INF , !P2 ;  /* 0xff80000026357808 */ /* 0x000fe20005000000 */
[----:B------:R-:W-:Y:S01]  /*3870*/  VIADD R37, R63, 0x10 ;  /* 0x000000103f257836 */ /* 0x000fe20000000000 */
[----:B------:R-:W-:Y:S01]  /*3880*/  ISETP.GE.AND P2, PT, R61, R2, PT ;  /* 0x000000023d00720c */ /* 0x000fe20003f46270 */
[----:B------:R-:W-:Y:S01]  /*3890*/  FFMA.FTZ R38, R39, UR6, R114 ;  /* 0x0000000627267c23 */ /* 0x000fe20008010072 */
[----:B------:R-:W-:Y:S01]  /*38a0*/  FSEL R12, R12, -INF , !P4 ;  /* 0xff8000000c0c7808 */ /* 0x000fe20006000000 */
[----:B------:R-:W-:Y:S01]  /*38b0*/  VIADD R127, R63, 0x30 ;  /* 0x000000303f7f7836 */ /* 0x000fe20000000000 */
[----:B------:R-:W-:Y:S01]  /*38c0*/  ISETP.GE.AND P4, PT, R61, R3, PT ;  /* 0x000000033d00720c */ /* 0x000fe20003f86270 */
[----:B------:R1:W-:Y:S01]  /*38d0*/  MUFU.TANH R70, R90 ;  /* 0x0000005a00467308 */ /* 0x0003e20000002400 */
[----:B------:R-:W-:Y:S01]  /*38e0*/  I2FP.F32.S32 R61, R61 ;  /* 0x0000003d003d7245 */ /* 0x000fe20000201400 */
[----:B------:R-:W-:Y:S01]  /*38f0*/  VIADD R131, R63, 0x48 ;  /* 0x000000483f837836 */ /* 0x000fe20000000000 */
[----:B------:R-:W-:Y:S01]  /*3900*/  FSEL R38, R38, -INF , !P6 ;  /* 0xff80000026267808 */ /* 0x000fe20007000000 */
[----:B------:R-:W-:Y:S01]  /*3910*/  FMUL.FTZ R34, R34, UR7 ;  /* 0x0000000722227c20 */ /* 0x000fe20008410000 */
[----:B------:R-:W-:Y:S01]  /*3920*/  FSEL R15, R15, -INF , !P5 ;  /* 0xff8000000f0f7808 */ /* 0x000fe20006800000 */
[----:B------:R-:W-:Y:S01]  /*3930*/  FFMA.FTZ R36, R61, UR6, R36 ;  /* 0x000000063d247c23 */ /* 0x000fe20008010024 */
[----:B------:R-:W-:Y:S01]  /*3940*/  ISETP.GE.AND P6, PT, R37, R8, PT ;  /* 0x000000082500720c */ /* 0x000fe20003fc6270 */
[----:B------:R-:W-:Y:S01]  /*3950*/  FFMA.FTZ R88, R61, UR6, R88 ;  /* 0x000000063d587c23 */ /* 0x000fe20008010058 */
[----:B------:R-:W-:Y:S01]  /*3960*/  ISETP.GE.AND P5, PT, R37, R4, PT ;  /* 0x000000042500720c */ /* 0x000fe20003fa6270 */
[C---:B--2---:R-:W-:Y:S01]  /*3970*/  FFMA.FTZ R26, R61.reuse, UR6, R26 ;  /* 0x000000063d1a7c23 */ /* 0x044fe2000801001a */
[----:B------:R-:W-:Y:S01]  /*3980*/  FSEL R39, R36, -INF , !P1 ;  /* 0xff80000024277808 */ /* 0x000fe20004800000 */
[----:B------:R-:W-:Y:S01]  /*3990*/  FFMA.FTZ R36, R61, UR6, R52 ;  /* 0x000000063d247c23 */ /* 0x000fe20008010034 */
[----:B------:R-:W-:Y:S01]  /*39a0*/  I2FP.F32.S32 R52, R37 ;  /* 0x0000002500347245 */ /* 0x000fe20000201400 */
[----:B------:R2:W-:Y:S01]  /*39b0*/  MUFU.TANH R105, R13 ;  /* 0x0000000d00697308 */ /* 0x0005e20000002400 */
[C---:B------:R-:W-:Y:S01]  /*39c0*/  ISETP.GE.AND P1, PT, R37.reuse, R2, PT ;  /* 0x000000022500720c */ /* 0x040fe20003f26270 */
[----:B------:R-:W-:Y:S01]  /*39d0*/  FMUL.FTZ R99, R54, UR7 ;  /* 0x0000000736637c20 */ /* 0x000fe20008410000 */
[----:B-1----:R-:W-:Y:S01]  /*39e0*/  FSEL R90, R56, -INF , !P3 ;  /* 0xff800000385a7808 */ /* 0x002fe20005800000 */
[C---:B------:R-:W-:Y:S01]  /*39f0*/  FFMA.FTZ R56, R52.reuse, UR6, R150 ;  /* 0x0000000634387c23 */ /* 0x040fe20008010096 */
[-C--:B------:R-:W-:Y:S01]  /*3a00*/  ISETP.GE.AND P3, PT, R37, R3.reuse, PT ;  /* 0x000000032500720c */ /* 0x080fe20003f66270 */
[----:B------:R-:W-:Y:S01]  /*3a10*/  FFMA.FTZ R37, R52, UR6, R137 ;  /* 0x0000000634257c23 */ /* 0x000fe20008010089 */
[----:B------:R-:W-:Y:S01]  /*3a20*/  FSEL R36, R36, -INF , !P0 ;  /* 0xff80000024247808 */ /* 0x000fe20004000000 */
[----:B------:R-:W-:Y:S01]  /*3a30*/  MUFU.TANH R104, R104 ;  /* 0x0000006800687308 */ /* 0x000fe20000002400 */
[----:B------:R-:W-:Y:S01]  /*3a40*/  FSEL R26, R26, -INF , !P2 ;  /* 0xff8000001a1a7808 */ /* 0x000fe20005000000 */
[C---:B------:R-:W-:Y:S01]  /*3a50*/  FFMA.FTZ R87, R52.reuse, UR6, R153 ;  /* 0x0000000634577c23 */ /* 0x040fe20008010099 */
[----:B------:R-:W-:Y:S01]  /*3a60*/  FSEL R37, R37, -INF , !P6 ;  /* 0xff80000025257808 */ /* 0x000fe20007000000 */
[----:B------:R-:W-:Y:S01]  /*3a70*/  FFMA.FTZ R132, R52, UR6, R132 ;  /* 0x0000000634847c23 */ /* 0x000fe20008010084 */
[----:B------:R-:W-:Y:S01]  /*3a80*/  ISETP.GE.AND P0, PT, R71, R8, PT ;  /* 0x000000084700720c */ /* 0x000fe20003f06270 */
[----:B------:R-:W-:Y:S01]  /*3a90*/  FMUL.FTZ R35, R35, UR7 ;  /* 0x0000000723237c20 */ /* 0x000fe20008410000 */
[C---:B------:R-:W-:Y:S01]  /*3aa0*/  ISETP.GE.AND P2, PT, R71.reuse, R3, PT ;  /* 0x000000034700720c */ /* 0x040fe20003f46270 */
[----:B------:R1:W-:Y:S01]  /*3ab0*/  MUFU.TANH R110, R81 ;  /* 0x00000051006e7308 */ /* 0x0003e20000002400 */
[----:B--2---:R-:W-:Y:S01]  /*3ac0*/  FSEL R13, R88, -INF , !P4 ;  /* 0xff800000580d7808 */ /* 0x004fe20006000000 */
[----:B------:R-:W-:Y:S01]  /*3ad0*/  FMUL.FTZ R108, R108, UR7 ;  /* 0x000000076c6c7c20 */ /* 0x000fe20008410000 */
[----:B------:R-:W-:Y:S01]  /*3ae0*/  ISETP.GE.AND P4, PT, R71, R4, PT ;  /* 0x000000044700720c */ /* 0x000fe20003f86270 */
[----:B------:R-:W-:Y:S01]  /*3af0*/  FMUL.FTZ R111, R111, UR7 ;  /* 0x000000076f6f7c20 */ /* 0x000fe20008410000 */
[----:B------:R-:W-:-:S02]  /*3b00*/  ISETP.GE.AND P6, PT, R71, R2, PT ;  /* 0x000000024700720c */ /* 0x000fc40003fc6270 */
[----:B------:R-:W-:Y:S01]  /*3b10*/  I2FP.F32.S32 R71, R71 ;  /* 0x0000004700477245 */ /* 0x000fe20000201400 */
[----:B------:R2:W3:Y:S01]  /*3b20*/  MUFU.TANH R61, R94 ;  /* 0x0000005e003d7308 */ /* 0x0004e20000002400 */
[----:B------:R-:W-:Y:S02]  /*3b30*/  FSEL R56, R56, -INF , !P5 ;  /* 0xff80000038387808 */ /* 0x000fe40006800000 */
[----:B------:R-:W-:Y:S01]  /*3b40*/  FSEL R87, R87, -INF , !P3 ;  /* 0xff80000057577808 */ /* 0x000fe20005800000 */
[C---:B------:R-:W-:Y:S01]  /*3b50*/  FFMA.FTZ R68, R71.reuse, UR6, R148 ;  /* 0x0000000647447c23 */ /* 0x040fe20008010094 */
[C---:B------:R-:W-:Y:S01]  /*3b60*/  FFMA.FTZ R54, R71.reuse, UR6, R152 ;  /* 0x0000000647367c23 */ /* 0x040fe20008010098 */
[----:B------:R-:W-:Y:S01]  /*3b70*/  FFMA.FTZ R154, R71, UR6, R154 ;  /* 0x00000006479a7c23 */ /* 0x000fe2000801009a */
[----:B------:R-:W-:Y:S01]  /*3b80*/  I2FP.F32.S32 R88, R109 ;  /* 0x0000006d00587245 */ /* 0x000fe20000201400 */
[----:B------:R4:W5:Y:S01]  /*3b90*/  MUFU.TANH R52, R85 ;  /* 0x0000005500347308 */ /* 0x0009620000002400 */
[----:B-1----:R-:W-:Y:S01]  /*3ba0*/  VIADD R81, R63, 0x18 ;  /* 0x000000183f517836 */ /* 0x002fe20000000000 */
[----:B------:R-:W-:-:S02]  /*3bb0*/  FSEL R68, R68, -INF , !P0 ;  /* 0xff80000044447808 */ /* 0x000fc40004000000 */
[----:B------:R-:W-:Y:S01]  /*3bc0*/  FSEL R54, R54, -INF , !P4 ;  /* 0xff80000036367808 */ /* 0x000fe20006000000 */
[----:B------:R-:W-:Y:S01]  /*3bd0*/  FFMA.FTZ R27, R88, UR6, R27 ;  /* 0x00000006581b7c23 */ /* 0x000fe2000801001b */
[C---:B------:R-:W-:Y:S02]  /*3be0*/  ISETP.GE.AND P5, PT, R81.reuse, R8, PT ;  /* 0x000000085100720c */ /* 0x040fe40003fa6270 */
[----:B------:R1:W1:Y:S01]  /*3bf0*/  MUFU.TANH R119, R42 ;  /* 0x0000002a00777308 */ /* 0x0002620000002400 */
[----:B--2---:R-:W-:Y:S01]  /*3c00*/  FSEL R94, R132, -INF , !P1 ;  /* 0xff800000845e7808 */ /* 0x004fe20004800000 */
[----:B---3--:R-:W-:Y:S01]  /*3c10*/  FFMA.FTZ R61, R88, UR6, R61 ;  /* 0x00000006583d7c23 */ /* 0x008fe2000801003d */
[C---:B------:R-:W-:Y:S02]  /*3c20*/  ISETP.GE.AND P3, PT, R81.reuse, R4, PT ;  /* 0x000000045100720c */ /* 0x040fe40003f66270 */
[C---:B------:R-:W-:Y:S02]  /*3c30*/  ISETP.GE.AND P1, PT, R81.reuse, R3, PT ;  /* 0x000000035100720c */ /* 0x040fe40003f26270 */
[----:B------:R-:W-:Y:S01]  /*3c40*/  ISETP.GE.AND P0, PT, R81, R2, PT ;  /* 0x000000025100720c */ /* 0x000fe20003f06270 */
[----:B------:R2:W-:Y:S01]  /*3c50*/  MUFU.TANH R115, R18 ;  /* 0x0000001200737308 */ /* 0x0005e20000002400 */
[----:B------:R-:W-:-:S02]  /*3c60*/  I2FP.F32.S32 R81, R81 ;  /* 0x0000005100517245 */ /* 0x000fc40000201400 */
[----:B----4-:R-:W-:Y:S02]  /*3c70*/  FSEL R85, R154, -INF , !P2 ;  /* 0xff8000009a557808 */ /* 0x010fe40005000000 */
[----:B------:R-:W-:Y:S01]  /*3c80*/  ISETP.GE.AND P4, PT, R109, R8, PT ;  /* 0x000000086d00720c */ /* 0x000fe20003f86270 */
[C---:B------:R-:W-:Y:S01]  /*3c90*/  FFMA.FTZ R62, R81.reuse, UR6, R104 ;  /* 0x00000006513e7c23 */ /* 0x040fe20008010068 */
[----:B-----5:R-:W-:Y:S01]  /*3ca0*/  FFMA.FTZ R52, R81, UR6, R52 ;  /* 0x0000000651347c23 */ /* 0x020fe20008010034 */
[----:B------:R-:W-:Y:S01]  /*3cb0*/  ISETP.GE.AND P2, PT, R109, R4, PT ;  /* 0x000000046d00720c */ /* 0x000fe20003f46270 */
[C---:B-1----:R-:W-:Y:S01]  /*3cc0*/  FFMA.FTZ R42, R81.reuse, UR6, R24 ;  /* 0x00000006512a7c23 */ /* 0x042fe20008010018 */
[----:B------:R-:W-:Y:S01]  /*3cd0*/  FFMA.FTZ R24, R81, UR6, R60 ;  /* 0x0000000651187c23 */ /* 0x000fe2000801003c */
[----:B------:R-:W-:Y:S01]  /*3ce0*/  FSEL R62, R62, -INF , !P5 ;  /* 0xff8000003e3e7808 */ /* 0x000fe20006800000 */
[----:B------:R-:W1:Y:S01]  /*3cf0*/  MUFU.TANH R30, R102 ;  /* 0x00000066001e7308 */ /* 0x000e620000002400 */
[----:B------:R-:W-:-:S02]  /*3d00*/  ISETP.GE.AND P5, PT, R109, R2, PT ;  /* 0x000000026d00720c */ /* 0x000fc40003fa6270 */
[----:B------:R-:W-:Y:S01]  /*3d10*/  FSEL R81, R42, -INF , !P1 ;  /* 0xff8000002a517808 */ /* 0x000fe20004800000 */
[----:B------:R-:W-:Y:S01]  /*3d20*/  FFMA.FTZ R42, R88, UR6, R119 ;  /* 0x00000006582a7c23 */ /* 0x000fe20008010077 */
[----:B--2---:R-:W-:Y:S01]  /*3d30*/  FFMA.FTZ R18, R71, UR6, R133 ;  /* 0x0000000647127c23 */ /* 0x004fe20008010085 */
[----:B------:R-:W-:Y:S01]  /*3d40*/  VIADD R71, R63, 0x20 ;  /* 0x000000203f477836 */ /* 0x000fe20000000000 */
[----:B------:R-:W-:Y:S01]  /*3d50*/  FSEL R52, R52, -INF , !P3 ;  /* 0xff80000034347808 */ /* 0x000fe20005800000 */
[----:B------:R-:W-:Y:S01]  /*3d60*/  FFMA.FTZ R88, R88, UR6, R70 ;  /* 0x0000000658587c23 */ /* 0x000fe20008010046 */
[----:B------:R-:W-:Y:S01]  /*3d70*/  FSEL R24, R24, -INF , !P0 ;  /* 0xff80000018187808 */ /* 0x000fe20004000000 */
[----:B------:R-:W-:Y:S01]  /*3d80*/  MUFU.TANH R114, R28 ;  /* 0x0000001c00727308 */ /* 0x000fe20000002400 */
[----:B------:R-:W-:Y:S02]  /*3d90*/  FSEL R18, R18, -INF , !P6 ;  /* 0xff80000012127808 */ /* 0x000fe40007000000 */
[----:B------:R-:W-:Y:S01]  /*3da0*/  ISETP.GE.AND P6, PT, R109, R3, PT ;  /* 0x000000036d00720c */ /* 0x000fe20003fc6270 */
[----:B------:R-:W-:Y:S01]  /*3db0*/  VIADD R109, R63, 0x21 ;  /* 0x000000213f6d7836 */ /* 0x000fe20000000000 */
[----:B------:R-:W-:-:S02]  /*3dc0*/  FSEL R61, R61, -INF , !P4 ;  /* 0xff8000003d3d7808 */ /* 0x000fc40006000000 */
[C---:B------:R-:W-:Y:S01]  /*3dd0*/  ISETP.GE.AND P3, PT, R71.reuse, R8, PT ;  /* 0x000000084700720c */ /* 0x040fe20003f66270 */
[----:B------:R2:W-:Y:S01]  /*3de0*/  MUFU.TANH R28, R100 ;  /* 0x00000064001c7308 */ /* 0x0005e20000002400 */
[C---:B------:R-:W-:Y:S02]  /*3df0*/  ISETP.GE.AND P1, PT, R71.reuse, R4, PT ;  /* 0x000000044700720c */ /* 0x040fe40003f26270 */
[C---:B------:R-:W-:Y:S02]  /*3e00*/  ISETP.GE.AND P0, PT, R71.reuse, R3, PT ;  /* 0x000000034700720c */ /* 0x040fe40003f06270 */
[----:B------:R-:W-:Y:S02]  /*3e10*/  ISETP.GE.AND P4, PT, R71, R2, PT ;  /* 0x000000024700720c */ /* 0x000fe40003f86270 */
[----:B------:R-:W-:Y:S01]  /*3e20*/  I2FP.F32.S32 R71, R71 ;  /* 0x0000004700477245 */ /* 0x000fe20000201400 */
[----:B------:R-:W3:Y:S01]  /*3e30*/  MUFU.TANH R96, R96 ;  /* 0x0000006000607308 */ /* 0x000ee20000002400 */
[----:B------:R-:W-:-:S02]  /*3e40*/  I2FP.F32.S32 R70, R109 ;  /* 0x0000006d00467245 */ /* 0x000fc40000201400 */
[----:B------:R-:W-:Y:S01]  /*3e50*/  FSEL R42, R42, -INF , !P2 ;  /* 0xff8000002a2a7808 */ /* 0x000fe20005000000 */
[C---:B------:R-:W-:Y:S01]  /*3e60*/  FFMA.FTZ R104, R71.reuse, UR6, R155 ;  /* 0x0000000647687c23 */ /* 0x040fe2000801009b */
[C---:B------:R-:W-:Y:S01]  /*3e70*/  FFMA.FTZ R119, R71.reuse, UR6, R161 ;  /* 0x0000000647777c23 */ /* 0x040fe200080100a1 */
[----:B------:R-:W-:Y:S01]  /*3e80*/  FFMA.FTZ R124, R71, UR6, R124 ;  /* 0x00000006477c7c23 */ /* 0x000fe2000801007c */
[----:B------:R-:W-:Y:S01]  /*3e90*/  FFMA.FTZ R74, R70, UR6, R129 ;  /* 0x00000006464a7c23 */ /* 0x000fe20008010081 */
[-C--:B------:R-:W-:Y:S01]  /*3ea0*/  ISETP.GE.AND P2, PT, R109, R8.reuse, PT ;  /* 0x000000086d00720c */ /* 0x080fe20003f46270 */
[----:B------:R-:W-:Y:S01]  /*3eb0*/  FFMA.FTZ R60, R71, UR6, R128 ;  /* 0x00000006473c7c23 */ /* 0x000fe20008010080 */
[----:B------:R-:W-:Y:S01]  /*3ec0*/  FSEL R104, R104, -INF , !P1 ;  /* 0xff80000068687808 */ /* 0x000fe20004800000 */
[C---:B------:R-:W-:Y:S01]  /*3ed0*/  FFMA.FTZ R160, R70.reuse, UR6, R160 ;  /* 0x0000000646a07c23 */ /* 0x040fe200080100a0 */
[----:B------:R-:W-:Y:S01]  /*3ee0*/  FSEL R119, R119, -INF , !P0 ;  /* 0xff80000077777808 */ /* 0x000fe20004000000 */
[----:B------:R-:W-:Y:S01]  /*3ef0*/  FFMA.FTZ R125, R70, UR6, R125 ;  /* 0x00000006467d7c23 */ /* 0x000fe2000801007d */
[----:B--2---:R-:W-:Y:S01]  /*3f00*/  FSEL R100, R124, -INF , !P4 ;  /* 0xff8000007c647808 */ /* 0x004fe20006000000 */
[----:B------:R-:W-:Y:S01]  /*3f10*/  VIADD R129, R63, 0x29 ;  /* 0x000000293f817836 */ /* 0x000fe20000000000 */
[----:B------:R-:W-:Y:S01]  /*3f20*/  FSEL R74, R74, -INF , !P2 ;  /* 0xff8000004a4a7808 */ /* 0x000fe20005000000 */
[----:B------:R2:W4:Y:S01]  /*3f30*/  MUFU.TANH R128, R89 ;  /* 0x0000005900807308 */ /* 0x0005220000002400 */
[----:B------:R-:W-:-:S02]  /*3f40*/  ISETP.GE.AND P1, PT, R123, R8, PT ;  /* 0x000000087b00720c */ /* 0x000fc40003f26270 */
[C---:B------:R-:W-:Y:S02]  /*3f50*/  ISETP.GE.AND P0, PT, R123.reuse, R4, PT ;  /* 0x000000047b00720c */ /* 0x040fe40003f06270 */
[C---:B------:R-:W-:Y:S02]  /*3f60*/  ISETP.GE.AND P4, PT, R123.reuse, R3, PT ;  /* 0x000000037b00720c */ /* 0x040fe40003f86270 */
[----:B------:R-:W-:Y:S01]  /*3f70*/  ISETP.GE.AND P2, PT, R123, R2, PT ;  /* 0x000000027b00720c */ /* 0x000fe20003f46270 */
[----:B------:R4:W-:Y:S01]  /*3f80*/  MUFU.TANH R124, R82 ;  /* 0x00000052007c7308 */ /* 0x0009e20000002400 */
[----:B------:R-:W-:Y:S02]  /*3f90*/  I2FP.F32.S32 R123, R123 ;  /* 0x0000007b007b7245 */ /* 0x000fe40000201400 */
[----:B------:R-:W-:Y:S02]  /*3fa0*/  FSEL R27, R27, -INF , !P6 ;  /* 0xff8000001b1b7808 */ /* 0x000fe40007000000 */
[----:B------:R-:W-:Y:S01]  /*3fb0*/  FSEL R88, R88, -INF , !P5 ;  /* 0xff80000058587808 */ /* 0x000fe20006800000 */
[C---:B-1----:R-:W-:Y:S01]  /*3fc0*/  FFMA.FTZ R71, R123.reuse, UR6, R30 ;  /* 0x000000067b477c23 */ /* 0x042fe2000801001e */
[----:B------:R-:W-:Y:S01]  /*3fd0*/  FSEL R60, R60, -INF , !P3 ;  /* 0xff8000003c3c7808 */ /* 0x000fe20005800000 */
[----:B---3--:R-:W-:Y:S01]  /*3fe0*/  FFMA.FTZ R96, R123, UR6, R96 ;  /* 0x000000067b607c23 */ /* 0x008fe20008010060 */
[C---:B------:R-:W-:Y:S01]  /*3ff0*/  ISETP.GE.AND P6, PT, R109.reuse, R4, PT ;  /* 0x000000046d00720c */ /* 0x040fe20003fc6270 */
[----:B------:R-:W1:Y:S01]  /*4000*/  MUFU.TANH R106, R106 ;  /* 0x0000006a006a7308 */ /* 0x000e620000002400 */
[----:B------:R-:W-:-:S02]  /*4010*/  ISETP.GE.AND P5, PT, R109, R3, PT ;  /* 0x000000036d00720c */ /* 0x000fc40003fa6270 */
[----:B------:R-:W-:Y:S01]  /*4020*/  ISETP.GE.AND P3, PT, R109, R2, PT ;  /* 0x000000026d00720c */ /* 0x000fe20003f66270 */
[----:B------:R-:W-:Y:S01]  /*4030*/  FFMA.FTZ R109, R70, UR6, R162 ;  /* 0x00000006466d7c23 */ /* 0x000fe200080100a2 */
[----:B------:R-:W-:Y:S01]  /*4040*/  FSEL R102, R160, -INF , !P6 ;  /* 0xff800000a0667808 */ /* 0x000fe20007000000 */
[----:B------:R-:W-:Y:S01]  /*4050*/  FFMA.FTZ R70, R123, UR6, R69 ;  /* 0x000000067b467c23 */ /* 0x000fe20008010045 */
[----:B------:R-:W-:Y:S01]  /*4060*/  FSEL R30, R125, -INF , !P3 ;  /* 0xff8000007d1e7808 */ /* 0x000fe20005800000 */
[----:B------:R-:W-:Y:S01]  /*4070*/  VIADD R125, R63, 0x31 ;  /* 0x000000313f7d7836 */ /* 0x000fe20000000000 */
[----:B------:R-:W-:Y:S01]  /*4080*/  FSEL R109, R109, -INF , !P5 ;  /* 0xff8000006d6d7808 */ /* 0x000fe20006800000 */
[----:B------:R-:W-:Y:S01]  /*4090*/  FFMA.FTZ R69, R123, UR6, R105 ;  /* 0x000000067b457c23 */ /* 0x000fe20008010069 */
[----:B------:R-:W-:Y:S01]  /*40a0*/  FSEL R71, R71, -INF , !P1 ;  /* 0xff80000047477808 */ /* 0x000fe20004800000 */
[----:B------:R-:W3:Y:S01]  /*40b0*/  MUFU.TANH R84, R84 ;  /* 0x0000005400547308 */ /* 0x000ee20000002400 */
[----:B------:R-:W-:-:S02]  /*40c0*/  ISETP.GE.AND P6, PT, R129, R8, PT ;  /* 0x000000088100720c */ /* 0x000fc40003fc6270 */
[C---:B------:R-:W-:Y:S02]  /*40d0*/  ISETP.GE.AND P5, PT, R129.reuse, R4, PT ;  /* 0x000000048100720c */ /* 0x040fe40003fa6270 */
[C---:B------:R-:W-:Y:S02]  /*40e0*/  ISETP.GE.AND P3, PT, R129.reuse, R3, PT ;  /* 0x000000038100720c */ /* 0x040fe40003f66270 */
[----:B------:R-:W-:Y:S01]  /*40f0*/  ISETP.GE.AND P1, PT, R129, R2, PT ;  /* 0x000000028100720c */ /* 0x000fe20003f26270 */
[----:B------:R5:W-:Y:S01]  /*4100*/  MUFU.TANH R123, R75 ;  /* 0x0000004b007b7308 */ /* 0x000be20000002400 */
[----:B------:R-:W-:Y:S02]  /*4110*/  I2FP.F32.S32 R129, R129 ;  /* 0x0000008100817245 */ /* 0x000fe40000201400 */
[----:B------:R-:W-:Y:S02]  /*4120*/  FSEL R105, R70, -INF , !P4 ;  /* 0xff80000046697808 */ /* 0x000fe40006000000 */
[----:B------:R-:W-:Y:S01]  /*4130*/  I2FP.F32.S32 R134, R127 ;  /* 0x0000007f00867245 */ /* 0x000fe20000201400 */
[C---:B--2---:R-:W-:Y:S01]  /*4140*/  FFMA.FTZ R89, R129.reuse, UR6, R28 ;  /* 0x0000000681597c23 */ /* 0x044fe2000801001c */
[----:B----4-:R-:W-:Y:S01]  /*4150*/  FFMA.FTZ R82, R129, UR6, R128 ;  /* 0x0000000681527c23 */ /* 0x010fe20008010080 */
[----:B------:R-:W-:Y:S01]  /*4160*/  FSEL R28, R69, -INF , !P2 ;  /* 0xff800000451c7808 */ /* 0x000fe20005000000 */
[----:B------:R-:W-:Y:S01]  /*4170*/  MUFU.TANH R83, R83 ;  /* 0x0000005300537308 */ /* 0x000fe20000002400 */
[----:B------:R-:W-:Y:S01]  /*4180*/  FSEL R96, R96, -INF , !P0 ;  /* 0xff80000060607808 */ /* 0x000fe20004000000 */
[C---:B------:R-:W-:Y:S01]  /*4190*/  FFMA.FTZ R69, R134.reuse, UR6, R120 ;  /* 0x0000000686457c23 */ /* 0x040fe20008010078 */
[----:B------:R-:W-:Y:S01]  /*41a0*/  FSEL R70, R89, -INF , !P6 ;  /* 0xff80000059467808 */ /* 0x000fe20007000000 */
[----:B------:R-:W-:Y:S01]  /*41b0*/  FFMA.FTZ R89, R129, UR6, R110 ;  /* 0x0000000681597c23 */ /* 0x000fe2000801006e */
[----:B------:R-:W-:Y:S01]  /*41c0*/  I2FP.F32.S32 R110, R125 ;  /* 0x0000007d006e7245 */ /* 0x000fe20000201400 */
[C---:B------:R-:W-:Y:S01]  /*41d0*/  FFMA.FTZ R142, R134.reuse, UR6, R163 ;  /* 0x00000006868e7c23 */ /* 0x040fe200080100a3 */
[C---:B------:R-:W-:Y:S01]  /*41e0*/  FFMA.FTZ R133, R134.reuse, UR6, R165 ;  /* 0x0000000686857c23 */ /* 0x040fe200080100a5 */
[----:B------:R-:W-:Y:S01]  /*41f0*/  ISETP.GE.AND P0, PT, R127, R8, PT ;  /* 0x000000087f00720c */ /* 0x000fe20003f06270 */
[----:B------:R-:W-:Y:S01]  /*4200*/  FFMA.FTZ R129, R129, UR6, R115 ;  /* 0x0000000681817c23 */ /* 0x000fe20008010073 */
[C---:B------:R-:W-:Y:S01]  /*4210*/  ISETP.GE.AND P4, PT, R127.reuse, R4, PT ;  /* 0x000000047f00720c */ /* 0x040fe20003f86270 */
[----:B------:R-:W-:Y:S01]  /*4220*/  FFMA.FTZ R134, R134, UR6, R167 ;  /* 0x0000000686867c23 */ /* 0x000fe200080100a7 */
[C---:B------:R-:W-:Y:S01]  /*4230*/  ISETP.GE.AND P2, PT, R127.reuse, R3, PT ;  /* 0x000000037f00720c */ /* 0x040fe20003f46270 */
[----:B-----5:R-:W-:Y:S01]  /*4240*/  FFMA.FTZ R75, R110, UR6, R121 ;  /* 0x000000066e4b7c23 */ /* 0x020fe20008010079 */
[----:B------:R-:W-:Y:S01]  /*4250*/  ISETP.GE.AND P6, PT, R127, R2, PT ;  /* 0x000000027f00720c */ /* 0x000fe20003fc6270 */
[----:B------:R-:W-:Y:S01]  /*4260*/  MUFU.TANH R115, R19 ;  /* 0x0000001300737308 */ /* 0x000fe20000002400 */
[----:B------:R-:W-:Y:S01]  /*4270*/  FSEL R82, R82, -INF , !P5 ;  /* 0xff80000052527808 */ /* 0x000fe20006800000 */
[----:B------:R-:W-:Y:S01]  /*4280*/  VIADD R127, R63, 0x38 ;  /* 0x000000383f7f7836 */ /* 0x000fe20000000000 */
[----:B------:R-:W-:Y:S01]  /*4290*/  ISETP.GE.AND P5, PT, R125, R8, PT ;  /* 0x000000087d00720c */ /* 0x000fe20003fa6270 */
[----:B------:R-:W-:Y:S01]  /*42a0*/  VIADD R121, R63, 0x39 ;  /* 0x000000393f797836 */ /* 0x000fe20000000000 */
[----:B------:R-:W-:Y:S01]  /*42b0*/  FSEL R142, R142, -INF , !P4 ;  /* 0xff8000008e8e7808 */ /* 0x000fe20006000000 */
[----:B------:R-:W-:Y:S01]  /*42c0*/  FFMA.FTZ R128, R110, UR6, R164 ;  /* 0x000000066e807c23 */ /* 0x000fe200080100a4 */
[----:B------:R-:W-:Y:S01]  /*42d0*/  FSEL R133, R133, -INF , !P2 ;  /* 0xff80000085857808 */ /* 0x000fe20005000000 */
[----:B------:R1:W2:Y:S01]  /*42e0*/  MUFU.TANH R19, R91 ;  /* 0x0000005b00137308 */ /* 0x0002a20000002400 */
[----:B------:R-:W-:Y:S01]  /*42f0*/  FSEL R134, R134, -INF , !P6 ;  /* 0xff80000086867808 */ /* 0x000fe20007000000 */
[----:B------:R-:W-:Y:S01]  /*4300*/  FFMA.FTZ R168, R110, UR6, R168 ;  /* 0x000000066ea87c23 */ /* 0x000fe200080100a8 */
[----:B------:R-:W-:-:S02]  /*4310*/  FSEL R75, R75, -INF , !P5 ;  /* 0xff8000004b4b7808 */ /* 0x000fc40006800000 */
[C---:B------:R-:W-:Y:S02]  /*4320*/  ISETP.GE.AND P4, PT, R127.reuse, R8, PT ;  /* 0x000000087f00720c */ /* 0x040fe40003f86270 */
[C---:B------:R-:W-:Y:S01]  /*4330*/  ISETP.GE.AND P2, PT, R127.reuse, R4, PT ;  /* 0x000000047f00720c */ /* 0x040fe20003f46270 */
[----:B------:R-:W4:Y:S01]  /*4340*/  MUFU.TANH R177, R177 ;  /* 0x000000b100b17308 */ /* 0x000f220000002400 */
[C---:B------:R-:W-:Y:S02]  /*4350*/  ISETP.GE.AND P6, PT, R127.reuse, R3, PT ;  /* 0x000000037f00720c */ /* 0x040fe40003fc6270 */
[----:B------:R-:W-:Y:S02]  /*4360*/  ISETP.GE.AND P5, PT, R127, R2, PT ;  /* 0x000000027f00720c */ /* 0x000fe40003fa6270 */
[----:B------:R-:W-:Y:S02]  /*4370*/  I2FP.F32.S32 R127, R127 ;  /* 0x0000007f007f7245 */ /* 0x000fe40000201400 */
[----:B------:R-:W-:Y:S01]  /*4380*/  FSEL R89, R89, -INF , !P3 ;  /* 0xff80000059597808 */ /* 0x000fe20005800000 */
[----:B------:R-:W5:Y:S01]  /*4390*/  MUFU.TANH R175, R175 ;  /* 0x000000af00af7308 */ /* 0x000f620000002400 */
[----:B------:R-:W-:Y:S01]  /*43a0*/  FSEL R120, R129, -INF , !P1 ;  /* 0xff80000081787808 */ /* 0x000fe20004800000 */
[----:B-1----:R-:W-:Y:S01]  /*43b0*/  FFMA.FTZ R91, R127, UR6, R106 ;  /* 0x000000067f5b7c23 */ /* 0x002fe2000801006a */
[----:B------:R-:W-:Y:S01]  /*43c0*/  FSEL R69, R69, -INF , !P0 ;  /* 0xff80000045457808 */ /* 0x000fe20004000000 */
[----:B---3--:R-:W-:Y:S01]  /*43d0*/  FFMA.FTZ R84, R127, UR6, R84 ;  /* 0x000000067f547c23 */ /* 0x008fe20008010054 */
[----:B------:R-:W-:Y:S01]  /*43e0*/  ISETP.GE.AND P3, PT, R125, R4, PT ;  /* 0x000000047d00720c */ /* 0x000fe20003f66270 */
[----:B------:R-:W-:Y:S01]  /*43f0*/  FFMA.FTZ R106, R127, UR6, R122 ;  /* 0x000000067f6a7c23 */ /* 0x000fe2000801007a */
[----:B------:R-:W-:Y:S01]  /*4400*/  ISETP.GE.AND P1, PT, R125, R3, PT ;  /* 0x000000037d00720c */ /* 0x000fe20003f26270 */
[----:B------:R-:W-:Y:S01]  /*4410*/  FFMA.FTZ R126, R127, UR6, R126 ;  /* 0x000000067f7e7c23 */ /* 0x000fe2000801007e */
[----:B------:R-:W-:Y:S01]  /*4420*/  ISETP.GE.AND P0, PT, R125, R2, PT ;  /* 0x000000027d00720c */ /* 0x000fe20003f06270 */
[----:B------:R-:W-:Y:S01]  /*4430*/  FFMA.FTZ R125, R110, UR6, R166 ;  /* 0x000000066e7d7c23 */ /* 0x000fe200080100a6 */
[C---:B------:R-:W-:Y:S01]  /*4440*/  VIADD R129, R63.reuse, 0x40 ;  /* 0x000000403f817836 */ /* 0x040fe20000000000 */
[----:B------:R-:W-:Y:S01]  /*4450*/  I2FP.F32.S32 R110, R121 ;  /* 0x00000079006e7245 */ /* 0x000fe20000201400 */
[----:B------:R-:W-:Y:S01]  /*4460*/  VIADD R127, R63, 0x41 ;  /* 0x000000413f7f7836 */ /* 0x000fe20000000000 */
[----:B------:R-:W-:Y:S01]  /*4470*/  FSEL R122, R84, -INF , !P2 ;  /* 0xff800000547a7808 */ /* 0x000fe20005000000 */
[----:B------:R-:W1:Y:S01]  /*4480*/  MUFU.TANH R178, R178 ;  /* 0x000000b200b27308 */ /* 0x000e620000002400 */
[----:B------:R-:W-:Y:S01]  /*4490*/  FSEL R174, R126, -INF , !P5 ;  /* 0xff8000007eae7808 */ /* 0x000fe20006800000 */
[----:B--2---:R-:W-:Y:S01]  /*44a0*/  FFMA.FTZ R84, R110, UR6, R19 ;  /* 0x000000066e547c23 */ /* 0x004fe20008010013 */
[----:B------:R-:W-:Y:S01]  /*44b0*/  FSEL R128, R128, -INF , !P3 ;  /* 0xff80000080807808 */ /* 0x000fe20005800000 */
[C---:B------:R-:W-:Y:S01]  /*44c0*/  FFMA.FTZ R83, R110.reuse, UR6, R83 ;  /* 0x000000066e537c23 */ /* 0x040fe20008010053 */
[----:B------:R-:W-:Y:S01]  /*44d0*/  FSEL R125, R125, -INF , !P1 ;  /* 0xff8000007d7d7808 */ /* 0x000fe20004800000 */
[C---:B------:R-:W-:Y:S01]  /*44e0*/  FFMA.FTZ R114, R110.reuse, UR6, R114 ;  /* 0x000000066e727c23 */ /* 0x040fe20008010072 */
[----:B------:R-:W-:Y:S01]  /*44f0*/  I2FP.F32.S32 R130, R129 ;  /* 0x0000008100827245 */ /* 0x000fe20000201400 */
[----:B------:R-:W2:Y:S01]  /*4500*/  MUFU.TANH R126, R103 ;  /* 0x00000067007e7308 */ /* 0x000ea20000002400 */
[----:B------:R-:W-:Y:S01]  /*4510*/  I2FP.F32.S32 R150, R127 ;  /* 0x0000007f00967245 */ /* 0x000fe20000201400 */
[----:B------:R-:W-:Y:S01]  /*4520*/  FFMA.FTZ R124, R110, UR6, R124 ;  /* 0x000000066e7c7c23 */ /* 0x000fe2000801007c */
[C---:B------:R-:W-:Y:S01]  /*4530*/  ISETP.GE.AND P3, PT, R121.reuse, R8, PT ;  /* 0x000000087900720c */ /* 0x040fe20003f66270 */
[C---:B------:R-:W-:Y:S01]  /*4540*/  FFMA.FTZ R171, R130.reuse, UR6, R171 ;  /* 0x0000000682ab7c23 */ /* 0x040fe200080100ab */
[C---:B------:R-:W-:Y:S01]  /*4550*/  ISETP.GE.AND P1, PT, R121.reuse, R4, PT ;  /* 0x000000047900720c */ /* 0x040fe20003f26270 */
[----:B------:R-:W-:Y:S01]  /*4560*/  FFMA.FTZ R173, R130, UR6, R173 ;  /* 0x0000000682ad7c23 */ /* 0x000fe200080100ad */
[----:B------:R-:W-:Y:S01]  /*4570*/  FSEL R176, R168, -INF , !P0 ;  /* 0xff800000a8b07808 */ /* 0x000fe20004000000 */
[----:B----4-:R-:W-:Y:S01]  /*4580*/  FFMA.FTZ R177, R130, UR6, R177 ;  /* 0x0000000682b17c23 */ /* 0x010fe200080100b1 */
[----:B------:R-:W-:Y:S01]  /*4590*/  ISETP.GE.AND P0, PT, R121, R3, PT ;  /* 0x000000037900720c */ /* 0x000fe20003f06270 */
[----:B------:R-:W-:Y:S01]  /*45a0*/  FFMA.FTZ R169, R150, UR6, R169 ;  /* 0x0000000696a97c23 */ /* 0x000fe200080100a9 */
[----:B------:R-:W-:Y:S01]  /*45b0*/  FSEL R19, R106, -INF , !P6 ;  /* 0xff8000006a137808 */ /* 0x000fe20007000000 */
[----:B------:R-:W-:Y:S01]  /*45c0*/  FFMA.FTZ R184, R150, UR6, R172 ;  /* 0x0000000696b87c23 */ /* 0x000fe200080100ac */
[----:B------:R-:W-:Y:S01]  /*45d0*/  FSEL R84, R84, -INF , !P3 ;  /* 0xff80000054547808 */ /* 0x000fe20005800000 */
[----:B------:R3:W-:Y:S01]  /*45e0*/  MUFU.TANH R106, R31 ;  /* 0x0000001f006a7308 */ /* 0x0007e20000002400 */
[----:B------:R-:W-:Y:S01]  /*45f0*/  FSEL R110, R83, -INF , !P1 ;  /* 0xff800000536e7808 */ /* 0x000fe20004800000 */
[----:B------:R-:W-:Y:S01]  /*4600*/  FFMA.FTZ R83, R130, UR6, R170 ;  /* 0x0000000682537c23 */ /* 0x000fe200080100aa */
[----:B------:R-:W-:-:S02]  /*4610*/  FSEL R91, R91, -INF , !P4 ;  /* 0xff8000005b5b7808 */ /* 0x000fc40006000000 */
[C---:B------:R-:W-:Y:S02]  /*4620*/  ISETP.GE.AND P6, PT, R129.reuse, R4, PT ;  /* 0x000000048100720c */ /* 0x040fe40003fc6270 */
[C---:B------:R-:W-:Y:S01]  /*4630*/  ISETP.GE.AND P5, PT, R129.reuse, R3, PT ;  /* 0x000000038100720c */ /* 0x040fe20003fa6270 */
[----:B------:R-:W-:Y:S01]  /*4640*/  MUFU.TANH R130, R92 ;  /* 0x0000005c00827308 */ /* 0x000fe20000002400 */
[----:B------:R-:W-:Y:S02]  /*4650*/  ISETP.GE.AND P3, PT, R129, R2, PT ;  /* 0x000000028100720c */ /* 0x000fe40003f66270 */
[----:B------:R-:W-:Y:S02]  /*4660*/  ISETP.GE.AND P1, PT, R127, R8, PT ;  /* 0x000000087f00720c */ /* 0x000fe40003f26270 */
[----:B------:R-:W-:Y:S02]  /*4670*/  ISETP.GE.AND P4, PT, R121, R2, PT ;  /* 0x000000027900720c */ /* 0x000fe40003f86270 */
[----:B------:R-:W-:Y:S01]  /*4680*/  FSEL R186, R171, -INF , !P6 ;  /* 0xff800000abba7808 */ /* 0x000fe20007000000 */
[----:B------:R-:W4:Y:S01]  /*4690*/  MUFU.TANH R121, R80 ;  /* 0x0000005000797308 */ /* 0x000f220000002400 */
[----:B---3--:R-:W-:-:S02]  /*46a0*/  FSEL R31, R114, -INF , !P0 ;  /* 0xff800000721f7808 */ /* 0x008fc40004000000 */
[----:B------:R-:W-:Y:S02]  /*46b0*/  FSEL R103, R173, -INF , !P5 ;  /* 0xff800000ad677808 */ /* 0x000fe40006800000 */
[----:B------:R-:W-:Y:S02]  /*46c0*/  FSEL R172, R177, -INF , !P3 ;  /* 0xff800000b1ac7808 */ /* 0x000fe40005800000 */
[C---:B------:R-:W-:Y:S01]  /*46d0*/  ISETP.GE.AND P6, PT, R131.reuse, R8, PT ;  /* 0x000000088300720c */ /* 0x040fe20003fc6270 */
[----:B------:R3:W-:Y:S01]  /*46e0*/  MUFU.TANH R114, R97 ;  /* 0x0000006100727308 */ /* 0x0007e20000002400 */
[C---:B------:R-:W-:Y:S02]  /*46f0*/  ISETP.GE.AND P5, PT, R131.reuse, R4, PT ;  /* 0x000000048300720c */ /* 0x040fe40003fa6270 */
[----:B------:R-:W-:Y:S02]  /*4700*/  ISETP.GE.AND P3, PT, R131, R3, PT ;  /* 0x000000038300720c */ /* 0x000fe40003f66270 */
[----:B------:R-:W-:Y:S01]  /*4710*/  ISETP.GE.AND P2, PT, R129, R8, PT ;  /* 0x000000088100720c */ /* 0x000fe20003f46270 */
[----:B------:R-:W-:Y:S01]  /*4720*/  VIADD R129, R63, 0x49 ;  /* 0x000000493f817836 */ /* 0x000fe20000000000 */
[----:B------:R-:W-:Y:S01]  /*4730*/  FSEL R144, R124, -INF , !P4 ;  /* 0xff8000007c907808 */ /* 0x000fe20006000000 */
[----:B------:R5:W-:Y:S01]  /*4740*/  MUFU.TANH R80, R29 ;  /* 0x0000001d00507308 */ /* 0x000be20000002400 */
[----:B------:R-:W-:-:S02]  /*4750*/  FSEL R83, R83, -INF , !P2 ;  /* 0xff80000053537808 */ /* 0x000fc40005000000 */
[C---:B------:R-:W-:Y:S02]  /*4760*/  ISETP.GE.AND P0, PT, R127.reuse, R4, PT ;  /* 0x000000047f00720c */ /* 0x040fe40003f06270 */
[C---:B------:R-:W-:Y:S02]  /*4770*/  ISETP.GE.AND P4, PT, R127.reuse, R3, PT ;  /* 0x000000037f00720c */ /* 0x040fe40003f86270 */
[-C--:B------:R-:W-:Y:S01]  /*4780*/  ISETP.GE.AND P2, PT, R127, R2.reuse, PT ;  /* 0x000000027f00720c */ /* 0x080fe20003f46270 */
[----:B------:R-:W4:Y:S01]  /*4790*/  MUFU.TANH R20, R20 ;  /* 0x0000001400147308 */ /* 0x000f220000002400 */
[----:B---3--:R-:W-:Y:S01]  /*47a0*/  FSEL R97, R169, -INF , !P1 ;  /* 0xff800000a9617808 */ /* 0x008fe20004800000 */
[----:B------:R-:W-:Y:S01]  /*47b0*/  VIADD R127, R63, 0x50 ;  /* 0x000000503f7f7836 */ /* 0x000fe20000000000 */
[----:B------:R-:W-:Y:S02]  /*47c0*/  ISETP.GE.AND P1, PT, R131, R2, PT ;  /* 0x000000028300720c */ /* 0x000fe40003f26270 */
[----:B------:R-:W-:-:S02]  /*47d0*/  I2FP.F32.S32 R131, R131 ;  /* 0x0000008300837245 */ /* 0x000fc40000201400 */
[----:B------:R-:W-:Y:S01]  /*47e0*/  FSEL R184, R184, -INF , !P0 ;  /* 0xff800000b8b87808 */ /* 0x000fe20004000000 */
[----:B------:R-:W-:Y:S01]  /*47f0*/  MUFU.TANH R117, R117 ;  /* 0x0000007500757308 */ /* 0x000fe20000002400 */
[C---:B-----5:R-:W-:Y:S01]  /*4800*/  FFMA.FTZ R29, R150.reuse, UR6, R175 ;  /* 0x00000006961d7c23 */ /* 0x060fe200080100af */
[----:B-1----:R-:W-:Y:S01]  /*4810*/  FFMA.FTZ R150, R150, UR6, R178 ;  /* 0x0000000696967c23 */ /* 0x002fe200080100b2 */
[----:B--2---:R-:W-:Y:S01]  /*4820*/  FFMA.FTZ R126, R131, UR6, R126 ;  /* 0x00000006837e7c23 */ /* 0x004fe2000801007e */
[----:B------:R-:W-:Y:S01]  /*4830*/  ISETP.GE.AND P0, PT, R129, R8, PT ;  /* 0x000000088100720c */ /* 0x000fe20003f06270 */
[----:B----4-:R-:W-:Y:S01]  /*4840*/  FFMA.FTZ R121, R131, UR6, R121 ;  /* 0x0000000683797c23 */ /* 0x010fe20008010079 */
[----:B------:R-:W-:Y:S01]  /*4850*/  FSEL R29, R29, -INF , !P4 ;  /* 0xff8000001d1d7808 */ /* 0x000fe20006000000 */
[C---:B------:R-:W-:Y:S01]  /*4860*/  FFMA.FTZ R130, R131.reuse, UR6, R130 ;  /* 0x0000000683827c23 */ /* 0x040fe20008010082 */
[----:B------:R-:W-:Y:S01]  /*4870*/  FSEL R150, R150, -INF , !P2 ;  /* 0xff80000096967808 */ /* 0x000fe20005000000 */
[----:B------:R-:W1:Y:S01]  /*4880*/  MUFU.TANH R112, R112 ;  /* 0x0000007000707308 */ /* 0x000e620000002400 */
[----:B------:R-:W-:Y:S01]  /*4890*/  FSEL R92, R126, -INF , !P6 ;  /* 0xff8000007e5c7808 */ /* 0x000fe20007000000 */
[----:B------:R-:W-:Y:S01]  /*48a0*/  FFMA.FTZ R137, R131, UR6, R123 ;  /* 0x0000000683897c23 */ /* 0x000fe2000801007b */
[----:B------:R-:W-:Y:S01]  /*48b0*/  ISETP.GE.AND P4, PT, R129, R4, PT ;  /* 0x000000048100720c */ /* 0x000fe20003f86270 */
[----:B------:R-:W-:Y:S01]  /*48c0*/  VIADD R123, R63, 0x51 ;  /* 0x000000513f7b7836 */ /* 0x000fe20000000000 */
[----:B------:R-:W-:-:S02]  /*48d0*/  ISETP.GE.AND P2, PT, R129, R3, PT ;  /* 0x000000038100720c */ /* 0x000fc40003f46270 */
[----:B------:R-:W-:Y:S01]  /*48e0*/  ISETP.GE.AND P6, PT, R129, R2, PT ;  /* 0x000000028100720c */ /* 0x000fe20003fc6270 */
[----:B------:R-:W2:Y:S01]  /*48f0*/  MUFU.TANH R21, R21 ;  /* 0x0000001500157308 */ /* 0x000ea20000002400 */
[----:B------:R-:W-:Y:S02]  /*4900*/  I2FP.F32.S32 R129, R129 ;  /* 0x0000008100817245 */ /* 0x000fe40000201400 */
[----:B------:R-:W-:Y:S02]  /*4910*/  FSEL R160, R121, -INF , !P1 ;  /* 0xff80000079a07808 */ /* 0x000fe40004800000 */
[----:B------:R-:W-:Y:S01]  /*4920*/  I2FP.F32.S32 R121, R127 ;  /* 0x0000007f00797245 */ /* 0x000fe20000201400 */
[----:B------:R-:W-:Y:S01]  /*4930*/  FFMA.FTZ R115, R129, UR6, R115 ;  /* 0x0000000681737c23 */ /* 0x000fe20008010073 */
[----:B------:R-:W-:Y:S01]  /*4940*/  FSEL R180, R130, -INF , !P5 ;  /* 0xff80000082b47808 */ /* 0x000fe20006800000 */
[----:B------:R-:W3:Y:S01]  /*4950*/  MUFU.TANH R116, R116 ;  /* 0x0000007400747308 */ /* 0x000ee20000002400 */
[----:B------:R-:W-:Y:S01]  /*4960*/  FSEL R137, R137, -INF , !P3 ;  /* 0xff80000089897808 */ /* 0x000fe20005800000 */
[----:B------:R-:W-:Y:S01]  /*4970*/  FFMA.FTZ R135, R121, UR6, R20 ;  /* 0x0000000679877c23 */ /* 0x000fe20008010014 */
[----:B------:R-:W-:Y:S01]  /*4980*/  ISETP.GE.AND P5, PT, R127, R8, PT ;  /* 0x000000087f00720c */ /* 0x000fe20003fa6270 */
[----:B------:R-:W-:Y:S01]  /*4990*/  FFMA.FTZ R106, R129, UR6, R106 ;  /* 0x00000006816a7c23 */ /* 0x000fe2000801006a */
[----:B------:R-:W-:-:S02]  /*49a0*/  ISETP.GE.AND P3, PT, R127, R4, PT ;  /* 0x000000047f00720c */ /* 0x000fc40003f66270 */
[----:B------:R-:W-:Y:S01]  /*49b0*/  ISETP.GE.AND P1, PT, R127, R3, PT ;  /* 0x000000037f00720c */ /* 0x000fe20003f26270 */
[----:B------:R-:W4:Y:S01]  /*49c0*/  MUFU.TANH R118, R118 ;  /* 0x0000007600767308 */ /* 0x000f220000002400 */
[----:B------:R-:W-:Y:S02]  /*49d0*/  I2FP.F32.S32 R168, R123 ;  /* 0x0000007b00a87245 */ /* 0x000fe40000201400 */
[----:B------:R-:W-:Y:S02]  /*49e0*/  FSEL R162, R106, -INF , !P6 ;  /* 0xff8000006aa27808 */ /* 0x000fe40007000000 */
[----:B------:R-:W-:Y:S01]  /*49f0*/  FSEL R135, R135, -INF , !P1 ;  /* 0xff80000087877808 */ /* 0x000fe20004800000 */
[C---:B-1----:R-:W-:Y:S01]  /*4a00*/  FFMA.FTZ R112, R168.reuse, UR6, R112 ;  /* 0x00000006a8707c23 */ /* 0x042fe20008010070 */
[----:B--2---:R-:W-:Y:S01]  /*4a10*/  FFMA.FTZ R139, R168, UR6, R21 ;  /* 0x00000006a88b7c23 */ /* 0x004fe20008010015 */
[----:B------:R-:W1:Y:S01]  /*4a20*/  MUFU.TANH R22, R22 ;  /* 0x0000001600167308 */ /* 0x000e620000002400 */
[----:B---3--:R-:W-:Y:S01]  /*4a30*/  FFMA.FTZ R116, R121, UR6, R116 ;  /* 0x0000000679747c23 */ /* 0x008fe20008010074 */
[----:B------:R-:W-:Y:S01]  /*4a40*/  VIADD R21, R63, 0x60 ;  /* 0x000000603f157836 */ /* 0x000fe20000000000 */
[----:B------:R-:W-:-:S03]  /*4a50*/  ISETP.GE.AND P6, PT, R123, R3, PT ;  /* 0x000000037b00720c */ /* 0x000fc60003fc6270 */
[----:B------:R-:W-:Y:S02]  /*4a60*/  FSEL R106, R116, -INF , !P5 ;  /* 0xff800000746a7808 */ /* 0x000fe40006800000 */
[----:B------:R-:W-:Y:S01]  /*4a70*/  MUFU.TANH R23, R23 ;  /* 0x0000001700177308 */ /* 0x000fe20000002400 */
[----:B----4-:R-:W-:Y:S01]  /*4a80*/  FFMA.FTZ R118, R121, UR6, R118 ;  /* 0x0000000679767c23 */ /* 0x010fe20008010076 */
[----:B------:R-:W-:Y:S02]  /*4a90*/  ISETP.GE.AND P5, PT, R123, R2, PT ;  /* 0x000000027b00720c */ /* 0x000fe40003fa6270 */
[----:B------:R-:W-:Y:S02]  /*4aa0*/  FSEL R139, R139, -INF , !P6 ;  /* 0xff8000008b8b7808 */ /* 0x000fe40007000000 */
[----:B------:R-:W-:Y:S02]  /*4ab0*/  FSEL R192, R118, -INF , !P3 ;  /* 0xff80000076c07808 */ /* 0x000fe40005800000 */
[----:B------:R2:W3:Y:S01]  /*4ac0*/  MUFU.TANH R124, R93 ;  /* 0x0000005d007c7308 */ /* 0x0004e20000002400 */
[----:B-1----:R-:W-:Y:S01]  /*4ad0*/  FFMA.FTZ R22, R121, UR6, R22 ;  /* 0x0000000679167c23 */ /* 0x002fe20008010016 */
[----:B------:R-:W-:-:S05]  /*4ae0*/  VIADD R121, R63, 0x58 ;  /* 0x000000583f797836 */ /* 0x000fca0000000000 */
[C---:B------:R-:W-:Y:S01]  /*4af0*/  ISETP.GE.AND P1, PT, R121.reuse, R4, PT ;  /* 0x000000047900720c */ /* 0x040fe20003f26270 */
[----:B------:R-:W1:Y:S01]  /*4b00*/  MUFU.TANH R72, R72 ;  /* 0x0000004800487308 */ /* 0x000e620000002400 */
[----:B------:R-:W-:-:S07]  /*4b10*/  ISETP.GE.AND P3, PT, R121, R8, PT ;  /* 0x000000087900720c */ /* 0x000fce0003f66270 */
[----:B------:R-:W-:Y:S01]  /*4b20*/  MUFU.TANH R20, R107 ;  /* 0x0000006b00147308 */ /* 0x000fe20000002400 */
[C---:B--2---:R-:W-:Y:S01]  /*4b30*/  FFMA.FTZ R93, R129.reuse, UR6, R114 ;  /* 0x00000006815d7c23 */ /* 0x044fe20008010072 */
[----:B---3--:R-:W-:-:S04]  /*4b40*/  FFMA.FTZ R124, R129, UR6, R124 ;  /* 0x00000006817c7c23 */ /* 0x008fc8000801007c */
[----:B------:R-:W-:Y:S02]  /*4b50*/  FSEL R93, R93, -INF , !P0 ;  /* 0xff8000005d5d7808 */ /* 0x000fe40004000000 */
[----:B------:R-:W-:Y:S01]  /*4b60*/  ISETP.GE.AND P0, PT, R127, R2, PT ;  /* 0x000000027f00720c */ /* 0x000fe20003f06270 */
[----:B------:R-:W2:Y:S01]  /*4b70*/  MUFU.TANH R113, R113 ;  /* 0x0000007100717308 */ /* 0x000ea20000002400 */
[----:B------:R-:W-:Y:S02]  /*4b80*/  FSEL R127, R115, -INF , !P2 ;  /* 0xff800000737f7808 */ /* 0x000fe40005000000 */
[----:B------:R-:W-:Y:S02]  /*4b90*/  FSEL R170, R22, -INF , !P0 ;  /* 0xff80000016aa7808 */ /* 0x000fe40004000000 */
[----:B------:R-:W-:Y:S02]  /*4ba0*/  FSEL R178, R124, -INF , !P4 ;  /* 0xff8000007cb27808 */ /* 0x000fe40006000000 */
[----:B------:R-:W-:Y:S01]  /*4bb0*/  I2FP.F32.S32 R22, R121 ;  /* 0x0000007900167245 */ /* 0x000fe20000201400 */
[----:B------:R-:W3:Y:S01]  /*4bc0*/  MUFU.TANH R115, R99 ;  /* 0x0000006300737308 */ /* 0x000ee20000002400 */
[----:B------:R-:W-:-:S02]  /*4bd0*/  ISETP.GE.AND P4, PT, R123, R8, PT ;  /* 0x000000087b00720c */ /* 0x000fc40003f86270 */
[-C--:B------:R-:W-:Y:S01]  /*4be0*/  ISETP.GE.AND P2, PT, R123, R4.reuse, PT ;  /* 0x000000047b00720c */ /* 0x080fe20003f46270 */
[C---:B------:R-:W-:Y:S01]  /*4bf0*/  FFMA.FTZ R80, R22.reuse, UR6, R80 ;  /* 0x0000000616507c23 */ /* 0x040fe20008010050 */
[----:B-1----:R-:W-:Y:S01]  /*4c00*/  FFMA.FTZ R72, R22, UR6, R72 ;  /* 0x0000000616487c23 */ /* 0x002fe20008010048 */
[----:B------:R-:W-:Y:S02]  /*4c10*/  ISETP.GE.AND P0, PT, R121, R3, PT ;  /* 0x000000037900720c */ /* 0x000fe40003f06270 */
[----:B------:R1:W4:Y:S01]  /*4c20*/  MUFU.TANH R114, R67 ;  /* 0x0000004300727308 */ /* 0x0003220000002400 */
[----:B------:R-:W-:Y:S01]  /*4c30*/  FSEL R190, R112, -INF , !P2 ;  /* 0xff80000070be7808 */ /* 0x000fe20005000000 */
[----:B--2---:R-:W-:Y:S01]  /*4c40*/  FFMA.FTZ R107, R22, UR6, R113 ;  /* 0x00000006166b7c23 */ /* 0x004fe20008010071 */
[----:B------:R-:W-:Y:S02]  /*4c50*/  FSEL R147, R80, -INF , !P0 ;  /* 0xff80000050937808 */ /* 0x000fe40004000000 */
[----:B------:R-:W-:-:S02]  /*4c60*/  ISETP.GE.AND P0, PT, R21, R4, PT ;  /* 0x000000041500720c */ /* 0x000fc40003f06270 */
[----:B------:R-:W-:Y:S01]  /*4c70*/  FSEL R107, R107, -INF , !P3 ;  /* 0xff8000006b6b7808 */ /* 0x000fe20005800000 */
[----:B------:R-:W2:Y:S01]  /*4c80*/  MUFU.TANH R16, R16 ;  /* 0x0000001000107308 */ /* 0x000ea20000002400 */
[----:B---3--:R-:W-:-:S05]  /*4c90*/  FFMA.FTZ R115, R22, UR6, R115 ;  /* 0x0000000616737c23 */ /* 0x008fca0008010073 */
[----:B------:R-:W-:Y:S02]  /*4ca0*/  FSEL R188, R115, -INF , !P1 ;  /* 0xff80000073bc7808 */ /* 0x000fe40004800000 */
[----:B------:R-:W-:Y:S01]  /*4cb0*/  MUFU.TANH R17, R17 ;  /* 0x0000001100117308 */ /* 0x000fe20000002400 */
[C---:B-1----:R-:W-:Y:S01]  /*4cc0*/  FFMA.FTZ R67, R168.reuse, UR6, R117 ;  /* 0x00000006a8437c23 */ /* 0x042fe20008010075 */
[----:B------:R-:W-:Y:S01]  /*4cd0*/  FFMA.FTZ R168, R168, UR6, R23 ;  /* 0x00000006a8a87c23 */ /* 0x000fe20008010017 */
[----:B------:R-:W-:Y:S01]  /*4ce0*/  VIADD R23, R63, 0x59 ;  /* 0x000000593f177836 */ /* 0x000fe20000000000 */
[----:B------:R-:W-:Y:S02]  /*4cf0*/  ISETP.GE.AND P1, PT, R21, R8, PT ;  /* 0x000000081500720c */ /* 0x000fe40003f26270 */
[----:B------:R-:W-:Y:S02]  /*4d00*/  FSEL R67, R67, -INF , !P4 ;  /* 0xff80000043437808 */ /* 0x000fe40006000000 */
[----:B------:R-:W-:Y:S01]  /*4d10*/  I2FP.F32.S32 R99, R23 ;  /* 0x0000001700637245 */ /* 0x000fe20000201400 */
[----:B------:R-:W1:Y:S01]  /*4d20*/  MUFU.TANH R49, R49 ;  /* 0x0000003100317308 */ /* 0x000e620000002400 */
[----:B------:R-:W-:-:S02]  /*4d30*/  ISETP.GE.AND P4, PT, R121, R2, PT ;  /* 0x000000027900720c */ /* 0x000fc40003f86270 */
[----:B------:R-:W-:Y:S01]  /*4d40*/  ISETP.GE.AND P2, PT, R23, R8, PT ;  /* 0x000000081700720c */ /* 0x000fe20003f46270 */
[C---:B------:R-:W-:Y:S01]  /*4d50*/  FFMA.FTZ R20, R99.reuse, UR6, R20 ;  /* 0x0000000663147c23 */ /* 0x040fe20008010014 */
[----:B------:R-:W-:Y:S01]  /*4d60*/  FSEL R166, R72, -INF , !P4 ;  /* 0xff80000048a67808 */ /* 0x000fe20006000000 */
[----:B----4-:R-:W-:Y:S01]  /*4d70*/  FFMA.FTZ R114, R99, UR6, R114 ;  /* 0x0000000663727c23 */ /* 0x010fe20008010072 */
[----:B------:R-:W-:Y:S01]  /*4d80*/  FSEL R168, R168, -INF , !P5 ;  /* 0xff800000a8a87808 */ /* 0x000fe20006800000 */
[----:B------:R-:W3:Y:S01]  /*4d90*/  MUFU.TANH R45, R45 ;  /* 0x0000002d002d7308 */ /* 0x000ee20000002400 */
[----:B------:R-:W-:Y:S02]  /*4da0*/  FSEL R113, R20, -INF , !P2 ;  /* 0xff80000014717808 */ /* 0x000fe40005000000 */
[C---:B------:R-:W-:Y:S02]  /*4db0*/  ISETP.GE.AND P4, PT, R21.reuse, R3, PT ;  /* 0x000000031500720c */ /* 0x040fe40003f86270 */
[----:B------:R-:W-:-:S02]  /*4dc0*/  ISETP.GE.AND P2, PT, R21, R2, PT ;  /* 0x000000021500720c */ /* 0x000fc40003f46270 */
[C---:B------:R-:W-:Y:S01]  /*4dd0*/  ISETP.GE.AND P6, PT, R23.reuse, R4, PT ;  /* 0x000000041700720c */ /* 0x040fe20003fc6270 */
[----:B------:R-:W4:Y:S01]  /*4de0*/  MUFU.TANH R47, R47 ;  /* 0x0000002f002f7308 */ /* 0x000f220000002400 */
[C---:B------:R-:W-:Y:S02]  /*4df0*/  ISETP.GE.AND P5, PT, R23.reuse, R3, PT ;  /* 0x000000031700720c */ /* 0x040fe40003fa6270 */
[----:B------:R-:W-:Y:S01]  /*4e00*/  ISETP.GE.AND P3, PT, R23, R2, PT ;  /* 0x000000021700720c */ /* 0x000fe20003f66270 */
[----:B------:R-:W-:Y:S01]  /*4e10*/  VIADD R23, R63, 0x61 ;  /* 0x000000613f177836 */ /* 0x000fe20000000000 */
[----:B------:R-:W-:Y:S02]  /*4e20*/  I2FP.F32.S32 R21, R21 ;  /* 0x0000001500157245 */ /* 0x000fe40000201400 */
[----:B------:R-:W-:Y:S01]  /*4e30*/  FSEL R164, R114, -INF , !P3 ;  /* 0xff80000072a47808 */ /* 0x000fe20005800000 */
[----:B------:R-:W5:Y:S01]  /*4e40*/  MUFU.TANH R73, R73 ;  /* 0x0000004900497308 */ /* 0x000f620000002400 */
[----:B------:R-:W-:Y:S01]  /*4e50*/  I2FP.F32.S32 R20, R23 ;  /* 0x0000001700147245 */ /* 0x000fe20000201400 */
[----:B--2---:R-:W-:Y:S01]  /*4e60*/  FFMA.FTZ R16, R21, UR6, R16 ;  /* 0x0000000615107c23 */ /* 0x004fe20008010010 */
[----:B------:R-:W-:-:S03]  /*4e70*/  ISETP.GE.AND P3, PT, R23, R3, PT ;  /* 0x000000031700720c */ /* 0x000fc60003f66270 */
[----:B-1----:R-:W-:Y:S01]  /*4e80*/  FFMA.FTZ R49, R20, UR6, R49 ;  /* 0x0000000614317c23 */ /* 0x002fe20008010031 */
[----:B------:R-:W-:Y:S01]  /*4e90*/  FSEL R114, R16, -INF , !P1 ;  /* 0xff80000010727808 */ /* 0x000fe20004800000 */
[----:B------:R-:W1:Y:S01]  /*4ea0*/  MUFU.TANH R98, R98 ;  /* 0x0000006200627308 */ /* 0x000e620000002400 */
[C---:B------:R-:W-:Y:S01]  /*4eb0*/  FFMA.FTZ R16, R20.reuse, UR6, R17 ;  /* 0x0000000614107c23 */ /* 0x040fe20008010011 */
[C---:B---3--:R-:W-:Y:S01]  /*4ec0*/  FFMA.FTZ R165, R20.reuse, UR6, R45 ;  /* 0x0000000614a57c23 */ /* 0x048fe2000801002d */
[----:B----4-:R-:W-:Y:S01]  /*4ed0*/  FFMA.FTZ R47, R20, UR6, R47 ;  /* 0x00000006142f7c23 */ /* 0x010fe2000801002f */
[----:B------:R-:W-:Y:S01]  /*4ee0*/  ISETP.GE.AND P1, PT, R23, R2, PT ;  /* 0x000000021700720c */ /* 0x000fe20003f26270 */
[----:B------:R-:W-:Y:S02]  /*4ef0*/  VIADD R17, R63, 0x69 ;  /* 0x000000693f117836 */ /* 0x000fe40000000000 */
[----:B------:R-:W-:Y:S01]  /*4f00*/  FSEL R165, R165, -INF , !P3 ;  /* 0xff800000a5a57808 */ /* 0x000fe20005800000 */
[----:B------:R-:W2:Y:S01]  /*4f10*/  MUFU.TANH R48, R48 ;  /* 0x0000003000307308 */ /* 0x000ea20000002400 */
[----:B-----5:R-:W-:Y:S01]  /*4f20*/  FFMA.FTZ R73, R99, UR6, R73 ;  /* 0x0000000663497c23 */ /* 0x020fe20008010049 */
[----:B------:R-:W-:-:S02]  /*4f30*/  FSEL R152, R47, -INF , !P1 ;  /* 0xff8000002f987808 */ /* 0x000fc40004800000 */
[-C--:B------:R-:W-:Y:S02]  /*4f40*/  ISETP.GE.AND P3, PT, R17, R4.reuse, PT ;  /* 0x000000041100720c */ /* 0x080fe40003f66270 */
[----:B------:R-:W-:Y:S02]  /*4f50*/  FSEL R145, R73, -INF , !P5 ;  /* 0xff80000049917808 */ /* 0x000fe40006800000 */
[----:B------:R-:W3:Y:S01]  /*4f60*/  MUFU.TANH R44, R44 ;  /* 0x0000002c002c7308 */ /* 0x000ee20000002400 */
[----:B-1----:R-:W-:Y:S01]  /*4f70*/  FFMA.FTZ R98, R99, UR6, R98 ;  /* 0x0000000663627c23 */ /* 0x002fe20008010062 */
[----:B------:R-:W-:Y:S02]  /*4f80*/  ISETP.GE.AND P5, PT, R23, R4, PT ;  /* 0x000000041700720c */ /* 0x000fe40003fa6270 */
[----:B------:R-:W-:Y:S02]  /*4f90*/  ISETP.GE.AND P1, PT, R17, R3, PT ;  /* 0x000000031100720c */ /* 0x000fe40003f26270 */
[----:B------:R-:W-:-:S02]  /*4fa0*/  FSEL R112, R98, -INF , !P6 ;  /* 0xff80000062707808 */ /* 0x000fc40007000000 */
[----:B------:R-:W1:Y:S01]  /*4fb0*/  MUFU.TANH R46, R46 ;  /* 0x0000002e002e7308 */ /* 0x000e620000002400 */
[----:B------:R-:W-:Y:S01]  /*4fc0*/  ISETP.GE.AND P6, PT, R23, R8, PT ;  /* 0x000000081700720c */ /* 0x000fe20003fc6270 */
[----:B--2---:R-:W-:Y:S01]  /*4fd0*/  FFMA.FTZ R48, R21, UR6, R48 ;  /* 0x0000000615307c23 */ /* 0x004fe20008010030 */
[----:B------:R-:W-:Y:S01]  /*4fe0*/  VIADD R23, R63, 0x68 ;  /* 0x000000683f177836 */ /* 0x000fe20000000000 */
[----:B------:R-:W-:Y:S02]  /*4ff0*/  FSEL R198, R49, -INF , !P5 ;  /* 0xff80000031c67808 */ /* 0x000fe40006800000 */
[----:B------:R-:W-:Y:S02]  /*5000*/  FSEL R45, R16, -INF , !P6 ;  /* 0xff800000102d7808 */ /* 0x000fe40007000000 */
[----:B------:R-:W2:Y:S01]  /*5010*/  MUFU.TANH R66, R66 ;  /* 0x0000004200427308 */ /* 0x000ea20000002400 */
[----:B---3--:R-:W-:Y:S01]  /*5020*/  FFMA.FTZ R44, R21, UR6, R44 ;  /* 0x00000006152c7c23 */ /* 0x008fe2000801002c */
[----:B------:R-:W-:-:S02]  /*5030*/  FSEL R200, R48, -INF , !P0 ;  /* 0xff80000030c87808 */ /* 0x000fc40004000000 */
[----:B------:R-:W-:Y:S02]  /*5040*/  ISETP.GE.AND P0, PT, R23, R8, PT ;  /* 0x000000081700720c */ /* 0x000fe40003f06270 */
[----:B------:R-:W-:Y:S02]  /*5050*/  FSEL R153, R44, -INF , !P4 ;  /* 0xff8000002c997808 */ /* 0x000fe40006000000 */
[----:B------:R-:W3:Y:S01]  /*5060*/  MUFU.TANH R64, R64 ;  /* 0x0000004000407308 */ /* 0x000ee20000002400 */
[----:B-1----:R-:W-:Y:S01]  /*5070*/  FFMA.FTZ R46, R21, UR6, R46 ;  /* 0x00000006152e7c23 */ /* 0x002fe2000801002e */
[----:B------:R-:W-:Y:S01]  /*5080*/  ISETP.GE.AND P4, PT, R23, R4, PT ;  /* 0x000000041700720c */ /* 0x000fe20003f86270 */
[----:B------:R-:W-:Y:S01]  /*5090*/  VIADD R21, R63, 0x70 ;  /* 0x000000703f157836 */ /* 0x000fe20000000000 */
[----:B------:R-:W-:Y:S02]  /*50a0*/  ISETP.GE.AND P6, PT, R23, R2, PT ;  /* 0x000000021700720c */ /* 0x000fe40003fc6270 */
[----:B------:R-:W-:-:S02]  /*50b0*/  FSEL R154, R46, -INF , !P2 ;  /* 0xff8000002e9a7808 */ /* 0x000fc40005000000 */
[----:B------:R-:W1:Y:S01]  /*50c0*/  MUFU.TANH R95, R95 ;  /* 0x0000005f005f7308 */ /* 0x000e620000002400 */
[----:B------:R-:W-:Y:S02]  /*50d0*/  ISETP.GE.AND P2, PT, R23, R3, PT ;  /* 0x000000031700720c */ /* 0x000fe40003f46270 */
[----:B------:R-:W-:Y:S02]  /*50e0*/  I2FP.F32.S32 R23, R23 ;  /* 0x0000001700177245 */ /* 0x000fe40000201400 */
[----:B------:R-:W-:Y:S02]  /*50f0*/  I2FP.F32.S32 R16, R17 ;  /* 0x0000001100107245 */ /* 0x000fe40000201400 */
[----:B------:R-:W-:Y:S01]  /*5100*/  ISETP.GE.AND P5, PT, R17, R8, PT ;  /* 0x000000081100720c */ /* 0x000fe20003fa6270 */
[----:B------:R-:W4:Y:S01]  /*5110*/  MUFU.TANH R20, R79 ;  /* 0x0000004f00147308 */ /* 0x000f220000002400 */
[C---:B--2---:R-:W-:Y:S01]  /*5120*/  FFMA.FTZ R66, R23.reuse, UR6, R66 ;  /* 0x0000000617427c23 */ /* 0x044fe20008010042 */
[----:B---3--:R-:W-:-:S04]  /*5130*/  FFMA.FTZ R64, R23, UR6, R64 ;  /* 0x0000000617407c23 */ /* 0x008fc80008010040 */
[----:B------:R-:W-:Y:S02]  /*5140*/  FSEL R163, R66, -INF , !P2 ;  /* 0xff80000042a37808 */ /* 0x000fe40005000000 */
[----:B------:R-:W2:Y:S01]  /*5150*/  MUFU.TANH R86, R86 ;  /* 0x0000005600567308 */ /* 0x000ea20000002400 */
[----:B-1----:R-:W-:Y:S01]  /*5160*/  FFMA.FTZ R46, R16, UR6, R95 ;  /* 0x00000006102e7c23 */ /* 0x002fe2000801005f */
[----:B------:R-:W-:Y:S02]  /*5170*/  FSEL R148, R64, -INF , !P6 ;  /* 0xff80000040947808 */ /* 0x000fe40007000000 */
[----:B------:R-:W-:Y:S02]  /*5180*/  ISETP.GE.AND P2, PT, R21, R4, PT ;  /* 0x000000041500720c */ /* 0x000fe40003f46270 */
[----:B------:R-:W-:Y:S02]  /*5190*/  FSEL R46, R46, -INF , !P5 ;  /* 0xff8000002e2e7808 */ /* 0x000fe40006800000 */
[----:B------:R-:W1:Y:S01]  /*51a0*/  MUFU.TANH R32, R32 ;  /* 0x0000002000207308 */ /* 0x000e620000002400 */
[----:B----4-:R-:W-:Y:S01]  /*51b0*/  FFMA.FTZ R20, R23, UR6, R20 ;  /* 0x0000000617147c23 */ /* 0x010fe20008010014 */
[----:B------:R-:W-:-:S02]  /*51c0*/  ISETP.GE.AND P6, PT, R21, R3, PT ;  /* 0x000000031500720c */ /* 0x000fc40003fc6270 */
[----:B------:R-:W-:Y:S02]  /*51d0*/  ISETP.GE.AND P5, PT, R21, R2, PT ;  /* 0x000000021500720c */ /* 0x000fe40003fa6270 */
[----:B------:R-:W-:Y:S02]  /*51e0*/  FSEL R196, R20, -INF , !P4 ;  /* 0xff80000014c47808 */ /* 0x000fe40006000000 */
[----:B------:R-:W3:Y:S01]  /*51f0*/  MUFU.TANH R65, R65 ;  /* 0x0000004100417308 */ /* 0x000ee20000002400 */
[----:B--2---:R-:W-:Y:S01]  /*5200*/  FFMA.FTZ R44, R23, UR6, R86 ;  /* 0x00000006172c7c23 */ /* 0x004fe20008010056 */
[----:B------:R-:W-:Y:S02]  /*5210*/  ISETP.GE.AND P4, PT, R21, R8, PT ;  /* 0x000000081500720c */ /* 0x000fe40003f86270 */
[----:B------:R-:W-:Y:S02]  /*5220*/  I2FP.F32.S32 R21, R21 ;  /* 0x0000001500157245 */ /* 0x000fe40000201400 */
[----:B------:R-:W-:-:S02]  /*5230*/  FSEL R44, R44, -INF , !P0 ;  /* 0xff8000002c2c7808 */ /* 0x000fc40004000000 */
[----:B------:R-:W2:Y:S01]  /*5240*/  MUFU.TANH R78, R78 ;  /* 0x0000004e004e7308 */ /* 0x000ea20000002400 */
[----:B------:R-:W-:Y:S01]  /*5250*/  ISETP.GE.AND P0, PT, R17, R2, PT ;  /* 0x000000021100720c */ /* 0x000fe20003f06270 */
[----:B------:R-:W-:Y:S02]  /*5260*/  VIADD R17, R63, 0x71 ;  /* 0x000000713f117836 */ /* 0x000fe40000000000 */
[C---:B-1----:R-:W-:Y:S01]  /*5270*/  FFMA.FTZ R32, R21.reuse, UR6, R32 ;  /* 0x0000000615207c23 */ /* 0x042fe20008010020 */
[C---:B------:R-:W-:Y:S01]  /*5280*/  FFMA.FTZ R50, R21.reuse, UR6, R50 ;  /* 0x0000000615327c23 */ /* 0x040fe20008010032 */
[----:B------:R-:W-:Y:S02]  /*5290*/  FFMA.FTZ R101, R21, UR6, R101 ;  /* 0x0000000615657c23 */ /* 0x000fe40008010065 */
[----:B------:R-:W1:Y:S01]  /*52a0*/  MUFU.TANH R59, R59 ;  /* 0x0000003b003b7308 */ /* 0x000e620000002400 */
[----:B---3--:R-:W-:Y:S01]  /*52b0*/  FFMA.FTZ R65, R16, UR6, R65 ;  /* 0x0000000610417c23 */ /* 0x008fe20008010041 */
[----:B------:R-:W-:-:S02]  /*52c0*/  FSEL R47, R32, -INF , !P4 ;  /* 0xff800000202f7808 */ /* 0x000fc40006000000 */
[----:B------:R-:W-:Y:S02]  /*52d0*/  ISETP.GE.AND P4, PT, R17, R2, PT ;  /* 0x000000021100720c */ /* 0x000fe40003f86270 */
[----:B------:R-:W-:Y:S02]  /*52e0*/  FSEL R161, R65, -INF , !P1 ;  /* 0xff80000041a17808 */ /* 0x000fe40004800000 */
[----:B------:R-:W3:Y:S01]  /*52f0*/  MUFU.TANH R33, R33 ;  /* 0x0000002100217308 */ /* 0x000ee20000002400 */
[----:B--2---:R-:W-:Y:S01]  /*5300*/  FFMA.FTZ R78, R16, UR6, R78 ;  /* 0x00000006104e7c23 */ /* 0x004fe2000801004e */
[----:B------:R-:W-:Y:S02]  /*5310*/  ISETP.GE.AND P1, PT, R17, R4, PT ;  /* 0x000000041100720c */ /* 0x000fe40003f26270 */
[----:B------:R-:W-:Y:S02]  /*5320*/  FSEL R155, R50, -INF , !P6 ;  /* 0xff800000329b7808 */ /* 0x000fe40007000000 */
[----:B------:R-:W-:-:S02]  /*5330*/  FSEL R194, R78, -INF , !P3 ;  /* 0xff8000004ec27808 */ /* 0x000fc40005800000 */
[----:B------:R-:W2:Y:S01]  /*5340*/  MUFU.TANH R34, R34 ;  /* 0x0000002200227308 */ /* 0x000ea20000002400 */
[----:B-1----:R-:W-:Y:S01]  /*5350*/  FFMA.FTZ R59, R16, UR6, R59 ;  /* 0x00000006103b7c23 */ /* 0x002fe2000801003b */
[----:B------:R-:W-:Y:S02]  /*5360*/  I2FP.F32.S32 R16, R17 ;  /* 0x0000001100107245 */ /* 0x000fe40000201400 */
[----:B------:R-:W-:Y:S02]  /*5370*/  ISETP.GE.AND P3, PT, R17, R8, PT ;  /* 0x000000081100720c */ /* 0x000fe40003f66270 */
[----:B------:R-:W-:Y:S01]  /*5380*/  FSEL R146, R59, -INF , !P0 ;  /* 0xff8000003b927808 */ /* 0x000fe20004000000 */
[C---:B------:R-:W-:Y:S01]  /*5390*/  FFMA.FTZ R51, R16.reuse, UR6, R51 ;  /* 0x0000000610337c23 */ /* 0x040fe20008010033 */
[----:B------:R-:W1:Y:S01]  /*53a0*/  MUFU.TANH R14, R14 ;  /* 0x0000000e000e7308 */ /* 0x000e620000002400 */
[----:B------:R-:W-:Y:S01]  /*53b0*/  ISETP.GE.AND P0, PT, R17, R3, PT ;  /* 0x000000031100720c */ /* 0x000fe20003f06270 */
[----:B---3--:R-:W-:Y:S01]  /*53c0*/  FFMA.FTZ R33, R16, UR6, R33 ;  /* 0x0000000610217c23 */ /* 0x008fe20008010021 */
[----:B------:R-:W-:Y:S01]  /*53d0*/  VIADD R17, R63, 0x78 ;  /* 0x000000783f117836 */ /* 0x000fe20000000000 */
[----:B------:R-:W-:-:S02]  /*53e0*/  FSEL R138, R101, -INF , !P5 ;  /* 0xff800000658a7808 */ /* 0x000fc40006800000 */
[----:B------:R-:W-:Y:S02]  /*53f0*/  FSEL R149, R51, -INF , !P0 ;  /* 0xff80000033957808 */ /* 0x000fe40004000000 */
[----:B------:R-:W3:Y:S01]  /*5400*/  MUFU.TANH R35, R35 ;  /* 0x0000002300237308 */ /* 0x000ee20000002400 */
[----:B--2---:R-:W-:Y:S01]  /*5410*/  FFMA.FTZ R32, R21, UR6, R34 ;  /* 0x0000000615207c23 */ /* 0x004fe20008010022 */
[----:B------:R-:W-:Y:S02]  /*5420*/  FSEL R34, R33, -INF , !P3 ;  /* 0xff80000021227808 */ /* 0x000fe40005800000 */
[C---:B------:R-:W-:Y:S02]  /*5430*/  ISETP.GE.AND P6, PT, R17.reuse, R4, PT ;  /* 0x000000041100720c */ /* 0x040fe40003fc6270 */
[----:B------:R-:W-:Y:S02]  /*5440*/  FSEL R32, R32, -INF , !P2 ;  /* 0xff80000020207808 */ /* 0x000fe40005000000 */
[----:B------:R-:W2:Y:S01]  /*5450*/  MUFU.TANH R108, R108 ;  /* 0x0000006c006c7308 */ /* 0x000ea20000002400 */
[C---:B------:R-:W-:Y:S01]  /*5460*/  ISETP.GE.AND P2, PT, R17.reuse, R8, PT ;  /* 0x000000081100720c */ /* 0x040fe20003f46270 */
[----:B-1----:R-:W-:Y:S01]  /*5470*/  FFMA.FTZ R136, R16, UR6, R14 ;  /* 0x0000000610887c23 */ /* 0x002fe2000801000e */
[----:B------:R-:W-:-:S02]  /*5480*/  ISETP.GE.AND P5, PT, R17, R3, PT ;  /* 0x000000031100720c */ /* 0x000fc40003fa6270 */
[----:B------:R-:W-:Y:S02]  /*5490*/  ISETP.GE.AND P3, PT, R17, R2, PT ;  /* 0x000000021100720c */ /* 0x000fe40003f66270 */
[----:B------:R-:W-:Y:S01]  /*54a0*/  I2FP.F32.S32 R17, R17 ;  /* 0x0000001100117245 */ /* 0x000fe20000201400 */
[----:B------:R-:W1:Y:S01]  /*54b0*/  MUFU.TANH R5, R5 ;  /* 0x0000000500057308 */ /* 0x000e620000002400 */
[----:B------:R-:W-:Y:S01]  /*54c0*/  I2FP.F32.S32 R14, R63 ;  /* 0x0000003f000e7245 */ /* 0x000fe20000201400 */
[----:B---3--:R-:W-:Y:S01]  /*54d0*/  FFMA.FTZ R35, R16, UR6, R35 ;  /* 0x0000000610237c23 */ /* 0x008fe20008010023 */
[----:B------:R-:W-:Y:S02]  /*54e0*/  ISETP.GE.AND P0, PT, R63, R4, PT ;  /* 0x000000043f00720c */ /* 0x000fe40003f06270 */
[----:B------:R-:W-:Y:S02]  /*54f0*/  FSEL R136, R136, -INF , !P4 ;  /* 0xff80000088887808 */ /* 0x000fe40006000000 */
[----:B------:R-:W-:Y:S01]  /*5500*/  FSEL R126, R35, -INF , !P1 ;  /* 0xff800000237e7808 */ /* 0x000fe20004800000 */
[----:B------:R-:W3:Y:S01]  /*5510*/  MUFU.TANH R58, R58 ;  /* 0x0000003a003a7308 */ /* 0x000ee20000002400 */
[----:B--2---:R-:W-:Y:S01]  /*5520*/  FFMA.FTZ R33, R17, UR6, R108 ;  /* 0x0000000611217c23 */ /* 0x004fe2000801006c */
[C---:B------:R-:W-:Y:S01]  /*5530*/  ISETP.GE.AND P1, PT, R63.reuse, R8, PT ;  /* 0x000000083f00720c */ /* 0x040fe20003f26270 */
[----:B------:R-:W-:Y:S01]  /*5540*/  FFMA.FTZ R35, R14, UR6, R141 ;  /* 0x000000060e237c23 */ /* 0x000fe2000801008d */
[----:B------:R-:W-:-:S02]  /*5550*/  ISETP.GE.AND P4, PT, R63, R3, PT ;  /* 0x000000033f00720c */ /* 0x000fc40003f86270 */
[----:B------:R-:W-:Y:S02]  /*5560*/  FSEL R33, R33, -INF , !P2 ;  /* 0xff80000021217808 */ /* 0x000fe40005000000 */
[----:B------:R-:W2:Y:S01]  /*5570*/  MUFU.TANH R43, R43 ;  /* 0x0000002b002b7308 */ /* 0x000ea20000002400 */
[----:B-1----:R-:W-:Y:S01]  /*5580*/  FFMA.FTZ R5, R14, UR6, R5 ;  /* 0x000000060e057c23 */ /* 0x002fe20008010005 */
[C---:B------:R-:W-:Y:S01]  /*5590*/  ISETP.GE.AND P2, PT, R63.reuse, R2, PT ;  /* 0x000000023f00720c */ /* 0x040fe20003f46270 */
[----:B------:R-:W-:Y:S01]  /*55a0*/  VIADD R63, R63, 0x79 ;  /* 0x000000793f3f7836 */ /* 0x000fe20000000000 */
[----:B------:R-:W-:Y:S02]  /*55b0*/  FSEL R35, R35, -INF , !P1 ;  /* 0xff80000023237808 */ /* 0x000fe40004800000 */
[----:B------:R-:W-:Y:S02]  /*55c0*/  FSEL R48, R5, -INF , !P0 ;  /* 0xff80000005307808 */ /* 0x000fe40004000000 */
[----:B------:R-:W1:Y:S01]  /*55d0*/  MUFU.TANH R77, R77 ;  /* 0x0000004d004d7308 */ /* 0x000e620000002400 */
[----:B---3--:R-:W-:Y:S01]  /*55e0*/  FFMA.FTZ R58, R17, UR6, R58 ;  /* 0x00000006113a7c23 */ /* 0x008fe2000801003a */
[----:B------:R-:W-:-:S02]  /*55f0*/  PLOP3.LUT P0, PT, PT, PT, UP0, 0x80, 0x0 ;  /* 0x000000000000781c */ /* 0x000fc40003f0f008 */
[----:B------:R-:W-:Y:S02]  /*5600*/  ISETP.GE.AND P1, PT, R63, R2, PT ;  /* 0x000000023f00720c */ /* 0x000fe40003f26270 */
[----:B------:R-:W-:Y:S02]  /*5610*/  FSEL R143, R58, -INF , !P5 ;  /* 0xff8000003a8f7808 */ /* 0x000fe40006800000 */
[----:B------:R-:W3:Y:S01]  /*5620*/  MUFU.TANH R140, R140 ;  /* 0x0000008c008c7308 */ /* 0x000ee20000002400 */
[----:B--2---:R-:W-:Y:S01]  /*5630*/  FFMA.FTZ R43, R17, UR6, R43 ;  /* 0x00000006112b7c23 */ /* 0x004fe2000801002b */
[----:B------:R-:W-:-:S04]  /*5640*/  ISETP.GE.AND P5, PT, R63, R4, PT ;  /* 0x000000043f00720c */ /* 0x000fc80003fa6270 */
[----:B------:R-:W-:Y:S02]  /*5650*/  FSEL R132, R43, -INF , !P3 ;  /* 0xff8000002b847808 */ /* 0x000fe40005800000 */
[----:B------:R-:W2:Y:S01]  /*5660*/  MUFU.TANH R9, R9 ;  /* 0x0000000900097308 */ /* 0x000ea20000002400 */
[----:B-1----:R-:W-:Y:S01]  /*5670*/  FFMA.FTZ R77, R17, UR6, R77 ;  /* 0x00000006114d7c23 */ /* 0x002fe2000801004d */
[----:B------:R-:W-:Y:S01]  /*5680*/  BAR.SYNC.DEFER_BLOCKING 0x0 ;  /* 0x0000000000007b1d */ /* 0x000fe20000010000 */
[----:B------:R-:W-:-:S03]  /*5690*/  ISETP.GE.AND P3, PT, R63, R3, PT ;  /* 0x000000033f00720c */ /* 0x000fc60003f66270 */
[----:B------:R-:W-:Y:S02]  /*56a0*/  FSEL R124, R77, -INF , !P6 ;  /* 0xff8000004d7c7808 */ /* 0x000fe40007000000 */
[----:B------:R-:W1:Y:S01]  /*56b0*/  MUFU.TANH R57, R57 ;  /* 0x0000003900397308 */ /* 0x000e620000002400 */
[----:B------:R-:W-:Y:S01]  /*56c0*/  ISETP.GE.AND P6, PT, R63, R8, PT ;  /* 0x000000083f00720c */ /* 0x000fe20003fc6270 */
[----:B---3--:R-:W-:Y:S01]  /*56d0*/  FFMA.FTZ R140, R14, UR6, R140 ;  /* 0x000000060e8c7c23 */ /* 0x008fe2000801008c */
[----:B------:R-:W-:-:S05]  /*56e0*/  I2FP.F32.S32 R63, R63 ;  /* 0x0000003f003f7245 */ /* 0x000fca0000201400 */
[----:B------:R-:W3:Y:S01]  /*56f0*/  MUFU.TANH R76, R76 ;  /* 0x0000004c004c7308 */ /* 0x000ee20000002400 */
[----:B--2---:R-:W-:Y:S01]  /*5700*/  FFMA.FTZ R14, R14, UR6, R9 ;  /* 0x000000060e0e7c23 */ /* 0x004fe20008010009 */
[----:B------:R-:W-:-:S04]  /*5710*/  FSEL R9, R140, -INF , !P4 ;  /* 0xff8000008c097808 */ /* 0x000fc80006000000 */
[----:B------:R-:W-:Y:S02]  /*5720*/  FSEL R14, R14, -INF , !P2 ;  /* 0xff8000000e0e7808 */ /* 0x000fe40005000000 */
[----:B------:R-:W2:Y:S01]  /*5730*/  MUFU.TANH R111, R111 ;  /* 0x0000006f006f7308 */ /* 0x000ea20000002400 */
[----:B-1----:R-:W-:-:S05]  /*5740*/  FFMA.FTZ R57, R63, UR6, R57 ;  /* 0x000000063f397c23 */ /* 0x002fca0008010039 */
[----:B------:R-:W-:Y:S02]  /*5750*/  FSEL R141, R57, -INF , !P3 ;  /* 0xff800000398d7808 */ /* 0x000fe40005800000 */
[----:B------:R-:W1:Y:S01]  /*5760*/  MUFU.TANH R41, R41 ;  /* 0x0000002900297308 */ /* 0x000e620000002400 */
[----:B---3--:R-:W-:-:S05]  /*5770*/  FFMA.FTZ R76, R63, UR6, R76 ;  /* 0x000000063f4c7c23 */ /* 0x008fca000801004c */
[----:B------:R-:W-:Y:S01]  /*5780*/  FSEL R5, R76, -INF , !P6 ;  /* 0xff8000004c057808 */ /* 0x000fe20007000000 */
[----:B--2---:R-:W-:-:S05]  /*5790*/  FFMA.FTZ R111, R63, UR6, R111 ;  /* 0x000000063f6f7c23 */ /* 0x004fca000801006f */
[----:B------:R-:W-:Y:S01]  /*57a0*/  FSEL R116, R111, -INF , !P5 ;  /* 0xff8000006f747808 */ /* 0x000fe20006800000 */
[----:B-1----:R-:W-:-:S05]  /*57b0*/  FFMA.FTZ R41, R63, UR6, R41 ;  /* 0x000000063f297c23 */ /* 0x002fca0008010029 */
        /* <DEDUP_REMOVED lines=59> */
.L_x_680:
[----:B------:R-:W-:Y:S05]  /*5b70*/  BSYNC B0 ;  /* 0x0000000000007941 */ /* 0x000fea0003800000 */
.L_x_679:
[----:B------:R-:W0:Y:S02]  /*5b80*/  LDGDEPBAR ;  /* 0x00000000000079af */ /* 0x000e240000000000 */
.L_x_678:
[----:B--2---:R-:W-:Y:S01]  /*5b90*/  FMNMX.FTZ R16, R35, R55, !PT ;  /* 0x0000003723107209 */ /* 0x004fe20007810000 */
[----:B------:R-:W-:Y:S01]  /*5ba0*/  ULDC UR12, c[0x0][0x2ec] ;  /* 0x0000bb00000c7ab9 */ /* 0x000fe20000000800 */
[----:B------:R-:W-:Y:S02]  /*5bb0*/  LEA R239, R239, UR4, 0x1 ;  /* 0x00000004efef7c11 */ /* 0x000fe4000f8e08ff */
[----:B------:R-:W-:Y:S02]  /*5bc0*/  FMNMX.FTZ R16, R53, R16, !PT ;  /* 0x0000001035107209 */ /* 0x000fe40007810000 */
[----:B------:R-:W-:Y:S02]  /*5bd0*/  LEA R234, R0, R239, 0x1 ;  /* 0x000000ef00ea7211 */ /* 0x000fe400078e08ff */
        /* <DEDUP_REMOVED lines=26> */
[----:B-1----:R-:W-:-:S04]  /*5d80*/  FMNMX.FTZ R20, R34, R17, !PT ;  /* 0x0000001122147209 */ /* 0x002fc80007810000 */
[----:B------:R-:W-:-:S04]  /*5d90*/  FMNMX.FTZ R20, R33, R20, !PT ;  /* 0x0000001421147209 */ /* 0x000fc80007810000 */
[----:B------:R-:W-:-:S05]  /*5da0*/  FMNMX.FTZ R20, R5, R20, !PT ;  /* 0x0000001405147209 */ /* 0x000fca0007810000 */
[----:B------:R-:W1:Y:S02]  /*5db0*/  SHFL.BFLY PT, R17, R20, 0x2, 0x1f ;  /* 0x0c401f0014117f89 */ /* 0x000e6400000e0000 */
[----:B-1----:R-:W-:-:S05]  /*5dc0*/  FMNMX.FTZ R17, R20, R17, !PT ;  /* 0x0000001114117209 */ /* 0x002fca0007810000 */
[----:B------:R-:W1:Y:S02]  /*5dd0*/  SHFL.BFLY PT, R130, R17, 0x1, 0x1f ;  /* 0x0c201f0011827f89 */ /* 0x000e6400000e0000 */
[----:B-1----:R-:W-:Y:S02]  /*5de0*/  FMNMX.FTZ R130, R17, R130, !PT ;  /* 0x0000008211827209 */ /* 0x002fe40007810000 */
[----:B------:R-:W-:Y:S02]  /*5df0*/  FMNMX.FTZ R17, R48, R40, !PT ;  /* 0x0000002830117209 */ /* 0x000fe40007810000 */
[C---:B------:R-:W-:Y:S01]  /*5e00*/  FSETP.NEU.FTZ.AND P1, PT, R130.reuse, -INF , PT ;  /* 0xff8000008200780b */ /* 0x040fe20003f3d000 */
[----:B------:R-:W-:Y:S01]  /*5e10*/  FMUL.FTZ R16, R130, UR12 ;  /* 0x0000000c82107c20 */ /* 0x000fe20008410000 */
[----:B------:R-:W-:-:S04]  /*5e20*/  FMNMX.FTZ R17, R38, R17, !PT ;  /* 0x0000001126117209 */ /* 0x000fc80007810000 */
[----:B------:R-:W-:Y:S02]  /*5e30*/  FMNMX.FTZ R17, R36, R17, !PT ;  /* 0x0000001124117209 */ /* 0x000fe40007810000 */
[----:B------:R-:W-:Y:S02]  /*5e40*/  FSEL R16, R16, RZ, P1 ;  /* 0x000000ff10107208 */ /* 0x000fe40000800000 */
[----:B------:R-:W-:-:S03]  /*5e50*/  FMNMX.FTZ R17, R56, R17, !PT ;  /* 0x0000001138117209 */ /* 0x000fc60007810000 */
        /* <DEDUP_REMOVED lines=42> */
[----:B------:R-:W-:Y:S01]  /*6100*/  FFMA.FTZ R57, R5, UR12, -R16 ;  /* 0x0000000c05397c23 */ /* 0x000fe20008010810 */
[----:B------:R-:W-:Y:S01]  /*6110*/  FMNMX.FTZ R16, R9, R25, !PT ;  /* 0x0000001909107209 */ /* 0x000fe20007810000 */
[----:B------:R-:W-:Y:S01]  /*6120*/  MUFU.EX2 R123, R123 ;  /* 0x0000007b007b7308 */ /* 0x000fe20000000800 */
[----:B------:R-:W-:-:S02]  /*6130*/  FMNMX.FTZ R17, R186, R17, !PT ;  /* 0x00000011ba117209 */ /* 0x000fc40007810000 */
        /* <DEDUP_REMOVED lines=38> */
[----:B------:R-:W-:Y:S02]  /*63a0*/  MUFU.EX2 R80, R80 ;  /* 0x0000005000507308 */ /* 0x000fe40000000800 */
[----:B------:R-:W3:Y:S01]  /*63b0*/  SHFL.BFLY PT, R17, R20, 0x2, 0x1f ;  /* 0x0c401f0014117f89 */ /* 0x000ee200000e0000 */
[----:B------:R-:W-:-:S04]  /*63c0*/  FMNMX.FTZ R16, R137, R16, !PT ;  /* 0x0000001089107209 */ /* 0x000fc80007810000 */
[----:B------:R-:W-:Y:S01]  /*63d0*/  FMNMX.FTZ R16, R127, R16, !PT ;  /* 0x000000107f107209 */ /* 0x000fe20007810000 */
[----:B------:R-:W-:Y:S03]  /*63e0*/  MUFU.EX2 R79, R79 ;  /* 0x0000004f004f7308 */ /* 0x000fe60000000800 */
[----:B------:R-:W-:-:S04]  /*63f0*/  FMNMX.FTZ R16, R135, R16, !PT ;  /* 0x0000001087107209 */ /* 0x000fc80007810000 */
[----:B------:R-:W-:Y:S01]  /*6400*/  FMNMX.FTZ R16, R139, R16, !PT ;  /* 0x000000108b107209 */ /* 0x000fe20007810000 */
[----:B------:R-:W-:Y:S03]  /*6410*/  MUFU.EX2 R78, R78 ;  /* 0x0000004e004e7308 */ /* 0x000fe60000000800 */
[----:B------:R-:W-:-:S04]  /*6420*/  FMNMX.FTZ R16, R147, R16, !PT ;  /* 0x0000001093107209 */ /* 0x000fc80007810000 */
[----:B------:R-:W-:Y:S01]  /*6430*/  FMNMX.FTZ R16, R145, R16, !PT ;  /* 0x0000001091107209 */ /* 0x000fe20007810000 */
[----:B------:R-:W-:Y:S01]  /*6440*/  MUFU.EX2 R77, R77 ;  /* 0x0000004d004d7308 */ /* 0x000fe20000000800 */
[----:B---3--:R-:W-:Y:S02]  /*6450*/  FMNMX.FTZ R17, R20, R17, !PT ;  /* 0x0000001114117209 */ /* 0x008fe40007810000 */
[----:B------:R-:W-:-:S03]  /*6460*/  FMNMX.FTZ R16, R153, R16, !PT ;  /* 0x0000001099107209 */ /* 0x000fc60007810000 */
[----:B------:R-:W3:Y:S01]  /*6470*/  SHFL.BFLY PT, R20, R17, 0x1, 0x1f ;  /* 0x0c201f0011147f89 */ /* 0x000ee200000e0000 */
[----:B------:R-:W-:Y:S01]  /*6480*/  FMNMX.FTZ R16, R165, R16, !PT ;  /* 0x00000010a5107209 */ /* 0x000fe20007810000 */
[----:B------:R-:W-:Y:S03]  /*6490*/  MUFU.EX2 R76, R76 ;  /* 0x0000004c004c7308 */ /* 0x000fe60000000800 */
[----:B------:R-:W-:-:S04]  /*64a0*/  FMNMX.FTZ R16, R163, R16, !PT ;  /* 0x00000010a3107209 */ /* 0x000fc80007810000 */
[----:B------:R-:W-:Y:S01]  /*64b0*/  FMNMX.FTZ R16, R161, R16, !PT ;  /* 0x00000010a1107209 */ /* 0x000fe20007810000 */
[----:B------:R-:W-:Y:S03]  /*64c0*/  MUFU.EX2 R75, R75 ;  /* 0x0000004b004b7308 */ /* 0x000fe60000000800 */
[----:B------:R-:W-:-:S04]  /*64d0*/  FMNMX.FTZ R16, R155, R16, !PT ;  /* 0x000000109b107209 */ /* 0x000fc80007810000 */
[----:B------:R-:W-:Y:S01]  /*64e0*/  FMNMX.FTZ R16, R149, R16, !PT ;  /* 0x0000001095107209 */ /* 0x000fe20007810000 */
[----:B------:R-:W-:Y:S03]  /*64f0*/  MUFU.EX2 R74, R74 ;  /* 0x0000004a004a7308 */ /* 0x000fe60000000800 */
[----:B------:R-:W-:Y:S02]  /*6500*/  FMNMX.FTZ R16, R143, R16, !PT ;  /* 0x000000108f107209 */ /* 0x000fe40007810000 */
[----:B---3--:R-:W-:Y:S02]  /*6510*/  FMNMX.FTZ R129, R17, R20, !PT ;  /* 0x0000001411817209 */ /* 0x008fe40007810000 */
[----:B------:R-:W-:Y:S01]  /*6520*/  FMNMX.FTZ R17, R14, R12, !PT ;  /* 0x0000000c0e117209 */ /* 0x000fe20007810000 */
[----:B------:R-:W-:Y:S01]  /*6530*/  MUFU.EX2 R73, R73 ;  /* 0x0000004900497308 */ /* 0x000fe20000000800 */
[----:B------:R-:W-:Y:S01]  /*6540*/  FMNMX.FTZ R16, R141, R16, !PT ;  /* 0x000000108d107209 */ /* 0x000fe20007810000 */
[----:B------:R-:W-:Y:S01]  /*6550*/  FMUL.FTZ R121, R129, UR12 ;  /* 0x0000000c81797c20 */ /* 0x000fe20008410000 */
[----:B------:R-:W-:-:S02]  /*6560*/  FMNMX.FTZ R17, R90, R17, !PT ;  /* 0x000000115a117209 */ /* 0x000fc40007810000 */
[----:B------:R-:W-:Y:S01]  /*6570*/  FSETP.NEU.FTZ.AND P1, PT, R129, -INF , PT ;  /* 0xff8000008100780b */ /* 0x000fe20003f3d000 */
[----:B------:R-:W3:Y:S01]  /*6580*/  SHFL.BFLY PT, R5, R16, 0x2, 0x1f ;  /* 0x0c401f0010057f89 */ /* 0x000ee200000e0000 */
[----:B------:R-:W-:Y:S01]  /*6590*/  FMNMX.FTZ R17, R26, R17, !PT ;  /* 0x000000111a117209 */ /* 0x000fe20007810000 */
[----:B------:R-:W-:Y:S01]  /*65a0*/  MUFU.EX2 R72, R72 ;  /* 0x0000004800487308 */ /* 0x000fe20000000800 */
        /* <DEDUP_REMOVED lines=14> */
[----:B------:R-:W-:Y:S01]  /*6690*/  LDSM.16.MT88.4 R188, [R239+0x4000] ;  /* 0x00400000efbc783b */ /* 0x000fe20000004200 */
[----:B------:R-:W-:Y:S01]  /*66a0*/  FMNMX.FTZ R17, R100, R17, !PT ;  /* 0x0000001164117209 */ /* 0x000fe20007810000 */
[--C-:B------:R-:W-:Y:S01]  /*66b0*/  FFMA.FTZ R97, R56, UR12, -R121.reuse ;  /* 0x0000000c38617c23 */ /* 0x100fe20008010879 */
[--C-:B------:R-:W-:Y:S01]  /*66c0*/  FFMA.FTZ R56, R102, UR12, -R121.reuse ;  /* 0x0000000c66387c23 */ /* 0x100fe20008010879 */
[----:B---3--:R-:W-:Y:S01]  /*66d0*/  FMNMX.FTZ R5, R16, R5, !PT ;  /* 0x0000000510057209 */ /* 0x008fe20007810000 */
[--C-:B------:R-:W-:Y:S01]  /*66e0*/  FFMA.FTZ R115, R48, UR12, -R121.reuse ;  /* 0x0000000c30737c23 */ /* 0x100fe20008010879 */
[----:B------:R-:W-:Y:S01]  /*66f0*/  FMNMX.FTZ R17, R30, R17, !PT ;  /* 0x000000111e117209 */ /* 0x000fe20007810000 */
[--C-:B------:R-:W-:Y:S01]  /*6700*/  FFMA.FTZ R114, R40, UR12, -R121.reuse ;  /* 0x0000000c28727c23 */ /* 0x100fe20008010879 */
[--C-:B------:R-:W-:Y:S01]  /*6710*/  FFMA.FTZ R113, R38, UR12, -R121.reuse ;  /* 0x0000000c26717c23 */ /* 0x100fe20008010879 */
[----:B------:R-:W3:Y:S01]  /*6720*/  SHFL.BFLY PT, R16, R5, 0x1, 0x1f ;  /* 0x0c201f0005107f89 */ /* 0x000ee200000e0000 */
[----:B------:R-:W-:Y:S01]  /*6730*/  FMNMX.FTZ R17, R28, R17, !PT ;  /* 0x000000111c117209 */ /* 0x000fe20007810000 */
[----:B------:R-:W-:Y:S01]  /*6740*/  MUFU.EX2 R115, R115 ;  /* 0x0000007300737308 */ /* 0x000fe20000000800 */
[--C-:B------:R-:W-:Y:S01]  /*6750*/  FFMA.FTZ R92, R54, UR12, -R121.reuse ;  /* 0x0000000c365c7c23 */ /* 0x100fe20008010879 */
[--C-:B------:R-:W-:Y:S01]  /*6760*/  FFMA.FTZ R54, R82, UR12, -R121.reuse ;  /* 0x0000000c52367c23 */ /* 0x100fe20008010879 */
[----:B------:R-:W-:Y:S01]  /*6770*/  FMNMX.FTZ R17, R120, R17, !PT ;  /* 0x0000001178117209 */ /* 0x000fe20007810000 */
[--C-:B------:R-:W-:Y:S01]  /*6780*/  FFMA.FTZ R40, R198, UR12, -R121.reuse ;  /* 0x0000000cc6287c23 */ /* 0x100fe20008010879 */
[--C-:B------:R-:W-:Y:S01]  /*6790*/  FFMA.FTZ R39, R196, UR12, -R121.reuse ;  /* 0x0000000cc4277c23 */ /* 0x100fe20008010879 */
[----:B-1----:R-:W-:Y:S01]  /*67a0*/  F2FP.F16.F32.PACK_AB R196, R118, R123 ;  /* 0x0000007b76c4723e */ /* 0x002fe200000000ff */
[--C-:B------:R-:W-:Y:S01]  /*67b0*/  FFMA.FTZ R93, R52, UR12, -R121.reuse ;  /* 0x0000000c345d7c23 */ /* 0x100fe20008010879 */
[----:B------:R-:W-:Y:S01]  /*67c0*/  FMNMX.FTZ R17, R134, R17, !PT ;  /* 0x0000001186117209 */ /* 0x000fe20007810000 */
[----:B------:R-:W1:Y:S01]  /*67d0*/  MUFU.EX2 R114, R114 ;  /* 0x0000007200727308 */ /* 0x000e620000000800 */
[----:B--2---:R-:W-:Y:S01]  /*67e0*/  F2FP.F16.F32.PACK_AB R198, R108, R117 ;  /* 0x000000756cc6723e */ /* 0x004fe200000000ff */
[--C-:B------:R-:W-:Y:S01]  /*67f0*/  FFMA.FTZ R45, R192, UR12, -R121.reuse ;  /* 0x0000000cc02d7c23 */ /* 0x100fe20008010879 */
[----:B------:R-:W-:Y:S01]  /*6800*/  FMNMX.FTZ R17, R176, R17, !PT ;  /* 0x00000011b0117209 */ /* 0x000fe20007810000 */
[--C-:B------:R-:W-:Y:S01]  /*6810*/  FFMA.FTZ R38, R194, UR12, -R121.reuse ;  /* 0x0000000cc2267c23 */ /* 0x100fe20008010879 */
[--C-:B------:R-:W-:Y:S01]  /*6820*/  FFMA.FTZ R41, R200, UR12, -R121.reuse ;  /* 0x0000000cc8297c23 */ /* 0x100fe20008010879 */
[--C-:B------:R-:W-:Y:S01]  /*6830*/  FFMA.FTZ R37, R32, UR12, -R121.reuse ;  /* 0x0000000c20257c23 */ /* 0x100fe20008010879 */
[----:B------:R-:W-:Y:S01]  /*6840*/  FMNMX.FTZ R17, R174, R17, !PT ;  /* 0x00000011ae117209 */ /* 0x000fe20007810000 */
[----:B------:R-:W-:Y:S01]  /*6850*/  MUFU.EX2 R113, R113 ;  /* 0x0000007100717308 */ /* 0x000fe20000000800 */
[--C-:B------:R-:W-:Y:S01]  /*6860*/  FFMA.FTZ R52, R128, UR12, -R121.reuse ;  /* 0x0000000c80347c23 */ /* 0x100fe20008010879 */
[--C-:B------:R-:W-:Y:S01]  /*6870*/  FFMA.FTZ R51, R122, UR12, -R121.reuse ;  /* 0x0000000c7a337c23 */ /* 0x100fe20008010879 */
[----:B------:R-:W-:Y:S01]  /*6880*/  FMNMX.FTZ R17, R144, R17, !PT ;  /* 0x0000001190117209 */ /* 0x000fe20007810000 */
[--C-:B------:R-:W-:Y:S01]  /*6890*/  FFMA.FTZ R49, R186, UR12, -R121.reuse ;  /* 0x0000000cba317c23 */ /* 0x100fe20008010879 */
[----:B---3--:R-:W-:Y:S01]  /*68a0*/  FMNMX.FTZ R5, R5, R16, !PT ;  /* 0x0000001005057209 */ /* 0x008fe20007810000 */
[--C-:B------:R-:W-:Y:S01]  /*68b0*/  FFMA.FTZ R48, R184, UR12, -R121.reuse ;  /* 0x0000000cb8307c23 */ /* 0x100fe20008010879 */
[----:B------:R-:W-:Y:S01]  /*68c0*/  FMNMX.FTZ R17, R172, R17, !PT ;  /* 0x00000011ac117209 */ /* 0x000fe20007810000 */
[----:B------:R-:W2:Y:S01]  /*68d0*/  MUFU.EX2 R106, R106 ;  /* 0x0000006a006a7308 */ /* 0x000ea20000000800 */
[C---:B------:R-:W-:Y:S01]  /*68e0*/  FSETP.NEU.FTZ.AND P1, PT, R5.reuse, -INF , PT ;  /* 0xff8000000500780b */ /* 0x040fe20003f3d000 */
[----:B------:R-:W-:Y:S01]  /*68f0*/  FMUL.FTZ R142, R5, UR12 ;  /* 0x0000000c058e7c20 */ /* 0x000fe20008410000 */
[----:B------:R-:W-:Y:S01]  /*6900*/  FMNMX.FTZ R17, R150, R17, !PT ;  /* 0x0000001196117209 */ /* 0x000fe20007810000 */
[--C-:B------:R-:W-:Y:S01]  /*6910*/  FFMA.FTZ R47, R180, UR12, -R121.reuse ;  /* 0x0000000cb42f7c23 */ /* 0x100fe20008010879 */
[----:B-1----:R-:W-:Y:S01]  /*6920*/  F2FP.F16.F32.PACK_AB R197, R114, R115 ;  /* 0x0000007372c5723e */ /* 0x002fe200000000ff */
[--C-:B------:R-:W-:Y:S01]  /*6930*/  FFMA.FTZ R46, R178, UR12, -R121.reuse ;  /* 0x0000000cb22e7c23 */ /* 0x100fe20008010879 */
[----:B------:R-:W-:Y:S01]  /*6940*/  FMNMX.FTZ R17, R160, R17, !PT ;  /* 0x00000011a0117209 */ /* 0x000fe20007810000 */
[----:B------:R-:W-:Y:S01]  /*6950*/  MUFU.EX2 R97, R97 ;  /* 0x0000006100617308 */ /* 0x000fe20000000800 */
[----:B------:R-:W-:Y:S01]  /*6960*/  FSEL R142, R142, RZ, P1 ;  /* 0x000000ff8e8e7208 */ /* 0x000fe20000800000 */
[----:B------:R-:W-:Y:S01]  /*6970*/  FADD.FTZ R118, R123, R118 ;  /* 0x000000767b767221 */ /* 0x000fe20000010000 */
[----:B------:R-:W-:Y:S01]  /*6980*/  FMNMX.FTZ R17, R162, R17, !PT ;  /* 0x00000011a2117209 */ /* 0x000fe20007810000 */
[----:B------:R-:W-:Y:S01]  /*6990*/  FADD.FTZ R114, R115, R114 ;  /* 0x0000007273727221 */ /* 0x000fe20000010000 */
[----:B------:R-:W-:Y:S01]  /*69a0*/  FFMA.FTZ R126, R126, UR12, -R121 ;  /* 0x0000000c7e7e7c23 */ /* 0x000fe20008010879 */
        /* <DEDUP_REMOVED lines=12> */
[----:B------:R-:W-:Y:S01]  /*6a70*/  MUFU.EX2 R112, R112 ;  /* 0x0000007000707308 */ /* 0x000fe20000000800 */
[----:B------:R-:W-:Y:S01]  /*6a80*/  FMNMX.FTZ R17, R164, R17, !PT ;  /* 0x00000011a4117209 */ /* 0x000fe20007810000 */
[--C-:B------:R-:W-:Y:S01]  /*6a90*/  FFMA.FTZ R34, R89, UR12, -R142.reuse ;  /* 0x0000000c59227c23 */ /* 0x100fe2000801088e */
[--C-:B------:R-:W-:Y:S01]  /*6aa0*/  FFMA.FTZ R82, R27, UR12, -R142.reuse ;  /* 0x0000000c1b527c23 */ /* 0x100fe2000801088e */
[--C-:B------:R-:W-:Y:S01]  /*6ab0*/  FFMA.FTZ R0, R19, UR12, -R142.reuse ;  /* 0x0000000c13007c23 */ /* 0x100fe2000801088e */
[----:B------:R-:W-:Y:S01]  /*6ac0*/  FMNMX.FTZ R17, R154, R17, !PT ;  /* 0x000000119a117209 */ /* 0x000fe20007810000 */
[--C-:B------:R-:W-:Y:S01]  /*6ad0*/  FFMA.FTZ R91, R85, UR12, -R142.reuse ;  /* 0x0000000c555b7c23 */ /* 0x100fe2000801088e */
[----:B--2---:R-:W-:Y:S01]  /*6ae0*/  F2FP.F16.F32.PACK_AB R199, R106, R113 ;  /* 0x000000716ac7723e */ /* 0x004fe200000000ff */
[----:B------:R-:W1:Y:S01]  /*6af0*/  MUFU.EX2 R111, R111 ;  /* 0x0000006f006f7308 */ /* 0x000e620000000800 */
[----:B------:R-:W-:Y:S01]  /*6b00*/  FMNMX.FTZ R17, R152, R17, !PT ;  /* 0x0000001198117209 */ /* 0x000fe20007810000 */
[--C-:B------:R-:W-:Y:S01]  /*6b10*/  FFMA.FTZ R35, R105, UR12, -R142.reuse ;  /* 0x0000000c69237c23 */ /* 0x100fe2000801088e */
[--C-:B------:R-:W-:Y:S01]  /*6b20*/  FFMA.FTZ R32, R125, UR12, -R142.reuse ;  /* 0x0000000c7d207c23 */ /* 0x100fe2000801088e */
[--C-:B------:R-:W-:Y:S01]  /*6b30*/  FFMA.FTZ R85, R31, UR12, -R142.reuse ;  /* 0x0000000c1f557c23 */ /* 0x100fe2000801088e */
[----:B------:R-:W-:Y:S01]  /*6b40*/  FMNMX.FTZ R17, R148, R17, !PT ;  /* 0x0000001194117209 */ /* 0x000fe20007810000 */
[----:B------:R-:W-:Y:S01]  /*6b50*/  HMMA.16816.F32 R192, R196, R188, RZ ;  /* 0x000000bcc4c0723c */ /* 0x000fe200000018ff */
        /* <DEDUP_REMOVED lines=8> */
[--C-:B------:R-:W-:Y:S01]  /*6be0*/  FFMA.FTZ R153, R153, UR12, -R142.reuse ;  /* 0x0000000c99997c23 */ /* 0x100fe2000801088e */
[----:B------:R-:W2:Y:S01]  /*6bf0*/  MUFU.EX2 R104, R104 ;  /* 0x0000006800687308 */ /* 0x000ea20000000800 */
[----:B------:R-:W-:Y:S01]  /*6c00*/  FMNMX.FTZ R17, R136, R17, !PT ;  /* 0x0000001188117209 */ /* 0x000fe20007810000 */
[----:B------:R-:W-:Y:S01]  /*6c10*/  FFMA.FTZ R163, R163, UR12, -R142 ;  /* 0x0000000ca3a37c23 */ /* 0x000fe2000801088e */
[----:B-1----:R-:W-:Y:S01]  /*6c20*/  F2FP.F16.F32.PACK_AB R204, R111, R112 ;  /* 0x000000706fcc723e */ /* 0x002fe200000000ff */
[----:B------:R-:W-:Y:S01]  /*6c30*/  FADD.FTZ R112, R112, R111 ;  /* 0x0000006f70707221 */ /* 0x000fe20000010000 */
[----:B------:R-:W-:Y:S01]  /*6c40*/  FMNMX.FTZ R16, R132, R17, !PT ;  /* 0x0000001184107209 */ /* 0x000fe20007810000 */
[----:B------:R-:W-:Y:S01]  /*6c50*/  FADD.FTZ R117, R117, R118 ;  /* 0x0000007675757221 */ /* 0x000fe20000010000 */
[----:B------:R-:W-:Y:S01]  /*6c60*/  FADD.FTZ R113, R113, R114 ;  /* 0x0000007271717221 */ /* 0x000fe20000010000 */
[----:B------:R-:W-:Y:S01]  /*6c70*/  MUFU.EX2 R96, R96 ;  /* 0x0000006000607308 */ /* 0x000fe20000000800 */
[----:B------:R-:W-:Y:S01]  /*6c80*/  FMNMX.FTZ R16, R131, R16, !PT ;  /* 0x0000001083107209 */ /* 0x000fe20007810000 */
[----:B------:R-:W-:Y:S01]  /*6c90*/  FADD.FTZ R108, R108, R117 ;  /* 0x000000756c6c7221 */ /* 0x000fe20000010000 */
[----:B------:R-:W-:Y:S01]  /*6ca0*/  FADD.FTZ R106, R106, R113 ;  /* 0x000000716a6a7221 */ /* 0x000fe20000010000 */
[--C-:B------:R-:W-:Y:S01]  /*6cb0*/  FFMA.FTZ R180, R141, UR12, -R142.reuse ;  /* 0x0000000c8db47c23 */ /* 0x100fe2000801088e */
[--C-:B------:R-:W-:Y:S01]  /*6cc0*/  FFMA.FTZ R155, R155, UR12, -R142.reuse ;  /* 0x0000000c9b9b7c23 */ /* 0x100fe2000801088e */
[----:B------:R-:W1:Y:S01]  /*6cd0*/  SHFL.BFLY PT, R9, R16, 0x2, 0x1f ;  /* 0x0c401f0010097f89 */ /* 0x000e6200000e0000 */
[----:B------:R-:W-:Y:S01]  /*6ce0*/  FFMA.FTZ R143, R143, UR12, -R142 ;  /* 0x0000000c8f8f7c23 */ /* 0x000fe2000801088e */
[----:B------:R-:W3:Y:S01]  /*6cf0*/  MUFU.EX2 R91, R91 ;  /* 0x0000005b005b7308 */ /* 0x000ee20000000800 */
[----:B--2---:R-:W-:Y:S01]  /*6d00*/  F2FP.F16.F32.PACK_AB R206, R104, R107 ;  /* 0x0000006b68ce723e */ /* 0x004fe200000000ff */
[--C-:B------:R-:W-:Y:S01]  /*6d10*/  FFMA.FTZ R181, R116, UR12, -R121.reuse ;  /* 0x0000000c74b57c23 */ /* 0x100fe20008010879 */
[----:B------:R-:W-:-:S05]  /*6d20*/  FFMA.FTZ R124, R124, UR12, -R121 ;  /* 0x0000000c7c7c7c23 */ /* 0x000fca0008010879 */
[----:B------:R-:W-:Y:S08]  /*6d30*/  MUFU.EX2 R87, R87 ;  /* 0x0000005700577308 */ /* 0x000ff00000000800 */
[----:B------:R-:W2:Y:S01]  /*6d40*/  MUFU.EX2 R82, R82 ;  /* 0x0000005200527308 */ /* 0x000ea20000000800 */
[----:B---3--:R-:W-:Y:S02]  /*6d50*/  F2FP.F16.F32.PACK_AB R20, R91, R96 ;  /* 0x000000605b14723e */ /* 0x008fe400000000ff */
[----:B-1----:R-:W-:-:S05]  /*6d60*/  FMNMX.FTZ R13, R16, R9, !PT ;  /* 0x00000009100d7209 */ /* 0x002fca0007810000 */
[----:B------:R-:W-:Y:S01]  /*6d70*/  MUFU.EX2 R92, R92 ;  /* 0x0000005c005c7308 */ /* 0x000fe20000000800 */
[----:B------:R-:W1:Y:S07]  /*6d80*/  SHFL.BFLY PT, R16, R13, 0x1, 0x1f ;  /* 0x0c201f000d107f89 */ /* 0x000e6e00000e0000 */
[----:B------:R-:W-:Y:S01]  /*6d90*/  MUFU.EX2 R93, R93 ;  /* 0x0000005d005d7308 */ /* 0x000fe20000000800 */
[----:B--2---:R-:W-:-:S07]  /*6da0*/  F2FP.F16.F32.PACK_AB R22, R82, R87 ;  /* 0x000000575216723e */ /* 0x004fce00000000ff */
[----:B------:R-:W-:Y:S08]  /*6db0*/  MUFU.EX2 R84, R84 ;  /* 0x0000005400547308 */ /* 0x000ff00000000800 */
[----:B------:R-:W-:Y:S01]  /*6dc0*/  MUFU.EX2 R81, R81 ;  /* 0x0000005100517308 */ /* 0x000fe20000000800 */
[----:B-1----:R-:W-:-:S04]  /*6dd0*/  FMNMX.FTZ R9, R13, R16, !PT ;  /* 0x000000100d097209 */ /* 0x002fc80007810000 */
[C---:B------:R-:W-:Y:S01]  /*6de0*/  FSETP.NEU.FTZ.AND P1, PT, R9.reuse, -INF , PT ;  /* 0xff8000000900780b */ /* 0x040fe20003f3d000 */
[----:B------:R-:W-:Y:S02]  /*6df0*/  FMUL.FTZ R13, R9, UR12 ;  /* 0x0000000c090d7c20 */ /* 0x000fe40008410000 */
[----:B------:R-:W-:Y:S03]  /*6e00*/  MUFU.EX2 R36, R36 ;  /* 0x0000002400247308 */ /* 0x000fe60000000800 */
[----:B------:R-:W-:-:S05]  /*6e10*/  FSEL R133, R13, RZ, P1 ;  /* 0x000000ff0d857208 */ /* 0x000fca0000800000 */
[----:B------:R-:W-:Y:S01]  /*6e20*/  MUFU.EX2 R35, R35 ;  /* 0x0000002300237308 */ /* 0x000fe20000000800 */
[--C-:B------:R-:W-:Y:S01]  /*6e30*/  FFMA.FTZ R110, R14, UR12, -R133.reuse ;  /* 0x0000000c0e6e7c23 */ /* 0x100fe20008010885 */
[--C-:B------:R-:W-:Y:S01]  /*6e40*/  FFMA.FTZ R119, R12, UR12, -R133.reuse ;  /* 0x0000000c0c777c23 */ /* 0x100fe20008010885 */
[--C-:B------:R-:W-:Y:S01]  /*6e50*/  FFMA.FTZ R109, R90, UR12, -R133.reuse ;  /* 0x0000000c5a6d7c23 */ /* 0x100fe20008010885 */
[----:B------:R-:W1:Y:S01]  /*6e60*/  LDSM.16.MT88.4 R12, [R234+0x4000] ;  /* 0x00400000ea0c783b */ /* 0x000e620000004200 */
[--C-:B------:R-:W-:Y:S01]  /*6e70*/  FFMA.FTZ R102, R26, UR12, -R133.reuse ;  /* 0x0000000c1a667c23 */ /* 0x100fe20008010885 */
[--C-:B------:R-:W-:Y:S01]  /*6e80*/  FFMA.FTZ R101, R94, UR12, -R133.reuse ;  /* 0x0000000c5e657c23 */ /* 0x100fe20008010885 */
[--C-:B------:R-:W-:Y:S01]  /*6e90*/  FFMA.FTZ R94, R18, UR12, -R133.reuse ;  /* 0x0000000c125e7c23 */ /* 0x100fe20008010885 */
[----:B------:R-:W-:Y:S01]  /*6ea0*/  MUFU.EX2 R110, R110 ;  /* 0x0000006e006e7308 */ /* 0x000fe20000000800 */
[--C-:B------:R-:W-:Y:S01]  /*6eb0*/  FFMA.FTZ R89, R24, UR12, -R133.reuse ;  /* 0x0000000c18597c23 */ /* 0x100fe20008010885 */
[----:B------:R-:W2:Y:S01]  /*6ec0*/  LDSM.16.MT88.4 R16, [R239+0x4400] ;  /* 0x00440000ef10783b */ /* 0x000ea20000004200 */
[--C-:B------:R-:W-:Y:S01]  /*6ed0*/  FFMA.FTZ R88, R88, UR12, -R133.reuse ;  /* 0x0000000c58587c23 */ /* 0x100fe20008010885 */
[--C-:B------:R-:W-:Y:S01]  /*6ee0*/  FFMA.FTZ R90, R103, UR12, -R142.reuse ;  /* 0x0000000c675a7c23 */ /* 0x100fe2000801088e */
[--C-:B------:R-:W-:Y:S01]  /*6ef0*/  FFMA.FTZ R105, R100, UR12, -R133.reuse ;  /* 0x0000000c64697c23 */ /* 0x100fe20008010885 */
[----:B------:R-:W3:Y:S01]  /*6f00*/  LDSM.16.MT88.4 R24, [R234+0x4400] ;  /* 0x00440000ea18783b */ /* 0x000ee20000004200 */
[--C-:B------:R-:W-:Y:S01]  /*6f10*/  FFMA.FTZ R103, R29, UR12, -R142.reuse ;  /* 0x0000000c1d677c23 */ /* 0x100fe2000801088e */
[----:B------:R-:W4:Y:S01]  /*6f20*/  MUFU.EX2 R119, R119 ;  /* 0x0000007700777308 */ /* 0x000f220000000800 */
[--C-:B------:R-:W-:Y:S01]  /*6f30*/  FFMA.FTZ R100, R30, UR12, -R133.reuse ;  /* 0x0000000c1e647c23 */ /* 0x100fe20008010885 */
[--C-:B------:R-:W-:Y:S01]  /*6f40*/  FFMA.FTZ R125, R28, UR12, -R133.reuse ;  /* 0x0000000c1c7d7c23 */ /* 0x100fe20008010885 */
[--C-:B------:R-:W-:Y:S01]  /*6f50*/  FFMA.FTZ R120, R120, UR12, -R133.reuse ;  /* 0x0000000c78787c23 */ /* 0x100fe20008010885 */
[----:B------:R-:W-:Y:S01]  /*6f60*/  LDSM.16.MT88.4 R28, [R234+0x4800] ;  /* 0x00480000ea1c783b */ /* 0x000fe20000004200 */
        /* <DEDUP_REMOVED lines=11> */
[----:B------:R-:W5:Y:S01]  /*7020*/  MUFU.EX2 R102, R102 ;  /* 0x0000006600667308 */ /* 0x000f620000000800 */
[----:B----4-:R-:W-:Y:S01]  /*7030*/  F2FP.F16.F32.PACK_AB R205, R119, R110 ;  /* 0x0000006e77cd723e */ /* 0x010fe200000000ff */
[--C-:B------:R-:W-:Y:S01]  /*7040*/  FFMA.FTZ R165, R170, UR12, -R133.reuse ;  /* 0x0000000caaa57c23 */ /* 0x100fe20008010885 */
[--C-:B------:R-:W-:Y:S01]  /*7050*/  FFMA.FTZ R168, R168, UR12, -R133.reuse ;  /* 0x0000000ca8a87c23 */ /* 0x100fe20008010885 */
[--C-:B------:R-:W-:Y:S01]  /*7060*/  FFMA.FTZ R166, R166, UR12, -R133.reuse ;  /* 0x0000000ca6a67c23 */ /* 0x100fe20008010885 */
[--C-:B------:R-:W-:Y:S01]  /*7070*/  FFMA.FTZ R167, R164, UR12, -R133.reuse ;  /* 0x0000000ca4a77c23 */ /* 0x100fe20008010885 */
[--C-:B------:R-:W-:Y:S01]  /*7080*/  FFMA.FTZ R164, R161, UR12, -R142.reuse ;  /* 0x0000000ca1a47c23 */ /* 0x100fe2000801088e */
[----:B------:R-:W-:Y:S01]  /*7090*/  FFMA.FTZ R170, R149, UR12, -R142 ;  /* 0x0000000c95aa7c23 */ /* 0x000fe2000801088e */
[----:B------:R-:W-:Y:S01]  /*70a0*/  MUFU.EX2 R101, R101 ;  /* 0x0000006500657308 */ /* 0x000fe20000000800 */
[--C-:B------:R-:W-:Y:S01]  /*70b0*/  FFMA.FTZ R149, R154, UR12, -R133.reuse ;  /* 0x0000000c9a957c23 */ /* 0x100fe20008010885 */
[--C-:B------:R-:W-:Y:S01]  /*70c0*/  FFMA.FTZ R152, R152, UR12, -R133.reuse ;  /* 0x0000000c98987c23 */ /* 0x100fe20008010885 */
[--C-:B------:R-:W-:Y:S01]  /*70d0*/  FFMA.FTZ R148, R148, UR12, -R133.reuse ;  /* 0x0000000c94947c23 */ /* 0x100fe20008010885 */
[----:B-1----:R-:W-:Y:S01]  /*70e0*/  HMMA.16816.F32 R200, R196, R12, RZ ;  /* 0x0000000cc4c8723c */ /* 0x002fe200000018ff */
[----:B------:R-:W-:Y:S01]  /*70f0*/  FFMA.FTZ R161, R146, UR12, -R133 ;  /* 0x0000000c92a17c23 */ /* 0x000fe20008010885 */
[----:B------:R-:W-:Y:S01]  /*7100*/  FADD.FTZ R110, R110, R119 ;  /* 0x000000776e6e7221 */ /* 0x000fe20000010000 */
[--C-:B------:R-:W-:Y:S01]  /*7110*/  FFMA.FTZ R138, R138, UR12, -R133.reuse ;  /* 0x0000000c8a8a7c23 */ /* 0x100fe20008010885 */
[----:B------:R-:W1:Y:S01]  /*7120*/  MUFU.EX2 R94, R94 ;  /* 0x0000005e005e7308 */ /* 0x000e620000000800 */
[----:B-----5:R-:W-:Y:S01]  /*7130*/  F2FP.F16.F32.PACK_AB R207, R102, R109 ;  /* 0x0000006d66cf723e */ /* 0x020fe200000000ff */
[----:B------:R-:W-:Y:S01]  /*7140*/  FADD.FTZ R109, R109, R110 ;  /* 0x0000006e6d6d7221 */ /* 0x000fe20000010000 */
[--C-:B------:R-:W-:Y:S01]  /*7150*/  FFMA.FTZ R141, R136, UR12, -R133.reuse ;  /* 0x0000000c888d7c23 */ /* 0x100fe20008010885 */
[--C-:B------:R-:W-:Y:S01]  /*7160*/  FFMA.FTZ R132, R132, UR12, -R133.reuse ;  /* 0x0000000c84847c23 */ /* 0x100fe20008010885 */
[----:B------:R-:W-:Y:S01]  /*7170*/  FFMA.FTZ R183, R131, UR12, -R133 ;  /* 0x0000000c83b77c23 */ /* 0x000fe20008010885 */
[----:B------:R-:W-:-:S02]  /*7180*/  FADD.FTZ R102, R102, R109 ;  /* 0x0000006d66667221 */ /* 0x000fc40000010000 */
[C---:B------:R-:W-:Y:S01]  /*7190*/  HMMA.16816.F32 R216, R204.reuse, R188, RZ ;  /* 0x000000bcccd8723c */ /* 0x040fe200000018ff */
[----:B------:R-:W-:Y:S05]  /*71a0*/  MUFU.EX2 R89, R89 ;  /* 0x0000005900597308 */ /* 0x000fea0000000800 */
[C---:B------:R-:W-:Y:S03]  /*71b0*/  HMMA.16816.F32 R208, R204.reuse, R12, RZ ;  /* 0x0000000cccd0723c */ /* 0x040fe600000018ff */
[----:B------:R-:W4:Y:S01]  /*71c0*/  MUFU.EX2 R88, R88 ;  /* 0x0000005800587308 */ /* 0x000f220000000800 */
[C---:B-1----:R-:W-:Y:S01]  /*71d0*/  F2FP.F16.F32.PACK_AB R21, R94.reuse, R101 ;  /* 0x000000655e15723e */ /* 0x042fe200000000ff */
[----:B------:R-:W-:Y:S01]  /*71e0*/  FADD.FTZ R101, R101, R102 ;  /* 0x0000006665657221 */ /* 0x000fe20000010000 */
[----:B------:R-:W-:Y:S03]  /*71f0*/  HMMA.16816.F32 R212, R204, R190, RZ ;  /* 0x000000beccd4723c */ /* 0x000fe600000018ff */
[----:B------:R-:W-:-:S02]  /*7200*/  FADD.FTZ R94, R94, R101 ;  /* 0x000000655e5e7221 */ /* 0x000fc40000010000 */
[----:B------:R-:W-:Y:S01]  /*7210*/  MUFU.EX2 R34, R34 ;  /* 0x0000002200227308 */ /* 0x000fe20000000800 */
[----:B------:R-:W-:Y:S06]  /*7220*/  HMMA.16816.F32 R204, R204, R14, RZ ;  /* 0x0000000ecccc723c */ /* 0x000fec00000018ff */
[----:B------:R-:W-:Y:S01]  /*7230*/  HMMA.16816.F32 R188, R196, R190, RZ ;  /* 0x000000bec4bc723c */ /* 0x000fe200000018ff */
[----:B------:R-:W-:Y:S01]  /*7240*/  MUFU.EX2 R105, R105 ;  /* 0x0000006900697308 */ /* 0x000fe20000000800 */
[----:B----4-:R-:W-:Y:S01]  /*7250*/  F2FP.F16.F32.PACK_AB R23, R88, R89 ;  /* 0x000000595817723e */ /* 0x010fe200000000ff */
[----:B------:R-:W-:-:S03]  /*7260*/  FADD.FTZ R89, R89, R94 ;  /* 0x0000005e59597221 */ /* 0x000fc60000010000 */
[----:B------:R-:W-:Y:S01]  /*7270*/  HMMA.16816.F32 R196, R196, R14, RZ ;  /* 0x0000000ec4c4723c */ /* 0x000fe200000018ff */
[----:B------:R-:W1:Y:S01]  /*7280*/  LDSM.16.MT88.4 R12, [R239+0x4800] ;  /* 0x00480000ef0c783b */ /* 0x000e620000004200 */
[----:B------:R-:W-:Y:S01]  /*7290*/  FADD.FTZ R88, R88, R89 ;  /* 0x0000005958587221 */ /* 0x000fe20000010000 */
[----:B------:R-:W4:Y:S03]  /*72a0*/  MUFU.EX2 R100, R100 ;  /* 0x0000006400647308 */ /* 0x000f260000000800 */
[C---:B--2---:R-:W-:Y:S05]  /*72b0*/  HMMA.16816.F32 R216, R20.reuse, R16, R216 ;  /* 0x0000001014d8723c */ /* 0x044fea00000018d8 */
[----:B------:R-:W-:Y:S01]  /*72c0*/  MUFU.EX2 R125, R125 ;  /* 0x0000007d007d7308 */ /* 0x000fe20000000800 */
[C---:B---3--:R-:W-:Y:S06]  /*72d0*/  HMMA.16816.F32 R208, R20.reuse, R24, R208 ;  /* 0x0000001814d0723c */ /* 0x048fec00000018d0 */
[C---:B------:R-:W-:Y:S01]  /*72e0*/  HMMA.16816.F32 R212, R20.reuse, R18, R212 ;  /* 0x0000001214d4723c */ /* 0x040fe200000018d4 */
[----:B------:R-:W2:Y:S05]  /*72f0*/  MUFU.EX2 R120, R120 ;  /* 0x0000007800787308 */ /* 0x000eaa0000000800 */
[----:B------:R-:W-:Y:S03]  /*7300*/  HMMA.16816.F32 R204, R20, R26, R204 ;  /* 0x0000001a14cc723c */ /* 0x000fe600000018cc */
[----:B------:R-:W-:Y:S04]  /*7310*/  MUFU.EX2 R83, R83 ;  /* 0x0000005300537308 */ /* 0x000fe80000000800 */
[----:B------:R-:W-:Y:S01]  /*7320*/  F2FP.F16.F32.PACK_AB R20, R98, R99 ;  /* 0x000000636214723e */ /* 0x000fe200000000ff */
[----:B------:R-:W-:Y:S01]  /*7330*/  FADD.FTZ R99, R99, R108 ;  /* 0x0000006c63637221 */ /* 0x000fe20000010000 */
[----:B------:R-:W-:Y:S01]  /*7340*/  F2FP.F16.F32.PACK_AB R21, R92, R97 ;  /* 0x000000615c15723e */ /* 0x000fe200000000ff */
[----:B------:R-:W-:Y:S01]  /*7350*/  FADD.FTZ R97, R97, R106 ;  /* 0x0000006a61617221 */ /* 0x000fe20000010000 */
[----:B------:R-:W-:Y:S01]  /*7360*/  F2FP.F16.F32.PACK_AB R22, R86, R95 ;  /* 0x0000005f5616723e */ /* 0x000fe200000000ff */
[----:B------:R-:W3:Y:S01]  /*7370*/  MUFU.EX2 R56, R56 ;  /* 0x0000003800387308 */ /* 0x000ee20000000800 */
[----:B------:R-:W-:Y:S01]  /*7380*/  F2FP.F16.F32.PACK_AB R23, R84, R93 ;  /* 0x0000005d5417723e */ /* 0x000fe200000000ff */
[----:B------:R-:W-:Y:S01]  /*7390*/  FADD.FTZ R98, R98, R99 ;  /* 0x0000006362627221 */ /* 0x000fe20000010000 */
[----:B------:R-:W-:-:S03]  /*73a0*/  FADD.FTZ R92, R92, R97 ;  /* 0x000000615c5c7221 */ /* 0x000fc60000010000 */
[----:B------:R-:W-:Y:S01]  /*73b0*/  FADD.FTZ R95, R95, R98 ;  /* 0x000000625f5f7221 */ /* 0x000fe20000010000 */
[----:B------:R-:W-:Y:S01]  /*73c0*/  FADD.FTZ R93, R93, R92 ;  /* 0x0000005c5d5d7221 */ /* 0x000fe20000010000 */
[----:B------:R-:W-:Y:S01]  /*73d0*/  MUFU.EX2 R55, R55 ;  /* 0x0000003700377308 */ /* 0x000fe20000000800 */
[----:B------:R-:W-:Y:S01]  /*73e0*/  HMMA.16816.F32 R192, R20, R16, R192 ;  /* 0x0000001014c0723c */ /* 0x000fe200000018c0 */
[----:B------:R-:W-:Y:S01]  /*73f0*/  FADD.FTZ R95, R86, R95 ;  /* 0x0000005f565f7221 */ /* 0x000fe20000010000 */
[----:B------:R-:W-:-:S04]  /*7400*/  FADD.FTZ R84, R84, R93 ;  /* 0x0000005d54547221 */ /* 0x000fc80000010000 */
[C---:B------:R-:W-:Y:S01]  /*7410*/  HMMA.16816.F32 R200, R20.reuse, R24, R200 ;  /* 0x0000001814c8723c */ /* 0x040fe200000018c8 */
[----:B------:R-:W5:Y:S01]  /*7420*/  MUFU.EX2 R54, R54 ;  /* 0x0000003600367308 */ /* 0x000f620000000800 */
[----:B------:R-:W-:Y:S02]  /*7430*/  F2FP.F16.F32.PACK_AB R16, R36, R81 ;  /* 0x000000512410723e */ /* 0x000fe400000000ff */
[C---:B----4-:R-:W-:Y:S01]  /*7440*/  F2FP.F16.F32.PACK_AB R17, R100.reuse, R105 ;  /* 0x000000696411723e */ /* 0x050fe200000000ff */
[----:B------:R-:W-:Y:S01]  /*7450*/  FADD.FTZ R105, R105, R88 ;  /* 0x0000005869697221 */ /* 0x000fe20000010000 */
[----:B------:R-:W-:Y:S03]  /*7460*/  HMMA.16816.F32 R188, R20, R18, R188 ;  /* 0x0000001214bc723c */ /* 0x000fe600000018bc */
[----:B------:R-:W-:Y:S01]  /*7470*/  MUFU.EX2 R33, R33 ;  /* 0x0000002100217308 */ /* 0x000fe20000000800 */
[----:B------:R-:W-:-:S02]  /*7480*/  FADD.FTZ R100, R100, R105 ;  /* 0x0000006964647221 */ /* 0x000fc40000010000 */
[----:B------:R-:W-:Y:S01]  /*7490*/  HMMA.16816.F32 R196, R20, R26, R196 ;  /* 0x0000001a14c4723c */ /* 0x000fe200000018c4 */
[----:B------:R-:W4:Y:S01]  /*74a0*/  LDSM.16.MT88.4 R20, [R239+0x4c00] ;  /* 0x004c0000ef14783b */ /* 0x000f220000004200 */
[----:B------:R-:W-:Y:S02]  /*74b0*/  F2FP.F16.F32.PACK_AB R18, R34, R35 ;  /* 0x000000232212723e */ /* 0x000fe400000000ff */
[----:B--2---:R-:W-:Y:S01]  /*74c0*/  F2FP.F16.F32.PACK_AB R19, R120, R125 ;  /* 0x0000007d7813723e */ /* 0x004fe200000000ff */
[----:B------:R-:W2:Y:S01]  /*74d0*/  LDSM.16.MT88.4 R24, [R234+0x4c00] ;  /* 0x004c0000ea18783b */ /* 0x000ea20000004200 */
[----:B------:R-:W5:Y:S01]  /*74e0*/  MUFU.EX2 R32, R32 ;  /* 0x0000002000207308 */ /* 0x000f620000000800 */
[----:B------:R-:W-:-:S04]  /*74f0*/  FADD.FTZ R125, R125, R100 ;  /* 0x000000647d7d7221 */ /* 0x000fc80000010000 */
[C---:B-1----:R-:W-:Y:S01]  /*7500*/  HMMA.16816.F32 R216, R16.reuse, R12, R216 ;  /* 0x0000000c10d8723c */ /* 0x042fe200000018d8 */
[----:B------:R-:W-:Y:S02]  /*7510*/  FADD.FTZ R125, R120, R125 ;  /* 0x0000007d787d7221 */ /* 0x000fe40000010000 */
[----:B------:R-:W-:Y:S03]  /*7520*/  MUFU.EX2 R0, R0 ;  /* 0x0000000000007308 */ /* 0x000fe60000000800 */
[C---:B------:R-:W-:Y:S05]  /*7530*/  HMMA.16816.F32 R208, R16.reuse, R28, R208 ;  /* 0x0000001c10d0723c */ /* 0x040fea00000018d0 */
[----:B------:R-:W-:Y:S01]  /*7540*/  MUFU.EX2 R85, R85 ;  /* 0x0000005500557308 */ /* 0x000fe20000000800 */
[C---:B------:R-:W-:Y:S06]  /*7550*/  HMMA.16816.F32 R212, R16.reuse, R14, R212 ;  /* 0x0000000e10d4723c */ /* 0x040fec00000018d4 */
[----:B------:R-:W-:Y:S01]  /*7560*/  HMMA.16816.F32 R204, R16, R30, R204 ;  /* 0x0000001e10cc723c */ /* 0x000fe200000018cc */
[----:B------:R-:W-:Y:S06]  /*7570*/  MUFU.EX2 R134, R134 ;  /* 0x0000008600867308 */ /* 0x000fec0000000800 */
[----:B------:R-:W-:Y:S01]  /*7580*/  F2FP.F16.F32.PACK_AB R16, R79, R80 ;  /* 0x000000504f10723e */ /* 0x000fe200000000ff */
[----:B------:R-:W-:Y:S01]  /*7590*/  FADD.FTZ R80, R80, R95 ;  /* 0x0000005f50507221 */ /* 0x000fe20000010000 */
[----:B------:R-:W1:Y:S01]  /*75a0*/  MUFU.EX2 R135, R135 ;  /* 0x0000008700877308 */ /* 0x000e620000000800 */
[----:B---3--:R-:W-:Y:S01]  /*75b0*/  F2FP.F16.F32.PACK_AB R17, R56, R83 ;  /* 0x000000533811723e */ /* 0x008fe200000000ff */
[----:B------:R-:W-:Y:S01]  /*75c0*/  FADD.FTZ R83, R83, R84 ;  /* 0x0000005453537221 */ /* 0x000fe20000010000 */
[----:B------:R-:W-:Y:S01]  /*75d0*/  F2FP.F16.F32.PACK_AB R18, R77, R78 ;  /* 0x0000004e4d12723e */ /* 0x000fe200000000ff */
[----:B------:R-:W-:Y:S01]  /*75e0*/  FADD.FTZ R79, R79, R80 ;  /* 0x000000504f4f7221 */ /* 0x000fe20000010000 */
[----:B-----5:R-:W-:Y:S01]  /*75f0*/  F2FP.F16.F32.PACK_AB R19, R54, R55 ;  /* 0x000000373613723e */ /* 0x020fe200000000ff */
[----:B------:R-:W-:-:S02]  /*7600*/  FADD.FTZ R56, R56, R83 ;  /* 0x0000005338387221 */ /* 0x000fc40000010000 */
[----:B------:R-:W-:Y:S01]  /*7610*/  MUFU.EX2 R140, R140 ;  /* 0x0000008c008c7308 */ /* 0x000fe20000000800 */
[----:B------:R-:W-:Y:S01]  /*7620*/  FADD.FTZ R78, R78, R79 ;  /* 0x0000004f4e4e7221 */ /* 0x000fe20000010000 */
[----:B------:R-:W-:Y:S02]  /*7630*/  FADD.FTZ R55, R55, R56 ;  /* 0x0000003837377221 */ /* 0x000fe40000010000 */
[C---:B------:R-:W-:Y:S01]  /*7640*/  HMMA.16816.F32 R192, R16.reuse, R12, R192 ;  /* 0x0000000c10c0723c */ /* 0x040fe200000018c0 */
[----:B------:R-:W-:Y:S01]  /*7650*/  FADD.FTZ R77, R77, R78 ;  /* 0x0000004e4d4d7221 */ /* 0x000fe20000010000 */
[----:B------:R-:W-:Y:S02]  /*7660*/  FADD.FTZ R54, R54, R55 ;  /* 0x0000003736367221 */ /* 0x000fe40000010000 */
[----:B------:R-:W3:Y:S02]  /*7670*/  MUFU.EX2 R137, R137 ;  /* 0x0000008900897308 */ /* 0x000ee40000000800 */
[----:B------:R-:W-:Y:S01]  /*7680*/  HMMA.16816.F32 R188, R16, R14, R188 ;  /* 0x0000000e10bc723c */ /* 0x000fe200000018bc */
[----:B------:R-:W-:-:S02]  /*7690*/  F2FP.F16.F32.PACK_AB R12, R32, R33 ;  /* 0x00000021200c723e */ /* 0x000fc400000000ff */
[----:B-1----:R-:W-:Y:S01]  /*76a0*/  F2FP.F16.F32.PACK_AB R13, R135, R134 ;  /* 0x00000086870d723e */ /* 0x002fe200000000ff */
[----:B------:R-:W-:Y:S02]  /*76b0*/  FADD.FTZ R134, R134, R125 ;  /* 0x0000007d86867221 */ /* 0x000fe40000010000 */
[----:B------:R-:W-:Y:S01]  /*76c0*/  HMMA.16816.F32 R200, R16, R28, R200 ;  /* 0x0000001c10c8723c */ /* 0x000fe200000018c8 */
[----:B------:R-:W-:Y:S01]  /*76d0*/  MUFU.EX2 R53, R53 ;  /* 0x0000003500357308 */ /* 0x000fe20000000800 */
[----:B------:R-:W-:Y:S01]  /*76e0*/  F2FP.F16.F32.PACK_AB R14, R85, R0 ;  /* 0x00000000550e723e */ /* 0x000fe200000000ff */
[----:B------:R-:W-:-:S03]  /*76f0*/  FADD.FTZ R135, R135, R134 ;  /* 0x0000008687877221 */ /* 0x000fc60000010000 */
[----:B------:R-:W-:Y:S01]  /*7700*/  HMMA.16816.F32 R196, R16, R30, R196 ;  /* 0x0000001e10c4723c */ /* 0x000fe200000018c4 */
[----:B------:R-:W1:Y:S02]  /*7710*/  LDSM.16.MT88.4 R16, [R239+0x5000] ;  /* 0x00500000ef10783b */ /* 0x000e640000004200 */
[----:B------:R-:W5:Y:S01]  /*7720*/  MUFU.EX2 R52, R52 ;  /* 0x0000003400347308 */ /* 0x000f620000000800 */
[----:B---3--:R-:W-:Y:S01]  /*7730*/  F2FP.F16.F32.PACK_AB R15, R137, R140 ;  /* 0x0000008c890f723e */ /* 0x008fe200000000ff */
[----:B------:R-:W3:Y:S01]  /*7740*/  LDSM.16.MT88.4 R28, [R234+0x5000] ;  /* 0x00500000ea1c783b */ /* 0x000ee20000004200 */
[----:B------:R-:W-:-:S04]  /*7750*/  FADD.FTZ R140, R140, R135 ;  /* 0x000000878c8c7221 */ /* 0x000fc80000010000 */
[----:B------:R-:W-:Y:S01]  /*7760*/  FADD.FTZ R140, R137, R140 ;  /* 0x0000008c898c7221 */ /* 0x000fe20000010000 */
[----:B------:R-:W-:Y:S01]  /*7770*/  MUFU.EX2 R51, R51 ;  /* 0x0000003300337308 */ /* 0x000fe20000000800 */
[C---:B----4-:R-:W-:Y:S06]  /*7780*/  HMMA.16816.F32 R216, R12.reuse, R20, R216 ;  /* 0x000000140cd8723c */ /* 0x050fec00000018d8 */
[C---:B------:R-:W-:Y:S01]  /*7790*/  HMMA.16816.F32 R212, R12.reuse, R22, R212 ;  /* 0x000000160cd4723c */ /* 0x040fe200000018d4 */
[----:B------:R-:W4:Y:S05]  /*77a0*/  MUFU.EX2 R50, R50 ;  /* 0x0000003200327308 */ /* 0x000f2a0000000800 */
[C---:B--2---:R-:W-:Y:S03]  /*77b0*/  HMMA.16816.F32 R208, R12.reuse, R24, R208 ;  /* 0x000000180cd0723c */ /* 0x044fe600000018d0 */
[----:B------:R-:W-:Y:S03]  /*77c0*/  MUFU.EX2 R90, R90 ;  /* 0x0000005a005a7308 */ /* 0x000fe60000000800 */
[----:B------:R-:W-:Y:S05]  /*77d0*/  HMMA.16816.F32 R204, R12, R26, R204 ;  /* 0x0000001a0ccc723c */ /* 0x000fea00000018cc */
[----:B------:R-:W2:Y:S02]  /*77e0*/  MUFU.EX2 R103, R103 ;  /* 0x0000006700677308 */ /* 0x000ea40000000800 */
[----:B------:R-:W-:Y:S01]  /*77f0*/  F2FP.F16.F32.PACK_AB R12, R75, R76 ;  /* 0x0000004c4b0c723e */ /* 0x000fe200000000ff */
[----:B------:R-:W-:Y:S01]  /*7800*/  FADD.FTZ R76, R76, R77 ;  /* 0x0000004d4c4c7221 */ /* 0x000fe20000010000 */
[----:B-----5:R-:W-:Y:S01]  /*7810*/  F2FP.F16.F32.PACK_AB R13, R52, R53 ;  /* 0x00000035340d723e */ /* 0x020fe200000000ff */
[----:B------:R-:W-:Y:S01]  /*7820*/  FADD.FTZ R53, R53, R54 ;  /* 0x0000003635357221 */ /* 0x000fe20000010000 */
[----:B------:R-:W-:Y:S01]  /*7830*/  F2FP.F16.F32.PACK_AB R14, R73, R74 ;  /* 0x0000004a490e723e */ /* 0x000fe200000000ff */
[----:B------:R-:W-:Y:S01]  /*7840*/  FADD.FTZ R75, R75, R76 ;  /* 0x0000004c4b4b7221 */ /* 0x000fe20000010000 */
[----:B------:R-:W-:Y:S01]  /*7850*/  MUFU.EX2 R122, R122 ;  /* 0x0000007a007a7308 */ /* 0x000fe20000000800 */
[----:B----4-:R-:W-:Y:S01]  /*7860*/  F2FP.F16.F32.PACK_AB R15, R50, R51 ;  /* 0x00000033320f723e */ /* 0x010fe200000000ff */
[----:B------:R-:W-:Y:S01]  /*7870*/  FADD.FTZ R52, R52, R53 ;  /* 0x0000003534347221 */ /* 0x000fe20000010000 */
[----:B------:R-:W-:-:S03]  /*7880*/  FADD.FTZ R74, R74, R75 ;  /* 0x0000004b4a4a7221 */ /* 0x000fc60000010000 */
[----:B------:R-:W-:Y:S01]  /*7890*/  FADD.FTZ R51, R51, R52 ;  /* 0x0000003433337221 */ /* 0x000fe20000010000 */
[----:B------:R-:W-:Y:S01]  /*78a0*/  FADD.FTZ R73, R73, R74 ;  /* 0x0000004a49497221 */ /* 0x000fe20000010000 */
[----:B------:R-:W4:Y:S01]  /*78b0*/  MUFU.EX2 R127, R127 ;  /* 0x0000007f007f7308 */ /* 0x000f220000000800 */
[----:B------:R-:W-:Y:S01]  /*78c0*/  HMMA.16816.F32 R192, R12, R20, R192 ;  /* 0x000000140cc0723c */ /* 0x000fe200000018c0 */
[----:B------:R-:W-:-:S05]  /*78d0*/  FADD.FTZ R50, R50, R51 ;  /* 0x0000003332327221 */ /* 0x000fca0000010000 */
[----:B------:R-:W-:Y:S01]  /*78e0*/  HMMA.16816.F32 R188, R12, R22, R188 ;  /* 0x000000160cbc723c */ /* 0x000fe200000018bc */
[----:B------:R-:W-:Y:S01]  /*78f0*/  MUFU.EX2 R147, R147 ;  /* 0x0000009300937308 */ /* 0x000fe20000000800 */
[----:B--2---:R-:W-:-:S04]  /*7900*/  F2FP.F16.F32.PACK_AB R20, R103, R90 ;  /* 0x0000005a6714723e */ /* 0x004fc800000000ff */
[C---:B------:R-:W-:Y:S03]  /*7910*/  HMMA.16816.F32 R200, R12.reuse, R24, R200 ;  /* 0x000000180cc8723c */ /* 0x040fe600000018c8 */
[----:B------:R-:W2:Y:S01]  /*7920*/  MUFU.EX2 R150, R150 ;  /* 0x0000009600967308 */ /* 0x000ea20000000800 */
[----:B----4-:R-:W-:Y:S02]  /*7930*/  F2FP.F16.F32.PACK_AB R22, R127, R122 ;  /* 0x0000007a7f16723e */ /* 0x010fe400000000ff */
[----:B------:R-:W-:Y:S01]  /*7940*/  HMMA.16816.F32 R196, R12, R26, R196 ;  /* 0x0000001a0cc4723c */ /* 0x000fe200000018c4 */
[----:B------:R-:W4:Y:S04]  /*7950*/  LDSM.16.MT88.4 R12, [R239+0x5400] ;  /* 0x00540000ef0c783b */ /* 0x000f280000004200 */
[----:B------:R-:W-:Y:S08]  /*7960*/  MUFU.EX2 R160, R160 ;  /* 0x000000a000a07308 */ /* 0x000ff00000000800 */
[----:B------:R-:W5:Y:S01]  /*7970*/  MUFU.EX2 R151, R151 ;  /* 0x0000009700977308 */ /* 0x000f620000000800 */
[----:B--2---:R-:W-:Y:S01]  /*7980*/  F2FP.F16.F32.PACK_AB R21, R150, R147 ;  /* 0x000000939615723e */ /* 0x004fe200000000ff */
[----:B------:R-:W-:-:S04]  /*7990*/  FADD.FTZ R147, R147, R140 ;  /* 0x0000008c93937221 */ /* 0x000fc80000010000 */
[----:B------:R-:W-:Y:S02]  /*79a0*/  FADD.FTZ R147, R150, R147 ;  /* 0x0000009396937221 */ /* 0x000fe40000010000 */
[----:B------:R-:W2:Y:S08]  /*79b0*/  MUFU.EX2 R71, R71 ;  /* 0x0000004700477308 */ /* 0x000eb00000000800 */
[----:B------:R-:W-:Y:S01]  /*79c0*/  MUFU.EX2 R70, R70 ;  /* 0x0000004600467308 */ /* 0x000fe20000000800 */
[----:B-----5:R-:W-:Y:S01]  /*79d0*/  F2FP.F16.F32.PACK_AB R23, R151, R160 ;  /* 0x000000a09717723e */ /* 0x020fe200000000ff */
[----:B------:R-:W-:-:S04]  /*79e0*/  FADD.FTZ R160, R160, R147 ;  /* 0x00000093a0a07221 */ /* 0x000fc80000010000 */
[----:B------:R-:W-:Y:S02]  /*79f0*/  FADD.FTZ R160, R151, R160 ;  /* 0x000000a097a07221 */ /* 0x000fe40000010000 */
[----:B------:R-:W5:Y:S01]  /*7a00*/  MUFU.EX2 R69, R69 ;  /* 0x0000004500457308 */ /* 0x000f620000000800 */
[----:B-1----:R-:W-:Y:S01]  /*7a10*/  HMMA.16816.F32 R216, R20, R16, R216 ;  /* 0x0000001014d8723c */ /* 0x002fe200000018d8 */
[----:B--2---:R-:W-:Y:S01]  /*7a20*/  F2FP.F16.F32.PACK_AB R24, R71, R72 ;  /* 0x000000484718723e */ /* 0x004fe200000000ff */
[----:B------:R-:W-:-:S04]  /*7a30*/  FADD.FTZ R72, R72, R73 ;  /* 0x0000004948487221 */ /* 0x000fc80000010000 */
[----:B------:R-:W-:Y:S01]  /*7a40*/  HMMA.16816.F32 R212, R20, R18, R212 ;  /* 0x0000001214d4723c */ /* 0x000fe200000018d4 */
[----:B------:R-:W-:Y:S01]  /*7a50*/  MUFU.EX2 R49, R49 ;  /* 0x0000003100317308 */ /* 0x000fe20000000800 */
[----:B------:R-:W-:-:S04]  /*7a60*/  FADD.FTZ R71, R71, R72 ;  /* 0x0000004847477221 */ /* 0x000fc80000010000 */
[C---:B---3--:R-:W-:Y:S03]  /*7a70*/  HMMA.16816.F32 R208, R20.reuse, R28, R208 ;  /* 0x0000001c14d0723c */ /* 0x048fe600000018d0 */
[----:B------:R-:W1:Y:S01]  /*7a80*/  MUFU.EX2 R48, R48 ;  /* 0x0000003000307308 */ /* 0x000e620000000800 */
[C---:B-----5:R-:W-:Y:S01]  /*7a90*/  F2FP.F16.F32.PACK_AB R26, R69.reuse, R70 ;  /* 0x00000046451a723e */ /* 0x060fe200000000ff */
[----:B------:R-:W-:Y:S01]  /*7aa0*/  FADD.FTZ R70, R70, R71 ;  /* 0x0000004746467221 */ /* 0x000fe20000010000 */
[----:B------:R-:W-:Y:S01]  /*7ab0*/  HMMA.16816.F32 R204, R20, R30, R204 ;  /* 0x0000001e14cc723c */ /* 0x000fe200000018cc */
[----:B------:R-:W2:Y:S02]  /*7ac0*/  LDSM.16.MT88.4 R20, [R234+0x5400] ;  /* 0x00540000ea14783b */ /* 0x000ea40000004200 */
[----:B------:R-:W-:Y:S02]  /*7ad0*/  FADD.FTZ R69, R69, R70 ;  /* 0x0000004645457221 */ /* 0x000fe40000010000 */
[----:B------:R-:W-:Y:S08]  /*7ae0*/  MUFU.EX2 R47, R47 ;  /* 0x0000002f002f7308 */ /* 0x000ff00000000800 */
[----:B------:R-:W3:Y:S01]  /*7af0*/  MUFU.EX2 R46, R46 ;  /* 0x0000002e002e7308 */ /* 0x000ee20000000800 */
[----:B-1----:R-:W-:Y:S01]  /*7b00*/  F2FP.F16.F32.PACK_AB R25, R48, R49 ;  /* 0x000000313019723e */ /* 0x002fe200000000ff */
[----:B------:R-:W-:-:S04]  /*7b10*/  FADD.FTZ R49, R49, R50 ;  /* 0x0000003231317221 */ /* 0x000fc80000010000 */
[----:B------:R-:W-:Y:S02]  /*7b20*/  FADD.FTZ R48, R48, R49 ;  /* 0x0000003130307221 */ /* 0x000fe40000010000 */
[----:B------:R-:W-:Y:S08]  /*7b30*/  MUFU.EX2 R128, R128 ;  /* 0x0000008000807308 */ /* 0x000ff00000000800 */
[----:B------:R-:W1:Y:S01]  /*7b40*/  MUFU.EX2 R139, R139 ;  /* 0x0000008b008b7308 */ /* 0x000e620000000800 */
[----:B---3--:R-:W-:Y:S01]  /*7b50*/  F2FP.F16.F32.PACK_AB R27, R46, R47 ;  /* 0x0000002f2e1b723e */ /* 0x008fe200000000ff */
[----:B------:R-:W-:-:S04]  /*7b60*/  FADD.FTZ R47, R47, R48 ;  /* 0x000000302f2f7221 */ /* 0x000fc80000010000 */
[----:B------:R-:W-:Y:S02]  /*7b70*/  FADD.FTZ R46, R46, R47 ;  /* 0x0000002f2e2e7221 */ /* 0x000fe40000010000 */
[----:B------:R-:W-:Y:S01]  /*7b80*/  MUFU.EX2 R144, R144 ;  /* 0x0000009000907308 */ /* 0x000fe20000000800 */
[C---:B------:R-:W-:Y:S06]  /*7b90*/  HMMA.16816.F32 R192, R24.reuse, R16, R192 ;  /* 0x0000001018c0723c */ /* 0x040fec00000018c0 */
[----:B------:R-:W-:Y:S01]  /*7ba0*/  HMMA.16816.F32 R188, R24, R18, R188 ;  /* 0x0000001218bc723c */ /* 0x000fe200000018bc */
[----:B------:R-:W3:Y:S01]  /*7bb0*/  MUFU.EX2 R145, R145 ;  /* 0x0000009100917308 */ /* 0x000ee20000000800 */
[----:B-1----:R-:W-:-:S04]  /*7bc0*/  F2FP.F16.F32.PACK_AB R16, R139, R128 ;  /* 0x000000808b10723e */ /* 0x002fc800000000ff */
[C---:B------:R-:W-:Y:S03]  /*7bd0*/  HMMA.16816.F32 R200, R24.reuse, R28, R200 ;  /* 0x0000001c18c8723c */ /* 0x040fe600000018c8 */
[----:B------:R-:W-:Y:S03]  /*7be0*/  MUFU.EX2 R165, R165 ;  /* 0x000000a500a57308 */ /* 0x000fe60000000800 */
[----:B------:R-:W-:Y:S01]  /*7bf0*/  HMMA.16816.F32 R196, R24, R30, R196 ;  /* 0x0000001e18c4723c */ /* 0x000fe200000018c4 */
[----:B------:R-:W1:Y:S04]  /*7c00*/  LDSM.16.MT88.4 R24, [R239+0x5800] ;  /* 0x00580000ef18783b */ /* 0x000e680000004200 */
[----:B------:R-:W5:Y:S01]  /*7c10*/  MUFU.EX2 R168, R168 ;  /* 0x000000a800a87308 */ /* 0x000f620000000800 */
[----:B------:R-:W1:Y:S01]  /*7c20*/  LDSM.16.MT88.4 R28, [R234+0x5800] ;  /* 0x00580000ea1c783b */ /* 0x000e620000004200 */
[----:B---3--:R-:W-:-:S06]  /*7c30*/  F2FP.F16.F32.PACK_AB R18, R145, R144 ;  /* 0x000000909112723e */ /* 0x008fcc00000000ff */
[----:B------:R-:W-:Y:S08]  /*7c40*/  MUFU.EX2 R166, R166 ;  /* 0x000000a600a67308 */ /* 0x000ff00000000800 */
[----:B------:R-:W3:Y:S01]  /*7c50*/  MUFU.EX2 R167, R167 ;  /* 0x000000a700a77308 */ /* 0x000ee20000000800 */
[----:B-----5:R-:W-:Y:S01]  /*7c60*/  F2FP.F16.F32.PACK_AB R17, R168, R165 ;  /* 0x000000a5a811723e */ /* 0x020fe200000000ff */
[----:B------:R-:W-:-:S04]  /*7c70*/  FADD.FTZ R165, R165, R160 ;  /* 0x000000a0a5a57221 */ /* 0x000fc80000010000 */
[----:B------:R-:W-:Y:S02]  /*7c80*/  FADD.FTZ R165, R168, R165 ;  /* 0x000000a5a8a57221 */ /* 0x000fe40000010000 */
[----:B------:R-:W-:Y:S08]  /*7c90*/  MUFU.EX2 R68, R68 ;  /* 0x0000004400447308 */ /* 0x000ff00000000800 */
[----:B------:R-:W5:Y:S01]  /*7ca0*/  MUFU.EX2 R67, R67 ;  /* 0x0000004300437308 */ /* 0x000f620000000800 */
[----:B---3--:R-:W-:Y:S01]  /*7cb0*/  F2FP.F16.F32.PACK_AB R19, R167, R166 ;  /* 0x000000a6a713723e */ /* 0x008fe200000000ff */
[----:B------:R-:W-:-:S04]  /*7cc0*/  FADD.FTZ R166, R166, R165 ;  /* 0x000000a5a6a67221 */ /* 0x000fc80000010000 */
[----:B------:R-:W-:Y:S02]  /*7cd0*/  FADD.FTZ R166, R167, R166 ;  /* 0x000000a6a7a67221 */ /* 0x000fe40000010000 */
[----:B------:R-:W-:Y:S01]  /*7ce0*/  MUFU.EX2 R66, R66 ;  /* 0x0000004200427308 */ /* 0x000fe20000000800 */
[C---:B----4-:R-:W-:Y:S06]  /*7cf0*/  HMMA.16816.F32 R216, R16.reuse, R12, R216 ;  /* 0x0000000c10d8723c */ /* 0x050fec00000018d8 */
[C---:B------:R-:W-:Y:S01]  /*7d00*/  HMMA.16816.F32 R212, R16.reuse, R14, R212 ;  /* 0x0000000e10d4723c */ /* 0x040fe200000018d4 */
[----:B------:R-:W3:Y:S05]  /*7d10*/  MUFU.EX2 R65, R65 ;  /* 0x0000004100417308 */ /* 0x000eea0000000800 */
[C---:B--2---:R-:W-:Y:S03]  /*7d20*/  HMMA.16816.F32 R208, R16.reuse, R20, R208 ;  /* 0x0000001410d0723c */ /* 0x044fe600000018d0 */
[----:B------:R-:W-:Y:S03]  /*7d30*/  MUFU.EX2 R45, R45 ;  /* 0x0000002d002d7308 */ /* 0x000fe60000000800 */
[----:B------:R-:W-:Y:S05]  /*7d40*/  HMMA.16816.F32 R204, R16, R22, R204 ;  /* 0x0000001610cc723c */ /* 0x000fea00000018cc */
[----:B------:R-:W2:Y:S02]  /*7d50*/  MUFU.EX2 R44, R44 ;  /* 0x0000002c002c7308 */ /* 0x000ea40000000800 */
[----:B-----5:R-:W-:Y:S01]  /*7d60*/  F2FP.F16.F32.PACK_AB R16, R67, R68 ;  /* 0x000000444310723e */ /* 0x020fe200000000ff */
[----:B------:R-:W-:Y:S01]  /*7d70*/  FADD.FTZ R68, R68, R69 ;  /* 0x0000004544447221 */ /* 0x000fe20000010000 */
[----:B---3--:R-:W-:-:S03]  /*7d80*/  F2FP.F16.F32.PACK_AB R18, R65, R66 ;  /* 0x000000424112723e */ /* 0x008fc600000000ff */
[----:B------:R-:W-:Y:S01]  /*7d90*/  FADD.FTZ R67, R67, R68 ;  /* 0x0000004443437221 */ /* 0x000fe20000010000 */
[----:B------:R-:W-:Y:S03]  /*7da0*/  MUFU.EX2 R43, R43 ;  /* 0x0000002b002b7308 */ /* 0x000fe60000000800 */
[----:B------:R-:W-:-:S04]  /*7db0*/  FADD.FTZ R66, R66, R67 ;  /* 0x0000004342427221 */ /* 0x000fc80000010000 */
[----:B------:R-:W-:Y:S01]  /*7dc0*/  FADD.FTZ R65, R65, R66 ;  /* 0x0000004241417221 */ /* 0x000fe20000010000 */
[----:B------:R-:W3:Y:S01]  /*7dd0*/  MUFU.EX2 R42, R42 ;  /* 0x0000002a002a7308 */ /* 0x000ee20000000800 */
[----:B--2---:R-:W-:Y:S01]  /*7de0*/  F2FP.F16.F32.PACK_AB R17, R44, R45 ;  /* 0x0000002d2c11723e */ /* 0x004fe200000000ff */
[----:B------:R-:W-:-:S04]  /*7df0*/  FADD.FTZ R45, R45, R46 ;  /* 0x0000002e2d2d7221 */ /* 0x000fc80000010000 */
[----:B------:R-:W-:Y:S02]  /*7e00*/  FADD.FTZ R44, R44, R45 ;  /* 0x0000002d2c2c7221 */ /* 0x000fe40000010000 */
[----:B------:R-:W-:Y:S08]  /*7e10*/  MUFU.EX2 R153, R153 ;  /* 0x0000009900997308 */ /* 0x000ff00000000800 */
[----:B------:R-:W2:Y:S01]  /*7e20*/  MUFU.EX2 R162, R162 ;  /* 0x000000a200a27308 */ /* 0x000ea20000000800 */
[----:B---3--:R-:W-:Y:S01]  /*7e30*/  F2FP.F16.F32.PACK_AB R19, R42, R43 ;  /* 0x0000002b2a13723e */ /* 0x008fe200000000ff */
[----:B------:R-:W-:-:S04]  /*7e40*/  FADD.FTZ R43, R43, R44 ;  /* 0x0000002c2b2b7221 */ /* 0x000fc80000010000 */
[----:B------:R-:W-:Y:S02]  /*7e50*/  FADD.FTZ R42, R42, R43 ;  /* 0x0000002b2a2a7221 */ /* 0x000fe40000010000 */
[----:B------:R-:W-:Y:S01]  /*7e60*/  MUFU.EX2 R163, R163 ;  /* 0x000000a300a37308 */ /* 0x000fe20000000800 */
[C---:B------:R-:W-:Y:S06]  /*7e70*/  HMMA.16816.F32 R200, R16.reuse, R20, R200 ;  /* 0x0000001410c8723c */ /* 0x040fec00000018c8 */
[C---:B------:R-:W-:Y:S01]  /*7e80*/  HMMA.16816.F32 R192, R16.reuse, R12, R192 ;  /* 0x0000000c10c0723c */ /* 0x040fe200000018c0 */
[----:B------:R-:W3:Y:S05]  /*7e90*/  MUFU.EX2 R164, R164 ;  /* 0x000000a400a47308 */ /* 0x000eea0000000800 */
[----:B------:R-:W-:Y:S01]  /*7ea0*/  HMMA.16816.F32 R188, R16, R14, R188 ;  /* 0x0000000e10bc723c */ /* 0x000fe200000018bc */
[----:B--2---:R-:W-:-:S02]  /*7eb0*/  F2FP.F16.F32.PACK_AB R12, R162, R153 ;  /* 0x00000099a20c723e */ /* 0x004fc400000000ff */
[----:B------:R-:W-:Y:S03]  /*7ec0*/  MUFU.EX2 R149, R149 ;  /* 0x0000009500957308 */ /* 0x000fe60000000800 */
[----:B------:R-:W-:Y:S01]  /*7ed0*/  HMMA.16816.F32 R196, R16, R22, R196 ;  /* 0x0000001610c4723c */ /* 0x000fe200000018c4 */
[----:B------:R-:W2:Y:S04]  /*7ee0*/  LDSM.16.MT88.4 R20, [R239+0x5c00] ;  /* 0x005c0000ef14783b */ /* 0x000ea80000004200 */
[----:B------:R-:W4:Y:S01]  /*7ef0*/  MUFU.EX2 R152, R152 ;  /* 0x0000009800987308 */ /* 0x000f220000000800 */
[----:B---3--:R-:W-:Y:S01]  /*7f00*/  F2FP.F16.F32.PACK_AB R14, R164, R163 ;  /* 0x000000a3a40e723e */ /* 0x008fe200000000ff */
[----:B------:R-:W3:Y:S06]  /*7f10*/  LDSM.16.MT88.4 R16, [R234+0x5c00] ;  /* 0x005c0000ea10783b */ /* 0x000eec0000004200 */
[----:B------:R-:W-:Y:S08]  /*7f20*/  MUFU.EX2 R148, R148 ;  /* 0x0000009400947308 */ /* 0x000ff00000000800 */
[----:B------:R-:W5:Y:S01]  /*7f30*/  MUFU.EX2 R161, R161 ;  /* 0x000000a100a17308 */ /* 0x000f620000000800 */
[----:B----4-:R-:W-:Y:S01]  /*7f40*/  F2FP.F16.F32.PACK_AB R13, R152, R149 ;  /* 0x00000095980d723e */ /* 0x010fe200000000ff */
[----:B------:R-:W-:-:S04]  /*7f50*/  FADD.FTZ R149, R149, R166 ;  /* 0x000000a695957221 */ /* 0x000fc80000010000 */
[----:B------:R-:W-:Y:S02]  /*7f60*/  FADD.FTZ R149, R152, R149 ;  /* 0x0000009598957221 */ /* 0x000fe40000010000 */
[----:B------:R-:W-:Y:S08]  /*7f70*/  MUFU.EX2 R64, R64 ;  /* 0x0000004000407308 */ /* 0x000ff00000000800 */
[----:B------:R-:W4:Y:S01]  /*7f80*/  MUFU.EX2 R63, R63 ;  /* 0x0000003f003f7308 */ /* 0x000f220000000800 */
[----:B-----5:R-:W-:Y:S01]  /*7f90*/  F2FP.F16.F32.PACK_AB R15, R161, R148 ;  /* 0x00000094a10f723e */ /* 0x020fe200000000ff */
[----:B------:R-:W-:-:S04]  /*7fa0*/  FADD.FTZ R148, R148, R149 ;  /* 0x0000009594947221 */ /* 0x000fc80000010000 */
[----:B------:R-:W-:Y:S02]  /*7fb0*/  FADD.FTZ R161, R161, R148 ;  /* 0x00000094a1a17221 */ /* 0x000fe40000010000 */
[----:B------:R-:W-:Y:S01]  /*7fc0*/  MUFU.EX2 R62, R62 ;  /* 0x0000003e003e7308 */ /* 0x000fe20000000800 */
[C---:B-1----:R-:W-:Y:S06]  /*7fd0*/  HMMA.16816.F32 R216, R12.reuse, R24, R216 ;  /* 0x000000180cd8723c */ /* 0x042fec00000018d8 */
[C---:B------:R-:W-:Y:S01]  /*7fe0*/  HMMA.16816.F32 R212, R12.reuse, R26, R212 ;  /* 0x0000001a0cd4723c */ /* 0x040fe200000018d4 */
[----:B------:R-:W1:Y:S05]  /*7ff0*/  MUFU.EX2 R61, R61 ;  /* 0x0000003d003d7308 */ /* 0x000e6a0000000800 */
[C---:B------:R-:W-:Y:S03]  /*8000*/  HMMA.16816.F32 R208, R12.reuse, R28, R208 ;  /* 0x0000001c0cd0723c */ /* 0x040fe600000018d0 */
[----:B------:R-:W-:Y:S03]  /*8010*/  MUFU.EX2 R41, R41 ;  /* 0x0000002900297308 */ /* 0x000fe60000000800 */
[----:B------:R-:W-:Y:S05]  /*8020*/  HMMA.16816.F32 R204, R12, R30, R204 ;  /* 0x0000001e0ccc723c */ /* 0x000fea00000018cc */
[----:B------:R-:W5:Y:S02]  /*8030*/  MUFU.EX2 R40, R40 ;  /* 0x0000002800287308 */ /* 0x000f640000000800 */
[----:B----4-:R-:W-:Y:S01]  /*8040*/  F2FP.F16.F32.PACK_AB R12, R63, R64 ;  /* 0x000000403f0c723e */ /* 0x010fe200000000ff */
[----:B------:R-:W-:Y:S01]  /*8050*/  FADD.FTZ R64, R64, R65 ;  /* 0x0000004140407221 */ /* 0x000fe20000010000 */
[----:B-1----:R-:W-:-:S03]  /*8060*/  F2FP.F16.F32.PACK_AB R14, R61, R62 ;  /* 0x0000003e3d0e723e */ /* 0x002fc600000000ff */
[----:B------:R-:W-:Y:S01]  /*8070*/  FADD.FTZ R63, R63, R64 ;  /* 0x000000403f3f7221 */ /* 0x000fe20000010000 */
[----:B------:R-:W-:Y:S03]  /*8080*/  MUFU.EX2 R39, R39 ;  /* 0x0000002700277308 */ /* 0x000fe60000000800 */
[----:B------:R-:W-:-:S04]  /*8090*/  FADD.FTZ R62, R62, R63 ;  /* 0x0000003f3e3e7221 */ /* 0x000fc80000010000 */
[----:B------:R-:W-:Y:S01]  /*80a0*/  FADD.FTZ R61, R61, R62 ;  /* 0x0000003e3d3d7221 */ /* 0x000fe20000010000 */
[----:B------:R-:W1:Y:S01]  /*80b0*/  MUFU.EX2 R38, R38 ;  /* 0x0000002600267308 */ /* 0x000e620000000800 */
[----:B-----5:R-:W-:Y:S01]  /*80c0*/  F2FP.F16.F32.PACK_AB R13, R40, R41 ;  /* 0x00000029280d723e */ /* 0x020fe200000000ff */
[----:B------:R-:W-:-:S04]  /*80d0*/  FADD.FTZ R41, R41, R42 ;  /* 0x0000002a29297221 */ /* 0x000fc80000010000 */
[----:B------:R-:W-:Y:S02]  /*80e0*/  FADD.FTZ R40, R40, R41 ;  /* 0x0000002928287221 */ /* 0x000fe40000010000 */
[----:B------:R-:W-:Y:S08]  /*80f0*/  MUFU.EX2 R60, R60 ;  /* 0x0000003c003c7308 */ /* 0x000ff00000000800 */
[----:B------:R-:W4:Y:S01]  /*8100*/  MUFU.EX2 R59, R59 ;  /* 0x0000003b003b7308 */ /* 0x000f220000000800 */
[----:B-1----:R-:W-:Y:S01]  /*8110*/  F2FP.F16.F32.PACK_AB R15, R38, R39 ;  /* 0x00000027260f723e */ /* 0x002fe200000000ff */
[----:B------:R-:W-:-:S04]  /*8120*/  FADD.FTZ R39, R39, R40 ;  /* 0x0000002827277221 */ /* 0x000fc80000010000 */
[----:B------:R-:W-:Y:S02]  /*8130*/  FADD.FTZ R38, R38, R39 ;  /* 0x0000002726267221 */ /* 0x000fe40000010000 */
[C---:B------:R-:W-:Y:S01]  /*8140*/  HMMA.16816.F32 R200, R12.reuse, R28, R200 ;  /* 0x0000001c0cc8723c */ /* 0x040fe200000018c8 */
[----:B------:R-:W-:Y:S05]  /*8150*/  MUFU.EX2 R37, R37 ;  /* 0x0000002500257308 */ /* 0x000fea0000000800 */
[C---:B------:R-:W-:Y:S01]  /*8160*/  HMMA.16816.F32 R192, R12.reuse, R24, R192 ;  /* 0x000000180cc0723c */ /* 0x040fe200000018c0 */
[----:B------:R-:W-:Y:S02]  /*8170*/  FADD.FTZ R29, R107, R112 ;  /* 0x000000706b1d7221 */ /* 0x000fe40000010000 */
[----:B------:R-:W-:Y:S02]  /*8180*/  MUFU.EX2 R155, R155 ;  /* 0x0000009b009b7308 */ /* 0x000fe40000000800 */
[----:B------:R-:W-:Y:S01]  /*8190*/  FADD.FTZ R29, R104, R29 ;  /* 0x0000001d681d7221 */ /* 0x000fe20000010000 */
[----:B------:R-:W-:Y:S03]  /*81a0*/  HMMA.16816.F32 R188, R12, R26, R188 ;  /* 0x0000001a0cbc723c */ /* 0x000fe600000018bc */
[----:B------:R-:W-:-:S02]  /*81b0*/  FADD.FTZ R96, R96, R29 ;  /* 0x0000001d60607221 */ /* 0x000fc40000010000 */
[----:B------:R-:W1:Y:S01]  /*81c0*/  MUFU.EX2 R170, R170 ;  /* 0x000000aa00aa7308 */ /* 0x000e620000000800 */
[----:B------:R-:W-:Y:S01]  /*81d0*/  HMMA.16816.F32 R196, R12, R30, R196 ;  /* 0x0000001e0cc4723c */ /* 0x000fe200000018c4 */
[----:B------:R-:W-:-:S04]  /*81e0*/  FADD.FTZ R96, R91, R96 ;  /* 0x000000605b607221 */ /* 0x000fc80000010000 */
[----:B------:R-:W-:Y:S02]  /*81f0*/  FADD.FTZ R87, R87, R96 ;  /* 0x0000006057577221 */ /* 0x000fe40000010000 */
[----:B------:R-:W-:Y:S01]  /*8200*/  MUFU.EX2 R138, R138 ;  /* 0x0000008a008a7308 */ /* 0x000fe20000000800 */
[----:B----4-:R-:W-:Y:S01]  /*8210*/  F2FP.F16.F32.PACK_AB R12, R59, R60 ;  /* 0x0000003c3b0c723e */ /* 0x010fe200000000ff */
[----:B------:R-:W-:Y:S01]  /*8220*/  FADD.FTZ R82, R82, R87 ;  /* 0x0000005752527221 */ /* 0x000fe20000010000 */
[----:B------:R-:W-:-:S03]  /*8230*/  FADD.FTZ R60, R60, R61 ;  /* 0x0000003d3c3c7221 */ /* 0x000fc60000010000 */
[----:B------:R-:W-:Y:S01]  /*8240*/  FADD.FTZ R81, R81, R82 ;  /* 0x0000005251517221 */ /* 0x000fe20000010000 */
[----:B------:R-:W-:Y:S01]  /*8250*/  FADD.FTZ R59, R59, R60 ;  /* 0x0000003c3b3b7221 */ /* 0x000fe20000010000 */
[----:B------:R-:W4:Y:S01]  /*8260*/  MUFU.EX2 R141, R141 ;  /* 0x0000008d008d7308 */ /* 0x000f220000000800 */
[----:B-1----:R-:W-:Y:S01]  /*8270*/  F2FP.F16.F32.PACK_AB R24, R170, R155 ;  /* 0x0000009baa18723e */ /* 0x002fe200000000ff */
[----:B------:R-:W-:-:S04]  /*8280*/  FADD.FTZ R36, R36, R81 ;  /* 0x0000005124247221 */ /* 0x000fc80000010000 */
[----:B------:R-:W-:Y:S02]  /*8290*/  FADD.FTZ R35, R35, R36 ;  /* 0x0000002423237221 */ /* 0x000fe40000010000 */
[----:B------:R-:W1:Y:S02]  /*82a0*/  MUFU.EX2 R126, R126 ;  /* 0x0000007e007e7308 */ /* 0x000e640000000800 */
        /* <DEDUP_REMOVED lines=10> */
[----:B------:R-:W-:Y:S01]  /*8350*/  FADD.FTZ R85, R85, R0 ;  /* 0x0000000055557221 */ /* 0x000fe20000010000 */
[----:B------:R-:W-:-:S03]  /*8360*/  FADD.FTZ R37, R37, R38 ;  /* 0x0000002625257221 */ /* 0x000fc60000010000 */
[----:B------:R-:W-:Y:S01]  /*8370*/  FADD.FTZ R90, R90, R85 ;  /* 0x000000555a5a7221 */ /* 0x000fe20000010000 */
[----:B------:R-:W-:Y:S01]  /*8380*/  FADD.FTZ R37, R126, R37 ;  /* 0x000000257e257221 */ /* 0x000fe20000010000 */
[----:B------:R-:W-:Y:S02]  /*8390*/  MUFU.EX2 R143, R143 ;  /* 0x0000008f008f7308 */ /* 0x000fe40000000800 */
[----:B------:R-:W-:-:S04]  /*83a0*/  FADD.FTZ R103, R103, R90 ;  /* 0x0000005a67677221 */ /* 0x000fc80000010000 */
[----:B------:R-:W-:Y:S02]  /*83b0*/  FADD.FTZ R122, R122, R103 ;  /* 0x000000677a7a7221 */ /* 0x000fe40000010000 */
[----:B------:R-:W1:Y:S01]  /*83c0*/  MUFU.EX2 R180, R180 ;  /* 0x000000b400b47308 */ /* 0x000e620000000800 */
[----:B----4-:R-:W-:Y:S01]  /*83d0*/  F2FP.F16.F32.PACK_AB R14, R57, R58 ;  /* 0x0000003a390e723e */ /* 0x010fe200000000ff */
[----:B------:R-:W-:Y:S01]  /*83e0*/  FADD.FTZ R127, R127, R122 ;  /* 0x0000007a7f7f7221 */ /* 0x000fe20000010000 */
[----:B------:R-:W-:-:S03]  /*83f0*/  FADD.FTZ R58, R58, R59 ;  /* 0x0000003b3a3a7221 */ /* 0x000fc60000010000 */
[----:B------:R-:W-:Y:S01]  /*8400*/  FADD.FTZ R128, R128, R127 ;  /* 0x0000007f80807221 */ /* 0x000fe20000010000 */
[----:B------:R-:W-:Y:S01]  /*8410*/  FADD.FTZ R179, R57, R58 ;  /* 0x0000003a39b37221 */ /* 0x000fe20000010000 */
[----:B------:R-:W-:Y:S02]  /*8420*/  MUFU.EX2 R132, R132 ;  /* 0x0000008400847308 */ /* 0x000fe40000000800 */
[----:B------:R-:W-:-:S04]  /*8430*/  FADD.FTZ R139, R139, R128 ;  /* 0x000000808b8b7221 */ /* 0x000fc80000010000 */
[----:B------:R-:W-:Y:S02]  /*8440*/  FADD.FTZ R144, R144, R139 ;  /* 0x0000008b90907221 */ /* 0x000fe40000010000 */
[----:B------:R-:W4:Y:S01]  /*8450*/  MUFU.EX2 R183, R183 ;  /* 0x000000b700b77308 */ /* 0x000f220000000800 */
[----:B-1----:R-:W-:Y:S01]  /*8460*/  F2FP.F16.F32.PACK_AB R26, R180, R143 ;  /* 0x0000008fb41a723e */ /* 0x002fe200000000ff */
[----:B------:R-:W-:-:S04]  /*8470*/  FADD.FTZ R144, R145, R144 ;  /* 0x0000009091907221 */ /* 0x000fc80000010000 */
[----:B------:R-:W-:Y:S02]  /*8480*/  FADD.FTZ R153, R153, R144 ;  /* 0x0000009099997221 */ /* 0x000fe40000010000 */
        /* <DEDUP_REMOVED lines=9> */
[----:B--2---:R-:W-:Y:S02]  /*8520*/  HMMA.16816.F32 R216, R24, R20, R216 ;  /* 0x0000001418d8723c */ /* 0x004fe400000018d8 */
[----:B------:R-:W-:-:S04]  /*8530*/  FADD.FTZ R170, R170, R155 ;  /* 0x0000009baaaa7221 */ /* 0x000fc80000010000 */
[----:B------:R-:W-:Y:S01]  /*8540*/  FADD.FTZ R143, R143, R170 ;  /* 0x000000aa8f8f7221 */ /* 0x000fe20000010000 */
[----:B------:R-:W-:Y:S01]  /*8550*/  HMMA.16816.F32 R212, R24, R22, R212 ;  /* 0x0000001618d4723c */ /* 0x000fe200000018d4 */
[----:B-1----:R-:W-:Y:S01]  /*8560*/  F2FP.F16.F32.PACK_AB R15, R181, R28 ;  /* 0x0000001cb50f723e */ /* 0x002fe200000000ff */
[----:B------:R-:W-:Y:S01]  /*8570*/  FADD.FTZ R28, R28, R37 ;  /* 0x000000251c1c7221 */ /* 0x000fe20000010000 */
[----:B------:R-:W-:-:S03]  /*8580*/  FADD.FTZ R180, R180, R143 ;  /* 0x0000008fb4b47221 */ /* 0x000fc60000010000 */
[----:B---3--:R-:W-:Y:S01]  /*8590*/  HMMA.16816.F32 R208, R24, R16, R208 ;  /* 0x0000001018d0723c */ /* 0x008fe200000018d0 */
[----:B------:R-:W-:-:S05]  /*85a0*/  FADD.FTZ R181, R181, R28 ;  /* 0x0000001cb5b57221 */ /* 0x000fca0000010000 */
        /* <DEDUP_REMOVED lines=8> */
[----:B------:R-:W-:Y:S01]  /*8630*/  UIADD3 UR13, UR22, -0x2, URZ ;  /* 0xfffffffe160d7890 */ /* 0x000fe2000fffe03f */
[----:B------:R-:W-:Y:S01]  /*8640*/  ISETP.GE.AND P1, PT, R236, UR4, PT ;  /* 0x00000004ec007c0c */ /* 0x000fe2000bf26270 */
[----:B------:R-:W-:-:S04]  /*8650*/  DEPBAR.LE SB0, 0x0 ;  /* 0x000080000000791a */ /* 0x000fc80000000000 */
[----:B------:R-:W-:Y:S01]  /*8660*/  USHF.R.S32.HI UR5, URZ, 0x1f, UR13 ;  /* 0x0000001f3f057899 */ /* 0x000fe2000801140d */
[----:B------:R-:W-:Y:S01]  /*8670*/  IMAD.U32 R25, RZ, RZ, UR13 ;  /* 0x0000000dff197e24 */ /* 0x000fe2000f8e00ff */
[----:B------:R-:W-:Y:S01]  /*8680*/  UIMAD UR4, UR28, UR13, URZ ;  /* 0x0000000d1c0472a4 */ /* 0x000fe2000f8e023f */
[----:B------:R-:W-:Y:S01]  /*8690*/  BAR.SYNC.DEFER_BLOCKING 0x0 ;  /* 0x0000000000007b1d */ /* 0x000fe20000010000 */
[----:B------:R-:W-:Y:S02]  /*86a0*/  IMAD.U32 R21, RZ, RZ, UR8 ;  /* 0x00000008ff157e24 */ /* 0x000fe4000f8e00ff */
[----:B------:R-:W-:Y:S01]  /*86b0*/  UIMAD UR4, UR5, UR29, UR4 ;  /* 0x0000001d050472a4 */ /* 0x000fe2000f8e0204 */
[----:B------:R-:W-:-:S04]  /*86c0*/  IMAD.WIDE.U32 R24, R25, UR29, R10 ;  /* 0x0000001d19187c25 */ /* 0x000fc8000f8e000a */
[----:B------:R-:W1:Y:S01]  /*86d0*/  @!P1 LDC.64 R18, c[0x0][0x220] ;  /* 0x00008800ff129b82 */ /* 0x000e620000000a00 */
[----:B------:R-:W-:Y:S01]  /*86e0*/  VOTEU.ALL UP0, P1 ;  /* 0x00000000003f7886 */ /* 0x000fe20000800000 */
[----:B------:R-:W-:Y:S01]  /*86f0*/  IMAD.U32 R23, RZ, RZ, UR8 ;  /* 0x00000008ff177e24 */ /* 0x000fe2000f8e00ff */
[----:B------:R-:W-:Y:S01]  /*8700*/  @!P1 LEA R21, P0, R21, R24, 0x6 ;  /* 0x0000001815159211 */ /* 0x000fe200078030ff */
[----:B------:R-:W-:Y:S02]  /*8710*/  IMAD.U32 R22, RZ, RZ, UR9 ;  /* 0x00000009ff167e24 */ /* 0x000fe4000f8e00ff */
[----:B------:R-:W-:Y:S01]  /*8720*/  VIADD R25, R25, UR4 ;  /* 0x0000000419197c36 */ /* 0x000fe20008000000 */
[----:B------:R-:W-:Y:S01]  /*8730*/  @!UP0 UIMAD UR4, UR9, 0x60, URZ ;  /* 0x00000060090488a4 */ /* 0x000fe2000f8e023f */
[----:B------:R-:W2:Y:S01]  /*8740*/  @!P1 LDC.64 R16, c[0x0][0x220] ;  /* 0x00008800ff109b82 */ /* 0x000ea20000000a00 */
[----:B------:R-:W-:Y:S01]  /*8750*/  IMAD.U32 R0, RZ, RZ, UR8 ;  /* 0x00000008ff007e24 */ /* 0x000fe2000f8e00ff */
[----:B------:R-:W-:Y:S01]  /*8760*/  UISETP.GE.AND UP0, UPT, UR22, 0x3, UPT ;  /* 0x000000031600788c */ /* 0x000fe2000bf06270 */
[----:B------:R-:W-:-:S02]  /*8770*/  @!P1 LEA.HI.X R22, R23, R25, R22, 0x6, P0 ;  /* 0x0000001917169211 */ /* 0x000fc400000f3416 */
[----:B------:R-:W-:Y:S01]  /*8780*/  @!P1 IADD3 R20, P0, R24, UR30, RZ ;  /* 0x0000001e18149c10 */ /* 0x000fe2000ff1e0ff */
[----:B------:R-:W-:Y:S02]  /*8790*/  @!P1 IMAD.WIDE.U32 R28, R0, 0x60, R24 ;  /* 0x00000060001c9825 */ /* 0x000fe400078e0018 */
[----:B------:R-:W3:Y:S02]  /*87a0*/  @!P1 LDC.64 R14, c[0x0][0x220] ;  /* 0x00008800ff0e9b82 */ /* 0x000ee40000000a00 */
[----:B------:R-:W-:Y:S01]  /*87b0*/  @!P1 VIADD R0, R29, UR4 ;  /* 0x000000041d009c36 */ /* 0x000fe20008000000 */
[----:B------:R-:W-:Y:S04]  /*87c0*/  @P1 STS [R229+0x4000], RZ ;  /* 0x004000ffe5001388 */ /* 0x000fe80000000800 */
[----:B------:R-:W-:Y:S01]  /*87d0*/  @P1 STS [R229+0x4004], RZ ;  /* 0x004004ffe5001388 */ /* 0x000fe20000000800 */
[----:B------:R-:W4:Y:S01]  /*87e0*/  @!P1 LDC.64 R12, c[0x0][0x220] ;  /* 0x00008800ff0c9b82 */ /* 0x000f220000000a00 */
[----:B-1----:R-:W-:-:S02]  /*87f0*/  @!P1 LEA R26, P3, R24, R18, 0x1 ;  /* 0x00000012181a9211 */ /* 0x002fc400078608ff */
[----:B------:R-:W-:Y:S01]  /*8800*/  @!P1 IADD3.X R18, R25, UR27, RZ, P0, !PT ;  /* 0x0000001b19129c10 */ /* 0x000fe200087fe4ff */
[----:B------:R-:W-:Y:S01]  /*8810*/  @P1 STS.64 [R229+0x4008], RZ ;  /* 0x004008ffe5001388 */ /* 0x000fe20000000a00 */
        /* <DEDUP_REMOVED lines=26> */
[----:B------:R-:W-:Y:S04]  /*89c0*/  LDSM.16.M88.4 R112, [R159+0x1000] ;  /* 0x001000009f70783b */ /* 0x000fe80000000200 */
[----:B------:R-:W3:Y:S04]  /*89d0*/  LDSM.16.M88.4 R56, [R158+0x2800] ;  /* 0x002800009e38783b */ /* 0x000ee80000000200 */
[----:B------:R-:W-:Y:S04]  /*89e0*/  LDSM.16.M88.4 R92, [R157+0x1000] ;  /* 0x001000009d5c783b */ /* 0x000fe80000000200 */
[----:B------:R-:W-:Y:S04]  /*89f0*/  LDSM.16.M88.4 R132, [R156+0x800] ;  /* 0x000800009c84783b */ /* 0x000fe80000000200 */
[----:B------:R-:W4:Y:S04]  /*8a00*/  LDSM.16.M88.4 R28, [R159] ;  /* 0x000000009f1c783b */ /* 0x000f280000000200 */
[----:B------:R-:W2:Y:S04]  /*8a10*/  LDSM.16.M88.4 R32, [R158+0x2c00] ;  /* 0x002c00009e20783b */ /* 0x000ea80000000200 */
[----:B------:R-:W5:Y:S04]  /*8a20*/  LDSM.16.M88.4 R124, [R158+0x3000] ;  /* 0x003000009e7c783b */ /* 0x000f680000000200 */
[----:B------:R-:W5:Y:S04]  /*8a30*/  LDSM.16.M88.4 R96, [R157] ;  /* 0x000000009d60783b */ /* 0x000f680000000200 */
[----:B-1----:R-:W1:Y:S04]  /*8a40*/  LDSM.16.M88.4 R24, [R156+0xc00] ;  /* 0x000c00009c18783b */ /* 0x002e680000000200 */
[----:B------:R-:W1:Y:S04]  /*8a50*/  LDSM.16.M88.4 R120, [R156+0x1000] ;  /* 0x001000009c78783b */ /* 0x000e680000000200 */
[----:B------:R-:W-:Y:S01]  /*8a60*/  LDSM.16.M88.4 R44, [R156] ;  /* 0x000000009c2c783b */ /* 0x000fe20000000200 */
[-C--:B---3--:R-:W-:Y:S03]  /*8a70*/  HMMA.16816.F32 R12, R112, R58.reuse, RZ ;  /* 0x0000003a700c723c */ /* 0x088fe600000018ff */
[----:B------:R-:W-:Y:S04]  /*8a80*/  LDSM.16.M88.4 R68, [R158+0x2400] ;  /* 0x002400009e44783b */ /* 0x000fe80000000200 */
[----:B------:R-:W-:Y:S04]  /*8a90*/  LDSM.16.M88.4 R108, [R158+0x3400] ;  /* 0x003400009e6c783b */ /* 0x000fe80000000200 */
[----:B------:R-:W-:Y:S01]  /*8aa0*/  LDSM.16.M88.4 R104, [R158+0x3800] ;  /* 0x003800009e68783b */ /* 0x000fe20000000200 */
[C---:B----4-:R-:W-:Y:S03]  /*8ab0*/  HMMA.16816.F32 R20, R28.reuse, R58, RZ ;  /* 0x0000003a1c14723c */ /* 0x050fe600000018ff */
[----:B------:R-:W-:Y:S04]  /*8ac0*/  LDSM.16.M88.4 R100, [R158+0x3c00] ;  /* 0x003c00009e64783b */ /* 0x000fe80000000200 */
[----:B------:R-:W-:Y:S01]  /*8ad0*/  LDSM.16.M88.4 R88, [R156+0x400] ;  /* 0x000400009c58783b */ /* 0x000fe20000000200 */
[----:B--2---:R-:W-:Y:S03]  /*8ae0*/  HMMA.16816.F32 R16, R28, R32, RZ ;  /* 0x000000201c10723c */ /* 0x004fe600000018ff */
[----:B------:R-:W-:Y:S03]  /*8af0*/  LDSM.16.M88.4 R84, [R156+0x1400] ;  /* 0x001400009c54783b */ /* 0x000fe60000000200 */
[----:B------:R-:W-:Y:S01]  /*8b00*/  HMMA.16816.F32 R12, R92, R134, R12 ;  /* 0x000000865c0c723c */ /* 0x000fe2000000180c */
[----:B------:R-:W-:Y:S04]  /*8b10*/  LDSM.16.M88.4 R116, [R156+0x1c00] ;  /* 0x001c00009c74783b */ /* 0x000fe80000000200 */
[----:B------:R-:W0:Y:S01]  /*8b20*/  LDGDEPBAR ;  /* 0x00000000000079af */ /* 0x000e220000000000 */
[----:B-----5:R-:W-:Y:S06]  /*8b30*/  HMMA.16816.F32 R80, R112, R124, RZ ;  /* 0x0000007c7050723c */ /* 0x020fec00000018ff */
[C---:B------:R-:W-:Y:S06]  /*8b40*/  HMMA.16816.F32 R20, R96.reuse, R134, R20 ;  /* 0x000000866014723c */ /* 0x040fec0000001814 */
[----:B-1----:R-:W-:Y:S06]  /*8b50*/  HMMA.16816.F32 R16, R96, R24, R16 ;  /* 0x000000186010723c */ /* 0x002fec0000001810 */
[----:B------:R-:W-:Y:S01]  /*8b60*/  FMUL.FTZ R13, R13, UR7 ;  /* 0x000000070d0d7c20 */ /* 0x000fe20008410000 */
[----:B------:R-:W-:Y:S01]  /*8b70*/  FMUL.FTZ R0, R12, UR7 ;  /* 0x000000070c007c20 */ /* 0x000fe20008410000 */
[----:B------:R-:W-:Y:S01]  /*8b80*/  FMUL.FTZ R128, R14, UR7 ;  /* 0x000000070e807c20 */ /* 0x000fe20008410000 */
[----:B------:R-:W-:Y:S01]  /*8b90*/  FMUL.FTZ R136, R15, UR7 ;  /* 0x000000070f887c20 */ /* 0x000fe20008410000 */
[----:B------:R1:W-:Y:S01]  /*8ba0*/  MUFU.TANH R131, R13 ;  /* 0x0000000d00837308 */ /* 0x0003e20000002400 */
[C---:B------:R-:W-:Y:S06]  /*8bb0*/  HMMA.16816.F32 R48, R112.reuse, R32, RZ ;  /* 0x000000207030723c */ /* 0x040fec00000018ff */
[-C--:B------:R-:W-:Y:S01]  /*8bc0*/  HMMA.16816.F32 R40, R112, R34.reuse, RZ ;  /* 0x000000227028723c */ /* 0x080fe200000018ff */
[----:B------:R-:W-:Y:S01]  /*8bd0*/  FMUL.FTZ R20, R20, UR7 ;  /* 0x0000000714147c20 */ /* 0x000fe20008410000 */
[----:B------:R-:W-:Y:S01]  /*8be0*/  FMUL.FTZ R21, R21, UR7 ;  /* 0x0000000715157c20 */ /* 0x000fe20008410000 */
[----:B------:R-:W-:Y:S01]  /*8bf0*/  FMUL.FTZ R22, R22, UR7 ;  /* 0x0000000716167c20 */ /* 0x000fe20008410000 */
[----:B------:R-:W-:Y:S01]  /*8c00*/  FMUL.FTZ R23, R23, UR7 ;  /* 0x0000000717177c20 */ /* 0x000fe20008410000 */
[----:B------:R-:W-:Y:S01]  /*8c10*/  MUFU.TANH R134, R20 ;  /* 0x0000001400867308 */ /* 0x000fe20000002400 */
[C---:B------:R-:W-:Y:S01]  /*8c20*/  HMMA.16816.F32 R32, R28.reuse, R34, RZ ;  /* 0x000000221c20723c */ /* 0x040fe200000018ff */
[----:B------:R-:W-:Y:S01]  /*8c30*/  FMUL.FTZ R16, R16, UR7 ;  /* 0x0000000710107c20 */ /* 0x000fe20008410000 */
[----:B------:R-:W-:Y:S01]  /*8c40*/  FMUL.FTZ R17, R17, UR7 ;  /* 0x0000000711117c20 */ /* 0x000fe20008410000 */
[----:B------:R-:W-:Y:S01]  /*8c50*/  FMUL.FTZ R141, R18, UR7 ;  /* 0x00000007128d7c20 */ /* 0x000fe20008410000 */
[----:B-1----:R-:W1:Y:S02]  /*8c60*/  LDSM.16.M88.4 R12, [R158+0x2000] ;  /* 0x002000009e0c783b */ /* 0x002e640000000200 */
[----:B------:R-:W-:Y:S01]  /*8c70*/  HMMA.16816.F32 R36, R28, R124, RZ ;  /* 0x0000007c1c24723c */ /* 0x000fe200000018ff */
[----:B------:R-:W-:Y:S05]  /*8c80*/  MUFU.TANH R137, R21 ;  /* 0x0000001500897308 */ /* 0x000fea0000002400 */
[C---:B------:R-:W-:Y:S03]  /*8c90*/  HMMA.16816.F32 R80, R92.reuse, R120, R80 ;  /* 0x000000785c50723c */ /* 0x040fe60000001850 */
[----:B------:R-:W-:Y:S03]  /*8ca0*/  MUFU.TANH R135, R22 ;  /* 0x0000001600877308 */ /* 0x000fe60000002400 */
[C---:B------:R-:W-:Y:S05]  /*8cb0*/  HMMA.16816.F32 R48, R92.reuse, R24, R48 ;  /* 0x000000185c30723c */ /* 0x040fea0000001830 */
[----:B------:R2:W-:Y:S01]  /*8cc0*/  MUFU.TANH R138, R23 ;  /* 0x00000017008a7308 */ /* 0x0005e20000002400 */
[-C--:B------:R-:W-:Y:S06]  /*8cd0*/  HMMA.16816.F32 R40, R92, R26.reuse, R40 ;  /* 0x0000001a5c28723c */ /* 0x080fec0000001828 */
[C---:B------:R-:W-:Y:S01]  /*8ce0*/  HMMA.16816.F32 R32, R96.reuse, R26, R32 ;  /* 0x0000001a6020723c */ /* 0x040fe20000001820 */
[----:B------:R-:W3:Y:S05]  /*8cf0*/  MUFU.TANH R139, R16 ;  /* 0x00000010008b7308 */ /* 0x000eea0000002400 */
[----:B------:R-:W-:Y:S01]  /*8d00*/  HMMA.16816.F32 R36, R96, R120, R36 ;  /* 0x000000786024723c */ /* 0x000fe20000001824 */
[----:B------:R-:W-:Y:S01]  /*8d10*/  FMUL.FTZ R164, R80, UR7 ;  /* 0x0000000750a47c20 */ /* 0x000fe20008410000 */
[----:B------:R-:W-:Y:S01]  /*8d20*/  FMUL.FTZ R162, R81, UR7 ;  /* 0x0000000751a27c20 */ /* 0x000fe20008410000 */
[----:B------:R4:W-:Y:S01]  /*8d30*/  MUFU.TANH R140, R17 ;  /* 0x00000011008c7308 */ /* 0x0009e20000002400 */
[----:B------:R-:W-:Y:S01]  /*8d40*/  FMUL.FTZ R166, R82, UR7 ;  /* 0x0000000752a67c20 */ /* 0x000fe20008410000 */
[----:B------:R-:W-:Y:S01]  /*8d50*/  FMUL.FTZ R168, R83, UR7 ;  /* 0x0000000753a87c20 */ /* 0x000fe20008410000 */
[----:B------:R-:W-:Y:S01]  /*8d60*/  FMUL.FTZ R48, R48, UR7 ;  /* 0x0000000730307c20 */ /* 0x000fe20008410000 */
[----:B------:R-:W-:Y:S01]  /*8d70*/  FMUL.FTZ R120, R19, UR7 ;  /* 0x0000000713787c20 */ /* 0x000fe20008410000 */
[-C--:B-1----:R-:W-:Y:S01]  /*8d80*/  HMMA.16816.F32 R24, R28, R12.reuse, RZ ;  /* 0x0000000c1c18723c */ /* 0x082fe200000018ff */
[----:B------:R-:W1:Y:S01]  /*8d90*/  LDSM.16.M88.4 R80, [R156+0x1800] ;  /* 0x001800009c50783b */ /* 0x000e620000000200 */
[----:B------:R-:W-:Y:S01]  /*8da0*/  FMUL.FTZ R49, R49, UR7 ;  /* 0x0000000731317c20 */ /* 0x000fe20008410000 */
[----:B------:R-:W-:Y:S01]  /*8db0*/  FMUL.FTZ R50, R50, UR7 ;  /* 0x0000000732327c20 */ /* 0x000fe20008410000 */
[----:B------:R-:W-:Y:S01]  /*8dc0*/  FMUL.FTZ R51, R51, UR7 ;  /* 0x0000000733337c20 */ /* 0x000fe20008410000 */
[----:B------:R-:W-:Y:S01]  /*8dd0*/  FMUL.FTZ R40, R40, UR7 ;  /* 0x0000000728287c20 */ /* 0x000fe20008410000 */
[C---:B--2---:R-:W-:Y:S01]  /*8de0*/  HMMA.16816.F32 R20, R112.reuse, R12, RZ ;  /* 0x0000000c7014723c */ /* 0x044fe200000018ff */
[----:B------:R-:W-:Y:S01]  /*8df0*/  FMUL.FTZ R41, R41, UR7 ;  /* 0x0000000729297c20 */ /* 0x000fe20008410000 */
[----:B------:R-:W-:Y:S01]  /*8e00*/  FMUL.FTZ R42, R42, UR7 ;  /* 0x000000072a2a7c20 */ /* 0x000fe20008410000 */
[----:B------:R-:W-:Y:S01]  /*8e10*/  FMUL.FTZ R43, R43, UR7 ;  /* 0x000000072b2b7c20 */ /* 0x000fe20008410000 */
[----:B------:R-:W-:Y:S01]  /*8e20*/  FMUL.FTZ R32, R32, UR7 ;  /* 0x0000000720207c20 */ /* 0x000fe20008410000 */
[----:B------:R-:W-:Y:S01]  /*8e30*/  FMUL.FTZ R33, R33, UR7 ;  /* 0x0000000721217c20 */ /* 0x000fe20008410000 */
[-C--:B----4-:R-:W-:Y:S01]  /*8e40*/  HMMA.16816.F32 R16, R112, R14.reuse, RZ ;  /* 0x0000000e7010723c */ /* 0x090fe200000018ff */
[----:B------:R-:W-:Y:S01]  /*8e50*/  FMUL.FTZ R34, R34, UR7 ;  /* 0x0000000722227c20 */ /* 0x000fe20008410000 */
[----:B------:R-:W-:Y:S01]  /*8e60*/  FMUL.FTZ R35, R35, UR7 ;  /* 0x0000000723237c20 */ /* 0x000fe20008410000 */
[----:B------:R-:W-:Y:S01]  /*8e70*/  MUFU.TANH R121, R48 ;  /* 0x0000003000797308 */ /* 0x000fe20000002400 */
[----:B------:R-:W-:Y:S01]  /*8e80*/  FMUL.FTZ R36, R36, UR7 ;  /* 0x0000000724247c20 */ /* 0x000fe20008410000 */
[----:B------:R-:W-:Y:S01]  /*8e90*/  FMUL.FTZ R37, R37, UR7 ;  /* 0x0000000725257c20 */ /* 0x000fe20008410000 */
[----:B------:R-:W-:Y:S01]  /*8ea0*/  HMMA.16816.F32 R12, R28, R14, RZ ;  /* 0x0000000e1c0c723c */ /* 0x000fe200000018ff */
[----:B------:R-:W-:Y:S01]  /*8eb0*/  FMUL.FTZ R161, R38, UR7 ;  /* 0x0000000726a17c20 */ /* 0x000fe20008410000 */
[----:B------:R-:W-:Y:S01]  /*8ec0*/  FMUL.FTZ R160, R39, UR7 ;  /* 0x0000000727a07c20 */ /* 0x000fe20008410000 */
[----:B------:R-:W-:-:S04]  /*8ed0*/  DEPBAR.LE SB0, 0x0 ;  /* 0x000080000000791a */ /* 0x000fc80000000000 */
[----:B------:R-:W-:Y:S01]  /*8ee0*/  MUFU.TANH R142, R49 ;  /* 0x00000031008e7308 */ /* 0x000fe20000002400 */
[-C--:B------:R-:W-:Y:S06]  /*8ef0*/  HMMA.16816.F32 R24, R96, R44.reuse, R24 ;  /* 0x0000002c6018723c */ /* 0x080fec0000001818 */
[C---:B------:R-:W-:Y:S01]  /*8f00*/  HMMA.16816.F32 R20, R92.reuse, R44, R20 ;  /* 0x0000002c5c14723c */ /* 0x040fe20000001814 */
[----:B------:R-:W-:Y:S05]  /*8f10*/  MUFU.TANH R143, R50 ;  /* 0x00000032008f7308 */ /* 0x000fea0000002400 */
[-C--:B------:R-:W-:Y:S03]  /*8f20*/  HMMA.16816.F32 R16, R92, R46.reuse, R16 ;  /* 0x0000002e5c10723c */ /* 0x080fe60000001810 */
[----:B------:R2:W-:Y:S03]  /*8f30*/  MUFU.TANH R144, R51 ;  /* 0x0000003300907308 */ /* 0x0005e60000002400 */
[----:B------:R-:W-:Y:S05]  /*8f40*/  HMMA.16816.F32 R12, R96, R46, R12 ;  /* 0x0000002e600c723c */ /* 0x000fea000000180c */
[----:B------:R-:W-:Y:S01]  /*8f50*/  MUFU.TANH R146, R40 ;  /* 0x0000002800927308 */ /* 0x000fe20000002400 */
[----:B------:R-:W-:Y:S01]  /*8f60*/  HMMA.16816.F32 R60, R28, R56, RZ ;  /* 0x000000381c3c723c */ /* 0x000fe200000018ff */
[----:B------:R-:W-:Y:S01]  /*8f70*/  FMUL.FTZ R165, R24, UR7 ;  /* 0x0000000718a57c20 */ /* 0x000fe20008410000 */
[----:B------:R-:W-:Y:S01]  /*8f80*/  FMUL.FTZ R169, R25, UR7 ;  /* 0x0000000719a97c20 */ /* 0x000fe20008410000 */
[----:B------:R-:W-:Y:S01]  /*8f90*/  FMUL.FTZ R24, R26, UR7 ;  /* 0x000000071a187c20 */ /* 0x000fe20008410000 */
[----:B------:R-:W-:-:S02]  /*8fa0*/  FMUL.FTZ R27, R27, UR7 ;  /* 0x000000071b1b7c20 */ /* 0x000fc40008410000 */
[C---:B------:R-:W-:Y:S01]  /*8fb0*/  HMMA.16816.F32 R76, R28.reuse, R68, RZ ;  /* 0x000000441c4c723c */ /* 0x040fe200000018ff */
        /* <DEDUP_REMOVED lines=10> */
[C---:B------:R-:W-:Y:S05]  /*9060*/  HMMA.16816.F32 R52, R28.reuse, R126, RZ ;  /* 0x0000007e1c34723c */ /* 0x040fea00000018ff */
[----:B------:R4:W-:Y:S01]  /*9070*/  MUFU.TANH R147, R43 ;  /* 0x0000002b00937308 */ /* 0x0009e20000002400 */
[C---:B--2---:R-:W-:Y:S06]  /*9080*/  HMMA.16816.F32 R48, R28.reuse, R108, RZ ;  /* 0x0000006c1c30723c */ /* 0x044fec00000018ff */
[----:B------:R-:W-:Y:S01]  /*9090*/  HMMA.16816.F32 R44, R28, R110, RZ ;  /* 0x0000006e1c2c723c */ /* 0x000fe200000018ff */
[----:B------:R-:W-:Y:S05]  /*90a0*/  MUFU.TANH R152, R32 ;  /* 0x0000002000987308 */ /* 0x000fea0000002400 */
[----:B------:R-:W-:Y:S03]  /*90b0*/  HMMA.16816.F32 R72, R112, R68, RZ ;  /* 0x000000447048723c */ /* 0x000fe600000018ff */
[----:B------:R-:W-:Y:S03]  /*90c0*/  MUFU.TANH R150, R33 ;  /* 0x0000002100967308 */ /* 0x000fe60000002400 */
[----:B----4-:R-:W-:Y:S05]  /*90d0*/  HMMA.16816.F32 R40, R28, R104, RZ ;  /* 0x000000681c28723c */ /* 0x010fea00000018ff */
[----:B------:R-:W-:Y:S01]  /*90e0*/  MUFU.TANH R153, R34 ;  /* 0x0000002200997308 */ /* 0x000fe20000002400 */
[----:B------:R-:W-:Y:S06]  /*90f0*/  HMMA.16816.F32 R68, R112, R70, RZ ;  /* 0x000000467044723c */ /* 0x000fec00000018ff */
[C---:B------:R-:W-:Y:S01]  /*9100*/  HMMA.16816.F32 R76, R96.reuse, R88, R76 ;  /* 0x00000058604c723c */ /* 0x040fe2000000184c */
[----:B------:R2:W-:Y:S05]  /*9110*/  MUFU.TANH R151, R35 ;  /* 0x0000002300977308 */ /* 0x0005ea0000002400 */
[C---:B------:R-:W-:Y:S03]  /*9120*/  HMMA.16816.F32 R64, R96.reuse, R90, R64 ;  /* 0x0000005a6040723c */ /* 0x040fe60000001840 */
[----:B------:R-:W-:Y:S03]  /*9130*/  MUFU.TANH R155, R36 ;  /* 0x00000024009b7308 */ /* 0x000fe60000002400 */
[----:B------:R-:W-:Y:S05]  /*9140*/  HMMA.16816.F32 R60, R96, R132, R60 ;  /* 0x00000084603c723c */ /* 0x000fea000000183c */
[----:B------:R4:W-:Y:S01]  /*9150*/  MUFU.TANH R154, R37 ;  /* 0x00000025009a7308 */ /* 0x0009e20000002400 */
[----:B--2---:R-:W-:Y:S06]  /*9160*/  HMMA.16816.F32 R32, R28, R100, RZ ;  /* 0x000000641c20723c */ /* 0x004fec00000018ff */
[C---:B------:R-:W-:Y:S01]  /*9170*/  HMMA.16816.F32 R52, R96.reuse, R122, R52 ;  /* 0x0000007a6034723c */ /* 0x040fe20000001834 */
[----:B------:R-:W-:Y:S01]  /*9180*/  MUFU.TANH R172, R16 ;  /* 0x0000001000ac7308 */ /* 0x000fe20000002400 */
[----:B------:R-:W-:Y:S01]  /*9190*/  FMUL.FTZ R76, R76, UR7 ;  /* 0x000000074c4c7c20 */ /* 0x000fe20008410000 */
[----:B------:R-:W-:Y:S01]  /*91a0*/  FMUL.FTZ R78, R78, UR7 ;  /* 0x000000074e4e7c20 */ /* 0x000fe20008410000 */
[----:B------:R-:W-:Y:S01]  /*91b0*/  FMUL.FTZ R77, R77, UR7 ;  /* 0x000000074d4d7c20 */ /* 0x000fe20008410000 */
[----:B------:R-:W-:Y:S01]  /*91c0*/  FMUL.FTZ R79, R79, UR7 ;  /* 0x000000074f4f7c20 */ /* 0x000fe20008410000 */
[----:B------:R-:W-:Y:S01]  /*91d0*/  HMMA.16816.F32 R48, R96, R84, R48 ;  /* 0x000000546030723c */ /* 0x000fe20000001830 */
[----:B------:R-:W-:Y:S01]  /*91e0*/  FMUL.FTZ R178, R67, UR7 ;  /* 0x0000000743b27c20 */ /* 0x000fe20008410000 */
[----:B------:R-:W-:Y:S01]  /*91f0*/  FMUL.FTZ R184, R66, UR7 ;  /* 0x0000000742b87c20 */ /* 0x000fe20008410000 */
[----:B------:R-:W-:Y:S01]  /*9200*/  MUFU.TANH R173, R17 ;  /* 0x0000001100ad7308 */ /* 0x000fe20000002400 */
[----:B------:R-:W-:-:S02]  /*9210*/  FMUL.FTZ R185, R65, UR7 ;  /* 0x0000000741b97c20 */ /* 0x000fc40008410000 */
[C---:B----4-:R-:W-:Y:S01]  /*9220*/  HMMA.16816.F32 R36, R28.reuse, R106, RZ ;  /* 0x0000006a1c24723c */ /* 0x050fe200000018ff */
[----:B------:R-:W-:Y:S01]  /*9230*/  FMUL.FTZ R149, R60, UR7 ;  /* 0x000000073c957c20 */ /* 0x000fe20008410000 */
[----:B------:R-:W-:Y:S01]  /*9240*/  FMUL.FTZ R177, R61, UR7 ;  /* 0x000000073db17c20 */ /* 0x000fe20008410000 */
[----:B------:R-:W-:Y:S02]  /*9250*/  FMUL.FTZ R176, R62, UR7 ;  /* 0x000000073eb07c20 */ /* 0x000fe40008410000 */
[----:B------:R-:W-:Y:S01]  /*9260*/  MUFU.TANH R25, R20 ;  /* 0x0000001400197308 */ /* 0x000fe20000002400 */
[----:B------:R-:W-:Y:S06]  /*9270*/  HMMA.16816.F32 R28, R28, R102, RZ ;  /* 0x000000661c1c723c */ /* 0x000fec00000018ff */
[----:B-1----:R-:W-:Y:S01]  /*9280*/  HMMA.16816.F32 R40, R96, R80, R40 ;  /* 0x000000506028723c */ /* 0x002fe20000001828 */
[----:B------:R-:W-:Y:S01]  /*9290*/  MUFU.TANH R170, R21 ;  /* 0x0000001500aa7308 */ /* 0x000fe20000002400 */
[----:B------:R-:W-:Y:S01]  /*92a0*/  FMUL.FTZ R60, R55, UR7 ;  /* 0x00000007373c7c20 */ /* 0x000fe20008410000 */
[----:B------:R-:W-:-:S03]  /*92b0*/  FMUL.FTZ R62, R54, UR7 ;  /* 0x00000007363e7c20 */ /* 0x000fc60008410000 */
[C---:B------:R-:W-:Y:S03]  /*92c0*/  HMMA.16816.F32 R32, R96.reuse, R116, R32 ;  /* 0x000000746020723c */ /* 0x040fe60000001820 */
[----:B------:R-:W-:Y:S03]  /*92d0*/  MUFU.TANH R26, R22 ;  /* 0x00000016001a7308 */ /* 0x000fe60000002400 */
[C---:B------:R-:W-:Y:S05]  /*92e0*/  HMMA.16816.F32 R44, R96.reuse, R86, R44 ;  /* 0x00000056602c723c */ /* 0x040fea000000182c */
[----:B------:R-:W-:Y:S01]  /*92f0*/  MUFU.TANH R171, R23 ;  /* 0x0000001700ab7308 */ /* 0x000fe20000002400 */
[C---:B------:R-:W-:Y:S06]  /*9300*/  HMMA.16816.F32 R36, R96.reuse, R82, R36 ;  /* 0x000000526024723c */ /* 0x040fec0000001824 */
[----:B------:R-:W-:Y:S01]  /*9310*/  HMMA.16816.F32 R28, R96, R118, R28 ;  /* 0x00000076601c723c */ /* 0x000fe2000000181c */
[----:B------:R1:W-:Y:S05]  /*9320*/  MUFU.TANH R96, R18 ;  /* 0x0000001200607308 */ /* 0x0003ea0000002400 */
[C---:B------:R-:W-:Y:S01]  /*9330*/  HMMA.16816.F32 R72, R92.reuse, R88, R72 ;  /* 0x000000585c48723c */ /* 0x040fe20000001848 */
[----:B------:R-:W-:Y:S01]  /*9340*/  FMUL.FTZ R97, R14, UR7 ;  /* 0x000000070e617c20 */ /* 0x000fe20008410000 */
[----:B------:R-:W-:Y:S01]  /*9350*/  FMUL.FTZ R67, R32, UR7 ;  /* 0x0000000720437c20 */ /* 0x000fe20008410000 */
[----:B------:R-:W-:Y:S03]  /*9360*/  MUFU.TANH R136, R136 ;  /* 0x0000008800887308 */ /* 0x000fe60000002400 */
[----:B------:R-:W-:Y:S01]  /*9370*/  HMMA.16816.F32 R68, R92, R90, R68 ;  /* 0x0000005a5c44723c */ /* 0x000fe20000001844 */
[----:B------:R-:W-:Y:S01]  /*9380*/  FMUL.FTZ R88, R19, UR7 ;  /* 0x0000000713587c20 */ /* 0x000fe20008410000 */
[----:B------:R-:W-:Y:S01]  /*9390*/  FMUL.FTZ R89, R12, UR7 ;  /* 0x000000070c597c20 */ /* 0x000fe20008410000 */
[----:B------:R-:W-:-:S02]  /*93a0*/  FMUL.FTZ R55, R45, UR7 ;  /* 0x000000072d377c20 */ /* 0x000fc40008410000 */
[----:B------:R-:W2:Y:S01]  /*93b0*/  MUFU.TANH R141, R141 ;  /* 0x0000008d008d7308 */ /* 0x000ea20000002400 */
[C---:B-1----:R-:W-:Y:S01]  /*93c0*/  HMMA.16816.F32 R16, R112.reuse, R108, RZ ;  /* 0x0000006c7010723c */ /* 0x042fe200000018ff */
[----:B------:R-:W-:Y:S01]  /*93d0*/  FMUL.FTZ R90, R13, UR7 ;  /* 0x000000070d5a7c20 */ /* 0x000fe20008410000 */
[----:B------:R-:W-:Y:S01]  /*93e0*/  FMUL.FTZ R91, R15, UR7 ;  /* 0x000000070f5b7c20 */ /* 0x000fe20008410000 */
[----:B------:R-:W-:Y:S01]  /*93f0*/  FMUL.FTZ R37, R37, UR7 ;  /* 0x0000000725257c20 */ /* 0x000fe20008410000 */
[----:B------:R-:W-:Y:S02]  /*9400*/  FMUL.FTZ R36, R36, UR7 ;  /* 0x0000000724247c20 */ /* 0x000fe40008410000 */
[----:B------:R-:W-:Y:S01]  /*9410*/  HMMA.16816.F32 R12, R112, R104, RZ ;  /* 0x00000068700c723c */ /* 0x000fe200000018ff */
[----:B------:R-:W1:Y:S01]  /*9420*/  MUFU.TANH R120, R120 ;  /* 0x0000007800787308 */ /* 0x000e620000002400 */
[----:B------:R-:W-:Y:S01]  /*9430*/  FMUL.FTZ R29, R29, UR7 ;  /* 0x000000071d1d7c20 */ /* 0x000fe20008410000 */
[----:B------:R-:W-:-:S03]  /*9440*/  FMUL.FTZ R31, R31, UR7 ;  /* 0x000000071f1f7c20 */ /* 0x000fc60008410000 */
[C---:B------:R-:W-:Y:S01]  /*9450*/  HMMA.16816.F32 R20, R112.reuse, R100, RZ ;  /* 0x000000647014723c */ /* 0x040fe200000018ff */
[----:B------:R-:W-:Y:S01]  /*9460*/  FMUL.FTZ R73, R73, UR7 ;  /* 0x0000000749497c20 */ /* 0x000fe20008410000 */
[----:B------:R-:W-:Y:S01]  /*9470*/  FMUL.FTZ R104, R49, UR7 ;  /* 0x0000000731687c20 */ /* 0x000fe20008410000 */
[----:B------:R-:W4:Y:S01]  /*9480*/  MUFU.TANH R161, R161 ;  /* 0x000000a100a17308 */ /* 0x000f220000002400 */
[----:B------:R-:W-:Y:S02]  /*9490*/  FMUL.FTZ R74, R74, UR7 ;  /* 0x000000074a4a7c20 */ /* 0x000fe40008410000 */
[----:B------:R-:W-:Y:S01]  /*94a0*/  HMMA.16816.F32 R56, R112, R56, RZ ;  /* 0x000000387038723c */ /* 0x000fe200000018ff */
[----:B------:R-:W-:-:S04]  /*94b0*/  FMUL.FTZ R69, R69, UR7 ;  /* 0x0000000745457c20 */ /* 0x000fc80008410000 */
[----:B------:R-:W5:Y:S01]  /*94c0*/  MUFU.TANH R166, R166 ;  /* 0x000000a600a67308 */ /* 0x000f620000002400 */
[C---:B------:R-:W-:Y:S06]  /*94d0*/  HMMA.16816.F32 R124, R112.reuse, R126, RZ ;  /* 0x0000007e707c723c */ /* 0x040fec00000018ff */
[----:B------:R-:W-:Y:S01]  /*94e0*/  HMMA.16816.F32 R108, R112, R110, RZ ;  /* 0x0000006e706c723c */ /* 0x000fe200000018ff */
[----:B------:R-:W-:Y:S05]  /*94f0*/  MUFU.TANH R160, R160 ;  /* 0x000000a000a07308 */ /* 0x000fea0000002400 */
[C---:B------:R-:W-:Y:S03]  /*9500*/  HMMA.16816.F32 R16, R92.reuse, R84, R16 ;  /* 0x000000545c10723c */ /* 0x040fe60000001810 */
[----:B------:R-:W5:Y:S03]  /*9510*/  MUFU.TANH R164, R164 ;  /* 0x000000a400a47308 */ /* 0x000f660000002400 */
[C---:B------:R-:W-:Y:S01]  /*9520*/  HMMA.16816.F32 R12, R92.reuse, R80, R12 ;  /* 0x000000505c0c723c */ /* 0x040fe2000000180c */
[----:B------:R-:W-:Y:S01]  /*9530*/  FMUL.FTZ R84, R72, UR7 ;  /* 0x0000000748547c20 */ /* 0x000fe20008410000 */
[----:B------:R-:W-:Y:S01]  /*9540*/  FMUL.FTZ R72, R75, UR7 ;  /* 0x000000074b487c20 */ /* 0x000fe20008410000 */
[----:B------:R-:W-:Y:S01]  /*9550*/  FMUL.FTZ R75, R68, UR7 ;  /* 0x00000007444b7c20 */ /* 0x000fe20008410000 */
[----:B------:R-:W-:Y:S01]  /*9560*/  FMUL.FTZ R68, R70, UR7 ;  /* 0x0000000746447c20 */ /* 0x000fe20008410000 */
[----:B------:R-:W-:Y:S01]  /*9570*/  FMUL.FTZ R70, R51, UR7 ;  /* 0x0000000733467c20 */ /* 0x000fe20008410000 */
[C---:B------:R-:W-:Y:S01]  /*9580*/  HMMA.16816.F32 R20, R92.reuse, R116, R20 ;  /* 0x000000745c14723c */ /* 0x040fe20000001814 */
[----:B------:R-:W-:Y:S01]  /*9590*/  IMAD.U32 R51, RZ, RZ, UR13 ;  /* 0x0000000dff337e24 */ /* 0x000fe2000f8e00ff */
[----:B------:R3:W-:Y:S01]  /*95a0*/  MUFU.TANH R81, R73 ;  /* 0x0000004900517308 */ /* 0x0007e20000002400 */
[----:B------:R-:W-:Y:S01]  /*95b0*/  FMUL.FTZ R80, R50, UR7 ;  /* 0x0000000732507c20 */ /* 0x000fe20008410000 */
[----:B------:R-:W-:Y:S01]  /*95c0*/  FMUL.FTZ R85, R64, UR7 ;  /* 0x0000000740557c20 */ /* 0x000fe20008410000 */
[----:B------:R-:W-:Y:S01]  /*95d0*/  IMAD R51, R51, 0x80, R182 ;  /* 0x0000008033337824 */ /* 0x000fe200078e02b6 */
[----:B------:R-:W-:Y:S01]  /*95e0*/  HMMA.16816.F32 R56, R92, R132, R56 ;  /* 0x000000845c38723c */ /* 0x000fe20000001838 */
[----:B------:R-:W-:-:S03]  /*95f0*/  FMUL.FTZ R117, R41, UR7 ;  /* 0x0000000729757c20 */ /* 0x000fc60008410000 */
[----:B------:R-:W5:Y:S02]  /*9600*/  MUFU.TANH R162, R162 ;  /* 0x000000a200a27308 */ /* 0x000f640000002400 */
[C---:B------:R-:W-:Y:S01]  /*9610*/  HMMA.16816.F32 R124, R92.reuse, R122, R124 ;  /* 0x0000007a5c7c723c */ /* 0x040fe2000000187c */
[----:B------:R-:W-:Y:S01]  /*9620*/  FMUL.FTZ R100, R19, UR7 ;  /* 0x0000000713647c20 */ /* 0x000fe20008410000 */
[----:B------:R-:W-:Y:S02]  /*9630*/  VIADD R19, R51, 0x29 ;  /* 0x0000002933137836 */ /* 0x000fe40000000000 */
[----:B------:R-:W-:Y:S01]  /*9640*/  FMUL.FTZ R116, R17, UR7 ;  /* 0x0000000711747c20 */ /* 0x000fe20008410000 */
[----:B------:R-:W-:Y:S01]  /*9650*/  FMUL.FTZ R133, R63, UR7 ;  /* 0x000000073f857c20 */ /* 0x000fe20008410000 */
[----:B------:R-:W-:Y:S01]  /*9660*/  FMUL.FTZ R105, R18, UR7 ;  /* 0x0000000712697c20 */ /* 0x000fe20008410000 */
[----:B------:R-:W-:Y:S01]  /*9670*/  HMMA.16816.F32 R108, R92, R86, R108 ;  /* 0x000000565c6c723c */ /* 0x000fe2000000186c */
[----:B------:R-:W-:Y:S01]  /*9680*/  FMUL.FTZ R98, R12, UR7 ;  /* 0x000000070c627c20 */ /* 0x000fe20008410000 */
[----:B------:R-:W-:Y:S01]  /*9690*/  I2FP.F32.S32 R12, R19 ;  /* 0x00000013000c7245 */ /* 0x000fe20000201400 */
[----:B------:R-:W-:Y:S01]  /*96a0*/  FMUL.FTZ R123, R16, UR7 ;  /* 0x00000007107b7c20 */ /* 0x000fe20008410000 */
[C---:B------:R-:W-:Y:S01]  /*96b0*/  ISETP.GE.AND P2, PT, R19.reuse, R8, PT ;  /* 0x000000081300720c */ /* 0x040fe20003f46270 */
[----:B------:R-:W-:Y:S01]  /*96c0*/  FMUL.FTZ R101, R14, UR7 ;  /* 0x000000070e657c20 */ /* 0x000fe20008410000 */
[----:B------:R-:W-:Y:S01]  /*96d0*/  ISETP.GE.AND P3, PT, R19, R4, PT ;  /* 0x000000041300720c */ /* 0x000fe20003f66270 */
[----:B------:R-:W-:Y:S01]  /*96e0*/  FMUL.FTZ R86, R71, UR7 ;  /* 0x0000000747567c20 */ /* 0x000fe20008410000 */
[----:B------:R-:W-:Y:S01]  /*96f0*/  ISETP.GE.AND P5, PT, R19, R3, PT ;  /* 0x000000031300720c */ /* 0x000fe20003fa6270 */
[----:B------:R-:W-:Y:S01]  /*9700*/  FMUL.FTZ R63, R21, UR7 ;  /* 0x00000007153f7c20 */ /* 0x000fe20008410000 */
[----:B------:R-:W-:Y:S01]  /*9710*/  ISETP.GE.AND P6, PT, R19, R2, PT ;  /* 0x000000021300720c */ /* 0x000fe20003fc6270 */
[----:B------:R2:W-:Y:S01]  /*9720*/  MUFU.TANH R17, R86 ;  /* 0x0000005600117308 */ /* 0x0005e20000002400 */
        /* <DEDUP_REMOVED lines=8> */
[----:B------:R-:W-:Y:S01]  /*97b0*/  ISETP.GE.AND P4, PT, R21, R4, PT ;  /* 0x000000041500720c */ /* 0x000fe20003f86270 */
[----:B---3--:R-:W-:Y:S01]  /*97c0*/  FMUL.FTZ R73, R125, UR7 ;  /* 0x000000077d497c20 */ /* 0x008fe20008410000 */
[-C--:B------:R-:W-:Y:S01]  /*97d0*/  I2FP.F32.S32 R18, R21.reuse ;  /* 0x0000001500127245 */ /* 0x080fe20000201400 */
[----:B------:R-:W-:Y:S01]  /*97e0*/  FMUL.FTZ R125, R127, UR7 ;  /* 0x000000077f7d7c20 */ /* 0x000fe20008410000 */
[-C--:B------:R-:W-:Y:S01]  /*97f0*/  I2FP.F32.S32 R14, R21.reuse ;  /* 0x00000015000e7245 */ /* 0x080fe20000201400 */
[----:B------:R-:W-:Y:S01]  /*9800*/  FMUL.FTZ R127, R53, UR7 ;  /* 0x00000007357f7c20 */ /* 0x000fe20008410000 */
[----:B------:R-:W-:Y:S01]  /*9810*/  I2FP.F32.S32 R16, R21 ;  /* 0x0000001500107245 */ /* 0x000fe20000201400 */
[----:B------:R-:W-:Y:S01]  /*9820*/  FMUL.FTZ R56, R126, UR7 ;  /* 0x000000077e387c20 */ /* 0x000fe20008410000 */
[----:B--2---:R-:W-:Y:S01]  /*9830*/  FMUL.FTZ R86, R23, UR7 ;  /* 0x0000000717567c20 */ /* 0x004fe20008410000 */
[-C--:B------:R-:W-:Y:S01]  /*9840*/  I2FP.F32.S32 R23, R19.reuse ;  /* 0x0000001300177245 */ /* 0x080fe20000201400 */
[----:B------:R-:W-:Y:S01]  /*9850*/  FMUL.FTZ R53, R46, UR7 ;  /* 0x000000072e357c20 */ /* 0x000fe20008410000 */
[----:B------:R-:W-:Y:S01]  /*9860*/  I2FP.F32.S32 R19, R19 ;  /* 0x0000001300137245 */ /* 0x000fe20000201400 */
[----:B------:R-:W-:Y:S01]  /*9870*/  FMUL.FTZ R126, R48, UR7 ;  /* 0x00000007307e7c20 */ /* 0x000fe20008410000 */
[----:B------:R-:W-:Y:S01]  /*9880*/  FFMA.FTZ R35, R18, UR6, R139 ;  /* 0x0000000612237c23 */ /* 0x000fe2000801008b */
[----:B------:R-:W-:Y:S01]  /*9890*/  FFMA.FTZ R32, R23, UR6, R138 ;  /* 0x0000000617207c23 */ /* 0x000fe2000801008a */
[----:B------:R-:W-:Y:S01]  /*98a0*/  FFMA.FTZ R46, R14, UR6, R141 ;  /* 0x000000060e2e7c23 */ /* 0x000fe2000801008d */
[----:B-1----:R-:W-:Y:S01]  /*98b0*/  FMUL.FTZ R69, R33, UR7 ;  /* 0x0000000721457c20 */ /* 0x002fe20008410000 */
[----:B------:R-:W-:Y:S01]  /*98c0*/  FFMA.FTZ R33, R12, UR6, R137 ;  /* 0x000000060c217c23 */ /* 0x000fe20008010089 */
[----:B------:R-:W-:Y:S01]  /*98d0*/  FFMA.FTZ R136, R19, UR6, R136 ;  /* 0x0000000613887c23 */ /* 0x000fe20008010088 */
[----:B------:R-:W-:Y:S01]  /*98e0*/  VIADD R19, R51, 0x31 ;  /* 0x0000003133137836 */ /* 0x000fe20000000000 */
[----:B------:R-:W-:Y:S01]  /*98f0*/  FSEL R32, R32, -INF , !P3 ;  /* 0xff80000020207808 */ /* 0x000fe20005800000 */
[----:B------:R-:W-:Y:S01]  /*9900*/  FFMA.FTZ R12, R23, UR6, R131 ;  /* 0x00000006170c7c23 */ /* 0x000fe20008010083 */
[----:B------:R-:W-:Y:S01]  /*9910*/  FSEL R33, R33, -INF , !P2 ;  /* 0xff80000021217808 */ /* 0x000fe20005000000 */
[----:B------:R-:W-:Y:S01]  /*9920*/  FFMA.FTZ R223, R16, UR6, R143 ;  /* 0x0000000610df7c23 */ /* 0x000fe2000801008f */
[C---:B------:R-:W-:Y:S01]  /*9930*/  ISETP.GE.AND P2, PT, R21.reuse, R3, PT ;  /* 0x000000031500720c */ /* 0x040fe20003f46270 */
[----:B------:R1:W-:Y:S01]  /*9940*/  MUFU.TANH R22, R149 ;  /* 0x0000009500167308 */ /* 0x0003e20000002400 */
[----:B------:R-:W-:Y:S01]  /*9950*/  ISETP.GE.AND P3, PT, R21, R2, PT ;  /* 0x000000021500720c */ /* 0x000fe20003f66270 */
[----:B------:R-:W-:Y:S01]  /*9960*/  FFMA.FTZ R14, R14, UR6, R121 ;  /* 0x000000060e0e7c23 */ /* 0x000fe20008010079 */
[-C--:B------:R-:W-:Y:S01]  /*9970*/  I2FP.F32.S32 R21, R19.reuse ;  /* 0x0000001300157245 */ /* 0x080fe20000201400 */
[----:B------:R-:W-:Y:S01]  /*9980*/  FMUL.FTZ R163, R57, UR7 ;  /* 0x0000000739a37c20 */ /* 0x000fe20008410000 */
[----:B------:R-:W-:Y:S01]  /*9990*/  I2FP.F32.S32 R41, R19 ;  /* 0x0000001300297245 */ /* 0x000fe20000201400 */
[----:B------:R-:W-:Y:S01]  /*99a0*/  FMUL.FTZ R132, R124, UR7 ;  /* 0x000000077c847c20 */ /* 0x000fe20008410000 */
[----:B------:R-:W-:Y:S01]  /*99b0*/  FSEL R12, R12, -INF , !P5 ;  /* 0xff8000000c0c7808 */ /* 0x000fe20006800000 */
[C---:B------:R-:W-:Y:S01]  /*99c0*/  FFMA.FTZ R48, R21.reuse, UR6, R120 ;  /* 0x0000000615307c23 */ /* 0x040fe20008010078 */
[----:B------:R-:W-:Y:S01]  /*99d0*/  FFMA.FTZ R16, R21, UR6, R142 ;  /* 0x0000000615107c23 */ /* 0x000fe2000801008e */
[----:B------:R-:W-:Y:S01]  /*99e0*/  VIADD R21, R51, 0x38 ;  /* 0x0000003833157836 */ /* 0x000fe20000000000 */
[----:B------:R-:W-:Y:S01]  /*99f0*/  FSEL R35, R35, -INF , !P0 ;  /* 0xff80000023237808 */ /* 0x000fe20004000000 */
[----:B------:R-:W-:Y:S01]  /*9a00*/  FFMA.FTZ R41, R41, UR6, R140 ;  /* 0x0000000629297c23 */ /* 0x000fe2000801008c */
[----:B------:R-:W-:Y:S01]  /*9a10*/  FSEL R46, R46, -INF , !P4 ;  /* 0xff8000002e2e7808 */ /* 0x000fe20006000000 */
[----:B------:R2:W-:Y:S01]  /*9a20*/  MUFU.TANH R120, R163 ;  /* 0x000000a300787308 */ /* 0x0005e20000002400 */
[----:B------:R-:W-:Y:S01]  /*9a30*/  ISETP.GE.AND P5, PT, R19, R8, PT ;  /* 0x000000081300720c */ /* 0x000fe20003fa6270 */
[----:B------:R-:W-:Y:S01]  /*9a40*/  FMUL.FTZ R124, R42, UR7 ;  /* 0x000000072a7c7c20 */ /* 0x000fe20008410000 */
[----:B-1----:R-:W-:Y:S01]  /*9a50*/  FSEL R149, R136, -INF , !P6 ;  /* 0xff80000088957808 */ /* 0x002fe20007000000 */
[----:B------:R-:W-:Y:S01]  /*9a60*/  FMUL.FTZ R167, R59, UR7 ;  /* 0x000000073ba77c20 */ /* 0x000fe20008410000 */
[----:B------:R-:W-:Y:S01]  /*9a70*/  ISETP.GE.AND P6, PT, R19, R4, PT ;  /* 0x000000041300720c */ /* 0x000fe20003fc6270 */
[----:B------:R-:W-:Y:S01]  /*9a80*/  FMUL.FTZ R87, R13, UR7 ;  /* 0x000000070d577c20 */ /* 0x000fe20008410000 */
[C---:B------:R-:W-:Y:S01]  /*9a90*/  ISETP.GE.AND P0, PT, R19.reuse, R3, PT ;  /* 0x000000031300720c */ /* 0x040fe20003f06270 */
[----:B------:R-:W-:Y:S01]  /*9aa0*/  MUFU.TANH R168, R168 ;  /* 0x000000a800a87308 */ /* 0x000fe20000002400 */
[----:B------:R-:W-:Y:S01]  /*9ab0*/  ISETP.GE.AND P4, PT, R19, R2, PT ;  /* 0x000000021300720c */ /* 0x000fe20003f86270 */
[----:B------:R-:W-:Y:S01]  /*9ac0*/  FMUL.FTZ R59, R44, UR7 ;  /* 0x000000072c3b7c20 */ /* 0x000fe20008410000 */
[----:B------:R-:W-:Y:S01]  /*9ad0*/  I2FP.F32.S32 R19, R19 ;  /* 0x0000001300137245 */ /* 0x000fe20000201400 */
[----:B------:R-:W-:Y:S01]  /*9ae0*/  FMUL.FTZ R99, R15, UR7 ;  /* 0x000000070f637c20 */ /* 0x000fe20008410000 */
[-C--:B------:R-:W-:Y:S01]  /*9af0*/  I2FP.F32.S32 R43, R21.reuse ;  /* 0x00000015002b7245 */ /* 0x080fe20000201400 */
[----:B------:R-:W-:Y:S01]  /*9b00*/  FMUL.FTZ R57, R34, UR7 ;  /* 0x0000000722397c20 */ /* 0x000fe20008410000 */
[----:B------:R-:W-:Y:S01]  /*9b10*/  I2FP.F32.S32 R18, R21 ;  /* 0x0000001500127245 */ /* 0x000fe20000201400 */
[----:B------:R-:W-:Y:S01]  /*9b20*/  FFMA.FTZ R144, R19, UR6, R144 ;  /* 0x0000000613907c23 */ /* 0x000fe20008010090 */
[----:B------:R-:W-:Y:S01]  /*9b30*/  FSEL R14, R14, -INF , !P2 ;  /* 0xff8000000e0e7808 */ /* 0x000fe20005000000 */
[----:B------:R-:W-:Y:S01]  /*9b40*/  FFMA.FTZ R43, R43, UR6, R152 ;  /* 0x000000062b2b7c23 */ /* 0x000fe20008010098 */
[----:B------:R-:W-:Y:S01]  /*9b50*/  FSEL R223, R223, -INF , !P3 ;  /* 0xff800000dfdf7808 */ /* 0x000fe20005800000 */
[----:B------:R-:W-:Y:S01]  /*9b60*/  FFMA.FTZ R50, R18, UR6, R153 ;  /* 0x0000000612327c23 */ /* 0x000fe20008010099 */
[----:B------:R-:W-:Y:S01]  /*9b70*/  FSEL R41, R41, -INF , !P5 ;  /* 0xff80000029297808 */ /* 0x000fe20006800000 */
[----:B------:R-:W-:Y:S01]  /*9b80*/  VIADD R19, R51, 0x40 ;  /* 0x0000004033137836 */ /* 0x000fe20000000000 */
[----:B------:R-:W-:Y:S01]  /*9b90*/  FSEL R48, R48, -INF , !P6 ;  /* 0xff80000030307808 */ /* 0x000fe20007000000 */
[----:B------:R-:W1:Y:S01]  /*9ba0*/  MUFU.TANH R169, R169 ;  /* 0x000000a900a97308 */ /* 0x000e620000002400 */
[C---:B------:R-:W-:Y:S01]  /*9bb0*/  ISETP.GE.AND P2, PT, R21.reuse, R8, PT ;  /* 0x000000081500720c */ /* 0x040fe20003f46270 */
[----:B------:R-:W-:Y:S01]  /*9bc0*/  FFMA.FTZ R18, R18, UR6, R146 ;  /* 0x0000000612127c23 */ /* 0x000fe20008010092 */
[C---:B------:R-:W-:Y:S01]  /*9bd0*/  ISETP.GE.AND P3, PT, R21.reuse, R4, PT ;  /* 0x000000041500720c */ /* 0x040fe20003f66270 */
[----:B------:R-:W-:Y:S01]  /*9be0*/  FMUL.FTZ R65, R20, UR7 ;  /* 0x0000000714417c20 */ /* 0x000fe20008410000 */
[----:B------:R-:W-:Y:S01]  /*9bf0*/  ISETP.GE.AND P5, PT, R21, R3, PT ;  /* 0x000000031500720c */ /* 0x000fe20003fa6270 */
[----:B------:R-:W-:Y:S01]  /*9c00*/  FMUL.FTZ R109, R109, UR7 ;  /* 0x000000076d6d7c20 */ /* 0x000fe20008410000 */
[----:B------:R-:W-:Y:S01]  /*9c10*/  ISETP.GE.AND P6, PT, R21, R2, PT ;  /* 0x000000021500720c */ /* 0x000fe20003fc6270 */
[----:B------:R-:W3:Y:S01]  /*9c20*/  MUFU.TANH R27, R27 ;  /* 0x0000001b001b7308 */ /* 0x000ee20000002400 */
[----:B------:R-:W-:Y:S01]  /*9c30*/  I2FP.F32.S32 R21, R21 ;  /* 0x0000001500157245 */ /* 0x000fe20000201400 */
[----:B------:R-:W-:Y:S01]  /*9c40*/  FMUL.FTZ R111, R111, UR7 ;  /* 0x000000076f6f7c20 */ /* 0x000fe20008410000 */
[----:B------:R-:W-:Y:S01]  /*9c50*/  FSEL R16, R16, -INF , !P0 ;  /* 0xff80000010107808 */ /* 0x000fe20004000000 */
[----:B------:R-:W-:Y:S01]  /*9c60*/  FMUL.FTZ R110, R110, UR7 ;  /* 0x000000076e6e7c20 */ /* 0x000fe20008410000 */
[----:B--2---:R-:W-:Y:S01]  /*9c70*/  FSEL R163, R144, -INF , !P4 ;  /* 0xff80000090a37808 */ /* 0x004fe20006000000 */
[----:B------:R-:W-:Y:S01]  /*9c80*/  FFMA.FTZ R148, R21, UR6, R148 ;  /* 0x0000000615947c23 */ /* 0x000fe20008010094 */
[----:B------:R-:W-:Y:S01]  /*9c90*/  FSEL R43, R43, -INF , !P2 ;  /* 0xff8000002b2b7808 */ /* 0x000fe20005000000 */
[----:B------:R-:W-:Y:S01]  /*9ca0*/  VIADD R21, R51, 0x41 ;  /* 0x0000004133157836 */ /* 0x000fe20000000000 */
[----:B------:R-:W-:Y:S01]  /*9cb0*/  FSEL R50, R50, -INF , !P3 ;  /* 0xff80000032327808 */ /* 0x000fe20005800000 */
[----:B------:R2:W-:Y:S01]  /*9cc0*/  MUFU.TANH R64, R72 ;  /* 0x0000004800407308 */ /* 0x0005e20000002400 */
[----:B------:R-:W-:-:S02]  /*9cd0*/  I2FP.F32.S32 R42, R19 ;  /* 0x00000013002a7245 */ /* 0x000fc40000201400 */
[C---:B------:R-:W-:Y:S02]  /*9ce0*/  ISETP.GE.AND P0, PT, R19.reuse, R8, PT ;  /* 0x000000081300720c */ /* 0x040fe40003f06270 */
[C---:B------:R-:W-:Y:S01]  /*9cf0*/  ISETP.GE.AND P4, PT, R19.reuse, R4, PT ;  /* 0x000000041300720c */ /* 0x040fe20003f86270 */
[----:B------:R-:W-:Y:S01]  /*9d00*/  FFMA.FTZ R45, R42, UR6, R155 ;  /* 0x000000062a2d7c23 */ /* 0x000fe2000801009b */
[C---:B------:R-:W-:Y:S01]  /*9d10*/  ISETP.GE.AND P2, PT, R19.reuse, R3, PT ;  /* 0x000000031300720c */ /* 0x040fe20003f46270 */
[----:B------:R-:W3:Y:S01]  /*9d20*/  MUFU.TANH R97, R97 ;  /* 0x0000006100617308 */ /* 0x000ee20000002400 */
[-C--:B------:R-:W-:Y:S02]  /*9d30*/  I2FP.F32.S32 R140, R19.reuse ;  /* 0x00000013008c7245 */ /* 0x080fe40000201400 */
[----:B------:R-:W-:Y:S02]  /*9d40*/  ISETP.GE.AND P3, PT, R19, R2, PT ;  /* 0x000000021300720c */ /* 0x000fe40003f66270 */
[----:B------:R-:W-:-:S02]  /*9d50*/  I2FP.F32.S32 R19, R19 ;  /* 0x0000001300137245 */ /* 0x000fc40000201400 */
[----:B------:R-:W-:Y:S01]  /*9d60*/  I2FP.F32.S32 R23, R21 ;  /* 0x0000001500177245 */ /* 0x000fe20000201400 */
[----:B------:R1:W-:Y:S01]  /*9d70*/  MUFU.TANH R13, R85 ;  /* 0x00000055000d7308 */ /* 0x0003e20000002400 */
[----:B--2---:R-:W-:Y:S01]  /*9d80*/  FMUL.FTZ R72, R52, UR7 ;  /* 0x0000000734487c20 */ /* 0x004fe20008410000 */
[----:B----4-:R-:W-:Y:S01]  /*9d90*/  FFMA.FTZ R52, R140, UR6, R161 ;  /* 0x000000068c347c23 */ /* 0x010fe200080100a1 */
[----:B-----5:R-:W-:Y:S01]  /*9da0*/  FFMA.FTZ R166, R19, UR6, R166 ;  /* 0x0000000613a67c23 */ /* 0x020fe200080100a6 */
[----:B------:R-:W-:Y:S01]  /*9db0*/  VIADD R19, R51, 0x1 ;  /* 0x0000000133137836 */ /* 0x000fe20000000000 */
[----:B------:R-:W-:Y:S01]  /*9dc0*/  FSEL R18, R18, -INF , !P5 ;  /* 0xff80000012127808 */ /* 0x000fe20006800000 */
[----:B------:R-:W-:Y:S01]  /*9dd0*/  FFMA.FTZ R140, R140, UR6, R164 ;  /* 0x000000068c8c7c23 */ /* 0x000fe200080100a4 */
[----:B------:R-:W-:Y:S01]  /*9de0*/  FSEL R45, R45, -INF , !P0 ;  /* 0xff8000002d2d7808 */ /* 0x000fe20004000000 */
[----:B------:R2:W-:Y:S01]  /*9df0*/  MUFU.TANH R139, R167 ;  /* 0x000000a7008b7308 */ /* 0x0005e20000002400 */
[----:B------:R-:W-:Y:S01]  /*9e00*/  FSEL R52, R52, -INF , !P4 ;  /* 0xff80000034347808 */ /* 0x000fe20006000000 */
[----:B------:R-:W-:Y:S01]  /*9e10*/  FFMA.FTZ R54, R23, UR6, R160 ;  /* 0x0000000617367c23 */ /* 0x000fe200080100a0 */
[----:B------:R-:W-:Y:S01]  /*9e20*/  ISETP.GE.AND P5, PT, R21, R8, PT ;  /* 0x000000081500720c */ /* 0x000fe20003fa6270 */
[----:B------:R-:W-:Y:S01]  /*9e30*/  FFMA.FTZ R136, R23, UR6, R162 ;  /* 0x0000000617887c23 */ /* 0x000fe200080100a2 */
[----:B------:R-:W-:Y:S01]  /*9e40*/  ISETP.GE.AND P0, PT, R21, R3, PT ;  /* 0x000000031500720c */ /* 0x000fe20003f06270 */
[----:B------:R-:W-:Y:S01]  /*9e50*/  VIADD R23, R51, 0x8 ;  /* 0x0000000833177836 */ /* 0x000fe20000000000 */
[----:B------:R-:W-:Y:S01]  /*9e60*/  ISETP.GE.AND P4, PT, R21, R2, PT ;  /* 0x000000021500720c */ /* 0x000fe20003f86270 */
[----:B------:R-:W4:Y:S01]  /*9e70*/  MUFU.TANH R89, R89 ;  /* 0x0000005900597308 */ /* 0x000f220000002400 */
[----:B-1----:R-:W-:Y:S01]  /*9e80*/  FMUL.FTZ R85, R47, UR7 ;  /* 0x000000072f557c20 */ /* 0x002fe20008410000 */
[----:B------:R-:W-:-:S02]  /*9e90*/  I2FP.F32.S32 R47, R21 ;  /* 0x00000015002f7245 */ /* 0x000fc40000201400 */
[----:B------:R-:W-:Y:S02]  /*9ea0*/  I2FP.F32.S32 R42, R19 ;  /* 0x00000013002a7245 */ /* 0x000fe40000201400 */
[----:B------:R-:W-:Y:S01]  /*9eb0*/  FSEL R140, R140, -INF , !P2 ;  /* 0xff8000008c8c7808 */ /* 0x000fe20005000000 */
[----:B------:R-:W-:Y:S01]  /*9ec0*/  FFMA.FTZ R47, R47, UR6, R154 ;  /* 0x000000062f2f7c23 */ /* 0x000fe2000801009a */
[----:B------:R-:W1:Y:S01]  /*9ed0*/  MUFU.TANH R90, R90 ;  /* 0x0000005a005a7308 */ /* 0x000e620000002400 */
[----:B--2---:R-:W-:Y:S01]  /*9ee0*/  FSEL R167, R148, -INF , !P6 ;  /* 0xff80000094a77808 */ /* 0x004fe20007000000 */
[C---:B------:R-:W-:Y:S01]  /*9ef0*/  FFMA.FTZ R49, R42.reuse, UR6, R169 ;  /* 0x000000062a317c23 */ /* 0x040fe200080100a9 */
[----:B------:R-:W-:Y:S01]  /*9f00*/  ISETP.GE.AND P6, PT, R21, R4, PT ;  /* 0x000000041500720c */ /* 0x000fe20003fc6270 */
[C---:B---3--:R-:W-:Y:S01]  /*9f10*/  FFMA.FTZ R27, R42.reuse, UR6, R27 ;  /* 0x000000062a1b7c23 */ /* 0x048fe2000801001b */
[----:B------:R-:W-:Y:S01]  /*9f20*/  I2FP.F32.S32 R21, R21 ;  /* 0x0000001500157245 */ /* 0x000fe20000201400 */
[----:B------:R-:W-:Y:S01]  /*9f30*/  FFMA.FTZ R170, R42, UR6, R170 ;  /* 0x000000062aaa7c23 */ /* 0x000fe200080100aa */
[----:B------:R-:W-:Y:S01]  /*9f40*/  FSEL R221, R166, -INF , !P3 ;  /* 0xff800000a6dd7808 */ /* 0x000fe20005800000 */
[----:B------:R-:W-:Y:S01]  /*9f50*/  MUFU.TANH R91, R91 ;  /* 0x0000005b005b7308 */ /* 0x000fe20000002400 */
[----:B------:R-:W-:Y:S01]  /*9f60*/  ISETP.GE.AND P2, PT, R19, R8, PT ;  /* 0x000000081300720c */ /* 0x000fe20003f46270 */
[----:B------:R-:W-:Y:S01]  /*9f70*/  FFMA.FTZ R168, R21, UR6, R168 ;  /* 0x0000000615a87c23 */ /* 0x000fe200080100a8 */
[----:B------:R-:W-:Y:S01]  /*9f80*/  ISETP.GE.AND P3, PT, R19, R4, PT ;  /* 0x000000041300720c */ /* 0x000fe20003f66270 */
[----:B------:R-:W-:Y:S01]  /*9f90*/  VIADD R21, R51, 0x9 ;  /* 0x0000000933157836 */ /* 0x000fe20000000000 */
[----:B------:R-:W-:-:S02]  /*9fa0*/  FSEL R136, R136, -INF , !P0 ;  /* 0xff80000088887808 */ /* 0x000fc40004000000 */
[----:B------:R-:W-:Y:S01]  /*9fb0*/  FSEL R187, R168, -INF , !P4 ;  /* 0xff800000a8bb7808 */ /* 0x000fe20006000000 */
[----:B------:R-:W2:Y:S01]  /*9fc0*/  MUFU.TANH R76, R76 ;  /* 0x0000004c004c7308 */ /* 0x000ea20000002400 */
[----:B------:R-:W-:Y:S02]  /*9fd0*/  FSEL R49, R49, -INF , !P2 ;  /* 0xff80000031317808 */ /* 0x000fe40005000000 */
[----:B------:R-:W-:Y:S02]  /*9fe0*/  FSEL R47, R47, -INF , !P5 ;  /* 0xff8000002f2f7808 */ /* 0x000fe40006800000 */
[----:B------:R-:W-:Y:S02]  /*9ff0*/  FSEL R54, R54, -INF , !P6 ;  /* 0xff80000036367808 */ /* 0x000fe40007000000 */
[C---:B------:R-:W-:Y:S01]  /*a000*/  ISETP.GE.AND P0, PT, R23.reuse, R8, PT ;  /* 0x000000081700720c */ /* 0x040fe20003f06270 */
[----:B------:R3:W-:Y:S01]  /*a010*/  MUFU.TANH R141, R72 ;  /* 0x00000048008d7308 */ /* 0x0007e20000002400 */
[----:B------:R-:W-:-:S02]  /*a020*/  ISETP.GE.AND P4, PT, R23, R4, PT ;  /* 0x000000041700720c */ /* 0x000fc40003f86270 */
[----:B------:R-:W-:Y:S02]  /*a030*/  ISETP.GE.AND P2, PT, R23, R3, PT ;  /* 0x000000031700720c */ /* 0x000fe40003f46270 */
[----:B------:R-:W-:Y:S02]  /*a040*/  I2FP.F32.S32 R44, R23 ;  /* 0x00000017002c7245 */ /* 0x000fe40000201400 */
[C---:B------:R-:W-:Y:S01]  /*a050*/  ISETP.GE.AND P5, PT, R19.reuse, R3, PT ;  /* 0x000000031300720c */ /* 0x040fe20003fa6270 */
[----:B------:R5:W-:Y:S01]  /*a060*/  MUFU.TANH R137, R56 ;  /* 0x0000003800897308 */ /* 0x000be20000002400 */
[----:B------:R-:W-:Y:S02]  /*a070*/  ISETP.GE.AND P6, PT, R19, R2, PT ;  /* 0x000000021300720c */ /* 0x000fe40003fc6270 */
[----:B------:R-:W-:Y:S02]  /*a080*/  I2FP.F32.S32 R19, R21 ;  /* 0x0000001500137245 */ /* 0x000fe40000201400 */
[----:B------:R-:W-:-:S02]  /*a090*/  FSEL R170, R170, -INF , !P5 ;  /* 0xff800000aaaa7808 */ /* 0x000fc40006800000 */
[----:B------:R-:W-:Y:S01]  /*a0a0*/  ISETP.GE.AND P5, PT, R21, R8, PT ;  /* 0x000000081500720c */ /* 0x000fe20003fa6270 */
[----:B------:R-:W-:Y:S01]  /*a0b0*/  MUFU.TANH R88, R88 ;  /* 0x0000005800587308 */ /* 0x000fe20000002400 */
[----:B---3--:R-:W-:-:S05]  /*a0c0*/  I2FP.F32.S32 R72, R23 ;  /* 0x0000001700487245 */ /* 0x008fca0000201400 */
[C---:B------:R-:W-:Y:S01]  /*a0d0*/  FFMA.FTZ R97, R72.reuse, UR6, R97 ;  /* 0x0000000648617c23 */ /* 0x040fe20008010061 */
[----:B------:R-:W-:Y:S01]  /*a0e0*/  FFMA.FTZ R96, R72, UR6, R96 ;  /* 0x0000000648607c23 */ /* 0x000fe20008010060 */
[----:B------:R-:W3:Y:S01]  /*a0f0*/  MUFU.TANH R78, R78 ;  /* 0x0000004e004e7308 */ /* 0x000ee20000002400 */
[----:B-----5:R-:W-:Y:S01]  /*a100*/  FSEL R56, R27, -INF , !P3 ;  /* 0xff8000001b387808 */ /* 0x020fe20005800000 */
[----:B------:R-:W-:Y:S01]  /*a110*/  FFMA.FTZ R27, R42, UR6, R171 ;  /* 0x000000062a1b7c23 */ /* 0x000fe200080100ab */
[----:B------:R-:W-:Y:S01]  /*a120*/  ISETP.GE.AND P3, PT, R23, R2, PT ;  /* 0x000000021700720c */ /* 0x000fe20003f66270 */
[----:B------:R-:W-:Y:S01]  /*a130*/  VIADD R23, R51, 0x10 ;  /* 0x0000001033177836 */ /* 0x000fe20000000000 */
[----:B------:R-:W-:Y:S01]  /*a140*/  I2FP.F32.S32 R42, R21 ;  /* 0x00000015002a7245 */ /* 0x000fe20000201400 */
[----:B------:R-:W-:Y:S01]  /*a150*/  FMUL.FTZ R171, R39, UR7 ;  /* 0x0000000727ab7c20 */ /* 0x000fe20008410000 */
[----:B------:R-:W-:Y:S01]  /*a160*/  FSEL R27, R27, -INF , !P6 ;  /* 0xff8000001b1b7808 */ /* 0x000fe20007000000 */
[----:B------:R4:W-:Y:S01]  /*a170*/  MUFU.TANH R121, R73 ;  /* 0x0000004900797308 */ /* 0x0009e20000002400 */
[----:B------:R-:W-:-:S07]  /*a180*/  ISETP.GE.AND P6, PT, R21, R4, PT ;  /* 0x000000041500720c */ /* 0x000fce0003fc6270 */
[----:B------:R5:W-:Y:S08]  /*a190*/  MUFU.TANH R144, R62 ;  /* 0x0000003e00907308 */ /* 0x000bf00000002400 */
[----:B------:R-:W-:Y:S01]  /*a1a0*/  MUFU.TANH R77, R77 ;  /* 0x0000004d004d7308 */ /* 0x000fe20000002400 */
[----:B----4-:R-:W-:Y:S01]  /*a1b0*/  FFMA.FTZ R73, R44, UR6, R89 ;  /* 0x000000062c497c23 */ /* 0x010fe20008010059 */
[----:B------:R-:W-:Y:S01]  /*a1c0*/  FFMA.FTZ R44, R72, UR6, R172 ;  /* 0x00000006482c7c23 */ /* 0x000fe200080100ac */
[----:B-1----:R-:W-:Y:S01]  /*a1d0*/  FFMA.FTZ R72, R19, UR6, R90 ;  /* 0x0000000613487c23 */ /* 0x002fe2000801005a */
[----:B------:R-:W-:-:S02]  /*a1e0*/  VIADD R19, R51, 0x11 ;  /* 0x0000001133137836 */ /* 0x000fc40000000000 */
[----:B------:R-:W-:Y:S02]  /*a1f0*/  FSEL R73, R73, -INF , !P0 ;  /* 0xff80000049497808 */ /* 0x000fe40004000000 */
[----:B------:R-:W-:Y:S01]  /*a200*/  MUFU.TANH R79, R79 ;  /* 0x0000004f004f7308 */ /* 0x000fe20000002400 */
[----:B-----5:R-:W-:Y:S02]  /*a210*/  FSEL R62, R97, -INF , !P4 ;  /* 0xff800000613e7808 */ /* 0x020fe40006000000 */
[----:B------:R-:W-:Y:S02]  /*a220*/  I2FP.F32.S32 R97, R23 ;  /* 0x0000001700617245 */ /* 0x000fe40000201400 */
[----:B------:R-:W-:Y:S02]  /*a230*/  FSEL R44, R44, -INF , !P2 ;  /* 0xff8000002c2c7808 */ /* 0x000fe40005000000 */
[----:B------:R-:W-:Y:S01]  /*a240*/  ISETP.GE.AND P2, PT, R23, R8, PT ;  /* 0x000000081700720c */ /* 0x000fe20003f46270 */
[----:B------:R-:W1:Y:S01]  /*a250*/  MUFU.TANH R84, R84 ;  /* 0x0000005400547308 */ /* 0x000e620000002400 */
[----:B--2---:R-:W-:Y:S01]  /*a260*/  FFMA.FTZ R76, R97, UR6, R76 ;  /* 0x00000006614c7c23 */ /* 0x004fe2000801004c */
[----:B------:R-:W-:-:S02]  /*a270*/  ISETP.GE.AND P0, PT, R21, R3, PT ;  /* 0x000000031500720c */ /* 0x000fc40003f06270 */
[----:B------:R-:W-:Y:S02]  /*a280*/  ISETP.GE.AND P4, PT, R21, R2, PT ;  /* 0x000000021500720c */ /* 0x000fe40003f86270 */
[----:B------:R-:W-:Y:S02]  /*a290*/  FSEL R21, R96, -INF , !P3 ;  /* 0xff80000060157808 */ /* 0x000fe40005800000 */
[----:B------:R-:W2:Y:S01]  /*a2a0*/  MUFU.TANH R74, R74 ;  /* 0x0000004a004a7308 */ /* 0x000ea20000002400 */
[----:B------:R-:W-:Y:S02]  /*a2b0*/  FSEL R72, R72, -INF , !P5 ;  /* 0xff80000048487808 */ /* 0x000fe40006800000 */
[C---:B------:R-:W-:Y:S02]  /*a2c0*/  ISETP.GE.AND P3, PT, R23.reuse, R4, PT ;  /* 0x000000041700720c */ /* 0x040fe40003f66270 */
[----:B------:R-:W-:-:S03]  /*a2d0*/  ISETP.GE.AND P5, PT, R23, R3, PT ;  /* 0x000000031700720c */ /* 0x000fc60003fa6270 */
[----:B------:R4:W-:Y:S08]  /*a2e0*/  MUFU.TANH R90, R60 ;  /* 0x0000003c005a7308 */ /* 0x0009f00000002400 */
[----:B------:R5:W-:Y:S08]  /*a2f0*/  MUFU.TANH R66, R75 ;  /* 0x0000004b00427308 */ /* 0x000bf00000002400 */
[----:B------:R2:W-:Y:S01]  /*a300*/  MUFU.TANH R131, R132 ;  /* 0x0000008400837308 */ /* 0x0005e20000002400 */
[----:B----4-:R-:W-:Y:S01]  /*a310*/  FFMA.FTZ R60, R42, UR6, R91 ;  /* 0x000000062a3c7c23 */ /* 0x010fe2000801005b */
[----:B------:R-:W-:-:S04]  /*a320*/  I2FP.F32.S32 R91, R23 ;  /* 0x00000017005b7245 */ /* 0x000fc80000201400 */
[----:B------:R-:W-:Y:S01]  /*a330*/  FSEL R60, R60, -INF , !P6 ;  /* 0xff8000003c3c7808 */ /* 0x000fe20007000000 */
[----:B---3--:R-:W-:Y:S01]  /*a340*/  FFMA.FTZ R78, R91, UR6, R78 ;  /* 0x000000065b4e7c23 */ /* 0x008fe2000801004e */
[----:B------:R-:W-:Y:S01]  /*a350*/  ISETP.GE.AND P6, PT, R23, R2, PT ;  /* 0x000000021700720c */ /* 0x000fe20003fc6270 */
[----:B------:R3:W-:Y:S01]  /*a360*/  MUFU.TANH R97, R80 ;  /* 0x0000005000617308 */ /* 0x0007e20000002400 */
[----:B-----5:R-:W-:Y:S01]  /*a370*/  FMUL.FTZ R75, R40, UR7 ;  /* 0x00000007284b7c20 */ /* 0x020fe20008410000 */
[C---:B------:R-:W-:Y:S01]  /*a380*/  FFMA.FTZ R23, R42.reuse, UR6, R88 ;  /* 0x000000062a177c23 */ /* 0x040fe20008010058 */
[C---:B-1----:R-:W-:Y:S01]  /*a390*/  FFMA.FTZ R84, R91.reuse, UR6, R84 ;  /* 0x000000065b547c23 */ /* 0x042fe20008010054 */
[----:B--2---:R-:W-:Y:S01]  /*a3a0*/  FFMA.FTZ R74, R91, UR6, R74 ;  /* 0x000000065b4a7c23 */ /* 0x004fe2000801004a */
[----:B------:R-:W-:Y:S02]  /*a3b0*/  VIADD R91, R51, 0x18 ;  /* 0x00000018335b7836 */ /* 0x000fe40000000000 */
[----:B------:R-:W-:Y:S01]  /*a3c0*/  FSEL R23, R23, -INF , !P4 ;  /* 0xff80000017177808 */ /* 0x000fe20006000000 */
[----:B------:R-:W-:Y:S01]  /*a3d0*/  FFMA.FTZ R132, R42, UR6, R173 ;  /* 0x000000062a847c23 */ /* 0x000fe200080100ad */
[----:B------:R-:W1:Y:S01]  /*a3e0*/  MUFU.TANH R40, R184 ;  /* 0x000000b800287308 */ /* 0x000e620000002400 */
[----:B------:R-:W-:-:S02]  /*a3f0*/  I2FP.F32.S32 R42, R19 ;  /* 0x00000013002a7245 */ /* 0x000fc40000201400 */
[C---:B------:R-:W-:Y:S02]  /*a400*/  ISETP.GE.AND P4, PT, R19.reuse, R4, PT ;  /* 0x000000041300720c */ /* 0x040fe40003f86270 */
[----:B------:R-:W-:Y:S01]  /*a410*/  FSEL R132, R132, -INF , !P0 ;  /* 0xff80000084847808 */ /* 0x000fe20004000000 */
[----:B------:R-:W-:Y:S01]  /*a420*/  FFMA.FTZ R42, R42, UR6, R77 ;  /* 0x000000062a2a7c23 */ /* 0x000fe2000801004d */
[----:B------:R-:W-:Y:S01]  /*a430*/  ISETP.GE.AND P0, PT, R19, R8, PT ;  /* 0x000000081300720c */ /* 0x000fe20003f06270 */
[----:B------:R-:W2:Y:S01]  /*a440*/  MUFU.TANH R68, R68 ;  /* 0x0000004400447308 */ /* 0x000ea20000002400 */
[----:B---3--:R-:W-:Y:S01]  /*a450*/  FSEL R80, R76, -INF , !P2 ;  /* 0xff8000004c507808 */ /* 0x008fe20005000000 */
[----:B------:R-:W-:Y:S01]  /*a460*/  VIADD R77, R51, 0x19 ;  /* 0x00000019334d7836 */ /* 0x000fe20000000000 */
[----:B------:R-:W-:Y:S02]  /*a470*/  I2FP.F32.S32 R76, R19 ;  /* 0x00000013004c7245 */ /* 0x000fe40000201400 */
[----:B------:R-:W-:-:S03]  /*a480*/  ISETP.GE.AND P2, PT, R19, R3, PT ;  /* 0x000000031300720c */ /* 0x000fc60003f46270 */
[----:B------:R3:W-:Y:S01]  /*a490*/  MUFU.TANH R152, R70 ;  /* 0x0000004600987308 */ /* 0x0007e20000002400 */
[----:B------:R-:W-:-:S07]  /*a4a0*/  FFMA.FTZ R64, R76, UR6, R64 ;  /* 0x000000064c407c23 */ /* 0x000fce0008010040 */
[----:B------:R-:W4:Y:S08]  /*a4b0*/  MUFU.TANH R15, R185 ;  /* 0x000000b9000f7308 */ /* 0x000f300000002400 */
[----:B------:R5:W4:Y:S01]  /*a4c0*/  MUFU.TANH R34, R178 ;  /* 0x000000b200227308 */ /* 0x000b220000002400 */
[----:B---3--:R-:W-:Y:S01]  /*a4d0*/  FFMA.FTZ R70, R76, UR6, R79 ;  /* 0x000000064c467c23 */ /* 0x008fe2000801004f */
[----:B------:R-:W-:Y:S01]  /*a4e0*/  FSEL R79, R42, -INF , !P0 ;  /* 0xff8000002a4f7808 */ /* 0x000fe20004000000 */
[----:B------:R-:W-:Y:S01]  /*a4f0*/  FFMA.FTZ R42, R76, UR6, R81 ;  /* 0x000000064c2a7c23 */ /* 0x000fe20008010051 */
[----:B------:R-:W-:Y:S01]  /*a500*/  ISETP.GE.AND P0, PT, R91, R3, PT ;  /* 0x000000035b00720c */ /* 0x000fe20003f06270 */
[----:B------:R-:W-:Y:S01]  /*a510*/  VIADD R81, R51, 0x20 ;  /* 0x0000002033517836 */ /* 0x000fe20000000000 */
[----:B------:R-:W-:-:S02]  /*a520*/  FSEL R70, R70, -INF , !P4 ;  /* 0xff80000046467808 */ /* 0x000fc40006000000 */
[----:B------:R3:W-:Y:S01]  /*a530*/  MUFU.TANH R89, R126 ;  /* 0x0000007e00597308 */ /* 0x0007e20000002400 */
[----:B------:R-:W-:Y:S02]  /*a540*/  ISETP.GE.AND P4, PT, R91, R2, PT ;  /* 0x000000025b00720c */ /* 0x000fe40003f86270 */
[----:B------:R-:W-:Y:S02]  /*a550*/  FSEL R42, R42, -INF , !P2 ;  /* 0xff8000002a2a7808 */ /* 0x000fe40005000000 */
[----:B------:R-:W-:Y:S02]  /*a560*/  ISETP.GE.AND P2, PT, R77, R8, PT ;  /* 0x000000084d00720c */ /* 0x000fe40003f46270 */
[----:B------:R-:W-:Y:S01]  /*a570*/  I2FP.F32.S32 R153, R81 ;  /* 0x0000005100997245 */ /* 0x000fe20000201400 */
[----:B------:R1:W4:Y:S01]  /*a580*/  MUFU.TANH R143, R176 ;  /* 0x000000b0008f7308 */ /* 0x0003220000002400 */
[----:B-----5:R-:W-:Y:S02]  /*a590*/  FSEL R178, R78, -INF , !P3 ;  /* 0xff8000004eb27808 */ /* 0x020fe40005800000 */
[----:B------:R-:W-:-:S02]  /*a5a0*/  ISETP.GE.AND P3, PT, R19, R2, PT ;  /* 0x000000021300720c */ /* 0x000fc40003f66270 */
[----:B------:R-:W-:Y:S02]  /*a5b0*/  FSEL R19, R74, -INF , !P6 ;  /* 0xff8000004a137808 */ /* 0x000fe40007000000 */
[C---:B------:R-:W-:Y:S01]  /*a5c0*/  ISETP.GE.AND P6, PT, R91.reuse, R4, PT ;  /* 0x000000045b00720c */ /* 0x040fe20003fc6270 */
[----:B------:R-:W-:Y:S01]  /*a5d0*/  MUFU.TANH R142, R175 ;  /* 0x000000af008e7308 */ /* 0x000fe20000002400 */
[----:B---3--:R-:W-:Y:S02]  /*a5e0*/  FSEL R126, R84, -INF , !P5 ;  /* 0xff800000547e7808 */ /* 0x008fe40006800000 */
[----:B------:R-:W-:Y:S02]  /*a5f0*/  ISETP.GE.AND P5, PT, R91, R8, PT ;  /* 0x000000085b00720c */ /* 0x000fe40003fa6270 */
[-C--:B------:R-:W-:Y:S02]  /*a600*/  I2FP.F32.S32 R78, R91.reuse ;  /* 0x0000005b004e7245 */ /* 0x080fe40000201400 */
[----:B------:R-:W-:Y:S01]  /*a610*/  I2FP.F32.S32 R91, R91 ;  /* 0x0000005b005b7245 */ /* 0x000fe20000201400 */
[----:B------:R-:W3:Y:S01]  /*a620*/  MUFU.TANH R146, R174 ;  /* 0x000000ae00927308 */ /* 0x000ee20000002400 */
[----:B------:R-:W-:Y:S01]  /*a630*/  I2FP.F32.S32 R74, R77 ;  /* 0x0000004d004a7245 */ /* 0x000fe20000201400 */
[----:B------:R-:W-:Y:S01]  /*a640*/  FFMA.FTZ R78, R78, UR6, R13 ;  /* 0x000000064e4e7c23 */ /* 0x000fe2000801000d */
[----:B------:R-:W-:Y:S01]  /*a650*/  I2FP.F32.S32 R84, R51 ;  /* 0x0000003300547245 */ /* 0x000fe20000201400 */
[C---:B-1----:R-:W-:Y:S01]  /*a660*/  FFMA.FTZ R176, R91.reuse, UR6, R40 ;  /* 0x000000065bb07c23 */ /* 0x042fe20008010028 */
[C---:B------:R-:W-:Y:S01]  /*a670*/  FFMA.FTZ R40, R91.reuse, UR6, R66 ;  /* 0x000000065b287c23 */ /* 0x040fe20008010042 */
[----:B--2---:R-:W-:Y:S01]  /*a680*/  FFMA.FTZ R13, R91, UR6, R68 ;  /* 0x000000065b0d7c23 */ /* 0x004fe20008010044 */
[----:B------:R-:W-:Y:S01]  /*a690*/  I2FP.F32.S32 R91, R77 ;  /* 0x0000004d005b7245 */ /* 0x000fe20000201400 */
[----:B----4-:R-:W-:Y:S01]  /*a6a0*/  FFMA.FTZ R66, R74, UR6, R15 ;  /* 0x000000064a427c23 */ /* 0x010fe2000801000f */
[----:B------:R-:W1:Y:S01]  /*a6b0*/  MUFU.TANH R20, R177 ;  /* 0x000000b100147308 */ /* 0x000e620000002400 */
[----:B------:R-:W-:-:S02]  /*a6c0*/  FSEL R15, R64, -INF , !P3 ;  /* 0xff800000400f7808 */ /* 0x000fc40005800000 */
[----:B------:R-:W-:Y:S01]  /*a6d0*/  FFMA.FTZ R34, R91, UR6, R34 ;  /* 0x000000065b227c23 */ /* 0x000fe20008010022 */
[----:B------:R-:W-:Y:S01]  /*a6e0*/  ISETP.GE.AND P3, PT, R77, R4, PT ;  /* 0x000000044d00720c */ /* 0x000fe20003f66270 */
[----:B------:R-:W-:Y:S01]  /*a6f0*/  FFMA.FTZ R17, R91, UR6, R17 ;  /* 0x000000065b117c23 */ /* 0x000fe20008010011 */
[----:B------:R-:W-:Y:S02]  /*a700*/  FSEL R78, R78, -INF , !P5 ;  /* 0xff8000004e4e7808 */ /* 0x000fe40006800000 */
[----:B------:R-:W2:Y:S01]  /*a710*/  MUFU.TANH R133, R133 ;  /* 0x0000008500857308 */ /* 0x000ea20000002400 */
[----:B------:R-:W-:Y:S02]  /*a720*/  FSEL R176, R176, -INF , !P6 ;  /* 0xff800000b0b07808 */ /* 0x000fe40007000000 */
[C---:B------:R-:W-:Y:S02]  /*a730*/  ISETP.GE.AND P5, PT, R77.reuse, R3, PT ;  /* 0x000000034d00720c */ /* 0x040fe40003fa6270 */
[----:B------:R-:W-:-:S02]  /*a740*/  ISETP.GE.AND P6, PT, R77, R2, PT ;  /* 0x000000024d00720c */ /* 0x000fc40003fc6270 */
[----:B------:R-:W-:Y:S01]  /*a750*/  FSEL R40, R40, -INF , !P0 ;  /* 0xff80000028287808 */ /* 0x000fe20004000000 */
[----:B------:R-:W4:Y:S01]  /*a760*/  MUFU.TANH R0, R0 ;  /* 0x0000000000007308 */ /* 0x000f220000002400 */
[----:B------:R-:W-:Y:S02]  /*a770*/  FSEL R13, R13, -INF , !P4 ;  /* 0xff8000000d0d7808 */ /* 0x000fe40006000000 */
[----:B------:R-:W-:Y:S02]  /*a780*/  FSEL R77, R66, -INF , !P2 ;  /* 0xff800000424d7808 */ /* 0x000fe40005000000 */
[----:B------:R-:W-:Y:S01]  /*a790*/  FSEL R68, R34, -INF , !P3 ;  /* 0xff80000022447808 */ /* 0x000fe20005800000 */
[----:B------:R-:W-:Y:S01]  /*a7a0*/  FFMA.FTZ R34, R91, UR6, R58 ;  /* 0x000000065b227c23 */ /* 0x000fe2000801003a */
[C---:B------:R-:W-:Y:S01]  /*a7b0*/  ISETP.GE.AND P0, PT, R81.reuse, R8, PT ;  /* 0x000000085100720c */ /* 0x040fe20003f06270 */
[----:B------:R-:W5:Y:S01]  /*a7c0*/  MUFU.TANH R128, R128 ;  /* 0x0000008000807308 */ /* 0x000f620000002400 */
[----:B------:R-:W-:Y:S01]  /*a7d0*/  ISETP.GE.AND P4, PT, R81, R4, PT ;  /* 0x000000045100720c */ /* 0x000fe20003f86270 */
[----:B------:R-:W-:Y:S01]  /*a7e0*/  VIADD R91, R51, 0x28 ;  /* 0x00000028335b7836 */ /* 0x000fe20000000000 */
[----:B------:R-:W-:-:S02]  /*a7f0*/  ISETP.GE.AND P2, PT, R81, R3, PT ;  /* 0x000000035100720c */ /* 0x000fc40003f46270 */
[----:B------:R-:W-:Y:S02]  /*a800*/  ISETP.GE.AND P3, PT, R81, R2, PT ;  /* 0x000000025100720c */ /* 0x000fe40003f66270 */
[----:B------:R-:W-:Y:S01]  /*a810*/  I2FP.F32.S32 R64, R81 ;  /* 0x0000005100407245 */ /* 0x000fe20000201400 */
[----:B------:R-:W-:Y:S01]  /*a820*/  VIADD R81, R51, 0x21 ;  /* 0x0000002133517836 */ /* 0x000fe20000000000 */
[----:B------:R2:W-:Y:S01]  /*a830*/  MUFU.TANH R138, R75 ;  /* 0x0000004b008a7308 */ /* 0x0005e20000002400 */
[----:B------:R-:W-:Y:S02]  /*a840*/  FSEL R34, R34, -INF , !P5 ;  /* 0xff80000022227808 */ /* 0x000fe40006800000 */
[C---:B------:R-:W-:Y:S01]  /*a850*/  FFMA.FTZ R66, R64.reuse, UR6, R143 ;  /* 0x0000000640427c23 */ /* 0x040fe2000801008f */
[----:B------:R-:W-:Y:S01]  /*a860*/  I2FP.F32.S32 R143, R81 ;  /* 0x00000051008f7245 */ /* 0x000fe20000201400 */
[----:B---3--:R-:W-:Y:S01]  /*a870*/  FFMA.FTZ R146, R64, UR6, R146 ;  /* 0x0000000640927c23 */ /* 0x008fe20008010092 */
[----:B------:R-:W-:-:S02]  /*a880*/  FSEL R17, R17, -INF , !P6 ;  /* 0xff80000011117808 */ /* 0x000fc40007000000 */
[----:B------:R-:W-:Y:S01]  /*a890*/  FSEL R66, R66, -INF , !P4 ;  /* 0xff80000042427808 */ /* 0x000fe20006000000 */
[----:B-1----:R-:W-:Y:S01]  /*a8a0*/  FFMA.FTZ R20, R143, UR6, R20 ;  /* 0x000000068f147c23 */ /* 0x002fe20008010014 */
[C---:B------:R-:W-:Y:S01]  /*a8b0*/  ISETP.GE.AND P5, PT, R81.reuse, R8, PT ;  /* 0x000000085100720c */ /* 0x040fe20003fa6270 */
[----:B------:R1:W-:Y:S01]  /*a8c0*/  MUFU.TANH R155, R71 ;  /* 0x00000047009b7308 */ /* 0x0003e20000002400 */
[C---:B------:R-:W-:Y:S02]  /*a8d0*/  ISETP.GE.AND P6, PT, R81.reuse, R4, PT ;  /* 0x000000045100720c */ /* 0x040fe40003fc6270 */
[----:B------:R-:W-:Y:S02]  /*a8e0*/  ISETP.GE.AND P4, PT, R81, R2, PT ;  /* 0x000000025100720c */ /* 0x000fe40003f86270 */
[----:B------:R-:W-:Y:S01]  /*a8f0*/  I2FP.F32.S32 R143, R91 ;  /* 0x0000005b008f7245 */ /* 0x000fe20000201400 */
[----:B--2---:R-:W-:Y:S01]  /*a900*/  FFMA.FTZ R75, R153, UR6, R22 ;  /* 0x00000006994b7c23 */ /* 0x004fe20008010016 */
[----:B------:R-:W-:Y:S01]  /*a910*/  FFMA.FTZ R22, R64, UR6, R142 ;  /* 0x0000000640167c23 */ /* 0x000fe2000801008e */
[----:B------:R-:W-:Y:S01]  /*a920*/  I2FP.F32.S32 R64, R81 ;  /* 0x0000005100407245 */ /* 0x000fe20000201400 */
[----:B------:R-:W-:Y:S01]  /*a930*/  MUFU.TANH R125, R125 ;  /* 0x0000007d007d7308 */ /* 0x000fe20000002400 */
[----:B------:R-:W-:Y:S01]  /*a940*/  FFMA.FTZ R74, R143, UR6, R134 ;  /* 0x000000068f4a7c23 */ /* 0x000fe20008010086 */
[----:B------:R-:W-:-:S02]  /*a950*/  FSEL R75, R75, -INF , !P0 ;  /* 0xff8000004b4b7808 */ /* 0x000fc40004000000 */
[----:B------:R-:W-:Y:S01]  /*a960*/  ISETP.GE.AND P0, PT, R81, R3, PT ;  /* 0x000000035100720c */ /* 0x000fe20003f06270 */
[----:B------:R-:W-:Y:S02]  /*a970*/  VIADD R81, R51, 0x48 ;  /* 0x0000004833517836 */ /* 0x000fe40000000000 */
[----:B------:R-:W-:Y:S01]  /*a980*/  FFMA.FTZ R58, R64, UR6, R133 ;  /* 0x00000006403a7c23 */ /* 0x000fe20008010085 */
[----:B------:R-:W-:Y:S01]  /*a990*/  I2FP.F32.S32 R133, R91 ;  /* 0x0000005b00857245 */ /* 0x000fe20000201400 */
[----:B------:R-:W2:Y:S01]  /*a9a0*/  MUFU.TANH R127, R127 ;  /* 0x0000007f007f7308 */ /* 0x000ea20000002400 */
[----:B-1----:R-:W-:Y:S01]  /*a9b0*/  FSEL R71, R20, -INF , !P5 ;  /* 0xff80000014477808 */ /* 0x002fe20006800000 */
[----:B------:R-:W-:Y:S01]  /*a9c0*/  FFMA.FTZ R20, R64, UR6, R120 ;  /* 0x0000000640147c23 */ /* 0x000fe20008010078 */
[----:B------:R-:W-:Y:S01]  /*a9d0*/  FSEL R22, R22, -INF , !P2 ;  /* 0xff80000016167808 */ /* 0x000fe20005000000 */
[----:B------:R-:W-:Y:S01]  /*a9e0*/  FFMA.FTZ R139, R64, UR6, R139 ;  /* 0x00000006408b7c23 */ /* 0x000fe2000801008b */
[----:B------:R-:W-:Y:S01]  /*a9f0*/  I2FP.F32.S32 R76, R81 ;  /* 0x00000051004c7245 */ /* 0x000fe20000201400 */
[----:B----4-:R-:W-:Y:S01]  /*aa00*/  FFMA.FTZ R0, R133, UR6, R0 ;  /* 0x0000000685007c23 */ /* 0x010fe20008010000 */
[----:B------:R-:W-:Y:S01]  /*aa10*/  ISETP.GE.AND P2, PT, R91, R8, PT ;  /* 0x000000085b00720c */ /* 0x000fe20003f46270 */
[----:B-----5:R-:W-:Y:S01]  /*aa20*/  FFMA.FTZ R128, R133, UR6, R128 ;  /* 0x0000000685807c23 */ /* 0x020fe20008010080 */
[----:B------:R-:W-:Y:S01]  /*aa30*/  FSEL R161, R146, -INF , !P3 ;  /* 0xff80000092a17808 */ /* 0x000fe20005800000 */
[----:B------:R-:W-:Y:S01]  /*aa40*/  FFMA.FTZ R141, R76, UR6, R141 ;  /* 0x000000064c8d7c23 */ /* 0x000fe2000801008d */
[----:B------:R-:W-:Y:S01]  /*aa50*/  FSEL R58, R58, -INF , !P6 ;  /* 0xff8000003a3a7808 */ /* 0x000fe20007000000 */
[C---:B------:R-:W-:Y:S01]  /*aa60*/  FFMA.FTZ R144, R76.reuse, UR6, R144 ;  /* 0x000000064c907c23 */ /* 0x040fe20008010090 */
[C---:B------:R-:W-:Y:S01]  /*aa70*/  ISETP.GE.AND P3, PT, R91.reuse, R4, PT ;  /* 0x000000045b00720c */ /* 0x040fe20003f66270 */
[C---:B------:R-:W-:Y:S01]  /*aa80*/  FFMA.FTZ R131, R76.reuse, UR6, R131 ;  /* 0x000000064c837c23 */ /* 0x040fe20008010083 */
[C---:B------:R-:W-:Y:S01]  /*aa90*/  ISETP.GE.AND P5, PT, R91.reuse, R3, PT ;  /* 0x000000035b00720c */ /* 0x040fe20003fa6270 */
[----:B------:R1:W-:Y:S01]  /*aaa0*/  MUFU.TANH R160, R67 ;  /* 0x0000004300a07308 */ /* 0x0003e20000002400 */
[----:B------:R-:W-:Y:S01]  /*aab0*/  ISETP.GE.AND P6, PT, R91, R2, PT ;  /* 0x000000025b00720c */ /* 0x000fe20003fc6270 */
[----:B------:R-:W-:Y:S01]  /*aac0*/  FFMA.FTZ R137, R76, UR6, R137 ;  /* 0x000000064c897c23 */ /* 0x000fe20008010089 */
[----:B------:R-:W-:Y:S01]  /*aad0*/  FSEL R20, R20, -INF , !P0 ;  /* 0xff80000014147808 */ /* 0x000fe20004000000 */
[----:B------:R-:W-:Y:S01]  /*aae0*/  FFMA.FTZ R64, R133, UR6, R135 ;  /* 0x0000000685407c23 */ /* 0x000fe20008010087 */
[----:B------:R-:W-:-:S02]  /*aaf0*/  FSEL R139, R139, -INF , !P4 ;  /* 0xff8000008b8b7808 */ /* 0x000fc40006000000 */
[----:B------:R-:W-:Y:S01]  /*ab00*/  FSEL R74, R74, -INF , !P2 ;  /* 0xff8000004a4a7808 */ /* 0x000fe20005000000 */
[----:B------:R3:W-:Y:S01]  /*ab10*/  MUFU.TANH R91, R99 ;  /* 0x00000063005b7308 */ /* 0x0007e20000002400 */
[C---:B------:R-:W-:Y:S02]  /*ab20*/  ISETP.GE.AND P0, PT, R81.reuse, R8, PT ;  /* 0x000000085100720c */ /* 0x040fe40003f06270 */
[C---:B------:R-:W-:Y:S02]  /*ab30*/  ISETP.GE.AND P4, PT, R81.reuse, R4, PT ;  /* 0x000000045100720c */ /* 0x040fe40003f86270 */
[----:B------:R-:W-:Y:S02]  /*ab40*/  ISETP.GE.AND P2, PT, R81, R3, PT ;  /* 0x000000035100720c */ /* 0x000fe40003f46270 */
[----:B------:R-:W-:Y:S01]  /*ab50*/  FSEL R120, R0, -INF , !P5 ;  /* 0xff80000000787808 */ /* 0x000fe20006800000 */
[----:B------:R-:W4:Y:S01]  /*ab60*/  MUFU.TANH R165, R165 ;  /* 0x000000a500a57308 */ /* 0x000f220000002400 */
[C---:B-1----:R-:W-:Y:S01]  /*ab70*/  VIADD R67, R51.reuse, 0x39 ;  /* 0x0000003933437836 */ /* 0x042fe20000000000 */
[----:B------:R-:W-:-:S02]  /*ab80*/  ISETP.GE.AND P5, PT, R51, R8, PT ;  /* 0x000000083300720c */ /* 0x000fc40003fa6270 */
[----:B------:R-:W-:Y:S02]  /*ab90*/  FSEL R143, R128, -INF , !P6 ;  /* 0xff800000808f7808 */ /* 0x000fe40007000000 */
[----:B------:R-:W-:Y:S02]  /*aba0*/  FSEL R128, R144, -INF , !P4 ;  /* 0xff80000090807808 */ /* 0x000fe40006000000 */
[----:B------:R-:W-:Y:S01]  /*abb0*/  FSEL R134, R131, -INF , !P2 ;  /* 0xff80000083867808 */ /* 0x000fe20005000000 */
[----:B---3--:R-:W-:Y:S01]  /*abc0*/  VIADD R99, R51, 0x49 ;  /* 0x0000004933637836 */ /* 0x008fe20000000000 */
[----:B------:R-:W-:Y:S01]  /*abd0*/  FSEL R51, R141, -INF , !P0 ;  /* 0xff8000008d337808 */ /* 0x000fe20004000000 */
[----:B------:R1:W-:Y:S01]  /*abe0*/  MUFU.TANH R154, R69 ;  /* 0x00000045009a7308 */ /* 0x0003e20000002400 */
[----:B------:R-:W-:Y:S02]  /*abf0*/  FSEL R64, R64, -INF , !P3 ;  /* 0xff80000040407808 */ /* 0x000fe40005800000 */
[----:B------:R-:W-:-:S02]  /*ac00*/  ISETP.GE.AND P6, PT, R99, R8, PT ;  /* 0x000000086300720c */ /* 0x000fc40003fc6270 */
[C---:B------:R-:W-:Y:S02]  /*ac10*/  ISETP.GE.AND P0, PT, R99.reuse, R4, PT ;  /* 0x000000046300720c */ /* 0x040fe40003f06270 */
[C---:B------:R-:W-:Y:S01]  /*ac20*/  ISETP.GE.AND P4, PT, R99.reuse, R3, PT ;  /* 0x000000036300720c */ /* 0x040fe20003f86270 */
[----:B------:R-:W3:Y:S01]  /*ac30*/  MUFU.TANH R123, R123 ;  /* 0x0000007b007b7308 */ /* 0x000ee20000002400 */
[-C--:B------:R-:W-:Y:S02]  /*ac40*/  ISETP.GE.AND P2, PT, R99, R2.reuse, PT ;  /* 0x000000026300720c */ /* 0x080fe40003f46270 */
[----:B------:R-:W-:Y:S02]  /*ac50*/  I2FP.F32.S32 R76, R99 ;  /* 0x00000063004c7245 */ /* 0x000fe40000201400 */
[----:B------:R-:W-:Y:S02]  /*ac60*/  I2FP.F32.S32 R99, R67 ;  /* 0x0000004300637245 */ /* 0x000fe40000201400 */
[----:B------:R-:W-:Y:S01]  /*ac70*/  ISETP.GE.AND P3, PT, R81, R2, PT ;  /* 0x000000025100720c */ /* 0x000fe20003f66270 */
[----:B--2---:R-:W-:Y:S01]  /*ac80*/  FFMA.FTZ R127, R76, UR6, R127 ;  /* 0x000000064c7f7c23 */ /* 0x004fe2000801007f */
[----:B-1----:R-:W-:-:S02]  /*ac90*/  IMAD.U32 R69, RZ, RZ, UR13 ;  /* 0x0000000dff457e24 */ /* 0x002fc4000f8e00ff */
[C---:B------:R-:W-:Y:S01]  /*aca0*/  FFMA.FTZ R172, R76.reuse, UR6, R90 ;  /* 0x000000064cac7c23 */ /* 0x040fe2000801005a */
[C---:B------:R-:W-:Y:S01]  /*acb0*/  FFMA.FTZ R121, R76.reuse, UR6, R121 ;  /* 0x000000064c797c23 */ /* 0x040fe20008010079 */
[----:B------:R-:W-:Y:S01]  /*acc0*/  FFMA.FTZ R125, R76, UR6, R125 ;  /* 0x000000064c7d7c23 */ /* 0x000fe2000801007d */
[----:B------:R-:W-:Y:S01]  /*acd0*/  FFMA.FTZ R76, R99, UR6, R150 ;  /* 0x00000006634c7c23 */ /* 0x000fe20008010096 */
[----:B------:R-:W-:Y:S01]  /*ace0*/  IMAD R150, R69, 0x80, R182 ;  /* 0x0000008045967824 */ /* 0x000fe200078e02b6 */
[----:B------:R-:W1:Y:S01]  /*acf0*/  MUFU.TANH R105, R105 ;  /* 0x0000006900697308 */ /* 0x000e620000002400 */
[-C--:B------:R-:W-:Y:S01]  /*ad00*/  I2FP.F32.S32 R142, R67.reuse ;  /* 0x00000043008e7245 */ /* 0x080fe20000201400 */
[----:B----4-:R-:W-:Y:S01]  /*ad10*/  FFMA.FTZ R81, R84, UR6, R165 ;  /* 0x0000000654517c23 */ /* 0x010fe200080100a5 */
[----:B------:R-:W-:Y:S01]  /*ad20*/  VIADD R99, R150, 0x50 ;  /* 0x0000005096637836 */ /* 0x000fe20000000000 */
[----:B------:R-:W-:Y:S02]  /*ad30*/  I2FP.F32.S32 R0, R67 ;  /* 0x0000004300007245 */ /* 0x000fe40000201400 */
[----:B------:R-:W-:Y:S01]  /*ad40*/  FFMA.FTZ R147, R142, UR6, R147 ;  /* 0x000000068e937c23 */ /* 0x000fe20008010093 */
[----:B------:R-:W-:Y:S01]  /*ad50*/  FSEL R172, R172, -INF , !P0 ;  /* 0xff800000acac7808 */ /* 0x000fe20004000000 */
[----:B------:R-:W2:Y:S01]  /*ad60*/  MUFU.TANH R104, R104 ;  /* 0x0000006800687308 */ /* 0x000ea20000002400 */
[----:B------:R-:W-:Y:S01]  /*ad70*/  I2FP.F32.S32 R144, R99 ;  /* 0x0000006300907245 */ /* 0x000fe20000201400 */
[C---:B------:R-:W-:Y:S01]  /*ad80*/  FFMA.FTZ R151, R0.reuse, UR6, R151 ;  /* 0x0000000600977c23 */ /* 0x040fe20008010097 */
[----:B------:R-:W-:Y:S01]  /*ad90*/  FSEL R81, R81, -INF , !P5 ;  /* 0xff80000051517808 */ /* 0x000fe20006800000 */
[----:B------:R-:W-:Y:S01]  /*ada0*/  FFMA.FTZ R0, R0, UR6, R145 ;  /* 0x0000000600007c23 */ /* 0x000fe20008010091 */
[C---:B------:R-:W-:Y:S01]  /*adb0*/  ISETP.GE.AND P0, PT, R67.reuse, R2, PT ;  /* 0x000000024300720c */ /* 0x040fe20003f06270 */
[C---:B---3--:R-:W-:Y:S01]  /*adc0*/  FFMA.FTZ R142, R144.reuse, UR6, R123 ;  /* 0x00000006908e7c23 */ /* 0x048fe2000801007b */
[----:B------:R-:W-:Y:S01]  /*add0*/  ISETP.GE.AND P5, PT, R67, R4, PT ;  /* 0x000000044300720c */ /* 0x000fe20003fa6270 */
[----:B------:R3:W-:Y:S01]  /*ade0*/  MUFU.TANH R84, R63 ;  /* 0x0000003f00547308 */ /* 0x0007e20000002400 */
[----:B------:R-:W-:Y:S01]  /*adf0*/  FSEL R185, R137, -INF , !P3 ;  /* 0xff80000089b97808 */ /* 0x000fe20005800000 */
[----:B-1----:R-:W-:Y:S01]  /*ae00*/  FFMA.FTZ R105, R144, UR6, R105 ;  /* 0x0000000690697c23 */ /* 0x002fe20008010069 */
[----:B------:R-:W-:-:S02]  /*ae10*/  FSEL R173, R147, -INF , !P0 ;  /* 0xff80000093ad7808 */ /* 0x000fc40004000000 */
[----:B------:R-:W-:Y:S02]  /*ae20*/  FSEL R174, R151, -INF , !P5 ;  /* 0xff80000097ae7808 */ /* 0x000fe40006800000 */
[----:B------:R-:W-:Y:S01]  /*ae30*/  ISETP.GE.AND P3, PT, R67, R8, PT ;  /* 0x000000084300720c */ /* 0x000fe20003f66270 */
[----:B------:R-:W-:Y:S01]  /*ae40*/  MUFU.TANH R166, R59 ;  /* 0x0000003b00a67308 */ /* 0x000fe20000002400 */
[----:B------:R-:W-:Y:S02]  /*ae50*/  ISETP.GE.AND P5, PT, R99, R2, PT ;  /* 0x000000026300720c */ /* 0x000fe40003fa6270 */
[----:B------:R-:W-:Y:S02]  /*ae60*/  FSEL R146, R121, -INF , !P4 ;  /* 0xff80000079927808 */ /* 0x000fe40006000000 */
[----:B------:R-:W-:Y:S02]  /*ae70*/  ISETP.GE.AND P4, PT, R99, R8, PT ;  /* 0x000000086300720c */ /* 0x000fe40003f86270 */
[----:B------:R-:W-:Y:S01]  /*ae80*/  FSEL R175, R125, -INF , !P2 ;  /* 0xff8000007daf7808 */ /* 0x000fe20005000000 */
[----:B------:R-:W-:Y:S01]  /*ae90*/  MUFU.TANH R164, R55 ;  /* 0x0000003700a47308 */ /* 0x000fe20000002400 */
[----:B---3--:R-:W-:Y:S01]  /*aea0*/  IMAD R63, R69, 0x80, R182 ;  /* 0x00000080453f7824 */ /* 0x008fe200078e02b6 */
[----:B------:R-:W-:-:S02]  /*aeb0*/  FSEL R76, R76, -INF , !P3 ;  /* 0xff8000004c4c7808 */ /* 0x000fc40005800000 */
[----:B------:R-:W-:Y:S01]  /*aec0*/  FSEL R165, R105, -INF , !P5 ;  /* 0xff80000069a57808 */ /* 0x000fe20006800000 */
[----:B------:R-:W-:Y:S01]  /*aed0*/  VIADD R123, R63, 0x51 ;  /* 0x000000513f7b7836 */ /* 0x000fe20000000000 */
[----:B------:R-:W-:Y:S01]  /*aee0*/  ISETP.GE.AND P2, PT, R99, R4, PT ;  /* 0x000000046300720c */ /* 0x000fe20003f46270 */
[C---:B------:R-:W-:Y:S01]  /*aef0*/  VIADD R137, R63.reuse, 0x60 ;  /* 0x000000603f897836 */ /* 0x040fe20000000000 */
[----:B------:R-:W-:Y:S01]  /*af00*/  MUFU.TANH R117, R117 ;  /* 0x0000007500757308 */ /* 0x000fe20000002400 */
[C---:B------:R-:W-:Y:S01]  /*af10*/  VIADD R153, R63.reuse, 0x58 ;  /* 0x000000583f997836 */ /* 0x040fe20000000000 */
[----:B------:R-:W-:Y:S01]  /*af20*/  I2FP.F32.S32 R147, R123 ;  /* 0x0000007b00937245 */ /* 0x000fe20000201400 */
[C---:B------:R-:W-:Y:S01]  /*af30*/  VIADD R151, R63.reuse, 0x59 ;  /* 0x000000593f977836 */ /* 0x040fe20000000000 */
[----:B------:R-:W-:Y:S01]  /*af40*/  I2FP.F32.S32 R135, R137 ;  /* 0x0000008900877245 */ /* 0x000fe20000201400 */
[----:B------:R-:W-:Y:S01]  /*af50*/  VIADD R133, R63, 0x61 ;  /* 0x000000613f857836 */ /* 0x000fe20000000000 */
[----:B------:R-:W-:Y:S01]  /*af60*/  I2FP.F32.S32 R145, R153 ;  /* 0x0000009900917245 */ /* 0x000fe20000201400 */
[----:B--2---:R-:W-:Y:S01]  /*af70*/  FFMA.FTZ R69, R147, UR6, R104 ;  /* 0x0000000693457c23 */ /* 0x004fe20008010068 */
[----:B------:R1:W-:Y:S01]  /*af80*/  MUFU.TANH R148, R57 ;  /* 0x0000003900947308 */ /* 0x0003e20000002400 */
[----:B------:R-:W-:Y:S01]  /*af90*/  ISETP.GE.AND P3, PT, R99, R3, PT ;  /* 0x000000036300720c */ /* 0x000fe20003f66270 */
[C---:B------:R-:W-:Y:S01]  /*afa0*/  HMMA.16816.F32 R104, R112.reuse, R106, RZ ;  /* 0x0000006a7068723c */ /* 0x040fe200000018ff */
[----:B------:R-:W-:Y:S01]  /*afb0*/  I2FP.F32.S32 R141, R151 ;  /* 0x00000097008d7245 */ /* 0x000fe20000201400 */
[C---:B------:R-:W-:Y:S01]  /*afc0*/  VIADD R121, R63.reuse, 0x69 ;  /* 0x000000693f797836 */ /* 0x040fe20000000000 */
[C---:B------:R-:W-:Y:S01]  /*afd0*/  ISETP.GE.AND P0, PT, R63.reuse, R3, PT ;  /* 0x000000033f00720c */ /* 0x040fe20003f06270 */
[----:B------:R-:W-:Y:S01]  /*afe0*/  VIADD R99, R63, 0x71 ;  /* 0x000000713f637836 */ /* 0x000fe20000000000 */
[----:B------:R-:W-:Y:S01]  /*aff0*/  FSEL R142, R142, -INF , !P3 ;  /* 0xff8000008e8e7808 */ /* 0x000fe20005800000 */
[----:B------:R-:W2:Y:S01]  /*b000*/  MUFU.TANH R162, R36 ;  /* 0x0000002400a27308 */ /* 0x000ea20000002400 */
[-C--:B------:R-:W-:Y:S01]  /*b010*/  ISETP.GE.AND P3, PT, R153, R8.reuse, PT ;  /* 0x000000089900720c */ /* 0x080fe20003f66270 */
[----:B------:R-:W-:Y:S01]  /*b020*/  HMMA.16816.F32 R112, R112, R102, RZ ;  /* 0x000000667070723c */ /* 0x000fe200000018ff */
[----:B------:R-:W-:Y:S01]  /*b030*/  ISETP.GE.AND P5, PT, R151, R8, PT ;  /* 0x000000089700720c */ /* 0x000fe20003fa6270 */
[----:B------:R-:W-:Y:S01]  /*b040*/  FFMA.FTZ R152, R147, UR6, R152 ;  /* 0x0000000693987c23 */ /* 0x000fe20008010098 */
[----:B------:R-:W-:-:S03]  /*b050*/  I2FP.F32.S32 R169, R150 ;  /* 0x0000009600a97245 */ /* 0x000fc60000201400 */
[----:B------:R3:W-:Y:S01]  /*b060*/  MUFU.TANH R90, R65 ;  /* 0x00000041005a7308 */ /* 0x0007e20000002400 */
[----:B-1----:R-:W-:Y:S01]  /*b070*/  FSEL R57, R127, -INF , !P6 ;  /* 0xff8000007f397808 */ /* 0x002fe20007000000 */
[----:B------:R-:W-:Y:S01]  /*b080*/  VIADD R127, R63, 0x68 ;  /* 0x000000683f7f7836 */ /* 0x000fe20000000000 */
[----:B------:R-:W-:Y:S01]  /*b090*/  ISETP.GE.AND P6, PT, R67, R3, PT ;  /* 0x000000034300720c */ /* 0x000fe20003fc6270 */
[----:B------:R-:W-:Y:S01]  /*b0a0*/  FMUL.FTZ R67, R108, UR7 ;  /* 0x000000076c437c20 */ /* 0x000fe20008410000 */
[----:B------:R-:W-:Y:S01]  /*b0b0*/  FFMA.FTZ R108, R144, UR6, R97 ;  /* 0x00000006906c7c23 */ /* 0x000fe20008010061 */
[C---:B------:R-:W-:Y:S01]  /*b0c0*/  VIADD R97, R63.reuse, 0x78 ;  /* 0x000000783f617836 */ /* 0x040fe20000000000 */
[----:B------:R-:W-:Y:S01]  /*b0d0*/  FSEL R0, R0, -INF , !P6 ;  /* 0xff80000000007808 */ /* 0x000fe20007000000 */
[----:B------:R-:W-:Y:S01]  /*b0e0*/  MUFU.TANH R37, R37 ;  /* 0x0000002500257308 */ /* 0x000fe20000002400 */
[----:B------:R-:W-:Y:S01]  /*b0f0*/  ISETP.GE.AND P6, PT, R63, R4, PT ;  /* 0x000000043f00720c */ /* 0x000fe20003fc6270 */
[----:B------:R-:W-:Y:S01]  /*b100*/  HMMA.16816.F32 R104, R92, R82, R104 ;  /* 0x000000525c68723c */ /* 0x000fe20000001868 */
[----:B------:R-:W-:-:S02]  /*b110*/  FSEL R108, R108, -INF , !P2 ;  /* 0xff8000006c6c7808 */ /* 0x000fc40005000000 */
[-C--:B------:R-:W-:Y:S02]  /*b120*/  ISETP.GE.AND P2, PT, R123, R8.reuse, PT ;  /* 0x000000087b00720c */ /* 0x080fe40003f46270 */
[----:B------:R-:W-:Y:S01]  /*b130*/  I2FP.F32.S32 R131, R127 ;  /* 0x0000007f00837245 */ /* 0x000fe20000201400 */
[----:B------:R1:W4:Y:S01]  /*b140*/  MUFU.TANH R96, R101 ;  /* 0x0000006500607308 */ /* 0x0003220000002400 */
[----:B---3--:R-:W-:Y:S01]  /*b150*/  FFMA.FTZ R65, R144, UR6, R89 ;  /* 0x0000000690417c23 */ /* 0x008fe20008010059 */
[----:B------:R-:W-:Y:S01]  /*b160*/  VIADD R89, R63, 0x79 ;  /* 0x000000793f597836 */ /* 0x000fe20000000000 */
[----:B------:R-:W-:Y:S01]  /*b170*/  FSEL R69, R69, -INF , !P2 ;  /* 0xff80000045457808 */ /* 0x000fe20005000000 */
[----:B--2---:R-:W-:Y:S01]  /*b180*/  FFMA.FTZ R55, R131, UR6, R162 ;  /* 0x0000000683377c23 */ /* 0x004fe200080100a2 */
[----:B------:R-:W-:Y:S01]  /*b190*/  ISETP.GE.AND P2, PT, R137, R8, PT ;  /* 0x000000088900720c */ /* 0x000fe20003f46270 */
[----:B------:R-:W-:Y:S01]  /*b1a0*/  HMMA.16816.F32 R112, R92, R118, R112 ;  /* 0x000000765c70723c */ /* 0x000fe20000001870 */
[----:B------:R-:W-:Y:S01]  /*b1b0*/  FSEL R65, R65, -INF , !P4 ;  /* 0xff80000041417808 */ /* 0x000fe20006000000 */
[----:B------:R2:W-:Y:S01]  /*b1c0*/  MUFU.TANH R88, R61 ;  /* 0x0000003d00587308 */ /* 0x0005e20000002400 */
[----:B------:R-:W-:-:S02]  /*b1d0*/  ISETP.GE.AND P4, PT, R63, R2, PT ;  /* 0x000000023f00720c */ /* 0x000fc40003f86270 */
[----:B------:R-:W-:Y:S02]  /*b1e0*/  I2FP.F32.S32 R83, R99 ;  /* 0x0000006300537245 */ /* 0x000fe40000201400 */
[----:B------:R-:W-:-:S03]  /*b1f0*/  I2FP.F32.S32 R82, R97 ;  /* 0x0000006100527245 */ /* 0x000fc60000201400 */
[----:B------:R3:W5:Y:S01]  /*b200*/  MUFU.TANH R144, R67 ;  /* 0x0000004300907308 */ /* 0x0007620000002400 */
[----:B-1----:R-:W-:Y:S02]  /*b210*/  VIADD R101, R63, 0x70 ;  /* 0x000000703f657836 */ /* 0x002fe40000000000 */
[----:B------:R-:W-:Y:S01]  /*b220*/  FFMA.FTZ R63, R145, UR6, R166 ;  /* 0x00000006913f7c23 */ /* 0x000fe200080100a6 */
[C---:B------:R-:W-:Y:S01]  /*b230*/  FFMA.FTZ R154, R83.reuse, UR6, R154 ;  /* 0x00000006539a7c23 */ /* 0x040fe2000801009a */
[----:B------:R-:W-:Y:S01]  /*b240*/  FMUL.FTZ R104, R104, UR7 ;  /* 0x0000000768687c20 */ /* 0x000fe20008410000 */
[----:B------:R-:W-:Y:S01]  /*b250*/  FMUL.FTZ R106, R106, UR7 ;  /* 0x000000076a6a7c20 */ /* 0x000fe20008410000 */
[----:B------:R-:W-:Y:S01]  /*b260*/  I2FP.F32.S32 R125, R101 ;  /* 0x00000065007d7245 */ /* 0x000fe20000201400 */
[----:B------:R-:W-:Y:S01]  /*b270*/  FFMA.FTZ R84, R83, UR6, R84 ;  /* 0x0000000653547c23 */ /* 0x000fe20008010054 */
[----:B------:R-:W-:Y:S01]  /*b280*/  FSEL R63, R63, -INF , !P3 ;  /* 0xff8000003f3f7808 */ /* 0x000fe20005800000 */
[----:B--2---:R-:W-:Y:S01]  /*b290*/  FFMA.FTZ R61, R135, UR6, R138 ;  /* 0x00000006873d7c23 */ /* 0x004fe2000801008a */
[----:B------:R-:W-:Y:S01]  /*b2a0*/  I2FP.F32.S32 R138, R133 ;  /* 0x00000085008a7245 */ /* 0x000fe20000201400 */
[----:B------:R-:W1:Y:S01]  /*b2b0*/  MUFU.TANH R24, R24 ;  /* 0x0000001800187308 */ /* 0x000e620000002400 */
[-C--:B------:R-:W-:Y:S01]  /*b2c0*/  ISETP.GE.AND P3, PT, R133, R8.reuse, PT ;  /* 0x000000088500720c */ /* 0x080fe20003f66270 */
[----:B----4-:R-:W-:Y:S01]  /*b2d0*/  FFMA.FTZ R96, R135, UR6, R96 ;  /* 0x0000000687607c23 */ /* 0x010fe20008010060 */
[----:B------:R-:W-:Y:S01]  /*b2e0*/  FSEL R61, R61, -INF , !P2 ;  /* 0xff8000003d3d7808 */ /* 0x000fe20005000000 */
[----:B------:R-:W-:Y:S01]  /*b2f0*/  FFMA.FTZ R59, R138, UR6, R117 ;  /* 0x000000068a3b7c23 */ /* 0x000fe20008010075 */
[-C--:B------:R-:W-:Y:S01]  /*b300*/  ISETP.GE.AND P2, PT, R121, R8.reuse, PT ;  /* 0x000000087900720c */ /* 0x080fe20003f46270 */
[----:B---3--:R-:W-:Y:S01]  /*b310*/  FFMA.FTZ R67, R141, UR6, R164 ;  /* 0x000000068d437c23 */ /* 0x008fe200080100a4 */
[----:B------:R-:W-:Y:S01]  /*b320*/  FMUL.FTZ R164, R28, UR7 ;  /* 0x000000071ca47c20 */ /* 0x000fe20008410000 */
[----:B------:R-:W-:Y:S01]  /*b330*/  I2FP.F32.S32 R28, R121 ;  /* 0x00000079001c7245 */ /* 0x000fe20000201400 */
[----:B------:R2:W3:Y:S01]  /*b340*/  MUFU.TANH R36, R53 ;  /* 0x0000003500247308 */ /* 0x0004e20000002400 */
[----:B------:R-:W-:Y:S01]  /*b350*/  FSEL R59, R59, -INF , !P3 ;  /* 0xff8000003b3b7808 */ /* 0x000fe20005800000 */
[----:B-----5:R-:W-:Y:S01]  /*b360*/  FFMA.FTZ R144, R145, UR6, R144 ;  /* 0x0000000691907c23 */ /* 0x020fe20008010090 */
[----:B------:R-:W-:Y:S01]  /*b370*/  FSEL R67, R67, -INF , !P5 ;  /* 0xff80000043437808 */ /* 0x000fe20006800000 */
[----:B------:R-:W-:Y:S01]  /*b380*/  FFMA.FTZ R162, R28, UR6, R37 ;  /* 0x000000061ca27c23 */ /* 0x000fe20008010025 */
[----:B------:R-:W-:Y:S01]  /*b390*/  FFMA.FTZ R37, R125, UR6, R160 ;  /* 0x000000067d257c23 */ /* 0x000fe200080100a0 */
[-C--:B------:R-:W-:Y:S01]  /*b3a0*/  ISETP.GE.AND P5, PT, R127, R8.reuse, PT ;  /* 0x000000087f00720c */ /* 0x080fe20003fa6270 */
[----:B------:R-:W-:Y:S01]  /*b3b0*/  FMUL.FTZ R115, R115, UR7 ;  /* 0x0000000773737c20 */ /* 0x000fe20008410000 */
[----:B------:R-:W4:Y:S01]  /*b3c0*/  MUFU.TANH R117, R164 ;  /* 0x000000a400757308 */ /* 0x000f220000002400 */
[-C--:B------:R-:W-:Y:S01]  /*b3d0*/  ISETP.GE.AND P3, PT, R101, R8.reuse, PT ;  /* 0x000000086500720c */ /* 0x080fe20003f66270 */
[----:B-1----:R-:W-:Y:S01]  /*b3e0*/  FFMA.FTZ R24, R169, UR6, R24 ;  /* 0x00000006a9187c23 */ /* 0x002fe20008010018 */
[----:B------:R-:W-:Y:S01]  /*b3f0*/  FSEL R55, R55, -INF , !P5 ;  /* 0xff80000037377808 */ /* 0x000fe20006800000 */
[----:B------:R-:W-:Y:S01]  /*b400*/  FMUL.FTZ R114, R114, UR7 ;  /* 0x0000000772727c20 */ /* 0x000fe20008410000 */
[----:B------:R-:W-:Y:S01]  /*b410*/  FSEL R37, R37, -INF , !P3 ;  /* 0xff80000025257808 */ /* 0x000fe20005800000 */
[----:B------:R-:W-:Y:S01]  /*b420*/  FFMA.FTZ R91, R138, UR6, R91 ;  /* 0x000000068a5b7c23 */ /* 0x000fe2000801005b */
[-C--:B------:R-:W-:Y:S01]  /*b430*/  ISETP.GE.AND P5, PT, R99, R8.reuse, PT ;  /* 0x000000086300720c */ /* 0x080fe20003fa6270 */
[----:B------:R1:W5:Y:S01]  /*b440*/  MUFU.TANH R160, R85 ;  /* 0x0000005500a07308 */ /* 0x0003620000002400 */
[----:B--2---:R-:W-:Y:S01]  /*b450*/  FSEL R53, R162, -INF , !P2 ;  /* 0xff800000a2357808 */ /* 0x004fe20005000000 */
[----:B---3--:R-:W-:Y:S01]  /*b460*/  FFMA.FTZ R36, R145, UR6, R36 ;  /* 0x0000000691247c23 */ /* 0x008fe20008010024 */
[-C--:B------:R-:W-:Y:S01]  /*b470*/  ISETP.GE.AND P2, PT, R97, R8.reuse, PT ;  /* 0x000000086100720c */ /* 0x080fe20003f46270 */
[----:B------:R-:W-:Y:S01]  /*b480*/  FFMA.FTZ R90, R125, UR6, R90 ;  /* 0x000000067d5a7c23 */ /* 0x000fe2000801005a */
[----:B------:R-:W-:Y:S01]  /*b490*/  ISETP.GE.AND P3, PT, R89, R8, PT ;  /* 0x000000085900720c */ /* 0x000fe20003f66270 */
[----:B------:R-:W-:Y:S01]  /*b4a0*/  FMUL.FTZ R8, R38, UR7 ;  /* 0x0000000726087c20 */ /* 0x000fe20008410000 */
[----:B------:R-:W-:Y:S01]  /*b4b0*/  FSEL R224, R24, -INF , !P6 ;  /* 0xff80000018e07808 */ /* 0x000fe20007000000 */
[----:B------:R-:W2:Y:S01]  /*b4c0*/  MUFU.TANH R124, R124 ;  /* 0x0000007c007c7308 */ /* 0x000ea20000002400 */
[----:B----4-:R-:W-:Y:S01]  /*b4d0*/  FFMA.FTZ R39, R82, UR6, R117 ;  /* 0x0000000652277c23 */ /* 0x010fe20008010075 */
[----:B------:R-:W-:Y:S01]  /*b4e0*/  FSEL R117, R154, -INF , !P5 ;  /* 0xff8000009a757808 */ /* 0x000fe20006800000 */
[----:B------:R-:W-:Y:S01]  /*b4f0*/  FFMA.FTZ R38, R138, UR6, R155 ;  /* 0x000000068a267c23 */ /* 0x000fe2000801009b */
[----:B------:R-:W-:Y:S01]  /*b500*/  ISETP.GE.AND P5, PT, R123, R4, PT ;  /* 0x000000047b00720c */ /* 0x000fe20003fa6270 */
[----:B------:R-:W-:Y:S01]  /*b510*/  FFMA.FTZ R88, R125, UR6, R88 ;  /* 0x000000067d587c23 */ /* 0x000fe20008010058 */
[----:B------:R-:W-:-:S02]  /*b520*/  FSEL R39, R39, -INF , !P2 ;  /* 0xff80000027277808 */ /* 0x000fc40005000000 */
[----:B------:R-:W3:Y:S01]  /*b530*/  MUFU.TANH R8, R8 ;  /* 0x0000000800087308 */ /* 0x000ee20000002400 */
[----:B-1----:R-:W-:Y:S01]  /*b540*/  FMUL.FTZ R85, R30, UR7 ;  /* 0x000000071e557c20 */ /* 0x002fe20008410000 */
[-C--:B------:R-:W-:Y:S01]  /*b550*/  ISETP.GE.AND P2, PT, R153, R4.reuse, PT ;  /* 0x000000049900720c */ /* 0x080fe20003f46270 */
[----:B-----5:R-:W-:Y:S01]  /*b560*/  FFMA.FTZ R160, R141, UR6, R160 ;  /* 0x000000068da07c23 */ /* 0x020fe200080100a0 */
[-C--:B------:R-:W-:Y:S02]  /*b570*/  ISETP.GE.AND P6, PT, R151, R4.reuse, PT ;  /* 0x000000049700720c */ /* 0x080fe40003fc6270 */
[----:B------:R-:W-:Y:S02]  /*b580*/  FSEL R222, R152, -INF , !P5 ;  /* 0xff80000098de7808 */ /* 0x000fe40006800000 */
[----:B------:R-:W1:Y:S01]  /*b590*/  MUFU.TANH R171, R171 ;  /* 0x000000ab00ab7308 */ /* 0x000e620000002400 */
[----:B--2---:R-:W-:Y:S01]  /*b5a0*/  FFMA.FTZ R124, R135, UR6, R124 ;  /* 0x00000006877c7c23 */ /* 0x004fe2000801007c */
[----:B------:R-:W-:-:S02]  /*b5b0*/  ISETP.GE.AND P5, PT, R137, R4, PT ;  /* 0x000000048900720c */ /* 0x000fc40003fa6270 */
[----:B------:R-:W-:Y:S02]  /*b5c0*/  FSEL R220, R36, -INF , !P2 ;  /* 0xff80000024dc7808 */ /* 0x000fe40005000000 */
[-C--:B------:R-:W-:Y:S02]  /*b5d0*/  ISETP.GE.AND P2, PT, R133, R4.reuse, PT ;  /* 0x000000048500720c */ /* 0x080fe40003f46270 */
[----:B------:R-:W2:Y:S01]  /*b5e0*/  MUFU.TANH R122, R122 ;  /* 0x0000007a007a7308 */ /* 0x000ea20000002400 */
[----:B------:R-:W-:Y:S01]  /*b5f0*/  FSEL R186, R160, -INF , !P6 ;  /* 0xff800000a0ba7808 */ /* 0x000fe20007000000 */
[----:B---3--:R-:W-:Y:S01]  /*b600*/  FFMA.FTZ R36, R131, UR6, R8 ;  /* 0x0000000683247c23 */ /* 0x008fe20008010008 */
[-C--:B------:R-:W-:Y:S01]  /*b610*/  ISETP.GE.AND P6, PT, R127, R4.reuse, PT ;  /* 0x000000047f00720c */ /* 0x080fe20003fc6270 */
[----:B------:R-:W-:Y:S01]  /*b620*/  FFMA.FTZ R8, R125, UR6, R148 ;  /* 0x000000067d087c23 */ /* 0x000fe20008010094 */
[----:B------:R-:W-:Y:S02]  /*b630*/  FSEL R184, R124, -INF , !P5 ;  /* 0xff8000007cb87808 */ /* 0x000fe40006800000 */
[----:B------:R-:W-:Y:S01]  /*b640*/  ISETP.GE.AND P5, PT, R121, R4, PT ;  /* 0x000000047900720c */ /* 0x000fe20003fa6270 */
[----:B------:R-:W3:Y:S01]  /*b650*/  MUFU.TANH R85, R85 ;  /* 0x0000005500557308 */ /* 0x000ee20000002400 */
[----:B-1----:R-:W-:Y:S01]  /*b660*/  FFMA.FTZ R30, R28, UR6, R171 ;  /* 0x000000061c1e7c23 */ /* 0x002fe200080100ab */
[----:B------:R-:W-:-:S02]  /*b670*/  FSEL R38, R38, -INF , !P2 ;  /* 0xff80000026267808 */ /* 0x000fc40005000000 */
[----:B------:R-:W-:Y:S02]  /*b680*/  I2FP.F32.S32 R24, R89 ;  /* 0x0000005900187245 */ /* 0x000fe40000201400 */
[-C--:B------:R-:W-:Y:S02]  /*b690*/  ISETP.GE.AND P2, PT, R101, R4.reuse, PT ;  /* 0x000000046500720c */ /* 0x080fe40003f46270 */
[----:B------:R-:W1:Y:S01]  /*b6a0*/  MUFU.TANH R29, R29 ;  /* 0x0000001d001d7308 */ /* 0x000e620000002400 */
[----:B------:R-:W-:Y:S01]  /*b6b0*/  FSEL R36, R36, -INF , !P6 ;  /* 0xff80000024247808 */ /* 0x000fe20007000000 */
[----:B--2---:R-:W-:Y:S01]  /*b6c0*/  FFMA.FTZ R122, R83, UR6, R122 ;  /* 0x00000006537a7c23 */ /* 0x004fe2000801007a */
[-C--:B------:R-:W-:Y:S02]  /*b6d0*/  ISETP.GE.AND P6, PT, R99, R4.reuse, PT ;  /* 0x000000046300720c */ /* 0x080fe40003fc6270 */
[----:B------:R-:W-:Y:S02]  /*b6e0*/  FSEL R30, R30, -INF , !P5 ;  /* 0xff8000001e1e7808 */ /* 0x000fe40006800000 */
[----:B------:R-:W-:Y:S01]  /*b6f0*/  ISETP.GE.AND P5, PT, R97, R4, PT ;  /* 0x000000046100720c */ /* 0x000fe20003fa6270 */
[----:B------:R-:W2:Y:S01]  /*b700*/  MUFU.TANH R31, R31 ;  /* 0x0000001f001f7308 */ /* 0x000ea20000002400 */
[----:B---3--:R-:W-:Y:S01]  /*b710*/  FFMA.FTZ R85, R82, UR6, R85 ;  /* 0x0000000652557c23 */ /* 0x008fe20008010055 */
[----:B------:R-:W-:-:S02]  /*b720*/  FSEL R8, R8, -INF , !P2 ;  /* 0xff80000008087808 */ /* 0x000fc40005000000 */
[----:B------:R-:W-:Y:S01]  /*b730*/  ISETP.GE.AND P2, PT, R89, R4, PT ;  /* 0x000000045900720c */ /* 0x000fe20003f46270 */
[----:B------:R-:W-:Y:S01]  /*b740*/  FFMA.FTZ R4, R169, UR6, R25 ;  /* 0x00000006a9047c23 */ /* 0x000fe20008010019 */
[----:B------:R-:W-:Y:S01]  /*b750*/  FSEL R124, R122, -INF , !P6 ;  /* 0xff8000007a7c7808 */ /* 0x000fe20007000000 */
[----:B------:R-:W-:Y:S01]  /*b760*/  FMUL.FTZ R25, R105, UR7 ;  /* 0x0000000769197c20 */ /* 0x000fe20008410000 */
[----:B------:R-:W3:Y:S01]  /*b770*/  MUFU.TANH R87, R87 ;  /* 0x0000005700577308 */ /* 0x000ee20000002400 */
[----:B-1----:R-:W-:Y:S01]  /*b780*/  FFMA.FTZ R29, R24, UR6, R29 ;  /* 0x00000006181d7c23 */ /* 0x002fe2000801001d */
[----:B------:R-:W-:Y:S01]  /*b790*/  FSEL R122, R85, -INF , !P5 ;  /* 0xff800000557a7808 */ /* 0x000fe20006800000 */
[----:B------:R-:W-:Y:S01]  /*b7a0*/  FMUL.FTZ R85, R112, UR7 ;  /* 0x0000000770557c20 */ /* 0x000fe20008410000 */
[C---:B------:R-:W-:Y:S02]  /*b7b0*/  ISETP.GE.AND P6, PT, R123.reuse, R3, PT ;  /* 0x000000037b00720c */ /* 0x040fe40003fc6270 */
[----:B------:R-:W-:-:S02]  /*b7c0*/  ISETP.GE.AND P5, PT, R123, R2, PT ;  /* 0x000000027b00720c */ /* 0x000fc40003fa6270 */
[----:B------:R-:W1:Y:S01]  /*b7d0*/  MUFU.TANH R148, R109 ;  /* 0x0000006d00947308 */ /* 0x000e620000002400 */
[----:B--2---:R-:W-:Y:S01]  /*b7e0*/  FFMA.FTZ R31, R24, UR6, R31 ;  /* 0x00000006181f7c23 */ /* 0x004fe2000801001f */
[----:B------:R-:W-:Y:S01]  /*b7f0*/  FSEL R102, R29, -INF , !P3 ;  /* 0xff8000001d667808 */ /* 0x000fe20005800000 */
[----:B------:R-:W-:Y:S01]  /*b800*/  FMUL.FTZ R29, R107, UR7 ;  /* 0x000000076b1d7c20 */ /* 0x000fe20008410000 */
[-C--:B------:R-:W-:Y:S02]  /*b810*/  ISETP.GE.AND P3, PT, R153, R3.reuse, PT ;  /* 0x000000039900720c */ /* 0x080fe40003f66270 */
[----:B------:R-:W-:Y:S01]  /*b820*/  FSEL R123, R31, -INF , !P2 ;  /* 0xff8000001f7b7808 */ /* 0x000fe20005000000 */
[----:B------:R-:W-:Y:S01]  /*b830*/  FFMA.FTZ R31, R169, UR6, R26 ;  /* 0x00000006a91f7c23 */ /* 0x000fe2000801001a */
[----:B------:R-:W2:Y:S01]  /*b840*/  MUFU.TANH R104, R104 ;  /* 0x0000006800687308 */ /* 0x000ea20000002400 */
[----:B------:R-:W-:Y:S01]  /*b850*/  FSEL R154, R144, -INF , !P3 ;  /* 0xff800000909a7808 */ /* 0x000fe20005800000 */
[----:B---3--:R-:W-:Y:S01]  /*b860*/  FFMA.FTZ R87, R138, UR6, R87 ;  /* 0x000000068a577c23 */ /* 0x008fe20008010057 */
[----:B------:R-:W-:-:S02]  /*b870*/  ISETP.GE.AND P3, PT, R133, R3, PT ;  /* 0x000000038500720c */ /* 0x000fc40003f66270 */
[----:B------:R-:W-:Y:S02]  /*b880*/  FSEL R4, R4, -INF , !P0 ;  /* 0xff80000004047808 */ /* 0x000fe40004000000 */
[-C--:B------:R-:W-:Y:S01]  /*b890*/  ISETP.GE.AND P0, PT, R151, R3.reuse, PT ;  /* 0x000000039700720c */ /* 0x080fe20003f06270 */
[----:B------:R-:W3:Y:S01]  /*b8a0*/  MUFU.TANH R26, R111 ;  /* 0x0000006f001a7308 */ /* 0x000ee20000002400 */
[----:B-1----:R-:W-:Y:S01]  /*b8b0*/  FFMA.FTZ R148, R141, UR6, R148 ;  /* 0x000000068d947c23 */ /* 0x002fe20008010094 */
[----:B------:R-:W-:Y:S01]  /*b8c0*/  FSEL R164, R87, -INF , !P3 ;  /* 0xff80000057a47808 */ /* 0x000fe20005800000 */
[----:B------:R-:W-:Y:S01]  /*b8d0*/  FMUL.FTZ R87, R113, UR7 ;  /* 0x0000000771577c20 */ /* 0x000fe20008410000 */
[----:B------:R-:W-:Y:S02]  /*b8e0*/  ISETP.GE.AND P2, PT, R153, R2, PT ;  /* 0x000000029900720c */ /* 0x000fe40003f46270 */
[----:B------:R-:W-:Y:S02]  /*b8f0*/  FSEL R168, R148, -INF , !P0 ;  /* 0xff80000094a87808 */ /* 0x000fe40004000000 */
[----:B------:R-:W1:Y:S01]  /*b900*/  MUFU.TANH R116, R116 ;  /* 0x0000007400747308 */ /* 0x000e620000002400 */
[----:B--2---:R-:W-:Y:S01]  /*b910*/  FFMA.FTZ R104, R131, UR6, R104 ;  /* 0x0000000683687c23 */ /* 0x004fe20008010068 */
[----:B------:R-:W-:-:S02]  /*b920*/  ISETP.GE.AND P0, PT, R127, R3, PT ;  /* 0x000000037f00720c */ /* 0x000fc40003f06270 */
[----:B------:R-:W-:Y:S02]  /*b930*/  FSEL R31, R31, -INF , !P4 ;  /* 0xff8000001f1f7808 */ /* 0x000fe40006000000 */
[----:B------:R-:W-:Y:S02]  /*b940*/  FSEL R162, R104, -INF , !P0 ;  /* 0xff80000068a27808 */ /* 0x000fe40004000000 */
[----:B------:R-:W2:Y:S01]  /*b950*/  MUFU.TANH R100, R100 ;  /* 0x0000006400647308 */ /* 0x000ea20000002400 */
[----:B---3--:R-:W-:Y:S01]  /*b960*/  FFMA.FTZ R169, R141, UR6, R26 ;  /* 0x000000068da97c23 */ /* 0x008fe2000801001a */
[----:B------:R-:W-:Y:S02]  /*b970*/  ISETP.GE.AND P0, PT, R99, R3, PT ;  /* 0x000000036300720c */ /* 0x000fe40003f06270 */
[----:B------:R-:W-:Y:S02]  /*b980*/  ISETP.GE.AND P4, PT, R151, R2, PT ;  /* 0x000000029700720c */ /* 0x000fe40003f86270 */
[----:B------:R-:W-:-:S02]  /*b990*/  FSEL R148, R84, -INF , !P0 ;  /* 0xff80000054947808 */ /* 0x000fc40004000000 */
[----:B------:R-:W3:Y:S01]  /*b9a0*/  MUFU.TANH R29, R29 ;  /* 0x0000001d001d7308 */ /* 0x000ee20000002400 */
[----:B-1----:R-:W-:Y:S01]  /*b9b0*/  FFMA.FTZ R116, R147, UR6, R116 ;  /* 0x0000000693747c23 */ /* 0x002fe20008010074 */
[----:B------:R-:W-:Y:S02]  /*b9c0*/  PLOP3.LUT P0, PT, PT, PT, UP0, 0x80, 0x0 ;  /* 0x000000000000781c */ /* 0x000fe40003f0f008 */
[----:B------:R-:W-:Y:S02]  /*b9d0*/  FSEL R169, R169, -INF , !P4 ;  /* 0xff800000a9a97808 */ /* 0x000fe40006000000 */
[----:B------:R-:W-:Y:S02]  /*b9e0*/  FSEL R152, R116, -INF , !P6 ;  /* 0xff80000074987808 */ /* 0x000fe40007000000 */
[----:B------:R-:W1:Y:S01]  /*b9f0*/  MUFU.TANH R110, R110 ;  /* 0x0000006e006e7308 */ /* 0x000e620000002400 */
[----:B--2---:R-:W-:Y:S01]  /*ba00*/  FFMA.FTZ R100, R147, UR6, R100 ;  /* 0x0000000693647c23 */ /* 0x004fe20008010064 */
[----:B------:R-:W-:-:S02]  /*ba10*/  ISETP.GE.AND P6, PT, R137, R3, PT ;  /* 0x000000038900720c */ /* 0x000fc40003fc6270 */
[-C--:B------:R-:W-:Y:S02]  /*ba20*/  ISETP.GE.AND P4, PT, R127, R2.reuse, PT ;  /* 0x000000027f00720c */ /* 0x080fe40003f86270 */
        /* <DEDUP_REMOVED lines=8> */
[-C--:B------:R-:W-:Y:S02]  /*bab0*/  ISETP.GE.AND P5, PT, R121, R2.reuse, PT ;  /* 0x000000027900720c */ /* 0x080fe40003fa6270 */
[----:B------:R-:W-:Y:S02]  /*bac0*/  FSEL R150, R90, -INF , !P3 ;  /* 0xff8000005a967808 */ /* 0x000fe40005800000 */
[----:B------:R-:W-:Y:S02]  /*bad0*/  FSEL R171, R110, -INF , !P2 ;  /* 0xff8000006eab7808 */ /* 0x000fe40005000000 */
[----:B------:R-:W1:Y:S01]  /*bae0*/  MUFU.TANH R26, R106 ;  /* 0x0000006a001a7308 */ /* 0x000e620000002400 */
[----:B--2---:R-:W-:Y:S01]  /*baf0*/  FFMA.FTZ R98, R135, UR6, R98 ;  /* 0x0000000687627c23 */ /* 0x004fe20008010062 */
[----:B------:R-:W-:-:S02]  /*bb00*/  ISETP.GE.AND P2, PT, R133, R2, PT ;  /* 0x000000028500720c */ /* 0x000fc40003f46270 */
[----:B------:R-:W-:Y:S02]  /*bb10*/  FSEL R147, R147, -INF , !P5 ;  /* 0xff80000093937808 */ /* 0x000fe40006800000 */
[----:B------:R-:W-:Y:S02]  /*bb20*/  FSEL R166, R98, -INF , !P6 ;  /* 0xff80000062a67808 */ /* 0x000fe40007000000 */
[----:B------:R-:W2:Y:S01]  /*bb30*/  MUFU.TANH R86, R86 ;  /* 0x0000005600567308 */ /* 0x000ea20000002400 */
[----:B------:R-:W-:Y:S01]  /*bb40*/  FSEL R153, R91, -INF , !P2 ;  /* 0xff8000005b997808 */ /* 0x000fe20005000000 */
[----:B---3--:R-:W-:Y:S01]  /*bb50*/  FFMA.FTZ R25, R28, UR6, R25 ;  /* 0x000000061c197c23 */ /* 0x008fe20008010019 */
[----:B------:R-:W-:Y:S02]  /*bb60*/  ISETP.GE.AND P6, PT, R121, R3, PT ;  /* 0x000000037900720c */ /* 0x000fe40003fc6270 */
[----:B------:R-:W-:Y:S02]  /*bb70*/  ISETP.GE.AND P2, PT, R101, R2, PT ;  /* 0x000000026500720c */ /* 0x000fe40003f46270 */
[----:B------:R-:W-:Y:S01]  /*bb80*/  FSEL R160, R25, -INF , !P6 ;  /* 0xff80000019a07808 */ /* 0x000fe20007000000 */
[----:B------:R-:W3:Y:S01]  /*bb90*/  MUFU.TANH R85, R85 ;  /* 0x0000005500557308 */ /* 0x000ee20000002400 */
[----:B-1----:R-:W-:Y:S01]  /*bba0*/  FFMA.FTZ R26, R131, UR6, R26 ;  /* 0x00000006831a7c23 */ /* 0x002fe2000801001a */
[----:B------:R-:W-:-:S02]  /*bbb0*/  FSEL R141, R88, -INF , !P2 ;  /* 0xff800000588d7808 */ /* 0x000fc40005000000 */
[-C--:B------:R-:W-:Y:S02]  /*bbc0*/  ISETP.GE.AND P6, PT, R97, R3.reuse, PT ;  /* 0x000000036100720c */ /* 0x080fe40003fc6270 */
[----:B------:R-:W-:Y:S02]  /*bbd0*/  FSEL R151, R26, -INF , !P4 ;  /* 0xff8000001a977808 */ /* 0x000fe40006000000 */
[----:B------:R-:W1:Y:S01]  /*bbe0*/  MUFU.TANH R87, R87 ;  /* 0x0000005700577308 */ /* 0x000e620000002400 */
[----:B--2---:R-:W-:Y:S01]  /*bbf0*/  FFMA.FTZ R86, R83, UR6, R86 ;  /* 0x0000000653567c23 */ /* 0x004fe20008010056 */
[-C--:B------:R-:W-:Y:S02]  /*bc00*/  ISETP.GE.AND P4, PT, R99, R2.reuse, PT ;  /* 0x000000026300720c */ /* 0x080fe40003f86270 */
[----:B------:R-:W-:Y:S01]  /*bc10*/  ISETP.GE.AND P5, PT, R89, R3, PT ;  /* 0x000000035900720c */ /* 0x000fe20003fa6270 */
[----:B------:R-:W-:Y:S01]  /*bc20*/  BAR.SYNC.DEFER_BLOCKING 0x0 ;  /* 0x0000000000007b1d */ /* 0x000fe20000010000 */
[----:B------:R-:W-:-:S02]  /*bc30*/  ISETP.GE.AND P3, PT, R97, R2, PT ;  /* 0x000000026100720c */ /* 0x000fc40003f66270 */
[----:B------:R-:W-:Y:S01]  /*bc40*/  ISETP.GE.AND P2, PT, R89, R2, PT ;  /* 0x000000025900720c */ /* 0x000fe20003f46270 */
[----:B---3--:R-:W-:Y:S01]  /*bc50*/  FFMA.FTZ R85, R82, UR6, R85 ;  /* 0x0000000652557c23 */ /* 0x008fe20008010055 */
[----:B------:R-:W-:Y:S01]  /*bc60*/  FSEL R137, R86, -INF , !P4 ;  /* 0xff80000056897808 */ /* 0x000fe20006000000 */
[----:B------:R-:W2:Y:S03]  /*bc70*/  MUFU.TANH R29, R114 ;  /* 0x00000072001d7308 */ /* 0x000ea60000002400 */
[----:B------:R-:W-:Y:S01]  /*bc80*/  FSEL R144, R85, -INF , !P6 ;  /* 0xff80000055907808 */ /* 0x000fe20007000000 */
[----:B-1----:R-:W-:-:S04]  /*bc90*/  FFMA.FTZ R87, R24, UR6, R87 ;  /* 0x0000000618577c23 */ /* 0x002fc80008010057 */
[----:B------:R-:W1:Y:S01]  /*bca0*/  MUFU.TANH R115, R115 ;  /* 0x0000007300737308 */ /* 0x000e620000002400 */
[----:B------:R-:W-:Y:S01]  /*bcb0*/  FSEL R138, R87, -INF , !P5 ;  /* 0xff800000578a7808 */ /* 0x000fe20006800000 */
[----:B--2---:R-:W-:-:S05]  /*bcc0*/  FFMA.FTZ R29, R82, UR6, R29 ;  /* 0x00000006521d7c23 */ /* 0x004fca000801001d */
[----:B------:R-:W-:Y:S01]  /*bcd0*/  FSEL R135, R29, -INF , !P3 ;  /* 0xff8000001d877808 */ /* 0x000fe20005800000 */
[----:B-1----:R-:W-:-:S05]  /*bce0*/  FFMA.FTZ R115, R24, UR6, R115 ;  /* 0x0000000618737c23 */ /* 0x002fca0008010073 */
        /* <DEDUP_REMOVED lines=21> */
[----:B-1----:R-:W-:Y:S02]  /*be40*/  @!P1 LEA R28, P4, R86, R28, 0x1 ;  /* 0x0000001c561c9211 */ /* 0x002fe400078808ff */
        /* <DEDUP_REMOVED lines=10> */
[----:B---3--:R-:W-:Y:S02]  /*bef0*/  @!P1 LEA R88, P3, R82, R24, 0x1 ;  /* 0x0000001852589211 */ /* 0x008fe400078608ff */
[----:B------:R-:W-:Y:S01]  /*bf00*/  @!P1 IADD3.X R24, R87, UR15, RZ, P2, !PT ;  /* 0x0000000f57189c10 */ /* 0x000fe200097fe4ff */
[----:B------:R2:W-:Y:S01]  /*bf10*/  @P1 STS.128 [R229+0x2800], RZ ;  /* 0x002800ffe5001388 */ /* 0x0005e20000000c00 */
[----:B----4-:R-:W-:Y:S02]  /*bf20*/  @!P1 LEA R2, P2, R84, R2, 0x1 ;  /* 0x0000000254029211 */ /* 0x010fe400078408ff */
        /* <DEDUP_REMOVED lines=24> */
.L_x_684:
[----:B------:R-:W-:Y:S05]  /*c0b0*/  BSYNC B0 ;  /* 0x0000000000007941 */ /* 0x000fea0003800000 */
.L_x_683:
[----:B------:R-:W0:Y:S02]  /*c0c0*/  LDGDEPBAR ;  /* 0x00000000000079af */ /* 0x000e240000000000 */
.L_x_682:
[----:B--2---:R-:W-:Y:S01]  /*c0d0*/  FMNMX.FTZ R2, R130, R81, !PT ;  /* 0x0000005182027209 */ /* 0x004fe20007810000 */
[----:B------:R-:W-:Y:S01]  /*c0e0*/  @UP0 UIADD3 UR7, UR22, -0x3, URZ ;  /* 0xfffffffd16070890 */ /* 0x000fe2000fffe03f */
[----:B------:R-:W-:Y:S02]  /*c0f0*/  UMOV UR5, UR13 ;  /* 0x0000000d00057c82 */ /* 0x000fe40008000000 */
        /* <DEDUP_REMOVED lines=30> */
[----:B-1----:R-:W-:-:S05]  /*c2e0*/  FMNMX.FTZ R24, R102, R3, !PT ;  /* 0x0000000366187209 */ /* 0x002fca0007810000 */
        /* <DEDUP_REMOVED lines=54> */
[----:B------:R-:W-:Y:S02]  /*c650*/  MUFU.EX2 R116, R116 ;  /* 0x0000007400747308 */ /* 0x000fe40000000800 */
[----:B------:R-:W-:-:S04]  /*c660*/  FMNMX.FTZ R3, R174, R3, !PT ;  /* 0x00000003ae037209 */ /* 0x000fc80007810000 */
[----:B------:R-:W-:Y:S02]  /*c670*/  FMNMX.FTZ R3, R52, R3, !PT ;  /* 0x0000000334037209 */ /* 0x000fe40007810000 */
[----:B------:R-:W1:Y:S02]  /*c680*/  MUFU.EX2 R115, R115 ;  /* 0x0000007300737308 */ /* 0x000e640000000800 */
[----:B------:R-:W-:-:S04]  /*c690*/  FMNMX.FTZ R3, R54, R3, !PT ;  /* 0x0000000336037209 */ /* 0x000fc80007810000 */
[----:B------:R-:W-:Y:S02]  /*c6a0*/  FMNMX.FTZ R3, R128, R3, !PT ;  /* 0x0000000380037209 */ /* 0x000fe40007810000 */
[----:B------:R-:W-:Y:S02]  /*c6b0*/  MUFU.EX2 R114, R114 ;  /* 0x0000007200727308 */ /* 0x000fe40000000800 */
[----:B------:R-:W-:-:S04]  /*c6c0*/  FMNMX.FTZ R3, R172, R3, !PT ;  /* 0x00000003ac037209 */ /* 0x000fc80007810000 */
[----:B------:R-:W-:Y:S02]  /*c6d0*/  FMNMX.FTZ R3, R108, R3, !PT ;  /* 0x000000036c037209 */ /* 0x000fe40007810000 */
[----:B------:R-:W2:Y:S01]  /*c6e0*/  MUFU.EX2 R101, R101 ;  /* 0x0000006500657308 */ /* 0x000ea20000000800 */
[----:B-1----:R-:W-:Y:S02]  /*c6f0*/  F2FP.F16.F32.PACK_AB R28, R115, R116 ;  /* 0x00000074731c723e */ /* 0x002fe400000000ff */
        /* <DEDUP_REMOVED lines=15> */
[----:B------:R-:W-:-:S05]  /*c7f0*/  FMNMX.FTZ R24, R123, R24, !PT ;  /* 0x000000187b187209 */ /* 0x000fca0007810000 */
[----:B------:R-:W1:Y:S01]  /*c800*/  SHFL.BFLY PT, R3, R24, 0x2, 0x1f ;  /* 0x0c401f0018037f89 */ /* 0x000e6200000e0000 */
[----:B------:R-:W-:Y:S08]  /*c810*/  MUFU.EX2 R95, R95 ;  /* 0x0000005f005f7308 */ /* 0x000ff00000000800 */
[----:B------:R-:W-:Y:S08]  /*c820*/  MUFU.EX2 R94, R94 ;  /* 0x0000005e005e7308 */ /* 0x000ff00000000800 */
[----:B------:R-:W-:Y:S01]  /*c830*/  MUFU.EX2 R93, R93 ;  /* 0x0000005d005d7308 */ /* 0x000fe20000000800 */
[----:B-1----:R-:W-:-:S07]  /*c840*/  FMNMX.FTZ R3, R24, R3, !PT ;  /* 0x0000000318037209 */ /* 0x002fce0007810000 */
[----:B------:R-:W-:Y:S01]  /*c850*/  MUFU.EX2 R92, R92 ;  /* 0x0000005c005c7308 */ /* 0x000fe20000000800 */
[----:B------:R-:W1:Y:S07]  /*c860*/  SHFL.BFLY PT, R24, R3, 0x1, 0x1f ;  /* 0x0c201f0003187f89 */ /* 0x000e6e00000e0000 */
[----:B------:R-:W-:Y:S08]  /*c870*/  MUFU.EX2 R91, R91 ;  /* 0x0000005b005b7308 */ /* 0x000ff00000000800 */
[----:B------:R-:W-:Y:S08]  /*c880*/  MUFU.EX2 R90, R90 ;  /* 0x0000005a005a7308 */ /* 0x000ff00000000800 */
[----:B------:R-:W-:Y:S01]  /*c890*/  MUFU.EX2 R89, R89 ;  /* 0x0000005900597308 */ /* 0x000fe20000000800 */
[----:B-1----:R-:W-:-:S02]  /*c8a0*/  FMNMX.FTZ R125, R3, R24, !PT ;  /* 0x00000018037d7209 */ /* 0x002fc40007810000 */
[----:B------:R-:W-:Y:S02]  /*c8b0*/  FMNMX.FTZ R3, R5, R4, !PT ;  /* 0x0000000405037209 */ /* 0x000fe40007810000 */
[----:B------:R-:W-:Y:S01]  /*c8c0*/  FMNMX.FTZ R24, R9, R31, !PT ;  /* 0x0000001f09187209 */ /* 0x000fe20007810000 */
[----:B------:R-:W-:Y:S01]  /*c8d0*/  FMUL.FTZ R127, R125, UR12 ;  /* 0x0000000c7d7f7c20 */ /* 0x000fe20008410000 */
        /* <DEDUP_REMOVED lines=59> */
[----:B------:R-:W-:Y:S02]  /*cc90*/  FSETP.NEU.FTZ.AND P3, PT, R125, -INF , PT ;  /* 0xff8000007d00780b */ /* 0x000fe40003f7d000 */
        /* <DEDUP_REMOVED lines=20> */
[----:B--2---:R-:W-:Y:S01]  /*cde0*/  F2FP.F16.F32.PACK_AB R30, R101, R114 ;  /* 0x00000072651e723e */ /* 0x004fe200000000ff */
[--C-:B------:R-:W-:Y:S01]  /*cdf0*/  FFMA.FTZ R71, R178, UR12, -R127.reuse ;  /* 0x0000000cb2477c23 */ /* 0x100fe2000801087f */
[----:B------:R-:W-:Y:S01]  /*ce00*/  FMNMX.FTZ R2, R138, R3, !PT ;  /* 0x000000038a027209 */ /* 0x000fe20007810000 */
[--C-:B------:R-:W-:Y:S01]  /*ce10*/  FFMA.FTZ R70, R70, UR12, -R127.reuse ;  /* 0x0000000c46467c23 */ /* 0x100fe2000801087f */
[----:B------:R-:W1:Y:S01]  /*ce20*/  MUFU.EX2 R110, R110 ;  /* 0x0000006e006e7308 */ /* 0x000e620000000800 */
[--C-:B------:R-:W-:Y:S01]  /*ce30*/  FFMA.FTZ R69, R176, UR12, -R127.reuse ;  /* 0x0000000cb0457c23 */ /* 0x100fe2000801087f */
[--C-:B------:R-:W-:Y:S01]  /*ce40*/  FFMA.FTZ R68, R68, UR12, -R127.reuse ;  /* 0x0000000c44447c23 */ /* 0x100fe2000801087f */
[----:B------:R-:W2:Y:S01]  /*ce50*/  SHFL.BFLY PT, R3, R2, 0x2, 0x1f ;  /* 0x0c401f0002037f89 */ /* 0x000ea200000e0000 */
        /* <DEDUP_REMOVED lines=13> */
[----:B-1----:R-:W-:Y:S01]  /*cf30*/  F2FP.F16.F32.PACK_AB R29, R110, R112 ;  /* 0x000000706e1d723e */ /* 0x002fe200000000ff */
[--C-:B------:R-:W-:Y:S01]  /*cf40*/  FFMA.FTZ R53, R220, UR12, -R127.reuse ;  /* 0x0000000cdc357c23 */ /* 0x100fe2000801087f */
[--C-:B------:R-:W-:Y:S01]  /*cf50*/  FFMA.FTZ R52, R186, UR12, -R127.reuse ;  /* 0x0000000cba347c23 */ /* 0x100fe2000801087f */
[--C-:B------:R-:W-:Y:S01]  /*cf60*/  FFMA.FTZ R51, R184, UR12, -R127.reuse ;  /* 0x0000000cb8337c23 */ /* 0x100fe2000801087f */
[--C-:B------:R-:W-:Y:S01]  /*cf70*/  FFMA.FTZ R122, R122, UR12, -R127.reuse ;  /* 0x0000000c7a7a7c23 */ /* 0x100fe2000801087f */
[----:B------:R-:W-:-:S02]  /*cf80*/  FFMA.FTZ R123, R123, UR12, -R127 ;  /* 0x0000000c7b7b7c23 */ /* 0x000fc4000801087f */
[----:B------:R-:W-:Y:S01]  /*cf90*/  MUFU.EX2 R71, R71 ;  /* 0x0000004700477308 */ /* 0x000fe20000000800 */
[----:B--2---:R-:W-:-:S05]  /*cfa0*/  FMNMX.FTZ R2, R2, R3, !PT ;  /* 0x0000000302027209 */ /* 0x004fca0007810000 */
[----:B------:R-:W1:Y:S02]  /*cfb0*/  SHFL.BFLY PT, R103, R2, 0x1, 0x1f ;  /* 0x0c201f0002677f89 */ /* 0x000e6400000e0000 */
[----:B------:R-:W-:Y:S08]  /*cfc0*/  MUFU.EX2 R70, R70 ;  /* 0x0000004600467308 */ /* 0x000ff00000000800 */
[----:B------:R-:W-:Y:S08]  /*cfd0*/  MUFU.EX2 R69, R69 ;  /* 0x0000004500457308 */ /* 0x000ff00000000800 */
[----:B------:R-:W-:Y:S01]  /*cfe0*/  MUFU.EX2 R68, R68 ;  /* 0x0000004400447308 */ /* 0x000fe20000000800 */
[----:B-1----:R-:W-:-:S07]  /*cff0*/  FMNMX.FTZ R103, R2, R103, !PT ;  /* 0x0000006702677209 */ /* 0x002fce0007810000 */
[----:B------:R-:W-:Y:S01]  /*d000*/  MUFU.EX2 R67, R67 ;  /* 0x0000004300437308 */ /* 0x000fe20000000800 */
[----:B------:R-:W-:Y:S02]  /*d010*/  FMNMX.FTZ R2, R155, R24, !PT ;  /* 0x000000189b027209 */ /* 0x000fe40007810000 */
[C---:B------:R-:W-:Y:S01]  /*d020*/  FSETP.NEU.FTZ.AND P2, PT, R103.reuse, -INF , PT ;  /* 0xff8000006700780b */ /* 0x040fe20003f5d000 */
[----:B------:R-:W-:Y:S01]  /*d030*/  FMUL.FTZ R145, R103, UR12 ;  /* 0x0000000c67917c20 */ /* 0x000fe20008410000 */
[----:B------:R-:W-:Y:S02]  /*d040*/  FMNMX.FTZ R2, R153, R2, !PT ;  /* 0x0000000299027209 */ /* 0x000fe40007810000 */
[----:B------:R-:W-:Y:S01]  /*d050*/  FSEL R118, R103, RZ, P2 ;  /* 0x000000ff67767208 */ /* 0x000fe20001000000 */
[----:B------:R-:W-:Y:S01]  /*d060*/  MUFU.EX2 R66, R66 ;  /* 0x0000004200427308 */ /* 0x000fe20000000800 */
[----:B------:R-:W-:Y:S02]  /*d070*/  FMNMX.FTZ R2, R151, R2, !PT ;  /* 0x0000000297027209 */ /* 0x000fe40007810000 */
[----:B------:R-:W-:Y:S01]  /*d080*/  FSEL R145, R145, RZ, P2 ;  /* 0x000000ff91917208 */ /* 0x000fe20001000000 */
[----:B------:R-:W-:Y:S01]  /*d090*/  FADD.FTZ R118, R5, -R118 ;  /* 0x8000007605767221 */ /* 0x000fe20000010000 */
[----:B------:R-:W-:-:S02]  /*d0a0*/  FMNMX.FTZ R2, R147, R2, !PT ;  /* 0x0000000293027209 */ /* 0x000fc40007810000 */
[----:B------:R-:W-:Y:S01]  /*d0b0*/  FSEL R5, R104, RZ, P4 ;  /* 0x000000ff68057208 */ /* 0x000fe20002000000 */
        /* <DEDUP_REMOVED lines=12> */
[----:B------:R-:W-:Y:S01]  /*d180*/  FMUL.FTZ R118, R118, UR12 ;  /* 0x0000000c76767c20 */ /* 0x000fe20008410000 */
[----:B------:R-:W-:Y:S01]  /*d190*/  FMNMX.FTZ R3, R131, R2, !PT ;  /* 0x0000000283037209 */ /* 0x000fe20007810000 */
[----:B------:R-:W-:Y:S01]  /*d1a0*/  MUFU.EX2 R111, R111 ;  /* 0x0000006f006f7308 */ /* 0x000fe20000000800 */
[--C-:B------:R-:W-:Y:S01]  /*d1b0*/  FFMA.FTZ R32, R12, UR12, -R145.reuse ;  /* 0x0000000c0c207c23 */ /* 0x100fe20008010891 */
[----:B------:R-:W-:Y:S01]  /*d1c0*/  FSEL R12, R125, RZ, P3 ;  /* 0x000000ff7d0c7208 */ /* 0x000fe20001800000 */
[----:B------:R-:W-:Y:S01]  /*d1d0*/  FFMA.FTZ R35, R14, UR12, -R145 ;  /* 0x0000000c0e237c23 */ /* 0x000fe20008010891 */
[----:B------:R-:W1:Y:S01]  /*d1e0*/  SHFL.BFLY PT, R2, R3, 0x2, 0x1f ;  /* 0x0c401f0003027f89 */ /* 0x000e6200000e0000 */
[----:B------:R-:W-:Y:S01]  /*d1f0*/  FADD.FTZ R5, R130, -R5 ;  /* 0x8000000582057221 */ /* 0x000fe20000010000 */
[--C-:B------:R-:W-:Y:S01]  /*d200*/  FFMA.FTZ R47, R126, UR12, -R145.reuse ;  /* 0x0000000c7e2f7c23 */ /* 0x100fe20008010891 */
[----:B------:R-:W-:Y:S01]  /*d210*/  FADD.FTZ R12, R129, -R12 ;  /* 0x8000000c810c7221 */ /* 0x000fe20000010000 */
[----:B------:R-:W2:Y:S01]  /*d220*/  MUFU.EX2 R109, R109 ;  /* 0x0000006d006d7308 */ /* 0x000ea20000000800 */
[----:B------:R-:W-:Y:S01]  /*d230*/  FMUL.FTZ R5, R5, UR12 ;  /* 0x0000000c05057c20 */ /* 0x000fe20008410000 */
[--C-:B------:R-:W-:Y:S01]  /*d240*/  FFMA.FTZ R41, R120, UR12, -R145.reuse ;  /* 0x0000000c78297c23 */ /* 0x100fe20008010891 */
[----:B------:R-:W-:Y:S01]  /*d250*/  FMUL.FTZ R119, R12, UR12 ;  /* 0x0000000c0c777c20 */ /* 0x000fe20008410000 */
        /* <DEDUP_REMOVED lines=12> */
[----:B------:R-:W3:Y:S01]  /*d320*/  MUFU.EX2 R44, R44 ;  /* 0x0000002c002c7308 */ /* 0x000ee20000000800 */
[----:B--2---:R-:W-:-:S02]  /*d330*/  F2FP.F16.F32.PACK_AB R12, R109, R111 ;  /* 0x0000006f6d0c723e */ /* 0x004fc400000000ff */
[-C--:B------:R-:W-:Y:S02]  /*d340*/  MOV R129, R125.reuse ;  /* 0x0000007d00817202 */ /* 0x080fe40000000f00 */
[----:B-1----:R-:W-:Y:S02]  /*d350*/  FMNMX.FTZ R2, R3, R2, !PT ;  /* 0x0000000203027209 */ /* 0x002fe40007810000 */
[-C--:B------:R-:W-:Y:S01]  /*d360*/  MOV R130, R104.reuse ;  /* 0x0000006800827202 */ /* 0x080fe20000000f00 */
[----:B------:R-:W1:Y:S01]  /*d370*/  MUFU.EX2 R118, R118 ;  /* 0x0000007600767308 */ /* 0x000e620000000800 */
[----:B------:R-:W-:Y:S01]  /*d380*/  @P0 MOV R129, R125 ;  /* 0x0000007d00810202 */ /* 0x000fe20000000f00 */
[----:B------:R-:W2:Y:S01]  /*d390*/  SHFL.BFLY PT, R3, R2, 0x1, 0x1f ;  /* 0x0c201f0002037f89 */ /* 0x000ea200000e0000 */
[----:B------:R-:W-:-:S05]  /*d3a0*/  @P0 MOV R130, R104 ;  /* 0x0000006800820202 */ /* 0x000fca0000000f00 */
[----:B------:R-:W4:Y:S01]  /*d3b0*/  MUFU.EX2 R120, R5 ;  /* 0x0000000500787308 */ /* 0x000f220000000800 */
[----:B---3--:R-:W-:-:S07]  /*d3c0*/  F2FP.F16.F32.PACK_AB R14, R44, R107 ;  /* 0x0000006b2c0e723e */ /* 0x008fce00000000ff */
[----:B------:R-:W3:Y:S01]  /*d3d0*/  MUFU.EX2 R119, R119 ;  /* 0x0000007700777308 */ /* 0x000ee20000000800 */
        /* <DEDUP_REMOVED lines=8> */
[----:B------:R-:W-:Y:S01]  /*d460*/  MUFU.EX2 R47, R47 ;  /* 0x0000002f002f7308 */ /* 0x000fe20000000800 */
[----:B--2---:R-:W-:Y:S01]  /*d470*/  FMNMX.FTZ R102, R2, R3, !PT ;  /* 0x0000000302667209 */ /* 0x004fe20007810000 */
[-C--:B----4-:R-:W-:Y:S01]  /*d480*/  FMUL.FTZ R192, R192, R120.reuse ;  /* 0x00000078c0c07220 */ /* 0x090fe20000410000 */
[-C--:B------:R-:W-:Y:S01]  /*d490*/  FMUL.FTZ R193, R193, R120.reuse ;  /* 0x00000078c1c17220 */ /* 0x080fe20000410000 */
[-C--:B------:R-:W-:Y:S01]  /*d4a0*/  FMUL.FTZ R188, R188, R120.reuse ;  /* 0x00000078bcbc7220 */ /* 0x080fe20000410000 */
[C---:B------:R-:W-:Y:S01]  /*d4b0*/  FSETP.NEU.FTZ.AND P1, PT, R102.reuse, -INF , PT ;  /* 0xff8000006600780b */ /* 0x040fe20003f3d000 */
[C---:B------:R-:W-:Y:S01]  /*d4c0*/  FMUL.FTZ R132, R102.reuse, UR12 ;  /* 0x0000000c66847c20 */ /* 0x040fe20008410000 */
[-C--:B------:R-:W-:Y:S01]  /*d4d0*/  FMUL.FTZ R189, R189, R120.reuse ;  /* 0x00000078bdbd7220 */ /* 0x080fe20000410000 */
[----:B------:R-:W1:Y:S01]  /*d4e0*/  MUFU.EX2 R42, R42 ;  /* 0x0000002a002a7308 */ /* 0x000e620000000800 */
[----:B------:R-:W-:Y:S01]  /*d4f0*/  FSEL R0, R102, RZ, P1 ;  /* 0x000000ff66007208 */ /* 0x000fe20000800000 */
[-C--:B---3--:R-:W-:Y:S01]  /*d500*/  FMUL.FTZ R194, R194, R119.reuse ;  /* 0x00000077c2c27220 */ /* 0x088fe20000410000 */
[----:B------:R-:W-:Y:S01]  /*d510*/  FSEL R132, R132, RZ, P1 ;  /* 0x000000ff84847208 */ /* 0x000fe20000800000 */
[-C--:B------:R-:W-:Y:S01]  /*d520*/  FMUL.FTZ R195, R195, R119.reuse ;  /* 0x00000077c3c37220 */ /* 0x080fe20000410000 */
[-C--:B------:R-:W-:Y:S01]  /*d530*/  FMUL.FTZ R190, R190, R119.reuse ;  /* 0x00000077bebe7220 */ /* 0x080fe20000410000 */
[----:B------:R-:W-:Y:S01]  /*d540*/  FADD.FTZ R117, R9, -R0 ;  /* 0x8000000009757221 */ /* 0x000fe20000010000 */
[----:B------:R-:W-:Y:S01]  /*d550*/  FMUL.FTZ R191, R191, R119 ;  /* 0x00000077bfbf7220 */ /* 0x000fe20000410000 */
[--C-:B------:R-:W-:Y:S01]  /*d560*/  FFMA.FTZ R106, R27, UR12, -R132.reuse ;  /* 0x0000000c1b6a7c23 */ /* 0x100fe20008010884 */
[--C-:B------:R-:W-:Y:S01]  /*d570*/  FFMA.FTZ R105, R21, UR12, -R132.reuse ;  /* 0x0000000c15697c23 */ /* 0x100fe20008010884 */
[--C-:B------:R-:W-:Y:S01]  /*d580*/  FFMA.FTZ R2, R23, UR12, -R132.reuse ;  /* 0x0000000c17027c23 */ /* 0x100fe20008010884 */
[----:B------:R-:W2:Y:S01]  /*d590*/  LDSM.16.MT88.4 R24, [R239+0x4000] ;  /* 0x00400000ef18783b */ /* 0x000ea20000004200 */
[--C-:B------:R-:W-:Y:S01]  /*d5a0*/  FFMA.FTZ R108, R31, UR12, -R132.reuse ;  /* 0x0000000c1f6c7c23 */ /* 0x100fe20008010884 */
[----:B------:R-:W-:Y:S01]  /*d5b0*/  FMUL.FTZ R117, R117, UR12 ;  /* 0x0000000c75757c20 */ /* 0x000fe20008410000 */
[----:B------:R-:W-:Y:S01]  /*d5c0*/  MUFU.EX2 R106, R106 ;  /* 0x0000006a006a7308 */ /* 0x000fe20000000800 */
[----:B------:R-:W3:Y:S01]  /*d5d0*/  LDSM.16.MT88.4 R20, [R234+0x4000] ;  /* 0x00400000ea14783b */ /* 0x000ee20000004200 */
[--C-:B------:R-:W-:Y:S01]  /*d5e0*/  FFMA.FTZ R0, R15, UR12, -R132.reuse ;  /* 0x0000000c0f007c23 */ /* 0x100fe20008010884 */
[--C-:B------:R-:W-:Y:S01]  /*d5f0*/  FFMA.FTZ R121, R13, UR12, -R132.reuse ;  /* 0x0000000c0d797c23 */ /* 0x100fe20008010884 */
[--C-:B------:R-:W-:Y:S01]  /*d600*/  FFMA.FTZ R3, R19, UR12, -R132.reuse ;  /* 0x0000000c13037c23 */ /* 0x100fe20008010884 */
[--C-:B------:R-:W-:Y:S01]  /*d610*/  FFMA.FTZ R126, R17, UR12, -R132.reuse ;  /* 0x0000000c117e7c23 */ /* 0x100fe20008010884 */
[----:B------:R-:W-:Y:S01]  /*d620*/  F2FP.F16.F32.PACK_AB R31, R72, R113 ;  /* 0x00000071481f723e */ /* 0x000fe200000000ff */
[----:B------:R-:W4:Y:S01]  /*d630*/  LDSM.16.MT88.4 R16, [R239+0x4400] ;  /* 0x00440000ef10783b */ /* 0x000f220000004200 */
[----:B------:R-:W5:Y:S01]  /*d640*/  MUFU.EX2 R108, R108 ;  /* 0x0000006c006c7308 */ /* 0x000f620000000800 */
[-C--:B------:R-:W-:Y:S01]  /*d650*/  FMUL.FTZ R200, R200, R120.reuse ;  /* 0x00000078c8c87220 */ /* 0x080fe20000410000 */
[-C--:B------:R-:W-:Y:S01]  /*d660*/  FMUL.FTZ R201, R201, R120.reuse ;  /* 0x00000078c9c97220 */ /* 0x080fe20000410000 */
[-C--:B------:R-:W-:Y:S01]  /*d670*/  FMUL.FTZ R202, R202, R119.reuse ;  /* 0x00000077caca7220 */ /* 0x080fe20000410000 */
[-C--:B------:R-:W-:Y:S01]  /*d680*/  FMUL.FTZ R203, R203, R119.reuse ;  /* 0x00000077cbcb7220 */ /* 0x080fe20000410000 */
[-C--:B------:R-:W-:Y:S01]  /*d690*/  FMUL.FTZ R196, R196, R120.reuse ;  /* 0x00000078c4c47220 */ /* 0x080fe20000410000 */
[----:B------:R-:W-:Y:S01]  /*d6a0*/  FMUL.FTZ R197, R197, R120 ;  /* 0x00000078c5c57220 */ /* 0x000fe20000410000 */
[-C--:B------:R-:W-:Y:S01]  /*d6b0*/  FMUL.FTZ R198, R198, R119.reuse ;  /* 0x00000077c6c67220 */ /* 0x080fe20000410000 */
[----:B------:R-:W-:Y:S01]  /*d6c0*/  MUFU.EX2 R105, R105 ;  /* 0x0000006900697308 */ /* 0x000fe20000000800 */
[----:B------:R-:W-:Y:S01]  /*d6d0*/  FMUL.FTZ R199, R199, R119 ;  /* 0x00000077c7c77220 */ /* 0x000fe20000410000 */
[----:B-1----:R-:W-:Y:S01]  /*d6e0*/  F2FP.F16.F32.PACK_AB R36, R42, R47 ;  /* 0x0000002f2a24723e */ /* 0x002fe200000000ff */
[--C-:B------:R-:W-:Y:S01]  /*d6f0*/  FFMA.FTZ R136, R161, UR12, -R132.reuse ;  /* 0x0000000ca1887c23 */ /* 0x100fe20008010884 */
[--C-:B------:R-:W-:Y:S01]  /*d700*/  FFMA.FTZ R139, R139, UR12, -R132.reuse ;  /* 0x0000000c8b8b7c23 */ /* 0x100fe20008010884 */
[--C-:B------:R-:W-:Y:S01]  /*d710*/  FFMA.FTZ R143, R143, UR12, -R132.reuse ;  /* 0x0000000c8f8f7c23 */ /* 0x100fe20008010884 */
[--C-:B------:R-:W-:Y:S01]  /*d720*/  FFMA.FTZ R140, R149, UR12, -R132.reuse ;  /* 0x0000000c958c7c23 */ /* 0x100fe20008010884 */
[--C-:B------:R-:W-:Y:S01]  /*d730*/  FFMA.FTZ R149, R146, UR12, -R145.reuse ;  /* 0x0000000c92957c23 */ /* 0x100fe20008010891 */
[----:B------:R-:W1:Y:S01]  /*d740*/  MUFU.EX2 R2, R2 ;  /* 0x0000000200027308 */ /* 0x000e620000000800 */
[----:B-----5:R-:W-:Y:S01]  /*d750*/  F2FP.F16.F32.PACK_AB R13, R106, R108 ;  /* 0x0000006c6a0d723e */ /* 0x020fe200000000ff */
[----:B------:R-:W-:Y:S01]  /*d760*/  FFMA.FTZ R161, R152, UR12, -R145 ;  /* 0x0000000c98a17c23 */ /* 0x000fe20008010891 */
[--C-:B------:R-:W-:Y:S01]  /*d770*/  FFMA.FTZ R146, R223, UR12, -R132.reuse ;  /* 0x0000000cdf927c23 */ /* 0x100fe20008010884 */
[--C-:B------:R-:W-:Y:S01]  /*d780*/  FFMA.FTZ R163, R163, UR12, -R132.reuse ;  /* 0x0000000ca3a37c23 */ /* 0x100fe20008010884 */
[--C-:B------:R-:W-:Y:S01]  /*d790*/  FFMA.FTZ R167, R167, UR12, -R132.reuse ;  /* 0x0000000ca7a77c23 */ /* 0x100fe20008010884 */
[----:B------:R-:W-:Y:S01]  /*d7a0*/  FFMA.FTZ R152, R173, UR12, -R132 ;  /* 0x0000000cad987c23 */ /* 0x000fe20008010884 */
[----:B------:R-:W-:Y:S01]  /*d7b0*/  FFMA.FTZ R116, R179, R120, R116 ;  /* 0x00000078b3747223 */ /* 0x000fe20000010074 */
[----:B------:R-:W5:Y:S01]  /*d7c0*/  MUFU.EX2 R117, R117 ;  /* 0x0000007500757308 */ /* 0x000f620000000800 */
[----:B------:R-:W-:Y:S01]  /*d7d0*/  FFMA.FTZ R119, R181, R119, R112 ;  /* 0x00000077b5777223 */ /* 0x000fe20000010070 */
[----:B------:R-:W-:Y:S01]  /*d7e0*/  FFMA.FTZ R118, R180, R118, R111 ;  /* 0x00000076b4767223 */ /* 0x000fe2000001006f */
[----:B------:R-:W-:Y:S01]  /*d7f0*/  FADD.FTZ R115, R115, R116 ;  /* 0x0000007473737221 */ /* 0x000fe20000010000 */
[----:B------:R-:W-:Y:S01]  /*d800*/  FFMA.FTZ R173, R168, UR12, -R145 ;  /* 0x0000000ca8ad7c23 */ /* 0x000fe20008010891 */
[C---:B--2---:R-:W-:Y:S01]  /*d810*/  HMMA.16816.F32 R192, R28.reuse, R24, R192 ;  /* 0x000000181cc0723c */ /* 0x044fe200000018c0 */
[----:B------:R-:W-:Y:S01]  /*d820*/  FADD.FTZ R110, R110, R119 ;  /* 0x000000776e6e7221 */ /* 0x000fe20000010000 */
[----:B------:R-:W-:Y:S01]  /*d830*/  FADD.FTZ R118, R109, R118 ;  /* 0x000000766d767221 */ /* 0x000fe20000010000 */
[----:B------:R-:W-:Y:S01]  /*d840*/  MUFU.EX2 R45, R45 ;  /* 0x0000002d002d7308 */ /* 0x000fe20000000800 */
[----:B-1----:R-:W-:Y:S01]  /*d850*/  F2FP.F16.F32.PACK_AB R15, R2, R105 ;  /* 0x00000069020f723e */ /* 0x002fe200000000ff */
[----:B------:R-:W-:Y:S01]  /*d860*/  FADD.FTZ R114, R114, R115 ;  /* 0x0000007372727221 */ /* 0x000fe20000010000 */
[----:B------:R-:W-:Y:S01]  /*d870*/  HMMA.16816.F32 R188, R28, R26, R188 ;  /* 0x0000001a1cbc723c */ /* 0x000fe200000018bc */
[----:B------:R-:W-:Y:S01]  /*d880*/  FADD.FTZ R113, R113, R110 ;  /* 0x0000006e71717221 */ /* 0x000fe20000010000 */
[----:B------:R-:W-:Y:S01]  /*d890*/  FADD.FTZ R107, R107, R118 ;  /* 0x000000766b6b7221 */ /* 0x000fe20000010000 */
[----:B------:R-:W-:Y:S01]  /*d8a0*/  FADD.FTZ R101, R101, R114 ;  /* 0x0000007265657221 */ /* 0x000fe20000010000 */
[----:B------:R-:W-:Y:S01]  /*d8b0*/  FFMA.FTZ R169, R169, UR12, -R132 ;  /* 0x0000000ca9a97c23 */ /* 0x000fe20008010884 */
[----:B------:R-:W1:Y:S01]  /*d8c0*/  MUFU.EX2 R40, R40 ;  /* 0x0000002800287308 */ /* 0x000e620000000800 */
[-C--:B-----5:R-:W-:Y:S01]  /*d8d0*/  FMUL.FTZ R218, R218, R117.reuse ;  /* 0x00000075dada7220 */ /* 0x0a0fe20000410000 */
[-C--:B------:R-:W-:Y:S01]  /*d8e0*/  FMUL.FTZ R219, R219, R117.reuse ;  /* 0x00000075dbdb7220 */ /* 0x080fe20000410000 */
[-C--:B------:R-:W-:Y:S01]  /*d8f0*/  FMUL.FTZ R214, R214, R117.reuse ;  /* 0x00000075d6d67220 */ /* 0x080fe20000410000 */
[-C--:B------:R-:W-:Y:S01]  /*d900*/  FMUL.FTZ R215, R215, R117.reuse ;  /* 0x00000075d7d77220 */ /* 0x080fe20000410000 */
[-C--:B------:R-:W-:Y:S01]  /*d910*/  FMUL.FTZ R210, R210, R117.reuse ;  /* 0x00000075d2d27220 */ /* 0x080fe20000410000 */
[-C--:B------:R-:W-:Y:S01]  /*d920*/  FMUL.FTZ R211, R211, R117.reuse ;  /* 0x00000075d3d37220 */ /* 0x080fe20000410000 */
[-C--:B------:R-:W-:Y:S01]  /*d930*/  FMUL.FTZ R206, R206, R117.reuse ;  /* 0x00000075cece7220 */ /* 0x080fe20000410000 */
[-C--:B------:R-:W-:Y:S01]  /*d940*/  FMUL.FTZ R207, R207, R117.reuse ;  /* 0x00000075cfcf7220 */ /* 0x080fe20000410000 */
[C---:B------:R-:W-:Y:S01]  /*d950*/  HMMA.16816.F32 R216, R12.reuse, R24, R216 ;  /* 0x000000180cd8723c */ /* 0x040fe200000018d8 */
[----:B------:R-:W-:Y:S01]  /*d960*/  MUFU.EX2 R3, R3 ;  /* 0x0000000300037308 */ /* 0x000fe20000000800 */
[----:B------:R-:W-:Y:S01]  /*d970*/  FFMA.FTZ R117, R183, R117, R108 ;  /* 0x00000075b7757223 */ /* 0x000fe2000001006c */
[----:B------:R-:W-:Y:S01]  /*d980*/  FADD.FTZ R72, R72, R113 ;  /* 0x0000007148487221 */ /* 0x000fe20000010000 */
[----:B------:R-:W-:Y:S01]  /*d990*/  FADD.FTZ R44, R44, R107 ;  /* 0x0000006b2c2c7221 */ /* 0x000fe20000010000 */
[----:B------:R-:W-:Y:S01]  /*d9a0*/  FFMA.FTZ R153, R153, UR12, -R132 ;  /* 0x0000000c99997c23 */ /* 0x000fe20008010884 */
[C---:B------:R-:W-:Y:S01]  /*d9b0*/  HMMA.16816.F32 R212, R12.reuse, R26, R212 ;  /* 0x0000001a0cd4723c */ /* 0x040fe200000018d4 */
[----:B------:R-:W-:Y:S01]  /*d9c0*/  LDSM.16.MT88.4 R24, [R239+0x4800] ;  /* 0x00480000ef18783b */ /* 0x000fe20000004200 */
[----:B-1----:R-:W-:Y:S01]  /*d9d0*/  F2FP.F16.F32.PACK_AB R38, R40, R45 ;  /* 0x0000002d2826723e */ /* 0x002fe200000000ff */
[----:B------:R-:W1:Y:S01]  /*d9e0*/  MUFU.EX2 R0, R0 ;  /* 0x0000000000007308 */ /* 0x000e620000000800 */
[----:B------:R-:W-:Y:S01]  /*d9f0*/  FADD.FTZ R106, R106, R117 ;  /* 0x000000756a6a7221 */ /* 0x000fe20000010000 */
[----:B------:R-:W-:Y:S01]  /*da00*/  FADD.FTZ R47, R47, R44 ;  /* 0x0000002c2f2f7221 */ /* 0x000fe20000010000 */
[C---:B---3--:R-:W-:Y:S01]  /*da10*/  HMMA.16816.F32 R208, R12.reuse, R20, R208 ;  /* 0x000000140cd0723c */ /* 0x048fe200000018d0 */
[----:B------:R-:W-:Y:S01]  /*da20*/  FFMA.FTZ R151, R151, UR12, -R132 ;  /* 0x0000000c97977c23 */ /* 0x000fe20008010884 */
[----:B------:R-:W-:Y:S01]  /*da30*/  FADD.FTZ R105, R105, R106 ;  /* 0x0000006a69697221 */ /* 0x000fe20000010000 */
[----:B------:R-:W-:Y:S01]  /*da40*/  FADD.FTZ R42, R42, R47 ;  /* 0x0000002f2a2a7221 */ /* 0x000fe20000010000 */
[----:B------:R-:W-:Y:S01]  /*da50*/  FFMA.FTZ R168, R147, UR12, -R132 ;  /* 0x0000000c93a87c23 */ /* 0x000fe20008010884 */
[----:B------:R-:W-:Y:S01]  /*da60*/  MUFU.EX2 R121, R121 ;  /* 0x0000007900797308 */ /* 0x000fe20000000800 */
[----:B------:R-:W-:Y:S01]  /*da70*/  HMMA.16816.F32 R204, R12, R22, R204 ;  /* 0x000000160ccc723c */ /* 0x000fe200000018cc */
[----:B------:R-:W2:Y:S01]  /*da80*/  LDSM.16.MT88.4 R12, [R234+0x4400] ;  /* 0x00440000ea0c783b */ /* 0x000ea20000004200 */
[----:B------:R-:W-:Y:S01]  /*da90*/  FADD.FTZ R2, R2, R105 ;  /* 0x0000006902027221 */ /* 0x000fe20000010000 */
[----:B------:R-:W-:Y:S01]  /*daa0*/  FADD.FTZ R45, R45, R42 ;  /* 0x0000002a2d2d7221 */ /* 0x000fe20000010000 */
[--C-:B------:R-:W-:Y:S01]  /*dab0*/  FFMA.FTZ R137, R137, UR12, -R132.reuse ;  /* 0x0000000c89897c23 */ /* 0x100fe20008010884 */
[----:B------:R-:W-:Y:S01]  /*dac0*/  FFMA.FTZ R135, R135, UR12, -R132 ;  /* 0x0000000c87877c23 */ /* 0x000fe20008010884 */
[C---:B------:R-:W-:Y:S01]  /*dad0*/  HMMA.16816.F32 R200, R28.reuse, R20, R200 ;  /* 0x000000141cc8723c */ /* 0x040fe200000018c8 */
[----:B------:R-:W3:Y:S01]  /*dae0*/  MUFU.EX2 R126, R126 ;  /* 0x0000007e007e7308 */ /* 0x000ee20000000800 */
[----:B-1----:R-:W-:Y:S01]  /*daf0*/  F2FP.F16.F32.PACK_AB R37, R0, R3 ;  /* 0x000000030025723e */ /* 0x002fe200000000ff */
[----:B------:R-:W-:Y:S01]  /*db00*/  FADD.FTZ R3, R3, R2 ;  /* 0x0000000203037221 */ /* 0x000fe20000010000 */
[----:B------:R-:W-:Y:S01]  /*db10*/  FADD.FTZ R40, R40, R45 ;  /* 0x0000002d28287221 */ /* 0x000fe20000010000 */
[----:B------:R-:W-:Y:S01]  /*db20*/  MOV R9, R102 ;  /* 0x0000006600097202 */ /* 0x000fe20000000f00 */
[----:B------:R-:W-:Y:S01]  /*db30*/  HMMA.16816.F32 R196, R28, R22, R196 ;  /* 0x000000161cc4723c */ /* 0x000fe200000018c4 */
[----:B------:R-:W1:Y:S01]  /*db40*/  LDSM.16.MT88.4 R20, [R234+0x4800] ;  /* 0x00480000ea14783b */ /* 0x000e620000004200 */
[----:B------:R-:W-:Y:S01]  /*db50*/  FADD.FTZ R0, R0, R3 ;  /* 0x0000000300007221 */ /* 0x000fe20000010000 */
[----:B------:R-:W-:Y:S01]  /*db60*/  MUFU.EX2 R43, R43 ;  /* 0x0000002b002b7308 */ /* 0x000fe20000000800 */
[----:B------:R-:W-:-:S02]  /*db70*/  MOV R5, R103 ;  /* 0x0000006700057202 */ /* 0x000fc40000000f00 */
[----:B------:R-:W-:Y:S02]  /*db80*/  @P0 MOV R9, R102 ;  /* 0x0000006600090202 */ /* 0x000fe40000000f00 */
[----:B------:R-:W-:-:S03]  /*db90*/  @P0 MOV R5, R103 ;  /* 0x0000006700050202 */ /* 0x000fc60000000f00 */
[----:B------:R-:W5:Y:S01]  /*dba0*/  MUFU.EX2 R34, R34 ;  /* 0x0000002200227308 */ /* 0x000f620000000800 */
[----:B---3--:R-:W-:Y:S01]  /*dbb0*/  F2FP.F16.F32.PACK_AB R39, R126, R121 ;  /* 0x000000797e27723e */ /* 0x008fe200000000ff */
[----:B------:R-:W-:-:S04]  /*dbc0*/  FADD.FTZ R121, R121, R0 ;  /* 0x0000000079797221 */ /* 0x000fc80000010000 */
[----:B------:R-:W-:Y:S02]  /*dbd0*/  FADD.FTZ R121, R126, R121 ;  /* 0x000000797e797221 */ /* 0x000fe40000010000 */
[C---:B----4-:R-:W-:Y:S01]  /*dbe0*/  HMMA.16816.F32 R216, R36.reuse, R16, R216 ;  /* 0x0000001024d8723c */ /* 0x050fe200000018d8 */
[----:B------:R-:W-:Y:S05]  /*dbf0*/  MUFU.EX2 R41, R41 ;  /* 0x0000002900297308 */ /* 0x000fea0000000800 */
[C---:B------:R-:W-:Y:S03]  /*dc00*/  HMMA.16816.F32 R212, R36.reuse, R18, R212 ;  /* 0x0000001224d4723c */ /* 0x040fe600000018d4 */
[----:B------:R-:W3:Y:S01]  /*dc10*/  MUFU.EX2 R32, R32 ;  /* 0x0000002000207308 */ /* 0x000ee20000000800 */
[C---:B-----5:R-:W-:Y:S01]  /*dc20*/  F2FP.F16.F32.PACK_AB R28, R34.reuse, R43 ;  /* 0x0000002b221c723e */ /* 0x060fe200000000ff */
[----:B------:R-:W-:Y:S01]  /*dc30*/  FADD.FTZ R43, R43, R40 ;  /* 0x000000282b2b7221 */ /* 0x000fe20000010000 */
[----:B--2---:R-:W-:Y:S03]  /*dc40*/  HMMA.16816.F32 R208, R36, R12, R208 ;  /* 0x0000000c24d0723c */ /* 0x004fe600000018d0 */
[----:B------:R-:W-:-:S02]  /*dc50*/  FADD.FTZ R34, R34, R43 ;  /* 0x0000002b22227221 */ /* 0x000fc40000010000 */
[----:B------:R-:W-:Y:S01]  /*dc60*/  MUFU.EX2 R136, R136 ;  /* 0x0000008800887308 */ /* 0x000fe20000000800 */
[----:B------:R-:W-:Y:S07]  /*dc70*/  HMMA.16816.F32 R204, R36, R14, R204 ;  /* 0x0000000e24cc723c */ /* 0x000fee00000018cc */
[----:B------:R-:W2:Y:S01]  /*dc80*/  MUFU.EX2 R139, R139 ;  /* 0x0000008b008b7308 */ /* 0x000ea20000000800 */
[----:B------:R-:W-:Y:S01]  /*dc90*/  F2FP.F16.F32.PACK_AB R36, R99, R100 ;  /* 0x000000646324723e */ /* 0x000fe200000000ff */
[----:B------:R-:W-:Y:S01]  /*dca0*/  FADD.FTZ R100, R100, R101 ;  /* 0x0000006564647221 */ /* 0x000fe20000010000 */
[----:B------:R-:W-:Y:S01]  /*dcb0*/  F2FP.F16.F32.PACK_AB R37, R70, R71 ;  /* 0x000000474625723e */ /* 0x000fe200000000ff */
[----:B------:R-:W-:Y:S01]  /*dcc0*/  FADD.FTZ R71, R71, R72 ;  /* 0x0000004847477221 */ /* 0x000fe20000010000 */
[----:B------:R-:W-:Y:S01]  /*dcd0*/  F2FP.F16.F32.PACK_AB R38, R97, R98 ;  /* 0x000000626126723e */ /* 0x000fe200000000ff */
[----:B------:R-:W-:Y:S01]  /*dce0*/  FADD.FTZ R99, R99, R100 ;  /* 0x0000006463637221 */ /* 0x000fe20000010000 */
[----:B------:R-:W-:Y:S01]  /*dcf0*/  F2FP.F16.F32.PACK_AB R39, R68, R69 ;  /* 0x000000454427723e */ /* 0x000fe200000000ff */
[----:B------:R-:W-:Y:S01]  /*dd00*/  MUFU.EX2 R143, R143 ;  /* 0x0000008f008f7308 */ /* 0x000fe20000000800 */
[----:B---3--:R-:W-:Y:S01]  /*dd10*/  F2FP.F16.F32.PACK_AB R30, R32, R41 ;  /* 0x00000029201e723e */ /* 0x008fe200000000ff */
[----:B------:R-:W-:Y:S01]  /*dd20*/  FADD.FTZ R70, R70, R71 ;  /* 0x0000004746467221 */ /* 0x000fe20000010000 */
[----:B------:R-:W-:Y:S01]  /*dd30*/  FADD.FTZ R98, R98, R99 ;  /* 0x0000006362627221 */ /* 0x000fe20000010000 */
[----:B------:R-:W-:-:S02]  /*dd40*/  FADD.FTZ R41, R41, R34 ;  /* 0x0000002229297221 */ /* 0x000fc40000010000 */
[C---:B------:R-:W-:Y:S01]  /*dd50*/  HMMA.16816.F32 R192, R36.reuse, R16, R192 ;  /* 0x0000001024c0723c */ /* 0x040fe200000018c0 */
[----:B------:R-:W-:Y:S01]  /*dd60*/  FADD.FTZ R69, R69, R70 ;  /* 0x0000004645457221 */ /* 0x000fe20000010000 */
[----:B------:R-:W3:Y:S01]  /*dd70*/  MUFU.EX2 R140, R140 ;  /* 0x0000008c008c7308 */ /* 0x000ee20000000800 */
[----:B--2---:R-:W-:Y:S01]  /*dd80*/  F2FP.F16.F32.PACK_AB R29, R139, R136 ;  /* 0x000000888b1d723e */ /* 0x004fe200000000ff */
[----:B------:R-:W-:Y:S01]  /*dd90*/  FADD.FTZ R97, R97, R98 ;  /* 0x0000006261617221 */ /* 0x000fe20000010000 */
[----:B------:R-:W-:Y:S01]  /*dda0*/  FADD.FTZ R68, R68, R69 ;  /* 0x0000004544447221 */ /* 0x000fe20000010000 */
[C---:B------:R-:W-:Y:S01]  /*ddb0*/  HMMA.16816.F32 R188, R36.reuse, R18, R188 ;  /* 0x0000001224bc723c */ /* 0x040fe200000018bc */
[----:B------:R-:W2:Y:S01]  /*ddc0*/  LDSM.16.MT88.4 R16, [R239+0x4c00] ;  /* 0x004c0000ef10783b */ /* 0x000ea20000004200 */
[----:B------:R-:W-:Y:S01]  /*ddd0*/  FADD.FTZ R136, R136, R121 ;  /* 0x0000007988887221 */ /* 0x000fe20000010000 */
[----:B------:R-:W-:Y:S01]  /*dde0*/  FADD.FTZ R32, R32, R41 ;  /* 0x0000002920207221 */ /* 0x000fe20000010000 */
[----:B------:R-:W-:Y:S02]  /*ddf0*/  MUFU.EX2 R65, R65 ;  /* 0x0000004100417308 */ /* 0x000fe40000000800 */
[----:B------:R-:W-:Y:S01]  /*de00*/  HMMA.16816.F32 R200, R36, R12, R200 ;  /* 0x0000000c24c8723c */ /* 0x000fe200000018c8 */
[----:B------:R-:W-:-:S05]  /*de10*/  FADD.FTZ R136, R139, R136 ;  /* 0x000000888b887221 */ /* 0x000fca0000010000 */
[----:B------:R-:W4:Y:S01]  /*de20*/  MUFU.EX2 R64, R64 ;  /* 0x0000004000407308 */ /* 0x000f220000000800 */
[----:B------:R-:W-:Y:S01]  /*de30*/  HMMA.16816.F32 R196, R36, R14, R196 ;  /* 0x0000000e24c4723c */ /* 0x000fe200000018c4 */
[----:B------:R-:W5:Y:S01]  /*de40*/  LDSM.16.MT88.4 R12, [R234+0x4c00] ;  /* 0x004c0000ea0c783b */ /* 0x000f620000004200 */
[----:B---3--:R-:W-:Y:S01]  /*de50*/  F2FP.F16.F32.PACK_AB R31, R140, R143 ;  /* 0x0000008f8c1f723e */ /* 0x008fe200000000ff */
[----:B------:R-:W-:-:S04]  /*de60*/  FADD.FTZ R143, R143, R136 ;  /* 0x000000888f8f7221 */ /* 0x000fc80000010000 */
[----:B------:R-:W-:Y:S01]  /*de70*/  MUFU.EX2 R35, R35 ;  /* 0x0000002300237308 */ /* 0x000fe20000000800 */
[----:B------:R-:W-:Y:S01]  /*de80*/  F2FP.F16.F32.PACK_AB R36, R95, R96 ;  /* 0x000000605f24723e */ /* 0x000fe200000000ff */
[C---:B------:R-:W-:Y:S01]  /*de90*/  HMMA.16816.F32 R216, R28.reuse, R24, R216 ;  /* 0x000000181cd8723c */ /* 0x040fe200000018d8 */
[----:B------:R-:W-:Y:S01]  /*dea0*/  F2FP.F16.F32.PACK_AB R37, R66, R67 ;  /* 0x000000434225723e */ /* 0x000fe200000000ff */
[----:B------:R-:W-:Y:S01]  /*deb0*/  FADD.FTZ R96, R96, R97 ;  /* 0x0000006160607221 */ /* 0x000fe20000010000 */
[----:B------:R-:W-:Y:S01]  /*dec0*/  F2FP.F16.F32.PACK_AB R38, R93, R94 ;  /* 0x0000005e5d26723e */ /* 0x000fe200000000ff */
[----:B------:R-:W-:Y:S01]  /*ded0*/  FADD.FTZ R67, R67, R68 ;  /* 0x0000004443437221 */ /* 0x000fe20000010000 */
[----:B------:R-:W-:Y:S01]  /*dee0*/  FADD.FTZ R143, R140, R143 ;  /* 0x0000008f8c8f7221 */ /* 0x000fe20000010000 */
[----:B------:R-:W3:Y:S01]  /*def0*/  MUFU.EX2 R8, R8 ;  /* 0x0000000800087308 */ /* 0x000ee20000000800 */
[----:B------:R-:W-:Y:S01]  /*df00*/  HMMA.16816.F32 R212, R28, R26, R212 ;  /* 0x0000001a1cd4723c */ /* 0x000fe200000018d4 */
[----:B----4-:R-:W-:Y:S01]  /*df10*/  F2FP.F16.F32.PACK_AB R39, R64, R65 ;  /* 0x000000414027723e */ /* 0x010fe200000000ff */
[----:B------:R-:W-:Y:S01]  /*df20*/  FADD.FTZ R95, R95, R96 ;  /* 0x000000605f5f7221 */ /* 0x000fe20000010000 */
[----:B------:R-:W-:-:S03]  /*df30*/  FADD.FTZ R66, R66, R67 ;  /* 0x0000004342427221 */ /* 0x000fc60000010000 */
[----:B-1----:R-:W-:Y:S01]  /*df40*/  HMMA.16816.F32 R208, R28, R20, R208 ;  /* 0x000000141cd0723c */ /* 0x002fe200000018d0 */
[----:B------:R-:W-:Y:S01]  /*df50*/  MUFU.EX2 R33, R33 ;  /* 0x0000002100217308 */ /* 0x000fe20000000800 */
[----:B------:R-:W-:Y:S01]  /*df60*/  FADD.FTZ R94, R94, R95 ;  /* 0x0000005f5e5e7221 */ /* 0x000fe20000010000 */
[----:B------:R-:W-:-:S03]  /*df70*/  FADD.FTZ R65, R65, R66 ;  /* 0x0000004241417221 */ /* 0x000fc60000010000 */
[----:B------:R-:W-:Y:S01]  /*df80*/  HMMA.16816.F32 R204, R28, R22, R204 ;  /* 0x000000161ccc723c */ /* 0x000fe200000018cc */
[----:B------:R-:W-:Y:S01]  /*df90*/  FADD.FTZ R93, R93, R94 ;  /* 0x0000005e5d5d7221 */ /* 0x000fe20000010000 */
[----:B------:R-:W-:Y:S01]  /*dfa0*/  FADD.FTZ R64, R64, R65 ;  /* 0x0000004140407221 */ /* 0x000fe20000010000 */
[----:B------:R-:W1:Y:S03]  /*dfb0*/  MUFU.EX2 R4, R4 ;  /* 0x0000000400047308 */ /* 0x000e660000000800 */
[----:B------:R-:W-:Y:S01]  /*dfc0*/  HMMA.16816.F32 R192, R36, R24, R192 ;  /* 0x0000001824c0723c */ /* 0x000fe200000018c0 */
[----:B---3--:R-:W-:Y:S01]  /*dfd0*/  F2FP.F16.F32.PACK_AB R28, R8, R35 ;  /* 0x00000023081c723e */ /* 0x008fe200000000ff */
[----:B------:R-:W-:-:S03]  /*dfe0*/  FADD.FTZ R35, R35, R32 ;  /* 0x0000002023237221 */ /* 0x000fc60000010000 */
[----:B------:R-:W-:Y:S01]  /*dff0*/  MUFU.EX2 R146, R146 ;  /* 0x0000009200927308 */ /* 0x000fe20000000800 */
[----:B------:R-:W-:Y:S01]  /*e000*/  HMMA.16816.F32 R188, R36, R26, R188 ;  /* 0x0000001a24bc723c */ /* 0x000fe200000018bc */
[----:B------:R-:W3:Y:S01]  /*e010*/  LDSM.16.MT88.4 R24, [R239+0x5000] ;  /* 0x00500000ef18783b */ /* 0x000ee20000004200 */
[----:B------:R-:W-:-:S04]  /*e020*/  FADD.FTZ R8, R8, R35 ;  /* 0x0000002308087221 */ /* 0x000fc80000010000 */
[----:B------:R-:W-:Y:S01]  /*e030*/  HMMA.16816.F32 R200, R36, R20, R200 ;  /* 0x0000001424c8723c */ /* 0x000fe200000018c8 */
[----:B------:R-:W4:Y:S01]  /*e040*/  MUFU.EX2 R163, R163 ;  /* 0x000000a300a37308 */ /* 0x000f220000000800 */
[----:B-1----:R-:W-:Y:S01]  /*e050*/  F2FP.F16.F32.PACK_AB R30, R4, R33 ;  /* 0x00000021041e723e */ /* 0x002fe200000000ff */
[----:B------:R-:W-:-:S03]  /*e060*/  FADD.FTZ R33, R33, R8 ;  /* 0x0000000821217221 */ /* 0x000fc60000010000 */
[----:B------:R-:W-:Y:S01]  /*e070*/  HMMA.16816.F32 R196, R36, R22, R196 ;  /* 0x0000001624c4723c */ /* 0x000fe200000018c4 */
[----:B------:R-:W1:Y:S01]  /*e080*/  LDSM.16.MT88.4 R20, [R234+0x5000] ;  /* 0x00500000ea14783b */ /* 0x000e620000004200 */
[----:B------:R-:W-:Y:S01]  /*e090*/  FADD.FTZ R33, R4, R33 ;  /* 0x0000002104217221 */ /* 0x000fe20000010000 */
[----:B------:R-:W-:Y:S04]  /*e0a0*/  MUFU.EX2 R167, R167 ;  /* 0x000000a700a77308 */ /* 0x000fe80000000800 */
[--C-:B------:R-:W-:Y:S01]  /*e0b0*/  FFMA.FTZ R36, R166, UR12, -R145.reuse ;  /* 0x0000000ca6247c23 */ /* 0x100fe20008010891 */
[--C-:B------:R-:W-:Y:S01]  /*e0c0*/  FFMA.FTZ R37, R221, UR12, -R132.reuse ;  /* 0x0000000cdd257c23 */ /* 0x100fe20008010884 */
[--C-:B------:R-:W-:Y:S01]  /*e0d0*/  FFMA.FTZ R38, R187, UR12, -R132.reuse ;  /* 0x0000000cbb267c23 */ /* 0x100fe20008010884 */
[--C-:B------:R-:W-:Y:S01]  /*e0e0*/  FFMA.FTZ R39, R185, UR12, -R132.reuse ;  /* 0x0000000cb9277c23 */ /* 0x100fe20008010884 */
[----:B------:R-:W2:Y:S01]  /*e0f0*/  MUFU.EX2 R152, R152 ;  /* 0x0000009800987308 */ /* 0x000ea20000000800 */
[----:B----4-:R-:W-:Y:S01]  /*e100*/  F2FP.F16.F32.PACK_AB R29, R163, R146 ;  /* 0x00000092a31d723e */ /* 0x010fe200000000ff */
[--C-:B------:R-:W-:Y:S01]  /*e110*/  FFMA.FTZ R166, R175, UR12, -R132.reuse ;  /* 0x0000000cafa67c23 */ /* 0x100fe20008010884 */
[--C-:B------:R-:W-:Y:S01]  /*e120*/  FFMA.FTZ R185, R160, UR12, -R145.reuse ;  /* 0x0000000ca0b97c23 */ /* 0x100fe20008010891 */
[----:B------:R-:W-:Y:S01]  /*e130*/  FFMA.FTZ R175, R164, UR12, -R145 ;  /* 0x0000000ca4af7c23 */ /* 0x000fe20008010891 */
[--C-:B------:R-:W-:Y:S01]  /*e140*/  FFMA.FTZ R160, R165, UR12, -R132.reuse ;  /* 0x0000000ca5a07c23 */ /* 0x100fe20008010884 */
[--C-:B------:R-:W-:Y:S01]  /*e150*/  FFMA.FTZ R165, R177, UR12, -R132.reuse ;  /* 0x0000000cb1a57c23 */ /* 0x100fe20008010884 */
[--C-:B------:R-:W-:Y:S01]  /*e160*/  FFMA.FTZ R164, R171, UR12, -R132.reuse ;  /* 0x0000000caba47c23 */ /* 0x100fe20008010884 */
[----:B------:R-:W-:Y:S01]  /*e170*/  MUFU.EX2 R63, R63 ;  /* 0x0000003f003f7308 */ /* 0x000fe20000000800 */
[----:B------:R-:W-:Y:S01]  /*e180*/  FADD.FTZ R146, R146, R143 ;  /* 0x0000008f92927221 */ /* 0x000fe20000010000 */
[--C-:B------:R-:W-:Y:S01]  /*e190*/  FFMA.FTZ R171, R148, UR12, -R145.reuse ;  /* 0x0000000c94ab7c23 */ /* 0x100fe20008010891 */
[----:B------:R-:W-:Y:S01]  /*e1a0*/  FFMA.FTZ R148, R155, UR12, -R132 ;  /* 0x0000000c9b947c23 */ /* 0x000fe20008010884 */
[----:B------:R-:W-:Y:S01]  /*e1b0*/  FFMA.FTZ R145, R138, UR12, -R145 ;  /* 0x0000000c8a917c23 */ /* 0x000fe20008010891 */
[----:B------:R-:W-:Y:S01]  /*e1c0*/  FADD.FTZ R146, R163, R146 ;  /* 0x00000092a3927221 */ /* 0x000fe20000010000 */
[--C-:B------:R-:W-:Y:S01]  /*e1d0*/  FFMA.FTZ R138, R141, UR12, -R132.reuse ;  /* 0x0000000c8d8a7c23 */ /* 0x100fe20008010884 */
[----:B------:R-:W-:Y:S01]  /*e1e0*/  FFMA.FTZ R132, R131, UR12, -R132 ;  /* 0x0000000c83847c23 */ /* 0x000fe20008010884 */
[----:B------:R-:W4:Y:S01]  /*e1f0*/  MUFU.EX2 R62, R62 ;  /* 0x0000003e003e7308 */ /* 0x000f220000000800 */
[----:B--2---:R-:W-:Y:S01]  /*e200*/  F2FP.F16.F32.PACK_AB R31, R152, R167 ;  /* 0x000000a7981f723e */ /* 0x004fe200000000ff */
[----:B------:R-:W-:Y:S01]  /*e210*/  FADD.FTZ R167, R167, R146 ;  /* 0x00000092a7a77221 */ /* 0x000fe20000010000 */
[----:B------:R-:W-:-:S03]  /*e220*/  FFMA.FTZ R131, R124, UR12, -R127 ;  /* 0x0000000c7c837c23 */ /* 0x000fc6000801087f */
[----:B------:R-:W-:Y:S02]  /*e230*/  FADD.FTZ R152, R152, R167 ;  /* 0x000000a798987221 */ /* 0x000fe40000010000 */
[----:B------:R-:W-:Y:S01]  /*e240*/  MUFU.EX2 R61, R61 ;  /* 0x0000003d003d7308 */ /* 0x000fe20000000800 */
[C---:B------:R-:W-:Y:S06]  /*e250*/  HMMA.16816.F32 R216, R28.reuse, R16, R216 ;  /* 0x000000101cd8723c */ /* 0x040fec00000018d8 */
[C---:B------:R-:W-:Y:S01]  /*e260*/  HMMA.16816.F32 R212, R28.reuse, R18, R212 ;  /* 0x000000121cd4723c */ /* 0x040fe200000018d4 */
[----:B------:R-:W2:Y:S05]  /*e270*/  MUFU.EX2 R60, R60 ;  /* 0x0000003c003c7308 */ /* 0x000eaa0000000800 */
[C---:B-----5:R-:W-:Y:S03]  /*e280*/  HMMA.16816.F32 R208, R28.reuse, R12, R208 ;  /* 0x0000000c1cd0723c */ /* 0x060fe600000018d0 */
[----:B------:R-:W-:Y:S03]  /*e290*/  MUFU.EX2 R128, R128 ;  /* 0x0000008000807308 */ /* 0x000fe60000000800 */
[----:B------:R-:W-:Y:S05]  /*e2a0*/  HMMA.16816.F32 R204, R28, R14, R204 ;  /* 0x0000000e1ccc723c */ /* 0x000fea00000018cc */
[----:B------:R-:W5:Y:S02]  /*e2b0*/  MUFU.EX2 R133, R133 ;  /* 0x0000008500857308 */ /* 0x000f640000000800 */
[----:B------:R-:W-:Y:S01]  /*e2c0*/  F2FP.F16.F32.PACK_AB R28, R91, R92 ;  /* 0x0000005c5b1c723e */ /* 0x000fe200000000ff */
[----:B------:R-:W-:Y:S01]  /*e2d0*/  FADD.FTZ R92, R92, R93 ;  /* 0x0000005d5c5c7221 */ /* 0x000fe20000010000 */
[----:B----4-:R-:W-:Y:S01]  /*e2e0*/  F2FP.F16.F32.PACK_AB R29, R62, R63 ;  /* 0x0000003f3e1d723e */ /* 0x010fe200000000ff */
[----:B------:R-:W-:Y:S01]  /*e2f0*/  FADD.FTZ R63, R63, R64 ;  /* 0x000000403f3f7221 */ /* 0x000fe20000010000 */
[----:B------:R-:W-:Y:S01]  /*e300*/  F2FP.F16.F32.PACK_AB R30, R89, R90 ;  /* 0x0000005a591e723e */ /* 0x000fe200000000ff */
[----:B------:R-:W-:Y:S01]  /*e310*/  FADD.FTZ R91, R91, R92 ;  /* 0x0000005c5b5b7221 */ /* 0x000fe20000010000 */
[----:B------:R-:W-:Y:S01]  /*e320*/  MUFU.EX2 R134, R134 ;  /* 0x0000008600867308 */ /* 0x000fe20000000800 */
[----:B--2---:R-:W-:Y:S01]  /*e330*/  F2FP.F16.F32.PACK_AB R31, R60, R61 ;  /* 0x0000003d3c1f723e */ /* 0x004fe200000000ff */
[----:B------:R-:W-:Y:S01]  /*e340*/  FADD.FTZ R62, R62, R63 ;  /* 0x0000003f3e3e7221 */ /* 0x000fe20000010000 */
[----:B------:R-:W-:-:S03]  /*e350*/  FADD.FTZ R90, R90, R91 ;  /* 0x0000005b5a5a7221 */ /* 0x000fc60000010000 */
[----:B------:R-:W-:Y:S01]  /*e360*/  FADD.FTZ R61, R61, R62 ;  /* 0x0000003e3d3d7221 */ /* 0x000fe20000010000 */
[----:B------:R-:W-:Y:S01]  /*e370*/  FADD.FTZ R89, R89, R90 ;  /* 0x0000005a59597221 */ /* 0x000fe20000010000 */
[----:B------:R-:W2:Y:S01]  /*e380*/  MUFU.EX2 R149, R149 ;  /* 0x0000009500957308 */ /* 0x000ea20000000800 */
[----:B------:R-:W-:Y:S01]  /*e390*/  HMMA.16816.F32 R192, R28, R16, R192 ;  /* 0x000000101cc0723c */ /* 0x000fe200000018c0 */
[----:B------:R-:W-:-:S05]  /*e3a0*/  FADD.FTZ R60, R60, R61 ;  /* 0x0000003d3c3c7221 */ /* 0x000fca0000010000 */
[----:B------:R-:W-:Y:S01]  /*e3b0*/  HMMA.16816.F32 R188, R28, R18, R188 ;  /* 0x000000121cbc723c */ /* 0x000fe200000018bc */
[----:B------:R-:W-:Y:S01]  /*e3c0*/  MUFU.EX2 R37, R37 ;  /* 0x0000002500257308 */ /* 0x000fe20000000800 */
[----:B-----5:R-:W-:Y:S01]  /*e3d0*/  F2FP.F16.F32.PACK_AB R16, R133, R128 ;  /* 0x000000808510723e */ /* 0x020fe200000000ff */
[----:B------:R-:W-:-:S03]  /*e3e0*/  FADD.FTZ R128, R128, R33 ;  /* 0x0000002180807221 */ /* 0x000fc60000010000 */
[C---:B------:R-:W-:Y:S01]  /*e3f0*/  HMMA.16816.F32 R200, R28.reuse, R12, R200 ;  /* 0x0000000c1cc8723c */ /* 0x040fe200000018c8 */
[----:B------:R-:W-:Y:S02]  /*e400*/  FADD.FTZ R133, R133, R128 ;  /* 0x0000008085857221 */ /* 0x000fe40000010000 */
[----:B------:R-:W4:Y:S01]  /*e410*/  MUFU.EX2 R38, R38 ;  /* 0x0000002600267308 */ /* 0x000f220000000800 */
[C---:B--2---:R-:W-:Y:S01]  /*e420*/  F2FP.F16.F32.PACK_AB R18, R149.reuse, R134 ;  /* 0x000000869512723e */ /* 0x044fe200000000ff */
[----:B------:R-:W-:Y:S01]  /*e430*/  FADD.FTZ R134, R134, R133 ;  /* 0x0000008586867221 */ /* 0x000fe20000010000 */
[----:B------:R-:W-:Y:S01]  /*e440*/  HMMA.16816.F32 R196, R28, R14, R196 ;  /* 0x0000000e1cc4723c */ /* 0x000fe200000018c4 */
[----:B------:R-:W2:Y:S02]  /*e450*/  LDSM.16.MT88.4 R12, [R239+0x5400] ;  /* 0x00540000ef0c783b */ /* 0x000ea40000004200 */
[----:B------:R-:W-:Y:S02]  /*e460*/  FADD.FTZ R149, R149, R134 ;  /* 0x0000008695957221 */ /* 0x000fe40000010000 */
[----:B------:R-:W-:Y:S02]  /*e470*/  MUFU.EX2 R39, R39 ;  /* 0x0000002700277308 */ /* 0x000fe40000000800 */
[----:B------:R-:W-:Y:S01]  /*e480*/  F2FP.F16.F32.PACK_AB R28, R87, R88 ;  /* 0x00000058571c723e */ /* 0x000fe200000000ff */
[----:B------:R-:W-:Y:S01]  /*e490*/  FADD.FTZ R88, R88, R89 ;  /* 0x0000005958587221 */ /* 0x000fe20000010000 */
[----:B------:R-:W-:-:S03]  /*e4a0*/  F2FP.F16.F32.PACK_AB R30, R85, R86 ;  /* 0x00000056551e723e */ /* 0x000fc600000000ff */
[----:B------:R-:W-:Y:S01]  /*e4b0*/  FADD.FTZ R87, R87, R88 ;  /* 0x0000005857577221 */ /* 0x000fe20000010000 */
[----:B------:R-:W5:Y:S01]  /*e4c0*/  MUFU.EX2 R166, R166 ;  /* 0x000000a600a67308 */ /* 0x000f620000000800 */
[----:B----4-:R-:W-:Y:S01]  /*e4d0*/  F2FP.F16.F32.PACK_AB R17, R38, R37 ;  /* 0x000000252611723e */ /* 0x010fe200000000ff */
[----:B------:R-:W-:Y:S01]  /*e4e0*/  FADD.FTZ R37, R37, R152 ;  /* 0x0000009825257221 */ /* 0x000fe20000010000 */
[----:B------:R-:W-:-:S03]  /*e4f0*/  FADD.FTZ R86, R86, R87 ;  /* 0x0000005756567221 */ /* 0x000fc60000010000 */
[----:B------:R-:W-:Y:S01]  /*e500*/  FADD.FTZ R38, R38, R37 ;  /* 0x0000002526267221 */ /* 0x000fe20000010000 */
[----:B------:R-:W-:Y:S01]  /*e510*/  FADD.FTZ R85, R85, R86 ;  /* 0x0000005655557221 */ /* 0x000fe20000010000 */
[----:B------:R-:W-:Y:S08]  /*e520*/  MUFU.EX2 R59, R59 ;  /* 0x0000003b003b7308 */ /* 0x000ff00000000800 */
[----:B------:R-:W4:Y:S01]  /*e530*/  MUFU.EX2 R58, R58 ;  /* 0x0000003a003a7308 */ /* 0x000f220000000800 */
[----:B-----5:R-:W-:Y:S01]  /*e540*/  F2FP.F16.F32.PACK_AB R19, R166, R39 ;  /* 0x00000027a613723e */ /* 0x020fe200000000ff */
[----:B------:R-:W-:-:S04]  /*e550*/  FADD.FTZ R39, R39, R38 ;  /* 0x0000002627277221 */ /* 0x000fc80000010000 */
[----:B------:R-:W-:Y:S02]  /*e560*/  FADD.FTZ R39, R166, R39 ;  /* 0x00000027a6277221 */ /* 0x000fe40000010000 */
[----:B------:R-:W-:Y:S01]  /*e570*/  MUFU.EX2 R57, R57 ;  /* 0x0000003900397308 */ /* 0x000fe20000000800 */
[C---:B---3--:R-:W-:Y:S06]  /*e580*/  HMMA.16816.F32 R216, R16.reuse, R24, R216 ;  /* 0x0000001810d8723c */ /* 0x048fec00000018d8 */
[----:B------:R-:W-:Y:S01]  /*e590*/  HMMA.16816.F32 R212, R16, R26, R212 ;  /* 0x0000001a10d4723c */ /* 0x000fe200000018d4 */
[----:B------:R-:W3:Y:S01]  /*e5a0*/  MUFU.EX2 R56, R56 ;  /* 0x0000003800387308 */ /* 0x000ee20000000800 */
[----:B----4-:R-:W-:Y:S01]  /*e5b0*/  F2FP.F16.F32.PACK_AB R29, R58, R59 ;  /* 0x0000003b3a1d723e */ /* 0x010fe200000000ff */
[----:B------:R-:W-:-:S03]  /*e5c0*/  FADD.FTZ R59, R59, R60 ;  /* 0x0000003c3b3b7221 */ /* 0x000fc60000010000 */
[C---:B-1----:R-:W-:Y:S01]  /*e5d0*/  HMMA.16816.F32 R208, R16.reuse, R20, R208 ;  /* 0x0000001410d0723c */ /* 0x042fe200000018d0 */
[----:B------:R-:W-:Y:S02]  /*e5e0*/  FADD.FTZ R58, R58, R59 ;  /* 0x0000003b3a3a7221 */ /* 0x000fe40000010000 */
[----:B------:R-:W-:Y:S03]  /*e5f0*/  MUFU.EX2 R142, R142 ;  /* 0x0000008e008e7308 */ /* 0x000fe60000000800 */
[----:B------:R-:W-:Y:S01]  /*e600*/  HMMA.16816.F32 R204, R16, R22, R204 ;  /* 0x0000001610cc723c */ /* 0x000fe200000018cc */
[----:B------:R-:W1:Y:S04]  /*e610*/  LDSM.16.MT88.4 R16, [R234+0x5400] ;  /* 0x00540000ea10783b */ /* 0x000e680000004200 */
[----:B------:R-:W4:Y:S01]  /*e620*/  MUFU.EX2 R161, R161 ;  /* 0x000000a100a17308 */ /* 0x000f220000000800 */
[----:B---3--:R-:W-:Y:S01]  /*e630*/  F2FP.F16.F32.PACK_AB R31, R56, R57 ;  /* 0x00000039381f723e */ /* 0x008fe200000000ff */
[----:B------:R-:W-:-:S04]  /*e640*/  FADD.FTZ R57, R57, R58 ;  /* 0x0000003a39397221 */ /* 0x000fc80000010000 */
[----:B------:R-:W-:Y:S02]  /*e650*/  FADD.FTZ R56, R56, R57 ;  /* 0x0000003938387221 */ /* 0x000fe40000010000 */
[----:B------:R-:W-:Y:S01]  /*e660*/  MUFU.EX2 R154, R154 ;  /* 0x0000009a009a7308 */ /* 0x000fe20000000800 */
[C---:B------:R-:W-:Y:S06]  /*e670*/  HMMA.16816.F32 R192, R28.reuse, R24, R192 ;  /* 0x000000181cc0723c */ /* 0x040fec00000018c0 */
[----:B------:R-:W-:Y:S01]  /*e680*/  HMMA.16816.F32 R188, R28, R26, R188 ;  /* 0x0000001a1cbc723c */ /* 0x000fe200000018bc */
[----:B------:R-:W3:Y:S01]  /*e690*/  MUFU.EX2 R173, R173 ;  /* 0x000000ad00ad7308 */ /* 0x000ee20000000800 */
[----:B----4-:R-:W-:Y:S01]  /*e6a0*/  F2FP.F16.F32.PACK_AB R24, R161, R142 ;  /* 0x0000008ea118723e */ /* 0x010fe200000000ff */
[----:B------:R-:W-:-:S03]  /*e6b0*/  FADD.FTZ R142, R142, R149 ;  /* 0x000000958e8e7221 */ /* 0x000fc60000010000 */
[C---:B------:R-:W-:Y:S01]  /*e6c0*/  HMMA.16816.F32 R200, R28.reuse, R20, R200 ;  /* 0x000000141cc8723c */ /* 0x040fe200000018c8 */
[----:B------:R-:W-:Y:S02]  /*e6d0*/  FADD.FTZ R161, R161, R142 ;  /* 0x0000008ea1a17221 */ /* 0x000fe40000010000 */
[----:B------:R-:W-:Y:S03]  /*e6e0*/  MUFU.EX2 R160, R160 ;  /* 0x000000a000a07308 */ /* 0x000fe60000000800 */
[----:B------:R-:W-:Y:S01]  /*e6f0*/  HMMA.16816.F32 R196, R28, R22, R196 ;  /* 0x000000161cc4723c */ /* 0x000fe200000018c4 */
[----:B------:R-:W4:Y:S04]  /*e700*/  LDSM.16.MT88.4 R20, [R239+0x5800] ;  /* 0x00580000ef14783b */ /* 0x000f280000004200 */
[----:B------:R-:W5:Y:S01]  /*e710*/  MUFU.EX2 R165, R165 ;  /* 0x000000a500a57308 */ /* 0x000f620000000800 */
[----:B------:R-:W4:Y:S01]  /*e720*/  LDSM.16.MT88.4 R28, [R234+0x5800] ;  /* 0x00580000ea1c783b */ /* 0x000f220000004200 */
[----:B---3--:R-:W-:Y:S01]  /*e730*/  F2FP.F16.F32.PACK_AB R26, R173, R154 ;  /* 0x0000009aad1a723e */ /* 0x008fe200000000ff */
[----:B------:R-:W-:-:S04]  /*e740*/  FADD.FTZ R154, R154, R161 ;  /* 0x000000a19a9a7221 */ /* 0x000fc80000010000 */
[----:B------:R-:W-:Y:S01]  /*e750*/  FADD.FTZ R173, R173, R154 ;  /* 0x0000009aadad7221 */ /* 0x000fe20000010000 */
        /* <DEDUP_REMOVED lines=11> */
[C---:B--2---:R-:W-:Y:S06]  /*e810*/  HMMA.16816.F32 R216, R24.reuse, R12, R216 ;  /* 0x0000000c18d8723c */ /* 0x044fec00000018d8 */
[C---:B------:R-:W-:Y:S01]  /*e820*/  HMMA.16816.F32 R212, R24.reuse, R14, R212 ;  /* 0x0000000e18d4723c */ /* 0x040fe200000018d4 */
[----:B------:R-:W2:Y:S05]  /*e830*/  MUFU.EX2 R52, R52 ;  /* 0x0000003400347308 */ /* 0x000eaa0000000800 */
[C---:B-1----:R-:W-:Y:S03]  /*e840*/  HMMA.16816.F32 R208, R24.reuse, R16, R208 ;  /* 0x0000001018d0723c */ /* 0x042fe600000018d0 */
[----:B------:R-:W-:Y:S03]  /*e850*/  MUFU.EX2 R36, R36 ;  /* 0x0000002400247308 */ /* 0x000fe60000000800 */
[----:B------:R-:W-:Y:S05]  /*e860*/  HMMA.16816.F32 R204, R24, R18, R204 ;  /* 0x0000001218cc723c */ /* 0x000fea00000018cc */
[----:B------:R-:W1:Y:S02]  /*e870*/  MUFU.EX2 R175, R175 ;  /* 0x000000af00af7308 */ /* 0x000e640000000800 */
[----:B------:R-:W-:Y:S01]  /*e880*/  F2FP.F16.F32.PACK_AB R24, R83, R84 ;  /* 0x000000545318723e */ /* 0x000fe200000000ff */
[----:B------:R-:W-:Y:S01]  /*e890*/  FADD.FTZ R84, R84, R85 ;  /* 0x0000005554547221 */ /* 0x000fe20000010000 */
[----:B-----5:R-:W-:Y:S01]  /*e8a0*/  F2FP.F16.F32.PACK_AB R25, R54, R55 ;  /* 0x000000373619723e */ /* 0x020fe200000000ff */
        /* <DEDUP_REMOVED lines=14> */
[----:B-1----:R-:W-:Y:S01]  /*e990*/  F2FP.F16.F32.PACK_AB R12, R175, R36 ;  /* 0x00000024af0c723e */ /* 0x002fe200000000ff */
[----:B------:R-:W-:-:S03]  /*e9a0*/  FADD.FTZ R36, R36, R173 ;  /* 0x000000ad24247221 */ /* 0x000fc60000010000 */
[C---:B------:R-:W-:Y:S01]  /*e9b0*/  HMMA.16816.F32 R200, R24.reuse, R16, R200 ;  /* 0x0000001018c8723c */ /* 0x040fe200000018c8 */
[----:B------:R-:W-:Y:S02]  /*e9c0*/  FADD.FTZ R175, R175, R36 ;  /* 0x00000024afaf7221 */ /* 0x000fe40000010000 */
[----:B------:R-:W1:Y:S01]  /*e9d0*/  MUFU.EX2 R153, R153 ;  /* 0x0000009900997308 */ /* 0x000e620000000800 */
        /* <DEDUP_REMOVED lines=10> */
[----:B------:R-:W3:Y:S01]  /*ea80*/  MUFU.EX2 R168, R168 ;  /* 0x000000a800a87308 */ /* 0x000ee20000000800 */
[----:B-1----:R-:W-:Y:S01]  /*ea90*/  F2FP.F16.F32.PACK_AB R13, R153, R148 ;  /* 0x00000094990d723e */ /* 0x002fe200000000ff */
[----:B------:R-:W-:Y:S01]  /*eaa0*/  FADD.FTZ R148, R148, R169 ;  /* 0x000000a994947221 */ /* 0x000fe20000010000 */
[----:B------:R-:W-:-:S03]  /*eab0*/  FADD.FTZ R78, R78, R79 ;  /* 0x0000004f4e4e7221 */ /* 0x000fc60000010000 */
[----:B------:R-:W-:Y:S01]  /*eac0*/  FADD.FTZ R148, R153, R148 ;  /* 0x0000009499947221 */ /* 0x000fe20000010000 */
[----:B------:R-:W-:Y:S01]  /*ead0*/  FADD.FTZ R77, R77, R78 ;  /* 0x0000004e4d4d7221 */ /* 0x000fe20000010000 */
[----:B------:R-:W-:Y:S08]  /*eae0*/  MUFU.EX2 R51, R51 ;  /* 0x0000003300337308 */ /* 0x000ff00000000800 */
[----:B------:R-:W1:Y:S01]  /*eaf0*/  MUFU.EX2 R50, R50 ;  /* 0x0000003200327308 */ /* 0x000e620000000800 */
[----:B---3--:R-:W-:Y:S01]  /*eb00*/  F2FP.F16.F32.PACK_AB R15, R168, R151 ;  /* 0x00000097a80f723e */ /* 0x008fe200000000ff */
[----:B------:R-:W-:-:S04]  /*eb10*/  FADD.FTZ R151, R151, R148 ;  /* 0x0000009497977221 */ /* 0x000fc80000010000 */
[----:B------:R-:W-:Y:S02]  /*eb20*/  FADD.FTZ R151, R168, R151 ;  /* 0x00000097a8977221 */ /* 0x000fe40000010000 */
[----:B------:R-:W-:Y:S01]  /*eb30*/  MUFU.EX2 R49, R49 ;  /* 0x0000003100317308 */ /* 0x000fe20000000800 */
[C---:B----4-:R-:W-:Y:S06]  /*eb40*/  HMMA.16816.F32 R216, R12.reuse, R20, R216 ;  /* 0x000000140cd8723c */ /* 0x050fec00000018d8 */
[----:B------:R-:W-:Y:S01]  /*eb50*/  HMMA.16816.F32 R212, R12, R22, R212 ;  /* 0x000000160cd4723c */ /* 0x000fe200000018d4 */
[----:B------:R-:W3:Y:S01]  /*eb60*/  MUFU.EX2 R48, R48 ;  /* 0x0000003000307308 */ /* 0x000ee20000000800 */
[----:B-1----:R-:W-:Y:S01]  /*eb70*/  F2FP.F16.F32.PACK_AB R25, R50, R51 ;  /* 0x000000333219723e */ /* 0x002fe200000000ff */
[----:B------:R-:W-:-:S03]  /*eb80*/  FADD.FTZ R51, R51, R52 ;  /* 0x0000003433337221 */ /* 0x000fc60000010000 */
[C---:B------:R-:W-:Y:S01]  /*eb90*/  HMMA.16816.F32 R208, R12.reuse, R28, R208 ;  /* 0x0000001c0cd0723c */ /* 0x040fe200000018d0 */
[----:B------:R-:W-:Y:S02]  /*eba0*/  FADD.FTZ R50, R50, R51 ;  /* 0x0000003332327221 */ /* 0x000fe40000010000 */
[----:B------:R-:W-:Y:S03]  /*ebb0*/  MUFU.EX2 R75, R75 ;  /* 0x0000004b004b7308 */ /* 0x000fe60000000800 */
[----:B------:R-:W-:Y:S01]  /*ebc0*/  HMMA.16816.F32 R204, R12, R30, R204 ;  /* 0x0000001e0ccc723c */ /* 0x000fe200000018cc */
[----:B------:R-:W1:Y:S04]  /*ebd0*/  LDSM.16.MT88.4 R12, [R234+0x5c00] ;  /* 0x005c0000ea0c783b */ /* 0x000e680000004200 */
[----:B------:R-:W-:Y:S01]  /*ebe0*/  MUFU.EX2 R46, R46 ;  /* 0x0000002e002e7308 */ /* 0x000fe20000000800 */
[----:B---3--:R-:W-:Y:S01]  /*ebf0*/  F2FP.F16.F32.PACK_AB R27, R48, R49 ;  /* 0x00000031301b723e */ /* 0x008fe200000000ff */
[----:B------:R-:W-:-:S04]  /*ec00*/  FADD.FTZ R49, R49, R50 ;  /* 0x0000003231317221 */ /* 0x000fc80000010000 */
[----:B------:R-:W-:Y:S02]  /*ec10*/  FADD.FTZ R49, R48, R49 ;  /* 0x0000003130317221 */ /* 0x000fe40000010000 */
[----:B------:R-:W-:Y:S01]  /*ec20*/  MUFU.EX2 R150, R150 ;  /* 0x0000009600967308 */ /* 0x000fe20000000800 */
[C---:B------:R-:W-:Y:S06]  /*ec30*/  HMMA.16816.F32 R200, R24.reuse, R28, R200 ;  /* 0x0000001c18c8723c */ /* 0x040fec00000018c8 */
[C---:B------:R-:W-:Y:S01]  /*ec40*/  HMMA.16816.F32 R192, R24.reuse, R20, R192 ;  /* 0x0000001418c0723c */ /* 0x040fe200000018c0 */
[----:B------:R-:W3:Y:S05]  /*ec50*/  MUFU.EX2 R171, R171 ;  /* 0x000000ab00ab7308 */ /* 0x000eea0000000800 */
[C---:B------:R-:W-:Y:S03]  /*ec60*/  HMMA.16816.F32 R188, R24.reuse, R22, R188 ;  /* 0x0000001618bc723c */ /* 0x040fe600000018bc */
[----:B------:R-:W-:Y:S03]  /*ec70*/  MUFU.EX2 R138, R138 ;  /* 0x0000008a008a7308 */ /* 0x000fe60000000800 */
[----:B------:R-:W-:Y:S05]  /*ec80*/  HMMA.16816.F32 R196, R24, R30, R196 ;  /* 0x0000001e18c4723c */ /* 0x000fea00000018c4 */
[----:B------:R-:W4:Y:S01]  /*ec90*/  MUFU.EX2 R137, R137 ;  /* 0x0000008900897308 */ /* 0x000f220000000800 */
[----:B---3--:R-:W-:Y:S01]  /*eca0*/  F2FP.F16.F32.PACK_AB R20, R171, R150 ;  /* 0x00000096ab14723e */ /* 0x008fe200000000ff */
[----:B------:R-:W-:Y:S01]  /*ecb0*/  FADD.FTZ R150, R150, R185 ;  /* 0x000000b996967221 */ /* 0x000fe20000010000 */
[----:B------:R-:W-:Y:S01]  /*ecc0*/  F2FP.F16.F32.PACK_AB R24, R75, R76 ;  /* 0x0000004c4b18723e */ /* 0x000fe200000000ff */
[----:B------:R-:W-:-:S02]  /*ecd0*/  FADD.FTZ R76, R76, R77 ;  /* 0x0000004d4c4c7221 */ /* 0x000fc40000010000 */
[----:B------:R-:W-:Y:S02]  /*ece0*/  FADD.FTZ R171, R171, R150 ;  /* 0x00000096abab7221 */ /* 0x000fe40000010000 */
[----:B------:R-:W3:Y:S01]  /*ecf0*/  MUFU.EX2 R131, R131 ;  /* 0x0000008300837308 */ /* 0x000ee20000000800 */
[----:B------:R-:W-:-:S07]  /*ed00*/  FADD.FTZ R75, R75, R76 ;  /* 0x0000004c4b4b7221 */ /* 0x000fce0000010000 */
[----:B------:R-:W-:Y:S01]  /*ed10*/  MUFU.EX2 R74, R74 ;  /* 0x0000004a004a7308 */ /* 0x000fe20000000800 */
[----:B----4-:R-:W-:Y:S01]  /*ed20*/  F2FP.F16.F32.PACK_AB R21, R137, R138 ;  /* 0x0000008a8915723e */ /* 0x010fe200000000ff */
[----:B------:R-:W-:-:S04]  /*ed30*/  FADD.FTZ R138, R138, R151 ;  /* 0x000000978a8a7221 */ /* 0x000fc80000010000 */
[----:B------:R-:W-:Y:S02]  /*ed40*/  FADD.FTZ R138, R137, R138 ;  /* 0x0000008a898a7221 */ /* 0x000fe40000010000 */
[----:B------:R-:W4:Y:S01]  /*ed50*/  MUFU.EX2 R73, R73 ;  /* 0x0000004900497308 */ /* 0x000f220000000800 */
[----:B---3--:R-:W-:Y:S01]  /*ed60*/  F2FP.F16.F32.PACK_AB R25, R131, R46 ;  /* 0x0000002e8319723e */ /* 0x008fe200000000ff */
[----:B------:R-:W-:-:S04]  /*ed70*/  FADD.FTZ R46, R46, R49 ;  /* 0x000000312e2e7221 */ /* 0x000fc80000010000 */
[----:B------:R-:W-:Y:S02]  /*ed80*/  FADD.FTZ R131, R131, R46 ;  /* 0x0000002e83837221 */ /* 0x000fe40000010000 */
[----:B------:R-:W-:Y:S08]  /*ed90*/  MUFU.EX2 R144, R144 ;  /* 0x0000009000907308 */ /* 0x000ff00000000800 */
[----:B------:R-:W3:Y:S01]  /*eda0*/  MUFU.EX2 R145, R145 ;  /* 0x0000009100917308 */ /* 0x000ee20000000800 */
[----:B----4-:R-:W-:Y:S01]  /*edb0*/  F2FP.F16.F32.PACK_AB R26, R73, R74 ;  /* 0x0000004a491a723e */ /* 0x010fe200000000ff */
[----:B------:R-:W-:-:S04]  /*edc0*/  FADD.FTZ R74, R74, R75 ;  /* 0x0000004b4a4a7221 */ /* 0x000fc80000010000 */
[----:B------:R-:W-:Y:S02]  /*edd0*/  FADD.FTZ R179, R73, R74 ;  /* 0x0000004a49b37221 */ /* 0x000fe40000010000 */
[----:B------:R-:W-:Y:S08]  /*ede0*/  MUFU.EX2 R135, R135 ;  /* 0x0000008700877308 */ /* 0x000ff00000000800 */
        /* <DEDUP_REMOVED lines=9> */
[C---:B--2---:R-:W-:Y:S06]  /*ee80*/  HMMA.16816.F32 R216, R20.reuse, R16, R216 ;  /* 0x0000001014d8723c */ /* 0x044fec00000018d8 */
[----:B------:R-:W-:Y:S01]  /*ee90*/  HMMA.16816.F32 R212, R20, R18, R212 ;  /* 0x0000001214d4723c */ /* 0x000fe200000018d4 */
[----:B---3--:R-:W-:Y:S01]  /*eea0*/  F2FP.F16.F32.PACK_AB R27, R29, R28 ;  /* 0x0000001c1d1b723e */ /* 0x008fe200000000ff */
[----:B------:R-:W-:-:S04]  /*eeb0*/  FADD.FTZ R28, R28, R131 ;  /* 0x000000831c1c7221 */ /* 0x000fc80000010000 */
[----:B-1----:R-:W-:Y:S01]  /*eec0*/  HMMA.16816.F32 R208, R20, R12, R208 ;  /* 0x0000000c14d0723c */ /* 0x002fe200000018d0 */
[----:B------:R-:W-:-:S05]  /*eed0*/  FADD.FTZ R181, R29, R28 ;  /* 0x0000001c1db57221 */ /* 0x000fca0000010000 */
[----:B------:R-:W-:Y:S06]  /*eee0*/  HMMA.16816.F32 R204, R20, R14, R204 ;  /* 0x0000000e14cc723c */ /* 0x000fec00000018cc */
[C---:B------:R-:W-:Y:S06]  /*eef0*/  HMMA.16816.F32 R192, R24.reuse, R16, R192 ;  /* 0x0000001018c0723c */ /* 0x040fec00000018c0 */
[C---:B------:R-:W-:Y:S06]  /*ef00*/  HMMA.16816.F32 R188, R24.reuse, R18, R188 ;  /* 0x0000001218bc723c */ /* 0x040fec00000018bc */
[C---:B------:R-:W-:Y:S06]  /*ef10*/  HMMA.16816.F32 R200, R24.reuse, R12, R200 ;  /* 0x0000000c18c8723c */ /* 0x040fec00000018c8 */
[----:B------:R-:W-:Y:S01]  /*ef20*/  HMMA.16816.F32 R196, R24, R14, R196 ;  /* 0x0000000e18c4723c */ /* 0x000fe200000018c4 */
[----:B------:R-:W-:-:S08]  /*ef30*/  NOP ;  /* 0x0000000000007918 */ /* 0x000fd00000000000 */
[----:B------:R-:W-:-:S15]  /*ef40*/  @P0 BRA `(.L_x_685) ;  /* 0x0000000000040947 */ /* 0x000fde0003800000 */
.L_x_681:
[----:B------:R-:W-:-:S12]  /*ef50*/  UIADD3 UR7, UR5, -0x1, URZ ;  /* 0xffffffff05077890 */ /* 0x000fd8000fffe03f */
.L_x_685:
        /* <DEDUP_REMOVED lines=8> */
[----:B------:R-:W-:Y:S01]  /*efe0*/  IMAD.MOV.U32 R187, RZ, RZ, R130 ;  /* 0x000000ffffbb7224 */ /* 0x000fe200078e0082 */
[----:B------:R-:W-:Y:S01]  /*eff0*/  UIMAD.WIDE.U32 UR32, UR10, 0x60, URZ ;  /* 0x000000600a2078a5 */ /* 0x000fe2000f8e003f */
[----:B------:R-:W-:Y:S01]  /*f000*/  MOV R184, R9 ;  /* 0x0000000900b87202 */ /* 0x000fe20000000f00 */
[----:B------:R-:W-:Y:S01]  /*f010*/  UIMAD UR26, UR11, 0x60, URZ ;  /* 0x000000600b1a78a4 */ /* 0x000fe2000f8e023f */
[----:B------:R-:W-:Y:S01]  /*f020*/  IMAD.MOV.U32 R186, RZ, RZ, R5 ;  /* 0x000000ffffba7224 */ /* 0x000fe200078e0005 */
[----:B------:R-:W-:Y:S01]  /*f030*/  MOV R240, R6 ;  /* 0x0000000600f07202 */ /* 0x000fe20000000f00 */
[----:B------:R-:W-:Y:S01]  /*f040*/  USHF.L.U64.HI UR22, UR10, 0x6, UR11 ;  /* 0x000000060a167899 */ /* 0x000fe2000801020b */
[----:B------:R-:W-:Y:S01]  /*f050*/  MOV R241, R11 ;  /* 0x0000000b00f17202 */ /* 0x000fe20000000f00 */
[----:B------:R-:W-:Y:S01]  /*f060*/  USHF.L.U32 UR13, UR8, 0x6, URZ ;  /* 0x00000006080d7899 */ /* 0x000fe2000800063f */
[----:B------:R-:W1:Y:S01]  /*f070*/  @!P1 LDC.64 R226, c[0x0][0x220] ;  /* 0x00008800ffe29b82 */ /* 0x000e620000000a00 */
[----:B------:R-:W-:-:S02]  /*f080*/  UIADD3 UR11, UR9, UR25, URZ ;  /* 0x00000019090b7290 */ /* 0x000fc4000fffe03f */
[----:B------:R-:W-:Y:S02]  /*f090*/  USHF.L.U32 UR23, UR10, 0x6, URZ ;  /* 0x000000060a177899 */ /* 0x000fe4000800063f */
[----:B------:R-:W-:Y:S01]  /*f0a0*/  UIADD3 UR26, UR26, UR33, URZ ;  /* 0x000000211a1a7290 */ /* 0x000fe2000fffe03f */
[----:B------:R-:W-:Y:S02]  /*f0b0*/  ULDC UR5, c[0x0][0x39c] ;  /* 0x0000e70000057ab9 */ /* 0x000fe40000000800 */
[----:B------:R-:W2:Y:S01]  /*f0c0*/  @!P1 LDC.64 R224, c[0x0][0x220] ;  /* 0x00008800ffe09b82 */ /* 0x000ea20000000a00 */
[----:B------:R-:W-:Y:S01]  /*f0d0*/  ULDC UR4, c[0x0][0x2ec] ;  /* 0x0000bb0000047ab9 */ /* 0x000fe20000000800 */
[----:B------:R-:W-:-:S06]  /*f0e0*/  ULDC.64 UR8, c[0x0][0x248] ;  /* 0x0000920000087ab9 */ /* 0x000fcc0000000a00 */
[----:B------:R-:W3:Y:S08]  /*f0f0*/  @!P1 LDC.64 R222, c[0x0][0x220] ;  /* 0x00008800ffde9b82 */ /* 0x000ef00000000a00 */
[----:B------:R-:W4:Y:S01]  /*f100*/  @!P1 LDC.64 R220, c[0x0][0x220] ;  /* 0x00008800ffdc9b82 */ /* 0x000f220000000a00 */
[----:B------:R-:W-:Y:S05]  /*f110*/  BRA `(.L_x_687) ;  /* 0x0000000000d47947 */ /* 0x000fea0003800000 */
.L_x_689:
        /* <DEDUP_REMOVED lines=22> */
[----:B---3--:R-:W-:Y:S02]  /*f280*/  @!P1 LEA R142, P5, R130, R136, 0x1 ;  /* 0x00000088828e9211 */ /* 0x008fe400078a08ff */
        /* <DEDUP_REMOVED lines=30> */
.L_x_687:
        /* <DEDUP_REMOVED lines=12> */
[C---:B------:R-:W-:Y:S02]  /*f530*/  @!P1 IADD3.X R34, R32.reuse, UR27, RZ, P3, !PT ;  /* 0x0000001b20229c10 */ /* 0x040fe40009ffe4ff */
[C---:B--2---:R-:W-:Y:S01]  /*f540*/  @!P1 LEA R46, P3, R31.reuse, R224, 0x1 ;  /* 0x000000e01f2e9211 */ /* 0x044fe200078608ff */
[----:B------:R-:W-:Y:S01]  /*f550*/  @P1 STS.64 [R229+0x4008], RZ ;  /* 0x004008ffe5001388 */ /* 0x000fe20000000a00 */
[----:B------:R-:W-:Y:S02]  /*f560*/  @!P1 IADD3.X R36, R32, UR12, RZ, P2, !PT ;  /* 0x0000000c20249c10 */ /* 0x000fe400097fe4ff */
[----:B------:R-:W-:Y:S02]  /*f570*/  @!P1 LEA.HI.X R47, R31, R225, R34, 0x1, P3 ;  /* 0x000000e11f2f9211 */ /* 0x000fe400018f0c22 */
[C---:B---3--:R-:W-:Y:S01]  /*f580*/  @!P1 LEA R44, P2, R33.reuse, R222, 0x1 ;  /* 0x000000de212c9211 */ /* 0x048fe200078408ff */
[----:B------:R-:W-:Y:S01]  /*f590*/  @P1 STS [R229+0x4000], RZ ;  /* 0x004000ffe5001388 */ /* 0x000fe20000000800 */
[----:B------:R-:W-:Y:S02]  /*f5a0*/  @!P1 IADD3 R35, P0, R40, UR24, RZ ;  /* 0x0000001828239c10 */ /* 0x000fe4000ff1e0ff */
[----:B------:R-:W-:Y:S01]  /*f5b0*/  @!P1 LEA.HI.X R45, R33, R223, R36, 0x1, P2 ;  /* 0x000000df212d9211 */ /* 0x000fe200010f0c24 */
[----:B------:R-:W-:Y:S01]  /*f5c0*/  @P1 STS [R229+0x4004], RZ ;  /* 0x004004ffe5001388 */ /* 0x000fe20000000800 */
[----:B------:R-:W-:Y:S02]  /*f5d0*/  @!P1 IADD3.X R38, R32, UR11, RZ, P0, !PT ;  /* 0x0000000b20269c10 */ /* 0x000fe400087fe4ff */
        /* <DEDUP_REMOVED lines=25> */
[----:B------:R-:W-:Y:S08]  /*f770*/  LDSM.16.M88.4 R128, [R159+0x1000] ;  /* 0x001000009f80783b */ /* 0x000ff00000000200 */
[----:B------:R-:W-:Y:S08]  /*f780*/  LDSM.16.M88.4 R144, [R157] ;  /* 0x000000009d90783b */ /* 0x000ff00000000200 */
[----:B------:R-:W-:Y:S08]  /*f790*/  LDSM.16.M88.4 R168, [R156] ;  /* 0x000000009ca8783b */ /* 0x000ff00000000200 */
[----:B------:R-:W-:Y:S08]  /*f7a0*/  LDSM.16.M88.4 R132, [R157+0x1000] ;  /* 0x001000009d84783b */ /* 0x000ff00000000200 */
[----:B------:R-:W-:Y:S08]  /*f7b0*/  LDSM.16.M88.4 R164, [R158+0x2400] ;  /* 0x002400009ea4783b */ /* 0x000ff00000000200 */
[----:B------:R-:W-:Y:S08]  /*f7c0*/  LDSM.16.M88.4 R172, [R156+0x400] ;  /* 0x000400009cac783b */ /* 0x000ff00000000200 */
[----:B------:R-:W4:Y:S08]  /*f7d0*/  LDSM.16.M88.4 R64, [R158+0x2c00] ;  /* 0x002c00009e40783b */ /* 0x000f300000000200 */
[----:B------:R-:W-:Y:S08]  /*f7e0*/  LDSM.16.M88.4 R68, [R156+0xc00] ;  /* 0x000c00009c44783b */ /* 0x000ff00000000200 */
[----:B------:R-:W-:Y:S08]  /*f7f0*/  LDSM.16.M88.4 R92, [R156+0x1000] ;  /* 0x001000009c5c783b */ /* 0x000ff00000000200 */
[----:B------:R-:W5:Y:S08]  /*f800*/  LDSM.16.M88.4 R112, [R158+0x3400] ;  /* 0x003400009e70783b */ /* 0x000f700000000200 */
[----:B------:R-:W1:Y:S08]  /*f810*/  LDSM.16.M88.4 R88, [R158+0x3800] ;  /* 0x003800009e58783b */ /* 0x000e700000000200 */
[----:B------:R-:W2:Y:S08]  /*f820*/  LDSM.16.M88.4 R80, [R158+0x3c00] ;  /* 0x003c00009e50783b */ /* 0x000eb00000000200 */
[----:B------:R-:W2:Y:S01]  /*f830*/  LDSM.16.M88.4 R120, [R156+0x1c00] ;  /* 0x001c00009c78783b */ /* 0x000ea20000000200 */
[C---:B---3--:R-:W-:Y:S06]  /*f840*/  HMMA.16816.F32 R148, R136.reuse, R152, RZ ;  /* 0x000000988894723c */ /* 0x048fec00000018ff */
[C---:B------:R-:W-:Y:S06]  /*f850*/  HMMA.16816.F32 R160, R136.reuse, R154, RZ ;  /* 0x0000009a88a0723c */ /* 0x040fec00000018ff */
[C---:B----4-:R-:W-:Y:S06]  /*f860*/  HMMA.16816.F32 R52, R136.reuse, R64, RZ ;  /* 0x000000408834723c */ /* 0x050fec00000018ff */
[C---:B------:R-:W-:Y:S06]  /*f870*/  HMMA.16816.F32 R60, R136.reuse, R66, RZ ;  /* 0x00000042883c723c */ /* 0x040fec00000018ff */
[----:B-----5:R-:W-:Y:S06]  /*f880*/  HMMA.16816.F32 R84, R136, R112, RZ ;  /* 0x000000708854723c */ /* 0x020fec00000018ff */
[----:B------:R-:W-:Y:S06]  /*f890*/  HMMA.16816.F32 R160, R144, R170, R160 ;  /* 0x000000aa90a0723c */ /* 0x000fec00000018a0 */
[C---:B------:R-:W-:Y:S06]  /*f8a0*/  HMMA.16816.F32 R116, R136.reuse, R114, RZ ;  /* 0x000000728874723c */ /* 0x040fec00000018ff */
[C---:B-1----:R-:W-:Y:S06]  /*f8b0*/  HMMA.16816.F32 R108, R136.reuse, R88, RZ ;  /* 0x00000058886c723c */ /* 0x042fec00000018ff */
[C---:B--2---:R-:W-:Y:S06]  /*f8c0*/  HMMA.16816.F32 R100, R136.reuse, R80, RZ ;  /* 0x000000508864723c */ /* 0x044fec00000018ff */
[----:B------:R-:W-:Y:S01]  /*f8d0*/  FMUL.FTZ R160, R160, UR5 ;  /* 0x00000005a0a07c20 */ /* 0x000fe20008410000 */
[----:B------:R-:W-:Y:S01]  /*f8e0*/  FMUL.FTZ R162, R162, UR5 ;  /* 0x00000005a2a27c20 */ /* 0x000fe20008410000 */
[----:B------:R-:W-:Y:S02]  /*f8f0*/  HMMA.16816.F32 R96, R136, R82, RZ ;  /* 0x000000528860723c */ /* 0x000fe400000018ff */
[----:B------:R-:W-:Y:S04]  /*f900*/  MUFU.TANH R9, R160 ;  /* 0x000000a000097308 */ /* 0x000fe80000002400 */
[C---:B------:R-:W-:Y:S06]  /*f910*/  HMMA.16816.F32 R148, R144.reuse, R168, R148 ;  /* 0x000000a89094723c */ /* 0x040fec0000001894 */
[----:B------:R-:W-:Y:S01]  /*f920*/  MUFU.TANH R10, R162 ;  /* 0x000000a2000a7308 */ /* 0x000fe20000002400 */
[C---:B------:R-:W-:Y:S06]  /*f930*/  HMMA.16816.F32 R52, R144.reuse, R68, R52 ;  /* 0x000000449034723c */ /* 0x040fec0000001834 */
[----:B------:R-:W-:Y:S06]  /*f940*/  HMMA.16816.F32 R60, R144, R70, R60 ;  /* 0x00000046903c723c */ /* 0x000fec000000183c */
[C---:B------:R-:W-:Y:S05]  /*f950*/  HMMA.16816.F32 R56, R128.reuse, R64, RZ ;  /* 0x000000408038723c */ /* 0x040fea00000018ff */
[----:B------:R-:W-:Y:S01]  /*f960*/  FMUL.FTZ R0, R148, UR5 ;  /* 0x0000000594007c20 */ /* 0x000fe20008410000 */
[----:B------:R-:W-:Y:S01]  /*f970*/  FMUL.FTZ R2, R150, UR5 ;  /* 0x0000000596027c20 */ /* 0x000fe20008410000 */
[----:B------:R-:W-:Y:S01]  /*f980*/  FMUL.FTZ R127, R149, UR5 ;  /* 0x00000005957f7c20 */ /* 0x000fe20008410000 */
[----:B------:R-:W-:Y:S03]  /*f990*/  HMMA.16816.F32 R64, R128, R66, RZ ;  /* 0x000000428040723c */ /* 0x000fe600000018ff */
[----:B------:R-:W-:Y:S01]  /*f9a0*/  FMUL.FTZ R124, R151, UR5 ;  /* 0x00000005977c7c20 */ /* 0x000fe20008410000 */
[----:B------:R-:W-:Y:S01]  /*f9b0*/  MUFU.TANH R5, R127 ;  /* 0x0000007f00057308 */ /* 0x000fe20000002400 */
[----:B------:R-:W-:Y:S01]  /*f9c0*/  FMUL.FTZ R53, R53, UR5 ;  /* 0x0000000535357c20 */ /* 0x000fe20008410000 */
[----:B------:R-:W-:Y:S08]  /*f9d0*/  HMMA.16816.F32 R148, R136, R164, RZ ;  /* 0x000000a48894723c */ /* 0x000ff000000018ff */
[----:B------:R1:W-:Y:S01]  /*f9e0*/  MUFU.TANH R6, R124 ;  /* 0x0000007c00067308 */ /* 0x0003e20000002400 */
[----:B------:R-:W-:Y:S03]  /*f9f0*/  HMMA.16816.F32 R140, R128, R152, RZ ;  /* 0x00000098808c723c */ /* 0x000fe600000018ff */
[----:B------:R-:W-:Y:S03]  /*fa00*/  FMUL.FTZ R61, R61, UR5 ;  /* 0x000000053d3d7c20 */ /* 0x000fe60008410000 */
[C---:B------:R-:W-:Y:S03]  /*fa10*/  HMMA.16816.F32 R56, R132.reuse, R68, R56 ;  /* 0x000000448438723c */ /* 0x040fe60000001838 */
[----:B------:R-:W2:Y:S03]  /*fa20*/  MUFU.TANH R0, R0 ;  /* 0x0000000000007308 */ /* 0x000ea60000002400 */
[----:B------:R-:W-:Y:S07]  /*fa30*/  HMMA.16816.F32 R64, R132, R70, R64 ;  /* 0x000000468440723c */ /* 0x000fee0000001840 */
[----:B------:R-:W3:Y:S01]  /*fa40*/  MUFU.TANH R2, R2 ;  /* 0x0000000200027308 */ /* 0x000ee20000002400 */
[----:B------:R-:W-:Y:S09]  /*fa50*/  HMMA.16816.F32 R148, R144, R172, R148 ;  /* 0x000000ac9094723c */ /* 0x000ff20000001894 */
[----:B------:R-:W-:Y:S01]  /*fa60*/  MUFU.TANH R53, R53 ;  /* 0x0000003500357308 */ /* 0x000fe20000002400 */
[----:B------:R-:W-:Y:S06]  /*fa70*/  HMMA.16816.F32 R152, R128, R154, RZ ;  /* 0x0000009a8098723c */ /* 0x000fec00000018ff */
[----:B------:R-:W-:Y:S03]  /*fa80*/  HMMA.16816.F32 R140, R132, R168, R140 ;  /* 0x000000a8848c723c */ /* 0x000fe6000000188c */
[----:B------:R-:W-:Y:S03]  /*fa90*/  MUFU.TANH R61, R61 ;  /* 0x0000003d003d7308 */ /* 0x000fe60000002400 */
[----:B------:R-:W-:Y:S05]  /*faa0*/  HMMA.16816.F32 R104, R128, R88, RZ ;  /* 0x000000588068723c */ /* 0x000fea00000018ff */
[----:B------:R-:W-:Y:S01]  /*fab0*/  FMUL.FTZ R150, R150, UR5 ;  /* 0x0000000596967c20 */ /* 0x000fe20008410000 */
[----:B------:R-:W-:Y:S03]  /*fac0*/  HMMA.16816.F32 R100, R144, R120, R100 ;  /* 0x000000789064723c */ /* 0x000fe60000001864 */
[----:B------:R-:W-:Y:S03]  /*fad0*/  MUFU.TANH R18, R150 ;  /* 0x0000009600127308 */ /* 0x000fe60000002400 */
[----:B------:R-:W-:Y:S06]  /*fae0*/  HMMA.16816.F32 R152, R132, R170, R152 ;  /* 0x000000aa8498723c */ /* 0x000fec0000001898 */
[----:B------:R-:W-:Y:S01]  /*faf0*/  FMUL.FTZ R169, R141, UR5 ;  /* 0x000000058da97c20 */ /* 0x000fe20008410000 */
[----:B------:R-:W-:Y:S01]  /*fb00*/  FMUL.FTZ R168, R143, UR5 ;  /* 0x000000058fa87c20 */ /* 0x000fe20008410000 */
[----:B------:R-:W-:Y:S03]  /*fb10*/  FMUL.FTZ R3, R140, UR5 ;  /* 0x000000058c037c20 */ /* 0x000fe60008410000 */
[----:B------:R-:W-:Y:S01]  /*fb20*/  FMUL.FTZ R4, R142, UR5 ;  /* 0x000000058e047c20 */ /* 0x000fe20008410000 */
[----:B------:R-:W-:Y:S01]  /*fb30*/  MUFU.TANH R7, R169 ;  /* 0x000000a900077308 */ /* 0x000fe20000002400 */
[----:B------:R-:W-:Y:S06]  /*fb40*/  HMMA.16816.F32 R140, R128, R164, RZ ;  /* 0x000000a4808c723c */ /* 0x000fec00000018ff */
[----:B------:R-:W-:Y:S03]  /*fb50*/  HMMA.16816.F32 R96, R144, R122, R96 ;  /* 0x0000007a9060723c */ /* 0x000fe60000001860 */
[----:B------:R4:W-:Y:S02]  /*fb60*/  MUFU.TANH R8, R168 ;  /* 0x000000a800087308 */ /* 0x0009e40000002400 */
[----:B------:R-:W-:Y:S08]  /*fb70*/  FMUL.FTZ R153, R153, UR5 ;  /* 0x0000000599997c20 */ /* 0x000ff00008410000 */
[----:B------:R-:W5:Y:S01]  /*fb80*/  MUFU.TANH R3, R3 ;  /* 0x0000000300037308 */ /* 0x000f620000002400 */
[----:B------:R-:W-:Y:S01]  /*fb90*/  FMUL.FTZ R155, R155, UR5 ;  /* 0x000000059b9b7c20 */ /* 0x000fe20008410000 */
[----:B-1----:R-:W-:Y:S01]  /*fba0*/  FMUL.FTZ R124, R154, UR5 ;  /* 0x000000059a7c7c20 */ /* 0x002fe20008410000 */
[----:B------:R-:W-:Y:S01]  /*fbb0*/  FMUL.FTZ R154, R161, UR5 ;  /* 0x00000005a19a7c20 */ /* 0x000fe20008410000 */
[----:B------:R-:W-:Y:S01]  /*fbc0*/  FMUL.FTZ R127, R152, UR5 ;  /* 0x00000005987f7c20 */ /* 0x000fe20008410000 */
[----:B------:R-:W-:Y:S05]  /*fbd0*/  FMUL.FTZ R152, R163, UR5 ;  /* 0x00000005a3987c20 */ /* 0x000fea0008410000 */
[----:B------:R1:W-:Y:S01]  /*fbe0*/  MUFU.TANH R12, R124 ;  /* 0x0000007c000c7308 */ /* 0x0003e20000002400 */
[----:B------:R-:W2:Y:S01]  /*fbf0*/  LDSM.16.M88.4 R160, [R158+0x2800] ;  /* 0x002800009ea0783b */ /* 0x000ea20000000200 */
[----:B----4-:R-:W-:Y:S08]  /*fc00*/  HMMA.16816.F32 R168, R136, R166, RZ ;  /* 0x000000a688a8723c */ /* 0x010ff000000018ff */
[----:B------:R-:W-:Y:S01]  /*fc10*/  MUFU.TANH R13, R154 ;  /* 0x0000009a000d7308 */ /* 0x000fe20000002400 */
[----:B------:R-:W-:Y:S06]  /*fc20*/  HMMA.16816.F32 R140, R132, R172, R140 ;  /* 0x000000ac848c723c */ /* 0x000fec000000188c */
[----:B------:R-:W-:Y:S03]  /*fc30*/  HMMA.16816.F32 R164, R128, R166, RZ ;  /* 0x000000a680a4723c */ /* 0x000fe600000018ff */
[----:B------:R-:W-:Y:S02]  /*fc40*/  MUFU.TANH R14, R152 ;  /* 0x00000098000e7308 */ /* 0x000fe40000002400 */
[----:B-1----:R-:W-:Y:S08]  /*fc50*/  FMUL.FTZ R124, R148, UR5 ;  /* 0x00000005947c7c20 */ /* 0x002ff00008410000 */
[----:B------:R-:W-:Y:S01]  /*fc60*/  MUFU.TANH R15, R153 ;  /* 0x00000099000f7308 */ /* 0x000fe20000002400 */
[-C--:B------:R-:W-:Y:S09]  /*fc70*/  HMMA.16816.F32 R168, R144, R174.reuse, R168 ;  /* 0x000000ae90a8723c */ /* 0x080ff200000018a8 */
[----:B------:R1:W-:Y:S02]  /*fc80*/  MUFU.TANH R16, R155 ;  /* 0x0000009b00107308 */ /* 0x0003e40000002400 */
[----:B------:R-:W-:Y:S01]  /*fc90*/  FMUL.FTZ R140, R140, UR5 ;  /* 0x000000058c8c7c20 */ /* 0x000fe20008410000 */
[----:B------:R-:W-:Y:S01]  /*fca0*/  FMUL.FTZ R173, R141, UR5 ;  /* 0x000000058dad7c20 */ /* 0x000fe20008410000 */
[----:B------:R-:W-:Y:S01]  /*fcb0*/  FMUL.FTZ R172, R143, UR5 ;  /* 0x000000058fac7c20 */ /* 0x000fe20008410000 */
[----:B------:R-:W-:Y:S05]  /*fcc0*/  HMMA.16816.F32 R164, R132, R174, R164 ;  /* 0x000000ae84a4723c */ /* 0x000fea00000018a4 */
[----:B------:R4:W-:Y:S01]  /*fcd0*/  MUFU.TANH R11, R127 ;  /* 0x0000007f000b7308 */ /* 0x0009e20000002400 */
[-C--:B--2---:R-:W-:Y:S09]  /*fce0*/  HMMA.16816.F32 R44, R136, R162.reuse, RZ ;  /* 0x000000a2882c723c */ /* 0x084ff200000018ff */
[----:B------:R2:W-:Y:S01]  /*fcf0*/  MUFU.TANH R17, R124 ;  /* 0x0000007c00117308 */ /* 0x0005e20000002400 */
[----:B-1----:R-:W1:Y:S01]  /*fd00*/  LDSM.16.M88.4 R152, [R156+0x800] ;  /* 0x000800009c98783b */ /* 0x002e620000000200 */
[----:B------:R-:W-:Y:S01]  /*fd10*/  FMUL.FTZ R168, R168, UR5 ;  /* 0x00000005a8a87c20 */ /* 0x000fe20008410000 */
[----:B------:R-:W-:Y:S02]  /*fd20*/  HMMA.16816.F32 R48, R128, R162, RZ ;  /* 0x000000a28030723c */ /* 0x000fe400000018ff */
[----:B------:R-:W-:Y:S05]  /*fd30*/  FMUL.FTZ R170, R170, UR5 ;  /* 0x00000005aaaa7c20 */ /* 0x000fea0008410000 */
[----:B------:R-:W-:Y:S01]  /*fd40*/  MUFU.TANH R19, R140 ;  /* 0x0000008c00137308 */ /* 0x000fe20000002400 */
[----:B----4-:R-:W-:Y:S03]  /*fd50*/  FMUL.FTZ R127, R142, UR5 ;  /* 0x000000058e7f7c20 */ /* 0x010fe60008410000 */
[----:B------:R-:W-:Y:S01]  /*fd60*/  FMUL.FTZ R142, R149, UR5 ;  /* 0x00000005958e7c20 */ /* 0x000fe20008410000 */
[----:B------:R-:W-:Y:S05]  /*fd70*/  FMUL.FTZ R31, R165, UR5 ;  /* 0x00000005a51f7c20 */ /* 0x000fea0008410000 */
[----:B------:R4:W-:Y:S01]  /*fd80*/  MUFU.TANH R21, R142 ;  /* 0x0000008e00157308 */ /* 0x0009e20000002400 */
[----:B--2---:R-:W-:Y:S01]  /*fd90*/  FMUL.FTZ R124, R151, UR5 ;  /* 0x00000005977c7c20 */ /* 0x004fe20008410000 */
[----:B------:R-:W-:Y:S01]  /*fda0*/  FMUL.FTZ R32, R167, UR5 ;  /* 0x00000005a7207c20 */ /* 0x000fe20008410000 */
[-C--:B------:R-:W-:Y:S07]  /*fdb0*/  HMMA.16816.F32 R148, R136, R160.reuse, RZ ;  /* 0x000000a08894723c */ /* 0x080fee00000018ff */
[----:B------:R2:W-:Y:S10]  /*fdc0*/  MUFU.TANH R20, R127 ;  /* 0x0000007f00147308 */ /* 0x0005f40000002400 */
[----:B------:R3:W-:Y:S01]  /*fdd0*/  MUFU.TANH R22, R124 ;  /* 0x0000007c00167308 */ /* 0x0007e20000002400 */
[----:B----4-:R-:W-:Y:S09]  /*fde0*/  HMMA.16816.F32 R140, R128, R160, RZ ;  /* 0x000000a0808c723c */ /* 0x010ff200000018ff */
[----:B------:R-:W4:Y:S01]  /*fdf0*/  MUFU.TANH R4, R4 ;  /* 0x0000000400047308 */ /* 0x000f220000002400 */
[C---:B-1----:R-:W-:Y:S05]  /*fe00*/  HMMA.16816.F32 R44, R144.reuse, R154, R44 ;  /* 0x0000009a902c723c */ /* 0x042fea000000182c */
[----:B--2---:R-:W-:Y:S01]  /*fe10*/  FMUL.FTZ R127, R164, UR5 ;  /* 0x00000005a47f7c20 */ /* 0x004fe20008410000 */
[----:B------:R-:W-:Y:S03]  /*fe20*/  HMMA.16816.F32 R148, R144, R152, R148 ;  /* 0x000000989094723c */ /* 0x000fe60000001894 */
[----:B------:R-:W1:Y:S02]  /*fe30*/  MUFU.TANH R23, R173 ;  /* 0x000000ad00177308 */ /* 0x000e640000002400 */
[----:B---3--:R-:W-:Y:S01]  /*fe40*/  FMUL.FTZ R124, R166, UR5 ;  /* 0x00000005a67c7c20 */ /* 0x008fe20008410000 */
[C---:B------:R-:W-:Y:S07]  /*fe50*/  HMMA.16816.F32 R48, R132.reuse, R154, R48 ;  /* 0x0000009a8430723c */ /* 0x040fee0000001830 */
[----:B------:R-:W-:Y:S01]  /*fe60*/  MUFU.TANH R27, R127 ;  /* 0x0000007f001b7308 */ /* 0x000fe20000002400 */
[----:B------:R-:W-:Y:S01]  /*fe70*/  FMUL.FTZ R161, R169, UR5 ;  /* 0x00000005a9a17c20 */ /* 0x000fe20008410000 */
[----:B------:R-:W-:Y:S01]  /*fe80*/  HMMA.16816.F32 R140, R132, R152, R140 ;  /* 0x00000098848c723c */ /* 0x000fe2000000188c */
[----:B------:R-:W2:Y:S07]  /*fe90*/  LDSM.16.M88.4 R152, [R156+0x1400] ;  /* 0x001400009c98783b */ /* 0x000eae0000000200 */
[----:B------:R3:W-:Y:S03]  /*fea0*/  MUFU.TANH R28, R124 ;  /* 0x0000007c001c7308 */ /* 0x0007e60000002400 */
[----:B------:R-:W-:Y:S01]  /*feb0*/  FMUL.FTZ R160, R171, UR5 ;  /* 0x00000005aba07c20 */ /* 0x000fe20008410000 */
[----:B------:R-:W-:Y:S01]  /*fec0*/  FMUL.FTZ R41, R44, UR5 ;  /* 0x000000052c297c20 */ /* 0x000fe20008410000 */
[----:B------:R-:W-:Y:S01]  /*fed0*/  FMUL.FTZ R42, R46, UR5 ;  /* 0x000000052e2a7c20 */ /* 0x000fe20008410000 */
[----:B------:R-:W-:Y:S01]  /*fee0*/  FMUL.FTZ R45, R45, UR5 ;  /* 0x000000052d2d7c20 */ /* 0x000fe20008410000 */
[----:B------:R-:W-:Y:S03]  /*fef0*/  FMUL.FTZ R33, R148, UR5 ;  /* 0x0000000594217c20 */ /* 0x000fe60008410000 */
[----:B------:R-:W1:Y:S01]  /*ff00*/  MUFU.TANH R24, R172 ;  /* 0x000000ac00187308 */ /* 0x000e620000002400 */
[----:B------:R-:W-:Y:S01]  /*ff10*/  FMUL.FTZ R34, R150, UR5 ;  /* 0x0000000596227c20 */ /* 0x000fe20008410000 */
[----:B------:R-:W-:Y:S01]  /*ff20*/  FMUL.FTZ R37, R149, UR5 ;  /* 0x0000000595257c20 */ /* 0x000fe20008410000 */
[----:B------:R-:W-:Y:S01]  /*ff30*/  FMUL.FTZ R38, R151, UR5 ;  /* 0x0000000597267c20 */ /* 0x000fe20008410000 */
[----:B------:R-:W-:Y:S01]  /*ff40*/  FMUL.FTZ R46, R47, UR5 ;  /* 0x000000052f2e7c20 */ /* 0x000fe20008410000 */
[----:B------:R-:W5:Y:S01]  /*ff50*/  LDSM.16.M88.4 R148, [R158+0x3000] ;  /* 0x003000009e94783b */ /* 0x000f620000000200 */
[----:B------:R-:W-:Y:S01]  /*ff60*/  FMUL.FTZ R43, R48, UR5 ;  /* 0x00000005302b7c20 */ /* 0x000fe20008410000 */
[----:B------:R-:W-:Y:S03]  /*ff70*/  FMUL.FTZ R44, R50, UR5 ;  /* 0x00000005322c7c20 */ /* 0x000fe60008410000 */
[----:B------:R-:W1:Y:S01]  /*ff80*/  MUFU.TANH R25, R168 ;  /* 0x000000a800197308 */ /* 0x000e620000002400 */
[C---:B---3--:R-:W-:Y:S03]  /*ff90*/  HMMA.16816.F32 R124, R128.reuse, R80, RZ ;  /* 0x00000050807c723c */ /* 0x048fe600000018ff */
[----:B------:R-:W-:Y:S01]  /*ffa0*/  FMUL.FTZ R35, R140, UR5 ;  /* 0x000000058c237c20 */ /* 0x000fe20008410000 */
[----:B------:R-:W-:Y:S01]  /*ffb0*/  FMUL.FTZ R36, R142, UR5 ;  /* 0x000000058e247c20 */ /* 0x000fe20008410000 */
[----:B------:R-:W-:Y:S01]  /*ffc0*/  FMUL.FTZ R39, R141, UR5 ;  /* 0x000000058d277c20 */ /* 0x000fe20008410000 */
[----:B------:R-:W-:Y:S03]  /*ffd0*/  FMUL.FTZ R40, R143, UR5 ;  /* 0x000000058f287c20 */ /* 0x000fe60008410000 */
[----:B------:R-:W3:Y:S01]  /*ffe0*/  MUFU.TANH R26, R170 ;  /* 0x000000aa001a7308 */ /* 0x000ee20000002400 */
[C---:B------:R-:W-:Y:S01]  /*fff0*/  HMMA.16816.F32 R140, R128.reuse, R112, RZ ;  /* 0x00000070808c723c */ /* 0x040fe200000018ff */
[----:B------:R-:W-:Y:S01]  /*10000*/  FMUL.FTZ R47, R49, UR5 ;  /* 0x00000005312f7c20 */ /* 0x000fe20008410000 */
[----:B------:R-:W-:Y:S01]  /*10010*/  FMUL.FTZ R48, R51, UR5 ;  /* 0x0000000533307c20 */ /* 0x000fe20008410000 */
[----:B------:R-:W-:Y:S03]  /*10020*/  FMUL.FTZ R49, R52, UR5 ;  /* 0x0000000534317c20 */ /* 0x000fe60008410000 */
[----:B------:R-:W-:Y:S03]  /*10030*/  HMMA.16816.F32 R112, R128, R114, RZ ;  /* 0x000000728070723c */ /* 0x000fe600000018ff */
[----:B------:R-:W3:Y:S02]  /*10040*/  MUFU.TANH R29, R161 ;  /* 0x000000a1001d7308 */ /* 0x000ee40000002400 */
[----:B------:R-:W-:Y:S01]  /*10050*/  FMUL.FTZ R50, R54, UR5 ;  /* 0x0000000536327c20 */ /* 0x000fe20008410000 */
[----:B------:R-:W-:Y:S01]  /*10060*/  FMUL.FTZ R51, R56, UR5 ;  /* 0x0000000538337c20 */ /* 0x000fe20008410000 */
[----:B--2---:R-:W-:Y:S06]  /*10070*/  HMMA.16816.F32 R116, R144, R154, R116 ;  /* 0x0000009a9074723c */ /* 0x004fec0000001874 */
[----:B------:R-:W2:Y:S01]  /*10080*/  MUFU.TANH R30, R160 ;  /* 0x000000a0001e7308 */ /* 0x000ea20000002400 */
[----:B------:R-:W-:Y:S01]  /*10090*/  FMUL.FTZ R52, R58, UR5 ;  /* 0x000000053a347c20 */ /* 0x000fe20008410000 */
[----:B------:R-:W-:Y:S08]  /*100a0*/  HMMA.16816.F32 R124, R132, R120, R124 ;  /* 0x00000078847c723c */ /* 0x000ff0000000187c */
[----:B------:R-:W2:Y:S01]  /*100b0*/  MUFU.TANH R31, R31 ;  /* 0x0000001f001f7308 */ /* 0x000ea20000002400 */
[----:B------:R-:W-:Y:S05]  /*100c0*/  HMMA.16816.F32 R84, R144, R152, R84 ;  /* 0x000000989054723c */ /* 0x000fea0000001854 */
[----:B------:R-:W-:Y:S01]  /*100d0*/  FMUL.FTZ R54, R55, UR5 ;  /* 0x0000000537367c20 */ /* 0x000fe20008410000 */
[C---:B-----5:R-:W-:Y:S03]  /*100e0*/  HMMA.16816.F32 R68, R136.reuse, R148, RZ ;  /* 0x000000948844723c */ /* 0x060fe600000018ff */
[----:B------:R-:W5:Y:S02]  /*100f0*/  MUFU.TANH R32, R32 ;  /* 0x0000002000207308 */ /* 0x000f640000002400 */
[----:B------:R-:W-:Y:S01]  /*10100*/  FMUL.FTZ R55, R57, UR5 ;  /* 0x0000000539377c20 */ /* 0x000fe20008410000 */
[----:B------:R-:W-:Y:S01]  /*10110*/  HMMA.16816.F32 R76, R136, R150, RZ ;  /* 0x00000096884c723c */ /* 0x000fe200000018ff */
[----:B------:R-:W-:Y:S01]  /*10120*/  FMUL.FTZ R121, R117, UR5 ;  /* 0x0000000575797c20 */ /* 0x000fe20008410000 */
[----:B------:R-:W-:Y:S05]  /*10130*/  FMUL.FTZ R56, R59, UR5 ;  /* 0x000000053b387c20 */ /* 0x000fea0008410000 */
[----:B------:R-:W5:Y:S01]  /*10140*/  MUFU.TANH R33, R33 ;  /* 0x0000002100217308 */ /* 0x000f620000002400 */
[----:B------:R-:W-:Y:S01]  /*10150*/  FMUL.FTZ R57, R60, UR5 ;  /* 0x000000053c397c20 */ /* 0x000fe20008410000 */
[C---:B------:R-:W-:Y:S08]  /*10160*/  HMMA.16816.F32 R72, R128.reuse, R148, RZ ;  /* 0x000000948048723c */ /* 0x040ff000000018ff */
[----:B------:R-:W5:Y:S01]  /*10170*/  MUFU.TANH R34, R34 ;  /* 0x0000002200227308 */ /* 0x000f620000002400 */
[----:B------:R-:W-:Y:S02]  /*10180*/  HMMA.16816.F32 R148, R128, R150, RZ ;  /* 0x000000968094723c */ /* 0x000fe400000018ff */
[----:B------:R-:W-:Y:S01]  /*10190*/  FMUL.FTZ R81, R84, UR5 ;  /* 0x0000000554517c20 */ /* 0x000fe20008410000 */
[----:B------:R-:W-:Y:S01]  /*101a0*/  FMUL.FTZ R58, R62, UR5 ;  /* 0x000000053e3a7c20 */ /* 0x000fe20008410000 */
[----:B------:R-:W-:Y:S02]  /*101b0*/  FMUL.FTZ R59, R64, UR5 ;  /* 0x00000005403b7c20 */ /* 0x000fe40008410000 */
[C---:B------:R-:W-:Y:S03]  /*101c0*/  HMMA.16816.F32 R68, R144.reuse, R92, R68 ;  /* 0x0000005c9044723c */ /* 0x040fe60000001844 */
[----:B------:R-:W5:Y:S02]  /*101d0*/  MUFU.TANH R35, R35 ;  /* 0x0000002300237308 */ /* 0x000f640000002400 */
[----:B------:R-:W-:Y:S01]  /*101e0*/  FMUL.FTZ R60, R66, UR5 ;  /* 0x00000005423c7c20 */ /* 0x000fe20008410000 */
[----:B------:R-:W-:Y:S07]  /*101f0*/  HMMA.16816.F32 R76, R144, R94, R76 ;  /* 0x0000005e904c723c */ /* 0x000fee000000184c */
[----:B------:R-:W5:Y:S01]  /*10200*/  MUFU.TANH R36, R36 ;  /* 0x0000002400247308 */ /* 0x000f620000002400 */
[----:B------:R-:W-:Y:S01]  /*10210*/  FMUL.FTZ R62, R63, UR5 ;  /* 0x000000053f3e7c20 */ /* 0x000fe20008410000 */
[C---:B------:R-:W-:Y:S08]  /*10220*/  HMMA.16816.F32 R72, R132.reuse, R92, R72 ;  /* 0x0000005c8448723c */ /* 0x040ff00000001848 */
[----:B------:R-:W5:Y:S01]  /*10230*/  MUFU.TANH R37, R37 ;  /* 0x0000002500257308 */ /* 0x000f620000002400 */
[----:B------:R-:W-:Y:S03]  /*10240*/  HMMA.16816.F32 R148, R132, R94, R148 ;  /* 0x0000005e8494723c */ /* 0x000fe60000001894 */
[----:B------:R-:W-:Y:S03]  /*10250*/  FMUL.FTZ R63, R65, UR5 ;  /* 0x00000005413f7c20 */ /* 0x000fe60008410000 */
[-C--:B------:R-:W-:Y:S03]  /*10260*/  HMMA.16816.F32 R92, R136, R90.reuse, RZ ;  /* 0x0000005a885c723c */ /* 0x080fe600000018ff */
[----:B------:R-:W5:Y:S01]  /*10270*/  MUFU.TANH R38, R38 ;  /* 0x0000002600267308 */ /* 0x000f620000002400 */
[----:B------:R-:W4:Y:S01]  /*10280*/  LDSM.16.M88.4 R136, [R156+0x1800] ;  /* 0x001800009c88783b */ /* 0x000f220000000200 */
[----:B------:R-:W-:Y:S01]  /*10290*/  FMUL.FTZ R64, R67, UR5 ;  /* 0x0000000543407c20 */ /* 0x000fe20008410000 */
[----:B------:R-:W-:Y:S07]  /*102a0*/  DEPBAR.LE SB0, 0x0 ;  /* 0x000080000000791a */ /* 0x000fee0000000000 */
[----:B------:R-:W5:Y:S01]  /*102b0*/  MUFU.TANH R39, R39 ;  /* 0x0000002700277308 */ /* 0x000f620000002400 */
[----:B------:R-:W-:Y:S01]  /*102c0*/  BAR.SYNC.DEFER_BLOCKING 0x0 ;  /* 0x0000000000007b1d */ /* 0x000fe20000010000 */
[----:B------:R-:W-:Y:S03]  /*102d0*/  HMMA.16816.F32 R88, R128, R90, RZ ;  /* 0x0000005a8058723c */ /* 0x000fe600000018ff */
[----:B------:R-:W-:Y:S01]  /*102e0*/  FMUL.FTZ R65, R68, UR5 ;  /* 0x0000000544417c20 */ /* 0x000fe20008410000 */
[----:B------:R-:W-:Y:S01]  /*102f0*/  FMUL.FTZ R66, R70, UR5 ;  /* 0x0000000546427c20 */ /* 0x000fe20008410000 */
[----:B------:R-:W-:Y:S03]  /*10300*/  FMUL.FTZ R67, R72, UR5 ;  /* 0x0000000548437c20 */ /* 0x000fe60008410000 */
[----:B------:R-:W5:Y:S01]  /*10310*/  MUFU.TANH R40, R40 ;  /* 0x0000002800287308 */ /* 0x000f620000002400 */
[----:B------:R-:W-:Y:S05]  /*10320*/  HMMA.16816.F32 R112, R132, R154, R112 ;  /* 0x0000009a8470723c */ /* 0x000fea0000001870 */
[----:B------:R-:W-:Y:S01]  /*10330*/  FMUL.FTZ R68, R74, UR5 ;  /* 0x000000054a447c20 */ /* 0x000fe20008410000 */
[----:B------:R-:W-:Y:S03]  /*10340*/  HMMA.16816.F32 R128, R128, R82, RZ ;  /* 0x000000528080723c */ /* 0x000fe600000018ff */
[----:B------:R-:W5:Y:S02]  /*10350*/  MUFU.TANH R41, R41 ;  /* 0x0000002900297308 */ /* 0x000f640000002400 */
[----:B------:R-:W-:Y:S01]  /*10360*/  FMUL.FTZ R69, R69, UR5 ;  /* 0x0000000545457c20 */ /* 0x000fe20008410000 */
[C---:B------:R-:W-:Y:S07]  /*10370*/  HMMA.16816.F32 R140, R132.reuse, R152, R140 ;  /* 0x00000098848c723c */ /* 0x040fee000000188c */
[----:B------:R-:W5:Y:S01]  /*10380*/  MUFU.TANH R42, R42 ;  /* 0x0000002a002a7308 */ /* 0x000f620000002400 */
[----:B------:R-:W-:Y:S03]  /*10390*/  FMUL.FTZ R70, R71, UR5 ;  /* 0x0000000547467c20 */ /* 0x000fe60008410000 */
[----:B------:R-:W-:Y:S01]  /*103a0*/  FMUL.FTZ R71, R73, UR5 ;  /* 0x0000000549477c20 */ /* 0x000fe20008410000 */
[----:B------:R-:W-:Y:S01]  /*103b0*/  FMUL.FTZ R72, R75, UR5 ;  /* 0x000000054b487c20 */ /* 0x000fe20008410000 */
[----:B------:R-:W-:Y:S04]  /*103c0*/  FMUL.FTZ R73, R76, UR5 ;  /* 0x000000054c497c20 */ /* 0x000fe80008410000 */
[----:B------:R-:W5:Y:S01]  /*103d0*/  MUFU.TANH R43, R43 ;  /* 0x0000002b002b7308 */ /* 0x000f620000002400 */
[----:B----4-:R-:W-:Y:S03]  /*103e0*/  HMMA.16816.F32 R104, R132, R136, R104 ;  /* 0x000000888468723c */ /* 0x010fe60000001868 */
[----:B------:R-:W-:Y:S01]  /*103f0*/  FMUL.FTZ R117, R114, UR5 ;  /* 0x0000000572757c20 */ /* 0x000fe20008410000 */
[----:B------:R-:W-:Y:S01]  /*10400*/  FMUL.FTZ R114, R102, UR5 ;  /* 0x0000000566727c20 */ /* 0x000fe20008410000 */
[----:B------:R-:W-:Y:S01]  /*10410*/  FMUL.FTZ R74, R78, UR5 ;  /* 0x000000054e4a7c20 */ /* 0x000fe20008410000 */
[C---:B------:R-:W-:Y:S03]  /*10420*/  HMMA.16816.F32 R92, R144.reuse, R138, R92 ;  /* 0x0000008a905c723c */ /* 0x040fe6000000185c */
[----:B------:R-:W4:Y:S02]  /*10430*/  MUFU.TANH R44, R44 ;  /* 0x0000002c002c7308 */ /* 0x000f240000002400 */
[----:B------:R-:W-:Y:S01]  /*10440*/  FMUL.FTZ R75, R148, UR5 ;  /* 0x00000005944b7c20 */ /* 0x000fe20008410000 */
[----:B------:R-:W-:Y:S07]  /*10450*/  HMMA.16816.F32 R108, R144, R136, R108 ;  /* 0x00000088906c723c */ /* 0x000fee000000186c */
[----:B------:R-:W4:Y:S01]  /*10460*/  MUFU.TANH R45, R45 ;  /* 0x0000002d002d7308 */ /* 0x000f220000002400 */
[----:B------:R-:W-:Y:S01]  /*10470*/  FMUL.FTZ R84, R142, UR5 ;  /* 0x000000058e547c20 */ /* 0x000fe20008410000 */
[C---:B------:R-:W-:Y:S08]  /*10480*/  HMMA.16816.F32 R136, R132.reuse, R138, R88 ;  /* 0x0000008a8488723c */ /* 0x040ff00000001858 */
[----:B------:R-:W4:Y:S01]  /*10490*/  MUFU.TANH R46, R46 ;  /* 0x0000002e002e7308 */ /* 0x000f220000002400 */
[----:B------:R-:W-:Y:S03]  /*104a0*/  HMMA.16816.F32 R128, R132, R122, R128 ;  /* 0x0000007a8480723c */ /* 0x000fe60000001880 */
[----:B------:R-:W-:Y:S01]  /*104b0*/  FMUL.FTZ R89, R116, UR5 ;  /* 0x0000000574597c20 */ /* 0x000fe20008410000 */
[----:B------:R-:W-:Y:S05]  /*104c0*/  FMUL.FTZ R116, R105, UR5 ;  /* 0x0000000569747c20 */ /* 0x000fea0008410000 */
[----:B------:R-:W4:Y:S02]  /*104d0*/  MUFU.TANH R47, R47 ;  /* 0x0000002f002f7308 */ /* 0x000f240000002400 */
[----:B------:R-:W-:Y:S01]  /*104e0*/  FMUL.FTZ R105, R92, UR5 ;  /* 0x000000055c697c20 */ /* 0x000fe20008410000 */
[----:B------:R-:W-:Y:S01]  /*104f0*/  FMUL.FTZ R142, R113, UR5 ;  /* 0x00000005718e7c20 */ /* 0x000fe20008410000 */
[----:B------:R-:W-:Y:S01]  /*10500*/  FMUL.FTZ R123, R110, UR5 ;  /* 0x000000056e7b7c20 */ /* 0x000fe20008410000 */
[----:B------:R-:W-:Y:S01]  /*10510*/  FMUL.FTZ R110, R95, UR5 ;  /* 0x000000055f6e7c20 */ /* 0x000fe20008410000 */
[----:B------:R-:W-:Y:S04]  /*10520*/  MOV R95, UR7 ;  /* 0x00000007005f7c02 */ /* 0x000fe80008000f00 */
[----:B------:R1:W-:Y:S01]  /*10530*/  MUFU.TANH R92, R117 ;  /* 0x00000075005c7308 */ /* 0x0003e20000002400 */
[----:B------:R-:W-:Y:S01]  /*10540*/  FMUL.FTZ R113, R100, UR5 ;  /* 0x0000000564717c20 */ /* 0x000fe20008410000 */
[----:B------:R-:W-:Y:S01]  /*10550*/  FMUL.FTZ R88, R143, UR5 ;  /* 0x000000058f587c20 */ /* 0x000fe20008410000 */
[----:B------:R-:W-:Y:S01]  /*10560*/  LEA R177, R95, R182, 0x7 ;  /* 0x000000b65fb17211 */ /* 0x000fe200078e38ff */
[----:B------:R-:W-:Y:S01]  /*10570*/  FMUL.FTZ R143, R119, UR5 ;  /* 0x00000005778f7c20 */ /* 0x000fe20008410000 */
[----:B------:R-:W-:Y:S01]  /*10580*/  FMUL.FTZ R119, R125, UR5 ;  /* 0x000000057d777c20 */ /* 0x000fe20008410000 */
[----:B------:R-:W-:Y:S01]  /*10590*/  FMUL.FTZ R122, R98, UR5 ;  /* 0x00000005627a7c20 */ /* 0x000fe20008410000 */
[----:B------:R-:W-:Y:S03]  /*105a0*/  IADD3 R100, R177, 0x1, RZ ;  /* 0x00000001b1647810 */ /* 0x000fe60007ffe0ff */
[----:B------:R-:W4:Y:S01]  /*105b0*/  MUFU.TANH R48, R48 ;  /* 0x0000003000307308 */ /* 0x000f220000002400 */
[----:B------:R-:W-:Y:S01]  /*105c0*/  FMUL.FTZ R125, R97, UR5 ;  /* 0x00000005617d7c20 */ /* 0x000fe20008410000 */
[----:B------:R-:W-:Y:S01]  /*105d0*/  IADD3 R97, R177, 0x8, RZ ;  /* 0x00000008b1617810 */ /* 0x000fe20007ffe0ff */
[----:B------:R-:W-:Y:S01]  /*105e0*/  FMUL.FTZ R134, R124, UR5 ;  /* 0x000000057c867c20 */ /* 0x000fe20008410000 */
[----:B------:R-:W-:Y:S01]  /*105f0*/  I2FP.F32.S32 R98, R100 ;  /* 0x0000006400627245 */ /* 0x000fe20000201400 */
[----:B------:R-:W-:Y:S01]  /*10600*/  FMUL.FTZ R124, R126, UR5 ;  /* 0x000000057e7c7c20 */ /* 0x000fe20008410000 */
[----:B------:R-:W-:Y:S01]  /*10610*/  FMUL.FTZ R126, R99, UR5 ;  /* 0x00000005637e7c20 */ /* 0x000fe20008410000 */
[----:B------:R-:W-:Y:S03]  /*10620*/  IADD3 R99, R177, 0x9, RZ ;  /* 0x00000009b1637810 */ /* 0x000fe60007ffe0ff */
[----:B------:R-:W4:Y:S01]  /*10630*/  MUFU.TANH R49, R49 ;  /* 0x0000003100317308 */ /* 0x000f220000002400 */
[----:B-1----:R-:W-:Y:S01]  /*10640*/  FMUL.FTZ R117, R101, UR5 ;  /* 0x0000000565757c20 */ /* 0x002fe20008410000 */
[----:B------:R-:W-:Y:S01]  /*10650*/  I2FP.F32.S32 R101, R177 ;  /* 0x000000b100657245 */ /* 0x000fe20000201400 */
[----:B------:R-:W-:Y:S01]  /*10660*/  FMUL.FTZ R132, R108, UR5 ;  /* 0x000000056c847c20 */ /* 0x000fe20008410000 */
[----:B------:R-:W-:Y:S01]  /*10670*/  I2FP.F32.S32 R100, R97 ;  /* 0x0000006100647245 */ /* 0x000fe20000201400 */
[----:B------:R-:W-:Y:S01]  /*10680*/  FMUL.FTZ R108, R109, UR5 ;  /* 0x000000056d6c7c20 */ /* 0x000fe20008410000 */
[----:B------:R-:W-:Y:S01]  /*10690*/  I2FP.F32.S32 R102, R99 ;  /* 0x0000006300667245 */ /* 0x000fe20000201400 */
[C---:B------:R-:W-:Y:S03]  /*106a0*/  FFMA.FTZ R0, R101.reuse, UR6, R0 ;  /* 0x0000000665007c23 */ /* 0x040fe60008010000 */
[----:B------:R-:W1:Y:S01]  /*106b0*/  MUFU.TANH R50, R50 ;  /* 0x0000003200327308 */ /* 0x000e620000002400 */
[C---:B------:R-:W-:Y:S01]  /*106c0*/  FFMA.FTZ R2, R101.reuse, UR6, R2 ;  /* 0x0000000665027c23 */ /* 0x040fe20008010002 */
[C---:B------:R-:W-:Y:S01]  /*106d0*/  FFMA.FTZ R3, R101.reuse, UR6, R3 ;  /* 0x0000000665037c23 */ /* 0x040fe20008010003 */
[----:B------:R-:W-:Y:S01]  /*106e0*/  FFMA.FTZ R4, R101, UR6, R4 ;  /* 0x0000000665047c23 */ /* 0x000fe20008010004 */
[C---:B------:R-:W-:Y:S01]  /*106f0*/  FFMA.FTZ R5, R98.reuse, UR6, R5 ;  /* 0x0000000662057c23 */ /* 0x040fe20008010005 */
[C---:B------:R-:W-:Y:S01]  /*10700*/  FFMA.FTZ R6, R98.reuse, UR6, R6 ;  /* 0x0000000662067c23 */ /* 0x040fe20008010006 */
[C---:B------:R-:W-:Y:S01]  /*10710*/  FFMA.FTZ R7, R98.reuse, UR6, R7 ;  /* 0x0000000662077c23 */ /* 0x040fe20008010007 */
[----:B------:R-:W-:Y:S03]  /*10720*/  FFMA.FTZ R8, R98, UR6, R8 ;  /* 0x0000000662087c23 */ /* 0x000fe60008010008 */
[----:B------:R-:W1:Y:S01]  /*10730*/  MUFU.TANH R51, R51 ;  /* 0x0000003300337308 */ /* 0x000e620000002400 */
[C---:B------:R-:W-:Y:S01]  /*10740*/  IADD3 R98, R177.reuse, 0x10, RZ ;  /* 0x00000010b1627810 */ /* 0x040fe20007ffe0ff */
[C---:B------:R-:W-:Y:S01]  /*10750*/  FFMA.FTZ R9, R100.reuse, UR6, R9 ;  /* 0x0000000664097c23 */ /* 0x040fe20008010009 */
[C---:B------:R-:W-:Y:S01]  /*10760*/  FFMA.FTZ R10, R100.reuse, UR6, R10 ;  /* 0x00000006640a7c23 */ /* 0x040fe2000801000a */
[C---:B------:R-:W-:Y:S01]  /*10770*/  FFMA.FTZ R11, R100.reuse, UR6, R11 ;  /* 0x00000006640b7c23 */ /* 0x040fe2000801000b */
[----:B------:R-:W-:Y:S01]  /*10780*/  FFMA.FTZ R12, R100, UR6, R12 ;  /* 0x00000006640c7c23 */ /* 0x000fe2000801000c */
[C---:B------:R-:W-:Y:S01]  /*10790*/  IADD3 R99, R177.reuse, 0x11, RZ ;  /* 0x00000011b1637810 */ /* 0x040fe20007ffe0ff */
[C---:B------:R-:W-:Y:S03]  /*107a0*/  FFMA.FTZ R13, R102.reuse, UR6, R13 ;  /* 0x00000006660d7c23 */ /* 0x040fe6000801000d */
[----:B------:R-:W1:Y:S01]  /*107b0*/  MUFU.TANH R52, R52 ;  /* 0x0000003400347308 */ /* 0x000e620000002400 */
[----:B------:R-:W-:Y:S01]  /*107c0*/  I2FP.F32.S32 R100, R98 ;  /* 0x0000006200647245 */ /* 0x000fe20000201400 */
[C---:B------:R-:W-:Y:S01]  /*107d0*/  FFMA.FTZ R14, R102.reuse, UR6, R14 ;  /* 0x00000006660e7c23 */ /* 0x040fe2000801000e */
[C---:B------:R-:W-:Y:S01]  /*107e0*/  FFMA.FTZ R15, R102.reuse, UR6, R15 ;  /* 0x00000006660f7c23 */ /* 0x040fe2000801000f */
[----:B------:R-:W-:Y:S01]  /*107f0*/  FFMA.FTZ R16, R102, UR6, R16 ;  /* 0x0000000666107c23 */ /* 0x000fe20008010010 */
[C---:B------:R-:W-:Y:S01]  /*10800*/  IADD3 R101, R177.reuse, 0x18, RZ ;  /* 0x00000018b1657810 */ /* 0x040fe20007ffe0ff */
[C---:B------:R-:W-:Y:S01]  /*10810*/  FFMA.FTZ R17, R100.reuse, UR6, R17 ;  /* 0x0000000664117c23 */ /* 0x040fe20008010011 */
[----:B------:R-:W-:Y:S03]  /*10820*/  I2FP.F32.S32 R102, R99 ;  /* 0x0000006300667245 */ /* 0x000fe60000201400 */
[----:B------:R2:W-:Y:S01]  /*10830*/  MUFU.TANH R98, R123 ;  /* 0x0000007b00627308 */ /* 0x0005e20000002400 */
[C---:B------:R-:W-:Y:S01]  /*10840*/  FFMA.FTZ R18, R100.reuse, UR6, R18 ;  /* 0x0000000664127c23 */ /* 0x040fe20008010012 */
[C---:B------:R-:W-:Y:S01]  /*10850*/  FFMA.FTZ R19, R100.reuse, UR6, R19 ;  /* 0x0000000664137c23 */ /* 0x040fe20008010013 */
[----:B------:R-:W-:Y:S01]  /*10860*/  FFMA.FTZ R20, R100, UR6, R20 ;  /* 0x0000000664147c23 */ /* 0x000fe20008010014 */
[----:B------:R-:W-:Y:S01]  /*10870*/  I2FP.F32.S32 R176, R101 ;  /* 0x0000006500b07245 */ /* 0x000fe20000201400 */
[C---:B------:R-:W-:Y:S01]  /*10880*/  FFMA.FTZ R21, R102.reuse, UR6, R21 ;  /* 0x0000000666157c23 */ /* 0x040fe20008010015 */
[C---:B------:R-:W-:Y:S01]  /*10890*/  FFMA.FTZ R22, R102.reuse, UR6, R22 ;  /* 0x0000000666167c23 */ /* 0x040fe20008010016 */
[C---:B------:R-:W-:Y:S03]  /*108a0*/  FFMA.FTZ R23, R102.reuse, UR6, R23 ;  /* 0x0000000666177c23 */ /* 0x040fe60008010017 */
[----:B------:R-:W1:Y:S01]  /*108b0*/  MUFU.TANH R54, R54 ;  /* 0x0000003600367308 */ /* 0x000e620000002400 */
[----:B------:R-:W-:Y:S01]  /*108c0*/  FFMA.FTZ R24, R102, UR6, R24 ;  /* 0x0000000666187c23 */ /* 0x000fe20008010018 */
[----:B------:R-:W-:Y:S01]  /*108d0*/  IADD3 R101, R177, 0x20, RZ ;  /* 0x00000020b1657810 */ /* 0x000fe20007ffe0ff */
[C---:B------:R-:W-:Y:S01]  /*108e0*/  FFMA.FTZ R25, R176.reuse, UR6, R25 ;  /* 0x00000006b0197c23 */ /* 0x040fe20008010019 */
[C---:B---3--:R-:W-:Y:S01]  /*108f0*/  FFMA.FTZ R26, R176.reuse, UR6, R26 ;  /* 0x00000006b01a7c23 */ /* 0x048fe2000801001a */
[C---:B------:R-:W-:Y:S01]  /*10900*/  FFMA.FTZ R27, R176.reuse, UR6, R27 ;  /* 0x00000006b01b7c23 */ /* 0x040fe2000801001b */
[----:B------:R-:W-:Y:S01]  /*10910*/  FFMA.FTZ R28, R176, UR6, R28 ;  /* 0x00000006b01c7c23 */ /* 0x000fe2000801001c */
[----:B------:R-:W-:Y:S03]  /*10920*/  I2FP.F32.S32 R176, R101 ;  /* 0x0000006500b07245 */ /* 0x000fe60000201400 */
[----:B------:R-:W3:Y:S01]  /*10930*/  MUFU.TANH R55, R55 ;  /* 0x0000003700377308 */ /* 0x000ee20000002400 */
[----:B------:R-:W-:Y:S01]  /*10940*/  FMUL.FTZ R90, R118, UR5 ;  /* 0x00000005765a7c20 */ /* 0x000fe20008410000 */
[----:B------:R-:W-:Y:S01]  /*10950*/  FMUL.FTZ R118, R103, UR5 ;  /* 0x0000000567767c20 */ /* 0x000fe20008410000 */
[----:B------:R-:W-:Y:S01]  /*10960*/  IADD3 R103, R177, 0x19, RZ ;  /* 0x00000019b1677810 */ /* 0x000fe20007ffe0ff */
[----:B------:R-:W-:Y:S01]  /*10970*/  FMUL.FTZ R111, R111, UR5 ;  /* 0x000000056f6f7c20 */ /* 0x000fe20008410000 */
[C---:B--2---:R-:W-:Y:S01]  /*10980*/  IADD3 R123, R177.reuse, 0x21, RZ ;  /* 0x00000021b17b7810 */ /* 0x044fe20007ffe0ff */
[----:B------:R-:W-:Y:S01]  /*10990*/  FMUL.FTZ R76, R150, UR5 ;  /* 0x00000005964c7c20 */ /* 0x000fe20008410000 */
[----:B------:R-:W-:Y:S03]  /*109a0*/  I2FP.F32.S32 R102, R103 ;  /* 0x0000006700667245 */ /* 0x000fe60000201400 */
[----:B------:R2:W-:Y:S01]  /*109b0*/  MUFU.TANH R101, R108 ;  /* 0x0000006c00657308 */ /* 0x0005e20000002400 */
[----:B------:R-:W-:Y:S01]  /*109c0*/  IADD3 R103, R177, 0x28, RZ ;  /* 0x00000028b1677810 */ /* 0x000fe20007ffe0ff */
[----:B------:R-:W-:Y:S01]  /*109d0*/  FMUL.FTZ R77, R77, UR5 ;  /* 0x000000054d4d7c20 */ /* 0x000fe20008410000 */
[----:B------:R-:W-:Y:S01]  /*109e0*/  I2FP.F32.S32 R178, R123 ;  /* 0x0000007b00b27245 */ /* 0x000fe20000201400 */
[C---:B------:R-:W-:Y:S01]  /*109f0*/  FFMA.FTZ R29, R102.reuse, UR6, R29 ;  /* 0x00000006661d7c23 */ /* 0x040fe2000801001d */
[C---:B------:R-:W-:Y:S01]  /*10a00*/  FFMA.FTZ R30, R102.reuse, UR6, R30 ;  /* 0x00000006661e7c23 */ /* 0x040fe2000801001e */
[C---:B------:R-:W-:Y:S01]  /*10a10*/  FFMA.FTZ R31, R102.reuse, UR6, R31 ;  /* 0x00000006661f7c23 */ /* 0x040fe2000801001f */
[----:B-----5:R-:W-:Y:S03]  /*10a20*/  FFMA.FTZ R32, R102, UR6, R32 ;  /* 0x0000000666207c23 */ /* 0x020fe60008010020 */
[----:B------:R-:W5:Y:S01]  /*10a30*/  MUFU.TANH R56, R56 ;  /* 0x0000003800387308 */ /* 0x000f620000002400 */
[C---:B------:R-:W-:Y:S01]  /*10a40*/  FFMA.FTZ R33, R176.reuse, UR6, R33 ;  /* 0x00000006b0217c23 */ /* 0x040fe20008010021 */
[C---:B------:R-:W-:Y:S01]  /*10a50*/  FFMA.FTZ R34, R176.reuse, UR6, R34 ;  /* 0x00000006b0227c23 */ /* 0x040fe20008010022 */
[C---:B------:R-:W-:Y:S01]  /*10a60*/  FFMA.FTZ R35, R176.reuse, UR6, R35 ;  /* 0x00000006b0237c23 */ /* 0x040fe20008010023 */
[----:B------:R-:W-:Y:S01]  /*10a70*/  FFMA.FTZ R36, R176, UR6, R36 ;  /* 0x00000006b0247c23 */ /* 0x000fe20008010024 */
[C---:B------:R-:W-:Y:S01]  /*10a80*/  IADD3 R123, R177.reuse, 0x29, RZ ;  /* 0x00000029b17b7810 */ /* 0x040fe20007ffe0ff */
[C---:B------:R-:W-:Y:S01]  /*10a90*/  FFMA.FTZ R37, R178.reuse, UR6, R37 ;  /* 0x00000006b2257c23 */ /* 0x040fe20008010025 */
[C---:B------:R-:W-:Y:S03]  /*10aa0*/  FFMA.FTZ R38, R178.reuse, UR6, R38 ;  /* 0x00000006b2267c23 */ /* 0x040fe60008010026 */
[----:B------:R1:W-:Y:S01]  /*10ab0*/  MUFU.TANH R102, R111 ;  /* 0x0000006f00667308 */ /* 0x0003e20000002400 */
[----:B--2---:R-:W-:Y:S01]  /*10ac0*/  I2FP.F32.S32 R108, R103 ;  /* 0x00000067006c7245 */ /* 0x004fe20000201400 */
[C---:B------:R-:W-:Y:S01]  /*10ad0*/  FFMA.FTZ R39, R178.reuse, UR6, R39 ;  /* 0x00000006b2277c23 */ /* 0x040fe20008010027 */
[----:B------:R-:W-:Y:S01]  /*10ae0*/  FFMA.FTZ R40, R178, UR6, R40 ;  /* 0x00000006b2287c23 */ /* 0x000fe20008010028 */
[----:B------:R-:W-:Y:S01]  /*10af0*/  IADD3 R178, R177, 0x30, RZ ;  /* 0x00000030b1b27810 */ /* 0x000fe20007ffe0ff */
[----:B------:R-:W-:Y:S01]  /*10b00*/  FMUL.FTZ R78, R79, UR5 ;  /* 0x000000054f4e7c20 */ /* 0x000fe20008410000 */
[----:B------:R-:W-:Y:S01]  /*10b10*/  I2FP.F32.S32 R176, R123 ;  /* 0x0000007b00b07245 */ /* 0x000fe20000201400 */
[C---:B------:R-:W-:Y:S03]  /*10b20*/  FFMA.FTZ R41, R108.reuse, UR6, R41 ;  /* 0x000000066c297c23 */ /* 0x040fe60008010029 */
[----:B------:R2:W-:Y:S01]  /*10b30*/  MUFU.TANH R103, R116 ;  /* 0x0000007400677308 */ /* 0x0005e20000002400 */
[C---:B------:R-:W-:Y:S01]  /*10b40*/  FFMA.FTZ R42, R108.reuse, UR6, R42 ;  /* 0x000000066c2a7c23 */ /* 0x040fe2000801002a */
[C---:B------:R-:W-:Y:S01]  /*10b50*/  FFMA.FTZ R43, R108.reuse, UR6, R43 ;  /* 0x000000066c2b7c23 */ /* 0x040fe2000801002b */
[----:B----4-:R-:W-:Y:S01]  /*10b60*/  FFMA.FTZ R44, R108, UR6, R44 ;  /* 0x000000066c2c7c23 */ /* 0x010fe2000801002c */
[C---:B------:R-:W-:Y:S01]  /*10b70*/  IADD3 R123, R177.reuse, 0x31, RZ ;  /* 0x00000031b17b7810 */ /* 0x040fe20007ffe0ff */
[C---:B------:R-:W-:Y:S01]  /*10b80*/  FFMA.FTZ R45, R176.reuse, UR6, R45 ;  /* 0x00000006b02d7c23 */ /* 0x040fe2000801002d */
[----:B------:R-:W-:Y:S01]  /*10b90*/  I2FP.F32.S32 R108, R178 ;  /* 0x000000b2006c7245 */ /* 0x000fe20000201400 */
[C---:B------:R-:W-:Y:S03]  /*10ba0*/  FFMA.FTZ R46, R176.reuse, UR6, R46 ;  /* 0x00000006b02e7c23 */ /* 0x040fe6000801002e */
[----:B------:R-:W4:Y:S01]  /*10bb0*/  MUFU.TANH R57, R57 ;  /* 0x0000003900397308 */ /* 0x000f220000002400 */
[C---:B------:R-:W-:Y:S01]  /*10bc0*/  FFMA.FTZ R47, R176.reuse, UR6, R47 ;  /* 0x00000006b02f7c23 */ /* 0x040fe2000801002f */
[----:B------:R-:W-:Y:S01]  /*10bd0*/  FFMA.FTZ R48, R176, UR6, R48 ;  /* 0x00000006b0307c23 */ /* 0x000fe20008010030 */
[----:B-1----:R-:W-:Y:S01]  /*10be0*/  IADD3 R111, R177, 0x38, RZ ;  /* 0x00000038b16f7810 */ /* 0x002fe20007ffe0ff */
[C---:B------:R-:W-:Y:S01]  /*10bf0*/  FFMA.FTZ R49, R108.reuse, UR6, R49 ;  /* 0x000000066c317c23 */ /* 0x040fe20008010031 */
[C---:B------:R-:W-:Y:S01]  /*10c00*/  FFMA.FTZ R50, R108.reuse, UR6, R50 ;  /* 0x000000066c327c23 */ /* 0x040fe20008010032 */
[C---:B------:R-:W-:Y:S01]  /*10c10*/  FFMA.FTZ R51, R108.reuse, UR6, R51 ;  /* 0x000000066c337c23 */ /* 0x040fe20008010033 */
[----:B------:R-:W-:Y:S03]  /*10c20*/  FFMA.FTZ R52, R108, UR6, R52 ;  /* 0x000000066c347c23 */ /* 0x000fe60008010034 */
[----:B------:R-:W1:Y:S01]  /*10c30*/  MUFU.TANH R58, R58 ;  /* 0x0000003a003a7308 */ /* 0x000e620000002400 */
[----:B--2---:R-:W-:Y:S01]  /*10c40*/  I2FP.F32.S32 R116, R123 ;  /* 0x0000007b00747245 */ /* 0x004fe20000201400 */
[----:B------:R-:W-:Y:S01]  /*10c50*/  FMUL.FTZ R79, R149, UR5 ;  /* 0x00000005954f7c20 */ /* 0x000fe20008410000 */
[----:B------:R-:W-:Y:S01]  /*10c60*/  IADD3 R123, R177, 0x39, RZ ;  /* 0x00000039b17b7810 */ /* 0x000fe20007ffe0ff */
[----:B------:R-:W-:Y:S01]  /*10c70*/  FMUL.FTZ R80, R151, UR5 ;  /* 0x0000000597507c20 */ /* 0x000fe20008410000 */
[----:B------:R-:W-:Y:S01]  /*10c80*/  I2FP.F32.S32 R108, R111 ;  /* 0x0000006f006c7245 */ /* 0x000fe20000201400 */
[C---:B------:R-:W-:Y:S01]  /*10c90*/  FFMA.FTZ R53, R116.reuse, UR6, R53 ;  /* 0x0000000674357c23 */ /* 0x040fe20008010035 */
[C---:B------:R-:W-:Y:S03]  /*10ca0*/  FFMA.FTZ R54, R116.reuse, UR6, R54 ;  /* 0x0000000674367c23 */ /* 0x040fe60008010036 */
[----:B------:R-:W2:Y:S01]  /*10cb0*/  MUFU.TANH R59, R59 ;  /* 0x0000003b003b7308 */ /* 0x000ea20000002400 */
[C---:B---3--:R-:W-:Y:S01]  /*10cc0*/  FFMA.FTZ R55, R116.reuse, UR6, R55 ;  /* 0x0000000674377c23 */ /* 0x048fe20008010037 */
[----:B-----5:R-:W-:Y:S01]  /*10cd0*/  FFMA.FTZ R56, R116, UR6, R56 ;  /* 0x0000000674387c23 */ /* 0x020fe20008010038 */
[----:B------:R-:W-:Y:S01]  /*10ce0*/  I2FP.F32.S32 R116, R123 ;  /* 0x0000007b00747245 */ /* 0x000fe20000201400 */
[----:B----4-:R-:W-:Y:S01]  /*10cf0*/  FFMA.FTZ R57, R108, UR6, R57 ;  /* 0x000000066c397c23 */ /* 0x010fe20008010039 */
[C---:B------:R-:W-:Y:S01]  /*10d00*/  IADD3 R111, R177.reuse, 0x40, RZ ;  /* 0x00000040b16f7810 */ /* 0x040fe20007ffe0ff */
[----:B------:R-:W-:Y:S01]  /*10d10*/  FMUL.FTZ R82, R86, UR5 ;  /* 0x0000000556527c20 */ /* 0x000fe20008410000 */
[----:B------:R-:W-:Y:S03]  /*10d20*/  IADD3 R123, R177, 0x41, RZ ;  /* 0x00000041b17b7810 */ /* 0x000fe60007ffe0ff */
[----:B------:R-:W3:Y:S01]  /*10d30*/  MUFU.TANH R60, R60 ;  /* 0x0000003c003c7308 */ /* 0x000ee20000002400 */
[----:B-1----:R-:W-:Y:S01]  /*10d40*/  FFMA.FTZ R58, R108, UR6, R58 ;  /* 0x000000066c3a7c23 */ /* 0x002fe2000801003a */
[----:B------:R-:W-:Y:S01]  /*10d50*/  FMNMX.FTZ R178, R0, R187, !PT ;  /* 0x000000bb00b27209 */ /* 0x000fe20007810000 */
[----:B------:R-:W-:Y:S01]  /*10d60*/  FMUL.FTZ R83, R140, UR5 ;  /* 0x000000058c537c20 */ /* 0x000fe20008410000 */
[----:B------:R-:W-:Y:S01]  /*10d70*/  FMNMX.FTZ R243, R2, R185, !PT ;  /* 0x000000b902f37209 */ /* 0x000fe20007810000 */
[----:B------:R-:W-:Y:S01]  /*10d80*/  FMUL.FTZ R109, R93, UR5 ;  /* 0x000000055d6d7c20 */ /* 0x000fe20008410000 */
[----:B------:R-:W-:Y:S01]  /*10d90*/  FMNMX.FTZ R178, R5, R178, !PT ;  /* 0x000000b205b27209 */ /* 0x000fe20007810000 */
[----:B------:R-:W-:Y:S03]  /*10da0*/  FMUL.FTZ R85, R85, UR5 ;  /* 0x0000000555557c20 */ /* 0x000fe60008410000 */
[----:B------:R-:W1:Y:S01]  /*10db0*/  MUFU.TANH R62, R62 ;  /* 0x0000003e003e7308 */ /* 0x000e620000002400 */
[----:B--2---:R-:W-:Y:S01]  /*10dc0*/  FFMA.FTZ R59, R108, UR6, R59 ;  /* 0x000000066c3b7c23 */ /* 0x004fe2000801003b */
[----:B------:R-:W-:Y:S01]  /*10dd0*/  FMNMX.FTZ R243, R6, R243, !PT ;  /* 0x000000f306f37209 */ /* 0x000fe20007810000 */
[----:B------:R-:W-:Y:S01]  /*10de0*/  FMUL.FTZ R86, R87, UR5 ;  /* 0x0000000557567c20 */ /* 0x000fe20008410000 */
[----:B------:R-:W-:Y:S01]  /*10df0*/  FMNMX.FTZ R178, R9, R178, !PT ;  /* 0x000000b209b27209 */ /* 0x000fe20007810000 */
[----:B------:R-:W-:Y:S01]  /*10e00*/  FMUL.FTZ R133, R115, UR5 ;  /* 0x0000000573857c20 */ /* 0x000fe20008410000 */
[----:B------:R-:W-:Y:S01]  /*10e10*/  FMUL.FTZ R87, R141, UR5 ;  /* 0x000000058d577c20 */ /* 0x000fe20008410000 */
[----:B------:R-:W-:Y:S03]  /*10e20*/  FMUL.FTZ R115, R137, UR5 ;  /* 0x0000000589737c20 */ /* 0x000fe60008410000 */
[----:B------:R-:W2:Y:S01]  /*10e30*/  MUFU.TANH R63, R63 ;  /* 0x0000003f003f7308 */ /* 0x000ea20000002400 */
[----:B---3--:R-:W-:Y:S01]  /*10e40*/  FFMA.FTZ R60, R108, UR6, R60 ;  /* 0x000000066c3c7c23 */ /* 0x008fe2000801003c */
[----:B------:R-:W-:Y:S01]  /*10e50*/  I2FP.F32.S32 R108, R111 ;  /* 0x0000006f006c7245 */ /* 0x000fe20000201400 */
[----:B------:R-:W-:Y:S01]  /*10e60*/  FFMA.FTZ R61, R116, UR6, R61 ;  /* 0x00000006743d7c23 */ /* 0x000fe2000801003d */
[----:B------:R-:W-:Y:S01]  /*10e70*/  IADD3 R111, R177, 0x48, RZ ;  /* 0x00000048b16f7810 */ /* 0x000fe20007ffe0ff */
[----:B------:R-:W-:Y:S01]  /*10e80*/  FMUL.FTZ R91, R112, UR5 ;  /* 0x00000005705b7c20 */ /* 0x000fe20008410000 */
[----:B------:R-:W-:Y:S01]  /*10e90*/  FMNMX.FTZ R178, R13, R178, !PT ;  /* 0x000000b20db27209 */ /* 0x000fe20007810000 */
[----:B------:R-:W-:Y:S03]  /*10ea0*/  FMUL.FTZ R140, R106, UR5 ;  /* 0x000000056a8c7c20 */ /* 0x000fe60008410000 */
[----:B------:R-:W3:Y:S01]  /*10eb0*/  MUFU.TANH R64, R64 ;  /* 0x0000004000407308 */ /* 0x000ee20000002400 */
[----:B-1----:R-:W-:Y:S01]  /*10ec0*/  FFMA.FTZ R62, R116, UR6, R62 ;  /* 0x00000006743e7c23 */ /* 0x002fe2000801003e */
[----:B------:R-:W-:Y:S01]  /*10ed0*/  I2FP.F32.S32 R176, R111 ;  /* 0x0000006f00b07245 */ /* 0x000fe20000201400 */
[----:B------:R-:W-:Y:S01]  /*10ee0*/  FMUL.FTZ R106, R94, UR5 ;  /* 0x000000055e6a7c20 */ /* 0x000fe20008410000 */
[----:B------:R-:W-:Y:S01]  /*10ef0*/  FMNMX.FTZ R178, R17, R178, !PT ;  /* 0x000000b211b27209 */ /* 0x000fe20007810000 */
[----:B------:R-:W-:Y:S01]  /*10f00*/  FMUL.FTZ R141, R104, UR5 ;  /* 0x00000005688d7c20 */ /* 0x000fe20008410000 */
[----:B------:R-:W-:Y:S01]  /*10f10*/  IADD3 R111, R177, 0x50, RZ ;  /* 0x00000050b16f7810 */ /* 0x000fe20007ffe0ff */
[----:B------:R-:W-:Y:S03]  /*10f20*/  FMUL.FTZ R104, R107, UR5 ;  /* 0x000000056b687c20 */ /* 0x000fe60008410000 */
[----:B------:R-:W1:Y:S01]  /*10f30*/  MUFU.TANH R65, R65 ;  /* 0x0000004100417308 */ /* 0x000e620000002400 */
[----:B--2---:R-:W-:Y:S01]  /*10f40*/  FFMA.FTZ R63, R116, UR6, R63 ;  /* 0x00000006743f7c23 */ /* 0x004fe2000801003f */
[----:B------:R-:W-:Y:S01]  /*10f50*/  FMNMX.FTZ R178, R21, R178, !PT ;  /* 0x000000b215b27209 */ /* 0x000fe20007810000 */
[----:B------:R-:W-:Y:S01]  /*10f60*/  FMUL.FTZ R107, R136, UR5 ;  /* 0x00000005886b7c20 */ /* 0x000fe20008410000 */
[----:B------:R-:W-:Y:S01]  /*10f70*/  FMUL.FTZ R135, R138, UR5 ;  /* 0x000000058a877c20 */ /* 0x000fe20008410000 */
[----:B------:R-:W-:Y:S01]  /*10f80*/  FMUL.FTZ R112, R139, UR5 ;  /* 0x000000058b707c20 */ /* 0x000fe20008410000 */
[----:B------:R-:W-:Y:S01]  /*10f90*/  FMNMX.FTZ R178, R25, R178, !PT ;  /* 0x000000b219b27209 */ /* 0x000fe20007810000 */
[----:B------:R-:W-:Y:S03]  /*10fa0*/  FMUL.FTZ R120, R127, UR5 ;  /* 0x000000057f787c20 */ /* 0x000fe60008410000 */
[----:B------:R-:W2:Y:S01]  /*10fb0*/  MUFU.TANH R66, R66 ;  /* 0x0000004200427308 */ /* 0x000ea20000002400 */
[----:B---3--:R-:W-:Y:S01]  /*10fc0*/  FFMA.FTZ R64, R116, UR6, R64 ;  /* 0x0000000674407c23 */ /* 0x008fe20008010040 */
[----:B------:R-:W-:Y:S02]  /*10fd0*/  I2FP.F32.S32 R116, R123 ;  /* 0x0000007b00747245 */ /* 0x000fe40000201400 */
[----:B------:R-:W-:Y:S02]  /*10fe0*/  IADD3 R123, R177, 0x49, RZ ;  /* 0x00000049b17b7810 */ /* 0x000fe40007ffe0ff */
[----:B------:R-:W-:Y:S04]  /*10ff0*/  FMNMX.FTZ R178, R29, R178, !PT ;  /* 0x000000b21db27209 */ /* 0x000fe80007810000 */
[----:B------:R-:W3:Y:S01]  /*11000*/  MUFU.TANH R67, R67 ;  /* 0x0000004300437308 */ /* 0x000ee20000002400 */
[C---:B-1----:R-:W-:Y:S01]  /*11010*/  FFMA.FTZ R65, R108.reuse, UR6, R65 ;  /* 0x000000066c417c23 */ /* 0x042fe20008010041 */
[----:B------:R-:W-:Y:S04]  /*11020*/  FMNMX.FTZ R178, R33, R178, !PT ;  /* 0x000000b221b27209 */ /* 0x000fe80007810000 */
[----:B------:R-:W-:Y:S04]  /*11030*/  FMNMX.FTZ R178, R37, R178, !PT ;  /* 0x000000b225b27209 */ /* 0x000fe80007810000 */
[----:B------:R-:W1:Y:S01]  /*11040*/  MUFU.TANH R68, R68 ;  /* 0x0000004400447308 */ /* 0x000e620000002400 */
[C---:B--2---:R-:W-:Y:S01]  /*11050*/  FFMA.FTZ R66, R108.reuse, UR6, R66 ;  /* 0x000000066c427c23 */ /* 0x044fe20008010042 */
[----:B------:R-:W-:Y:S04]  /*11060*/  FMNMX.FTZ R178, R41, R178, !PT ;  /* 0x000000b229b27209 */ /* 0x000fe80007810000 */
[----:B------:R-:W-:Y:S04]  /*11070*/  FMNMX.FTZ R238, R45, R178, !PT ;  /* 0x000000b22dee7209 */ /* 0x000fe80007810000 */
[----:B------:R-:W2:Y:S01]  /*11080*/  MUFU.TANH R69, R69 ;  /* 0x0000004500457308 */ /* 0x000ea20000002400 */
[C---:B---3--:R-:W-:Y:S01]  /*11090*/  FFMA.FTZ R67, R108.reuse, UR6, R67 ;  /* 0x000000066c437c23 */ /* 0x048fe20008010043 */
[----:B------:R-:W-:Y:S04]  /*110a0*/  FMNMX.FTZ R238, R49, R238, !PT ;  /* 0x000000ee31ee7209 */ /* 0x000fe80007810000 */
[----:B------:R-:W-:Y:S04]  /*110b0*/  FMNMX.FTZ R238, R53, R238, !PT ;  /* 0x000000ee35ee7209 */ /* 0x000fe80007810000 */
[----:B------:R-:W3:Y:S01]  /*110c0*/  MUFU.TANH R70, R70 ;  /* 0x0000004600467308 */ /* 0x000ee20000002400 */
[----:B-1----:R-:W-:Y:S01]  /*110d0*/  FFMA.FTZ R68, R108, UR6, R68 ;  /* 0x000000066c447c23 */ /* 0x002fe20008010044 */
[----:B------:R-:W-:Y:S04]  /*110e0*/  FMNMX.FTZ R238, R57, R238, !PT ;  /* 0x000000ee39ee7209 */ /* 0x000fe80007810000 */
[----:B------:R-:W-:Y:S04]  /*110f0*/  FMNMX.FTZ R238, R61, R238, !PT ;  /* 0x000000ee3dee7209 */ /* 0x000fe80007810000 */
[----:B------:R-:W1:Y:S01]  /*11100*/  MUFU.TANH R71, R71 ;  /* 0x0000004700477308 */ /* 0x000e620000002400 */
[C---:B--2---:R-:W-:Y:S01]  /*11110*/  FFMA.FTZ R69, R116.reuse, UR6, R69 ;  /* 0x0000000674457c23 */ /* 0x044fe20008010045 */
[----:B------:R-:W-:Y:S04]  /*11120*/  FMNMX.FTZ R238, R65, R238, !PT ;  /* 0x000000ee41ee7209 */ /* 0x000fe80007810000 */
[----:B------:R-:W-:Y:S04]  /*11130*/  FMNMX.FTZ R238, R69, R238, !PT ;  /* 0x000000ee45ee7209 */ /* 0x000fe80007810000 */
[----:B------:R-:W2:Y:S01]  /*11140*/  MUFU.TANH R72, R72 ;  /* 0x0000004800487308 */ /* 0x000ea20000002400 */
[C---:B---3--:R-:W-:Y:S09]  /*11150*/  FFMA.FTZ R70, R116.reuse, UR6, R70 ;  /* 0x0000000674467c23 */ /* 0x048ff20008010046 */
[----:B------:R-:W3:Y:S01]  /*11160*/  MUFU.TANH R73, R73 ;  /* 0x0000004900497308 */ /* 0x000ee20000002400 */
[C---:B-1----:R-:W-:Y:S09]  /*11170*/  FFMA.FTZ R71, R116.reuse, UR6, R71 ;  /* 0x0000000674477c23 */ /* 0x042ff20008010047 */
[----:B------:R-:W1:Y:S01]  /*11180*/  MUFU.TANH R74, R74 ;  /* 0x0000004a004a7308 */ /* 0x000e620000002400 */
[----:B--2---:R-:W-:Y:S01]  /*11190*/  FFMA.FTZ R72, R116, UR6, R72 ;  /* 0x0000000674487c23 */ /* 0x004fe20008010048 */
[----:B------:R-:W-:Y:S02]  /*111a0*/  I2FP.F32.S32 R116, R123 ;  /* 0x0000007b00747245 */ /* 0x000fe40000201400 */
[----:B------:R-:W-:Y:S06]  /*111b0*/  IADD3 R123, R177, 0x51, RZ ;  /* 0x00000051b17b7810 */ /* 0x000fec0007ffe0ff */
[----:B------:R-:W2:Y:S01]  /*111c0*/  MUFU.TANH R75, R75 ;  /* 0x0000004b004b7308 */ /* 0x000ea20000002400 */
[C---:B---3--:R-:W-:Y:S05]  /*111d0*/  FFMA.FTZ R73, R176.reuse, UR6, R73 ;  /* 0x00000006b0497c23 */ /* 0x048fea0008010049 */
[----:B------:R-:W-:Y:S04]  /*111e0*/  FMNMX.FTZ R238, R73, R238, !PT ;  /* 0x000000ee49ee7209 */ /* 0x000fe80007810000 */
[----:B------:R-:W3:Y:S01]  /*111f0*/  MUFU.TANH R76, R76 ;  /* 0x0000004c004c7308 */ /* 0x000ee20000002400 */
[C---:B-1----:R-:W-:Y:S09]  /*11200*/  FFMA.FTZ R74, R176.reuse, UR6, R74 ;  /* 0x00000006b04a7c23 */ /* 0x042ff2000801004a */
[----:B------:R-:W1:Y:S01]  /*11210*/  MUFU.TANH R77, R77 ;  /* 0x0000004d004d7308 */ /* 0x000e620000002400 */
[C---:B--2---:R-:W-:Y:S09]  /*11220*/  FFMA.FTZ R75, R176.reuse, UR6, R75 ;  /* 0x00000006b04b7c23 */ /* 0x044ff2000801004b */
[----:B------:R-:W2:Y:S01]  /*11230*/  MUFU.TANH R78, R78 ;  /* 0x0000004e004e7308 */ /* 0x000ea20000002400 */
[----:B---3--:R-:W-:Y:S01]  /*11240*/  FFMA.FTZ R76, R176, UR6, R76 ;  /* 0x00000006b04c7c23 */ /* 0x008fe2000801004c */
[----:B------:R-:W-:Y:S02]  /*11250*/  I2FP.F32.S32 R176, R123 ;  /* 0x0000007b00b07245 */ /* 0x000fe40000201400 */
[----:B------:R-:W-:Y:S06]  /*11260*/  FMNMX.FTZ R123, R10, R243, !PT ;  /* 0x000000f30a7b7209 */ /* 0x000fec0007810000 */
[----:B------:R-:W3:Y:S01]  /*11270*/  MUFU.TANH R79, R79 ;  /* 0x0000004f004f7308 */ /* 0x000ee20000002400 */
[----:B------:R-:W-:Y:S01]  /*11280*/  FMNMX.FTZ R123, R14, R123, !PT ;  /* 0x0000007b0e7b7209 */ /* 0x000fe20007810000 */
[----:B-1----:R-:W-:Y:S03]  /*11290*/  FFMA.FTZ R77, R116, UR6, R77 ;  /* 0x00000006744d7c23 */ /* 0x002fe6000801004d */
[----:B------:R-:W-:Y:S02]  /*112a0*/  FMNMX.FTZ R123, R18, R123, !PT ;  /* 0x0000007b127b7209 */ /* 0x000fe40007810000 */
[----:B------:R-:W-:Y:S03]  /*112b0*/  FMNMX.FTZ R238, R77, R238, !PT ;  /* 0x000000ee4dee7209 */ /* 0x000fe60007810000 */
[----:B------:R-:W1:Y:S01]  /*112c0*/  MUFU.TANH R80, R80 ;  /* 0x0000005000507308 */ /* 0x000e620000002400 */
[----:B--2---:R-:W-:Y:S01]  /*112d0*/  FFMA.FTZ R78, R116, UR6, R78 ;  /* 0x00000006744e7c23 */ /* 0x004fe2000801004e */
[----:B------:R-:W-:Y:S04]  /*112e0*/  FMNMX.FTZ R123, R22, R123, !PT ;  /* 0x0000007b167b7209 */ /* 0x000fe80007810000 */
[----:B------:R-:W-:Y:S04]  /*112f0*/  FMNMX.FTZ R123, R26, R123, !PT ;  /* 0x0000007b1a7b7209 */ /* 0x000fe80007810000 */
[----:B------:R-:W2:Y:S01]  /*11300*/  MUFU.TANH R81, R81 ;  /* 0x0000005100517308 */ /* 0x000ea20000002400 */
[----:B---3--:R-:W-:Y:S01]  /*11310*/  FFMA.FTZ R79, R116, UR6, R79 ;  /* 0x00000006744f7c23 */ /* 0x008fe2000801004f */
[----:B------:R-:W-:Y:S04]  /*11320*/  FMNMX.FTZ R123, R30, R123, !PT ;  /* 0x0000007b1e7b7209 */ /* 0x000fe80007810000 */
[----:B------:R-:W-:Y:S04]  /*11330*/  FMNMX.FTZ R123, R34, R123, !PT ;  /* 0x0000007b227b7209 */ /* 0x000fe80007810000 */
[----:B------:R-:W3:Y:S01]  /*11340*/  MUFU.TANH R82, R82 ;  /* 0x0000005200527308 */ /* 0x000ee20000002400 */
[----:B-1----:R-:W-:Y:S01]  /*11350*/  FFMA.FTZ R80, R116, UR6, R80 ;  /* 0x0000000674507c23 */ /* 0x002fe20008010050 */
[----:B------:R-:W-:Y:S02]  /*11360*/  I2FP.F32.S32 R116, R111 ;  /* 0x0000006f00747245 */ /* 0x000fe40000201400 */
[----:B------:R-:W-:Y:S06]  /*11370*/  FMNMX.FTZ R123, R38, R123, !PT ;  /* 0x0000007b267b7209 */ /* 0x000fec0007810000 */
[----:B------:R1:W-:Y:S01]  /*11380*/  MUFU.TANH R93, R121 ;  /* 0x00000079005d7308 */ /* 0x0003e20000002400 */
[----:B--2---:R-:W-:Y:S01]  /*11390*/  FFMA.FTZ R81, R116, UR6, R81 ;  /* 0x0000000674517c23 */ /* 0x004fe20008010051 */
[----:B------:R-:W-:Y:S02]  /*113a0*/  FMNMX.FTZ R243, R42, R123, !PT ;  /* 0x0000007b2af37209 */ /* 0x000fe40007810000 */
[----:B------:R-:W-:Y:S02]  /*113b0*/  IADD3 R123, R177, 0x61, RZ ;  /* 0x00000061b17b7810 */ /* 0x000fe40007ffe0ff */
[----:B------:R-:W-:Y:S04]  /*113c0*/  FMNMX.FTZ R243, R46, R243, !PT ;  /* 0x000000f32ef37209 */ /* 0x000fe80007810000 */
[----:B------:R-:W2:Y:S01]  /*113d0*/  MUFU.TANH R83, R83 ;  /* 0x0000005300537308 */ /* 0x000ea20000002400 */
[----:B---3--:R-:W-:Y:S01]  /*113e0*/  FFMA.FTZ R82, R116, UR6, R82 ;  /* 0x0000000674527c23 */ /* 0x008fe20008010052 */
[----:B------:R-:W-:Y:S02]  /*113f0*/  I2FP.F32.S32 R178, R123 ;  /* 0x0000007b00b27245 */ /* 0x000fe40000201400 */
[----:B------:R-:W-:Y:S02]  /*11400*/  FMNMX.FTZ R123, R50, R243, !PT ;  /* 0x000000f3327b7209 */ /* 0x000fe40007810000 */
[----:B------:R-:W-:Y:S04]  /*11410*/  FMNMX.FTZ R238, R81, R238, !PT ;  /* 0x000000ee51ee7209 */ /* 0x000fe80007810000 */
[----:B------:R-:W3:Y:S01]  /*11420*/  MUFU.TANH R84, R84 ;  /* 0x0000005400547308 */ /* 0x000ee20000002400 */
[----:B-1----:R-:W-:Y:S01]  /*11430*/  FMUL.FTZ R121, R96, UR5 ;  /* 0x0000000560797c20 */ /* 0x002fe20008410000 */
[----:B------:R-:W-:Y:S04]  /*11440*/  FMNMX.FTZ R123, R54, R123, !PT ;  /* 0x0000007b367b7209 */ /* 0x000fe80007810000 */
[----:B------:R-:W-:Y:S04]  /*11450*/  FMNMX.FTZ R123, R58, R123, !PT ;  /* 0x0000007b3a7b7209 */ /* 0x000fe80007810000 */
[----:B------:R-:W1:Y:S01]  /*11460*/  MUFU.TANH R85, R85 ;  /* 0x0000005500557308 */ /* 0x000e620000002400 */
[----:B--2---:R-:W-:Y:S01]  /*11470*/  FFMA.FTZ R83, R116, UR6, R83 ;  /* 0x0000000674537c23 */ /* 0x004fe20008010053 */
[----:B------:R-:W-:Y:S02]  /*11480*/  FMNMX.FTZ R243, R62, R123, !PT ;  /* 0x0000007b3ef37209 */ /* 0x000fe40007810000 */
[C---:B------:R-:W-:Y:S02]  /*11490*/  IADD3 R123, R177.reuse, 0x69, RZ ;  /* 0x00000069b17b7810 */ /* 0x040fe40007ffe0ff */
[----:B------:R-:W-:Y:S04]  /*114a0*/  FMNMX.FTZ R243, R66, R243, !PT ;  /* 0x000000f342f37209 */ /* 0x000fe80007810000 */
[----:B------:R2:W-:Y:S01]  /*114b0*/  MUFU.TANH R111, R115 ;  /* 0x00000073006f7308 */ /* 0x0005e20000002400 */
[----:B---3--:R-:W-:Y:S01]  /*114c0*/  FFMA.FTZ R84, R116, UR6, R84 ;  /* 0x0000000674547c23 */ /* 0x008fe20008010054 */
[----:B------:R-:W-:Y:S04]  /*114d0*/  IADD3 R116, R177, 0x58, RZ ;  /* 0x00000058b1747810 */ /* 0x000fe80007ffe0ff */
[----:B------:R-:W-:Y:S04]  /*114e0*/  I2FP.F32.S32 R116, R116 ;  /* 0x0000007400747245 */ /* 0x000fe80000201400 */
[----:B------:R-:W3:Y:S01]  /*114f0*/  MUFU.TANH R86, R86 ;  /* 0x0000005600567308 */ /* 0x000ee20000002400 */
[C---:B-1----:R-:W-:Y:S05]  /*11500*/  FFMA.FTZ R85, R176.reuse, UR6, R85 ;  /* 0x00000006b0557c23 */ /* 0x042fea0008010055 */
[----:B------:R-:W-:Y:S04]  /*11510*/  FMNMX.FTZ R238, R85, R238, !PT ;  /* 0x000000ee55ee7209 */ /* 0x000fe80007810000 */
[----:B------:R-:W1:Y:S01]  /*11520*/  MUFU.TANH R87, R87 ;  /* 0x0000005700577308 */ /* 0x000e620000002400 */
[----:B--2---:R-:W-:Y:S09]  /*11530*/  IADD3 R115, R177, 0x59, RZ ;  /* 0x00000059b1737810 */ /* 0x004ff20007ffe0ff */
[----:B------:R-:W2:Y:S01]  /*11540*/  MUFU.TANH R88, R88 ;  /* 0x0000005800587308 */ /* 0x000ea20000002400 */
[C---:B---3--:R-:W-:Y:S09]  /*11550*/  FFMA.FTZ R86, R176.reuse, UR6, R86 ;  /* 0x00000006b0567c23 */ /* 0x048ff20008010056 */
[----:B------:R-:W3:Y:S01]  /*11560*/  MUFU.TANH R89, R89 ;  /* 0x0000005900597308 */ /* 0x000ee20000002400 */
[C---:B-1----:R-:W-:Y:S09]  /*11570*/  FFMA.FTZ R87, R176.reuse, UR6, R87 ;  /* 0x00000006b0577c23 */ /* 0x042ff20008010057 */
[----:B------:R-:W1:Y:S01]  /*11580*/  MUFU.TANH R90, R90 ;  /* 0x0000005a005a7308 */ /* 0x000e620000002400 */
[----:B--2---:R-:W-:Y:S01]  /*11590*/  FFMA.FTZ R88, R176, UR6, R88 ;  /* 0x00000006b0587c23 */ /* 0x004fe20008010058 */
[----:B------:R-:W-:Y:S08]  /*115a0*/  I2FP.F32.S32 R176, R115 ;  /* 0x0000007300b07245 */ /* 0x000ff00000201400 */
[----:B------:R-:W2:Y:S01]  /*115b0*/  MUFU.TANH R91, R91 ;  /* 0x0000005b005b7308 */ /* 0x000ea20000002400 */
[C---:B---3--:R-:W-:Y:S05]  /*115c0*/  FFMA.FTZ R89, R116.reuse, UR6, R89 ;  /* 0x0000000674597c23 */ /* 0x048fea0008010059 */
[----:B------:R-:W-:Y:S04]  /*115d0*/  FMNMX.FTZ R238, R89, R238, !PT ;  /* 0x000000ee59ee7209 */ /* 0x000fe80007810000 */
[----:B------:R-:W3:Y:S01]  /*115e0*/  MUFU.TANH R94, R143 ;  /* 0x0000008f005e7308 */ /* 0x000ee20000002400 */
[C---:B-1----:R-:W-:Y:S09]  /*115f0*/  FFMA.FTZ R90, R116.reuse, UR6, R90 ;  /* 0x00000006745a7c23 */ /* 0x042ff2000801005a */
[----:B------:R-:W1:Y:S01]  /*11600*/  MUFU.TANH R95, R142 ;  /* 0x0000008e005f7308 */ /* 0x000e620000002400 */
[C---:B--2---:R-:W-:Y:S01]  /*11610*/  FFMA.FTZ R91, R116.reuse, UR6, R91 ;  /* 0x00000006745b7c23 */ /* 0x044fe2000801005b */
[----:B------:R-:W-:Y:S01]  /*11620*/  FFMA.FTZ R92, R116, UR6, R92 ;  /* 0x00000006745c7c23 */ /* 0x000fe2000801005c */
[C---:B------:R-:W-:Y:S07]  /*11630*/  FFMA.FTZ R93, R176.reuse, UR6, R93 ;  /* 0x00000006b05d7c23 */ /* 0x040fee000801005d */
[----:B------:R-:W2:Y:S01]  /*11640*/  MUFU.TANH R96, R133 ;  /* 0x0000008500607308 */ /* 0x000ea20000002400 */
[C---:B---3--:R-:W-:Y:S01]  /*11650*/  FFMA.FTZ R94, R176.reuse, UR6, R94 ;  /* 0x00000006b05e7c23 */ /* 0x048fe2000801005e */
[----:B------:R-:W-:Y:S08]  /*11660*/  FMNMX.FTZ R238, R93, R238, !PT ;  /* 0x000000ee5dee7209 */ /* 0x000ff00007810000 */
[----:B------:R-:W3:Y:S01]  /*11670*/  MUFU.TANH R97, R132 ;  /* 0x0000008400617308 */ /* 0x000ee20000002400 */
[C---:B-1----:R-:W-:Y:S09]  /*11680*/  FFMA.FTZ R95, R176.reuse, UR6, R95 ;  /* 0x00000006b05f7c23 */ /* 0x042ff2000801005f */
[----:B------:R-:W1:Y:S01]  /*11690*/  MUFU.TANH R99, R141 ;  /* 0x0000008d00637308 */ /* 0x000e620000002400 */
[----:B--2---:R-:W-:Y:S01]  /*116a0*/  FFMA.FTZ R96, R176, UR6, R96 ;  /* 0x00000006b0607c23 */ /* 0x004fe20008010060 */
[----:B------:R-:W-:Y:S04]  /*116b0*/  IADD3 R176, R177, 0x60, RZ ;  /* 0x00000060b1b07810 */ /* 0x000fe80007ffe0ff */
[----:B------:R-:W-:Y:S04]  /*116c0*/  I2FP.F32.S32 R176, R176 ;  /* 0x000000b000b07245 */ /* 0x000fe80000201400 */
[----:B------:R-:W2:Y:S01]  /*116d0*/  MUFU.TANH R100, R140 ;  /* 0x0000008c00647308 */ /* 0x000ea20000002400 */
[C---:B---3--:R-:W-:Y:S01]  /*116e0*/  FFMA.FTZ R97, R176.reuse, UR6, R97 ;  /* 0x00000006b0617c23 */ /* 0x048fe20008010061 */
[C---:B------:R-:W-:Y:S08]  /*116f0*/  FFMA.FTZ R98, R176.reuse, UR6, R98 ;  /* 0x00000006b0627c23 */ /* 0x040ff00008010062 */
[----:B------:R-:W3:Y:S01]  /*11700*/  MUFU.TANH R104, R104 ;  /* 0x0000006800687308 */ /* 0x000ee20000002400 */
[C---:B-1----:R-:W-:Y:S01]  /*11710*/  FFMA.FTZ R99, R176.reuse, UR6, R99 ;  /* 0x00000006b0637c23 */ /* 0x042fe20008010063 */
[----:B------:R-:W-:Y:S08]  /*11720*/  FMNMX.FTZ R238, R97, R238, !PT ;  /* 0x000000ee61ee7209 */ /* 0x000ff00007810000 */
[----:B------:R-:W1:Y:S01]  /*11730*/  MUFU.TANH R105, R105 ;  /* 0x0000006900697308 */ /* 0x000e620000002400 */
[----:B--2---:R-:W-:Y:S01]  /*11740*/  FFMA.FTZ R100, R176, UR6, R100 ;  /* 0x00000006b0647c23 */ /* 0x004fe20008010064 */
[C---:B------:R-:W-:Y:S01]  /*11750*/  FFMA.FTZ R101, R178.reuse, UR6, R101 ;  /* 0x00000006b2657c23 */ /* 0x040fe20008010065 */
[C---:B------:R-:W-:Y:S01]  /*11760*/  FFMA.FTZ R102, R178.reuse, UR6, R102 ;  /* 0x00000006b2667c23 */ /* 0x040fe20008010066 */
[C---:B------:R-:W-:Y:S01]  /*11770*/  FFMA.FTZ R103, R178.reuse, UR6, R103 ;  /* 0x00000006b2677c23 */ /* 0x040fe20008010067 */
[----:B------:R-:W-:Y:S02]  /*11780*/  IADD3 R176, R177, 0x68, RZ ;  /* 0x00000068b1b07810 */ /* 0x000fe40007ffe0ff */
[----:B------:R-:W-:Y:S03]  /*11790*/  FMNMX.FTZ R238, R101, R238, !PT ;  /* 0x000000ee65ee7209 */ /* 0x000fe60007810000 */
[----:B------:R-:W2:Y:S01]  /*117a0*/  MUFU.TANH R106, R106 ;  /* 0x0000006a006a7308 */ /* 0x000ea20000002400 */
[----:B---3--:R-:W-:Y:S01]  /*117b0*/  FFMA.FTZ R104, R178, UR6, R104 ;  /* 0x00000006b2687c23 */ /* 0x008fe20008010068 */
[----:B------:R-:W-:Y:S02]  /*117c0*/  I2FP.F32.S32 R178, R123 ;  /* 0x0000007b00b27245 */ /* 0x000fe40000201400 */
[----:B------:R-:W-:Y:S02]  /*117d0*/  FMNMX.FTZ R123, R70, R243, !PT ;  /* 0x000000f3467b7209 */ /* 0x000fe40007810000 */
[----:B------:R-:W-:Y:S04]  /*117e0*/  I2FP.F32.S32 R176, R176 ;  /* 0x000000b000b07245 */ /* 0x000fe80000201400 */
[----:B------:R-:W3:Y:S01]  /*117f0*/  MUFU.TANH R107, R107 ;  /* 0x0000006b006b7308 */ /* 0x000ee20000002400 */
[----:B------:R-:W-:Y:S01]  /*11800*/  FMNMX.FTZ R123, R74, R123, !PT ;  /* 0x0000007b4a7b7209 */ /* 0x000fe20007810000 */
[----:B-1----:R-:W-:Y:S03]  /*11810*/  FFMA.FTZ R105, R176, UR6, R105 ;  /* 0x00000006b0697c23 */ /* 0x002fe60008010069 */
[----:B------:R-:W-:Y:S02]  /*11820*/  FMNMX.FTZ R243, R78, R123, !PT ;  /* 0x0000007b4ef37209 */ /* 0x000fe40007810000 */
[C---:B------:R-:W-:Y:S03]  /*11830*/  IADD3 R123, R177.reuse, 0x70, RZ ;  /* 0x00000070b17b7810 */ /* 0x040fe60007ffe0ff */
        /* <DEDUP_REMOVED lines=10> */
[----:B------:R-:W-:Y:S01]  /*118e0*/  I2FP.F32.S32 R176, R123 ;  /* 0x0000007b00b07245 */ /* 0x000fe20000201400 */
[----:B------:R-:W-:Y:S01]  /*118f0*/  FMUL.FTZ R123, R128, UR5 ;  /* 0x00000005807b7c20 */ /* 0x000fe20008410000 */
[----:B------:R-:W-:Y:S06]  /*11900*/  FMNMX.FTZ R243, R98, R243, !PT ;  /* 0x000000f362f37209 */ /* 0x000fec0007810000 */
[----:B------:R-:W1:Y:S01]  /*11910*/  MUFU.TANH R112, R112 ;  /* 0x0000007000707308 */ /* 0x000e620000002400 */
[----:B--2---:R-:W-:Y:S01]  /*11920*/  FFMA.FTZ R109, R178, UR6, R109 ;  /* 0x00000006b26d7c23 */ /* 0x004fe2000801006d */
[----:B------:R-:W-:Y:S04]  /*11930*/  FMNMX.FTZ R243, R102, R243, !PT ;  /* 0x000000f366f37209 */ /* 0x000fe80007810000 */
[----:B------:R-:W-:Y:S04]  /*11940*/  FMNMX.FTZ R243, R106, R243, !PT ;  /* 0x000000f36af37209 */ /* 0x000fe80007810000 */
[----:B------:R2:W-:Y:S01]  /*11950*/  MUFU.TANH R116, R124 ;  /* 0x0000007c00747308 */ /* 0x0005e20000002400 */
[C---:B---3--:R-:W-:Y:S01]  /*11960*/  FFMA.FTZ R110, R178.reuse, UR6, R110 ;  /* 0x00000006b26e7c23 */ /* 0x048fe2000801006e */
[----:B------:R-:W-:Y:S04]  /*11970*/  FFMA.FTZ R111, R178, UR6, R111 ;  /* 0x00000006b26f7c23 */ /* 0x000fe8000801006f */
[----:B------:R-:W-:Y:S04]  /*11980*/  FMNMX.FTZ R243, R110, R243, !PT ;  /* 0x000000f36ef37209 */ /* 0x000fe80007810000 */
[----:B------:R-:W3:Y:S01]  /*11990*/  MUFU.TANH R113, R113 ;  /* 0x0000007100717308 */ /* 0x000ee20000002400 */
[----:B-1----:R-:W-:Y:S01]  /*119a0*/  FFMA.FTZ R112, R178, UR6, R112 ;  /* 0x00000006b2707c23 */ /* 0x002fe20008010070 */
[C---:B------:R-:W-:Y:S04]  /*119b0*/  IADD3 R178, R177.reuse, 0x71, RZ ;  /* 0x00000071b1b27810 */ /* 0x040fe80007ffe0ff */
[----:B------:R-:W-:Y:S04]  /*119c0*/  I2FP.F32.S32 R178, R178 ;  /* 0x000000b200b27245 */ /* 0x000fe80000201400 */
[----:B------:R-:W1:Y:S01]  /*119d0*/  MUFU.TANH R114, R114 ;  /* 0x0000007200727308 */ /* 0x000e620000002400 */
[----:B--2---:R-:W-:Y:S09]  /*119e0*/  FMUL.FTZ R124, R130, UR5 ;  /* 0x00000005827c7c20 */ /* 0x004ff20008410000 */
[----:B------:R-:W2:Y:S01]  /*119f0*/  MUFU.TANH R115, R134 ;  /* 0x0000008600737308 */ /* 0x000ea20000002400 */
[C---:B---3--:R-:W-:Y:S09]  /*11a00*/  FFMA.FTZ R113, R176.reuse, UR6, R113 ;  /* 0x00000006b0717c23 */ /* 0x048ff20008010071 */
[----:B------:R-:W3:Y:S01]  /*11a10*/  MUFU.TANH R117, R117 ;  /* 0x0000007500757308 */ /* 0x000ee20000002400 */
[----:B-1----:R-:W-:Y:S05]  /*11a20*/  FFMA.FTZ R114, R176, UR6, R114 ;  /* 0x00000006b0727c23 */ /* 0x002fea0008010072 */
[----:B------:R-:W-:Y:S04]  /*11a30*/  FMNMX.FTZ R243, R114, R243, !PT ;  /* 0x000000f372f37209 */ /* 0x000fe80007810000 */
[----:B------:R-:W1:Y:S01]  /*11a40*/  MUFU.TANH R118, R118 ;  /* 0x0000007600767308 */ /* 0x000e620000002400 */
[C---:B--2---:R-:W-:Y:S01]  /*11a50*/  FFMA.FTZ R115, R176.reuse, UR6, R115 ;  /* 0x00000006b0737c23 */ /* 0x044fe20008010073 */
[----:B------:R-:W-:Y:S01]  /*11a60*/  FFMA.FTZ R116, R176, UR6, R116 ;  /* 0x00000006b0747c23 */ /* 0x000fe20008010074 */
[C---:B------:R-:W-:Y:S02]  /*11a70*/  IADD3 R176, R177.reuse, 0x78, RZ ;  /* 0x00000078b1b07810 */ /* 0x040fe40007ffe0ff */
[----:B------:R-:W-:Y:S02]  /*11a80*/  IADD3 R177, R177, 0x79, RZ ;  /* 0x00000079b1b17810 */ /* 0x000fe40007ffe0ff */
[----:B------:R-:W-:Y:S03]  /*11a90*/  I2FP.F32.S32 R176, R176 ;  /* 0x000000b000b07245 */ /* 0x000fe60000201400 */
[----:B------:R-:W2:Y:S01]  /*11aa0*/  MUFU.TANH R119, R119 ;  /* 0x0000007700777308 */ /* 0x000ea20000002400 */
[C---:B---3--:R-:W-:Y:S01]  /*11ab0*/  FFMA.FTZ R117, R178.reuse, UR6, R117 ;  /* 0x00000006b2757c23 */ /* 0x048fe20008010075 */
[----:B------:R-:W-:Y:S08]  /*11ac0*/  I2FP.F32.S32 R177, R177 ;  /* 0x000000b100b17245 */ /* 0x000ff00000201400 */
[----:B------:R-:W3:Y:S01]  /*11ad0*/  MUFU.TANH R120, R120 ;  /* 0x0000007800787308 */ /* 0x000ee20000002400 */
[----:B-1----:R-:W-:Y:S05]  /*11ae0*/  FFMA.FTZ R118, R178, UR6, R118 ;  /* 0x00000006b2767c23 */ /* 0x002fea0008010076 */
[----:B------:R-:W-:Y:S04]  /*11af0*/  FMNMX.FTZ R243, R118, R243, !PT ;  /* 0x000000f376f37209 */ /* 0x000fe80007810000 */
[----:B------:R-:W1:Y:S01]  /*11b00*/  MUFU.TANH R121, R121 ;  /* 0x0000007900797308 */ /* 0x000e620000002400 */
[C---:B--2---:R-:W-:Y:S09]  /*11b10*/  FFMA.FTZ R119, R178.reuse, UR6, R119 ;  /* 0x00000006b2777c23 */ /* 0x044ff20008010077 */
[----:B------:R-:W2:Y:S01]  /*11b20*/  MUFU.TANH R122, R122 ;  /* 0x0000007a007a7308 */ /* 0x000ea20000002400 */
[----:B---3--:R-:W-:Y:S01]  /*11b30*/  FFMA.FTZ R120, R178, UR6, R120 ;  /* 0x00000006b2787c23 */ /* 0x008fe20008010078 */
[----:B------:R-:W-:Y:S04]  /*11b40*/  FMNMX.FTZ R178, R105, R238, !PT ;  /* 0x000000ee69b27209 */ /* 0x000fe80007810000 */
[----:B------:R-:W-:Y:S04]  /*11b50*/  FMNMX.FTZ R178, R109, R178, !PT ;  /* 0x000000b26db27209 */ /* 0x000fe80007810000 */
[----:B------:R-:W3:Y:S01]  /*11b60*/  MUFU.TANH R123, R123 ;  /* 0x0000007b007b7308 */ /* 0x000ee20000002400 */
[C---:B-1----:R-:W-:Y:S01]  /*11b70*/  FFMA.FTZ R121, R176.reuse, UR6, R121 ;  /* 0x00000006b0797c23 */ /* 0x042fe20008010079 */
[----:B------:R-:W-:Y:S04]  /*11b80*/  FMNMX.FTZ R178, R113, R178, !PT ;  /* 0x000000b271b27209 */ /* 0x000fe80007810000 */
[----:B------:R-:W-:Y:S04]  /*11b90*/  FMNMX.FTZ R178, R117, R178, !PT ;  /* 0x000000b275b27209 */ /* 0x000fe80007810000 */
[----:B------:R-:W1:Y:S01]  /*11ba0*/  MUFU.TANH R124, R124 ;  /* 0x0000007c007c7308 */ /* 0x000e620000002400 */
[----:B--2---:R-:W-:Y:S05]  /*11bb0*/  FFMA.FTZ R122, R176, UR6, R122 ;  /* 0x00000006b07a7c23 */ /* 0x004fea000801007a */
[----:B------:R-:W-:Y:S04]  /*11bc0*/  FMNMX.FTZ R243, R122, R243, !PT ;  /* 0x000000f37af37209 */ /* 0x000fe80007810000 */
[----:B------:R-:W2:Y:S01]  /*11bd0*/  MUFU.TANH R125, R125 ;  /* 0x0000007d007d7308 */ /* 0x000ea20000002400 */
[C---:B---3--:R-:W-:Y:S09]  /*11be0*/  FFMA.FTZ R123, R176.reuse, UR6, R123 ;  /* 0x00000006b07b7c23 */ /* 0x048ff2000801007b */
[----:B------:R-:W3:Y:S01]  /*11bf0*/  MUFU.TANH R126, R126 ;  /* 0x0000007e007e7308 */ /* 0x000ee20000002400 */
[----:B-1----:R-:W-:Y:S01]  /*11c00*/  FFMA.FTZ R124, R176, UR6, R124 ;  /* 0x00000006b07c7c23 */ /* 0x002fe2000801007c */
[----:B------:R-:W-:Y:S01]  /*11c10*/  FMNMX.FTZ R176, R121, R178, !PT ;  /* 0x000000b279b07209 */ /* 0x000fe20007810000 */
[----:B--2---:R-:W-:Y:S05]  /*11c20*/  FFMA.FTZ R125, R177, UR6, R125 ;  /* 0x00000006b17d7c23 */ /* 0x004fea000801007d */
[----:B------:R-:W-:Y:S01]  /*11c30*/  FMNMX.FTZ R176, R125, R176, !PT ;  /* 0x000000b07db07209 */ /* 0x000fe20007810000 */
[----:B---3--:R-:W-:Y:S01]  /*11c40*/  FFMA.FTZ R126, R177, UR6, R126 ;  /* 0x00000006b17e7c23 */ /* 0x008fe2000801007e */
[----:B------:R-:W-:Y:S06]  /*11c50*/  @P2 BRA `(.L_x_689) ;  /* 0xffffffd400302947 */ /* 0x000fec000383ffff */
.L_x_688:
[----:B-1----:R-:W-:Y:S01]  /*11c60*/  LDSM.16.MT88.4 R144, [R234+0x4000] ;  /* 0x00400000ea90783b */ /* 0x002fe20000004200 */
[----:B------:R-:W-:Y:S01]  /*11c70*/  FMNMX.FTZ R136, R3, R186, !PT ;  /* 0x000000ba03887209 */ /* 0x000fe20007810000 */
[----:B------:R-:W-:Y:S01]  /*11c80*/  FMUL.FTZ R127, R129, UR5 ;  /* 0x00000005817f7c20 */ /* 0x000fe20008410000 */
[----:B------:R-:W-:Y:S01]  /*11c90*/  FMNMX.FTZ R243, R126, R243, !PT ;  /* 0x000000f37ef37209 */ /* 0x000fe20007810000 */
[----:B------:R-:W-:Y:S01]  /*11ca0*/  FMUL.FTZ R128, R131, UR5 ;  /* 0x0000000583807c20 */ /* 0x000fe20008410000 */
[----:B------:R-:W-:Y:S01]  /*11cb0*/  FMNMX.FTZ R136, R7, R136, !PT ;  /* 0x0000008807887209 */ /* 0x000fe20007810000 */
[----:B------:R-:W-:Y:S02]  /*11cc0*/  UIADD3 UR7, UR7, -0x1, URZ ;  /* 0xffffffff07077890 */ /* 0x000fe4000fffe03f */
[----:B------:R-:W1:Y:S01]  /*11cd0*/  MUFU.TANH R127, R127 ;  /* 0x0000007f007f7308 */ /* 0x000e620000002400 */
[----:B------:R-:W-:Y:S01]  /*11ce0*/  LDSM.16.MT88.4 R140, [R239+0x4400] ;  /* 0x00440000ef8c783b */ /* 0x000fe20000004200 */
[----:B------:R-:W-:Y:S04]  /*11cf0*/  FMNMX.FTZ R136, R11, R136, !PT ;  /* 0x000000880b887209 */ /* 0x000fe80007810000 */
[----:B------:R-:W-:Y:S04]  /*11d00*/  FMNMX.FTZ R136, R15, R136, !PT ;  /* 0x000000880f887209 */ /* 0x000fe80007810000 */
[----:B------:R-:W2:Y:S01]  /*11d10*/  MUFU.TANH R128, R128 ;  /* 0x0000008000807308 */ /* 0x000ea20000002400 */
[----:B------:R-:W-:Y:S01]  /*11d20*/  LDSM.16.MT88.4 R148, [R234+0x4400] ;  /* 0x00440000ea94783b */ /* 0x000fe20000004200 */
[----:B------:R-:W-:Y:S04]  /*11d30*/  FMNMX.FTZ R136, R19, R136, !PT ;  /* 0x0000008813887209 */ /* 0x000fe80007810000 */
[----:B------:R-:W-:Y:S03]  /*11d40*/  FMNMX.FTZ R136, R23, R136, !PT ;  /* 0x0000008817887209 */ /* 0x000fe60007810000 */
[----:B------:R-:W-:Y:S01]  /*11d50*/  LDSM.16.MT88.4 R160, [R234+0x4800] ;  /* 0x00480000eaa0783b */ /* 0x000fe20000004200 */
[----:B------:R-:W-:Y:S04]  /*11d60*/  FMNMX.FTZ R136, R27, R136, !PT ;  /* 0x000000881b887209 */ /* 0x000fe80007810000 */
[----:B------:R-:W-:Y:S03]  /*11d70*/  FMNMX.FTZ R136, R31, R136, !PT ;  /* 0x000000881f887209 */ /* 0x000fe60007810000 */
[----:B------:R-:W3:Y:S01]  /*11d80*/  SHFL.BFLY PT, R133, R176, 0x2, 0x1f ;  /* 0x0c401f00b0857f89 */ /* 0x000ee200000e0000 */
[----:B------:R-:W-:Y:S07]  /*11d90*/  FMNMX.FTZ R136, R35, R136, !PT ;  /* 0x0000008823887209 */ /* 0x000fee0007810000 */
[----:B------:R-:W4:Y:S01]  /*11da0*/  SHFL.BFLY PT, R132, R243, 0x2, 0x1f ;  /* 0x0c401f00f3847f89 */ /* 0x000f2200000e0000 */
[----:B------:R-:W-:Y:S04]  /*11db0*/  FMNMX.FTZ R136, R39, R136, !PT ;  /* 0x0000008827887209 */ /* 0x000fe80007810000 */
[----:B------:R-:W-:Y:S04]  /*11dc0*/  FMNMX.FTZ R136, R43, R136, !PT ;  /* 0x000000882b887209 */ /* 0x000fe80007810000 */
[----:B------:R-:W-:Y:S04]  /*11dd0*/  FMNMX.FTZ R136, R47, R136, !PT ;  /* 0x000000882f887209 */ /* 0x000fe80007810000 */
[----:B------:R-:W-:Y:S04]  /*11de0*/  FMNMX.FTZ R136, R51, R136, !PT ;  /* 0x0000008833887209 */ /* 0x000fe80007810000 */
[----:B------:R-:W-:Y:S04]  /*11df0*/  FMNMX.FTZ R136, R55, R136, !PT ;  /* 0x0000008837887209 */ /* 0x000fe80007810000 */
[----:B------:R-:W-:Y:S04]  /*11e00*/  FMNMX.FTZ R136, R59, R136, !PT ;  /* 0x000000883b887209 */ /* 0x000fe80007810000 */
[----:B------:R-:W-:Y:S04]  /*11e10*/  FMNMX.FTZ R136, R63, R136, !PT ;  /* 0x000000883f887209 */ /* 0x000fe80007810000 */
[----:B------:R-:W-:Y:S01]  /*11e20*/  FMNMX.FTZ R136, R67, R136, !PT ;  /* 0x0000008843887209 */ /* 0x000fe20007810000 */
[C---:B-1----:R-:W-:Y:S01]  /*11e30*/  FFMA.FTZ R127, R177.reuse, UR6, R127 ;  /* 0x00000006b17f7c23 */ /* 0x042fe2000801007f */
[----:B---3--:R-:W-:Y:S01]  /*11e40*/  FMNMX.FTZ R135, R176, R133, !PT ;  /* 0x00000085b0877209 */ /* 0x008fe20007810000 */
[----:B--2---:R-:W-:Y:S01]  /*11e50*/  FFMA.FTZ R128, R177, UR6, R128 ;  /* 0x00000006b1807c23 */ /* 0x004fe20008010080 */
[----:B------:R-:W-:Y:S02]  /*11e60*/  FMNMX.FTZ R136, R71, R136, !PT ;  /* 0x0000008847887209 */ /* 0x000fe40007810000 */
[----:B----4-:R-:W-:Y:S01]  /*11e70*/  FMNMX.FTZ R134, R243, R132, !PT ;  /* 0x00000084f3867209 */ /* 0x010fe20007810000 */
[----:B------:R-:W1:Y:S01]  /*11e80*/  SHFL.BFLY PT, R130, R135, 0x1, 0x1f ;  /* 0x0c201f0087827f89 */ /* 0x000e6200000e0000 */
[----:B------:R-:W-:Y:S07]  /*11e90*/  FMNMX.FTZ R136, R75, R136, !PT ;  /* 0x000000884b887209 */ /* 0x000fee0007810000 */
[----:B------:R-:W2:Y:S01]  /*11ea0*/  SHFL.BFLY PT, R133, R134, 0x1, 0x1f ;  /* 0x0c201f0086857f89 */ /* 0x000ea200000e0000 */
[----:B------:R-:W-:Y:S04]  /*11eb0*/  FMNMX.FTZ R136, R79, R136, !PT ;  /* 0x000000884f887209 */ /* 0x000fe80007810000 */
[----:B------:R-:W-:Y:S04]  /*11ec0*/  FMNMX.FTZ R136, R83, R136, !PT ;  /* 0x0000008853887209 */ /* 0x000fe80007810000 */
[----:B------:R-:W-:Y:S04]  /*11ed0*/  FMNMX.FTZ R136, R87, R136, !PT ;  /* 0x0000008857887209 */ /* 0x000fe80007810000 */
[----:B------:R-:W-:Y:S04]  /*11ee0*/  FMNMX.FTZ R136, R91, R136, !PT ;  /* 0x000000885b887209 */ /* 0x000fe80007810000 */
[----:B------:R-:W-:Y:S02]  /*11ef0*/  FMNMX.FTZ R136, R95, R136, !PT ;  /* 0x000000885f887209 */ /* 0x000fe40007810000 */
[----:B-1----:R-:W-:Y:S02]  /*11f00*/  FMNMX.FTZ R130, R135, R130, !PT ;  /* 0x0000008287827209 */ /* 0x002fe40007810000 */
[----:B------:R-:W-:Y:S02]  /*11f10*/  FMNMX.FTZ R136, R99, R136, !PT ;  /* 0x0000008863887209 */ /* 0x000fe40007810000 */
[----:B--2---:R-:W-:Y:S01]  /*11f20*/  FMNMX.FTZ R129, R134, R133, !PT ;  /* 0x0000008586817209 */ /* 0x004fe20007810000 */
[C---:B------:R-:W-:Y:S01]  /*11f30*/  FADD.FTZ R132, -R130.reuse, R187 ;  /* 0x000000bb82847221 */ /* 0x040fe20000010100 */
[C---:B------:R-:W-:Y:S01]  /*11f40*/  FMUL.FTZ R131, R130.reuse, UR4 ;  /* 0x0000000482837c20 */ /* 0x040fe20008410000 */
[----:B------:R-:W-:Y:S02]  /*11f50*/  FSETP.NEU.FTZ.AND P0, PT, R130, -INF , PT ;  /* 0xff8000008200780b */ /* 0x000fe40003f1d000 */
[----:B------:R-:W-:Y:S01]  /*11f60*/  FMUL.FTZ R133, R132, UR4 ;  /* 0x0000000484857c20 */ /* 0x000fe20008410000 */
[----:B------:R-:W-:Y:S01]  /*11f70*/  FADD.FTZ R134, -R129, R185 ;  /* 0x000000b981867221 */ /* 0x000fe20000010100 */
[----:B------:R-:W-:Y:S02]  /*11f80*/  FSEL R132, R131, RZ, P0 ;  /* 0x000000ff83847208 */ /* 0x000fe40000000000 */
[----:B------:R-:W-:Y:S01]  /*11f90*/  FSETP.NEU.FTZ.AND P0, PT, R129, -INF , PT ;  /* 0xff8000008100780b */ /* 0x000fe20003f1d000 */
[----:B------:R-:W-:Y:S01]  /*11fa0*/  FMUL.FTZ R135, R134, UR4 ;  /* 0x0000000486877c20 */ /* 0x000fe20008410000 */
        /* <DEDUP_REMOVED lines=8> */
[----:B------:R2:W3:Y:S01]  /*12030*/  MUFU.EX2 R131, R135 ;  /* 0x0000008700837308 */ /* 0x0004e20000000800 */
[----:B------:R-:W-:Y:S01]  /*12040*/  FMUL.FTZ R5, R129, UR4 ;  /* 0x0000000481057c20 */ /* 0x000fe20008410000 */
[--C-:B------:R-:W-:Y:S01]  /*12050*/  FFMA.FTZ R134, R13, UR4, -R132.reuse ;  /* 0x000000040d867c23 */ /* 0x100fe20008010884 */
[--C-:B------:R-:W-:Y:S01]  /*12060*/  FFMA.FTZ R176, R69, UR4, -R132.reuse ;  /* 0x0000000445b07c23 */ /* 0x100fe20008010884 */
[--C-:B------:R-:W-:Y:S01]  /*12070*/  FFMA.FTZ R174, R61, UR4, -R132.reuse ;  /* 0x000000043dae7c23 */ /* 0x100fe20008010884 */
[--C-:B------:R-:W-:Y:S01]  /*12080*/  FFMA.FTZ R61, R73, UR4, -R132.reuse ;  /* 0x00000004493d7c23 */ /* 0x100fe20008010884 */
[----:B------:R-:W-:Y:S01]  /*12090*/  FSEL R13, R5, RZ, P0 ;  /* 0x000000ff050d7208 */ /* 0x000fe20000000000 */
[--C-:B------:R-:W-:Y:S03]  /*120a0*/  FFMA.FTZ R73, R97, UR4, -R132.reuse ;  /* 0x0000000461497c23 */ /* 0x100fe60008010884 */
[----:B------:R-:W-:Y:S01]  /*120b0*/  MUFU.EX2 R167, R167 ;  /* 0x000000a700a77308 */ /* 0x000fe20000000800 */
[--C-:B------:R-:W-:Y:S01]  /*120c0*/  FFMA.FTZ R244, R101, UR4, -R132.reuse ;  /* 0x0000000465f47c23 */ /* 0x100fe20008010884 */
[C---:B-1----:R-:W-:Y:S01]  /*120d0*/  FMUL.FTZ R192, R133.reuse, R192 ;  /* 0x000000c085c07220 */ /* 0x042fe20000410000 */
[--C-:B------:R-:W-:Y:S01]  /*120e0*/  FFMA.FTZ R97, R18, UR4, -R13.reuse ;  /* 0x0000000412617c23 */ /* 0x100fe2000801080d */
[--C-:B------:R-:W-:Y:S01]  /*120f0*/  FFMA.FTZ R252, R22, UR4, -R13.reuse ;  /* 0x0000000416fc7c23 */ /* 0x100fe2000801080d */
[--C-:B------:R-:W-:Y:S01]  /*12100*/  FFMA.FTZ R101, R26, UR4, -R13.reuse ;  /* 0x000000041a657c23 */ /* 0x100fe2000801080d */
[--C-:B------:R-:W-:Y:S01]  /*12110*/  FFMA.FTZ R30, R30, UR4, -R13.reuse ;  /* 0x000000041e1e7c23 */ /* 0x100fe2000801080d */
[----:B------:R-:W-:Y:S03]  /*12120*/  FMUL.FTZ R193, R133, R193 ;  /* 0x000000c185c17220 */ /* 0x000fe60000410000 */
[----:B------:R-:W-:Y:S01]  /*12130*/  MUFU.EX2 R165, R165 ;  /* 0x000000a500a57308 */ /* 0x000fe20000000800 */
[--C-:B--2---:R-:W-:Y:S01]  /*12140*/  FFMA.FTZ R135, R21, UR4, -R132.reuse ;  /* 0x0000000415877c23 */ /* 0x104fe20008010884 */
[C---:B------:R-:W-:Y:S01]  /*12150*/  FMUL.FTZ R188, R133.reuse, R188 ;  /* 0x000000bc85bc7220 */ /* 0x040fe20000410000 */
[C---:B------:R-:W-:Y:S01]  /*12160*/  FMUL.FTZ R189, R133.reuse, R189 ;  /* 0x000000bd85bd7220 */ /* 0x040fe20000410000 */
[----:B------:R-:W-:Y:S01]  /*12170*/  FMUL.FTZ R200, R133, R200 ;  /* 0x000000c885c87220 */ /* 0x000fe20000410000 */
[C---:B---3--:R-:W-:Y:S01]  /*12180*/  FMUL.FTZ R194, R131.reuse, R194 ;  /* 0x000000c283c27220 */ /* 0x048fe20000410000 */
[----:B------:R-:W-:Y:S01]  /*12190*/  FMUL.FTZ R195, R131, R195 ;  /* 0x000000c383c37220 */ /* 0x000fe20000410000 */
[----:B------:R-:W-:Y:S03]  /*121a0*/  FMUL.FTZ R201, R133, R201 ;  /* 0x000000c985c97220 */ /* 0x000fe60000410000 */
[----:B------:R-:W1:Y:S01]  /*121b0*/  MUFU.EX2 R134, R134 ;  /* 0x0000008600867308 */ /* 0x000e620000000800 */
[C---:B------:R-:W-:Y:S01]  /*121c0*/  FMUL.FTZ R190, R131.reuse, R190 ;  /* 0x000000be83be7220 */ /* 0x040fe20000410000 */
[----:B------:R-:W-:Y:S01]  /*121d0*/  FMUL.FTZ R191, R131, R191 ;  /* 0x000000bf83bf7220 */ /* 0x000fe20000410000 */
[C---:B------:R-:W-:Y:S01]  /*121e0*/  FMUL.FTZ R196, R133.reuse, R196 ;  /* 0x000000c485c47220 */ /* 0x040fe20000410000 */
[----:B------:R-:W-:Y:S01]  /*121f0*/  FMUL.FTZ R197, R133, R197 ;  /* 0x000000c585c57220 */ /* 0x000fe20000410000 */
[C---:B------:R-:W-:Y:S01]  /*12200*/  FMUL.FTZ R202, R131.reuse, R202 ;  /* 0x000000ca83ca7220 */ /* 0x040fe20000410000 */
[C---:B------:R-:W-:Y:S01]  /*12210*/  FMUL.FTZ R203, R131.reuse, R203 ;  /* 0x000000cb83cb7220 */ /* 0x040fe20000410000 */
[C---:B------:R-:W-:Y:S03]  /*12220*/  FMUL.FTZ R198, R131.reuse, R198 ;  /* 0x000000c683c67220 */ /* 0x040fe60000410000 */
[----:B------:R-:W-:Y:S01]  /*12230*/  MUFU.EX2 R164, R164 ;  /* 0x000000a400a47308 */ /* 0x000fe20000000800 */
[----:B------:R-:W-:Y:S01]  /*12240*/  FMUL.FTZ R199, R131, R199 ;  /* 0x000000c783c77220 */ /* 0x000fe20000410000 */
[--C-:B------:R-:W-:Y:S01]  /*12250*/  FFMA.FTZ R177, R78, UR4, -R13.reuse ;  /* 0x000000044eb17c23 */ /* 0x100fe2000801080d */
[--C-:B------:R-:W-:Y:S01]  /*12260*/  FFMA.FTZ R172, R53, UR4, -R132.reuse ;  /* 0x0000000435ac7c23 */ /* 0x100fe20008010884 */
[--C-:B------:R-:W-:Y:S01]  /*12270*/  FFMA.FTZ R53, R57, UR4, -R132.reuse ;  /* 0x0000000439357c23 */ /* 0x100fe20008010884 */
[--C-:B------:R-:W-:Y:S01]  /*12280*/  FFMA.FTZ R57, R65, UR4, -R132.reuse ;  /* 0x0000000441397c23 */ /* 0x100fe20008010884 */
[--C-:B------:R-:W-:Y:S01]  /*12290*/  FFMA.FTZ R178, R77, UR4, -R132.reuse ;  /* 0x000000044db27c23 */ /* 0x100fe20008010884 */
[--C-:B------:R-:W-:Y:S03]  /*122a0*/  FFMA.FTZ R245, R110, UR4, -R13.reuse ;  /* 0x000000046ef57c23 */ /* 0x100fe6000801080d */
[----:B------:R-:W-:Y:S01]  /*122b0*/  MUFU.EX2 R135, R135 ;  /* 0x0000008700877308 */ /* 0x000fe20000000800 */
[----:B-1----:R-:W-:Y:S01]  /*122c0*/  F2FP.F16.F32.PACK_AB R154, R134, R165 ;  /* 0x000000a5869a723e */ /* 0x002fe200000000ff */
        /* <DEDUP_REMOVED lines=20> */
[----:B------:R-:W-:Y:S01]  /*12410*/  FMNMX.FTZ R136, R103, R136, !PT ;  /* 0x0000008867887209 */ /* 0x000fe20007810000 */
[--C-:B------:R-:W-:Y:S03]  /*12420*/  FFMA.FTZ R242, R93, UR4, -R132.reuse ;  /* 0x000000045df27c23 */ /* 0x100fe60008010884 */
[----:B------:R-:W1:Y:S01]  /*12430*/  MUFU.EX2 R0, R0 ;  /* 0x0000000000007308 */ /* 0x000e620000000800 */
[--C-:B------:R-:W-:Y:S01]  /*12440*/  FFMA.FTZ R93, R6, UR4, -R13.reuse ;  /* 0x00000004065d7c23 */ /* 0x100fe2000801080d */
[----:B------:R-:W-:Y:S01]  /*12450*/  FMNMX.FTZ R136, R107, R136, !PT ;  /* 0x000000886b887209 */ /* 0x000fe20007810000 */
        /* <DEDUP_REMOVED lines=13> */
[----:B------:R-:W2:Y:S01]  /*12530*/  MUFU.EX2 R93, R93 ;  /* 0x0000005d005d7308 */ /* 0x000ea20000000800 */
[----:B-1----:R-:W-:Y:S01]  /*12540*/  F2FP.F16.F32.PACK_AB R152, R167, R0 ;  /* 0x00000000a798723e */ /* 0x002fe200000000ff */
[--C-:B------:R-:W-:Y:S01]  /*12550*/  FFMA.FTZ R65, R81, UR4, -R132.reuse ;  /* 0x0000000451417c23 */ /* 0x100fe20008010884 */
[--C-:B------:R-:W-:Y:S01]  /*12560*/  FFMA.FTZ R81, R113, UR4, -R132.reuse ;  /* 0x0000000471517c23 */ /* 0x100fe20008010884 */
[--C-:B------:R-:W-:Y:S01]  /*12570*/  FFMA.FTZ R113, R42, UR4, -R13.reuse ;  /* 0x000000042a717c23 */ /* 0x100fe2000801080d */
[----:B------:R-:W-:Y:S01]  /*12580*/  FFMA.FTZ R132, R125, UR4, -R132 ;  /* 0x000000047d847c23 */ /* 0x000fe20008010884 */
[--C-:B------:R-:W-:Y:S01]  /*12590*/  FFMA.FTZ R125, R62, UR4, -R13.reuse ;  /* 0x000000043e7d7c23 */ /* 0x100fe2000801080d */
[--C-:B------:R-:W-:Y:S03]  /*125a0*/  FFMA.FTZ R62, R74, UR4, -R13.reuse ;  /* 0x000000044a3e7c23 */ /* 0x100fe6000801080d */
[----:B------:R-:W-:Y:S01]  /*125b0*/  MUFU.EX2 R89, R89 ;  /* 0x0000005900597308 */ /* 0x000fe20000000800 */
[--C-:B------:R-:W-:Y:S01]  /*125c0*/  FFMA.FTZ R74, R98, UR4, -R13.reuse ;  /* 0x00000004624a7c23 */ /* 0x100fe2000801080d */
[----:B------:R-:W-:Y:S01]  /*125d0*/  FFMA.FTZ R13, R126, UR4, -R13 ;  /* 0x000000047e0d7c23 */ /* 0x000fe2000801080d */
[----:B------:R-:W-:Y:S01]  /*125e0*/  FMNMX.FTZ R136, R111, R136, !PT ;  /* 0x000000886f887209 */ /* 0x000fe20007810000 */
[----:B------:R-:W-:Y:S03]  /*125f0*/  FFMA.FTZ R0, R179, R133, R0 ;  /* 0x00000085b3007223 */ /* 0x000fe60000010000 */
[----:B------:R-:W-:Y:S03]  /*12600*/  FMNMX.FTZ R136, R115, R136, !PT ;  /* 0x0000008873887209 */ /* 0x000fe60007810000 */
[----:B------:R-:W1:Y:S01]  /*12610*/  MUFU.EX2 R250, R250 ;  /* 0x000000fa00fa7308 */ /* 0x000e620000000800 */
[----:B--2---:R-:W-:Y:S01]  /*12620*/  F2FP.F16.F32.PACK_AB R153, R93, R2 ;  /* 0x000000025d99723e */ /* 0x004fe200000000ff */
[----:B------:R-:W-:Y:S01]  /*12630*/  FFMA.FTZ R2, R181, R131, R2 ;  /* 0x00000083b5027223 */ /* 0x000fe20000010002 */
[----:B------:R-:W-:Y:S03]  /*12640*/  FMNMX.FTZ R136, R119, R136, !PT ;  /* 0x0000008877887209 */ /* 0x000fe60007810000 */
[----:B------:R-:W-:Y:S01]  /*12650*/  FADD.FTZ R2, R93, R2 ;  /* 0x000000025d027221 */ /* 0x000fe20000010000 */
[----:B------:R-:W-:Y:S03]  /*12660*/  FMNMX.FTZ R136, R123, R136, !PT ;  /* 0x000000887b887209 */ /* 0x000fe60007810000 */
[----:B------:R-:W-:Y:S01]  /*12670*/  MUFU.EX2 R97, R97 ;  /* 0x0000006100617308 */ /* 0x000fe20000000800 */
[----:B------:R-:W-:Y:S09]  /*12680*/  FMNMX.FTZ R9, R127, R136, !PT ;  /* 0x000000887f097209 */ /* 0x000ff20007810000 */
[----:B------:R-:W-:Y:S01]  /*12690*/  MUFU.EX2 R252, R252 ;  /* 0x000000fc00fc7308 */ /* 0x000fe20000000800 */
[----:B------:R-:W2:Y:S01]  /*126a0*/  SHFL.BFLY PT, R136, R9, 0x2, 0x1f ;  /* 0x0c401f0009887f89 */ /* 0x000ea200000e0000 */
[C---:B-1----:R-:W-:Y:S01]  /*126b0*/  F2FP.F16.F32.PACK_AB R155, R250.reuse, R89 ;  /* 0x00000059fa9b723e */ /* 0x042fe200000000ff */
[----:B------:R-:W-:Y:S04]  /*126c0*/  FADD.FTZ R89, R89, R2 ;  /* 0x0000000259597221 */ /* 0x000fe80000010000 */
[----:B------:R-:W-:Y:S03]  /*126d0*/  FADD.FTZ R250, R250, R89 ;  /* 0x00000059fafa7221 */ /* 0x000fe60000010000 */
[----:B------:R-:W-:Y:S01]  /*126e0*/  MUFU.EX2 R101, R101 ;  /* 0x0000006500657308 */ /* 0x000fe20000000800 */
[C---:B------:R-:W-:Y:S06]  /*126f0*/  HMMA.16816.F32 R200, R152.reuse, R144, R200 ;  /* 0x0000009098c8723c */ /* 0x040fec00000018c8 */
[C---:B------:R-:W-:Y:S03]  /*12700*/  HMMA.16816.F32 R196, R152.reuse, R146, R196 ;  /* 0x0000009298c4723c */ /* 0x040fe600000018c4 */
[----:B------:R-:W-:Y:S10]  /*12710*/  MUFU.EX2 R168, R168 ;  /* 0x000000a800a87308 */ /* 0x000ff40000000800 */
[----:B------:R-:W-:Y:S01]  /*12720*/  MUFU.EX2 R171, R171 ;  /* 0x000000ab00ab7308 */ /* 0x000fe20000000800 */
[----:B--2---:R-:W-:Y:S02]  /*12730*/  FMNMX.FTZ R136, R9, R136, !PT ;  /* 0x0000008809887209 */ /* 0x004fe40007810000 */
[----:B------:R-:W-:Y:S03]  /*12740*/  FMNMX.FTZ R9, R4, R184, !PT ;  /* 0x000000b804097209 */ /* 0x000fe60007810000 */
[----:B------:R-:W1:Y:S04]  /*12750*/  SHFL.BFLY PT, R5, R136, 0x1, 0x1f ;  /* 0x0c201f0088057f89 */ /* 0x000e6800000e0000 */
[----:B------:R-:W-:Y:S01]  /*12760*/  MUFU.EX2 R170, R170 ;  /* 0x000000aa00aa7308 */ /* 0x000fe20000000800 */
[----:B------:R-:W-:Y:S04]  /*12770*/  FMNMX.FTZ R9, R8, R9, !PT ;  /* 0x0000000908097209 */ /* 0x000fe80007810000 */
[----:B------:R-:W-:Y:S05]  /*12780*/  FMNMX.FTZ R9, R12, R9, !PT ;  /* 0x000000090c097209 */ /* 0x000fea0007810000 */
[----:B------:R-:W2:Y:S01]  /*12790*/  MUFU.EX2 R173, R173 ;  /* 0x000000ad00ad7308 */ /* 0x000ea20000000800 */
[----:B------:R-:W-:Y:S04]  /*127a0*/  FMNMX.FTZ R9, R16, R9, !PT ;  /* 0x0000000910097209 */ /* 0x000fe80007810000 */
[----:B------:R-:W-:Y:S05]  /*127b0*/  FMNMX.FTZ R17, R20, R9, !PT ;  /* 0x0000000914117209 */ /* 0x000fea0007810000 */
[----:B------:R-:W-:Y:S01]  /*127c0*/  MUFU.EX2 R105, R105 ;  /* 0x0000006900697308 */ /* 0x000fe20000000800 */
[----:B------:R-:W-:Y:S04]  /*127d0*/  FMNMX.FTZ R17, R24, R17, !PT ;  /* 0x0000001118117209 */ /* 0x000fe80007810000 */
[----:B------:R-:W-:Y:S02]  /*127e0*/  FMNMX.FTZ R17, R28, R17, !PT ;  /* 0x000000111c117209 */ /* 0x000fe40007810000 */
[----:B-1----:R-:W-:Y:S03]  /*127f0*/  FMNMX.FTZ R5, R136, R5, !PT ;  /* 0x0000000588057209 */ /* 0x002fe60007810000 */
[----:B------:R-:W1:Y:S01]  /*12800*/  MUFU.EX2 R109, R109 ;  /* 0x0000006d006d7308 */ /* 0x000e620000000800 */
[----:B------:R-:W3:Y:S01]  /*12810*/  LDSM.16.MT88.4 R136, [R239+0x4000] ;  /* 0x00400000ef88783b */ /* 0x000ee20000004200 */
[----:B--2---:R-:W-:Y:S02]  /*12820*/  F2FP.F16.F32.PACK_AB R22, R173, R170 ;  /* 0x000000aaad16723e */ /* 0x004fe400000000ff */
[----:B------:R-:W-:Y:S01]  /*12830*/  FMNMX.FTZ R17, R32, R17, !PT ;  /* 0x0000001120117209 */ /* 0x000fe20007810000 */
[C---:B------:R-:W-:Y:S01]  /*12840*/  FADD.FTZ R9, -R5.reuse, R186 ;  /* 0x000000ba05097221 */ /* 0x040fe20000010100 */
[----:B------:R-:W-:Y:S04]  /*12850*/  FSETP.NEU.FTZ.AND P0, PT, R5, -INF , PT ;  /* 0xff8000000500780b */ /* 0x000fe80003f1d000 */
[----:B------:R-:W-:Y:S01]  /*12860*/  MUFU.EX2 R186, R30 ;  /* 0x0000001e00ba7308 */ /* 0x000fe20000000800 */
[----:B------:R-:W-:Y:S01]  /*12870*/  FMNMX.FTZ R17, R36, R17, !PT ;  /* 0x0000001124117209 */ /* 0x000fe20007810000 */
[----:B------:R-:W-:Y:S03]  /*12880*/  FMUL.FTZ R6, R9, UR4 ;  /* 0x0000000409067c20 */ /* 0x000fe60008410000 */
[----:B------:R-:W-:Y:S05]  /*12890*/  FMNMX.FTZ R17, R40, R17, !PT ;  /* 0x0000001128117209 */ /* 0x000fea0007810000 */
[----:B------:R-:W2:Y:S01]  /*128a0*/  MUFU.EX2 R10, R6 ;  /* 0x00000006000a7308 */ /* 0x000ea20000000800 */
[----:B-1----:R-:W-:Y:S02]  /*128b0*/  F2FP.F16.F32.PACK_AB R21, R109, R105 ;  /* 0x000000696d15723e */ /* 0x002fe400000000ff */
[----:B------:R-:W-:Y:S04]  /*128c0*/  FMNMX.FTZ R17, R44, R17, !PT ;  /* 0x000000112c117209 */ /* 0x000fe80007810000 */
[----:B------:R-:W-:Y:S03]  /*128d0*/  FMNMX.FTZ R17, R48, R17, !PT ;  /* 0x0000001130117209 */ /* 0x000fe60007810000 */
[----:B------:R-:W-:Y:S01]  /*128e0*/  MUFU.EX2 R113, R113 ;  /* 0x0000007100717308 */ /* 0x000fe20000000800 */
[----:B------:R-:W-:Y:S04]  /*128f0*/  FMNMX.FTZ R17, R52, R17, !PT ;  /* 0x0000001134117209 */ /* 0x000fe80007810000 */
[----:B------:R-:W-:Y:S05]  /*12900*/  FMNMX.FTZ R17, R56, R17, !PT ;  /* 0x0000001138117209 */ /* 0x000fea0007810000 */
[----:B------:R-:W-:Y:S01]  /*12910*/  MUFU.EX2 R117, R117 ;  /* 0x0000007500757308 */ /* 0x000fe20000000800 */
[C---:B--2---:R-:W-:Y:S01]  /*12920*/  FMUL.FTZ R216, R10.reuse, R216 ;  /* 0x000000d80ad87220 */ /* 0x044fe20000410000 */
[C---:B------:R-:W-:Y:S01]  /*12930*/  FMUL.FTZ R217, R10.reuse, R217 ;  /* 0x000000d90ad97220 */ /* 0x040fe20000410000 */
[C---:B------:R-:W-:Y:S01]  /*12940*/  FMUL.FTZ R212, R10.reuse, R212 ;  /* 0x000000d40ad47220 */ /* 0x040fe20000410000 */
[C---:B------:R-:W-:Y:S01]  /*12950*/  FMUL.FTZ R213, R10.reuse, R213 ;  /* 0x000000d50ad57220 */ /* 0x040fe20000410000 */
[C---:B------:R-:W-:Y:S01]  /*12960*/  FMUL.FTZ R208, R10.reuse, R208 ;  /* 0x000000d00ad07220 */ /* 0x040fe20000410000 */
[C---:B------:R-:W-:Y:S01]  /*12970*/  FMUL.FTZ R209, R10.reuse, R209 ;  /* 0x000000d10ad17220 */ /* 0x040fe20000410000 */
[C---:B------:R-:W-:Y:S03]  /*12980*/  FMUL.FTZ R204, R10.reuse, R204 ;  /* 0x000000cc0acc7220 */ /* 0x040fe60000410000 */
[----:B------:R-:W-:Y:S01]  /*12990*/  MUFU.EX2 R49, R49 ;  /* 0x0000003100317308 */ /* 0x000fe20000000800 */
[C---:B---3--:R-:W-:Y:S03]  /*129a0*/  HMMA.16816.F32 R192, R152.reuse, R136, R192 ;  /* 0x0000008898c0723c */ /* 0x048fe600000018c0 */
[----:B------:R-:W-:Y:S01]  /*129b0*/  FMUL.FTZ R205, R10, R205 ;  /* 0x000000cd0acd7220 */ /* 0x000fe20000410000 */
[----:B------:R-:W-:Y:S02]  /*129c0*/  FMNMX.FTZ R17, R60, R17, !PT ;  /* 0x000000113c117209 */ /* 0x000fe40007810000 */
[----:B------:R-:W-:Y:S03]  /*129d0*/  HMMA.16816.F32 R188, R152, R138, R188 ;  /* 0x0000008a98bc723c */ /* 0x000fe600000018bc */
[----:B------:R-:W-:Y:S02]  /*129e0*/  MUFU.EX2 R172, R172 ;  /* 0x000000ac00ac7308 */ /* 0x000fe40000000800 */
[----:B------:R-:W-:Y:S02]  /*129f0*/  FMNMX.FTZ R17, R64, R17, !PT ;  /* 0x0000001140117209 */ /* 0x000fe40007810000 */
[----:B------:R-:W-:Y:S06]  /*12a00*/  F2FP.F16.F32.PACK_AB R152, R135, R164 ;  /* 0x000000a48798723e */ /* 0x000fec00000000ff */
[----:B------:R-:W-:Y:S01]  /*12a10*/  MUFU.EX2 R53, R53 ;  /* 0x0000003500357308 */ /* 0x000fe20000000800 */
[----:B------:R-:W-:Y:S02]  /*12a20*/  F2FP.F16.F32.PACK_AB R154, R169, R166 ;  /* 0x000000a6a99a723e */ /* 0x000fe400000000ff */
[----:B------:R-:W-:Y:S01]  /*12a30*/  F2FP.F16.F32.PACK_AB R153, R252, R97 ;  /* 0x00000061fc99723e */ /* 0x000fe200000000ff */
[----:B------:R-:W-:Y:S01]  /*12a40*/  FADD.FTZ R97, R97, R250 ;  /* 0x000000fa61617221 */ /* 0x000fe20000010000 */
[----:B------:R-:W-:Y:S05]  /*12a50*/  F2FP.F16.F32.PACK_AB R155, R186, R101 ;  /* 0x00000065ba9b723e */ /* 0x000fea00000000ff */
[----:B------:R-:W1:Y:S01]  /*12a60*/  MUFU.EX2 R174, R174 ;  /* 0x000000ae00ae7308 */ /* 0x000e620000000800 */
[----:B------:R-:W-:Y:S01]  /*12a70*/  FMNMX.FTZ R17, R68, R17, !PT ;  /* 0x0000001144117209 */ /* 0x000fe20007810000 */
[----:B------:R-:W-:Y:S01]  /*12a80*/  FADD.FTZ R252, R252, R97 ;  /* 0x00000061fcfc7221 */ /* 0x000fe20000010000 */
[C---:B------:R-:W-:Y:S07]  /*12a90*/  HMMA.16816.F32 R192, R152.reuse, R140, R192 ;  /* 0x0000008c98c0723c */ /* 0x040fee00000018c0 */
[----:B------:R-:W-:Y:S01]  /*12aa0*/  MUFU.EX2 R50, R50 ;  /* 0x0000003200327308 */ /* 0x000fe20000000800 */
[----:B------:R-:W-:Y:S03]  /*12ab0*/  FMNMX.FTZ R17, R72, R17, !PT ;  /* 0x0000001148117209 */ /* 0x000fe60007810000 */
[----:B------:R-:W-:Y:S01]  /*12ac0*/  FADD.FTZ R101, R101, R252 ;  /* 0x000000fc65657221 */ /* 0x000fe20000010000 */
[C---:B------:R-:W-:Y:S05]  /*12ad0*/  HMMA.16816.F32 R188, R152.reuse, R142, R188 ;  /* 0x0000008e98bc723c */ /* 0x040fea00000018bc */
[----:B------:R-:W2:Y:S01]  /*12ae0*/  MUFU.EX2 R121, R121 ;  /* 0x0000007900797308 */ /* 0x000ea20000000800 */
[C---:B------:R-:W-:Y:S05]  /*12af0*/  HMMA.16816.F32 R200, R152.reuse, R148, R200 ;  /* 0x0000009498c8723c */ /* 0x040fea00000018c8 */
[----:B-1----:R-:W-:Y:S01]  /*12b00*/  F2FP.F16.F32.PACK_AB R30, R174, R53 ;  /* 0x00000035ae1e723e */ /* 0x002fe200000000ff */
[----:B------:R-:W-:Y:S03]  /*12b10*/  HMMA.16816.F32 R196, R152, R150, R196 ;  /* 0x0000009698c4723c */ /* 0x000fe600000018c4 */
[----:B------:R-:W-:Y:S01]  /*12b20*/  MUFU.EX2 R54, R54 ;  /* 0x0000003600367308 */ /* 0x000fe20000000800 */
[----:B------:R-:W-:Y:S01]  /*12b30*/  LDSM.16.MT88.4 R152, [R239+0x4800] ;  /* 0x00480000ef98783b */ /* 0x000fe20000004200 */
[----:B------:R-:W-:Y:S01]  /*12b40*/  FMNMX.FTZ R17, R76, R17, !PT ;  /* 0x000000114c117209 */ /* 0x000fe20007810000 */
[----:B------:R-:W-:Y:S07]  /*12b50*/  FADD.FTZ R186, R186, R101 ;  /* 0x00000065baba7221 */ /* 0x000fee0000010000 */
[----:B------:R-:W-:Y:S01]  /*12b60*/  MUFU.EX2 R125, R125 ;  /* 0x0000007d007d7308 */ /* 0x000fe20000000800 */
[----:B--2---:R-:W-:Y:S01]  /*12b70*/  F2FP.F16.F32.PACK_AB R29, R121, R50 ;  /* 0x00000032791d723e */ /* 0x004fe200000000ff */
[----:B------:R-:W-:Y:S01]  /*12b80*/  FADD.FTZ R186, R105, R186 ;  /* 0x000000ba69ba7221 */ /* 0x000fe20000010000 */
[----:B------:R-:W-:Y:S03]  /*12b90*/  FMNMX.FTZ R17, R80, R17, !PT ;  /* 0x0000001150117209 */ /* 0x000fe60007810000 */
[----:B------:R-:W-:Y:S04]  /*12ba0*/  FADD.FTZ R186, R109, R186 ;  /* 0x000000ba6dba7221 */ /* 0x000fe80000010000 */
[----:B------:R-:W-:Y:S01]  /*12bb0*/  MUFU.EX2 R57, R57 ;  /* 0x0000003900397308 */ /* 0x000fe20000000800 */
[----:B------:R-:W-:Y:S01]  /*12bc0*/  FMNMX.FTZ R17, R84, R17, !PT ;  /* 0x0000001154117209 */ /* 0x000fe20007810000 */
[----:B------:R-:W-:Y:S03]  /*12bd0*/  FADD.FTZ R186, R113, R186 ;  /* 0x000000ba71ba7221 */ /* 0x000fe60000010000 */
[----:B------:R-:W-:Y:S05]  /*12be0*/  FMNMX.FTZ R17, R88, R17, !PT ;  /* 0x0000001158117209 */ /* 0x000fea0007810000 */
        /* <DEDUP_REMOVED lines=9> */
[----:B------:R-:W-:Y:S01]  /*12c80*/  MUFU.EX2 R58, R58 ;  /* 0x0000003a003a7308 */ /* 0x000fe20000000800 */
[----:B------:R-:W-:Y:S04]  /*12c90*/  FMNMX.FTZ R17, R116, R17, !PT ;  /* 0x0000001174117209 */ /* 0x000fe80007810000 */
[----:B------:R-:W-:Y:S05]  /*12ca0*/  FMNMX.FTZ R17, R120, R17, !PT ;  /* 0x0000001178117209 */ /* 0x000fea0007810000 */
[----:B------:R-:W2:Y:S01]  /*12cb0*/  MUFU.EX2 R175, R175 ;  /* 0x000000af00af7308 */ /* 0x000ea20000000800 */
[----:B-1----:R-:W-:Y:S02]  /*12cc0*/  F2FP.F16.F32.PACK_AB R38, R178, R61 ;  /* 0x0000003db226723e */ /* 0x002fe400000000ff */
[----:B------:R-:W-:Y:S04]  /*12cd0*/  FMNMX.FTZ R17, R124, R17, !PT ;  /* 0x000000117c117209 */ /* 0x000fe80007810000 */
[----:B------:R-:W-:Y:S03]  /*12ce0*/  FMNMX.FTZ R9, R128, R17, !PT ;  /* 0x0000001180097209 */ /* 0x000fe60007810000 */
[----:B------:R-:W-:Y:S02]  /*12cf0*/  MUFU.EX2 R62, R62 ;  /* 0x0000003e003e7308 */ /* 0x000fe40000000800 */
[----:B------:R-:W1:Y:S08]  /*12d00*/  SHFL.BFLY PT, R6, R9, 0x2, 0x1f ;  /* 0x0c401f0009067f89 */ /* 0x000e7000000e0000 */
[----:B------:R-:W-:Y:S01]  /*12d10*/  MUFU.EX2 R177, R177 ;  /* 0x000000b100b17308 */ /* 0x000fe20000000800 */
[----:B--2---:R-:W-:Y:S09]  /*12d20*/  F2FP.F16.F32.PACK_AB R37, R175, R58 ;  /* 0x0000003aaf25723e */ /* 0x004ff200000000ff */
[----:B------:R-:W-:Y:S10]  /*12d30*/  MUFU.EX2 R65, R65 ;  /* 0x0000004100417308 */ /* 0x000ff40000000800 */
[----:B------:R-:W-:Y:S01]  /*12d40*/  MUFU.EX2 R238, R238 ;  /* 0x000000ee00ee7308 */ /* 0x000fe20000000800 */
[----:B-1----:R-:W-:Y:S09]  /*12d50*/  FMNMX.FTZ R17, R9, R6, !PT ;  /* 0x0000000609117209 */ /* 0x002ff20007810000 */
[----:B------:R-:W-:Y:S01]  /*12d60*/  MUFU.EX2 R69, R69 ;  /* 0x0000004500457308 */ /* 0x000fe20000000800 */
[----:B------:R-:W1:Y:S09]  /*12d70*/  SHFL.BFLY PT, R6, R17, 0x1, 0x1f ;  /* 0x0c201f0011067f89 */ /* 0x000e7200000e0000 */
[----:B------:R-:W2:Y:S10]  /*12d80*/  MUFU.EX2 R242, R242 ;  /* 0x000000f200f27308 */ /* 0x000eb40000000800 */
[----:B------:R-:W-:Y:S10]  /*12d90*/  MUFU.EX2 R66, R66 ;  /* 0x0000004200427308 */ /* 0x000ff40000000800 */
[----:B------:R-:W-:Y:S01]  /*12da0*/  MUFU.EX2 R185, R185 ;  /* 0x000000b900b97308 */ /* 0x000fe20000000800 */
[----:B-1----:R-:W-:Y:S01]  /*12db0*/  FMNMX.FTZ R9, R17, R6, !PT ;  /* 0x0000000611097209 */ /* 0x002fe20007810000 */
[----:B------:R-:W-:Y:S01]  /*12dc0*/  FMUL.FTZ R6, R5, UR4 ;  /* 0x0000000405067c20 */ /* 0x000fe20008410000 */
[----:B--2---:R-:W-:Y:S03]  /*12dd0*/  F2FP.F16.F32.PACK_AB R46, R242, R69 ;  /* 0x00000045f22e723e */ /* 0x004fe600000000ff */
[C---:B------:R-:W-:Y:S01]  /*12de0*/  FADD.FTZ R14, -R9.reuse, R184 ;  /* 0x000000b8090e7221 */ /* 0x040fe20000010100 */
[----:B------:R-:W-:Y:S03]  /*12df0*/  FSEL R6, R6, RZ, P0 ;  /* 0x000000ff06067208 */ /* 0x000fe60000000000 */
[----:B------:R-:W-:Y:S01]  /*12e00*/  MUFU.EX2 R70, R70 ;  /* 0x0000004600467308 */ /* 0x000fe20000000800 */
[----:B------:R-:W-:Y:S01]  /*12e10*/  FSETP.NEU.FTZ.AND P0, PT, R9, -INF , PT ;  /* 0xff8000000900780b */ /* 0x000fe20003f1d000 */
[----:B------:R-:W-:Y:S01]  /*12e20*/  FMUL.FTZ R17, R14, UR4 ;  /* 0x000000040e117c20 */ /* 0x000fe20008410000 */
[----:B------:R-:W-:Y:S01]  /*12e30*/  MOV R184, R9 ;  /* 0x0000000900b87202 */ /* 0x000fe20000000f00 */
[--C-:B------:R-:W-:Y:S01]  /*12e40*/  FFMA.FTZ R110, R19, UR4, -R6.reuse ;  /* 0x00000004136e7c23 */ /* 0x100fe20008010806 */
[--C-:B------:R-:W-:Y:S01]  /*12e50*/  FFMA.FTZ R90, R31, UR4, -R6.reuse ;  /* 0x000000041f5a7c23 */ /* 0x100fe20008010806 */
[----:B------:R-:W-:Y:S01]  /*12e60*/  F2FP.F16.F32.PACK_AB R31, R125, R54 ;  /* 0x000000367d1f723e */ /* 0x000fe200000000ff */
[--C-:B------:R-:W-:Y:S03]  /*12e70*/  FFMA.FTZ R94, R35, UR4, -R6.reuse ;  /* 0x00000004235e7c23 */ /* 0x100fe60008010806 */
[----:B------:R-:W1:Y:S01]  /*12e80*/  MUFU.EX2 R14, R17 ;  /* 0x00000011000e7308 */ /* 0x000e620000000800 */
[--C-:B------:R-:W-:Y:S01]  /*12e90*/  FFMA.FTZ R249, R39, UR4, -R6.reuse ;  /* 0x0000000427f97c23 */ /* 0x100fe20008010806 */
[----:B------:R-:W-:Y:S01]  /*12ea0*/  F2FP.F16.F32.PACK_AB R39, R177, R62 ;  /* 0x0000003eb127723e */ /* 0x000fe200000000ff */
[--C-:B------:R-:W-:Y:S01]  /*12eb0*/  FFMA.FTZ R118, R7, UR4, -R6.reuse ;  /* 0x0000000407767c23 */ /* 0x100fe20008010806 */
[--C-:B------:R-:W-:Y:S01]  /*12ec0*/  FFMA.FTZ R3, R3, UR4, -R6.reuse ;  /* 0x0000000403037c23 */ /* 0x100fe20008010806 */
[--C-:B------:R-:W-:Y:S01]  /*12ed0*/  FFMA.FTZ R114, R11, UR4, -R6.reuse ;  /* 0x000000040b727c23 */ /* 0x100fe20008010806 */
[--C-:B------:R-:W-:Y:S01]  /*12ee0*/  FFMA.FTZ R11, R23, UR4, -R6.reuse ;  /* 0x00000004170b7c23 */ /* 0x100fe20008010806 */
[----:B------:R-:W-:Y:S03]  /*12ef0*/  F2FP.F16.F32.PACK_AB R23, R117, R113 ;  /* 0x000000717517723e */ /* 0x000fe600000000ff */
[----:B------:R-:W-:Y:S01]  /*12f00*/  MUFU.EX2 R110, R110 ;  /* 0x0000006e006e7308 */ /* 0x000fe20000000800 */
[--C-:B------:R-:W-:Y:S01]  /*12f10*/  FFMA.FTZ R106, R15, UR4, -R6.reuse ;  /* 0x000000040f6a7c23 */ /* 0x100fe20008010806 */
[--C-:B------:R-:W-:Y:S01]  /*12f20*/  FFMA.FTZ R15, R27, UR4, -R6.reuse ;  /* 0x000000041b0f7c23 */ /* 0x100fe20008010806 */
[--C-:B------:R-:W-:Y:S01]  /*12f30*/  FFMA.FTZ R126, R71, UR4, -R6.reuse ;  /* 0x00000004477e7c23 */ /* 0x100fe20008010806 */
[--C-:B------:R-:W-:Y:S01]  /*12f40*/  FFMA.FTZ R98, R43, UR4, -R6.reuse ;  /* 0x000000042b627c23 */ /* 0x100fe20008010806 */
[--C-:B------:R-:W-:Y:S01]  /*12f50*/  FFMA.FTZ R251, R47, UR4, -R6.reuse ;  /* 0x000000042ffb7c23 */ /* 0x100fe20008010806 */
[----:B------:R-:W-:Y:S01]  /*12f60*/  FMUL.FTZ R7, R9, UR4 ;  /* 0x0000000409077c20 */ /* 0x000fe20008410000 */
[--C-:B------:R-:W-:Y:S03]  /*12f70*/  FFMA.FTZ R102, R55, UR4, -R6.reuse ;  /* 0x0000000437667c23 */ /* 0x100fe60008010806 */
[----:B------:R-:W-:Y:S01]  /*12f80*/  MUFU.EX2 R3, R3 ;  /* 0x0000000300037308 */ /* 0x000fe20000000800 */
[C---:B-1----:R-:W-:Y:S01]  /*12f90*/  FMUL.FTZ R218, R14.reuse, R218 ;  /* 0x000000da0eda7220 */ /* 0x042fe20000410000 */
[C---:B------:R-:W-:Y:S01]  /*12fa0*/  FMUL.FTZ R219, R14.reuse, R219 ;  /* 0x000000db0edb7220 */ /* 0x040fe20000410000 */
[C---:B------:R-:W-:Y:S01]  /*12fb0*/  FMUL.FTZ R214, R14.reuse, R214 ;  /* 0x000000d60ed67220 */ /* 0x040fe20000410000 */
[C---:B------:R-:W-:Y:S01]  /*12fc0*/  FMUL.FTZ R215, R14.reuse, R215 ;  /* 0x000000d70ed77220 */ /* 0x040fe20000410000 */
[C---:B------:R-:W-:Y:S01]  /*12fd0*/  FMUL.FTZ R210, R14.reuse, R210 ;  /* 0x000000d20ed27220 */ /* 0x040fe20000410000 */
[C---:B------:R-:W-:Y:S01]  /*12fe0*/  FMUL.FTZ R211, R14.reuse, R211 ;  /* 0x000000d30ed37220 */ /* 0x040fe20000410000 */
[C---:B------:R-:W-:Y:S03]  /*12ff0*/  FMUL.FTZ R206, R14.reuse, R206 ;  /* 0x000000ce0ece7220 */ /* 0x040fe60000410000 */
[----:B------:R-:W1:Y:S01]  /*13000*/  MUFU.EX2 R118, R118 ;  /* 0x0000007600767308 */ /* 0x000e620000000800 */
[----:B------:R-:W-:Y:S01]  /*13010*/  FMUL.FTZ R207, R14, R207 ;  /* 0x000000cf0ecf7220 */ /* 0x000fe20000410000 */
[----:B------:R-:W-:Y:S01]  /*13020*/  FSEL R7, R7, RZ, P0 ;  /* 0x000000ff07077208 */ /* 0x000fe20000000000 */
[--C-:B------:R-:W-:Y:S01]  /*13030*/  FFMA.FTZ R51, R51, UR4, -R6.reuse ;  /* 0x0000000433337c23 */ /* 0x100fe20008010806 */
[--C-:B------:R-:W-:Y:S01]  /*13040*/  FFMA.FTZ R75, R75, UR4, -R6.reuse ;  /* 0x000000044b4b7c23 */ /* 0x100fe20008010806 */
[----:B------:R-:W-:Y:S01]  /*13050*/  F2FP.F16.F32.PACK_AB R45, R185, R66 ;  /* 0x00000042b92d723e */ /* 0x000fe200000000ff */
[--C-:B------:R-:W-:Y:S01]  /*13060*/  FFMA.FTZ R111, R111, UR4, -R6.reuse ;  /* 0x000000046f6f7c23 */ /* 0x100fe20008010806 */
[--C-:B------:R-:W-:Y:S03]  /*13070*/  FFMA.FTZ R71, R28, UR4, -R7.reuse ;  /* 0x000000041c477c23 */ /* 0x100fe60008010807 */
[----:B------:R-:W-:Y:S01]  /*13080*/  MUFU.EX2 R114, R114 ;  /* 0x0000007200727308 */ /* 0x000fe20000000800 */
[----:B------:R-:W-:Y:S01]  /*13090*/  F2FP.F16.F32.PACK_AB R28, R172, R49 ;  /* 0x00000031ac1c723e */ /* 0x000fe200000000ff */
        /* <DEDUP_REMOVED lines=9> */
[----:B------:R-:W-:Y:S01]  /*13130*/  FFMA.FTZ R63, R67, UR4, -R6 ;  /* 0x00000004433f7c23 */ /* 0x000fe20008010806 */
[--C-:B------:R-:W-:Y:S01]  /*13140*/  FFMA.FTZ R67, R20, UR4, -R7.reuse ;  /* 0x0000000414437c23 */ /* 0x100fe20008010807 */
[----:B------:R-:W-:Y:S01]  /*13150*/  F2FP.F16.F32.PACK_AB R20, R171, R168 ;  /* 0x000000a8ab14723e */ /* 0x000fe200000000ff */
[--C-:B------:R-:W-:Y:S01]  /*13160*/  FFMA.FTZ R52, R52, UR4, -R7.reuse ;  /* 0x0000000434347c23 */ /* 0x100fe20008010807 */
[----:B------:R-:W-:Y:S03]  /*13170*/  FFMA.FTZ R68, R68, UR4, -R7 ;  /* 0x0000000444447c23 */ /* 0x000fe60008010807 */
[----:B------:R-:W-:Y:S01]  /*13180*/  MUFU.EX2 R4, R4 ;  /* 0x0000000400047308 */ /* 0x000fe20000000800 */
[----:B------:R-:W-:Y:S01]  /*13190*/  FFMA.FTZ R3, R180, R10, R3 ;  /* 0x0000000ab4037223 */ /* 0x000fe20000010003 */
[----:B------:R-:W-:Y:S01]  /*131a0*/  FADD.FTZ R117, R117, R186 ;  /* 0x000000ba75757221 */ /* 0x000fe20000010000 */
[----:B------:R-:W-:Y:S01]  /*131b0*/  MOV R186, R5 ;  /* 0x0000000500ba7202 */ /* 0x000fe20000000f00 */
[C---:B------:R-:W-:Y:S06]  /*131c0*/  HMMA.16816.F32 R192, R20.reuse, R152, R192 ;  /* 0x0000009814c0723c */ /* 0x040fec00000018c0 */
[----:B------:R-:W1:Y:S01]  /*131d0*/  MUFU.EX2 R55, R55 ;  /* 0x0000003700377308 */ /* 0x000e620000000800 */
[----:B--2---:R-:W-:Y:S01]  /*131e0*/  F2FP.F16.F32.PACK_AB R18, R106, R114 ;  /* 0x000000726a12723e */ /* 0x004fe200000000ff */
[C---:B------:R-:W-:Y:S03]  /*131f0*/  HMMA.16816.F32 R188, R20.reuse, R154, R188 ;  /* 0x0000009a14bc723c */ /* 0x040fe600000018bc */
[----:B------:R-:W-:Y:S05]  /*13200*/  FADD.FTZ R3, R118, R3 ;  /* 0x0000000376037221 */ /* 0x000fea0000010000 */
[----:B------:R-:W2:Y:S01]  /*13210*/  MUFU.EX2 R122, R122 ;  /* 0x0000007a007a7308 */ /* 0x000ea20000000800 */
[C---:B------:R-:W-:Y:S03]  /*13220*/  HMMA.16816.F32 R200, R20.reuse, R160, R200 ;  /* 0x000000a014c8723c */ /* 0x040fe600000018c8 */
[----:B------:R-:W-:Y:S01]  /*13230*/  FADD.FTZ R3, R114, R3 ;  /* 0x0000000372037221 */ /* 0x000fe20000010000 */
[----:B------:R-:W-:Y:S02]  /*13240*/  FADD.FTZ R50, R50, R117 ;  /* 0x0000007532327221 */ /* 0x000fe40000010000 */
[----:B------:R-:W-:Y:S03]  /*13250*/  HMMA.16816.F32 R196, R20, R162, R196 ;  /* 0x000000a214c4723c */ /* 0x000fe600000018c4 */
[----:B------:R-:W3:Y:S01]  /*13260*/  MUFU.EX2 R12, R12 ;  /* 0x0000000c000c7308 */ /* 0x000ee20000000800 */
[----:B------:R-:W4:Y:S01]  /*13270*/  LDSM.16.MT88.4 R20, [R234+0x4c00] ;  /* 0x004c0000ea14783b */ /* 0x000f220000004200 */
[----:B-1----:R-:W-:Y:S01]  /*13280*/  F2FP.F16.F32.PACK_AB R17, R55, R4 ;  /* 0x000000043711723e */ /* 0x002fe200000000ff */
[----:B------:R-:W-:Y:S01]  /*13290*/  FFMA.FTZ R4, R183, R14, R4 ;  /* 0x0000000eb7047223 */ /* 0x000fe20000010004 */
[----:B------:R-:W-:Y:S01]  /*132a0*/  FADD.FTZ R3, R106, R3 ;  /* 0x000000036a037221 */ /* 0x000fe20000010000 */
[----:B------:R-:W-:Y:S05]  /*132b0*/  FADD.FTZ R121, R121, R50 ;  /* 0x0000003279797221 */ /* 0x000fea0000010000 */
[----:B------:R-:W1:Y:S01]  /*132c0*/  MUFU.EX2 R11, R11 ;  /* 0x0000000b000b7308 */ /* 0x000e620000000800 */
[----:B------:R-:W-:Y:S01]  /*132d0*/  FADD.FTZ R55, R55, R4 ;  /* 0x0000000437377221 */ /* 0x000fe20000010000 */
[----:B------:R-:W-:Y:S01]  /*132e0*/  FADD.FTZ R54, R54, R121 ;  /* 0x0000007936367221 */ /* 0x000fe20000010000 */
[----:B------:R-:W-:Y:S02]  /*132f0*/  FFMA.FTZ R124, R124, UR4, -R7 ;  /* 0x000000047c7c7c23 */ /* 0x000fe40008010807 */
[----:B--2---:R-:W-:Y:S01]  /*13300*/  FADD.FTZ R55, R122, R55 ;  /* 0x000000377a377221 */ /* 0x004fe20000010000 */
[----:B------:R-:W-:Y:S04]  /*13310*/  FADD.FTZ R125, R125, R54 ;  /* 0x000000367d7d7221 */ /* 0x000fe80000010000 */
[----:B------:R-:W-:Y:S01]  /*13320*/  MUFU.EX2 R15, R15 ;  /* 0x0000000f000f7308 */ /* 0x000fe20000000800 */
[C---:B---3--:R-:W-:Y:S01]  /*13330*/  F2FP.F16.F32.PACK_AB R19, R12.reuse, R122 ;  /* 0x0000007a0c13723e */ /* 0x048fe200000000ff */
[----:B------:R-:W-:Y:S01]  /*13340*/  FADD.FTZ R12, R12, R55 ;  /* 0x000000370c0c7221 */ /* 0x000fe20000010000 */
[----:B------:R-:W-:Y:S04]  /*13350*/  FADD.FTZ R58, R58, R125 ;  /* 0x0000007d3a3a7221 */ /* 0x000fe80000010000 */
[----:B------:R-:W-:Y:S03]  /*13360*/  FADD.FTZ R175, R175, R58 ;  /* 0x0000003aafaf7221 */ /* 0x000fe60000010000 */
[----:B------:R-:W2:Y:S01]  /*13370*/  MUFU.EX2 R90, R90 ;  /* 0x0000005a005a7308 */ /* 0x000ea20000000800 */
[C---:B------:R-:W-:Y:S05]  /*13380*/  HMMA.16816.F32 R216, R16.reuse, R136, R216 ;  /* 0x0000008810d8723c */ /* 0x040fea00000018d8 */
[----:B------:R-:W-:Y:S01]  /*13390*/  FADD.FTZ R62, R62, R175 ;  /* 0x000000af3e3e7221 */ /* 0x000fe20000010000 */
[C---:B------:R-:W-:Y:S03]  /*133a0*/  HMMA.16816.F32 R212, R16.reuse, R138, R212 ;  /* 0x0000008a10d4723c */ /* 0x040fe600000018d4 */
[----:B------:R-:W-:Y:S02]  /*133b0*/  MUFU.EX2 R67, R67 ;  /* 0x0000004300437308 */ /* 0x000fe40000000800 */
[--C-:B------:R-:W-:Y:S01]  /*133c0*/  FFMA.FTZ R136, R24, UR4, -R7.reuse ;  /* 0x0000000418887c23 */ /* 0x100fe20008010807 */
[C---:B------:R-:W-:Y:S07]  /*133d0*/  HMMA.16816.F32 R208, R16.reuse, R144, R208 ;  /* 0x0000009010d0723c */ /* 0x040fee00000018d0 */
[----:B------:R-:W-:Y:S01]  /*133e0*/  MUFU.EX2 R71, R71 ;  /* 0x0000004700477308 */ /* 0x000fe20000000800 */
[----:B-1----:R-:W-:Y:S01]  /*133f0*/  F2FP.F16.F32.PACK_AB R24, R11, R110 ;  /* 0x0000006e0b18723e */ /* 0x002fe200000000ff */
[----:B------:R-:W-:Y:S01]  /*13400*/  HMMA.16816.F32 R204, R16, R146, R204 ;  /* 0x0000009210cc723c */ /* 0x000fe200000018cc */
[----:B------:R-:W1:Y:S07]  /*13410*/  LDSM.16.MT88.4 R16, [R239+0x4c00] ;  /* 0x004c0000ef10783b */ /* 0x000e6e0000004200 */
[----:B------:R-:W3:Y:S03]  /*13420*/  MUFU.EX2 R136, R136 ;  /* 0x0000008800887308 */ /* 0x000ee60000000800 */
[----:B--2---:R-:W-:Y:S01]  /*13430*/  F2FP.F16.F32.PACK_AB R26, R90, R15 ;  /* 0x0000000f5a1a723e */ /* 0x004fe200000000ff */
[C---:B----4-:R-:W-:Y:S05]  /*13440*/  HMMA.16816.F32 R200, R28.reuse, R20, R200 ;  /* 0x000000141cc8723c */ /* 0x050fea00000018c8 */
[--C-:B------:R-:W-:Y:S01]  /*13450*/  FFMA.FTZ R138, R32, UR4, -R7.reuse ;  /* 0x00000004208a7c23 */ /* 0x100fe20008010807 */
[----:B------:R-:W-:Y:S01]  /*13460*/  MUFU.EX2 R94, R94 ;  /* 0x0000005e005e7308 */ /* 0x000fe20000000800 */
[C---:B------:R-:W-:Y:S04]  /*13470*/  HMMA.16816.F32 R196, R28.reuse, R22, R196 ;  /* 0x000000161cc4723c */ /* 0x040fe800000018c4 */
[--C-:B------:R-:W-:Y:S01]  /*13480*/  FFMA.FTZ R137, R44, UR4, -R7.reuse ;  /* 0x000000042c897c23 */ /* 0x100fe20008010807 */
[--C-:B------:R-:W-:Y:S01]  /*13490*/  FFMA.FTZ R144, R79, UR4, -R6.reuse ;  /* 0x000000044f907c23 */ /* 0x100fe20008010806 */
[--C-:B------:R-:W-:Y:S03]  /*134a0*/  FFMA.FTZ R79, R83, UR4, -R6.reuse ;  /* 0x00000004534f7c23 */ /* 0x100fe60008010806 */
[----:B------:R-:W2:Y:S02]  /*134b0*/  MUFU.EX2 R138, R138 ;  /* 0x0000008a008a7308 */ /* 0x000ea40000000800 */
[----:B---3--:R-:W-:Y:S01]  /*134c0*/  F2FP.F16.F32.PACK_AB R25, R136, R67 ;  /* 0x000000438819723e */ /* 0x008fe200000000ff */
[--C-:B------:R-:W-:Y:S01]  /*134d0*/  FFMA.FTZ R83, R36, UR4, -R7.reuse ;  /* 0x0000000424537c23 */ /* 0x100fe20008010807 */
[----:B------:R-:W-:Y:S01]  /*134e0*/  F2FP.F16.F32.PACK_AB R36, R176, R57 ;  /* 0x00000039b024723e */ /* 0x000fe200000000ff */
[--C-:B------:R-:W-:Y:S01]  /*134f0*/  FFMA.FTZ R146, R95, UR4, -R6.reuse ;  /* 0x000000045f927c23 */ /* 0x100fe20008010806 */
[--C-:B------:R-:W-:Y:S04]  /*13500*/  FFMA.FTZ R95, R64, UR4, -R7.reuse ;  /* 0x00000004405f7c23 */ /* 0x100fe80008010807 */
[----:B------:R-:W3:Y:S01]  /*13510*/  MUFU.EX2 R249, R249 ;  /* 0x000000f900f97308 */ /* 0x000ee20000000800 */
[----:B------:R-:W-:Y:S01]  /*13520*/  FFMA.FTZ R64, R107, UR4, -R6 ;  /* 0x000000046b407c23 */ /* 0x000fe20008010806 */
[--C-:B------:R-:W-:Y:S01]  /*13530*/  FFMA.FTZ R107, R80, UR4, -R7.reuse ;  /* 0x00000004506b7c23 */ /* 0x100fe20008010807 */
[--C-:B------:R-:W-:Y:S01]  /*13540*/  FFMA.FTZ R80, R84, UR4, -R7.reuse ;  /* 0x0000000454507c23 */ /* 0x100fe20008010807 */
[----:B------:R-:W-:Y:S01]  /*13550*/  F2FP.F16.F32.PACK_AB R44, R238, R65 ;  /* 0x00000041ee2c723e */ /* 0x000fe200000000ff */
[--C-:B------:R-:W-:Y:S01]  /*13560*/  FFMA.FTZ R84, R92, UR4, -R7.reuse ;  /* 0x000000045c547c23 */ /* 0x100fe20008010807 */
[----:B------:R-:W-:Y:S01]  /*13570*/  FFMA.FTZ R139, R96, UR4, -R7 ;  /* 0x00000004608b7c23 */ /* 0x000fe20008010807 */
[----:B------:R-:W-:Y:S03]  /*13580*/  FADD.FTZ R110, R110, R3 ;  /* 0x000000036e6e7221 */ /* 0x000fe60000010000 */
[----:B------:R-:W-:Y:S01]  /*13590*/  MUFU.EX2 R98, R98 ;  /* 0x0000006200627308 */ /* 0x000fe20000000800 */
[----:B--2---:R-:W-:Y:S01]  /*135a0*/  F2FP.F16.F32.PACK_AB R27, R138, R71 ;  /* 0x000000478a1b723e */ /* 0x004fe200000000ff */
[----:B------:R-:W-:Y:S01]  /*135b0*/  FADD.FTZ R67, R67, R12 ;  /* 0x0000000c43437221 */ /* 0x000fe20000010000 */
[----:B------:R-:W-:Y:S01]  /*135c0*/  FADD.FTZ R110, R11, R110 ;  /* 0x0000006e0b6e7221 */ /* 0x000fe20000010000 */
[----:B-1----:R-:W-:Y:S03]  /*135d0*/  HMMA.16816.F32 R192, R28, R16, R192 ;  /* 0x000000101cc0723c */ /* 0x002fe600000018c0 */
[----:B------:R-:W-:Y:S03]  /*135e0*/  FADD.FTZ R136, R136, R67 ;  /* 0x0000004388887221 */ /* 0x000fe60000010000 */
[----:B------:R-:W1:Y:S01]  /*135f0*/  MUFU.EX2 R251, R251 ;  /* 0x000000fb00fb7308 */ /* 0x000e620000000800 */
[----:B---3--:R-:W-:Y:S01]  /*13600*/  F2FP.F16.F32.PACK_AB R32, R249, R94 ;  /* 0x0000005ef920723e */ /* 0x008fe200000000ff */
[C---:B------:R-:W-:Y:S05]  /*13610*/  HMMA.16816.F32 R216, R24.reuse, R140, R216 ;  /* 0x0000008c18d8723c */ /* 0x040fea00000018d8 */
[----:B------:R-:W-:Y:S03]  /*13620*/  FADD.FTZ R15, R15, R110 ;  /* 0x0000006e0f0f7221 */ /* 0x000fe60000010000 */
[----:B------:R-:W-:Y:S01]  /*13630*/  MUFU.EX2 R83, R83 ;  /* 0x0000005300537308 */ /* 0x000fe20000000800 */
[C---:B------:R-:W-:Y:S03]  /*13640*/  HMMA.16816.F32 R212, R24.reuse, R142, R212 ;  /* 0x0000008e18d4723c */ /* 0x040fe600000018d4 */
[--C-:B------:R-:W-:Y:S01]  /*13650*/  FFMA.FTZ R140, R40, UR4, -R7.reuse ;  /* 0x00000004288c7c23 */ /* 0x100fe20008010807 */
[----:B------:R-:W-:Y:S02]  /*13660*/  FADD.FTZ R71, R71, R136 ;  /* 0x0000008847477221 */ /* 0x000fe40000010000 */
[C---:B------:R-:W-:Y:S03]  /*13670*/  HMMA.16816.F32 R208, R24.reuse, R148, R208 ;  /* 0x0000009418d0723c */ /* 0x040fe600000018d0 */
[----:B------:R-:W-:Y:S02]  /*13680*/  MUFU.EX2 R137, R137 ;  /* 0x0000008900897308 */ /* 0x000fe40000000800 */
[----:B-1----:R-:W-:Y:S01]  /*13690*/  F2FP.F16.F32.PACK_AB R34, R251, R98 ;  /* 0x00000062fb22723e */ /* 0x002fe200000000ff */
[----:B------:R-:W-:Y:S01]  /*136a0*/  HMMA.16816.F32 R204, R24, R150, R204 ;  /* 0x0000009618cc723c */ /* 0x000fe200000018cc */
[----:B------:R-:W1:Y:S06]  /*136b0*/  LDSM.16.MT88.4 R24, [R239+0x5000] ;  /* 0x00500000ef18783b */ /* 0x000e6c0000004200 */
[----:B------:R-:W2:Y:S01]  /*136c0*/  MUFU.EX2 R140, R140 ;  /* 0x0000008c008c7308 */ /* 0x000ea20000000800 */
[--C-:B------:R-:W-:Y:S01]  /*136d0*/  FFMA.FTZ R142, R87, UR4, -R6.reuse ;  /* 0x00000004578e7c23 */ /* 0x100fe20008010806 */
[----:B------:R-:W-:Y:S01]  /*136e0*/  HMMA.16816.F32 R188, R28, R18, R188 ;  /* 0x000000121cbc723c */ /* 0x000fe200000018bc */
[----:B------:R-:W3:Y:S07]  /*136f0*/  LDSM.16.MT88.4 R28, [R234+0x5000] ;  /* 0x00500000ea1c783b */ /* 0x000eee0000004200 */
[----:B------:R-:W4:Y:S03]  /*13700*/  MUFU.EX2 R48, R48 ;  /* 0x0000003000307308 */ /* 0x000f260000000800 */
[--C-:B------:R-:W-:Y:S01]  /*13710*/  FFMA.FTZ R87, R91, UR4, -R6.reuse ;  /* 0x000000045b577c23 */ /* 0x100fe20008010806 */
[--C-:B------:R-:W-:Y:S01]  /*13720*/  FFMA.FTZ R91, R56, UR4, -R7.reuse ;  /* 0x00000004385b7c23 */ /* 0x100fe20008010807 */
[--C-:B------:R-:W-:Y:S01]  /*13730*/  FFMA.FTZ R56, R60, UR4, -R7.reuse ;  /* 0x000000043c387c23 */ /* 0x100fe20008010807 */
[--C-:B------:R-:W-:Y:S01]  /*13740*/  FFMA.FTZ R60, R99, UR4, -R6.reuse ;  /* 0x00000004633c7c23 */ /* 0x100fe20008010806 */
[--C-:B------:R-:W-:Y:S03]  /*13750*/  FFMA.FTZ R99, R103, UR4, -R6.reuse ;  /* 0x0000000467637c23 */ /* 0x100fe60008010806 */
[----:B------:R-:W-:Y:S01]  /*13760*/  MUFU.EX2 R51, R51 ;  /* 0x0000003300337308 */ /* 0x000fe20000000800 */
[----:B--2---:R-:W-:Y:S01]  /*13770*/  F2FP.F16.F32.PACK_AB R33, R140, R83 ;  /* 0x000000538c21723e */ /* 0x004fe200000000ff */
[--C-:B------:R-:W-:Y:S01]  /*13780*/  FFMA.FTZ R103, R72, UR4, -R7.reuse ;  /* 0x0000000448677c23 */ /* 0x100fe20008010807 */
[--C-:B------:R-:W-:Y:S01]  /*13790*/  FFMA.FTZ R72, R76, UR4, -R7.reuse ;  /* 0x000000044c487c23 */ /* 0x100fe20008010807 */
[--C-:B------:R-:W-:Y:S01]  /*137a0*/  FFMA.FTZ R76, R115, UR4, -R6.reuse ;  /* 0x00000004734c7c23 */ /* 0x100fe20008010806 */
[--C-:B------:R-:W-:Y:S01]  /*137b0*/  FFMA.FTZ R115, R119, UR4, -R6.reuse ;  /* 0x0000000477737c23 */ /* 0x100fe20008010806 */
[----:B------:R-:W-:Y:S01]  /*137c0*/  FFMA.FTZ R119, R88, UR4, -R7 ;  /* 0x0000000458777c23 */ /* 0x000fe20008010807 */
[----:B------:R-:W-:Y:S03]  /*137d0*/  FADD.FTZ R15, R90, R15 ;  /* 0x0000000f5a0f7221 */ /* 0x000fe60000010000 */
[----:B------:R-:W2:Y:S01]  /*137e0*/  MUFU.EX2 R102, R102 ;  /* 0x0000006600667308 */ /* 0x000ea20000000800 */
[----:B----4-:R-:W-:Y:S01]  /*137f0*/  F2FP.F16.F32.PACK_AB R35, R48, R137 ;  /* 0x000000893023723e */ /* 0x010fe200000000ff */
[----:B------:R-:W-:Y:S01]  /*13800*/  FADD.FTZ R138, R138, R71 ;  /* 0x000000478a8a7221 */ /* 0x000fe20000010000 */
[--C-:B------:R-:W-:Y:S01]  /*13810*/  FFMA.FTZ R88, R123, UR4, -R6.reuse ;  /* 0x000000047b587c23 */ /* 0x100fe20008010806 */
[----:B------:R-:W-:Y:S01]  /*13820*/  FFMA.FTZ R6, R127, UR4, -R6 ;  /* 0x000000047f067c23 */ /* 0x000fe20008010806 */
[----:B------:R-:W-:Y:S01]  /*13830*/  FADD.FTZ R94, R94, R15 ;  /* 0x0000000f5e5e7221 */ /* 0x000fe20000010000 */
[----:B------:R-:W-:Y:S01]  /*13840*/  FADD.FTZ R83, R83, R138 ;  /* 0x0000008a53537221 */ /* 0x000fe20000010000 */
[----:B------:R-:W-:Y:S03]  /*13850*/  FADD.FTZ R177, R177, R62 ;  /* 0x0000003eb1b17221 */ /* 0x000fe60000010000 */
[----:B------:R-:W-:Y:S01]  /*13860*/  MUFU.EX2 R8, R8 ;  /* 0x0000000800087308 */ /* 0x000fe20000000800 */
[C---:B------:R-:W-:Y:S05]  /*13870*/  HMMA.16816.F32 R216, R32.reuse, R152, R216 ;  /* 0x0000009820d8723c */ /* 0x040fea00000018d8 */
[----:B------:R-:W-:Y:S01]  /*13880*/  FADD.FTZ R249, R249, R94 ;  /* 0x0000005ef9f97221 */ /* 0x000fe20000010000 */
[C---:B------:R-:W-:Y:S03]  /*13890*/  HMMA.16816.F32 R212, R32.reuse, R154, R212 ;  /* 0x0000009a20d4723c */ /* 0x040fe600000018d4 */
[----:B------:R-:W4:Y:S02]  /*138a0*/  MUFU.EX2 R59, R59 ;  /* 0x0000003b003b7308 */ /* 0x000f240000000800 */
[----:B--2---:R-:W-:Y:S01]  /*138b0*/  F2FP.F16.F32.PACK_AB R40, R102, R51 ;  /* 0x000000336628723e */ /* 0x004fe200000000ff */
[C---:B------:R-:W-:Y:S07]  /*138c0*/  HMMA.16816.F32 R208, R32.reuse, R160, R208 ;  /* 0x000000a020d0723c */ /* 0x040fee00000018d0 */
[----:B------:R-:W-:Y:S01]  /*138d0*/  MUFU.EX2 R52, R52 ;  /* 0x0000003400347308 */ /* 0x000fe20000000800 */
[----:B------:R-:W-:Y:S01]  /*138e0*/  FADD.FTZ R140, R140, R83 ;  /* 0x000000538c8c7221 */ /* 0x000fe20000010000 */
[----:B------:R-:W-:Y:S01]  /*138f0*/  HMMA.16816.F32 R204, R32, R162, R204 ;  /* 0x000000a220cc723c */ /* 0x000fe200000018cc */
[----:B------:R-:W2:Y:S07]  /*13900*/  LDSM.16.MT88.4 R32, [R239+0x5400] ;  /* 0x00540000ef20783b */ /* 0x000eae0000004200 */
[----:B------:R-:W5:Y:S01]  /*13910*/  MUFU.EX2 R91, R91 ;  /* 0x0000005b005b7308 */ /* 0x000f620000000800 */
[C---:B-1----:R-:W-:Y:S05]  /*13920*/  HMMA.16816.F32 R192, R36.reuse, R24, R192 ;  /* 0x0000001824c0723c */ /* 0x042fea00000018c0 */
[----:B----4-:R-:W-:Y:S01]  /*13930*/  F2FP.F16.F32.PACK_AB R42, R59, R8 ;  /* 0x000000083b2a723e */ /* 0x010fe200000000ff */
[C---:B------:R-:W-:Y:S03]  /*13940*/  HMMA.16816.F32 R188, R36.reuse, R26, R188 ;  /* 0x0000001a24bc723c */ /* 0x040fe600000018bc */
[----:B------:R-:W-:Y:S02]  /*13950*/  MUFU.EX2 R56, R56 ;  /* 0x0000003800387308 */ /* 0x000fe40000000800 */
[----:B------:R-:W-:Y:S01]  /*13960*/  FADD.FTZ R98, R98, R249 ;  /* 0x000000f962627221 */ /* 0x000fe20000010000 */
[C---:B---3--:R-:W-:Y:S07]  /*13970*/  HMMA.16816.F32 R200, R36.reuse, R28, R200 ;  /* 0x0000001c24c8723c */ /* 0x048fee00000018c8 */
[----:B------:R-:W1:Y:S01]  /*13980*/  MUFU.EX2 R95, R95 ;  /* 0x0000005f005f7308 */ /* 0x000e620000000800 */
[----:B-----5:R-:W-:Y:S01]  /*13990*/  F2FP.F16.F32.PACK_AB R41, R91, R52 ;  /* 0x000000345b29723e */ /* 0x020fe200000000ff */
[----:B------:R-:W-:Y:S01]  /*139a0*/  HMMA.16816.F32 R196, R36, R30, R196 ;  /* 0x0000001e24c4723c */ /* 0x000fe200000018c4 */
[----:B------:R-:W3:Y:S07]  /*139b0*/  LDSM.16.MT88.4 R36, [R234+0x5400] ;  /* 0x00540000ea24783b */ /* 0x000eee0000004200 */
[----:B------:R-:W-:Y:S03]  /*139c0*/  MUFU.EX2 R63, R63 ;  /* 0x0000003f003f7308 */ /* 0x000fe60000000800 */
[----:B------:R-:W-:Y:S01]  /*139d0*/  FADD.FTZ R137, R137, R140 ;  /* 0x0000008c89897221 */ /* 0x000fe20000010000 */
[----:B------:R-:W-:Y:S01]  /*139e0*/  FADD.FTZ R98, R251, R98 ;  /* 0x00000062fb627221 */ /* 0x000fe20000010000 */
[----:B------:R-:W-:Y:S02]  /*139f0*/  FADD.FTZ R66, R66, R177 ;  /* 0x000000b142427221 */ /* 0x000fe40000010000 */
[----:B------:R-:W-:Y:S01]  /*13a00*/  FADD.FTZ R137, R48, R137 ;  /* 0x0000008930897221 */ /* 0x000fe20000010000 */
[----:B------:R-:W-:Y:S02]  /*13a10*/  FADD.FTZ R51, R51, R98 ;  /* 0x0000006233337221 */ /* 0x000fe40000010000 */
[----:B------:R-:W4:Y:S01]  /*13a20*/  MUFU.EX2 R126, R126 ;  /* 0x0000007e007e7308 */ /* 0x000f220000000800 */
[----:B-1----:R-:W-:Y:S01]  /*13a30*/  F2FP.F16.F32.PACK_AB R43, R95, R56 ;  /* 0x000000385f2b723e */ /* 0x002fe200000000ff */
[----:B------:R-:W-:Y:S01]  /*13a40*/  FADD.FTZ R52, R52, R137 ;  /* 0x0000008934347221 */ /* 0x000fe20000010000 */
[----:B------:R-:W-:Y:S01]  /*13a50*/  FADD.FTZ R51, R102, R51 ;  /* 0x0000003366337221 */ /* 0x000fe20000010000 */
[----:B------:R-:W-:Y:S02]  /*13a60*/  FADD.FTZ R185, R185, R66 ;  /* 0x00000042b9b97221 */ /* 0x000fe40000010000 */
[----:B------:R-:W-:Y:S01]  /*13a70*/  FADD.FTZ R91, R91, R52 ;  /* 0x000000345b5b7221 */ /* 0x000fe20000010000 */
[----:B------:R-:W-:Y:S03]  /*13a80*/  FADD.FTZ R8, R8, R51 ;  /* 0x0000003308087221 */ /* 0x000fe60000010000 */
[----:B------:R-:W-:Y:S01]  /*13a90*/  MUFU.EX2 R75, R75 ;  /* 0x0000004b004b7308 */ /* 0x000fe20000000800 */
[C---:B------:R-:W-:Y:S05]  /*13aa0*/  HMMA.16816.F32 R216, R40.reuse, R16, R216 ;  /* 0x0000001028d8723c */ /* 0x040fea00000018d8 */
[----:B------:R-:W-:Y:S01]  /*13ab0*/  FADD.FTZ R56, R56, R91 ;  /* 0x0000005b38387221 */ /* 0x000fe20000010000 */
[C---:B------:R-:W-:Y:S03]  /*13ac0*/  HMMA.16816.F32 R212, R40.reuse, R18, R212 ;  /* 0x0000001228d4723c */ /* 0x040fe600000018d4 */
[----:B------:R-:W1:Y:S01]  /*13ad0*/  MUFU.EX2 R144, R144 ;  /* 0x0000009000907308 */ /* 0x000e620000000800 */
[----:B------:R-:W5:Y:S01]  /*13ae0*/  LDSM.16.MT88.4 R16, [R239+0x5800] ;  /* 0x00580000ef10783b */ /* 0x000f620000004200 */
[----:B------:R-:W-:Y:S01]  /*13af0*/  FADD.FTZ R8, R59, R8 ;  /* 0x000000083b087221 */ /* 0x000fe20000010000 */
[C---:B------:R-:W-:Y:S07]  /*13b00*/  HMMA.16816.F32 R208, R40.reuse, R20, R208 ;  /* 0x0000001428d0723c */ /* 0x040fee00000018d0 */
[----:B------:R-:W-:Y:S01]  /*13b10*/  MUFU.EX2 R68, R68 ;  /* 0x0000004400447308 */ /* 0x000fe20000000800 */
[----:B------:R-:W-:Y:S01]  /*13b20*/  FADD.FTZ R95, R95, R56 ;  /* 0x000000385f5f7221 */ /* 0x000fe20000010000 */
[----:B------:R-:W-:Y:S01]  /*13b30*/  HMMA.16816.F32 R204, R40, R22, R204 ;  /* 0x0000001628cc723c */ /* 0x000fe200000018cc */
[----:B------:R-:W5:Y:S07]  /*13b40*/  LDSM.16.MT88.4 R20, [R234+0x5800] ;  /* 0x00580000ea14783b */ /* 0x000f6e0000004200 */
[----:B------:R-:W2:Y:S03]  /*13b50*/  MUFU.EX2 R103, R103 ;  /* 0x0000006700677308 */ /* 0x000ea60000000800 */
[----:B----4-:R-:W-:Y:S01]  /*13b60*/  F2FP.F16.F32.PACK_AB R40, R126, R63 ;  /* 0x0000003f7e28723e */ /* 0x010fe200000000ff */
[----:B------:R-:W-:Y:S01]  /*13b70*/  FADD.FTZ R63, R63, R8 ;  /* 0x000000083f3f7221 */ /* 0x000fe20000010000 */
[----:B-1----:R-:W-:Y:S03]  /*13b80*/  F2FP.F16.F32.PACK_AB R42, R144, R75 ;  /* 0x0000004b902a723e */ /* 0x002fe600000000ff */
[----:B------:R-:W-:Y:S02]  /*13b90*/  FADD.FTZ R126, R126, R63 ;  /* 0x0000003f7e7e7221 */ /* 0x000fe40000010000 */
[----:B------:R-:W-:Y:S02]  /*13ba0*/  MUFU.EX2 R72, R72 ;  /* 0x0000004800487308 */ /* 0x000fe40000000800 */
[----:B------:R-:W-:Y:S04]  /*13bb0*/  FADD.FTZ R75, R75, R126 ;  /* 0x0000007e4b4b7221 */ /* 0x000fe80000010000 */
[----:B------:R-:W-:Y:S04]  /*13bc0*/  FADD.FTZ R144, R144, R75 ;  /* 0x0000004b90907221 */ /* 0x000fe80000010000 */
[----:B------:R-:W1:Y:S01]  /*13bd0*/  MUFU.EX2 R107, R107 ;  /* 0x0000006b006b7308 */ /* 0x000e620000000800 */
[C---:B--2---:R-:W-:Y:S01]  /*13be0*/  F2FP.F16.F32.PACK_AB R41, R103.reuse, R68 ;  /* 0x000000446729723e */ /* 0x044fe200000000ff */
[----:B------:R-:W-:Y:S04]  /*13bf0*/  FADD.FTZ R68, R68, R95 ;  /* 0x0000005f44447221 */ /* 0x000fe80000010000 */
[----:B------:R-:W-:Y:S04]  /*13c00*/  FADD.FTZ R103, R103, R68 ;  /* 0x0000004467677221 */ /* 0x000fe80000010000 */
[----:B------:R-:W-:Y:S10]  /*13c10*/  MUFU.EX2 R79, R79 ;  /* 0x0000004f004f7308 */ /* 0x000ff40000000800 */
[----:B------:R-:W2:Y:S01]  /*13c20*/  MUFU.EX2 R142, R142 ;  /* 0x0000008e008e7308 */ /* 0x000ea20000000800 */
[C---:B-1----:R-:W-:Y:S01]  /*13c30*/  F2FP.F16.F32.PACK_AB R43, R107.reuse, R72 ;  /* 0x000000486b2b723e */ /* 0x042fe200000000ff */
[----:B------:R-:W-:Y:S04]  /*13c40*/  FADD.FTZ R72, R72, R103 ;  /* 0x0000006748487221 */ /* 0x000fe80000010000 */
[----:B------:R-:W-:Y:S04]  /*13c50*/  FADD.FTZ R107, R107, R72 ;  /* 0x000000486b6b7221 */ /* 0x000fe80000010000 */
[----:B------:R-:W-:Y:S01]  /*13c60*/  MUFU.EX2 R87, R87 ;  /* 0x0000005700577308 */ /* 0x000fe20000000800 */
[C---:B------:R-:W-:Y:S06]  /*13c70*/  HMMA.16816.F32 R216, R40.reuse, R24, R216 ;  /* 0x0000001828d8723c */ /* 0x040fec00000018d8 */
[C---:B------:R-:W-:Y:S03]  /*13c80*/  HMMA.16816.F32 R212, R40.reuse, R26, R212 ;  /* 0x0000001a28d4723c */ /* 0x040fe600000018d4 */
[----:B------:R-:W1:Y:S01]  /*13c90*/  MUFU.EX2 R146, R146 ;  /* 0x0000009200927308 */ /* 0x000e620000000800 */
[----:B------:R-:W4:Y:S02]  /*13ca0*/  LDSM.16.MT88.4 R24, [R239+0x5c00] ;  /* 0x005c0000ef18783b */ /* 0x000f240000004200 */
[C---:B------:R-:W-:Y:S07]  /*13cb0*/  HMMA.16816.F32 R208, R40.reuse, R28, R208 ;  /* 0x0000001c28d0723c */ /* 0x040fee00000018d0 */
[----:B------:R-:W-:Y:S01]  /*13cc0*/  MUFU.EX2 R80, R80 ;  /* 0x0000005000507308 */ /* 0x000fe20000000800 */
[----:B------:R-:W-:Y:S01]  /*13cd0*/  HMMA.16816.F32 R204, R40, R30, R204 ;  /* 0x0000001e28cc723c */ /* 0x000fe200000018cc */
[----:B------:R-:W4:Y:S08]  /*13ce0*/  LDSM.16.MT88.4 R28, [R234+0x5c00] ;  /* 0x005c0000ea1c783b */ /* 0x000f300000004200 */
[----:B------:R-:W3:Y:S02]  /*13cf0*/  MUFU.EX2 R119, R119 ;  /* 0x0000007700777308 */ /* 0x000ee40000000800 */
[----:B--2---:R-:W-:Y:S01]  /*13d00*/  F2FP.F16.F32.PACK_AB R40, R142, R79 ;  /* 0x0000004f8e28723e */ /* 0x004fe200000000ff */
[----:B------:R-:W-:Y:S01]  /*13d10*/  FADD.FTZ R79, R79, R144 ;  /* 0x000000904f4f7221 */ /* 0x000fe20000010000 */
[----:B-1----:R-:W-:Y:S03]  /*13d20*/  F2FP.F16.F32.PACK_AB R42, R146, R87 ;  /* 0x00000057922a723e */ /* 0x002fe600000000ff */
[----:B------:R-:W-:Y:S03]  /*13d30*/  FADD.FTZ R142, R142, R79 ;  /* 0x0000004f8e8e7221 */ /* 0x000fe60000010000 */
[----:B------:R-:W-:Y:S01]  /*13d40*/  MUFU.EX2 R84, R84 ;  /* 0x0000005400547308 */ /* 0x000fe20000000800 */
[----:B------:R-:W-:Y:S04]  /*13d50*/  FADD.FTZ R87, R87, R142 ;  /* 0x0000008e57577221 */ /* 0x000fe80000010000 */
[----:B------:R-:W-:Y:S05]  /*13d60*/  FADD.FTZ R87, R146, R87 ;  /* 0x0000005792577221 */ /* 0x000fea0000010000 */
[----:B------:R-:W1:Y:S01]  /*13d70*/  MUFU.EX2 R139, R139 ;  /* 0x0000008b008b7308 */ /* 0x000e620000000800 */
[C---:B---3--:R-:W-:Y:S01]  /*13d80*/  F2FP.F16.F32.PACK_AB R41, R119.reuse, R80 ;  /* 0x000000507729723e */ /* 0x048fe200000000ff */
[----:B------:R-:W-:Y:S04]  /*13d90*/  FADD.FTZ R80, R80, R107 ;  /* 0x0000006b50507221 */ /* 0x000fe80000010000 */
[----:B------:R-:W-:Y:S04]  /*13da0*/  FADD.FTZ R119, R119, R80 ;  /* 0x0000005077777221 */ /* 0x000fe80000010000 */
[----:B------:R-:W2:Y:S10]  /*13db0*/  MUFU.EX2 R187, R187 ;  /* 0x000000bb00bb7308 */ /* 0x000eb40000000800 */
[----:B------:R-:W-:Y:S01]  /*13dc0*/  MUFU.EX2 R73, R73 ;  /* 0x0000004900497308 */ /* 0x000fe20000000800 */
[C---:B-1----:R-:W-:Y:S01]  /*13dd0*/  F2FP.F16.F32.PACK_AB R43, R139.reuse, R84 ;  /* 0x000000548b2b723e */ /* 0x042fe200000000ff */
[----:B------:R-:W-:Y:S04]  /*13de0*/  FADD.FTZ R84, R84, R119 ;  /* 0x0000007754547221 */ /* 0x000fe80000010000 */
[----:B------:R-:W-:Y:S04]  /*13df0*/  FADD.FTZ R139, R139, R84 ;  /* 0x000000548b8b7221 */ /* 0x000fe80000010000 */
[----:B------:R-:W1:Y:S01]  /*13e00*/  MUFU.EX2 R244, R244 ;  /* 0x000000f400f47308 */ /* 0x000e620000000800 */
[C---:B------:R-:W-:Y:S03]  /*13e10*/  HMMA.16816.F32 R216, R40.reuse, R32, R216 ;  /* 0x0000002028d8723c */ /* 0x040fe600000018d8 */
[C---:B--2---:R-:W-:Y:S01]  /*13e20*/  F2FP.F16.F32.PACK_AB R47, R187.reuse, R70 ;  /* 0x00000046bb2f723e */ /* 0x044fe200000000ff */
[----:B------:R-:W-:Y:S01]  /*13e30*/  FADD.FTZ R70, R70, R185 ;  /* 0x000000b946467221 */ /* 0x000fe20000010000 */
[----:B------:R-:W-:Y:S01]  /*13e40*/  MOV R185, R129 ;  /* 0x0000008100b97202 */ /* 0x000fe20000000f00 */
[C---:B------:R-:W-:Y:S03]  /*13e50*/  HMMA.16816.F32 R212, R40.reuse, R34, R212 ;  /* 0x0000002228d4723c */ /* 0x040fe600000018d4 */
[----:B------:R-:W-:Y:S02]  /*13e60*/  MUFU.EX2 R77, R77 ;  /* 0x0000004d004d7308 */ /* 0x000fe40000000800 */
[----:B------:R-:W-:Y:S01]  /*13e70*/  FADD.FTZ R187, R187, R70 ;  /* 0x00000046bbbb7221 */ /* 0x000fe20000010000 */
[C---:B------:R-:W-:Y:S07]  /*13e80*/  HMMA.16816.F32 R208, R40.reuse, R36, R208 ;  /* 0x0000002428d0723c */ /* 0x040fee00000018d0 */
[----:B------:R-:W2:Y:S01]  /*13e90*/  MUFU.EX2 R246, R246 ;  /* 0x000000f600f67308 */ /* 0x000ea20000000800 */
[----:B------:R-:W-:Y:S09]  /*13ea0*/  HMMA.16816.F32 R204, R40, R38, R204 ;  /* 0x0000002628cc723c */ /* 0x000ff200000018cc */
[----:B------:R-:W-:Y:S01]  /*13eb0*/  MUFU.EX2 R74, R74 ;  /* 0x0000004a004a7308 */ /* 0x000fe20000000800 */
[C---:B------:R-:W-:Y:S05]  /*13ec0*/  HMMA.16816.F32 R192, R44.reuse, R32, R192 ;  /* 0x000000202cc0723c */ /* 0x040fea00000018c0 */
[----:B------:R-:W-:Y:S01]  /*13ed0*/  FADD.FTZ R42, R167, R0 ;  /* 0x00000000a72a7221 */ /* 0x000fe20000010000 */
[C---:B------:R-:W-:Y:S03]  /*13ee0*/  HMMA.16816.F32 R188, R44.reuse, R34, R188 ;  /* 0x000000222cbc723c */ /* 0x040fe600000018bc */
[----:B------:R-:W3:Y:S02]  /*13ef0*/  MUFU.EX2 R243, R243 ;  /* 0x000000f300f37308 */ /* 0x000ee40000000800 */
[----:B------:R-:W-:Y:S01]  /*13f00*/  FADD.FTZ R165, R165, R42 ;  /* 0x0000002aa5a57221 */ /* 0x000fe20000010000 */
[C---:B------:R-:W-:Y:S07]  /*13f10*/  HMMA.16816.F32 R200, R44.reuse, R36, R200 ;  /* 0x000000242cc8723c */ /* 0x040fee00000018c8 */
[----:B------:R-:W-:Y:S01]  /*13f20*/  MUFU.EX2 R78, R78 ;  /* 0x0000004e004e7308 */ /* 0x000fe20000000800 */
[----:B------:R-:W-:Y:S01]  /*13f30*/  FADD.FTZ R165, R134, R165 ;  /* 0x000000a586a57221 */ /* 0x000fe20000010000 */
[----:B------:R-:W-:Y:S08]  /*13f40*/  HMMA.16816.F32 R196, R44, R38, R196 ;  /* 0x000000262cc4723c */ /* 0x000ff000000018c4 */
[----:B------:R-:W5:Y:S03]  /*13f50*/  MUFU.EX2 R245, R245 ;  /* 0x000000f500f57308 */ /* 0x000f660000000800 */
[----:B------:R-:W-:Y:S01]  /*13f60*/  FADD.FTZ R164, R164, R165 ;  /* 0x000000a5a4a47221 */ /* 0x000fe20000010000 */
[----:B-1----:R-:W-:Y:S01]  /*13f70*/  F2FP.F16.F32.PACK_AB R44, R244, R73 ;  /* 0x00000049f42c723e */ /* 0x002fe200000000ff */
[----:B------:R-:W-:Y:S02]  /*13f80*/  FFMA.FTZ R40, R116, UR4, -R7 ;  /* 0x0000000474287c23 */ /* 0x000fe40008010807 */
[----:B------:R-:W-:Y:S01]  /*13f90*/  FADD.FTZ R135, R135, R164 ;  /* 0x000000a487877221 */ /* 0x000fe20000010000 */
[----:B--2---:R-:W-:Y:S02]  /*13fa0*/  F2FP.F16.F32.PACK_AB R46, R246, R77 ;  /* 0x0000004df62e723e */ /* 0x004fe400000000ff */
[----:B------:R1:W-:Y:S01]  /*13fb0*/  MUFU.EX2 R123, R6 ;  /* 0x00000006007b7308 */ /* 0x0003e20000000800 */
[----:B---3--:R-:W-:Y:S01]  /*13fc0*/  F2FP.F16.F32.PACK_AB R45, R243, R74 ;  /* 0x0000004af32d723e */ /* 0x008fe200000000ff */
[----:B------:R-:W-:Y:S01]  /*13fd0*/  FADD.FTZ R166, R166, R135 ;  /* 0x00000087a6a67221 */ /* 0x000fe20000010000 */
[----:B------:R-:W-:Y:S01]  /*13fe0*/  FFMA.FTZ R41, R120, UR4, -R7 ;  /* 0x0000000478297c23 */ /* 0x000fe20008010807 */
[----:B------:R-:W-:Y:S01]  /*13ff0*/  FADD.FTZ R74, R74, R187 ;  /* 0x000000bb4a4a7221 */ /* 0x000fe20000010000 */
[----:B------:R-:W-:Y:S01]  /*14000*/  MOV R187, R130 ;  /* 0x0000008200bb7202 */ /* 0x000fe20000000f00 */
[----:B------:R-:W-:Y:S04]  /*14010*/  FADD.FTZ R169, R169, R166 ;  /* 0x000000a6a9a97221 */ /* 0x000fe80000010000 */
[----:B------:R-:W-:Y:S01]  /*14020*/  MUFU.EX2 R60, R60 ;  /* 0x0000003c003c7308 */ /* 0x000fe20000000800 */
[----:B-----5:R-:W-:Y:S01]  /*14030*/  F2FP.F16.F32.PACK_AB R47, R245, R78 ;  /* 0x0000004ef52f723e */ /* 0x020fe200000000ff */
[----:B------:R-:W-:Y:S01]  /*14040*/  FADD.FTZ R168, R168, R169 ;  /* 0x000000a9a8a87221 */ /* 0x000fe20000010000 */
[----:B------:R-:W-:Y:S03]  /*14050*/  FADD.FTZ R243, R243, R74 ;  /* 0x0000004af3f37221 */ /* 0x000fe60000010000 */
[----:B------:R-:W-:Y:S01]  /*14060*/  FADD.FTZ R171, R171, R168 ;  /* 0x000000a8abab7221 */ /* 0x000fe20000010000 */
[----:B------:R-:W-:Y:S03]  /*14070*/  FADD.FTZ R78, R78, R243 ;  /* 0x000000f34e4e7221 */ /* 0x000fe60000010000 */
[----:B------:R-:W2:Y:S01]  /*14080*/  MUFU.EX2 R99, R99 ;  /* 0x0000006300637308 */ /* 0x000ea20000000800 */
[C---:B------:R-:W-:Y:S03]  /*14090*/  HMMA.16816.F32 R192, R44.reuse, R16, R192 ;  /* 0x000000102cc0723c */ /* 0x040fe600000018c0 */
[----:B------:R-:W-:Y:S01]  /*140a0*/  FADD.FTZ R170, R170, R171 ;  /* 0x000000abaaaa7221 */ /* 0x000fe20000010000 */
[----:B-1----:R-:W-:Y:S01]  /*140b0*/  FFMA.FTZ R6, R108, UR4, -R7 ;  /* 0x000000046c067c23 */ /* 0x002fe20008010807 */
[----:B------:R-:W-:Y:S01]  /*140c0*/  FADD.FTZ R245, R245, R78 ;  /* 0x0000004ef5f57221 */ /* 0x000fe20000010000 */
[C---:B------:R-:W-:Y:S03]  /*140d0*/  HMMA.16816.F32 R188, R44.reuse, R18, R188 ;  /* 0x000000122cbc723c */ /* 0x040fe600000018bc */
[----:B------:R-:W-:Y:S02]  /*140e0*/  MUFU.EX2 R64, R64 ;  /* 0x0000004000407308 */ /* 0x000fe40000000800 */
[----:B------:R-:W-:Y:S01]  /*140f0*/  FADD.FTZ R170, R173, R170 ;  /* 0x000000aaadaa7221 */ /* 0x000fe20000010000 */
[C---:B------:R-:W-:Y:S07]  /*14100*/  HMMA.16816.F32 R200, R44.reuse, R20, R200 ;  /* 0x000000142cc8723c */ /* 0x040fee00000018c8 */
[----:B------:R-:W1:Y:S01]  /*14110*/  MUFU.EX2 R111, R111 ;  /* 0x0000006f006f7308 */ /* 0x000e620000000800 */
[----:B------:R-:W-:Y:S01]  /*14120*/  FADD.FTZ R49, R49, R170 ;  /* 0x000000aa31317221 */ /* 0x000fe20000010000 */
[----:B------:R-:W-:Y:S08]  /*14130*/  HMMA.16816.F32 R196, R44, R22, R196 ;  /* 0x000000162cc4723c */ /* 0x000ff000000018c4 */
[----:B------:R-:W-:Y:S03]  /*14140*/  MUFU.EX2 R6, R6 ;  /* 0x0000000600067308 */ /* 0x000fe60000000800 */
[----:B------:R-:W-:Y:S01]  /*14150*/  FADD.FTZ R172, R172, R49 ;  /* 0x00000031acac7221 */ /* 0x000fe20000010000 */
[--C-:B------:R-:W-:Y:S01]  /*14160*/  FFMA.FTZ R44, R100, UR4, -R7.reuse ;  /* 0x00000004642c7c23 */ /* 0x100fe20008010807 */
[--C-:B------:R-:W-:Y:S01]  /*14170*/  FFMA.FTZ R45, R104, UR4, -R7.reuse ;  /* 0x00000004682d7c23 */ /* 0x100fe20008010807 */
[--C-:B------:R-:W-:Y:S01]  /*14180*/  FFMA.FTZ R47, R112, UR4, -R7.reuse ;  /* 0x00000004702f7c23 */ /* 0x100fe20008010807 */
[----:B------:R-:W-:Y:S03]  /*14190*/  FADD.FTZ R53, R53, R172 ;  /* 0x000000ac35357221 */ /* 0x000fe60000010000 */
[----:B------:R-:W-:Y:S01]  /*141a0*/  MUFU.EX2 R44, R44 ;  /* 0x0000002c002c7308 */ /* 0x000fe20000000800 */
[----:B--2---:R-:W-:Y:S01]  /*141b0*/  F2FP.F16.F32.PACK_AB R36, R99, R60 ;  /* 0x0000003c6324723e */ /* 0x004fe200000000ff */
[----:B------:R-:W-:Y:S01]  /*141c0*/  FFMA.FTZ R7, R128, UR4, -R7 ;  /* 0x0000000480077c23 */ /* 0x000fe20008010807 */
[----:B------:R-:W-:Y:S01]  /*141d0*/  FADD.FTZ R174, R174, R53 ;  /* 0x00000035aeae7221 */ /* 0x000fe20000010000 */
[----:B-1----:R-:W-:Y:S01]  /*141e0*/  F2FP.F16.F32.PACK_AB R38, R111, R64 ;  /* 0x000000406f26723e */ /* 0x002fe200000000ff */
[----:B------:R-:W-:Y:S02]  /*141f0*/  FADD.FTZ R60, R60, R87 ;  /* 0x000000573c3c7221 */ /* 0x000fe40000010000 */
[----:B------:R-:W-:Y:S03]  /*14200*/  FADD.FTZ R57, R57, R174 ;  /* 0x000000ae39397221 */ /* 0x000fe60000010000 */
[----:B------:R-:W1:Y:S01]  /*14210*/  MUFU.EX2 R45, R45 ;  /* 0x0000002d002d7308 */ /* 0x000e620000000800 */
[----:B------:R-:W-:Y:S01]  /*14220*/  FADD.FTZ R99, R99, R60 ;  /* 0x0000003c63637221 */ /* 0x000fe20000010000 */
[----:B------:R-:W-:Y:S03]  /*14230*/  FADD.FTZ R176, R176, R57 ;  /* 0x00000039b0b07221 */ /* 0x000fe60000010000 */
[----:B------:R-:W-:Y:S01]  /*14240*/  FADD.FTZ R64, R64, R99 ;  /* 0x0000006340407221 */ /* 0x000fe20000010000 */
[----:B------:R-:W-:Y:S04]  /*14250*/  FADD.FTZ R61, R61, R176 ;  /* 0x000000b03d3d7221 */ /* 0x000fe80000010000 */
[----:B------:R-:W2:Y:S01]  /*14260*/  MUFU.EX2 R47, R47 ;  /* 0x0000002f002f7308 */ /* 0x000ea20000000800 */
[----:B------:R-:W-:Y:S01]  /*14270*/  FADD.FTZ R111, R111, R64 ;  /* 0x000000406f6f7221 */ /* 0x000fe20000010000 */
[----:B------:R-:W-:Y:S04]  /*14280*/  FADD.FTZ R178, R178, R61 ;  /* 0x0000003db2b27221 */ /* 0x000fe80000010000 */
[----:B------:R-:W-:Y:S04]  /*14290*/  FADD.FTZ R65, R65, R178 ;  /* 0x000000b241417221 */ /* 0x000fe80000010000 */
[----:B------:R-:W-:Y:S01]  /*142a0*/  MUFU.EX2 R81, R81 ;  /* 0x0000005100517308 */ /* 0x000fe20000000800 */
[C---:B-1----:R-:W-:Y:S01]  /*142b0*/  F2FP.F16.F32.PACK_AB R37, R45.reuse, R44 ;  /* 0x0000002c2d25723e */ /* 0x042fe200000000ff */
[----:B------:R-:W-:Y:S01]  /*142c0*/  FADD.FTZ R44, R44, R139 ;  /* 0x0000008b2c2c7221 */ /* 0x000fe20000010000 */
[----:B------:R-:W-:Y:S03]  /*142d0*/  FADD.FTZ R238, R238, R65 ;  /* 0x00000041eeee7221 */ /* 0x000fe60000010000 */
[----:B------:R-:W-:Y:S01]  /*142e0*/  FADD.FTZ R45, R45, R44 ;  /* 0x0000002c2d2d7221 */ /* 0x000fe20000010000 */
[----:B------:R-:W-:Y:S03]  /*142f0*/  FADD.FTZ R69, R69, R238 ;  /* 0x000000ee45457221 */ /* 0x000fe60000010000 */
[----:B------:R-:W1:Y:S01]  /*14300*/  MUFU.EX2 R248, R248 ;  /* 0x000000f800f87308 */ /* 0x000e620000000800 */
[C---:B--2---:R-:W-:Y:S01]  /*14310*/  F2FP.F16.F32.PACK_AB R39, R47.reuse, R6 ;  /* 0x000000062f27723e */ /* 0x044fe200000000ff */
[----:B------:R-:W-:Y:S01]  /*14320*/  FADD.FTZ R6, R6, R45 ;  /* 0x0000002d06067221 */ /* 0x000fe20000010000 */
[----:B------:R-:W-:Y:S03]  /*14330*/  FADD.FTZ R242, R242, R69 ;  /* 0x00000045f2f27221 */ /* 0x000fe60000010000 */
[----:B------:R-:W-:Y:S01]  /*14340*/  FADD.FTZ R47, R47, R6 ;  /* 0x000000062f2f7221 */ /* 0x000fe20000010000 */
[----:B------:R-:W-:Y:S03]  /*14350*/  FADD.FTZ R73, R73, R242 ;  /* 0x000000f249497221 */ /* 0x000fe60000010000 */
[----:B------:R-:W-:Y:S01]  /*14360*/  MUFU.EX2 R85, R85 ;  /* 0x0000005500557308 */ /* 0x000fe20000000800 */
[C---:B------:R-:W-:Y:S05]  /*14370*/  HMMA.16816.F32 R216, R36.reuse, R16, R216 ;  /* 0x0000001024d8723c */ /* 0x040fea00000018d8 */
[----:B------:R-:W-:Y:S01]  /*14380*/  FADD.FTZ R244, R244, R73 ;  /* 0x00000049f4f47221 */ /* 0x000fe20000010000 */
[C---:B------:R-:W-:Y:S03]  /*14390*/  HMMA.16816.F32 R212, R36.reuse, R18, R212 ;  /* 0x0000001224d4723c */ /* 0x040fe600000018d4 */
[----:B------:R-:W2:Y:S02]  /*143a0*/  MUFU.EX2 R132, R132 ;  /* 0x0000008400847308 */ /* 0x000ea40000000800 */
[----:B-1----:R-:W-:Y:S01]  /*143b0*/  F2FP.F16.F32.PACK_AB R32, R248, R81 ;  /* 0x00000051f820723e */ /* 0x002fe200000000ff */
[C---:B------:R-:W-:Y:S07]  /*143c0*/  HMMA.16816.F32 R208, R36.reuse, R20, R208 ;  /* 0x0000001424d0723c */ /* 0x040fee00000018d0 */
[----:B------:R-:W-:Y:S01]  /*143d0*/  MUFU.EX2 R82, R82 ;  /* 0x0000005200527308 */ /* 0x000fe20000000800 */
[----:B------:R-:W-:Y:S01]  /*143e0*/  FADD.FTZ R77, R77, R244 ;  /* 0x000000f44d4d7221 */ /* 0x000fe20000010000 */
[----:B------:R-:W-:Y:S08]  /*143f0*/  HMMA.16816.F32 R204, R36, R22, R204 ;  /* 0x0000001624cc723c */ /* 0x000ff000000018cc */
[----:B------:R-:W1:Y:S03]  /*14400*/  MUFU.EX2 R247, R247 ;  /* 0x000000f700f77308 */ /* 0x000e660000000800 */
[----:B--2---:R-:W-:Y:S01]  /*14410*/  F2FP.F16.F32.PACK_AB R34, R132, R85 ;  /* 0x000000558422723e */ /* 0x004fe200000000ff */
[----:B------:R-:W-:Y:S04]  /*14420*/  FADD.FTZ R246, R246, R77 ;  /* 0x0000004df6f67221 */ /* 0x000fe80000010000 */
[----:B------:R-:W-:Y:S02]  /*14430*/  FADD.FTZ R81, R81, R246 ;  /* 0x000000f651517221 */ /* 0x000fe40000010000 */
[----:B------:R-:W-:Y:S02]  /*14440*/  MUFU.EX2 R86, R86 ;  /* 0x0000005600567308 */ /* 0x000fe40000000800 */
[----:B------:R-:W-:Y:S04]  /*14450*/  FADD.FTZ R248, R248, R81 ;  /* 0x00000051f8f87221 */ /* 0x000fe80000010000 */
[----:B------:R-:W-:Y:S04]  /*14460*/  FADD.FTZ R85, R85, R248 ;  /* 0x000000f855557221 */ /* 0x000fe80000010000 */
[----:B------:R-:W2:Y:S01]  /*14470*/  MUFU.EX2 R13, R13 ;  /* 0x0000000d000d7308 */ /* 0x000ea20000000800 */
[C---:B-1----:R-:W-:Y:S01]  /*14480*/  F2FP.F16.F32.PACK_AB R33, R247.reuse, R82 ;  /* 0x00000052f721723e */ /* 0x042fe200000000ff */
[----:B------:R-:W-:Y:S01]  /*14490*/  FADD.FTZ R82, R82, R245 ;  /* 0x000000f552527221 */ /* 0x000fe20000010000 */
[----:B------:R-:W-:Y:S03]  /*144a0*/  FADD.FTZ R179, R132, R85 ;  /* 0x0000005584b37221 */ /* 0x000fe60000010000 */
[----:B------:R-:W-:Y:S04]  /*144b0*/  FADD.FTZ R247, R247, R82 ;  /* 0x00000052f7f77221 */ /* 0x000fe80000010000 */
[----:B------:R-:W-:Y:S10]  /*144c0*/  MUFU.EX2 R76, R76 ;  /* 0x0000004c004c7308 */ /* 0x000ff40000000800 */
[----:B------:R-:W1:Y:S01]  /*144d0*/  MUFU.EX2 R115, R115 ;  /* 0x0000007300737308 */ /* 0x000e620000000800 */
[C---:B--2---:R-:W-:Y:S01]  /*144e0*/  F2FP.F16.F32.PACK_AB R35, R13.reuse, R86 ;  /* 0x000000560d23723e */ /* 0x044fe200000000ff */
[----:B------:R-:W-:Y:S04]  /*144f0*/  FADD.FTZ R86, R86, R247 ;  /* 0x000000f756567221 */ /* 0x000fe80000010000 */
[----:B------:R-:W-:Y:S02]  /*14500*/  FADD.FTZ R181, R13, R86 ;  /* 0x000000560db57221 */ /* 0x000fe40000010000 */
[C---:B----4-:R-:W-:Y:S02]  /*14510*/  HMMA.16816.F32 R192, R32.reuse, R24, R192 ;  /* 0x0000001820c0723c */ /* 0x050fe400000018c0 */
[----:B------:R-:W2:Y:S04]  /*14520*/  MUFU.EX2 R88, R88 ;  /* 0x0000005800587308 */ /* 0x000ea80000000800 */
[C---:B------:R-:W-:Y:S06]  /*14530*/  HMMA.16816.F32 R188, R32.reuse, R26, R188 ;  /* 0x0000001a20bc723c */ /* 0x040fec00000018bc */
[----:B------:R-:W-:Y:S01]  /*14540*/  MUFU.EX2 R40, R40 ;  /* 0x0000002800287308 */ /* 0x000fe20000000800 */
[----:B-1----:R-:W-:Y:S01]  /*14550*/  F2FP.F16.F32.PACK_AB R16, R115, R76 ;  /* 0x0000004c7310723e */ /* 0x002fe200000000ff */
[C---:B------:R-:W-:Y:S08]  /*14560*/  HMMA.16816.F32 R200, R32.reuse, R28, R200 ;  /* 0x0000001c20c8723c */ /* 0x040ff000000018c8 */
[----:B------:R-:W1:Y:S01]  /*14570*/  MUFU.EX2 R41, R41 ;  /* 0x0000002900297308 */ /* 0x000e620000000800 */
[----:B------:R-:W-:Y:S03]  /*14580*/  HMMA.16816.F32 R196, R32, R30, R196 ;  /* 0x0000001e20c4723c */ /* 0x000fe600000018c4 */
[----:B--2---:R-:W-:Y:S01]  /*14590*/  F2FP.F16.F32.PACK_AB R18, R123, R88 ;  /* 0x000000587b12723e */ /* 0x004fe200000000ff */
[----:B------:R-:W-:Y:S05]  /*145a0*/  FADD.FTZ R76, R76, R111 ;  /* 0x0000006f4c4c7221 */ /* 0x000fea0000010000 */
[----:B------:R-:W-:Y:S02]  /*145b0*/  MUFU.EX2 R0, R124 ;  /* 0x0000007c00007308 */ /* 0x000fe40000000800 */
[----:B------:R-:W-:Y:S08]  /*145c0*/  FADD.FTZ R115, R115, R76 ;  /* 0x0000004c73737221 */ /* 0x000ff00000010000 */
[----:B------:R-:W2:Y:S01]  /*145d0*/  MUFU.EX2 R7, R7 ;  /* 0x0000000700077308 */ /* 0x000ea20000000800 */
[C---:B-1----:R-:W-:Y:S01]  /*145e0*/  F2FP.F16.F32.PACK_AB R17, R41.reuse, R40 ;  /* 0x000000282911723e */ /* 0x042fe200000000ff */
[----:B------:R-:W-:Y:S01]  /*145f0*/  FADD.FTZ R40, R40, R47 ;  /* 0x0000002f28287221 */ /* 0x000fe20000010000 */
[----:B------:R-:W-:Y:S03]  /*14600*/  FADD.FTZ R88, R88, R115 ;  /* 0x0000007358587221 */ /* 0x000fe60000010000 */
[----:B------:R-:W-:Y:S01]  /*14610*/  FADD.FTZ R41, R41, R40 ;  /* 0x0000002829297221 */ /* 0x000fe20000010000 */
[----:B------:R-:W-:Y:S01]  /*14620*/  FADD.FTZ R180, R123, R88 ;  /* 0x000000587bb47221 */ /* 0x000fe20000010000 */
[C---:B--2---:R-:W-:Y:S02]  /*14630*/  F2FP.F16.F32.PACK_AB R19, R7.reuse, R0 ;  /* 0x000000000713723e */ /* 0x044fe400000000ff */
[----:B------:R-:W-:Y:S04]  /*14640*/  FADD.FTZ R0, R0, R41 ;  /* 0x0000002900007221 */ /* 0x000fe80000010000 */
[----:B------:R-:W-:Y:S01]  /*14650*/  FADD.FTZ R183, R7, R0 ;  /* 0x0000000007b77221 */ /* 0x000fe20000010000 */
[C---:B------:R-:W-:Y:S06]  /*14660*/  HMMA.16816.F32 R216, R16.reuse, R24, R216 ;  /* 0x0000001810d8723c */ /* 0x040fec00000018d8 */
[C---:B------:R-:W-:Y:S06]  /*14670*/  HMMA.16816.F32 R212, R16.reuse, R26, R212 ;  /* 0x0000001a10d4723c */ /* 0x040fec00000018d4 */
[C---:B------:R-:W-:Y:S06]  /*14680*/  HMMA.16816.F32 R208, R16.reuse, R28, R208 ;  /* 0x0000001c10d0723c */ /* 0x040fec00000018d0 */
[----:B------:R-:W-:Y:S01]  /*14690*/  HMMA.16816.F32 R204, R16, R30, R204 ;  /* 0x0000001e10cc723c */ /* 0x000fe200000018cc */
[----:B------:R-:W-:Y:S11]  /*146a0*/  @!UPT UIADD3 URZ, URZ, URZ, URZ ;  /* 0x0000003f3f3ff290 */ /* 0x000ff6000fffe03f */
[----:B------:R-:W-:Y:S01]  /*146b0*/  @!UPT UIADD3 URZ, URZ, URZ, URZ ;  /* 0x0000003f3f3ff290 */ /* 0x000fe2000fffe03f */
[----:B------:R-:W-:Y:S11]  /*146c0*/  @P2 BRA `(.L_x_687) ;  /* 0xffffffac00682947 */ /* 0x000ff6000383ffff */
.L_x_686:
        /* <DEDUP_REMOVED lines=19> */
[----:B-----5:R-:W-:Y:S02]  /*14800*/  FADD.FTZ R183, R4, R183 ;  /* 0x000000b704b77221 */ /* 0x020fe40000010000 */
[----:B------:R-:W2:Y:S01]  /*14810*/  SHFL.BFLY PT, R8, R13, 0x1, 0x1f ;  /* 0x0c201f000d087f89 */ /* 0x000ea200000e0000 */
[----:B------:R-:W-:Y:S01]  /*14820*/  LEA.HI R4, R11, R0, RZ, 0x5 ;  /* 0x000000000b047211 */ /* 0x000fe200078f28ff */
[----:B------:R-:W-:Y:S01]  /*14830*/  FADD.FTZ R7, R7, R180 ;  /* 0x000000b407077221 */ /* 0x000fe20000010000 */
[----:B------:R-:W-:Y:S02]  /*14840*/  SHF.R.S32.HI R3, RZ, 0x2, R2 ;  /* 0x00000002ff037819 */ /* 0x000fe40000011402 */
[----:B------:R-:W-:Y:S02]  /*14850*/  SHF.R.S32.HI R12, RZ, 0x5, R4 ;  /* 0x00000005ff0c7819 */ /* 0x000fe40000011404 */
[----:B------:R-:W-:Y:S01]  /*14860*/  SHF.R.S32.HI R6, RZ, 0x1f, R3 ;  /* 0x0000001fff067819 */ /* 0x000fe20000011403 */
[----:B------:R3:W4:Y:S03]  /*14870*/  SHFL.BFLY PT, R14, R7, 0x1, 0x1f ;  /* 0x0c201f00070e7f89 */ /* 0x00072600000e0000 */
[----:B------:R-:W-:-:S04]  /*14880*/  LEA.HI R6, R6, R3, RZ, 0x3 ;  /* 0x0000000306067211 */ /* 0x000fc800078f18ff */
[----:B------:R-:W-:-:S05]  /*14890*/  LOP3.LUT R6, R6, 0xfffffff8, RZ, 0xc0, !PT ;  /* 0xfffffff806067812 */ /* 0x000fca00078ec0ff */
[----:B------:R-:W-:Y:S02]  /*148a0*/  IMAD.IADD R6, R3, 0x1, -R6 ;  /* 0x0000000103067824 */ /* 0x000fe400078e0a06 */
[----:B-1----:R-:W-:Y:S01]  /*148b0*/  FADD.FTZ R10, R15, R10 ;  /* 0x0000000a0f0a7221 */ /* 0x002fe20000010000 */
[----:B------:R-:W-:Y:S01]  /*148c0*/  LOP3.LUT R15, R2, 0xfffffffc, RZ, 0xc0, !PT ;  /* 0xfffffffc020f7812 */ /* 0x000fe200078ec0ff */
[----:B--2---:R-:W-:Y:S01]  /*148d0*/  FADD.FTZ R8, R13, R8 ;  /* 0x000000080d087221 */ /* 0x004fe20000010000 */
[----:B------:R-:W-:-:S03]  /*148e0*/  LEA.HI R17, R6, R6, RZ, 0x1 ;  /* 0x0000000606117211 */ /* 0x000fc600078f08ff */
[----:B------:R-:W-:Y:S01]  /*148f0*/  IMAD.IADD R15, R0, 0x1, -R15 ;  /* 0x00000001000f7824 */ /* 0x000fe200078e0a0f */
[----:B------:R-:W-:Y:S02]  /*14900*/  SHF.R.S32.HI R11, RZ, 0x1, R17 ;  /* 0x00000001ff0b7819 */ /* 0x000fe40000011411 */
[----:B------:R-:W-:Y:S01]  /*14910*/  LOP3.LUT R17, R17, 0x3fffffe, RZ, 0xc0, !PT ;  /* 0x03fffffe11117812 */ /* 0x000fe200078ec0ff */
[----:B------:R-:W-:Y:S02]  /*14920*/  IMAD R12, R12, 0x100, R15 ;  /* 0x000001000c0c7824 */ /* 0x000fe400078e020f */
[----:B------:R-:W-:Y:S02]  /*14930*/  IMAD.SHL.U32 R13, R11, 0x40, RZ ;  /* 0x000000400b0d7824 */ /* 0x000fe400078e00ff */
[----:B------:R-:W-:Y:S02]  /*14940*/  IMAD.IADD R17, R6, 0x1, -R17 ;  /* 0x0000000106117824 */ /* 0x000fe400078e0a11 */
[----:B------:R3:W1:Y:S01]  /*14950*/  SHFL.BFLY PT, R6, R183, 0x1, 0x1f ;  /* 0x0c201f00b7067f89 */ /* 0x00066200000e0000 */
[----:B------:R-:W-:Y:S01]  /*14960*/  LOP3.LUT R13, R13, 0xc0, RZ, 0xc0, !PT ;  /* 0x000000c00d0d7812 */ /* 0x000fe200078ec0ff */
[----:B------:R-:W-:-:S03]  /*14970*/  IMAD R12, R17, 0x10, R12 ;  /* 0x00000010110c7824 */ /* 0x000fc600078e020c */
[----:B------:R-:W-:-:S05]  /*14980*/  LEA.HI R13, R13, R13, RZ, 0x1d ;  /* 0x0000000d0d0d7211 */ /* 0x000fca00078fe8ff */
[----:B------:R-:W-:Y:S01]  /*14990*/  IMAD.U32 R13, R12, 0x2, R13 ;  /* 0x000000020c0d7824 */ /* 0x000fe200078e000d */
[----:B------:R-:W-:-:S04]  /*149a0*/  LOP3.LUT R12, R11, 0x1, RZ, 0xc0, !PT ;  /* 0x000000010b0c7812 */ /* 0x000fc800078ec0ff */
[----:B------:R-:W-:Y:S01]  /*149b0*/  LEA R13, R13, UR7, 0x1 ;  /* 0x000000070d0d7c11 */ /* 0x000fe2000f8e08ff */
[----:B----4-:R-:W-:Y:S06]  /*149c0*/  @P0 BRA `(.L_x_690) ;  /* 0x0000000000200947 */ /* 0x010fec0003800000 */
[----:B------:R-:W2:Y:S01]  /*149d0*/  S2UR UR7, SR_CTAID.Y ;  /* 0x00000000000779c3 */ /* 0x000ea20000002600 */
[----:B------:R-:W-:Y:S01]  /*149e0*/  ULDC.64 UR4, c[0x0][0x290] ;  /* 0x0000a40000047ab9 */ /* 0x000fe20000000a00 */
[----:B--2---:R-:W-:Y:S02]  /*149f0*/  USHF.R.S32.HI UR6, URZ, 0x1f, UR7 ;  /* 0x0000001f3f067899 */ /* 0x004fe40008011407 */
[----:B------:R-:W-:Y:S02]  /*14a00*/  UIMAD.WIDE.U32 UR8, UR7, UR4, URZ ;  /* 0x00000004070872a5 */ /* 0x000fe4000f8e003f */
[----:B------:R-:W-:-:S04]  /*14a10*/  UIMAD UR6, UR6, UR4, URZ ;  /* 0x00000004060672a4 */ /* 0x000fc8000f8e023f */
[----:B------:R-:W-:Y:S01]  /*14a20*/  UIMAD UR6, UR7, UR5, UR6 ;  /* 0x00000005070672a4 */ /* 0x000fe2000f8e0206 */
[----:B------:R-:W-:-:S03]  /*14a30*/  UMOV UR4, UR8 ;  /* 0x0000000800047c82 */ /* 0x000fc60008000000 */
[----:B------:R-:W-:-:S12]  /*14a40*/  UIADD3 UR6, UR9, UR6, URZ ;  /* 0x0000000609067290 */ /* 0x000fd8000fffe03f */
.L_x_690:
[----:B------:R-:W-:Y:S01]  /*14a50*/  ULDC.U8 UR5, c[0x0][0x3d8] ;  /* 0x0000f60000057ab9 */ /* 0x000fe20000000000 */
[----:B------:R-:W-:Y:S01]  /*14a60*/  ULDC.U8 UR8, c[0x0][0x3d9] ;  /* 0x0000f64000087ab9 */ /* 0x000fe20000000000 */
[----:B------:R-:W-:Y:S01]  /*14a70*/  ISETP.NE.AND P2, PT, RZ, UR5, PT ;  /* 0x00000005ff007c0c */ /* 0x000fe2000bf45270 */
[----:B---3--:R-:W-:Y:S01]  /*14a80*/  FADD.FTZ R7, R7, R14 ;  /* 0x0000000e07077221 */ /* 0x008fe20000010000 */
        /* <DEDUP_REMOVED lines=10> */
[----:B------:R-:W2:Y:S01]  /*14b30*/  S2UR UR5, SR_CTAID.Y ;  /* 0x00000000000579c3 */ /* 0x000ea20000002600 */
[----:B------:R-:W-:Y:S01]  /*14b40*/  ULDC UR7, c[0x0][0x2c4] ;  /* 0x0000b10000077ab9 */ /* 0x000fe20000000800 */
[----:B------:R-:W-:Y:S01]  /*14b50*/  PLOP3.LUT P6, PT, PT, PT, PT, 0x80, 0x0 ;  /* 0x000000000000781c */ /* 0x000fe20003fcf070 */
[----:B--2---:R-:W-:-:S04]  /*14b60*/  UIMAD UR5, UR5, UR7, URZ ;  /* 0x00000007050572a4 */ /* 0x004fc8000f8e023f */
[----:B------:R-:W-:-:S04]  /*14b70*/  USEL UR17, UR5, UR17, !UP0 ;  /* 0x0000001105117287 */ /* 0x000fc8000c000000 */
[----:B------:R-:W-:Y:S02]  /*14b80*/  USHF.R.S32.HI UR5, URZ, 0x1f, UR17 ;  /* 0x0000001f3f057899 */ /* 0x000fe40008011411 */
[----:B------:R-:W-:-:S04]  /*14b90*/  IMAD.U32 R18, RZ, RZ, UR17 ;  /* 0x00000011ff127e24 */ /* 0x000fc8000f8e00ff */
[----:B------:R-:W-:-:S07]  /*14ba0*/  MOV R19, UR5 ;  /* 0x0000000500137c02 */ /* 0x000fce0008000f00 */
.L_x_691:
[----:B------:R-:W-:Y:S01]  /*14bb0*/  ISETP.NE.AND P1, PT, RZ, UR8, PT ;  /* 0x00000008ff007c0c */ /* 0x000fe2000bf25270 */
[----:B-1----:R-:W-:Y:S01]  /*14bc0*/  FADD.FTZ R6, R183, R6 ;  /* 0x00000006b7067221 */ /* 0x002fe20000010000 */
        /* <DEDUP_REMOVED lines=9> */
[----:B------:R-:W-:Y:S01]  /*14c60*/  @P5 MUFU.LG2 R10, R10 ;  /* 0x0000000a000a5308 */ /* 0x000fe20000000c00 */
[----:B------:R-:W-:-:S02]  /*14c70*/  MOV R17, 0x3f800000 ;  /* 0x3f80000000117802 */ /* 0x000fc40000000f00 */
[----:B------:R-:W-:Y:S01]  /*14c80*/  @!P1 PLOP3.LUT P0, PT, P2, PT, PT, 0x80, 0x0 ;  /* 0x000000000000981c */ /* 0x000fe2000170f070 */
[----:B------:R-:W4:Y:S01]  /*14c90*/  @!P1 LDC R21, c[0x0][0x270] ;  /* 0x00009c00ff159b82 */ /* 0x000f220000000800 */
[----:B------:R-:W-:Y:S02]  /*14ca0*/  FSETP.NE.FTZ.AND P2, PT, R6, RZ, PT ;  /* 0x000000ff0600720b */ /* 0x000fe40003f55000 */
[----:B------:R-:W-:Y:S01]  /*14cb0*/  MOV R14, 0x3f800000 ;  /* 0x3f800000000e7802 */ /* 0x000fe20000000f00 */
[----:B------:R-:W5:Y:S01]  /*14cc0*/  @P4 MUFU.RCP R17, R8 ;  /* 0x0000000800114308 */ /* 0x000f620000001000 */
        /* <DEDUP_REMOVED lines=11> */
[----:B------:R-:W3:Y:S01]  /*14d80*/  @P4 LDC R22, c[0x0][0x2e8] ;  /* 0x0000ba00ff164b82 */ /* 0x000ee20000000800 */
[----:B------:R-:W-:-:S02]  /*14d90*/  F2FP.F16.F32.PACK_AB R188, R189, R188 ;  /* 0x000000bcbdbc723e */ /* 0x000fc400000000ff */
[----:B------:R-:W-:Y:S01]  /*14da0*/  F2FP.F16.F32.PACK_AB R200, R201, R200 ;  /* 0x000000c8c9c8723e */ /* 0x000fe200000000ff */
[----:B------:R-:W2:Y:S01]  /*14db0*/  @P2 MUFU.RCP R15, R6 ;  /* 0x00000006000f2308 */ /* 0x000ea20000001000 */
[C---:B-----5:R-:W-:Y:S01]  /*14dc0*/  FMUL.FTZ R194, R17.reuse, R194 ;  /* 0x000000c211c27220 */ /* 0x060fe20000410000 */
        /* <DEDUP_REMOVED lines=24> */
[----:B------:R-:W1:Y:S01]  /*14f50*/  @!P1 LDC R14, c[0x0][0x2c4] ;  /* 0x0000b100ff0e9b82 */ /* 0x000e620000000800 */
[----:B------:R-:W-:Y:S01]  /*14f60*/  F2FP.F16.F32.PACK_AB R190, R191, R190 ;  /* 0x000000bebfbe723e */ /* 0x000fe200000000ff */
[----:B------:R-:W-:Y:S01]  /*14f70*/  STS [R13], R192 ;  /* 0x000000c00d007388 */ /* 0x000fe20000000800 */
[----:B------:R-:W-:Y:S01]  /*14f80*/  IADD3 R15, R13, R12, RZ ;  /* 0x0000000c0d0f7210 */ /* 0x000fe20007ffe0ff */
[----:B------:R-:W2:Y:S01]  /*14f90*/  @P4 MUFU.LG2 R8, R8 ;  /* 0x0000000800084308 */ /* 0x000ea20000000c00 */
[----:B------:R-:W-:Y:S01]  /*14fa0*/  F2FP.F16.F32.PACK_AB R216, R217, R216 ;  /* 0x000000d8d9d8723e */ /* 0x000fe200000000ff */
[----:B------:R-:W-:Y:S01]  /*14fb0*/  STS [R13+0x200], R194 ;  /* 0x000200c20d007388 */ /* 0x000fe20000000800 */
[----:B------:R-:W-:Y:S01]  /*14fc0*/  F2FP.F16.F32.PACK_AB R218, R219, R218 ;  /* 0x000000dadbda723e */ /* 0x000fe200000000ff */
[----:B------:R-:W5:Y:S01]  /*14fd0*/  @P5 LDC R29, c[0x0][0x2e8] ;  /* 0x0000ba00ff1d5b82 */ /* 0x000f620000000800 */
[----:B------:R-:W-:Y:S01]  /*14fe0*/  F2FP.F16.F32.PACK_AB R212, R213, R212 ;  /* 0x000000d4d5d4723e */ /* 0x000fe200000000ff */
[----:B------:R-:W-:Y:S01]  /*14ff0*/  STS [R15], R188 ;  /* 0x000000bc0f007388 */ /* 0x000fe20000000800 */
[----:B------:R-:W-:Y:S01]  /*15000*/  F2FP.F16.F32.PACK_AB R214, R215, R214 ;  /* 0x000000d6d7d6723e */ /* 0x000fe200000000ff */
[----:B------:R-:W-:Y:S01]  /*15010*/  @P3 MUFU.LG2 R7, R7 ;  /* 0x0000000700073308 */ /* 0x000fe20000000c00 */
[----:B------:R-:W-:Y:S01]  /*15020*/  F2FP.F16.F32.PACK_AB R202, R203, R202 ;  /* 0x000000cacbca723e */ /* 0x000fe200000000ff */
[----:B------:R-:W-:Y:S01]  /*15030*/  STS [R15+0x200], R190 ;  /* 0x000200be0f007388 */ /* 0x000fe20000000800 */
[----:B------:R-:W-:-:S02]  /*15040*/  F2FP.F16.F32.PACK_AB R196, R197, R196 ;  /* 0x000000c4c5c4723e */ /* 0x000fc400000000ff */
[----:B------:R-:W-:Y:S01]  /*15050*/  F2FP.F16.F32.PACK_AB R198, R17, R198 ;  /* 0x000000c611c6723e */ /* 0x000fe200000000ff */
[----:B------:R-:W-:Y:S01]  /*15060*/  STS [R13+0x1000], R216 ;  /* 0x001000d80d007388 */ /* 0x000fe20000000800 */
[----:B------:R-:W-:Y:S01]  /*15070*/  IADD3 R23, R12, R11, RZ ;  /* 0x0000000b0c177210 */ /* 0x000fe20007ffe0ff */
[----:B------:R-:W4:Y:S01]  /*15080*/  @P1 LDC.64 R16, c[0x0][0x2c0] ;  /* 0x0000b000ff101b82 */ /* 0x000f220000000a00 */
[----:B------:R-:W-:Y:S01]  /*15090*/  F2FP.F16.F32.PACK_AB R208, R209, R208 ;  /* 0x000000d0d1d0723e */ /* 0x000fe200000000ff */
[----:B------:R3:W-:Y:S01]  /*150a0*/  STS [R13+0x1200], R218 ;  /* 0x001200da0d007388 */ /* 0x0007e20000000800 */
[----:B------:R-:W-:Y:S01]  /*150b0*/  F2FP.F16.F32.PACK_AB R210, R211, R210 ;  /* 0x000000d2d3d2723e */ /* 0x000fe200000000ff */
[----:B------:R-:W3:Y:S01]  /*150c0*/  @P2 MUFU.LG2 R6, R6 ;  /* 0x0000000600062308 */ /* 0x000ee20000000c00 */
[----:B------:R-:W-:Y:S01]  /*150d0*/  F2FP.F16.F32.PACK_AB R204, R205, R204 ;  /* 0x000000cccdcc723e */ /* 0x000fe200000000ff */
[----:B------:R-:W-:Y:S01]  /*150e0*/  STS [R15+0x1000], R212 ;  /* 0x001000d40f007388 */ /* 0x000fe20000000800 */
[----:B------:R-:W-:Y:S01]  /*150f0*/  F2FP.F16.F32.PACK_AB R206, R207, R206 ;  /* 0x000000cecfce723e */ /* 0x000fe200000000ff */
[----:B-1----:R-:W1:Y:S01]  /*15100*/  @P0 LDC R14, c[0x0][0x2e4] ;  /* 0x0000b900ff0e0b82 */ /* 0x002e620000000800 */
[----:B------:R-:W-:Y:S01]  /*15110*/  @P1 MOV R31, 0x1 ;  /* 0x00000001001f1802 */ /* 0x000fe20000000f00 */
[----:B------:R5:W-:Y:S01]  /*15120*/  STS [R15+0x1200], R214 ;  /* 0x001200d60f007388 */ /* 0x000be20000000800 */
[----:B--2---:R-:W-:-:S03]  /*15130*/  @P4 FMUL.FTZ R8, R8, 0.69314718246459960938 ;  /* 0x3f31721808084820 */ /* 0x004fc60000410000 */
[----:B------:R-:W-:Y:S04]  /*15140*/  STS [R11], R200 ;  /* 0x000000c80b007388 */ /* 0x000fe80000000800 */
[----:B------:R-:W-:Y:S01]  /*15150*/  STS [R11+0x200], R202 ;  /* 0x000200ca0b007388 */ /* 0x000fe20000000800 */
[----:B---3--:R-:W-:-:S03]  /*15160*/  @P2 FMUL.FTZ R6, R6, 0.69314718246459960938 ;  /* 0x3f31721806062820 */ /* 0x008fc60000410000 */
[----:B------:R-:W-:Y:S01]  /*15170*/  STS [R23], R196 ;  /* 0x000000c417007388 */ /* 0x000fe20000000800 */
[----:B----4-:R-:W-:-:S03]  /*15180*/  @P1 IMAD R17, R17, R16, RZ ;  /* 0x0000001011111224 */ /* 0x010fc600078e02ff */
[----:B------:R-:W-:Y:S01]  /*15190*/  STS [R23+0x200], R198 ;  /* 0x000200c617007388 */ /* 0x000fe20000000800 */
[----:B------:R-:W2:Y:S03]  /*151a0*/  @P1 LDC R13, c[0x0][0x2c0] ;  /* 0x0000b000ff0d1b82 */ /* 0x000ea60000000800 */
[----:B------:R-:W-:Y:S01]  /*151b0*/  STS [R11+0x1000], R208 ;  /* 0x001000d00b007388 */ /* 0x000fe20000000800 */
[----:B-1----:R-:W-:Y:S01]  /*151c0*/  @!P1 IMAD R31, R14, R21, RZ ;  /* 0x000000150e1f9224 */ /* 0x002fe200078e02ff */
[----:B------:R-:W-:Y:S02]  /*151d0*/  @!P1 MOV R17, R14 ;  /* 0x0000000e00119202 */ /* 0x000fe40000000f00 */
[----:B------:R1:W-:Y:S01]  /*151e0*/  STS [R11+0x1200], R210 ;  /* 0x001200d20b007388 */ /* 0x0003e20000000800 */
[----:B------:R-:W3:Y:S01]  /*151f0*/  @P3 LDC R16, c[0x0][0x2e8] ;  /* 0x0000ba00ff103b82 */ /* 0x000ee20000000800 */
[----:B------:R-:W-:-:S02]  /*15200*/  IMAD R20, R20, R31, RZ ;  /* 0x0000001f14147224 */ /* 0x000fc400078e02ff */
[----:B------:R-:W-:Y:S01]  /*15210*/  @P5 FMUL.FTZ R21, R10, 0.69314718246459960938 ;  /* 0x3f3172180a155820 */ /* 0x000fe20000410000 */
[----:B------:R4:W-:Y:S01]  /*15220*/  STS [R23+0x1000], R204 ;  /* 0x001000cc17007388 */ /* 0x0009e20000000800 */
[----:B------:R-:W-:Y:S01]  /*15230*/  MOV R14, 0x7f800000 ;  /* 0x7f800000000e7802 */ /* 0x000fe20000000f00 */
[----:B------:R-:W-:Y:S01]  /*15240*/  @P4 FFMA.FTZ R14, R129, R22, R8 ;  /* 0x00000016810e4223 */ /* 0x000fe20000010008 */
[----:B------:R-:W-:Y:S01]  /*15250*/  SEL R20, R20, RZ, !P6 ;  /* 0x000000ff14147207 */ /* 0x000fe20007000000 */
[----:B------:R4:W-:Y:S01]  /*15260*/  STS [R23+0x1200], R206 ;  /* 0x001200ce17007388 */ /* 0x0009e20000000800 */
[----:B------:R-:W-:Y:S01]  /*15270*/  @P3 FMUL.FTZ R22, R7, 0.69314718246459960938 ;  /* 0x3f31721807163820 */ /* 0x000fe20000410000 */
[----:B------:R-:W-:Y:S01]  /*15280*/  BAR.SYNC.DEFER_BLOCKING 0x0 ;  /* 0x0000000000007b1d */ /* 0x000fe20000010000 */
[----:B------:R-:W-:-:S05]  /*15290*/  @!P1 MOV R13, 0x1 ;  /* 0x00000001000d9802 */ /* 0x000fca0000000f00 */
[----:B------:R-:W4:Y:S01]  /*152a0*/  S2R R12, SR_CTAID.Z ;  /* 0x00000000000c7919 */ /* 0x000f220000002700 */
[----:B--2---:R-:W-:Y:S01]  /*152b0*/  IMAD R10, R13, UR5, RZ ;  /* 0x000000050d0a7c24 */ /* 0x004fe2000f8e02ff */
[----:B-----5:R-:W2:Y:S01]  /*152c0*/  S2R R15, SR_TID.X ;  /* 0x00000000000f7919 */ /* 0x020ea20000002100 */
[----:B-1----:R-:W-:Y:S02]  /*152d0*/  LOP3.LUT R11, R4, 0xffffffe0, RZ, 0xc0, !PT ;  /* 0xffffffe0040b7812 */ /* 0x002fe400078ec0ff */
[----:B------:R-:W1:Y:S01]  /*152e0*/  @P2 LDC R4, c[0x0][0x2e8] ;  /* 0x0000ba00ff042b82 */ /* 0x000e620000000800 */
[----:B------:R-:W-:Y:S02]  /*152f0*/  SHF.L.U32 R10, R10, 0x7, RZ ;  /* 0x000000070a0a7819 */ /* 0x000fe400000006ff */
[----:B------:R-:W-:Y:S02]  /*15300*/  IADD3 R11, -R11, R0, RZ ;  /* 0x000000000b0b7210 */ /* 0x000fe40007ffe1ff */
[----:B------:R-:W-:-:S02]  /*15310*/  SHF.R.S32.HI R7, RZ, 0x1f, R10 ;  /* 0x0000001fff077819 */ /* 0x000fc4000001140a */
[----:B------:R-:W-:Y:S01]  /*15320*/  LOP3.LUT P0, RZ, R11, 0x3, RZ, 0xc0, !PT ;  /* 0x000000030bff7812 */ /* 0x000fe2000780c0ff */
[----:B------:R1:W1:Y:S01]  /*15330*/  LDS.128 R24, [R229+0x1800] ;  /* 0x00180000e5187984 */ /* 0x0002620000000c00 */
[----:B------:R-:W-:Y:S01]  /*15340*/  MOV R0, 0x7f800000 ;  /* 0x7f80000000007802 */ /* 0x000fe20000000f00 */
[----:B------:R-:W-:Y:S01]  /*15350*/  @P5 FFMA.FTZ R0, R130, R29, R21 ;  /* 0x0000001d82005223 */ /* 0x000fe20000010015 */
[----:B----4-:R-:W-:Y:S01]  /*15360*/  IMAD R11, R12, R17, R20 ;  /* 0x000000110c0b7224 */ /* 0x010fe200078e0214 */
[----:B------:R-:W-:Y:S01]  /*15370*/  MOV R17, 0x7f800000 ;  /* 0x7f80000000117802 */ /* 0x000fe20000000f00 */
[----:B---3--:R-:W-:Y:S01]  /*15380*/  @P3 FFMA.FTZ R17, R5, R16, R22 ;  /* 0x0000001005113223 */ /* 0x008fe20000010016 */
[----:B------:R-:W-:Y:S01]  /*15390*/  MOV R20, 0x7f800000 ;  /* 0x7f80000000147802 */ /* 0x000fe20000000f00 */
[----:B-1----:R-:W-:Y:S01]  /*153a0*/  @P2 FFMA.FTZ R20, R9, R4, R6 ;  /* 0x0000000409142223 */ /* 0x002fe20000010006 */
[----:B------:R-:W-:Y:S02]  /*153b0*/  IADD3 R18, P4, P1, R10, R18, R11 ;  /* 0x000000120a127210 */ /* 0x000fe4000799e00b */
[----:B--2---:R-:W-:-:S02]  /*153c0*/  SHF.R.S32.HI R8, RZ, 0x1f, R15 ;  /* 0x0000001fff087819 */ /* 0x004fc4000001140f */
[----:B------:R-:W-:Y:S02]  /*153d0*/  SHF.R.S32.HI R11, RZ, 0x1f, R11 ;  /* 0x0000001fff0b7819 */ /* 0x000fe4000001140b */
[----:B------:R-:W-:Y:S02]  /*153e0*/  LEA.HI R16, R8, R15, RZ, 0x2 ;  /* 0x0000000f08107211 */ /* 0x000fe400078f10ff */
        /* <DEDUP_REMOVED lines=38> */
.L_x_693:
[----:B------:R-:W-:Y:S05]  /*15650*/  BSYNC B0 ;  /* 0x0000000000007941 */ /* 0x000fea0003800000 */
.L_x_692:
        /* <DEDUP_REMOVED lines=20> */
[----:B------:R-:W-:-:S02]  /*157a0*/  IADD3.X R11, R15, UR6, RZ, P0, !PT ;  /* 0x000000060f0b7c10 */ /* 0x000fc400087fe4ff */
[----:B------:R-:W-:Y:S01]  /*157b0*/  ISETP.GE.OR P4, PT, R3, UR14, P4 ;  /* 0x0000000e03007c0c */ /* 0x000fe2000a786670 */
[----:B------:R-:W-:Y:S01]  /*157c0*/  IMAD.U32 R3, RZ, RZ, UR18 ;  /* 0x00000012ff037e24 */ /* 0x000fe2000f8e00ff */
[----:B------:R-:W-:Y:S01]  /*157d0*/  SHF.R.S32.HI R9, RZ, 0x1f, R8 ;  /* 0x0000001fff097819 */ /* 0x000fe20000011408 */
[C---:B------:R-:W-:Y:S02]  /*157e0*/  IMAD R13, R12.reuse, UR5, R13 ;  /* 0x000000050c0d7c24 */ /* 0x040fe4000f8e020d */
        /* <DEDUP_REMOVED lines=14> */
.L_x_695:
[----:B------:R-:W-:Y:S05]  /*158d0*/  BSYNC B0 ;  /* 0x0000000000007941 */ /* 0x000fea0003800000 */
.L_x_694:
        /* <DEDUP_REMOVED lines=16> */
.L_x_697:
[----:B------:R-:W-:Y:S05]  /*159e0*/  BSYNC B0 ;  /* 0x0000000000007941 */ /* 0x000fea0003800000 */
.L_x_696:
        /* <DEDUP_REMOVED lines=16> */
.L_x_699:
[----:B------:R-:W-:Y:S05]  /*15af0*/  BSYNC B0 ;  /* 0x0000000000007941 */ /* 0x000fea0003800000 */
.L_x_698:
[----:B------:R-:W-:Y:S05]  /*15b00*/  @P4 EXIT ;  /* 0x000000000000494d */ /* 0x000fea0003800000 */
[----:B------:R-:W-:Y:S01]  /*15b10*/  IADD3 R0, P0, R8, 0x60, RZ ;  /* 0x0000006008007810 */ /* 0x000fe20007f1e0ff */
[----:B------:R-:W-:Y:S01]  /*15b20*/  ULDC.64 UR4, c[0x0][0x298] ;  /* 0x0000a60000047ab9 */ /* 0x000fe20000000a00 */
[----:B---34-:R-:W-:Y:S01]  /*15b30*/  MOV R5, R13 ;  /* 0x0000000d00057202 */ /* 0x018fe20000000f00 */
        /* <DEDUP_REMOVED lines=11> */
.L_x_651:
        /* <DEDUP_REMOVED lines=88> */
.L_x_701:
[----:B------:R-:W-:Y:S05]  /*16170*/  BSYNC B0 ;  /* 0x0000000000007941 */ /* 0x000fea0003800000 */
.L_x_700:
        /* <DEDUP_REMOVED lines=17> */
.L_x_703:
[----:B------:R-:W-:Y:S05]  /*16290*/  BSYNC B0 ;  /* 0x0000000000007941 */ /* 0x000fea0003800000 */
.L_x_702:
        /* <DEDUP_REMOVED lines=15> */
.L_x_705:
[----:B------:R-:W-:Y:S05]  /*16390*/  BSYNC B0 ;  /* 0x0000000000007941 */ /* 0x000fea0003800000 */
.L_x_704:
        /* <DEDUP_REMOVED lines=15> */
.L_x_707:
[----:B------:R-:W-:Y:S05]  /*16490*/  BSYNC B0 ;  /* 0x0000000000007941 */ /* 0x000fea0003800000 */
.L_x_706:
        /* <DEDUP_REMOVED lines=10> */
.L_x_709:
[----:B------:R-:W-:Y:S05]  /*16540*/  BSYNC B0 ;  /* 0x0000000000007941 */ /* 0x000fea0003800000 */
.L_x_708:
        /* <DEDUP_REMOVED lines=10> */
.L_x_711:
[----:B------:R-:W-:Y:S05]  /*165f0*/  BSYNC B0 ;  /* 0x0000000000007941 */ /* 0x000fea0003800000 */
.L_x_710:
        /* <DEDUP_REMOVED lines=10> */
.L_x_713:
[----:B------:R-:W-:Y:S05]  /*166a0*/  BSYNC B0 ;  /* 0x0000000000007941 */ /* 0x000fea0003800000 */
.L_x_712:
        /* <DEDUP_REMOVED lines=10> */
.L_x_714:
        /* <DEDUP_REMOVED lines=11> */
.L_x_729:


//--------------------- .nv.shared._ZN5flash16flash_fwd_kernelI23Flash_fwd_kernel_traitsILi32ELi128ELi128ELi4ELb0ELb0EN7cutlass6half_tE19Flash_kernel_traitsILi32ELi128ELi128ELi4ES3_EELb0ELb1ELb0ELb0ELb1ELb1ELb0ELb0EEEvNS_16Flash_fwd_paramsE --------------------------
	.section	.nv.shared._ZN5flash16flash_fwd_kernelI23Flash_fwd_kernel_traitsILi32ELi128ELi128ELi4ELb0ELb0EN7cutlass6half_tE19Flash_kernel_traitsILi32ELi128ELi128ELi4ES3_EELb0ELb1ELb0ELb0ELb1ELb1ELb0ELb0EEEvNS_16Flash_fwd_paramsE,"aw",@nobits
	.sectionflags	@""
	.align	16
	.zero		1024


//--------------------- .nv.shared.reserved.0     --------------------------
	.section	.nv.shared.reserved.0,"aw",@nobits
	.weak		__nv_reservedSMEM_offset_0_alias
	.size		__nv_reservedSMEM_offset_0_alias, 0, 0
	.other		__nv_reservedSMEM_offset_0_alias,@"STO_CUDA_RESERVED_SHARED STV_DEFAULT"
__nv_reservedSMEM_offset_0_alias:
	.zero		0


//--------------------- .nv.global                --------------------------
	.section	.nv.global,"aw",@nobits
.nv.global:
	.type		_ZN72_INTERNAL_17ee4e52_36_flash_fwd_hdim32_fp16_causal_sm80_cu_9949e2e8_37824cute1_E,@object
	.size		_ZN72_INTERNAL_17ee4e52_36_flash_fwd_hdim32_fp16_causal_sm80_cu_9949e2e8_37824cute1_E,(_ZN72_INTERNAL_17ee4e52_36_flash_fwd_hdim32_fp16_causal_sm80_cu_9949e2e8_37824cuda3std3__45__cpo6cbeginE - _ZN72_INTERNAL_17ee4e52_36_flash_fwd_hdim32_fp16_causal_sm80_cu_9949e2e8_37824cute1_E)
_ZN72_INTERNAL_17ee4e52_36_flash_fwd_hdim32_fp16_causal_sm80_cu_9949e2e8_37824cute1_E:
	.zero		1
	.type		_ZN72_INTERNAL_17ee4e52_36_flash_fwd_hdim32_fp16_causal_sm80_cu_9949e2e8_37824cuda3std3__45__cpo6cbeginE,@object
	.size		_ZN72_INTERNAL_17ee4e52_36_flash_fwd_hdim32_fp16_causal_sm80_cu_9949e2e8_37824cuda3std3__45__cpo6cbeginE,(_ZN72_INTERNAL_17ee4e52_36_flash_fwd_hdim32_fp16_causal_sm80_cu_9949e2e8_37824cuda3std3__48in_placeE - _ZN72_INTERNAL_17ee4e52_36_flash_fwd_hdim32_fp16_causal_sm80_cu_9949e2e8_37824cuda3std3__45__cpo6cbeginE)
_ZN72_INTERNAL_17ee4e52_36_flash_fwd_hdim32_fp16_causal_sm80_cu_9949e2e8_37824cuda3std3__45__cpo6cbeginE:
	.zero		1
	.type		_ZN72_INTERNAL_17ee4e52_36_flash_fwd_hdim32_fp16_causal_sm80_cu_9949e2e8_37824cuda3std3__48in_placeE,@object
	.size		_ZN72_INTERNAL_17ee4e52_36_flash_fwd_hdim32_fp16_causal_sm80_cu_9949e2e8_37824cuda3std3__48in_placeE,(_ZN72_INTERNAL_17ee4e52_36_flash_fwd_hdim32_fp16_causal_sm80_cu_9949e2e8_37824cuda3std6ranges3__45__cpo9iter_moveE - _ZN72_INTERNAL_17ee4e52_36_flash_fwd_hdim32_fp16_causal_sm80_cu_9949e2e8_37824cuda3std3__48in_placeE)
_ZN72_INTERNAL_17ee4e52_36_flash_fwd_hdim32_fp16_causal_sm80_cu_9949e2e8_37824cuda3std3__48in_placeE:
	.zero		1
	.type		_ZN72_INTERNAL_17ee4e52_36_flash_fwd_hdim32_fp16_causal_sm80_cu_9949e2e8_37824cuda3std6ranges3__45__cpo9iter_moveE,@object
	.size		_ZN72_INTERNAL_17ee4e52_36_flash_fwd_hdim32_fp16_causal_sm80_cu_9949e2e8_37824cuda3std6ranges3__45__cpo9iter_moveE,(_ZN72_INTERNAL_17ee4e52_36_flash_fwd_hdim32_fp16_causal_sm80_cu_9949e2e8_37824cuda3std3__45__cpo5beginE - _ZN72_INTERNAL_17ee4e52_36_flash_fwd_hdim32_fp16_causal_sm80_cu_9949e2e8_37824cuda3std6ranges3__45__cpo9iter_moveE)
_ZN72_INTERNAL_17ee4e52_36_flash_fwd_hdim32_fp16_causal_sm80_cu_9949e2e8_37824cuda3std6ranges3__45__cpo9iter_moveE:
	.zero		1
	.type		_ZN72_INTERNAL_17ee4e52_36_flash_fwd_hdim32_fp16_causal_sm80_cu_9949e2e8_37824cuda3std3__45__cpo5beginE,@object
	.size		_ZN72_INTERNAL_17ee4e52_36_flash_fwd_hdim32_fp16_causal_sm80_cu_9949e2e8_37824cuda3std3__45__cpo5beginE,(_ZN72_INTERNAL_17ee4e52_36_flash_fwd_hdim32_fp16_causal_sm80_cu_9949e2e8_37824cuda3std3__474_GLOBAL__N__17ee4e52_36_flash_fwd_hdim32_fp16_causal_sm80_cu_9949e2e8_37826ignoreE - _ZN72_INTERNAL_17ee4e52_36_flash_fwd_hdim32_fp16_causal_sm80_cu_9949e2e8_37824cuda3std3__45__cpo5beginE)
_ZN72_INTERNAL_17ee4e52_36_flash_fwd_hdim32_fp16_causal_sm80_cu_9949e2e8_37824cuda3std3__45__cpo5beginE:
	.zero		1
	.type		_ZN72_INTERNAL_17ee4e52_36_flash_fwd_hdim32_fp16_causal_sm80_cu_9949e2e8_37824cuda3std3__474_GLOBAL__N__17ee4e52_36_flash_fwd_hdim32_fp16_causal_sm80_cu_9949e2e8_37826ignoreE,@object
	.size		_ZN72_INTERNAL_17ee4e52_36_flash_fwd_hdim32_fp16_causal_sm80_cu_9949e2e8_37824cuda3std3__474_GLOBAL__N__17ee4e52_36_flash_fwd_hdim32_fp16_causal_sm80_cu_9949e2e8_37826ignoreE,(_ZN72_INTERNAL_17ee4e52_36_flash_fwd_hdim32_fp16_causal_sm80_cu_9949e2e8_37824cute7productE - _ZN72_INTERNAL_17ee4e52_36_flash_fwd_hdim32_fp16_causal_sm80_cu_9949e2e8_37824cuda3std3__474_GLOBAL__N__17ee4e52_36_flash_fwd_hdim32_fp16_causal_sm80_cu_9949e2e8_37826ignoreE)
_ZN72_INTERNAL_17ee4e52_36_flash_fwd_hdim32_fp16_causal_sm80_cu_9949e2e8_37824cuda3std3__474_GLOBAL__N__17ee4e52_36_flash_fwd_hdim32_fp16_causal_sm80_cu_9949e2e8_37826ignoreE:
	.zero		1
	.type		_ZN72_INTERNAL_17ee4e52_36_flash_fwd_hdim32_fp16_causal_sm80_cu_9949e2e8_37824cute7productE,@object
	.size		_ZN72_INTERNAL_17ee4e52_36_flash_fwd_hdim32_fp16_causal_sm80_cu_9949e2e8_37824cute7productE,(_ZN72_INTERNAL_17ee4e52_36_flash_fwd_hdim32_fp16_causal_sm80_cu_9949e2e8_37824cuda3std3__45__cpo3endE - _ZN72_INTERNAL_17ee4e52_36_flash_fwd_hdim32_fp16_causal_sm80_cu_9949e2e8_37824cute7productE)
_ZN72_INTERNAL_17ee4e52_36_flash_fwd_hdim32_fp16_causal_sm80_cu_9949e2e8_37824cute7productE:
	.zero		1
	.type		_ZN72_INTERNAL_17ee4e52_36_flash_fwd_hdim32_fp16_causal_sm80_cu_9949e2e8_37824cuda3std3__45__cpo3endE,@object
	.size		_ZN72_INTERNAL_17ee4e52_36_flash_fwd_hdim32_fp16_causal_sm80_cu_9949e2e8_37824cuda3std3__45__cpo3endE,(_ZN72_INTERNAL_17ee4e52_36_flash_fwd_hdim32_fp16_causal_sm80_cu_9949e2e8_37824cuda3std3__419piecewise_constructE - _ZN72_INTERNAL_17ee4e52_36_flash_fwd_hdim32_fp16_causal_sm80_cu_9949e2e8_37824cuda3std3__45__cpo3endE)
_ZN72_INTERNAL_17ee4e52_36_flash_fwd_hdim32_fp16_causal_sm80_cu_9949e2e8_37824cuda3std3__45__cpo3endE:
	.zero		1
	.type		_ZN72_INTERNAL_17ee4e52_36_flash_fwd_hdim32_fp16_causal_sm80_cu_9949e2e8_37824cuda3std3__419piecewise_constructE,@object
	.size		_ZN72_INTERNAL_17ee4e52_36_flash_fwd_hdim32_fp16_causal_sm80_cu_9949e2e8_37824cuda3std3__419piecewise_constructE,(_ZN72_INTERNAL_17ee4e52_36_flash_fwd_hdim32_fp16_causal_sm80_cu_9949e2e8_37824cuda3std3__45__cpo4cendE - _ZN72_INTERNAL_17ee4e52_36_flash_fwd_hdim32_fp16_causal_sm80_cu_9949e2e8_37824cuda3std3__419piecewise_constructE)
_ZN72_INTERNAL_17ee4e52_36_flash_fwd_hdim32_fp16_causal_sm80_cu_9949e2e8_37824cuda3std3__419piecewise_constructE:
	.zero		1
	.type		_ZN72_INTERNAL_17ee4e52_36_flash_fwd_hdim32_fp16_causal_sm80_cu_9949e2e8_37824cuda3std3__45__cpo4cendE,@object
	.size		_ZN72_INTERNAL_17ee4e52_36_flash_fwd_hdim32_fp16_causal_sm80_cu_9949e2e8_37824cuda3std3__45__cpo4cendE,(_ZN72_INTERNAL_17ee4e52_36_flash_fwd_hdim32_fp16_causal_sm80_cu_9949e2e8_37824cuda3std6ranges3__45__cpo4swapE - _ZN72_INTERNAL_17ee4e52_36_flash_fwd_hdim32_fp16_causal_sm80_cu_9949e2e8_37824cuda3std3__45__cpo4cendE)
_ZN72_INTERNAL_17ee4e52_36_flash_fwd_hdim32_fp16_causal_sm80_cu_9949e2e8_37824cuda3std3__45__cpo4cendE:
	.zero		1
	.type		_ZN72_INTERNAL_17ee4e52_36_flash_fwd_hdim32_fp16_causal_sm80_cu_9949e2e8_37824cuda3std6ranges3__45__cpo4swapE,@object
	.size		_ZN72_INTERNAL_17ee4e52_36_flash_fwd_hdim32_fp16_causal_sm80_cu_9949e2e8_37824cuda3std6ranges3__45__cpo4swapE,(.L_7 - _ZN72_INTERNAL_17ee4e52_36_flash_fwd_hdim32_fp16_causal_sm80_cu_9949e2e8_37824cuda3std6ranges3__45__cpo4swapE)
_ZN72_INTERNAL_17ee4e52_36_flash_fwd_hdim32_fp16_causal_sm80_cu_9949e2e8_37824cuda3std6ranges3__45__cpo4swapE:
	.zero		1
.L_7:


//--------------------- .nv.shared._ZN5flash16flash_fwd_kernelI23Flash_fwd_kernel_traitsILi32ELi128ELi128ELi4ELb0ELb0EN7cutlass6half_tE19Flash_kernel_traitsILi32ELi128ELi128ELi4ES3_EELb0ELb1ELb0ELb0ELb0ELb1ELb0ELb0EEEvNS_16Flash_fwd_paramsE --------------------------
	.section	.nv.shared._ZN5flash16flash_fwd_kernelI23Flash_fwd_kernel_traitsILi32ELi128ELi128ELi4ELb0ELb0EN7cutlass6half_tE19Flash_kernel_traitsILi32ELi128ELi128ELi4ES3_EELb0ELb1ELb0ELb0ELb0ELb1ELb0ELb0EEEvNS_16Flash_fwd_paramsE,"aw",@nobits
	.sectionflags	@""
	.align	16
	.zero		1024


//--------------------- .nv.shared._ZN5flash16flash_fwd_kernelI23Flash_fwd_kernel_traitsILi32ELi128ELi128ELi4ELb0ELb0EN7cutlass6half_tE19Flash_kernel_traitsILi32ELi128ELi128ELi4ES3_EELb0ELb1ELb0ELb0ELb0ELb0ELb0ELb0EEEvNS_16Flash_fwd_paramsE --------------------------
	.section	.nv.shared._ZN5flash16flash_fwd_kernelI23Flash_fwd_kernel_traitsILi32ELi128ELi128ELi4ELb0ELb0EN7cutlass6half_tE19Flash_kernel_traitsILi32ELi128ELi128ELi4ES3_EELb0ELb1ELb0ELb0ELb0ELb0ELb0ELb0EEEvNS_16Flash_fwd_paramsE,"aw",@nobits
	.sectionflags	@""
	.align	16
	.zero		1024


//--------------------- .nv.shared._ZN5flash16flash_fwd_kernelI23Flash_fwd_kernel_traitsILi32ELi128ELi128ELi4ELb0ELb0EN7cutlass6half_tE19Flash_kernel_traitsILi32ELi128ELi128ELi4ES3_EELb0ELb1ELb0ELb1ELb0ELb0ELb0ELb0EEEvNS_16Flash_fwd_paramsE --------------------------
	.section	.nv.shared._ZN5flash16flash_fwd_kernelI23Flash_fwd_kernel_traitsILi32ELi128ELi128ELi4ELb0ELb0EN7cutlass6half_tE19Flash_kernel_traitsILi32ELi128ELi128ELi4ES3_EELb0ELb1ELb0ELb1ELb0ELb0ELb0ELb0EEEvNS_16Flash_fwd_paramsE,"aw",@nobits
	.sectionflags	@""
	.align	16
	.zero		1024


//--------------------- .nv.shared._ZN5flash16flash_fwd_kernelI23Flash_fwd_kernel_traitsILi32ELi128ELi128ELi4ELb0ELb0EN7cutlass6half_tE19Flash_kernel_traitsILi32ELi128ELi128ELi4ES3_EELb1ELb1ELb0ELb0ELb0ELb0ELb0ELb0EEEvNS_16Flash_fwd_paramsE --------------------------
	.section	.nv.shared._ZN5flash16flash_fwd_kernelI23Flash_fwd_kernel_traitsILi32ELi128ELi128ELi4ELb0ELb0EN7cutlass6half_tE19Flash_kernel_traitsILi32ELi128ELi128ELi4ES3_EELb1ELb1ELb0ELb0ELb0ELb0ELb0ELb0EEEvNS_16Flash_fwd_paramsE,"aw",@nobits
	.sectionflags	@""
	.align	16
	.zero		1024


//--------------------- .nv.shared._ZN5flash16flash_fwd_kernelI23Flash_fwd_kernel_traitsILi32ELi128ELi128ELi4ELb0ELb0EN7cutlass6half_tE19Flash_kernel_traitsILi32ELi128ELi128ELi4ES3_EELb1ELb1ELb0ELb0ELb1ELb1ELb0ELb0EEEvNS_16Flash_fwd_paramsE --------------------------
	.section	.nv.shared._ZN5flash16flash_fwd_kernelI23Flash_fwd_kernel_traitsILi32ELi128ELi128ELi4ELb0ELb0EN7cutlass6half_tE19Flash_kernel_traitsILi32ELi128ELi128ELi4ES3_EELb1ELb1ELb0ELb0ELb1ELb1ELb0ELb0EEEvNS_16Flash_fwd_paramsE,"aw",@nobits
	.sectionflags	@""
	.align	16
	.zero		1024


//--------------------- .nv.shared._ZN5flash16flash_fwd_kernelI23Flash_fwd_kernel_traitsILi32ELi128ELi128ELi4ELb0ELb0EN7cutlass6half_tE19Flash_kernel_traitsILi32ELi128ELi128ELi4ES3_EELb0ELb1ELb0ELb0ELb1ELb1ELb1ELb0EEEvNS_16Flash_fwd_paramsE --------------------------
	.section	.nv.shared._ZN5flash16flash_fwd_kernelI23Flash_fwd_kernel_traitsILi32ELi128ELi128ELi4ELb0ELb0EN7cutlass6half_tE19Flash_kernel_traitsILi32ELi128ELi128ELi4ES3_EELb0ELb1ELb0ELb0ELb1ELb1ELb1ELb0EEEvNS_16Flash_fwd_paramsE,"aw",@nobits
	.sectionflags	@""
	.align	16
	.zero		1024


//--------------------- .nv.shared._ZN5flash16flash_fwd_kernelI23Flash_fwd_kernel_traitsILi32ELi128ELi128ELi4ELb0ELb0EN7cutlass6half_tE19Flash_kernel_traitsILi32ELi128ELi128ELi4ES3_EELb1ELb1ELb0ELb0ELb0ELb1ELb0ELb0EEEvNS_16Flash_fwd_paramsE --------------------------
	.section	.nv.shared._ZN5flash16flash_fwd_kernelI23Flash_fwd_kernel_traitsILi32ELi128ELi128ELi4ELb0ELb0EN7cutlass6half_tE19Flash_kernel_traitsILi32ELi128ELi128ELi4ES3_EELb1ELb1ELb0ELb0ELb0ELb1ELb0ELb0EEEvNS_16Flash_fwd_paramsE,"aw",@nobits
	.sectionflags	@""
	.align	16
	.zero		1024


//--------------------- .nv.shared._ZN5flash16flash_fwd_kernelI23Flash_fwd_kernel_traitsILi32ELi128ELi128ELi4ELb0ELb0EN7cutlass6half_tE19Flash_kernel_traitsILi32ELi128ELi128ELi4ES3_EELb0ELb1ELb0ELb0ELb0ELb1ELb1ELb0EEEvNS_16Flash_fwd_paramsE --------------------------
	.section	.nv.shared._ZN5flash16flash_fwd_kernelI23Flash_fwd_kernel_traitsILi32ELi128ELi128ELi4ELb0ELb0EN7cutlass6half_tE19Flash_kernel_traitsILi32ELi128ELi128ELi4ES3_EELb0ELb1ELb0ELb0ELb0ELb1ELb1ELb0EEEvNS_16Flash_fwd_paramsE,"aw",@nobits
	.sectionflags	@""
	.align	16
	.zero		1024


//--------------------- .nv.shared._ZN5flash16flash_fwd_kernelI23Flash_fwd_kernel_traitsILi32ELi128ELi128ELi4ELb0ELb0EN7cutlass6half_tE19Flash_kernel_traitsILi32ELi128ELi128ELi4ES3_EELb1ELb1ELb0ELb1ELb0ELb0ELb0ELb0EEEvNS_16Flash_fwd_paramsE --------------------------
	.section	.nv.shared._ZN5flash16flash_fwd_kernelI23Flash_fwd_kernel_traitsILi32ELi128ELi128ELi4ELb0ELb0EN7cutlass6half_tE19Flash_kernel_traitsILi32ELi128ELi128ELi4ES3_EELb1ELb1ELb0ELb1ELb0ELb0ELb0ELb0EEEvNS_16Flash_fwd_paramsE,"aw",@nobits
	.sectionflags	@""
	.align	16
	.zero		1024


//--------------------- .nv.shared._ZN5flash16flash_fwd_kernelI23Flash_fwd_kernel_traitsILi32ELi128ELi128ELi4ELb0ELb0EN7cutlass6half_tE19Flash_kernel_traitsILi32ELi128ELi128ELi4ES3_EELb1ELb1ELb0ELb0ELb0ELb0ELb0ELb1EEEvNS_16Flash_fwd_paramsE --------------------------
	.section	.nv.shared._ZN5flash16flash_fwd_kernelI23Flash_fwd_kernel_traitsILi32ELi128ELi128ELi4ELb0ELb0EN7cutlass6half_tE19Flash_kernel_traitsILi32ELi128ELi128ELi4ES3_EELb1ELb1ELb0ELb0ELb0ELb0ELb0ELb1EEEvNS_16Flash_fwd_paramsE,"aw",@nobits
	.sectionflags	@""
	.align	16
	.zero		1024


//--------------------- .nv.shared._ZN5flash16flash_fwd_kernelI23Flash_fwd_kernel_traitsILi32ELi128ELi128ELi4ELb0ELb0EN7cutlass6half_tE19Flash_kernel_traitsILi32ELi128ELi128ELi4ES3_EELb0ELb1ELb0ELb0ELb0ELb0ELb1ELb0EEEvNS_16Flash_fwd_paramsE --------------------------
	.section	.nv.shared._ZN5flash16flash_fwd_kernelI23Flash_fwd_kernel_traitsILi32ELi128ELi128ELi4ELb0ELb0EN7cutlass6half_tE19Flash_kernel_traitsILi32ELi128ELi128ELi4ES3_EELb0ELb1ELb0ELb0ELb0ELb0ELb1ELb0EEEvNS_16Flash_fwd_paramsE,"aw",@nobits
	.sectionflags	@""
	.align	16
	.zero		1024


//--------------------- .nv.shared._ZN5flash16flash_fwd_kernelI23Flash_fwd_kernel_traitsILi32ELi128ELi128ELi4ELb0ELb0EN7cutlass6half_tE19Flash_kernel_traitsILi32ELi128ELi128ELi4ES3_EELb1ELb1ELb0ELb1ELb0ELb0ELb0ELb1EEEvNS_16Flash_fwd_paramsE --------------------------
	.section	.nv.shared._ZN5flash16flash_fwd_kernelI23Flash_fwd_kernel_traitsILi32ELi128ELi128ELi4ELb0ELb0EN7cutlass6half_tE19Flash_kernel_traitsILi32ELi128ELi128ELi4ES3_EELb1ELb1ELb0ELb1ELb0ELb0ELb0ELb1EEEvNS_16Flash_fwd_paramsE,"aw",@nobits
	.sectionflags	@""
	.align	16
	.zero		1024


//--------------------- .nv.shared._ZN5flash16flash_fwd_kernelI23Flash_fwd_kernel_traitsILi32ELi128ELi128ELi4ELb0ELb0EN7cutlass6half_tE19Flash_kernel_traitsILi32ELi128ELi128ELi4ES3_EELb0ELb1ELb0ELb1ELb0ELb0ELb1ELb0EEEvNS_16Flash_fwd_paramsE --------------------------
	.section	.nv.shared._ZN5flash16flash_fwd_kernelI23Flash_fwd_kernel_traitsILi32ELi128ELi128ELi4ELb0ELb0EN7cutlass6half_tE19Flash_kernel_traitsILi32ELi128ELi128ELi4ES3_EELb0ELb1ELb0ELb1ELb0ELb0ELb1ELb0EEEvNS_16Flash_fwd_paramsE,"aw",@nobits
	.sectionflags	@""
	.align	16
	.zero		1024


//--------------------- .nv.constant0._ZN5flash16flash_fwd_kernelI23Flash_fwd_kernel_traitsILi32ELi128ELi128ELi4ELb0ELb0EN7cutlass6half_tE19Flash_kernel_traitsILi32ELi128ELi128ELi4ES3_EELb0ELb1ELb0ELb0ELb1ELb1ELb0ELb0EEEvNS_16Flash_fwd_paramsE --------------------------
	.section	.nv.constant0._ZN5flash16flash_fwd_kernelI23Flash_fwd_kernel_traitsILi32ELi128ELi128ELi4ELb0ELb0EN7cutlass6half_tE19Flash_kernel_traitsILi32ELi128ELi128ELi4ES3_EELb0ELb1ELb0ELb0ELb1ELb1ELb0ELb0EEEvNS_16Flash_fwd_paramsE,"a",@progbits
	.sectionflags	@""
	.align	4
.nv.constant0._ZN5flash16flash_fwd_kernelI23Flash_fwd_kernel_traitsILi32ELi128ELi128ELi4ELb0ELb0EN7cutlass6half_tE19Flash_kernel_traitsILi32ELi128ELi128ELi4ES3_EELb0ELb1ELb0ELb0ELb1ELb1ELb0ELb0EEEvNS_16Flash_fwd_paramsE:
	.zero		992


//--------------------- .nv.constant0._ZN5flash16flash_fwd_kernelI23Flash_fwd_kernel_traitsILi32ELi128ELi128ELi4ELb0ELb0EN7cutlass6half_tE19Flash_kernel_traitsILi32ELi128ELi128ELi4ES3_EELb0ELb1ELb0ELb0ELb0ELb1ELb0ELb0EEEvNS_16Flash_fwd_paramsE --------------------------
	.section	.nv.constant0._ZN5flash16flash_fwd_kernelI23Flash_fwd_kernel_traitsILi32ELi128ELi128ELi4ELb0ELb0EN7cutlass6half_tE19Flash_kernel_traitsILi32ELi128ELi128ELi4ES3_EELb0ELb1ELb0ELb0ELb0ELb1ELb0ELb0EEEvNS_16Flash_fwd_paramsE,"a",@progbits
	.sectionflags	@""
	.align	4
.nv.constant0._ZN5flash16flash_fwd_kernelI23Flash_fwd_kernel_traitsILi32ELi128ELi128ELi4ELb0ELb0EN7cutlass6half_tE19Flash_kernel_traitsILi32ELi128ELi128ELi4ES3_EELb0ELb1ELb0ELb0ELb0ELb1ELb0ELb0EEEvNS_16Flash_fwd_paramsE:
	.zero		992


//--------------------- .nv.constant0._ZN5flash16flash_fwd_kernelI23Flash_fwd_kernel_traitsILi32ELi128ELi128ELi4ELb0ELb0EN7cutlass6half_tE19Flash_kernel_traitsILi32ELi128ELi128ELi4ES3_EELb0ELb1ELb0ELb0ELb0ELb0ELb0ELb0EEEvNS_16Flash_fwd_paramsE --------------------------
	.section	.nv.constant0._ZN5flash16flash_fwd_kernelI23Flash_fwd_kernel_traitsILi32ELi128ELi128ELi4ELb0ELb0EN7cutlass6half_tE19Flash_kernel_traitsILi32ELi128ELi128ELi4ES3_EELb0ELb1ELb0ELb0ELb0ELb0ELb0ELb0EEEvNS_16Flash_fwd_paramsE,"a",@progbits
	.sectionflags	@""
	.align	4
.nv.constant0._ZN5flash16flash_fwd_kernelI23Flash_fwd_kernel_traitsILi32ELi128ELi128ELi4ELb0ELb0EN7cutlass6half_tE19Flash_kernel_traitsILi32ELi128ELi128ELi4ES3_EELb0ELb1ELb0ELb0ELb0ELb0ELb0ELb0EEEvNS_16Flash_fwd_paramsE:
	.zero		992


//--------------------- .nv.constant0._ZN5flash16flash_fwd_kernelI23Flash_fwd_kernel_traitsILi32ELi128ELi128ELi4ELb0ELb0EN7cutlass6half_tE19Flash_kernel_traitsILi32ELi128ELi128ELi4ES3_EELb0ELb1ELb0ELb1ELb0ELb0ELb0ELb0EEEvNS_16Flash_fwd_paramsE --------------------------
	.section	.nv.constant0._ZN5flash16flash_fwd_kernelI23Flash_fwd_kernel_traitsILi32ELi128ELi128ELi4ELb0ELb0EN7cutlass6half_tE19Flash_kernel_traitsILi32ELi128ELi128ELi4ES3_EELb0ELb1ELb0ELb1ELb0ELb0ELb0ELb0EEEvNS_16Flash_fwd_paramsE,"a",@progbits
	.sectionflags	@""
	.align	4
.nv.constant0._ZN5flash16flash_fwd_kernelI23Flash_fwd_kernel_traitsILi32ELi128ELi128ELi4ELb0ELb0EN7cutlass6half_tE19Flash_kernel_traitsILi32ELi128ELi128ELi4ES3_EELb0ELb1ELb0ELb1ELb0ELb0ELb0ELb0EEEvNS_16Flash_fwd_paramsE:
	.zero		992


//--------------------- .nv.constant0._ZN5flash16flash_fwd_kernelI23Flash_fwd_kernel_traitsILi32ELi128ELi128ELi4ELb0ELb0EN7cutlass6half_tE19Flash_kernel_traitsILi32ELi128ELi128ELi4ES3_EELb1ELb1ELb0ELb0ELb0ELb0ELb0ELb0EEEvNS_16Flash_fwd_paramsE --------------------------
	.section	.nv.constant0._ZN5flash16flash_fwd_kernelI23Flash_fwd_kernel_traitsILi32ELi128ELi128ELi4ELb0ELb0EN7cutlass6half_tE19Flash_kernel_traitsILi32ELi128ELi128ELi4ES3_EELb1ELb1ELb0ELb0ELb0ELb0ELb0ELb0EEEvNS_16Flash_fwd_paramsE,"a",@progbits
	.sectionflags	@""
	.align	4
.nv.constant0._ZN5flash16flash_fwd_kernelI23Flash_fwd_kernel_traitsILi32ELi128ELi128ELi4ELb0ELb0EN7cutlass6half_tE19Flash_kernel_traitsILi32ELi128ELi128ELi4ES3_EELb1ELb1ELb0ELb0ELb0ELb0ELb0ELb0EEEvNS_16Flash_fwd_paramsE:
	.zero		992


//--------------------- .nv.constant0._ZN5flash16flash_fwd_kernelI23Flash_fwd_kernel_traitsILi32ELi128ELi128ELi4ELb0ELb0EN7cutlass6half_tE19Flash_kernel_traitsILi32ELi128ELi128ELi4ES3_EELb1ELb1ELb0ELb0ELb1ELb1ELb0ELb0EEEvNS_16Flash_fwd_paramsE --------------------------
	.section	.nv.constant0._ZN5flash16flash_fwd_kernelI23Flash_fwd_kernel_traitsILi32ELi128ELi128ELi4ELb0ELb0EN7cutlass6half_tE19Flash_kernel_traitsILi32ELi128ELi128ELi4ES3_EELb1ELb1ELb0ELb0ELb1ELb1ELb0ELb0EEEvNS_16Flash_fwd_paramsE,"a",@progbits
	.sectionflags	@""
	.align	4
.nv.constant0._ZN5flash16flash_fwd_kernelI23Flash_fwd_kernel_traitsILi32ELi128ELi128ELi4ELb0ELb0EN7cutlass6half_tE19Flash_kernel_traitsILi32ELi128ELi128ELi4ES3_EELb1ELb1ELb0ELb0ELb1ELb1ELb0ELb0EEEvNS_16Flash_fwd_paramsE:
	.zero		992


//--------------------- .nv.constant0._ZN5flash16flash_fwd_kernelI23Flash_fwd_kernel_traitsILi32ELi128ELi128ELi4ELb0ELb0EN7cutlass6half_tE19Flash_kernel_traitsILi32ELi128ELi128ELi4ES3_EELb0ELb1ELb0ELb0ELb1ELb1ELb1ELb0EEEvNS_16Flash_fwd_paramsE --------------------------
	.section	.nv.constant0._ZN5flash16flash_fwd_kernelI23Flash_fwd_kernel_traitsILi32ELi128ELi128ELi4ELb0ELb0EN7cutlass6half_tE19Flash_kernel_traitsILi32ELi128ELi128ELi4ES3_EELb0ELb1ELb0ELb0ELb1ELb1ELb1ELb0EEEvNS_16Flash_fwd_paramsE,"a",@progbits
	.sectionflags	@""
	.align	4
.nv.constant0._ZN5flash16flash_fwd_kernelI23Flash_fwd_kernel_traitsILi32ELi128ELi128ELi4ELb0ELb0EN7cutlass6half_tE19Flash_kernel_traitsILi32ELi128ELi128ELi4ES3_EELb0ELb1ELb0ELb0ELb1ELb1ELb1ELb0EEEvNS_16Flash_fwd_paramsE:
	.zero		992


//--------------------- .nv.constant0._ZN5flash16flash_fwd_kernelI23Flash_fwd_kernel_traitsILi32ELi128ELi128ELi4ELb0ELb0EN7cutlass6half_tE19Flash_kernel_traitsILi32ELi128ELi128ELi4ES3_EELb1ELb1ELb0ELb0ELb0ELb1ELb0ELb0EEEvNS_16Flash_fwd_paramsE --------------------------
	.section	.nv.constant0._ZN5flash16flash_fwd_kernelI23Flash_fwd_kernel_traitsILi32ELi128ELi128ELi4ELb0ELb0EN7cutlass6half_tE19Flash_kernel_traitsILi32ELi128ELi128ELi4ES3_EELb1ELb1ELb0ELb0ELb0ELb1ELb0ELb0EEEvNS_16Flash_fwd_paramsE,"a",@progbits
	.sectionflags	@""
	.align	4
.nv.constant0._ZN5flash16flash_fwd_kernelI23Flash_fwd_kernel_traitsILi32ELi128ELi128ELi4ELb0ELb0EN7cutlass6half_tE19Flash_kernel_traitsILi32ELi128ELi128ELi4ES3_EELb1ELb1ELb0ELb0ELb0ELb1ELb0ELb0EEEvNS_16Flash_fwd_paramsE:
	.zero		992


//--------------------- .nv.constant0._ZN5flash16flash_fwd_kernelI23Flash_fwd_kernel_traitsILi32ELi128ELi128ELi4ELb0ELb0EN7cutlass6half_tE19Flash_kernel_traitsILi32ELi128ELi128ELi4ES3_EELb0ELb1ELb0ELb0ELb0ELb1ELb1ELb0EEEvNS_16Flash_fwd_paramsE --------------------------
	.section	.nv.constant0._ZN5flash16flash_fwd_kernelI23Flash_fwd_kernel_traitsILi32ELi128ELi128ELi4ELb0ELb0EN7cutlass6half_tE19Flash_kernel_traitsILi32ELi128ELi128ELi4ES3_EELb0ELb1ELb0ELb0ELb0ELb1ELb1ELb0EEEvNS_16Flash_fwd_paramsE,"a",@progbits
	.sectionflags	@""
	.align	4
.nv.constant0._ZN5flash16flash_fwd_kernelI23Flash_fwd_kernel_traitsILi32ELi128ELi128ELi4ELb0ELb0EN7cutlass6half_tE19Flash_kernel_traitsILi32ELi128ELi128ELi4ES3_EELb0ELb1ELb0ELb0ELb0ELb1ELb1ELb0EEEvNS_16Flash_fwd_paramsE:
	.zero		992


//--------------------- .nv.constant0._ZN5flash16flash_fwd_kernelI23Flash_fwd_kernel_traitsILi32ELi128ELi128ELi4ELb0ELb0EN7cutlass6half_tE19Flash_kernel_traitsILi32ELi128ELi128ELi4ES3_EELb1ELb1ELb0ELb1ELb0ELb0ELb0ELb0EEEvNS_16Flash_fwd_paramsE --------------------------
	.section	.nv.constant0._ZN5flash16flash_fwd_kernelI23Flash_fwd_kernel_traitsILi32ELi128ELi128ELi4ELb0ELb0EN7cutlass6half_tE19Flash_kernel_traitsILi32ELi128ELi128ELi4ES3_EELb1ELb1ELb0ELb1ELb0ELb0ELb0ELb0EEEvNS_16Flash_fwd_paramsE,"a",@progbits
	.sectionflags	@""
	.align	4
.nv.constant0._ZN5flash16flash_fwd_kernelI23Flash_fwd_kernel_traitsILi32ELi128ELi128ELi4ELb0ELb0EN7cutlass6half_tE19Flash_kernel_traitsILi32ELi128ELi128ELi4ES3_EELb1ELb1ELb0ELb1ELb0ELb0ELb0ELb0EEEvNS_16Flash_fwd_paramsE:
	.zero		992


//--------------------- .nv.constant0._ZN5flash16flash_fwd_kernelI23Flash_fwd_kernel_traitsILi32ELi128ELi128ELi4ELb0ELb0EN7cutlass6half_tE19Flash_kernel_traitsILi32ELi128ELi128ELi4ES3_EELb1ELb1ELb0ELb0ELb0ELb0ELb0ELb1EEEvNS_16Flash_fwd_paramsE --------------------------
	.section	.nv.constant0._ZN5flash16flash_fwd_kernelI23Flash_fwd_kernel_traitsILi32ELi128ELi128ELi4ELb0ELb0EN7cutlass6half_tE19Flash_kernel_traitsILi32ELi128ELi128ELi4ES3_EELb1ELb1ELb0ELb0ELb0ELb0ELb0ELb1EEEvNS_16Flash_fwd_paramsE,"a",@progbits
	.sectionflags	@""
	.align	4
.nv.constant0._ZN5flash16flash_fwd_kernelI23Flash_fwd_kernel_traitsILi32ELi128ELi128ELi4ELb0ELb0EN7cutlass6half_tE19Flash_kernel_traitsILi32ELi128ELi128ELi4ES3_EELb1ELb1ELb0ELb0ELb0ELb0ELb0ELb1EEEvNS_16Flash_fwd_paramsE:
	.zero		992


//--------------------- .nv.constant0._ZN5flash16flash_fwd_kernelI23Flash_fwd_kernel_traitsILi32ELi128ELi128ELi4ELb0ELb0EN7cutlass6half_tE19Flash_kernel_traitsILi32ELi128ELi128ELi4ES3_EELb0ELb1ELb0ELb0ELb0ELb0ELb1ELb0EEEvNS_16Flash_fwd_paramsE --------------------------
	.section	.nv.constant0._ZN5flash16flash_fwd_kernelI23Flash_fwd_kernel_traitsILi32ELi128ELi128ELi4ELb0ELb0EN7cutlass6half_tE19Flash_kernel_traitsILi32ELi128ELi128ELi4ES3_EELb0ELb1ELb0ELb0ELb0ELb0ELb1ELb0EEEvNS_16Flash_fwd_paramsE,"a",@progbits
	.sectionflags	@""
	.align	4
.nv.constant0._ZN5flash16flash_fwd_kernelI23Flash_fwd_kernel_traitsILi32ELi128ELi128ELi4ELb0ELb0EN7cutlass6half_tE19Flash_kernel_traitsILi32ELi128ELi128ELi4ES3_EELb0ELb1ELb0ELb0ELb0ELb0ELb1ELb0EEEvNS_16Flash_fwd_paramsE:
	.zero		992


//--------------------- .nv.constant0._ZN5flash16flash_fwd_kernelI23Flash_fwd_kernel_traitsILi32ELi128ELi128ELi4ELb0ELb0EN7cutlass6half_tE19Flash_kernel_traitsILi32ELi128ELi128ELi4ES3_EELb1ELb1ELb0ELb1ELb0ELb0ELb0ELb1EEEvNS_16Flash_fwd_paramsE --------------------------
	.section	.nv.constant0._ZN5flash16flash_fwd_kernelI23Flash_fwd_kernel_traitsILi32ELi128ELi128ELi4ELb0ELb0EN7cutlass6half_tE19Flash_kernel_traitsILi32ELi128ELi128ELi4ES3_EELb1ELb1ELb0ELb1ELb0ELb0ELb0ELb1EEEvNS_16Flash_fwd_paramsE,"a",@progbits
	.sectionflags	@""
	.align	4
.nv.constant0._ZN5flash16flash_fwd_kernelI23Flash_fwd_kernel_traitsILi32ELi128ELi128ELi4ELb0ELb0EN7cutlass6half_tE19Flash_kernel_traitsILi32ELi128ELi128ELi4ES3_EELb1ELb1ELb0ELb1ELb0ELb0ELb0ELb1EEEvNS_16Flash_fwd_paramsE:
	.zero		992


//--------------------- .nv.constant0._ZN5flash16flash_fwd_kernelI23Flash_fwd_kernel_traitsILi32ELi128ELi128ELi4ELb0ELb0EN7cutlass6half_tE19Flash_kernel_traitsILi32ELi128ELi128ELi4ES3_EELb0ELb1ELb0ELb1ELb0ELb0ELb1ELb0EEEvNS_16Flash_fwd_paramsE --------------------------
	.section	.nv.constant0._ZN5flash16flash_fwd_kernelI23Flash_fwd_kernel_traitsILi32ELi128ELi128ELi4ELb0ELb0EN7cutlass6half_tE19Flash_kernel_traitsILi32ELi128ELi128ELi4ES3_EELb0ELb1ELb0ELb1ELb0ELb0ELb1ELb0EEEvNS_16Flash_fwd_paramsE,"a",@progbits
	.sectionflags	@""
	.align	4
.nv.constant0._ZN5flash16flash_fwd_kernelI23Flash_fwd_kernel_traitsILi32ELi128ELi128ELi4ELb0ELb0EN7cutlass6half_tE19Flash_kernel_traitsILi32ELi128ELi128ELi4ES3_EELb0ELb1ELb0ELb1ELb0ELb0ELb1ELb0EEEvNS_16Flash_fwd_paramsE:
	.zero		992


//--------------------- SYMBOLS --------------------------

	.type		.nv.reservedSmem.offset0,@object
	.size		.nv.reservedSmem.offset0,0x4
